//
// Generated by NVIDIA NVVM Compiler
//
// Compiler Build ID: CL-36424714
// Cuda compilation tools, release 13.0, V13.0.88
// Based on NVVM 20.0.0
//

.version 9.0
.target sm_100
.address_size 64

	// .globl	_Z10RosenbrockPdddS_PiiiiiiddddddddPKdS2_S2_S2_S2_S2_S2_S2_i
.func  (.param .b64 func_retval0) __internal_accurate_pow
(
	.param .b64 __internal_accurate_pow_param_0,
	.param .b64 __internal_accurate_pow_param_1
)
;
.const .align 8 .b8 ros[2400] = {103, 136, 1, 51, 195, 190, 226, 63, 0, 0, 0, 0, 0, 0, 0, 0, 0, 0, 0, 0, 0, 0, 0, 0, 0, 0, 0, 0, 0, 0, 0, 0, 0, 0, 0, 0, 0, 0, 0, 0, 0, 0, 0, 0, 0, 0, 0, 0, 0, 0, 0, 0, 0, 0, 0, 0, 0, 0, 0, 0, 0, 0, 0, 0, 0, 0, 0, 0, 0, 0, 0, 0, 0, 0, 0, 0, 0, 0, 0, 0, 0, 0, 0, 0, 0, 0, 0, 0, 0, 0, 0, 0, 0, 0, 0, 0, 0, 0, 0, 0, 0, 0, 0, 0, 0, 0, 0, 0, 0, 0, 0, 0, 0, 0, 0, 0, 0, 0, 0, 0, 103, 136, 1, 51, 195, 190, 242, 191, 0, 0, 0, 0, 0, 0, 0, 0, 0, 0, 0, 0, 0, 0, 0, 0, 0, 0, 0, 0, 0, 0, 0, 0, 0, 0, 0, 0, 0, 0, 0, 0, 0, 0, 0, 0, 0, 0, 0, 0, 0, 0, 0, 0, 0, 0, 0, 0, 0, 0, 0, 0, 0, 0, 0, 0, 0, 0, 0, 0, 0, 0, 0, 0, 0, 0, 0, 0, 0, 0, 0, 0, 0, 0, 0, 0, 0, 0, 0, 0, 0, 0, 0, 0, 0, 0, 0, 0, 0, 0, 0, 0, 0, 0, 0, 0, 0, 0, 0, 0, 0, 0, 0, 0, 0, 0, 0, 0, 0, 0, 0, 0, 1, 0, 0, 0, 1, 0, 0, 0, 0, 0, 0, 0, 0, 0, 0, 0, 0, 0, 0, 0, 0, 0, 0, 0, 0, 0, 0, 0, 0, 0, 0, 0, 154, 76, 130, 204, 36, 30, 236, 63, 103, 136, 1, 51, 195, 190, 210, 63, 0, 0, 0, 0, 0, 0, 0, 0, 0, 0, 0, 0, 0, 0, 0, 0, 0, 0, 0, 0, 0, 0, 0, 0, 0, 0, 0, 0, 0, 0, 0, 0, 103, 136, 1, 51, 195, 190, 210, 63, 103, 136, 1, 51, 195, 190, 210, 63, 0, 0, 0, 0, 0, 0, 0, 0, 0, 0, 0, 0, 0, 0, 0, 0, 0, 0, 0, 0, 0, 0, 0, 0, 0, 0, 0, 0, 0, 0, 0, 0, 0, 0, 0, 0, 0, 0, 0, 0, 0, 0, 0, 0, 0, 0, 240, 63, 0, 0, 0, 0, 0, 0, 0, 0, 0, 0, 0, 0, 0, 0, 0, 0, 0, 0, 0, 0, 0, 0, 0, 0, 0, 0, 0, 0, 0, 0, 0, 0, 230, 157, 63, 51, 79, 80, 251, 63, 230, 157, 63, 51, 79, 80, 251, 191, 0, 0, 0, 0, 0, 0, 0, 0, 0, 0, 0, 0, 0, 0, 0, 0, 0, 0, 0, 0, 0, 0, 0, 0, 0, 0, 0, 0, 0, 0, 0, 0, 0, 0, 0, 0, 0, 0, 0, 64, 2, 0, 0, 0, 0, 0, 0, 0, 0, 0, 0, 0, 0, 0, 240, 63, 0, 0, 0, 0, 0, 0, 240, 63, 0, 0, 0, 0, 0, 0, 0, 0, 0, 0, 0, 0, 0, 0, 0, 0, 0, 0, 0, 0, 0, 0, 0, 0, 0, 0, 0, 0, 0, 0, 0, 0, 0, 0, 0, 0, 0, 0, 0, 0, 0, 0, 0, 0, 0, 0, 0, 0, 0, 0, 0, 0, 0, 0, 0, 0, 0, 0, 0, 0, 0, 0, 0, 0, 0, 0, 0, 0, 0, 0, 0, 0, 0, 0, 0, 0, 0, 0, 0, 0, 0, 0, 0, 0, 0, 0, 0, 0, 0, 0, 0, 0, 0, 0, 0, 0, 0, 0, 0, 0, 0, 0, 0, 0, 119, 137, 156, 185, 247, 63, 240, 191, 113, 3, 108, 205, 209, 77, 16, 64, 185, 94, 78, 245, 84, 106, 34, 64, 0, 0, 0, 0, 0, 0, 0, 0, 0, 0, 0, 0, 0, 0, 0, 0, 0, 0, 0, 0, 0, 0, 0, 0, 0, 0, 0, 0, 0, 0, 0, 0, 0, 0, 0, 0, 0, 0, 0, 0, 0, 0, 0, 0, 0, 0, 0, 0, 0, 0, 0, 0, 0, 0, 0, 0, 0, 0, 0, 0, 0, 0, 0, 0, 0, 0, 0, 0, 0, 0, 0, 0, 0, 0, 0, 0, 0, 0, 0, 0, 0, 0, 0, 0, 0, 0, 0, 0, 0, 0, 0, 0, 0, 0, 0, 0, 1, 0, 0, 0, 1, 0, 0, 0, 0, 0, 0, 0, 0, 0, 0, 0, 0, 0, 0, 0, 0, 0, 0, 0, 0, 0, 0, 0, 0, 0, 0, 0, 0, 0, 0, 0, 0, 0, 240, 63, 209, 110, 185, 169, 222, 173, 24, 64, 161, 183, 146, 119, 206, 95, 219, 191, 0, 0, 0, 0, 0, 0, 0, 0, 0, 0, 0, 0, 0, 0, 0, 0, 0, 0, 0, 0, 0, 0, 0, 0, 0, 0, 0, 0, 0, 0, 224, 63, 11, 162, 56, 94, 126, 67, 7, 192, 113, 206, 183, 75, 251, 156, 204, 63, 0, 0, 0, 0, 0, 0, 0, 0, 0, 0, 0, 0, 0, 0, 0, 0, 0, 0, 0, 0, 0, 0, 0, 0, 0, 0, 0, 0, 0, 0, 0, 0, 9, 53, 211, 177, 60, 229, 219, 63, 9, 53, 211, 177, 60, 229, 219, 63, 0, 0, 0, 0, 0, 0, 0, 0, 0, 0, 0, 0, 0, 0, 0, 0, 0, 0, 0, 0, 0, 0, 0, 0, 9, 53, 211, 177, 60, 229, 219, 63, 126, 210, 163, 91, 0, 24, 207, 63, 28, 7, 25, 162, 41, 123, 1, 64, 0, 0, 0, 0, 0, 0, 0, 0, 0, 0, 0, 0, 0, 0, 0, 0, 0, 0, 0, 0, 0, 0, 0, 0, 0, 0, 0, 0, 0, 0, 8, 64, 3, 0, 0, 0, 0, 0, 0, 0, 0, 0, 0, 0, 0, 0, 0, 64, 208, 57, 50, 222, 24, 227, 253, 63, 21, 249, 224, 245, 74, 2, 206, 63, 208, 57, 50, 222, 24, 227, 253, 63, 21, 249, 224, 245, 74, 2, 206, 63, 0, 0, 0, 0, 0, 0, 0, 0, 0, 0, 0, 0, 0, 0, 0, 0, 0, 0, 0, 0, 0, 0, 0, 0, 0, 0, 0, 0, 0, 0, 0, 0, 0, 0, 0, 0, 0, 0, 0, 0, 0, 0, 0, 0, 0, 0, 0, 0, 0, 0, 0, 0, 0, 0, 0, 0, 0, 0, 0, 0, 0, 0, 0, 0, 0, 0, 0, 0, 0, 0, 0, 0, 0, 0, 0, 0, 0, 0, 0, 0, 156, 80, 195, 244, 234, 140, 28, 192, 143, 49, 50, 72, 74, 165, 4, 64, 227, 71, 2, 198, 221, 217, 228, 63, 13, 107, 108, 146, 225, 24, 1, 192, 16, 95, 200, 49, 234, 146, 212, 191, 8, 122, 130, 163, 58, 61, 230, 191, 0, 0, 0, 0, 0, 0, 0, 0, 0, 0, 0, 0, 0, 0, 0, 0, 0, 0, 0, 0, 0, 0, 0, 0, 0, 0, 0, 0, 0, 0, 0, 0, 0, 0, 0, 0, 0, 0, 0, 0, 0, 0, 0, 0, 0, 0, 0, 0, 0, 0, 0, 0, 0, 0, 0, 0, 0, 0, 0, 0, 0, 0, 0, 0, 0, 0, 0, 0, 0, 0, 0, 0, 1, 0, 0, 0, 1, 0, 0, 0, 1, 0, 0, 0, 0, 0, 0, 0, 0, 0, 0, 0, 0, 0, 0, 0, 0, 0, 0, 0, 0, 0, 0, 0, 185, 91, 153, 82, 104, 11, 2, 64, 14, 173, 28, 35, 4, 95, 210, 63, 9, 151, 85, 202, 63, 220, 219, 63, 241, 49, 195, 55, 252, 126, 241, 63, 0, 0, 0, 0, 0, 0, 0, 0, 0, 0, 0, 0, 0, 0, 0, 0, 184, 6, 209, 189, 205, 4, 210, 191, 200, 214, 206, 164, 135, 160, 178, 191, 78, 233, 83, 241, 71, 180, 187, 191, 241, 49, 195, 55, 252, 126, 241, 191, 0, 0, 0, 0, 0, 0, 0, 0, 0, 0, 0, 0, 0, 0, 0, 0, 0, 0, 0, 0, 0, 0, 0, 0, 191, 212, 207, 155, 138, 84, 242, 63, 72, 5, 60, 91, 137, 247, 228, 63, 72, 5, 60, 91, 137, 247, 228, 63, 0, 0, 0, 0, 0, 0, 0, 0, 0, 0, 0, 0, 0, 0, 0, 0, 191, 212, 207, 155, 138, 84, 226, 63, 64, 252, 247, 64, 158, 78, 252, 191, 50, 110, 212, 163, 226, 75, 232, 63, 159, 234, 48, 86, 221, 218, 186, 191, 0, 0, 0, 0, 0, 0, 0, 0, 0, 0, 0, 0, 0, 0, 0, 0, 0, 0, 0, 0, 0, 0, 16, 64, 4, 0, 0, 0, 0, 0, 0, 0, 0, 0, 0, 0, 0, 0, 0, 0, 0, 0, 0, 0, 0, 0, 0, 64, 0, 0, 0, 0, 0, 0, 0, 0, 0, 0, 0, 0, 0, 0, 0, 64, 0, 0, 0, 0, 0, 0, 0, 0, 0, 0, 0, 0, 0, 0, 240, 63, 0, 0, 0, 0, 0, 0, 0, 0, 0, 0, 0, 0, 0, 0, 0, 0, 0, 0, 0, 0, 0, 0, 0, 0, 0, 0, 0, 0, 0, 0, 0, 0, 0, 0, 0, 0, 0, 0, 0, 0, 0, 0, 0, 0, 0, 0, 0, 0, 0, 0, 0, 0, 0, 0, 0, 0, 0, 0, 0, 0, 0, 0, 0, 0, 0, 0, 0, 0, 0, 0, 0, 0, 0, 0, 0, 0, 0, 0, 16, 64, 0, 0, 0, 0, 0, 0, 240, 63, 0, 0, 0, 0, 0, 0, 240, 191, 0, 0, 0, 0, 0, 0, 240, 63, 0, 0, 0, 0, 0, 0, 240, 191, 85, 85, 85, 85, 85, 85, 5, 192, 0, 0, 0, 0, 0, 0, 0, 0, 0, 0, 0, 0, 0, 0, 0, 0, 0, 0, 0, 0, 0, 0, 0, 0, 0, 0, 0, 0, 0, 0, 0, 0, 0, 0, 0, 0, 0, 0, 0, 0, 0, 0, 0, 0, 0, 0, 0, 0, 0, 0, 0, 0, 0, 0, 0, 0, 0, 0, 0, 0, 0, 0, 0, 0, 0, 0, 0, 0, 0, 0, 0, 0, 1, 0, 0, 0, 0, 0, 0, 0, 1, 0, 0, 0, 1, 0, 0, 0, 0, 0, 0, 0, 0, 0, 0, 0, 0, 0, 0, 0, 0, 0, 0, 0, 0, 0, 0, 0, 0, 0, 0, 64, 0, 0, 0, 0, 0, 0, 0, 0, 0, 0, 0, 0, 0, 0, 240, 63, 0, 0, 0, 0, 0, 0, 240, 63, 0, 0, 0, 0, 0, 0, 0, 0, 0, 0, 0, 0, 0, 0, 0, 0, 0, 0, 0, 0, 0, 0, 0, 0, 0, 0, 0, 0, 0, 0, 0, 0, 0, 0, 0, 0, 0, 0, 0, 0, 0, 0, 0, 0, 0, 0, 240, 63, 0, 0, 0, 0, 0, 0, 0, 0, 0, 0, 0, 0, 0, 0, 0, 0, 0, 0, 0, 0, 0, 0, 0, 0, 0, 0, 0, 0, 0, 0, 0, 0, 0, 0, 0, 0, 0, 0, 240, 63, 0, 0, 0, 0, 0, 0, 240, 63, 0, 0, 0, 0, 0, 0, 0, 0, 0, 0, 0, 0, 0, 0, 0, 0, 0, 0, 0, 0, 0, 0, 224, 63, 0, 0, 0, 0, 0, 0, 248, 63, 0, 0, 0, 0, 0, 0, 0, 0, 0, 0, 0, 0, 0, 0, 0, 0, 0, 0, 0, 0, 0, 0, 0, 0, 0, 0, 0, 0, 0, 0, 0, 0, 0, 0, 0, 0, 0, 0, 8, 64, 4, 0, 0, 0, 0, 0, 0, 0, 78, 98, 16, 88, 57, 180, 248, 63, 50, 242, 189, 196, 48, 75, 238, 63, 223, 200, 144, 112, 104, 93, 208, 63, 191, 84, 83, 17, 195, 132, 10, 64, 22, 22, 110, 17, 67, 43, 7, 64, 81, 33, 33, 227, 223, 244, 239, 63, 177, 59, 3, 182, 34, 138, 243, 63, 61, 113, 77, 253, 151, 19, 24, 64, 227, 81, 13, 150, 252, 18, 41, 64, 137, 101, 142, 147, 41, 3, 230, 191, 177, 59, 3, 182, 34, 138, 243, 63, 61, 113, 77, 253, 151, 19, 24, 64, 227, 81, 13, 150, 252, 18, 41, 64, 137, 101, 142, 147, 41, 3, 230, 191, 0, 0, 0, 0, 0, 0, 240, 63, 91, 66, 62, 232, 217, 172, 22, 192, 119, 160, 46, 201, 212, 112, 3, 192, 206, 144, 150, 112, 0, 106, 202, 191, 19, 73, 155, 227, 122, 123, 187, 191, 180, 41, 159, 118, 106, 48, 35, 192, 183, 213, 73, 172, 100, 120, 52, 192, 81, 60, 215, 162, 91, 252, 29, 64, 172, 207, 151, 34, 93, 126, 36, 192, 141, 98, 188, 214, 252, 255, 64, 192, 254, 23, 142, 28, 246, 106, 39, 64, 158, 245, 243, 82, 159, 42, 32, 64, 216, 15, 67, 32, 174, 236, 31, 192, 186, 187, 183, 52, 135, 133, 63, 192, 233, 146, 48, 0, 190, 81, 48, 64, 101, 205, 48, 217, 58, 60, 24, 192, 1, 0, 0, 0, 1, 0, 0, 0, 1, 0, 0, 0, 1, 0, 0, 0, 1, 0, 0, 0, 1, 0, 0, 0, 0, 0, 0, 0, 0, 0, 0, 0, 177, 59, 3, 182, 34, 138, 243, 63, 61, 113, 77, 253, 151, 19, 24, 64, 227, 81, 13, 150, 252, 18, 41, 64, 137, 101, 142, 147, 41, 3, 230, 191, 0, 0, 0, 0, 0, 0, 240, 63, 0, 0, 0, 0, 0, 0, 240, 63, 0, 0, 0, 0, 0, 0, 0, 0, 0, 0, 0, 0, 0, 0, 0, 0, 0, 0, 0, 0, 0, 0, 0, 0, 0, 0, 0, 0, 0, 0, 0, 0, 0, 0, 0, 0, 0, 0, 0, 0, 0, 0, 0, 0, 0, 0, 240, 63, 0, 0, 0, 0, 0, 0, 0, 0, 78, 98, 16, 88, 57, 180, 216, 63, 225, 122, 20, 174, 71, 225, 202, 63, 41, 92, 143, 194, 245, 40, 228, 63, 0, 0, 0, 0, 0, 0, 240, 63, 0, 0, 0, 0, 0, 0, 240, 63, 0, 0, 0, 0, 0, 0, 208, 63, 108, 9, 249, 160, 103, 179, 186, 191, 229, 208, 34, 219, 249, 126, 186, 63, 160, 251, 58, 112, 206, 136, 162, 63, 0, 0, 0, 0, 0, 0, 0, 0, 0, 0, 0, 0, 0, 0, 0, 0, 0, 0, 0, 0, 0, 0, 16, 64, 6};
// _ZZ16reduce_istatus_1PiP4int4S1_iS_S_E8buffer_1 has been demoted
// _ZZ16reduce_istatus_1PiP4int4S1_iS_S_E8buffer_2 has been demoted
// _ZZ16reduce_istatus_2P4int4S0_PiE8buffer_1 has been demoted
// _ZZ16reduce_istatus_2P4int4S0_PiE8buffer_2 has been demoted

.visible .entry _Z10RosenbrockPdddS_PiiiiiiddddddddPKdS2_S2_S2_S2_S2_S2_S2_i(
	.param .u64 .ptr .align 1 _Z10RosenbrockPdddS_PiiiiiiddddddddPKdS2_S2_S2_S2_S2_S2_S2_i_param_0,
	.param .f64 _Z10RosenbrockPdddS_PiiiiiiddddddddPKdS2_S2_S2_S2_S2_S2_S2_i_param_1,
	.param .f64 _Z10RosenbrockPdddS_PiiiiiiddddddddPKdS2_S2_S2_S2_S2_S2_S2_i_param_2,
	.param .u64 .ptr .align 1 _Z10RosenbrockPdddS_PiiiiiiddddddddPKdS2_S2_S2_S2_S2_S2_S2_i_param_3,
	.param .u64 .ptr .align 1 _Z10RosenbrockPdddS_PiiiiiiddddddddPKdS2_S2_S2_S2_S2_S2_S2_i_param_4,
	.param .u32 _Z10RosenbrockPdddS_PiiiiiiddddddddPKdS2_S2_S2_S2_S2_S2_S2_i_param_5,
	.param .u32 _Z10RosenbrockPdddS_PiiiiiiddddddddPKdS2_S2_S2_S2_S2_S2_S2_i_param_6,
	.param .u32 _Z10RosenbrockPdddS_PiiiiiiddddddddPKdS2_S2_S2_S2_S2_S2_S2_i_param_7,
	.param .u32 _Z10RosenbrockPdddS_PiiiiiiddddddddPKdS2_S2_S2_S2_S2_S2_S2_i_param_8,
	.param .u32 _Z10RosenbrockPdddS_PiiiiiiddddddddPKdS2_S2_S2_S2_S2_S2_S2_i_param_9,
	.param .f64 _Z10RosenbrockPdddS_PiiiiiiddddddddPKdS2_S2_S2_S2_S2_S2_S2_i_param_10,
	.param .f64 _Z10RosenbrockPdddS_PiiiiiiddddddddPKdS2_S2_S2_S2_S2_S2_S2_i_param_11,
	.param .f64 _Z10RosenbrockPdddS_PiiiiiiddddddddPKdS2_S2_S2_S2_S2_S2_S2_i_param_12,
	.param .f64 _Z10RosenbrockPdddS_PiiiiiiddddddddPKdS2_S2_S2_S2_S2_S2_S2_i_param_13,
	.param .f64 _Z10RosenbrockPdddS_PiiiiiiddddddddPKdS2_S2_S2_S2_S2_S2_S2_i_param_14,
	.param .f64 _Z10RosenbrockPdddS_PiiiiiiddddddddPKdS2_S2_S2_S2_S2_S2_S2_i_param_15,
	.param .f64 _Z10RosenbrockPdddS_PiiiiiiddddddddPKdS2_S2_S2_S2_S2_S2_S2_i_param_16,
	.param .f64 _Z10RosenbrockPdddS_PiiiiiiddddddddPKdS2_S2_S2_S2_S2_S2_S2_i_param_17,
	.param .u64 .ptr .align 1 _Z10RosenbrockPdddS_PiiiiiiddddddddPKdS2_S2_S2_S2_S2_S2_S2_i_param_18,
	.param .u64 .ptr .align 1 _Z10RosenbrockPdddS_PiiiiiiddddddddPKdS2_S2_S2_S2_S2_S2_S2_i_param_19,
	.param .u64 .ptr .align 1 _Z10RosenbrockPdddS_PiiiiiiddddddddPKdS2_S2_S2_S2_S2_S2_S2_i_param_20,
	.param .u64 .ptr .align 1 _Z10RosenbrockPdddS_PiiiiiiddddddddPKdS2_S2_S2_S2_S2_S2_S2_i_param_21,
	.param .u64 .ptr .align 1 _Z10RosenbrockPdddS_PiiiiiiddddddddPKdS2_S2_S2_S2_S2_S2_S2_i_param_22,
	.param .u64 .ptr .align 1 _Z10RosenbrockPdddS_PiiiiiiddddddddPKdS2_S2_S2_S2_S2_S2_S2_i_param_23,
	.param .u64 .ptr .align 1 _Z10RosenbrockPdddS_PiiiiiiddddddddPKdS2_S2_S2_S2_S2_S2_S2_i_param_24,
	.param .u64 .ptr .align 1 _Z10RosenbrockPdddS_PiiiiiiddddddddPKdS2_S2_S2_S2_S2_S2_S2_i_param_25,
	.param .u32 _Z10RosenbrockPdddS_PiiiiiiddddddddPKdS2_S2_S2_S2_S2_S2_S2_i_param_26
)
{
	.local .align 16 .b8 	__local_depot0[33824];
	.reg .b64 	%SP;
	.reg .b64 	%SPL;
	.reg .pred 	%p<1154>;
	.reg .b32 	%r<3414>;
	.reg .b32 	%f<249>;
	.reg .b64 	%rd<658>;
	.reg .b64 	%fd<26423>;

	mov.u64 	%SPL, __local_depot0;
	ld.param.u32 	%r682, [_Z10RosenbrockPdddS_PiiiiiiddddddddPKdS2_S2_S2_S2_S2_S2_S2_i_param_26];
	add.u64 	%rd1, %SPL, 0;
	add.u64 	%rd2, %SPL, 1120;
	add.u64 	%rd3, %SPL, 2256;
	add.u64 	%rd4, %SPL, 3376;
	add.u64 	%rd5, %SPL, 15264;
	add.u64 	%rd6, %SPL, 27152;
	mov.u32 	%r683, %ctaid.x;
	mov.u32 	%r684, %ntid.x;
	mov.u32 	%r685, %tid.x;
	mad.lo.s32 	%r686, %r683, %r684, %r685;
	setp.ge.s32 	%p6, %r686, %r682;
	@%p6 bra 	$L__BB0_949;
	ld.param.u32 	%r3314, [_Z10RosenbrockPdddS_PiiiiiiddddddddPKdS2_S2_S2_S2_S2_S2_S2_i_param_26];
	ld.param.u64 	%rd656, [_Z10RosenbrockPdddS_PiiiiiiddddddddPKdS2_S2_S2_S2_S2_S2_S2_i_param_25];
	ld.param.u64 	%rd655, [_Z10RosenbrockPdddS_PiiiiiiddddddddPKdS2_S2_S2_S2_S2_S2_S2_i_param_23];
	ld.param.u64 	%rd637, [_Z10RosenbrockPdddS_PiiiiiiddddddddPKdS2_S2_S2_S2_S2_S2_S2_i_param_0];
	cvta.to.global.u64 	%rd27, %rd637;
	cvta.to.global.u64 	%rd28, %rd655;
	cvta.to.global.u64 	%rd29, %rd656;
	mul.wide.s32 	%rd30, %r686, 8;
	add.s64 	%rd31, %rd27, %rd30;
	ld.global.f64 	%fd4189, [%rd31];
	mul.wide.s32 	%rd32, %r3314, 8;
	add.s64 	%rd33, %rd31, %rd32;
	ld.global.f64 	%fd4190, [%rd33];
	st.local.v2.f64 	[%rd2], {%fd4189, %fd4190};
	shl.b32 	%r2, %r3314, 1;
	add.s64 	%rd34, %rd33, %rd32;
	ld.global.f64 	%fd4191, [%rd34];
	add.s64 	%rd35, %rd34, %rd32;
	ld.global.f64 	%fd4192, [%rd35];
	st.local.v2.f64 	[%rd2+16], {%fd4191, %fd4192};
	add.s64 	%rd36, %rd35, %rd32;
	ld.global.f64 	%fd4193, [%rd36];
	add.s64 	%rd37, %rd36, %rd32;
	ld.global.f64 	%fd4194, [%rd37];
	st.local.v2.f64 	[%rd2+32], {%fd4193, %fd4194};
	add.s64 	%rd38, %rd37, %rd32;
	ld.global.f64 	%fd4195, [%rd38];
	add.s64 	%rd39, %rd38, %rd32;
	ld.global.f64 	%fd4196, [%rd39];
	st.local.v2.f64 	[%rd2+48], {%fd4195, %fd4196};
	add.s64 	%rd40, %rd39, %rd32;
	ld.global.f64 	%fd4197, [%rd40];
	add.s64 	%rd41, %rd40, %rd32;
	ld.global.f64 	%fd4198, [%rd41];
	st.local.v2.f64 	[%rd2+64], {%fd4197, %fd4198};
	add.s64 	%rd42, %rd41, %rd32;
	ld.global.f64 	%fd4199, [%rd42];
	add.s64 	%rd43, %rd42, %rd32;
	ld.global.f64 	%fd4200, [%rd43];
	st.local.v2.f64 	[%rd2+80], {%fd4199, %fd4200};
	add.s64 	%rd44, %rd43, %rd32;
	ld.global.f64 	%fd4201, [%rd44];
	add.s64 	%rd45, %rd44, %rd32;
	ld.global.f64 	%fd4202, [%rd45];
	st.local.v2.f64 	[%rd2+96], {%fd4201, %fd4202};
	add.s64 	%rd46, %rd45, %rd32;
	ld.global.f64 	%fd4203, [%rd46];
	add.s64 	%rd47, %rd46, %rd32;
	ld.global.f64 	%fd4204, [%rd47];
	st.local.v2.f64 	[%rd2+112], {%fd4203, %fd4204};
	add.s64 	%rd48, %rd47, %rd32;
	ld.global.f64 	%fd4205, [%rd48];
	add.s64 	%rd49, %rd48, %rd32;
	ld.global.f64 	%fd4206, [%rd49];
	st.local.v2.f64 	[%rd2+128], {%fd4205, %fd4206};
	add.s64 	%rd50, %rd49, %rd32;
	ld.global.f64 	%fd4207, [%rd50];
	add.s64 	%rd51, %rd50, %rd32;
	ld.global.f64 	%fd4208, [%rd51];
	st.local.v2.f64 	[%rd2+144], {%fd4207, %fd4208};
	add.s64 	%rd52, %rd51, %rd32;
	ld.global.f64 	%fd4209, [%rd52];
	add.s64 	%rd53, %rd52, %rd32;
	ld.global.f64 	%fd4210, [%rd53];
	st.local.v2.f64 	[%rd2+160], {%fd4209, %fd4210};
	add.s64 	%rd54, %rd53, %rd32;
	ld.global.f64 	%fd4211, [%rd54];
	add.s64 	%rd55, %rd54, %rd32;
	ld.global.f64 	%fd4212, [%rd55];
	st.local.v2.f64 	[%rd2+176], {%fd4211, %fd4212};
	add.s64 	%rd7, %rd55, %rd32;
	ld.global.f64 	%fd4213, [%rd7];
	add.s64 	%rd56, %rd7, %rd32;
	ld.global.f64 	%fd4214, [%rd56];
	st.local.v2.f64 	[%rd2+192], {%fd4213, %fd4214};
	add.s64 	%rd57, %rd56, %rd32;
	ld.global.f64 	%fd4215, [%rd57];
	add.s64 	%rd58, %rd57, %rd32;
	ld.global.f64 	%fd4216, [%rd58];
	st.local.v2.f64 	[%rd2+208], {%fd4215, %fd4216};
	add.s64 	%rd59, %rd58, %rd32;
	ld.global.f64 	%fd4217, [%rd59];
	add.s64 	%rd60, %rd59, %rd32;
	ld.global.f64 	%fd4218, [%rd60];
	st.local.v2.f64 	[%rd2+224], {%fd4217, %fd4218};
	add.s64 	%rd61, %rd60, %rd32;
	ld.global.f64 	%fd4219, [%rd61];
	add.s64 	%rd62, %rd61, %rd32;
	ld.global.f64 	%fd4220, [%rd62];
	st.local.v2.f64 	[%rd2+240], {%fd4219, %fd4220};
	add.s64 	%rd63, %rd62, %rd32;
	ld.global.f64 	%fd4221, [%rd63];
	add.s64 	%rd64, %rd63, %rd32;
	ld.global.f64 	%fd4222, [%rd64];
	st.local.v2.f64 	[%rd2+256], {%fd4221, %fd4222};
	add.s64 	%rd65, %rd64, %rd32;
	ld.global.f64 	%fd4223, [%rd65];
	add.s64 	%rd66, %rd65, %rd32;
	ld.global.f64 	%fd4224, [%rd66];
	st.local.v2.f64 	[%rd2+272], {%fd4223, %fd4224};
	add.s64 	%rd67, %rd66, %rd32;
	ld.global.f64 	%fd4225, [%rd67];
	add.s64 	%rd68, %rd67, %rd32;
	ld.global.f64 	%fd4226, [%rd68];
	st.local.v2.f64 	[%rd2+288], {%fd4225, %fd4226};
	add.s64 	%rd69, %rd68, %rd32;
	ld.global.f64 	%fd4227, [%rd69];
	add.s64 	%rd70, %rd69, %rd32;
	ld.global.f64 	%fd4228, [%rd70];
	st.local.v2.f64 	[%rd2+304], {%fd4227, %fd4228};
	add.s64 	%rd71, %rd70, %rd32;
	ld.global.f64 	%fd4229, [%rd71];
	add.s64 	%rd72, %rd71, %rd32;
	ld.global.f64 	%fd4230, [%rd72];
	st.local.v2.f64 	[%rd2+320], {%fd4229, %fd4230};
	add.s64 	%rd73, %rd72, %rd32;
	ld.global.f64 	%fd4231, [%rd73];
	add.s64 	%rd74, %rd73, %rd32;
	ld.global.f64 	%fd4232, [%rd74];
	st.local.v2.f64 	[%rd2+336], {%fd4231, %fd4232};
	add.s64 	%rd75, %rd74, %rd32;
	ld.global.f64 	%fd4233, [%rd75];
	add.s64 	%rd76, %rd75, %rd32;
	ld.global.f64 	%fd4234, [%rd76];
	st.local.v2.f64 	[%rd2+352], {%fd4233, %fd4234};
	add.s64 	%rd77, %rd76, %rd32;
	ld.global.f64 	%fd4235, [%rd77];
	add.s64 	%rd78, %rd77, %rd32;
	ld.global.f64 	%fd4236, [%rd78];
	st.local.v2.f64 	[%rd2+368], {%fd4235, %fd4236};
	add.s64 	%rd79, %rd78, %rd32;
	ld.global.f64 	%fd4237, [%rd79];
	add.s64 	%rd80, %rd79, %rd32;
	ld.global.f64 	%fd4238, [%rd80];
	st.local.v2.f64 	[%rd2+384], {%fd4237, %fd4238};
	add.s64 	%rd81, %rd80, %rd32;
	ld.global.f64 	%fd4239, [%rd81];
	add.s64 	%rd82, %rd81, %rd32;
	ld.global.f64 	%fd4240, [%rd82];
	st.local.v2.f64 	[%rd2+400], {%fd4239, %fd4240};
	add.s64 	%rd83, %rd82, %rd32;
	ld.global.f64 	%fd4241, [%rd83];
	add.s64 	%rd84, %rd83, %rd32;
	ld.global.f64 	%fd4242, [%rd84];
	st.local.v2.f64 	[%rd2+416], {%fd4241, %fd4242};
	add.s64 	%rd85, %rd84, %rd32;
	ld.global.f64 	%fd4243, [%rd85];
	add.s64 	%rd86, %rd85, %rd32;
	ld.global.f64 	%fd4244, [%rd86];
	st.local.v2.f64 	[%rd2+432], {%fd4243, %fd4244};
	add.s64 	%rd87, %rd86, %rd32;
	ld.global.f64 	%fd4245, [%rd87];
	add.s64 	%rd88, %rd87, %rd32;
	ld.global.f64 	%fd4246, [%rd88];
	st.local.v2.f64 	[%rd2+448], {%fd4245, %fd4246};
	add.s64 	%rd89, %rd88, %rd32;
	ld.global.f64 	%fd4247, [%rd89];
	add.s64 	%rd90, %rd89, %rd32;
	ld.global.f64 	%fd4248, [%rd90];
	st.local.v2.f64 	[%rd2+464], {%fd4247, %fd4248};
	add.s64 	%rd91, %rd90, %rd32;
	ld.global.f64 	%fd4249, [%rd91];
	add.s64 	%rd92, %rd91, %rd32;
	ld.global.f64 	%fd4250, [%rd92];
	st.local.v2.f64 	[%rd2+480], {%fd4249, %fd4250};
	add.s64 	%rd93, %rd92, %rd32;
	ld.global.f64 	%fd4251, [%rd93];
	add.s64 	%rd94, %rd93, %rd32;
	ld.global.f64 	%fd4252, [%rd94];
	st.local.v2.f64 	[%rd2+496], {%fd4251, %fd4252};
	add.s64 	%rd95, %rd94, %rd32;
	ld.global.f64 	%fd4253, [%rd95];
	add.s64 	%rd96, %rd95, %rd32;
	ld.global.f64 	%fd4254, [%rd96];
	st.local.v2.f64 	[%rd2+512], {%fd4253, %fd4254};
	add.s64 	%rd97, %rd96, %rd32;
	ld.global.f64 	%fd4255, [%rd97];
	add.s64 	%rd98, %rd97, %rd32;
	ld.global.f64 	%fd4256, [%rd98];
	st.local.v2.f64 	[%rd2+528], {%fd4255, %fd4256};
	add.s64 	%rd99, %rd98, %rd32;
	ld.global.f64 	%fd4257, [%rd99];
	add.s64 	%rd100, %rd99, %rd32;
	ld.global.f64 	%fd4258, [%rd100];
	st.local.v2.f64 	[%rd2+544], {%fd4257, %fd4258};
	add.s64 	%rd101, %rd100, %rd32;
	ld.global.f64 	%fd4259, [%rd101];
	add.s64 	%rd102, %rd101, %rd32;
	ld.global.f64 	%fd4260, [%rd102];
	st.local.v2.f64 	[%rd2+560], {%fd4259, %fd4260};
	add.s64 	%rd103, %rd102, %rd32;
	ld.global.f64 	%fd4261, [%rd103];
	add.s64 	%rd104, %rd103, %rd32;
	ld.global.f64 	%fd4262, [%rd104];
	st.local.v2.f64 	[%rd2+576], {%fd4261, %fd4262};
	add.s64 	%rd105, %rd104, %rd32;
	ld.global.f64 	%fd4263, [%rd105];
	add.s64 	%rd106, %rd105, %rd32;
	ld.global.f64 	%fd4264, [%rd106];
	st.local.v2.f64 	[%rd2+592], {%fd4263, %fd4264};
	add.s64 	%rd107, %rd106, %rd32;
	ld.global.f64 	%fd4265, [%rd107];
	add.s64 	%rd108, %rd107, %rd32;
	ld.global.f64 	%fd4266, [%rd108];
	st.local.v2.f64 	[%rd2+608], {%fd4265, %fd4266};
	add.s64 	%rd109, %rd108, %rd32;
	ld.global.f64 	%fd4267, [%rd109];
	add.s64 	%rd110, %rd109, %rd32;
	ld.global.f64 	%fd4268, [%rd110];
	st.local.v2.f64 	[%rd2+624], {%fd4267, %fd4268};
	add.s64 	%rd111, %rd110, %rd32;
	ld.global.f64 	%fd4269, [%rd111];
	add.s64 	%rd112, %rd111, %rd32;
	ld.global.f64 	%fd4270, [%rd112];
	st.local.v2.f64 	[%rd2+640], {%fd4269, %fd4270};
	add.s64 	%rd113, %rd112, %rd32;
	ld.global.f64 	%fd4271, [%rd113];
	add.s64 	%rd114, %rd113, %rd32;
	ld.global.f64 	%fd4272, [%rd114];
	st.local.v2.f64 	[%rd2+656], {%fd4271, %fd4272};
	add.s64 	%rd115, %rd114, %rd32;
	ld.global.f64 	%fd4273, [%rd115];
	add.s64 	%rd116, %rd115, %rd32;
	ld.global.f64 	%fd4274, [%rd116];
	st.local.v2.f64 	[%rd2+672], {%fd4273, %fd4274};
	add.s64 	%rd117, %rd116, %rd32;
	ld.global.f64 	%fd4275, [%rd117];
	add.s64 	%rd118, %rd117, %rd32;
	ld.global.f64 	%fd4276, [%rd118];
	st.local.v2.f64 	[%rd2+688], {%fd4275, %fd4276};
	add.s64 	%rd8, %rd118, %rd32;
	ld.global.f64 	%fd4277, [%rd8];
	add.s64 	%rd119, %rd8, %rd32;
	ld.global.f64 	%fd4278, [%rd119];
	st.local.v2.f64 	[%rd2+704], {%fd4277, %fd4278};
	add.s64 	%rd120, %rd119, %rd32;
	ld.global.f64 	%fd4279, [%rd120];
	add.s64 	%rd121, %rd120, %rd32;
	ld.global.f64 	%fd4280, [%rd121];
	st.local.v2.f64 	[%rd2+720], {%fd4279, %fd4280};
	add.s64 	%rd122, %rd121, %rd32;
	ld.global.f64 	%fd4281, [%rd122];
	add.s64 	%rd123, %rd122, %rd32;
	ld.global.f64 	%fd4282, [%rd123];
	st.local.v2.f64 	[%rd2+736], {%fd4281, %fd4282};
	add.s64 	%rd124, %rd123, %rd32;
	ld.global.f64 	%fd4283, [%rd124];
	add.s64 	%rd125, %rd124, %rd32;
	ld.global.f64 	%fd4284, [%rd125];
	st.local.v2.f64 	[%rd2+752], {%fd4283, %fd4284};
	add.s64 	%rd126, %rd125, %rd32;
	ld.global.f64 	%fd4285, [%rd126];
	add.s64 	%rd127, %rd126, %rd32;
	ld.global.f64 	%fd4286, [%rd127];
	st.local.v2.f64 	[%rd2+768], {%fd4285, %fd4286};
	add.s64 	%rd128, %rd127, %rd32;
	ld.global.f64 	%fd4287, [%rd128];
	add.s64 	%rd129, %rd128, %rd32;
	ld.global.f64 	%fd4288, [%rd129];
	st.local.v2.f64 	[%rd2+784], {%fd4287, %fd4288};
	add.s64 	%rd130, %rd129, %rd32;
	ld.global.f64 	%fd4289, [%rd130];
	add.s64 	%rd131, %rd130, %rd32;
	ld.global.f64 	%fd4290, [%rd131];
	st.local.v2.f64 	[%rd2+800], {%fd4289, %fd4290};
	add.s64 	%rd132, %rd131, %rd32;
	ld.global.f64 	%fd4291, [%rd132];
	add.s64 	%rd133, %rd132, %rd32;
	ld.global.f64 	%fd4292, [%rd133];
	st.local.v2.f64 	[%rd2+816], {%fd4291, %fd4292};
	add.s64 	%rd134, %rd133, %rd32;
	ld.global.f64 	%fd4293, [%rd134];
	add.s64 	%rd135, %rd134, %rd32;
	ld.global.f64 	%fd4294, [%rd135];
	st.local.v2.f64 	[%rd2+832], {%fd4293, %fd4294};
	add.s64 	%rd136, %rd135, %rd32;
	ld.global.f64 	%fd4295, [%rd136];
	add.s64 	%rd137, %rd136, %rd32;
	ld.global.f64 	%fd4296, [%rd137];
	st.local.v2.f64 	[%rd2+848], {%fd4295, %fd4296};
	add.s64 	%rd138, %rd137, %rd32;
	ld.global.f64 	%fd4297, [%rd138];
	add.s64 	%rd139, %rd138, %rd32;
	ld.global.f64 	%fd4298, [%rd139];
	st.local.v2.f64 	[%rd2+864], {%fd4297, %fd4298};
	add.s64 	%rd140, %rd139, %rd32;
	ld.global.f64 	%fd4299, [%rd140];
	add.s64 	%rd141, %rd140, %rd32;
	ld.global.f64 	%fd4300, [%rd141];
	st.local.v2.f64 	[%rd2+880], {%fd4299, %fd4300};
	add.s64 	%rd142, %rd141, %rd32;
	ld.global.f64 	%fd4301, [%rd142];
	add.s64 	%rd143, %rd142, %rd32;
	ld.global.f64 	%fd4302, [%rd143];
	st.local.v2.f64 	[%rd2+896], {%fd4301, %fd4302};
	add.s64 	%rd144, %rd143, %rd32;
	ld.global.f64 	%fd4303, [%rd144];
	add.s64 	%rd145, %rd144, %rd32;
	ld.global.f64 	%fd4304, [%rd145];
	st.local.v2.f64 	[%rd2+912], {%fd4303, %fd4304};
	add.s64 	%rd146, %rd145, %rd32;
	ld.global.f64 	%fd4305, [%rd146];
	add.s64 	%rd147, %rd146, %rd32;
	ld.global.f64 	%fd4306, [%rd147];
	st.local.v2.f64 	[%rd2+928], {%fd4305, %fd4306};
	add.s64 	%rd148, %rd147, %rd32;
	ld.global.f64 	%fd4307, [%rd148];
	add.s64 	%rd149, %rd148, %rd32;
	ld.global.f64 	%fd4308, [%rd149];
	st.local.v2.f64 	[%rd2+944], {%fd4307, %fd4308};
	add.s64 	%rd150, %rd149, %rd32;
	ld.global.f64 	%fd4309, [%rd150];
	add.s64 	%rd151, %rd150, %rd32;
	ld.global.f64 	%fd4310, [%rd151];
	st.local.v2.f64 	[%rd2+960], {%fd4309, %fd4310};
	add.s64 	%rd152, %rd151, %rd32;
	ld.global.f64 	%fd4311, [%rd152];
	add.s64 	%rd153, %rd152, %rd32;
	ld.global.f64 	%fd4312, [%rd153];
	st.local.v2.f64 	[%rd2+976], {%fd4311, %fd4312};
	add.s64 	%rd154, %rd153, %rd32;
	ld.global.f64 	%fd4313, [%rd154];
	add.s64 	%rd155, %rd154, %rd32;
	ld.global.f64 	%fd4314, [%rd155];
	st.local.v2.f64 	[%rd2+992], {%fd4313, %fd4314};
	add.s64 	%rd156, %rd155, %rd32;
	ld.global.f64 	%fd1, [%rd156];
	add.s64 	%rd157, %rd156, %rd32;
	ld.global.f64 	%fd4315, [%rd157];
	st.local.v2.f64 	[%rd2+1008], {%fd1, %fd4315};
	add.s64 	%rd158, %rd157, %rd32;
	ld.global.f64 	%fd2, [%rd158];
	add.s64 	%rd159, %rd158, %rd32;
	ld.global.f64 	%fd4316, [%rd159];
	st.local.v2.f64 	[%rd2+1024], {%fd2, %fd4316};
	add.s64 	%rd160, %rd159, %rd32;
	ld.global.f64 	%fd4317, [%rd160];
	add.s64 	%rd161, %rd160, %rd32;
	ld.global.f64 	%fd4318, [%rd161];
	st.local.v2.f64 	[%rd2+1040], {%fd4317, %fd4318};
	add.s64 	%rd162, %rd161, %rd32;
	ld.global.f64 	%fd4319, [%rd162];
	add.s64 	%rd163, %rd162, %rd32;
	ld.global.f64 	%fd4320, [%rd163];
	st.local.v2.f64 	[%rd2+1056], {%fd4319, %fd4320};
	add.s64 	%rd164, %rd163, %rd32;
	ld.global.f64 	%fd4321, [%rd164];
	add.s64 	%rd165, %rd164, %rd32;
	ld.global.f64 	%fd4322, [%rd165];
	st.local.v2.f64 	[%rd2+1072], {%fd4321, %fd4322};
	add.s64 	%rd166, %rd165, %rd32;
	ld.global.f64 	%fd4323, [%rd166];
	add.s64 	%rd167, %rd166, %rd32;
	ld.global.f64 	%fd3, [%rd167];
	st.local.v2.f64 	[%rd2+1088], {%fd4323, %fd3};
	add.s64 	%rd168, %rd167, %rd32;
	ld.global.f64 	%fd4324, [%rd168];
	add.s64 	%rd169, %rd168, %rd32;
	ld.global.f64 	%fd4, [%rd169];
	st.local.v2.f64 	[%rd2+1104], {%fd4324, %fd4};
	add.s64 	%rd170, %rd169, %rd32;
	ld.global.f64 	%fd5, [%rd170];
	add.s64 	%rd171, %rd170, %rd32;
	ld.global.f64 	%fd6, [%rd171];
	st.local.v2.f64 	[%rd2+1120], {%fd5, %fd6};
	add.s64 	%rd172, %rd28, %rd30;
	ld.global.nc.f64 	%fd7, [%rd172];
	add.s64 	%rd173, %rd29, %rd30;
	ld.global.nc.f64 	%fd8, [%rd173];
	mov.f64 	%fd4325, 0d407CC00000000000;
	div.rn.f64 	%fd9, %fd4325, %fd7;
	fma.rn.f64 	%fd4326, %fd9, 0d3FF71547652B82FE, 0d4338000000000000;
	{
	.reg .b32 %temp; 
	mov.b64 	{%r3, %temp}, %fd4326;
	}
	mov.f64 	%fd4327, 0dC338000000000000;
	add.rn.f64 	%fd4328, %fd4326, %fd4327;
	fma.rn.f64 	%fd4329, %fd4328, 0dBFE62E42FEFA39EF, %fd9;
	fma.rn.f64 	%fd4330, %fd4328, 0dBC7ABC9E3B39803F, %fd4329;
	fma.rn.f64 	%fd4331, %fd4330, 0d3E5ADE1569CE2BDF, 0d3E928AF3FCA213EA;
	fma.rn.f64 	%fd4332, %fd4331, %fd4330, 0d3EC71DEE62401315;
	fma.rn.f64 	%fd4333, %fd4332, %fd4330, 0d3EFA01997C89EB71;
	fma.rn.f64 	%fd4334, %fd4333, %fd4330, 0d3F2A01A014761F65;
	fma.rn.f64 	%fd4335, %fd4334, %fd4330, 0d3F56C16C1852B7AF;
	fma.rn.f64 	%fd4336, %fd4335, %fd4330, 0d3F81111111122322;
	fma.rn.f64 	%fd4337, %fd4336, %fd4330, 0d3FA55555555502A1;
	fma.rn.f64 	%fd4338, %fd4337, %fd4330, 0d3FC5555555555511;
	fma.rn.f64 	%fd4339, %fd4338, %fd4330, 0d3FE000000000000B;
	fma.rn.f64 	%fd4340, %fd4339, %fd4330, 0d3FF0000000000000;
	fma.rn.f64 	%fd4341, %fd4340, %fd4330, 0d3FF0000000000000;
	{
	.reg .b32 %temp; 
	mov.b64 	{%r4, %temp}, %fd4341;
	}
	{
	.reg .b32 %temp; 
	mov.b64 	{%temp, %r5}, %fd4341;
	}
	shl.b32 	%r690, %r3, 20;
	add.s32 	%r691, %r690, %r5;
	mov.b64 	%fd25153, {%r4, %r691};
	{
	.reg .b32 %temp; 
	mov.b64 	{%temp, %r692}, %fd9;
	}
	mov.b32 	%f125, %r692;
	abs.f32 	%f1, %f125;
	setp.lt.f32 	%p7, %f1, 0f4086232B;
	@%p7 bra 	$L__BB0_4;
	setp.lt.f64 	%p8, %fd9, 0d0000000000000000;
	add.f64 	%fd4342, %fd9, 0d7FF0000000000000;
	selp.f64 	%fd25153, 0d0000000000000000, %fd4342, %p8;
	setp.geu.f32 	%p9, %f1, 0f40874800;
	@%p9 bra 	$L__BB0_4;
	shr.u32 	%r693, %r3, 31;
	add.s32 	%r694, %r3, %r693;
	shr.s32 	%r695, %r694, 1;
	shl.b32 	%r696, %r695, 20;
	add.s32 	%r697, %r5, %r696;
	mov.b64 	%fd4343, {%r4, %r697};
	sub.s32 	%r698, %r3, %r695;
	shl.b32 	%r699, %r698, 20;
	add.s32 	%r700, %r699, 1072693248;
	mov.b32 	%r701, 0;
	mov.b64 	%fd4344, {%r701, %r700};
	mul.f64 	%fd25153, %fd4344, %fd4343;
$L__BB0_4:
	mov.f64 	%fd4345, 0d408CC00000000000;
	div.rn.f64 	%fd14, %fd4345, %fd7;
	fma.rn.f64 	%fd4346, %fd14, 0d3FF71547652B82FE, 0d4338000000000000;
	{
	.reg .b32 %temp; 
	mov.b64 	{%r6, %temp}, %fd4346;
	}
	mov.f64 	%fd4347, 0dC338000000000000;
	add.rn.f64 	%fd4348, %fd4346, %fd4347;
	fma.rn.f64 	%fd4349, %fd4348, 0dBFE62E42FEFA39EF, %fd14;
	fma.rn.f64 	%fd4350, %fd4348, 0dBC7ABC9E3B39803F, %fd4349;
	fma.rn.f64 	%fd4351, %fd4350, 0d3E5ADE1569CE2BDF, 0d3E928AF3FCA213EA;
	fma.rn.f64 	%fd4352, %fd4351, %fd4350, 0d3EC71DEE62401315;
	fma.rn.f64 	%fd4353, %fd4352, %fd4350, 0d3EFA01997C89EB71;
	fma.rn.f64 	%fd4354, %fd4353, %fd4350, 0d3F2A01A014761F65;
	fma.rn.f64 	%fd4355, %fd4354, %fd4350, 0d3F56C16C1852B7AF;
	fma.rn.f64 	%fd4356, %fd4355, %fd4350, 0d3F81111111122322;
	fma.rn.f64 	%fd4357, %fd4356, %fd4350, 0d3FA55555555502A1;
	fma.rn.f64 	%fd4358, %fd4357, %fd4350, 0d3FC5555555555511;
	fma.rn.f64 	%fd4359, %fd4358, %fd4350, 0d3FE000000000000B;
	fma.rn.f64 	%fd4360, %fd4359, %fd4350, 0d3FF0000000000000;
	fma.rn.f64 	%fd4361, %fd4360, %fd4350, 0d3FF0000000000000;
	{
	.reg .b32 %temp; 
	mov.b64 	{%r7, %temp}, %fd4361;
	}
	{
	.reg .b32 %temp; 
	mov.b64 	{%temp, %r8}, %fd4361;
	}
	shl.b32 	%r702, %r6, 20;
	add.s32 	%r703, %r702, %r8;
	mov.b64 	%fd25154, {%r7, %r703};
	{
	.reg .b32 %temp; 
	mov.b64 	{%temp, %r704}, %fd14;
	}
	mov.b32 	%f126, %r704;
	abs.f32 	%f2, %f126;
	setp.lt.f32 	%p10, %f2, 0f4086232B;
	@%p10 bra 	$L__BB0_7;
	setp.lt.f64 	%p11, %fd14, 0d0000000000000000;
	add.f64 	%fd4362, %fd14, 0d7FF0000000000000;
	selp.f64 	%fd25154, 0d0000000000000000, %fd4362, %p11;
	setp.geu.f32 	%p12, %f2, 0f40874800;
	@%p12 bra 	$L__BB0_7;
	shr.u32 	%r705, %r6, 31;
	add.s32 	%r706, %r6, %r705;
	shr.s32 	%r707, %r706, 1;
	shl.b32 	%r708, %r707, 20;
	add.s32 	%r709, %r8, %r708;
	mov.b64 	%fd4363, {%r7, %r709};
	sub.s32 	%r710, %r6, %r707;
	shl.b32 	%r711, %r710, 20;
	add.s32 	%r712, %r711, 1072693248;
	mov.b32 	%r713, 0;
	mov.b64 	%fd4364, {%r713, %r712};
	mul.f64 	%fd25154, %fd4364, %fd4363;
$L__BB0_7:
	mul.f64 	%fd4365, %fd25154, 0d3925CEC1F0E9D420;
	mul.f64 	%fd4366, %fd8, %fd4365;
	fma.rn.f64 	%fd19, %fd25153, 0d3D551C51CE3718E1, %fd4366;
	mov.f64 	%fd4367, 0d40A1300000000000;
	div.rn.f64 	%fd20, %fd4367, %fd7;
	fma.rn.f64 	%fd4368, %fd20, 0d3FF71547652B82FE, 0d4338000000000000;
	{
	.reg .b32 %temp; 
	mov.b64 	{%r9, %temp}, %fd4368;
	}
	mov.f64 	%fd4369, 0dC338000000000000;
	add.rn.f64 	%fd4370, %fd4368, %fd4369;
	fma.rn.f64 	%fd4371, %fd4370, 0dBFE62E42FEFA39EF, %fd20;
	fma.rn.f64 	%fd4372, %fd4370, 0dBC7ABC9E3B39803F, %fd4371;
	fma.rn.f64 	%fd4373, %fd4372, 0d3E5ADE1569CE2BDF, 0d3E928AF3FCA213EA;
	fma.rn.f64 	%fd4374, %fd4373, %fd4372, 0d3EC71DEE62401315;
	fma.rn.f64 	%fd4375, %fd4374, %fd4372, 0d3EFA01997C89EB71;
	fma.rn.f64 	%fd4376, %fd4375, %fd4372, 0d3F2A01A014761F65;
	fma.rn.f64 	%fd4377, %fd4376, %fd4372, 0d3F56C16C1852B7AF;
	fma.rn.f64 	%fd4378, %fd4377, %fd4372, 0d3F81111111122322;
	fma.rn.f64 	%fd4379, %fd4378, %fd4372, 0d3FA55555555502A1;
	fma.rn.f64 	%fd4380, %fd4379, %fd4372, 0d3FC5555555555511;
	fma.rn.f64 	%fd4381, %fd4380, %fd4372, 0d3FE000000000000B;
	fma.rn.f64 	%fd4382, %fd4381, %fd4372, 0d3FF0000000000000;
	fma.rn.f64 	%fd4383, %fd4382, %fd4372, 0d3FF0000000000000;
	{
	.reg .b32 %temp; 
	mov.b64 	{%r10, %temp}, %fd4383;
	}
	{
	.reg .b32 %temp; 
	mov.b64 	{%temp, %r11}, %fd4383;
	}
	shl.b32 	%r714, %r9, 20;
	add.s32 	%r715, %r714, %r11;
	mov.b64 	%fd25155, {%r10, %r715};
	{
	.reg .b32 %temp; 
	mov.b64 	{%temp, %r716}, %fd20;
	}
	mov.b32 	%f127, %r716;
	abs.f32 	%f3, %f127;
	setp.lt.f32 	%p13, %f3, 0f4086232B;
	@%p13 bra 	$L__BB0_10;
	setp.lt.f64 	%p14, %fd20, 0d0000000000000000;
	add.f64 	%fd4384, %fd20, 0d7FF0000000000000;
	selp.f64 	%fd25155, 0d0000000000000000, %fd4384, %p14;
	setp.geu.f32 	%p15, %f3, 0f40874800;
	@%p15 bra 	$L__BB0_10;
	shr.u32 	%r717, %r9, 31;
	add.s32 	%r718, %r9, %r717;
	shr.s32 	%r719, %r718, 1;
	shl.b32 	%r720, %r719, 20;
	add.s32 	%r721, %r11, %r720;
	mov.b64 	%fd4385, {%r10, %r721};
	sub.s32 	%r722, %r9, %r719;
	shl.b32 	%r723, %r722, 20;
	add.s32 	%r724, %r723, 1072693248;
	mov.b32 	%r725, 0;
	mov.b64 	%fd4386, {%r725, %r724};
	mul.f64 	%fd25155, %fd4386, %fd4385;
$L__BB0_10:
	mul.f64 	%fd4387, %fd25155, 0d3B9A71FC0E147309;
	fma.rn.f64 	%fd4388, %fd4387, %fd2, 0d3FF0000000000000;
	mul.f64 	%fd25, %fd19, %fd4388;
	mov.f64 	%fd4389, 0d4072C00000000000;
	div.rn.f64 	%fd26, %fd4389, %fd7;
	{
	.reg .b32 %temp; 
	mov.b64 	{%temp, %r12}, %fd26;
	}
	mov.f64 	%fd4390, 0d4008000000000000;
	{
	.reg .b32 %temp; 
	mov.b64 	{%temp, %r726}, %fd4390;
	}
	and.b32  	%r14, %r726, 2146435072;
	setp.eq.s32 	%p16, %r14, 1073741824;
	abs.f64 	%fd27, %fd26;
	{ // callseq 0, 0
	.param .b64 param0;
	st.param.f64 	[param0], %fd27;
	.param .b64 param1;
	st.param.f64 	[param1], 0d4008000000000000;
	.param .b64 retval0;
	call.uni (retval0), 
	__internal_accurate_pow, 
	(
	param0, 
	param1
	);
	ld.param.f64 	%fd4391, [retval0];
	} // callseq 0
	setp.lt.s32 	%p17, %r12, 0;
	neg.f64 	%fd4393, %fd4391;
	selp.f64 	%fd4394, %fd4393, %fd4391, %p16;
	selp.f64 	%fd25262, %fd4394, %fd4391, %p17;
	setp.neu.f64 	%p18, %fd26, 0d0000000000000000;
	mov.f64 	%fd25157, %fd25262;
	@%p18 bra 	$L__BB0_12;
	setp.eq.s32 	%p19, %r14, 1073741824;
	selp.b32 	%r727, %r12, 0, %p19;
	setp.lt.s32 	%p20, %r726, 0;
	or.b32  	%r728, %r727, 2146435072;
	selp.b32 	%r729, %r728, %r727, %p20;
	mov.b32 	%r730, 0;
	mov.b64 	%fd25157, {%r730, %r729};
$L__BB0_12:
	add.f64 	%fd4395, %fd26, 0d4008000000000000;
	{
	.reg .b32 %temp; 
	mov.b64 	{%temp, %r731}, %fd4395;
	}
	and.b32  	%r15, %r731, 2146435072;
	setp.ne.s32 	%p21, %r15, 2146435072;
	@%p21 bra 	$L__BB0_17;
	setp.num.f64 	%p22, %fd26, %fd26;
	@%p22 bra 	$L__BB0_15;
	mov.f64 	%fd4396, 0d4008000000000000;
	add.rn.f64 	%fd25157, %fd26, %fd4396;
	bra.uni 	$L__BB0_17;
$L__BB0_15:
	setp.neu.f64 	%p23, %fd27, 0d7FF0000000000000;
	@%p23 bra 	$L__BB0_17;
	setp.lt.s32 	%p24, %r12, 0;
	setp.eq.s32 	%p25, %r14, 1073741824;
	setp.lt.s32 	%p26, %r726, 0;
	selp.b32 	%r733, 0, 2146435072, %p26;
	and.b32  	%r734, %r726, 2147483647;
	setp.ne.s32 	%p27, %r734, 1071644672;
	or.b32  	%r735, %r733, -2147483648;
	selp.b32 	%r736, %r735, %r733, %p27;
	selp.b32 	%r737, %r736, %r733, %p25;
	selp.b32 	%r738, %r737, %r733, %p24;
	mov.b32 	%r739, 0;
	mov.b64 	%fd25157, {%r739, %r738};
$L__BB0_17:
	setp.neu.f64 	%p28, %fd26, 0d0000000000000000;
	setp.eq.f64 	%p29, %fd26, 0d3FF0000000000000;
	mul.f64 	%fd4397, %fd25157, 0d39C856C1984E1CBF;
	selp.f64 	%fd34, 0d39C856C1984E1CBF, %fd4397, %p29;
	mov.f64 	%fd4398, 0dBFB999999999999A;
	{
	.reg .b32 %temp; 
	mov.b64 	{%temp, %r16}, %fd4398;
	}
	and.b32  	%r17, %r16, 2146435072;
	@%p28 bra 	$L__BB0_19;
	setp.eq.s32 	%p31, %r17, 1126170624;
	selp.b32 	%r740, %r12, 0, %p31;
	setp.lt.s32 	%p32, %r16, 0;
	or.b32  	%r741, %r740, 2146435072;
	selp.b32 	%r742, %r741, %r740, %p32;
	mov.b32 	%r743, 0;
	mov.b64 	%fd25159, {%r743, %r742};
	bra.uni 	$L__BB0_20;
$L__BB0_19:
	setp.lt.s32 	%p30, %r12, 0;
	{ // callseq 1, 0
	.param .b64 param0;
	st.param.f64 	[param0], %fd27;
	.param .b64 param1;
	st.param.f64 	[param1], 0dBFB999999999999A;
	.param .b64 retval0;
	call.uni (retval0), 
	__internal_accurate_pow, 
	(
	param0, 
	param1
	);
	ld.param.f64 	%fd4399, [retval0];
	} // callseq 1
	selp.f64 	%fd25159, 0dFFF8000000000000, %fd4399, %p30;
$L__BB0_20:
	add.f64 	%fd4401, %fd26, 0dBFB999999999999A;
	{
	.reg .b32 %temp; 
	mov.b64 	{%temp, %r744}, %fd4401;
	}
	and.b32  	%r745, %r744, 2146435072;
	setp.ne.s32 	%p33, %r745, 2146435072;
	@%p33 bra 	$L__BB0_25;
	setp.num.f64 	%p34, %fd26, %fd26;
	@%p34 bra 	$L__BB0_23;
	mov.f64 	%fd4402, 0dBFB999999999999A;
	add.rn.f64 	%fd25159, %fd26, %fd4402;
	bra.uni 	$L__BB0_25;
$L__BB0_23:
	setp.neu.f64 	%p35, %fd27, 0d7FF0000000000000;
	@%p35 bra 	$L__BB0_25;
	setp.eq.s32 	%p36, %r17, 1126170624;
	setp.lt.s32 	%p37, %r12, 0;
	setp.lt.s32 	%p38, %r16, 0;
	selp.b32 	%r747, 0, 2146435072, %p38;
	and.b32  	%r748, %r16, 2147483647;
	setp.ne.s32 	%p39, %r748, 1071644672;
	or.b32  	%r749, %r747, -2147483648;
	selp.b32 	%r750, %r749, %r747, %p39;
	selp.b32 	%r751, %r750, %r747, %p36;
	selp.b32 	%r752, %r751, %r747, %p37;
	mov.b32 	%r753, 0;
	mov.b64 	%fd25159, {%r753, %r752};
$L__BB0_25:
	mul.f64 	%fd41, %fd8, %fd34;
	setp.eq.f64 	%p40, %fd26, 0d3FF0000000000000;
	mul.f64 	%fd4403, %fd25159, 0d3D7C25C268497682;
	selp.f64 	%fd4404, 0d3D7C25C268497682, %fd4403, %p40;
	div.rn.f64 	%fd42, %fd41, %fd4404;
	{
	.reg .b32 %temp; 
	mov.b64 	{%temp, %r3317}, %fd42;
	}
	{
	.reg .b32 %temp; 
	mov.b64 	{%r3318, %temp}, %fd42;
	}
	setp.gt.s32 	%p41, %r3317, 1048575;
	mov.b32 	%r3319, -1023;
	mov.f64 	%fd25160, %fd42;
	@%p41 bra 	$L__BB0_27;
	mul.f64 	%fd25160, %fd42, 0d4350000000000000;
	{
	.reg .b32 %temp; 
	mov.b64 	{%temp, %r3317}, %fd25160;
	}
	{
	.reg .b32 %temp; 
	mov.b64 	{%r3318, %temp}, %fd25160;
	}
	mov.b32 	%r3319, -1077;
$L__BB0_27:
	add.s32 	%r756, %r3317, -1;
	setp.gt.u32 	%p42, %r756, 2146435070;
	@%p42 bra 	$L__BB0_31;
	shr.u32 	%r759, %r3317, 20;
	add.s32 	%r3320, %r3319, %r759;
	and.b32  	%r760, %r3317, 1048575;
	or.b32  	%r761, %r760, 1072693248;
	mov.b64 	%fd25161, {%r3318, %r761};
	setp.lt.u32 	%p44, %r761, 1073127583;
	@%p44 bra 	$L__BB0_30;
	{
	.reg .b32 %temp; 
	mov.b64 	{%r762, %temp}, %fd25161;
	}
	{
	.reg .b32 %temp; 
	mov.b64 	{%temp, %r763}, %fd25161;
	}
	add.s32 	%r764, %r763, -1048576;
	mov.b64 	%fd25161, {%r762, %r764};
	add.s32 	%r3320, %r3320, 1;
$L__BB0_30:
	add.f64 	%fd4406, %fd25161, 0dBFF0000000000000;
	add.f64 	%fd4407, %fd25161, 0d3FF0000000000000;
	rcp.approx.ftz.f64 	%fd4408, %fd4407;
	neg.f64 	%fd4409, %fd4407;
	fma.rn.f64 	%fd4410, %fd4409, %fd4408, 0d3FF0000000000000;
	fma.rn.f64 	%fd4411, %fd4410, %fd4410, %fd4410;
	fma.rn.f64 	%fd4412, %fd4411, %fd4408, %fd4408;
	mul.f64 	%fd4413, %fd4406, %fd4412;
	fma.rn.f64 	%fd4414, %fd4406, %fd4412, %fd4413;
	mul.f64 	%fd4415, %fd4414, %fd4414;
	fma.rn.f64 	%fd4416, %fd4415, 0d3EB1380B3AE80F1E, 0d3ED0EE258B7A8B04;
	fma.rn.f64 	%fd4417, %fd4416, %fd4415, 0d3EF3B2669F02676F;
	fma.rn.f64 	%fd4418, %fd4417, %fd4415, 0d3F1745CBA9AB0956;
	fma.rn.f64 	%fd4419, %fd4418, %fd4415, 0d3F3C71C72D1B5154;
	fma.rn.f64 	%fd4420, %fd4419, %fd4415, 0d3F624924923BE72D;
	fma.rn.f64 	%fd4421, %fd4420, %fd4415, 0d3F8999999999A3C4;
	fma.rn.f64 	%fd4422, %fd4421, %fd4415, 0d3FB5555555555554;
	sub.f64 	%fd4423, %fd4406, %fd4414;
	add.f64 	%fd4424, %fd4423, %fd4423;
	neg.f64 	%fd4425, %fd4414;
	fma.rn.f64 	%fd4426, %fd4425, %fd4406, %fd4424;
	mul.f64 	%fd4427, %fd4412, %fd4426;
	mul.f64 	%fd4428, %fd4415, %fd4422;
	fma.rn.f64 	%fd4429, %fd4428, %fd4414, %fd4427;
	xor.b32  	%r765, %r3320, -2147483648;
	mov.b32 	%r766, 1127219200;
	mov.b64 	%fd4430, {%r765, %r766};
	mov.b32 	%r767, -2147483648;
	mov.b64 	%fd4431, {%r767, %r766};
	sub.f64 	%fd4432, %fd4430, %fd4431;
	fma.rn.f64 	%fd4433, %fd4432, 0d3FE62E42FEFA39EF, %fd4414;
	fma.rn.f64 	%fd4434, %fd4432, 0dBFE62E42FEFA39EF, %fd4433;
	sub.f64 	%fd4435, %fd4434, %fd4414;
	sub.f64 	%fd4436, %fd4429, %fd4435;
	fma.rn.f64 	%fd4437, %fd4432, 0d3C7ABC9E3B39803F, %fd4436;
	add.f64 	%fd25162, %fd4433, %fd4437;
	bra.uni 	$L__BB0_32;
$L__BB0_31:
	fma.rn.f64 	%fd4405, %fd25160, 0d7FF0000000000000, 0d7FF0000000000000;
	{
	.reg .b32 %temp; 
	mov.b64 	{%temp, %r757}, %fd25160;
	}
	and.b32  	%r758, %r757, 2147483647;
	setp.eq.s32 	%p43, %r758, 0;
	selp.f64 	%fd25162, 0dFFF0000000000000, %fd4405, %p43;
$L__BB0_32:
	mul.f64 	%fd4438, %fd25162, 0d3C695355BAAAFAD3;
	fma.rn.f64 	%fd51, %fd25162, 0d3FDBCB7B1526E50E, %fd4438;
	{
	.reg .b32 %temp; 
	mov.b64 	{%temp, %r28}, %fd51;
	}
	mov.f64 	%fd4439, 0d4000000000000000;
	{
	.reg .b32 %temp; 
	mov.b64 	{%temp, %r768}, %fd4439;
	}
	and.b32  	%r30, %r768, 2146435072;
	setp.eq.s32 	%p45, %r30, 1062207488;
	abs.f64 	%fd52, %fd51;
	{ // callseq 2, 0
	.param .b64 param0;
	st.param.f64 	[param0], %fd52;
	.param .b64 param1;
	st.param.f64 	[param1], 0d4000000000000000;
	.param .b64 retval0;
	call.uni (retval0), 
	__internal_accurate_pow, 
	(
	param0, 
	param1
	);
	ld.param.f64 	%fd4440, [retval0];
	} // callseq 2
	setp.lt.s32 	%p46, %r28, 0;
	neg.f64 	%fd4442, %fd4440;
	selp.f64 	%fd4443, %fd4442, %fd4440, %p45;
	selp.f64 	%fd25164, %fd4443, %fd4440, %p46;
	setp.neu.f64 	%p47, %fd51, 0d0000000000000000;
	@%p47 bra 	$L__BB0_34;
	setp.eq.s32 	%p48, %r30, 1062207488;
	selp.b32 	%r769, %r28, 0, %p48;
	setp.lt.s32 	%p49, %r768, 0;
	or.b32  	%r770, %r769, 2146435072;
	selp.b32 	%r771, %r770, %r769, %p49;
	mov.b32 	%r772, 0;
	mov.b64 	%fd25164, {%r772, %r771};
$L__BB0_34:
	add.f64 	%fd4444, %fd51, 0d4000000000000000;
	{
	.reg .b32 %temp; 
	mov.b64 	{%temp, %r773}, %fd4444;
	}
	and.b32  	%r774, %r773, 2146435072;
	setp.ne.s32 	%p50, %r774, 2146435072;
	@%p50 bra 	$L__BB0_39;
	setp.num.f64 	%p51, %fd51, %fd51;
	@%p51 bra 	$L__BB0_37;
	mov.f64 	%fd4445, 0d4000000000000000;
	add.rn.f64 	%fd25164, %fd51, %fd4445;
	bra.uni 	$L__BB0_39;
$L__BB0_37:
	setp.neu.f64 	%p52, %fd52, 0d7FF0000000000000;
	@%p52 bra 	$L__BB0_39;
	setp.lt.s32 	%p53, %r28, 0;
	setp.eq.s32 	%p54, %r30, 1062207488;
	setp.lt.s32 	%p55, %r768, 0;
	selp.b32 	%r776, 0, 2146435072, %p55;
	and.b32  	%r777, %r768, 2147483647;
	setp.ne.s32 	%p56, %r777, 1071644672;
	or.b32  	%r778, %r776, -2147483648;
	selp.b32 	%r779, %r778, %r776, %p56;
	selp.b32 	%r780, %r779, %r776, %p54;
	selp.b32 	%r781, %r780, %r776, %p53;
	mov.b32 	%r782, 0;
	mov.b64 	%fd25164, {%r782, %r781};
$L__BB0_39:
	setp.eq.f64 	%p57, %fd51, 0d3FF0000000000000;
	add.f64 	%fd4446, %fd25164, 0d3FF0000000000000;
	rcp.rn.f64 	%fd4447, %fd4446;
	selp.f64 	%fd4448, 0d3FE0000000000000, %fd4447, %p57;
	mov.f64 	%fd4449, 0d3FE3333333333333;
	{
	.reg .b32 %temp; 
	mov.b64 	{%temp, %r31}, %fd4449;
	}
	{
	.reg .b32 %temp; 
	mov.b64 	{%temp, %r32}, %fd4448;
	}
	shr.u32 	%r783, %r32, 20;
	and.b32  	%r784, %r783, 2047;
	add.s32 	%r785, %r784, -1012;
	mov.b64 	%rd174, %fd4448;
	shl.b64 	%rd175, %rd174, %r785;
	setp.eq.s64 	%p58, %rd175, -9223372036854775808;
	{ // callseq 3, 0
	.param .b64 param0;
	st.param.f64 	[param0], 0d3FE3333333333333;
	.param .b64 param1;
	st.param.f64 	[param1], %fd4448;
	.param .b64 retval0;
	call.uni (retval0), 
	__internal_accurate_pow, 
	(
	param0, 
	param1
	);
	ld.param.f64 	%fd4450, [retval0];
	} // callseq 3
	setp.lt.s32 	%p59, %r31, 0;
	neg.f64 	%fd4452, %fd4450;
	selp.f64 	%fd4453, %fd4452, %fd4450, %p58;
	selp.f64 	%fd4454, %fd4453, %fd4450, %p59;
	cvt.rzi.f64.f64 	%fd4455, %fd4448;
	setp.neu.f64 	%p60, %fd4448, %fd4455;
	selp.f64 	%fd4457, 0dFFF8000000000000, %fd4454, %p60;
	selp.f64 	%fd25165, %fd4457, %fd4454, %p59;
	add.f64 	%fd4458, %fd4448, 0d3FE3333333333333;
	{
	.reg .b32 %temp; 
	mov.b64 	{%temp, %r786}, %fd4458;
	}
	and.b32  	%r787, %r786, 2146435072;
	setp.ne.s32 	%p61, %r787, 2146435072;
	@%p61 bra 	$L__BB0_44;
	setp.num.f64 	%p62, %fd4448, %fd4448;
	@%p62 bra 	$L__BB0_42;
	mov.f64 	%fd4460, 0d3FE3333333333333;
	add.rn.f64 	%fd25165, %fd4460, %fd4448;
	bra.uni 	$L__BB0_44;
$L__BB0_42:
	abs.f64 	%fd4459, %fd4448;
	setp.neu.f64 	%p63, %fd4459, 0d7FF0000000000000;
	@%p63 bra 	$L__BB0_44;
	shr.s32 	%r788, %r32, 31;
	and.b32  	%r789, %r788, 2146435072;
	mov.b32 	%r790, 0;
	mov.b64 	%fd25165, {%r790, %r789};
$L__BB0_44:
	setp.neu.f64 	%p64, %fd26, 0d0000000000000000;
	setp.eq.f64 	%p65, %fd4448, 0d0000000000000000;
	selp.f64 	%fd4461, 0d3FF0000000000000, %fd25165, %p65;
	add.f64 	%fd4462, %fd42, 0d3FF0000000000000;
	div.rn.f64 	%fd4463, %fd41, %fd4462;
	mul.f64 	%fd64, %fd4463, %fd4461;
	mov.f64 	%fd4464, 0d400B333333333333;
	{
	.reg .b32 %temp; 
	mov.b64 	{%temp, %r33}, %fd4464;
	}
	and.b32  	%r34, %r33, 2146435072;
	@%p64 bra 	$L__BB0_46;
	setp.eq.s32 	%p67, %r34, 1127219200;
	selp.b32 	%r791, %r12, 0, %p67;
	setp.lt.s32 	%p68, %r33, 0;
	or.b32  	%r792, %r791, 2146435072;
	selp.b32 	%r793, %r792, %r791, %p68;
	mov.b32 	%r794, 0;
	mov.b64 	%fd25167, {%r794, %r793};
	bra.uni 	$L__BB0_47;
$L__BB0_46:
	setp.lt.s32 	%p66, %r12, 0;
	{ // callseq 4, 0
	.param .b64 param0;
	st.param.f64 	[param0], %fd27;
	.param .b64 param1;
	st.param.f64 	[param1], 0d400B333333333333;
	.param .b64 retval0;
	call.uni (retval0), 
	__internal_accurate_pow, 
	(
	param0, 
	param1
	);
	ld.param.f64 	%fd4465, [retval0];
	} // callseq 4
	selp.f64 	%fd25167, 0dFFF8000000000000, %fd4465, %p66;
$L__BB0_47:
	add.f64 	%fd4467, %fd26, 0d400B333333333333;
	{
	.reg .b32 %temp; 
	mov.b64 	{%temp, %r795}, %fd4467;
	}
	and.b32  	%r35, %r795, 2146435072;
	setp.ne.s32 	%p69, %r35, 2146435072;
	@%p69 bra 	$L__BB0_52;
	setp.num.f64 	%p70, %fd26, %fd26;
	@%p70 bra 	$L__BB0_50;
	mov.f64 	%fd4468, 0d400B333333333333;
	add.rn.f64 	%fd25167, %fd26, %fd4468;
	bra.uni 	$L__BB0_52;
$L__BB0_50:
	setp.neu.f64 	%p71, %fd27, 0d7FF0000000000000;
	@%p71 bra 	$L__BB0_52;
	setp.eq.s32 	%p72, %r34, 1127219200;
	setp.lt.s32 	%p73, %r12, 0;
	setp.lt.s32 	%p74, %r33, 0;
	selp.b32 	%r797, 0, 2146435072, %p74;
	and.b32  	%r798, %r33, 2147483647;
	setp.ne.s32 	%p75, %r798, 1071644672;
	or.b32  	%r799, %r797, -2147483648;
	selp.b32 	%r800, %r799, %r797, %p75;
	selp.b32 	%r801, %r800, %r797, %p72;
	selp.b32 	%r802, %r801, %r797, %p73;
	mov.b32 	%r803, 0;
	mov.b64 	%fd25167, {%r803, %r802};
$L__BB0_52:
	setp.eq.f64 	%p76, %fd26, 0d3FF0000000000000;
	setp.neu.f64 	%p77, %fd26, 0d0000000000000000;
	mul.f64 	%fd4469, %fd25167, 0d398ED44A8DB8468C;
	selp.f64 	%fd71, 0d398ED44A8DB8468C, %fd4469, %p76;
	mov.f64 	%fd4470, 0d3FD3333333333333;
	{
	.reg .b32 %temp; 
	mov.b64 	{%temp, %r36}, %fd4470;
	}
	and.b32  	%r37, %r36, 2146435072;
	@%p77 bra 	$L__BB0_54;
	setp.eq.s32 	%p79, %r37, 1127219200;
	selp.b32 	%r804, %r12, 0, %p79;
	setp.lt.s32 	%p80, %r36, 0;
	or.b32  	%r805, %r804, 2146435072;
	selp.b32 	%r806, %r805, %r804, %p80;
	mov.b32 	%r807, 0;
	mov.b64 	%fd25169, {%r807, %r806};
	bra.uni 	$L__BB0_55;
$L__BB0_54:
	setp.lt.s32 	%p78, %r12, 0;
	{ // callseq 5, 0
	.param .b64 param0;
	st.param.f64 	[param0], %fd27;
	.param .b64 param1;
	st.param.f64 	[param1], 0d3FD3333333333333;
	.param .b64 retval0;
	call.uni (retval0), 
	__internal_accurate_pow, 
	(
	param0, 
	param1
	);
	ld.param.f64 	%fd4471, [retval0];
	} // callseq 5
	selp.f64 	%fd25169, 0dFFF8000000000000, %fd4471, %p78;
$L__BB0_55:
	add.f64 	%fd4473, %fd26, 0d3FD3333333333333;
	{
	.reg .b32 %temp; 
	mov.b64 	{%temp, %r808}, %fd4473;
	}
	and.b32  	%r809, %r808, 2146435072;
	setp.ne.s32 	%p81, %r809, 2146435072;
	@%p81 bra 	$L__BB0_60;
	setp.num.f64 	%p82, %fd26, %fd26;
	@%p82 bra 	$L__BB0_58;
	mov.f64 	%fd4474, 0d3FD3333333333333;
	add.rn.f64 	%fd25169, %fd26, %fd4474;
	bra.uni 	$L__BB0_60;
$L__BB0_58:
	setp.neu.f64 	%p83, %fd27, 0d7FF0000000000000;
	@%p83 bra 	$L__BB0_60;
	setp.eq.s32 	%p84, %r37, 1127219200;
	setp.lt.s32 	%p85, %r12, 0;
	setp.lt.s32 	%p86, %r36, 0;
	selp.b32 	%r811, 0, 2146435072, %p86;
	and.b32  	%r812, %r36, 2147483647;
	setp.ne.s32 	%p87, %r812, 1071644672;
	or.b32  	%r813, %r811, -2147483648;
	selp.b32 	%r814, %r813, %r811, %p87;
	selp.b32 	%r815, %r814, %r811, %p84;
	selp.b32 	%r816, %r815, %r811, %p85;
	mov.b32 	%r817, 0;
	mov.b64 	%fd25169, {%r817, %r816};
$L__BB0_60:
	mul.f64 	%fd78, %fd8, %fd71;
	setp.eq.f64 	%p88, %fd26, 0d3FF0000000000000;
	mul.f64 	%fd4475, %fd25169, 0d3D919799812DEA11;
	selp.f64 	%fd4476, 0d3D919799812DEA11, %fd4475, %p88;
	div.rn.f64 	%fd79, %fd78, %fd4476;
	{
	.reg .b32 %temp; 
	mov.b64 	{%temp, %r3321}, %fd79;
	}
	{
	.reg .b32 %temp; 
	mov.b64 	{%r3322, %temp}, %fd79;
	}
	setp.gt.s32 	%p89, %r3321, 1048575;
	mov.b32 	%r3323, -1023;
	mov.f64 	%fd25170, %fd79;
	@%p89 bra 	$L__BB0_62;
	mul.f64 	%fd25170, %fd79, 0d4350000000000000;
	{
	.reg .b32 %temp; 
	mov.b64 	{%temp, %r3321}, %fd25170;
	}
	{
	.reg .b32 %temp; 
	mov.b64 	{%r3322, %temp}, %fd25170;
	}
	mov.b32 	%r3323, -1077;
$L__BB0_62:
	add.s32 	%r820, %r3321, -1;
	setp.gt.u32 	%p90, %r820, 2146435070;
	@%p90 bra 	$L__BB0_66;
	shr.u32 	%r823, %r3321, 20;
	add.s32 	%r3324, %r3323, %r823;
	and.b32  	%r824, %r3321, 1048575;
	or.b32  	%r825, %r824, 1072693248;
	mov.b64 	%fd25171, {%r3322, %r825};
	setp.lt.u32 	%p92, %r825, 1073127583;
	@%p92 bra 	$L__BB0_65;
	{
	.reg .b32 %temp; 
	mov.b64 	{%r826, %temp}, %fd25171;
	}
	{
	.reg .b32 %temp; 
	mov.b64 	{%temp, %r827}, %fd25171;
	}
	add.s32 	%r828, %r827, -1048576;
	mov.b64 	%fd25171, {%r826, %r828};
	add.s32 	%r3324, %r3324, 1;
$L__BB0_65:
	add.f64 	%fd4478, %fd25171, 0dBFF0000000000000;
	add.f64 	%fd4479, %fd25171, 0d3FF0000000000000;
	rcp.approx.ftz.f64 	%fd4480, %fd4479;
	neg.f64 	%fd4481, %fd4479;
	fma.rn.f64 	%fd4482, %fd4481, %fd4480, 0d3FF0000000000000;
	fma.rn.f64 	%fd4483, %fd4482, %fd4482, %fd4482;
	fma.rn.f64 	%fd4484, %fd4483, %fd4480, %fd4480;
	mul.f64 	%fd4485, %fd4478, %fd4484;
	fma.rn.f64 	%fd4486, %fd4478, %fd4484, %fd4485;
	mul.f64 	%fd4487, %fd4486, %fd4486;
	fma.rn.f64 	%fd4488, %fd4487, 0d3EB1380B3AE80F1E, 0d3ED0EE258B7A8B04;
	fma.rn.f64 	%fd4489, %fd4488, %fd4487, 0d3EF3B2669F02676F;
	fma.rn.f64 	%fd4490, %fd4489, %fd4487, 0d3F1745CBA9AB0956;
	fma.rn.f64 	%fd4491, %fd4490, %fd4487, 0d3F3C71C72D1B5154;
	fma.rn.f64 	%fd4492, %fd4491, %fd4487, 0d3F624924923BE72D;
	fma.rn.f64 	%fd4493, %fd4492, %fd4487, 0d3F8999999999A3C4;
	fma.rn.f64 	%fd4494, %fd4493, %fd4487, 0d3FB5555555555554;
	sub.f64 	%fd4495, %fd4478, %fd4486;
	add.f64 	%fd4496, %fd4495, %fd4495;
	neg.f64 	%fd4497, %fd4486;
	fma.rn.f64 	%fd4498, %fd4497, %fd4478, %fd4496;
	mul.f64 	%fd4499, %fd4484, %fd4498;
	mul.f64 	%fd4500, %fd4487, %fd4494;
	fma.rn.f64 	%fd4501, %fd4500, %fd4486, %fd4499;
	xor.b32  	%r829, %r3324, -2147483648;
	mov.b32 	%r830, 1127219200;
	mov.b64 	%fd4502, {%r829, %r830};
	mov.b32 	%r831, -2147483648;
	mov.b64 	%fd4503, {%r831, %r830};
	sub.f64 	%fd4504, %fd4502, %fd4503;
	fma.rn.f64 	%fd4505, %fd4504, 0d3FE62E42FEFA39EF, %fd4486;
	fma.rn.f64 	%fd4506, %fd4504, 0dBFE62E42FEFA39EF, %fd4505;
	sub.f64 	%fd4507, %fd4506, %fd4486;
	sub.f64 	%fd4508, %fd4501, %fd4507;
	fma.rn.f64 	%fd4509, %fd4504, 0d3C7ABC9E3B39803F, %fd4508;
	add.f64 	%fd25172, %fd4505, %fd4509;
	bra.uni 	$L__BB0_67;
$L__BB0_66:
	fma.rn.f64 	%fd4477, %fd25170, 0d7FF0000000000000, 0d7FF0000000000000;
	{
	.reg .b32 %temp; 
	mov.b64 	{%temp, %r821}, %fd25170;
	}
	and.b32  	%r822, %r821, 2147483647;
	setp.eq.s32 	%p91, %r822, 0;
	selp.f64 	%fd25172, 0dFFF0000000000000, %fd4477, %p91;
$L__BB0_67:
	setp.eq.s32 	%p93, %r30, 1062207488;
	mul.f64 	%fd4510, %fd25172, 0d3C695355BAAAFAD3;
	fma.rn.f64 	%fd88, %fd25172, 0d3FDBCB7B1526E50E, %fd4510;
	{
	.reg .b32 %temp; 
	mov.b64 	{%temp, %r48}, %fd88;
	}
	abs.f64 	%fd89, %fd88;
	{ // callseq 6, 0
	.param .b64 param0;
	st.param.f64 	[param0], %fd89;
	.param .b64 param1;
	st.param.f64 	[param1], 0d4000000000000000;
	.param .b64 retval0;
	call.uni (retval0), 
	__internal_accurate_pow, 
	(
	param0, 
	param1
	);
	ld.param.f64 	%fd4511, [retval0];
	} // callseq 6
	setp.lt.s32 	%p94, %r48, 0;
	neg.f64 	%fd4513, %fd4511;
	selp.f64 	%fd4514, %fd4513, %fd4511, %p93;
	selp.f64 	%fd25174, %fd4514, %fd4511, %p94;
	setp.neu.f64 	%p95, %fd88, 0d0000000000000000;
	@%p95 bra 	$L__BB0_69;
	setp.eq.s32 	%p96, %r30, 1062207488;
	selp.b32 	%r833, %r48, 0, %p96;
	setp.lt.s32 	%p97, %r768, 0;
	or.b32  	%r834, %r833, 2146435072;
	selp.b32 	%r835, %r834, %r833, %p97;
	mov.b32 	%r836, 0;
	mov.b64 	%fd25174, {%r836, %r835};
$L__BB0_69:
	add.f64 	%fd4515, %fd88, 0d4000000000000000;
	{
	.reg .b32 %temp; 
	mov.b64 	{%temp, %r837}, %fd4515;
	}
	and.b32  	%r838, %r837, 2146435072;
	setp.ne.s32 	%p98, %r838, 2146435072;
	@%p98 bra 	$L__BB0_74;
	setp.num.f64 	%p99, %fd88, %fd88;
	@%p99 bra 	$L__BB0_72;
	mov.f64 	%fd4516, 0d4000000000000000;
	add.rn.f64 	%fd25174, %fd88, %fd4516;
	bra.uni 	$L__BB0_74;
$L__BB0_72:
	setp.neu.f64 	%p100, %fd89, 0d7FF0000000000000;
	@%p100 bra 	$L__BB0_74;
	setp.lt.s32 	%p101, %r48, 0;
	setp.eq.s32 	%p102, %r30, 1062207488;
	setp.lt.s32 	%p103, %r768, 0;
	selp.b32 	%r840, 0, 2146435072, %p103;
	and.b32  	%r841, %r768, 2147483647;
	setp.ne.s32 	%p104, %r841, 1071644672;
	or.b32  	%r842, %r840, -2147483648;
	selp.b32 	%r843, %r842, %r840, %p104;
	selp.b32 	%r844, %r843, %r840, %p102;
	selp.b32 	%r845, %r844, %r840, %p101;
	mov.b32 	%r846, 0;
	mov.b64 	%fd25174, {%r846, %r845};
$L__BB0_74:
	setp.lt.s32 	%p105, %r31, 0;
	setp.eq.f64 	%p106, %fd88, 0d3FF0000000000000;
	add.f64 	%fd4517, %fd25174, 0d3FF0000000000000;
	rcp.rn.f64 	%fd4518, %fd4517;
	selp.f64 	%fd4519, 0d3FE0000000000000, %fd4518, %p106;
	{
	.reg .b32 %temp; 
	mov.b64 	{%temp, %r49}, %fd4519;
	}
	shr.u32 	%r847, %r49, 20;
	and.b32  	%r848, %r847, 2047;
	add.s32 	%r849, %r848, -1012;
	mov.b64 	%rd177, %fd4519;
	shl.b64 	%rd178, %rd177, %r849;
	setp.eq.s64 	%p107, %rd178, -9223372036854775808;
	{ // callseq 7, 0
	.param .b64 param0;
	st.param.f64 	[param0], 0d3FE3333333333333;
	.param .b64 param1;
	st.param.f64 	[param1], %fd4519;
	.param .b64 retval0;
	call.uni (retval0), 
	__internal_accurate_pow, 
	(
	param0, 
	param1
	);
	ld.param.f64 	%fd4520, [retval0];
	} // callseq 7
	neg.f64 	%fd4522, %fd4520;
	selp.f64 	%fd4523, %fd4522, %fd4520, %p107;
	selp.f64 	%fd4524, %fd4523, %fd4520, %p105;
	cvt.rzi.f64.f64 	%fd4525, %fd4519;
	setp.neu.f64 	%p108, %fd4519, %fd4525;
	selp.f64 	%fd4527, 0dFFF8000000000000, %fd4524, %p108;
	selp.f64 	%fd25175, %fd4527, %fd4524, %p105;
	add.f64 	%fd4528, %fd4519, 0d3FE3333333333333;
	{
	.reg .b32 %temp; 
	mov.b64 	{%temp, %r850}, %fd4528;
	}
	and.b32  	%r851, %r850, 2146435072;
	setp.ne.s32 	%p109, %r851, 2146435072;
	@%p109 bra 	$L__BB0_79;
	setp.num.f64 	%p110, %fd4519, %fd4519;
	@%p110 bra 	$L__BB0_77;
	mov.f64 	%fd4530, 0d3FE3333333333333;
	add.rn.f64 	%fd25175, %fd4530, %fd4519;
	bra.uni 	$L__BB0_79;
$L__BB0_77:
	abs.f64 	%fd4529, %fd4519;
	setp.neu.f64 	%p111, %fd4529, 0d7FF0000000000000;
	@%p111 bra 	$L__BB0_79;
	shr.s32 	%r852, %r49, 31;
	and.b32  	%r853, %r852, 2146435072;
	mov.b32 	%r854, 0;
	mov.b64 	%fd25175, {%r854, %r853};
$L__BB0_79:
	setp.eq.f64 	%p112, %fd4519, 0d0000000000000000;
	selp.f64 	%fd4531, 0d3FF0000000000000, %fd25175, %p112;
	add.f64 	%fd4532, %fd79, 0d3FF0000000000000;
	div.rn.f64 	%fd4533, %fd78, %fd4532;
	mul.f64 	%fd101, %fd4533, %fd4531;
	mov.f64 	%fd4534, 0d4080780000000000;
	div.rn.f64 	%fd102, %fd4534, %fd7;
	fma.rn.f64 	%fd4535, %fd102, 0d3FF71547652B82FE, 0d4338000000000000;
	{
	.reg .b32 %temp; 
	mov.b64 	{%r50, %temp}, %fd4535;
	}
	mov.f64 	%fd4536, 0dC338000000000000;
	add.rn.f64 	%fd4537, %fd4535, %fd4536;
	fma.rn.f64 	%fd4538, %fd4537, 0dBFE62E42FEFA39EF, %fd102;
	fma.rn.f64 	%fd4539, %fd4537, 0dBC7ABC9E3B39803F, %fd4538;
	fma.rn.f64 	%fd4540, %fd4539, 0d3E5ADE1569CE2BDF, 0d3E928AF3FCA213EA;
	fma.rn.f64 	%fd4541, %fd4540, %fd4539, 0d3EC71DEE62401315;
	fma.rn.f64 	%fd4542, %fd4541, %fd4539, 0d3EFA01997C89EB71;
	fma.rn.f64 	%fd4543, %fd4542, %fd4539, 0d3F2A01A014761F65;
	fma.rn.f64 	%fd4544, %fd4543, %fd4539, 0d3F56C16C1852B7AF;
	fma.rn.f64 	%fd4545, %fd4544, %fd4539, 0d3F81111111122322;
	fma.rn.f64 	%fd4546, %fd4545, %fd4539, 0d3FA55555555502A1;
	fma.rn.f64 	%fd4547, %fd4546, %fd4539, 0d3FC5555555555511;
	fma.rn.f64 	%fd4548, %fd4547, %fd4539, 0d3FE000000000000B;
	fma.rn.f64 	%fd4549, %fd4548, %fd4539, 0d3FF0000000000000;
	fma.rn.f64 	%fd4550, %fd4549, %fd4539, 0d3FF0000000000000;
	{
	.reg .b32 %temp; 
	mov.b64 	{%r51, %temp}, %fd4550;
	}
	{
	.reg .b32 %temp; 
	mov.b64 	{%temp, %r52}, %fd4550;
	}
	shl.b32 	%r855, %r50, 20;
	add.s32 	%r856, %r855, %r52;
	mov.b64 	%fd25176, {%r51, %r856};
	{
	.reg .b32 %temp; 
	mov.b64 	{%temp, %r857}, %fd102;
	}
	mov.b32 	%f128, %r857;
	abs.f32 	%f4, %f128;
	setp.lt.f32 	%p113, %f4, 0f4086232B;
	@%p113 bra 	$L__BB0_82;
	setp.lt.f64 	%p114, %fd102, 0d0000000000000000;
	add.f64 	%fd4551, %fd102, 0d7FF0000000000000;
	selp.f64 	%fd25176, 0d0000000000000000, %fd4551, %p114;
	setp.geu.f32 	%p115, %f4, 0f40874800;
	@%p115 bra 	$L__BB0_82;
	shr.u32 	%r858, %r50, 31;
	add.s32 	%r859, %r50, %r858;
	shr.s32 	%r860, %r859, 1;
	shl.b32 	%r861, %r860, 20;
	add.s32 	%r862, %r52, %r861;
	mov.b64 	%fd4552, {%r51, %r862};
	sub.s32 	%r863, %r50, %r860;
	shl.b32 	%r864, %r863, 20;
	add.s32 	%r865, %r864, 1072693248;
	mov.b32 	%r866, 0;
	mov.b64 	%fd4553, {%r866, %r865};
	mul.f64 	%fd25176, %fd4553, %fd4552;
$L__BB0_82:
	mov.f64 	%fd4554, 0d407C500000000000;
	div.rn.f64 	%fd107, %fd4554, %fd7;
	fma.rn.f64 	%fd4555, %fd107, 0d3FF71547652B82FE, 0d4338000000000000;
	{
	.reg .b32 %temp; 
	mov.b64 	{%r53, %temp}, %fd4555;
	}
	mov.f64 	%fd4556, 0dC338000000000000;
	add.rn.f64 	%fd4557, %fd4555, %fd4556;
	fma.rn.f64 	%fd4558, %fd4557, 0dBFE62E42FEFA39EF, %fd107;
	fma.rn.f64 	%fd4559, %fd4557, 0dBC7ABC9E3B39803F, %fd4558;
	fma.rn.f64 	%fd4560, %fd4559, 0d3E5ADE1569CE2BDF, 0d3E928AF3FCA213EA;
	fma.rn.f64 	%fd4561, %fd4560, %fd4559, 0d3EC71DEE62401315;
	fma.rn.f64 	%fd4562, %fd4561, %fd4559, 0d3EFA01997C89EB71;
	fma.rn.f64 	%fd4563, %fd4562, %fd4559, 0d3F2A01A014761F65;
	fma.rn.f64 	%fd4564, %fd4563, %fd4559, 0d3F56C16C1852B7AF;
	fma.rn.f64 	%fd4565, %fd4564, %fd4559, 0d3F81111111122322;
	fma.rn.f64 	%fd4566, %fd4565, %fd4559, 0d3FA55555555502A1;
	fma.rn.f64 	%fd4567, %fd4566, %fd4559, 0d3FC5555555555511;
	fma.rn.f64 	%fd4568, %fd4567, %fd4559, 0d3FE000000000000B;
	fma.rn.f64 	%fd4569, %fd4568, %fd4559, 0d3FF0000000000000;
	fma.rn.f64 	%fd4570, %fd4569, %fd4559, 0d3FF0000000000000;
	{
	.reg .b32 %temp; 
	mov.b64 	{%r54, %temp}, %fd4570;
	}
	{
	.reg .b32 %temp; 
	mov.b64 	{%temp, %r55}, %fd4570;
	}
	shl.b32 	%r867, %r53, 20;
	add.s32 	%r868, %r867, %r55;
	mov.b64 	%fd25177, {%r54, %r868};
	{
	.reg .b32 %temp; 
	mov.b64 	{%temp, %r869}, %fd107;
	}
	mov.b32 	%f129, %r869;
	abs.f32 	%f5, %f129;
	setp.lt.f32 	%p116, %f5, 0f4086232B;
	@%p116 bra 	$L__BB0_85;
	setp.lt.f64 	%p117, %fd107, 0d0000000000000000;
	add.f64 	%fd4571, %fd107, 0d7FF0000000000000;
	selp.f64 	%fd25177, 0d0000000000000000, %fd4571, %p117;
	setp.geu.f32 	%p118, %f5, 0f40874800;
	@%p118 bra 	$L__BB0_85;
	shr.u32 	%r870, %r53, 31;
	add.s32 	%r871, %r53, %r870;
	shr.s32 	%r872, %r871, 1;
	shl.b32 	%r873, %r872, 20;
	add.s32 	%r874, %r55, %r873;
	mov.b64 	%fd4572, {%r54, %r874};
	sub.s32 	%r875, %r53, %r872;
	shl.b32 	%r876, %r875, 20;
	add.s32 	%r877, %r876, 1072693248;
	mov.b32 	%r878, 0;
	mov.b64 	%fd4573, {%r878, %r877};
	mul.f64 	%fd25177, %fd4573, %fd4572;
$L__BB0_85:
	mul.f64 	%fd4574, %fd25177, 0d3977FB5F2EA5B69C;
	mul.f64 	%fd112, %fd8, %fd4574;
	mov.f64 	%fd4575, 0d409DD80000000000;
	div.rn.f64 	%fd113, %fd4575, %fd7;
	fma.rn.f64 	%fd4576, %fd113, 0d3FF71547652B82FE, 0d4338000000000000;
	{
	.reg .b32 %temp; 
	mov.b64 	{%r56, %temp}, %fd4576;
	}
	mov.f64 	%fd4577, 0dC338000000000000;
	add.rn.f64 	%fd4578, %fd4576, %fd4577;
	fma.rn.f64 	%fd4579, %fd4578, 0dBFE62E42FEFA39EF, %fd113;
	fma.rn.f64 	%fd4580, %fd4578, 0dBC7ABC9E3B39803F, %fd4579;
	fma.rn.f64 	%fd4581, %fd4580, 0d3E5ADE1569CE2BDF, 0d3E928AF3FCA213EA;
	fma.rn.f64 	%fd4582, %fd4581, %fd4580, 0d3EC71DEE62401315;
	fma.rn.f64 	%fd4583, %fd4582, %fd4580, 0d3EFA01997C89EB71;
	fma.rn.f64 	%fd4584, %fd4583, %fd4580, 0d3F2A01A014761F65;
	fma.rn.f64 	%fd4585, %fd4584, %fd4580, 0d3F56C16C1852B7AF;
	fma.rn.f64 	%fd4586, %fd4585, %fd4580, 0d3F81111111122322;
	fma.rn.f64 	%fd4587, %fd4586, %fd4580, 0d3FA55555555502A1;
	fma.rn.f64 	%fd4588, %fd4587, %fd4580, 0d3FC5555555555511;
	fma.rn.f64 	%fd4589, %fd4588, %fd4580, 0d3FE000000000000B;
	fma.rn.f64 	%fd4590, %fd4589, %fd4580, 0d3FF0000000000000;
	fma.rn.f64 	%fd4591, %fd4590, %fd4580, 0d3FF0000000000000;
	{
	.reg .b32 %temp; 
	mov.b64 	{%r57, %temp}, %fd4591;
	}
	{
	.reg .b32 %temp; 
	mov.b64 	{%temp, %r58}, %fd4591;
	}
	shl.b32 	%r879, %r56, 20;
	add.s32 	%r880, %r879, %r58;
	mov.b64 	%fd25178, {%r57, %r880};
	{
	.reg .b32 %temp; 
	mov.b64 	{%temp, %r881}, %fd113;
	}
	mov.b32 	%f130, %r881;
	abs.f32 	%f6, %f130;
	setp.lt.f32 	%p119, %f6, 0f4086232B;
	@%p119 bra 	$L__BB0_88;
	setp.lt.f64 	%p120, %fd113, 0d0000000000000000;
	add.f64 	%fd4592, %fd113, 0d7FF0000000000000;
	selp.f64 	%fd25178, 0d0000000000000000, %fd4592, %p120;
	setp.geu.f32 	%p121, %f6, 0f40874800;
	@%p121 bra 	$L__BB0_88;
	shr.u32 	%r882, %r56, 31;
	add.s32 	%r883, %r56, %r882;
	shr.s32 	%r884, %r883, 1;
	shl.b32 	%r885, %r884, 20;
	add.s32 	%r886, %r58, %r885;
	mov.b64 	%fd4593, {%r57, %r886};
	sub.s32 	%r887, %r56, %r884;
	shl.b32 	%r888, %r887, 20;
	add.s32 	%r889, %r888, 1072693248;
	mov.b32 	%r890, 0;
	mov.b64 	%fd4594, {%r890, %r889};
	mul.f64 	%fd25178, %fd4594, %fd4593;
$L__BB0_88:
	setp.neu.f64 	%p122, %fd26, 0d0000000000000000;
	mul.f64 	%fd4595, %fd25178, 0d3C9C0B7908FE77AE;
	rcp.rn.f64 	%fd4596, %fd4595;
	rcp.rn.f64 	%fd4597, %fd112;
	add.f64 	%fd4598, %fd4597, %fd4596;
	rcp.rn.f64 	%fd4599, %fd4598;
	fma.rn.f64 	%fd118, %fd25176, 0d3D0DB9482C974E0A, %fd4599;
	mov.f64 	%fd4600, 0d400CCCCCCCCCCCCD;
	{
	.reg .b32 %temp; 
	mov.b64 	{%temp, %r59}, %fd4600;
	}
	and.b32  	%r60, %r59, 2146435072;
	@%p122 bra 	$L__BB0_90;
	setp.eq.s32 	%p124, %r60, 1127219200;
	selp.b32 	%r891, %r12, 0, %p124;
	setp.lt.s32 	%p125, %r59, 0;
	or.b32  	%r892, %r891, 2146435072;
	selp.b32 	%r893, %r892, %r891, %p125;
	mov.b32 	%r894, 0;
	mov.b64 	%fd25180, {%r894, %r893};
	bra.uni 	$L__BB0_91;
$L__BB0_90:
	setp.lt.s32 	%p123, %r12, 0;
	{ // callseq 8, 0
	.param .b64 param0;
	st.param.f64 	[param0], %fd27;
	.param .b64 param1;
	st.param.f64 	[param1], 0d400CCCCCCCCCCCCD;
	.param .b64 retval0;
	call.uni (retval0), 
	__internal_accurate_pow, 
	(
	param0, 
	param1
	);
	ld.param.f64 	%fd4601, [retval0];
	} // callseq 8
	selp.f64 	%fd25180, 0dFFF8000000000000, %fd4601, %p123;
$L__BB0_91:
	add.f64 	%fd4603, %fd26, 0d400CCCCCCCCCCCCD;
	{
	.reg .b32 %temp; 
	mov.b64 	{%temp, %r895}, %fd4603;
	}
	and.b32  	%r896, %r895, 2146435072;
	setp.ne.s32 	%p126, %r896, 2146435072;
	@%p126 bra 	$L__BB0_96;
	setp.num.f64 	%p127, %fd26, %fd26;
	@%p127 bra 	$L__BB0_94;
	mov.f64 	%fd4604, 0d400CCCCCCCCCCCCD;
	add.rn.f64 	%fd25180, %fd26, %fd4604;
	bra.uni 	$L__BB0_96;
$L__BB0_94:
	setp.neu.f64 	%p128, %fd27, 0d7FF0000000000000;
	@%p128 bra 	$L__BB0_96;
	setp.eq.s32 	%p129, %r60, 1127219200;
	setp.lt.s32 	%p130, %r12, 0;
	setp.lt.s32 	%p131, %r59, 0;
	selp.b32 	%r898, 0, 2146435072, %p131;
	and.b32  	%r899, %r59, 2147483647;
	setp.ne.s32 	%p132, %r899, 1071644672;
	or.b32  	%r900, %r898, -2147483648;
	selp.b32 	%r901, %r900, %r898, %p132;
	selp.b32 	%r902, %r901, %r898, %p129;
	selp.b32 	%r903, %r902, %r898, %p130;
	mov.b32 	%r904, 0;
	mov.b64 	%fd25180, {%r904, %r903};
$L__BB0_96:
	setp.eq.f64 	%p133, %fd26, 0d3FF0000000000000;
	setp.neu.f64 	%p134, %fd26, 0d0000000000000000;
	mul.f64 	%fd4605, %fd25180, 0d3958A9D53E2D053D;
	selp.f64 	%fd125, 0d3958A9D53E2D053D, %fd4605, %p133;
	mov.f64 	%fd4606, 0d3FF999999999999A;
	{
	.reg .b32 %temp; 
	mov.b64 	{%temp, %r61}, %fd4606;
	}
	and.b32  	%r62, %r61, 2146435072;
	@%p134 bra 	$L__BB0_98;
	setp.eq.s32 	%p136, %r62, 1126170624;
	selp.b32 	%r905, %r12, 0, %p136;
	setp.lt.s32 	%p137, %r61, 0;
	or.b32  	%r906, %r905, 2146435072;
	selp.b32 	%r907, %r906, %r905, %p137;
	mov.b32 	%r908, 0;
	mov.b64 	%fd25182, {%r908, %r907};
	bra.uni 	$L__BB0_99;
$L__BB0_98:
	setp.lt.s32 	%p135, %r12, 0;
	{ // callseq 9, 0
	.param .b64 param0;
	st.param.f64 	[param0], %fd27;
	.param .b64 param1;
	st.param.f64 	[param1], 0d3FF999999999999A;
	.param .b64 retval0;
	call.uni (retval0), 
	__internal_accurate_pow, 
	(
	param0, 
	param1
	);
	ld.param.f64 	%fd4607, [retval0];
	} // callseq 9
	selp.f64 	%fd25182, 0dFFF8000000000000, %fd4607, %p135;
$L__BB0_99:
	add.f64 	%fd4609, %fd26, 0d3FF999999999999A;
	{
	.reg .b32 %temp; 
	mov.b64 	{%temp, %r909}, %fd4609;
	}
	and.b32  	%r910, %r909, 2146435072;
	setp.ne.s32 	%p138, %r910, 2146435072;
	@%p138 bra 	$L__BB0_104;
	setp.num.f64 	%p139, %fd26, %fd26;
	@%p139 bra 	$L__BB0_102;
	mov.f64 	%fd4610, 0d3FF999999999999A;
	add.rn.f64 	%fd25182, %fd26, %fd4610;
	bra.uni 	$L__BB0_104;
$L__BB0_102:
	setp.neu.f64 	%p140, %fd27, 0d7FF0000000000000;
	@%p140 bra 	$L__BB0_104;
	setp.eq.s32 	%p141, %r62, 1126170624;
	setp.lt.s32 	%p142, %r12, 0;
	setp.lt.s32 	%p143, %r61, 0;
	selp.b32 	%r912, 0, 2146435072, %p143;
	and.b32  	%r913, %r61, 2147483647;
	setp.ne.s32 	%p144, %r913, 1071644672;
	or.b32  	%r914, %r912, -2147483648;
	selp.b32 	%r915, %r914, %r912, %p144;
	selp.b32 	%r916, %r915, %r912, %p141;
	selp.b32 	%r917, %r916, %r912, %p142;
	mov.b32 	%r918, 0;
	mov.b64 	%fd25182, {%r918, %r917};
$L__BB0_104:
	mul.f64 	%fd132, %fd8, %fd125;
	setp.eq.f64 	%p145, %fd26, 0d3FF0000000000000;
	mul.f64 	%fd4611, %fd25182, 0d3D9045D4644A7883;
	selp.f64 	%fd4612, 0d3D9045D4644A7883, %fd4611, %p145;
	div.rn.f64 	%fd133, %fd132, %fd4612;
	{
	.reg .b32 %temp; 
	mov.b64 	{%temp, %r3325}, %fd133;
	}
	{
	.reg .b32 %temp; 
	mov.b64 	{%r3326, %temp}, %fd133;
	}
	setp.gt.s32 	%p146, %r3325, 1048575;
	mov.b32 	%r3327, -1023;
	mov.f64 	%fd25183, %fd133;
	@%p146 bra 	$L__BB0_106;
	mul.f64 	%fd25183, %fd133, 0d4350000000000000;
	{
	.reg .b32 %temp; 
	mov.b64 	{%temp, %r3325}, %fd25183;
	}
	{
	.reg .b32 %temp; 
	mov.b64 	{%r3326, %temp}, %fd25183;
	}
	mov.b32 	%r3327, -1077;
$L__BB0_106:
	add.s32 	%r921, %r3325, -1;
	setp.gt.u32 	%p147, %r921, 2146435070;
	@%p147 bra 	$L__BB0_110;
	shr.u32 	%r924, %r3325, 20;
	add.s32 	%r3328, %r3327, %r924;
	and.b32  	%r925, %r3325, 1048575;
	or.b32  	%r926, %r925, 1072693248;
	mov.b64 	%fd25184, {%r3326, %r926};
	setp.lt.u32 	%p149, %r926, 1073127583;
	@%p149 bra 	$L__BB0_109;
	{
	.reg .b32 %temp; 
	mov.b64 	{%r927, %temp}, %fd25184;
	}
	{
	.reg .b32 %temp; 
	mov.b64 	{%temp, %r928}, %fd25184;
	}
	add.s32 	%r929, %r928, -1048576;
	mov.b64 	%fd25184, {%r927, %r929};
	add.s32 	%r3328, %r3328, 1;
$L__BB0_109:
	add.f64 	%fd4614, %fd25184, 0dBFF0000000000000;
	add.f64 	%fd4615, %fd25184, 0d3FF0000000000000;
	rcp.approx.ftz.f64 	%fd4616, %fd4615;
	neg.f64 	%fd4617, %fd4615;
	fma.rn.f64 	%fd4618, %fd4617, %fd4616, 0d3FF0000000000000;
	fma.rn.f64 	%fd4619, %fd4618, %fd4618, %fd4618;
	fma.rn.f64 	%fd4620, %fd4619, %fd4616, %fd4616;
	mul.f64 	%fd4621, %fd4614, %fd4620;
	fma.rn.f64 	%fd4622, %fd4614, %fd4620, %fd4621;
	mul.f64 	%fd4623, %fd4622, %fd4622;
	fma.rn.f64 	%fd4624, %fd4623, 0d3EB1380B3AE80F1E, 0d3ED0EE258B7A8B04;
	fma.rn.f64 	%fd4625, %fd4624, %fd4623, 0d3EF3B2669F02676F;
	fma.rn.f64 	%fd4626, %fd4625, %fd4623, 0d3F1745CBA9AB0956;
	fma.rn.f64 	%fd4627, %fd4626, %fd4623, 0d3F3C71C72D1B5154;
	fma.rn.f64 	%fd4628, %fd4627, %fd4623, 0d3F624924923BE72D;
	fma.rn.f64 	%fd4629, %fd4628, %fd4623, 0d3F8999999999A3C4;
	fma.rn.f64 	%fd4630, %fd4629, %fd4623, 0d3FB5555555555554;
	sub.f64 	%fd4631, %fd4614, %fd4622;
	add.f64 	%fd4632, %fd4631, %fd4631;
	neg.f64 	%fd4633, %fd4622;
	fma.rn.f64 	%fd4634, %fd4633, %fd4614, %fd4632;
	mul.f64 	%fd4635, %fd4620, %fd4634;
	mul.f64 	%fd4636, %fd4623, %fd4630;
	fma.rn.f64 	%fd4637, %fd4636, %fd4622, %fd4635;
	xor.b32  	%r930, %r3328, -2147483648;
	mov.b32 	%r931, 1127219200;
	mov.b64 	%fd4638, {%r930, %r931};
	mov.b32 	%r932, -2147483648;
	mov.b64 	%fd4639, {%r932, %r931};
	sub.f64 	%fd4640, %fd4638, %fd4639;
	fma.rn.f64 	%fd4641, %fd4640, 0d3FE62E42FEFA39EF, %fd4622;
	fma.rn.f64 	%fd4642, %fd4640, 0dBFE62E42FEFA39EF, %fd4641;
	sub.f64 	%fd4643, %fd4642, %fd4622;
	sub.f64 	%fd4644, %fd4637, %fd4643;
	fma.rn.f64 	%fd4645, %fd4640, 0d3C7ABC9E3B39803F, %fd4644;
	add.f64 	%fd25185, %fd4641, %fd4645;
	bra.uni 	$L__BB0_111;
$L__BB0_110:
	fma.rn.f64 	%fd4613, %fd25183, 0d7FF0000000000000, 0d7FF0000000000000;
	{
	.reg .b32 %temp; 
	mov.b64 	{%temp, %r922}, %fd25183;
	}
	and.b32  	%r923, %r922, 2147483647;
	setp.eq.s32 	%p148, %r923, 0;
	selp.f64 	%fd25185, 0dFFF0000000000000, %fd4613, %p148;
$L__BB0_111:
	setp.eq.s32 	%p150, %r30, 1062207488;
	mul.f64 	%fd4646, %fd25185, 0d3C695355BAAAFAD3;
	fma.rn.f64 	%fd142, %fd25185, 0d3FDBCB7B1526E50E, %fd4646;
	{
	.reg .b32 %temp; 
	mov.b64 	{%temp, %r73}, %fd142;
	}
	abs.f64 	%fd143, %fd142;
	{ // callseq 10, 0
	.param .b64 param0;
	st.param.f64 	[param0], %fd143;
	.param .b64 param1;
	st.param.f64 	[param1], 0d4000000000000000;
	.param .b64 retval0;
	call.uni (retval0), 
	__internal_accurate_pow, 
	(
	param0, 
	param1
	);
	ld.param.f64 	%fd4647, [retval0];
	} // callseq 10
	setp.lt.s32 	%p151, %r73, 0;
	neg.f64 	%fd4649, %fd4647;
	selp.f64 	%fd4650, %fd4649, %fd4647, %p150;
	selp.f64 	%fd25187, %fd4650, %fd4647, %p151;
	setp.neu.f64 	%p152, %fd142, 0d0000000000000000;
	@%p152 bra 	$L__BB0_113;
	setp.eq.s32 	%p153, %r30, 1062207488;
	selp.b32 	%r934, %r73, 0, %p153;
	setp.lt.s32 	%p154, %r768, 0;
	or.b32  	%r935, %r934, 2146435072;
	selp.b32 	%r936, %r935, %r934, %p154;
	mov.b32 	%r937, 0;
	mov.b64 	%fd25187, {%r937, %r936};
$L__BB0_113:
	add.f64 	%fd4651, %fd142, 0d4000000000000000;
	{
	.reg .b32 %temp; 
	mov.b64 	{%temp, %r938}, %fd4651;
	}
	and.b32  	%r939, %r938, 2146435072;
	setp.ne.s32 	%p155, %r939, 2146435072;
	@%p155 bra 	$L__BB0_118;
	setp.num.f64 	%p156, %fd142, %fd142;
	@%p156 bra 	$L__BB0_116;
	mov.f64 	%fd4652, 0d4000000000000000;
	add.rn.f64 	%fd25187, %fd142, %fd4652;
	bra.uni 	$L__BB0_118;
$L__BB0_116:
	setp.neu.f64 	%p157, %fd143, 0d7FF0000000000000;
	@%p157 bra 	$L__BB0_118;
	setp.lt.s32 	%p158, %r73, 0;
	setp.eq.s32 	%p159, %r30, 1062207488;
	setp.lt.s32 	%p160, %r768, 0;
	selp.b32 	%r941, 0, 2146435072, %p160;
	and.b32  	%r942, %r768, 2147483647;
	setp.ne.s32 	%p161, %r942, 1071644672;
	or.b32  	%r943, %r941, -2147483648;
	selp.b32 	%r944, %r943, %r941, %p161;
	selp.b32 	%r945, %r944, %r941, %p159;
	selp.b32 	%r946, %r945, %r941, %p158;
	mov.b32 	%r947, 0;
	mov.b64 	%fd25187, {%r947, %r946};
$L__BB0_118:
	setp.lt.s32 	%p162, %r31, 0;
	setp.eq.f64 	%p163, %fd142, 0d3FF0000000000000;
	add.f64 	%fd4653, %fd25187, 0d3FF0000000000000;
	rcp.rn.f64 	%fd4654, %fd4653;
	selp.f64 	%fd4655, 0d3FE0000000000000, %fd4654, %p163;
	{
	.reg .b32 %temp; 
	mov.b64 	{%temp, %r74}, %fd4655;
	}
	shr.u32 	%r948, %r74, 20;
	and.b32  	%r949, %r948, 2047;
	add.s32 	%r950, %r949, -1012;
	mov.b64 	%rd180, %fd4655;
	shl.b64 	%rd181, %rd180, %r950;
	setp.eq.s64 	%p164, %rd181, -9223372036854775808;
	{ // callseq 11, 0
	.param .b64 param0;
	st.param.f64 	[param0], 0d3FE3333333333333;
	.param .b64 param1;
	st.param.f64 	[param1], %fd4655;
	.param .b64 retval0;
	call.uni (retval0), 
	__internal_accurate_pow, 
	(
	param0, 
	param1
	);
	ld.param.f64 	%fd4656, [retval0];
	} // callseq 11
	neg.f64 	%fd4658, %fd4656;
	selp.f64 	%fd4659, %fd4658, %fd4656, %p164;
	selp.f64 	%fd4660, %fd4659, %fd4656, %p162;
	cvt.rzi.f64.f64 	%fd4661, %fd4655;
	setp.neu.f64 	%p165, %fd4655, %fd4661;
	selp.f64 	%fd4663, 0dFFF8000000000000, %fd4660, %p165;
	selp.f64 	%fd25188, %fd4663, %fd4660, %p162;
	add.f64 	%fd4664, %fd4655, 0d3FE3333333333333;
	{
	.reg .b32 %temp; 
	mov.b64 	{%temp, %r951}, %fd4664;
	}
	and.b32  	%r952, %r951, 2146435072;
	setp.ne.s32 	%p166, %r952, 2146435072;
	@%p166 bra 	$L__BB0_123;
	setp.num.f64 	%p167, %fd4655, %fd4655;
	@%p167 bra 	$L__BB0_121;
	mov.f64 	%fd4666, 0d3FE3333333333333;
	add.rn.f64 	%fd25188, %fd4666, %fd4655;
	bra.uni 	$L__BB0_123;
$L__BB0_121:
	abs.f64 	%fd4665, %fd4655;
	setp.neu.f64 	%p168, %fd4665, 0d7FF0000000000000;
	@%p168 bra 	$L__BB0_123;
	shr.s32 	%r953, %r74, 31;
	and.b32  	%r954, %r953, 2146435072;
	mov.b32 	%r955, 0;
	mov.b64 	%fd25188, {%r955, %r954};
$L__BB0_123:
	setp.neu.f64 	%p169, %fd26, 0d0000000000000000;
	setp.eq.f64 	%p170, %fd4655, 0d0000000000000000;
	selp.f64 	%fd4667, 0d3FF0000000000000, %fd25188, %p170;
	add.f64 	%fd4668, %fd133, 0d3FF0000000000000;
	div.rn.f64 	%fd4669, %fd132, %fd4668;
	mul.f64 	%fd155, %fd4669, %fd4667;
	mov.f64 	%fd4670, 0d4008CCCCCCCCCCCD;
	{
	.reg .b32 %temp; 
	mov.b64 	{%temp, %r75}, %fd4670;
	}
	and.b32  	%r76, %r75, 2146435072;
	@%p169 bra 	$L__BB0_125;
	setp.eq.s32 	%p172, %r76, 1127219200;
	selp.b32 	%r956, %r12, 0, %p172;
	setp.lt.s32 	%p173, %r75, 0;
	or.b32  	%r957, %r956, 2146435072;
	selp.b32 	%r958, %r957, %r956, %p173;
	mov.b32 	%r959, 0;
	mov.b64 	%fd25190, {%r959, %r958};
	bra.uni 	$L__BB0_126;
$L__BB0_125:
	setp.lt.s32 	%p171, %r12, 0;
	{ // callseq 12, 0
	.param .b64 param0;
	st.param.f64 	[param0], %fd27;
	.param .b64 param1;
	st.param.f64 	[param1], 0d4008CCCCCCCCCCCD;
	.param .b64 retval0;
	call.uni (retval0), 
	__internal_accurate_pow, 
	(
	param0, 
	param1
	);
	ld.param.f64 	%fd4671, [retval0];
	} // callseq 12
	selp.f64 	%fd25190, 0dFFF8000000000000, %fd4671, %p171;
$L__BB0_126:
	add.f64 	%fd4673, %fd26, 0d4008CCCCCCCCCCCD;
	{
	.reg .b32 %temp; 
	mov.b64 	{%temp, %r960}, %fd4673;
	}
	and.b32  	%r961, %r960, 2146435072;
	setp.ne.s32 	%p174, %r961, 2146435072;
	@%p174 bra 	$L__BB0_131;
	setp.num.f64 	%p175, %fd26, %fd26;
	@%p175 bra 	$L__BB0_129;
	mov.f64 	%fd4674, 0d4008CCCCCCCCCCCD;
	add.rn.f64 	%fd25190, %fd26, %fd4674;
	bra.uni 	$L__BB0_131;
$L__BB0_129:
	setp.neu.f64 	%p176, %fd27, 0d7FF0000000000000;
	@%p176 bra 	$L__BB0_131;
	setp.eq.s32 	%p177, %r76, 1127219200;
	setp.lt.s32 	%p178, %r12, 0;
	setp.lt.s32 	%p179, %r75, 0;
	selp.b32 	%r963, 0, 2146435072, %p179;
	and.b32  	%r964, %r75, 2147483647;
	setp.ne.s32 	%p180, %r964, 1071644672;
	or.b32  	%r965, %r963, -2147483648;
	selp.b32 	%r966, %r965, %r963, %p180;
	selp.b32 	%r967, %r966, %r963, %p177;
	selp.b32 	%r968, %r967, %r963, %p178;
	mov.b32 	%r969, 0;
	mov.b64 	%fd25190, {%r969, %r968};
$L__BB0_131:
	setp.eq.f64 	%p181, %fd26, 0d3FF0000000000000;
	mul.f64 	%fd4676, %fd25190, 0d39A310C250E7DAC9;
	selp.f64 	%fd4677, 0d39A310C250E7DAC9, %fd4676, %p181;
	mul.f64 	%fd162, %fd8, %fd4677;
	div.rn.f64 	%fd163, %fd162, 0d3DB3CA8CB153A753;
	mov.f64 	%fd25191, 0d3FD999999999999A;
	{
	.reg .b32 %temp; 
	mov.b64 	{%temp, %r3373}, %fd25191;
	}
	{
	.reg .b32 %temp; 
	mov.b64 	{%r3374, %temp}, %fd25191;
	}
	setp.gt.s32 	%p182, %r3373, 1048575;
	mov.b32 	%r3331, -1023;
	mov.u32 	%r3329, %r3373;
	mov.u32 	%r3330, %r3374;
	@%p182 bra 	$L__BB0_133;
	mov.f64 	%fd25191, 0d433999999999999A;
	{
	.reg .b32 %temp; 
	mov.b64 	{%temp, %r3329}, %fd25191;
	}
	{
	.reg .b32 %temp; 
	mov.b64 	{%r3330, %temp}, %fd25191;
	}
	mov.b32 	%r3331, -1077;
$L__BB0_133:
	add.s32 	%r972, %r3329, -1;
	setp.gt.u32 	%p183, %r972, 2146435070;
	@%p183 bra 	$L__BB0_137;
	shr.u32 	%r975, %r3329, 20;
	add.s32 	%r3332, %r3331, %r975;
	and.b32  	%r976, %r3329, 1048575;
	or.b32  	%r977, %r976, 1072693248;
	mov.b64 	%fd25192, {%r3330, %r977};
	setp.lt.u32 	%p185, %r977, 1073127583;
	@%p185 bra 	$L__BB0_136;
	{
	.reg .b32 %temp; 
	mov.b64 	{%r978, %temp}, %fd25192;
	}
	{
	.reg .b32 %temp; 
	mov.b64 	{%temp, %r979}, %fd25192;
	}
	add.s32 	%r980, %r979, -1048576;
	mov.b64 	%fd25192, {%r978, %r980};
	add.s32 	%r3332, %r3332, 1;
$L__BB0_136:
	add.f64 	%fd4680, %fd25192, 0dBFF0000000000000;
	add.f64 	%fd4681, %fd25192, 0d3FF0000000000000;
	rcp.approx.ftz.f64 	%fd4682, %fd4681;
	neg.f64 	%fd4683, %fd4681;
	fma.rn.f64 	%fd4684, %fd4683, %fd4682, 0d3FF0000000000000;
	fma.rn.f64 	%fd4685, %fd4684, %fd4684, %fd4684;
	fma.rn.f64 	%fd4686, %fd4685, %fd4682, %fd4682;
	mul.f64 	%fd4687, %fd4680, %fd4686;
	fma.rn.f64 	%fd4688, %fd4680, %fd4686, %fd4687;
	mul.f64 	%fd4689, %fd4688, %fd4688;
	fma.rn.f64 	%fd4690, %fd4689, 0d3EB1380B3AE80F1E, 0d3ED0EE258B7A8B04;
	fma.rn.f64 	%fd4691, %fd4690, %fd4689, 0d3EF3B2669F02676F;
	fma.rn.f64 	%fd4692, %fd4691, %fd4689, 0d3F1745CBA9AB0956;
	fma.rn.f64 	%fd4693, %fd4692, %fd4689, 0d3F3C71C72D1B5154;
	fma.rn.f64 	%fd4694, %fd4693, %fd4689, 0d3F624924923BE72D;
	fma.rn.f64 	%fd4695, %fd4694, %fd4689, 0d3F8999999999A3C4;
	fma.rn.f64 	%fd4696, %fd4695, %fd4689, 0d3FB5555555555554;
	sub.f64 	%fd4697, %fd4680, %fd4688;
	add.f64 	%fd4698, %fd4697, %fd4697;
	neg.f64 	%fd4699, %fd4688;
	fma.rn.f64 	%fd4700, %fd4699, %fd4680, %fd4698;
	mul.f64 	%fd4701, %fd4686, %fd4700;
	mul.f64 	%fd4702, %fd4689, %fd4696;
	fma.rn.f64 	%fd4703, %fd4702, %fd4688, %fd4701;
	xor.b32  	%r981, %r3332, -2147483648;
	mov.b32 	%r982, 1127219200;
	mov.b64 	%fd4704, {%r981, %r982};
	mov.b32 	%r983, -2147483648;
	mov.b64 	%fd4705, {%r983, %r982};
	sub.f64 	%fd4706, %fd4704, %fd4705;
	fma.rn.f64 	%fd4707, %fd4706, 0d3FE62E42FEFA39EF, %fd4688;
	fma.rn.f64 	%fd4708, %fd4706, 0dBFE62E42FEFA39EF, %fd4707;
	sub.f64 	%fd4709, %fd4708, %fd4688;
	sub.f64 	%fd4710, %fd4703, %fd4709;
	fma.rn.f64 	%fd4711, %fd4706, 0d3C7ABC9E3B39803F, %fd4710;
	add.f64 	%fd25193, %fd4707, %fd4711;
	bra.uni 	$L__BB0_138;
$L__BB0_137:
	fma.rn.f64 	%fd4679, %fd25191, 0d7FF0000000000000, 0d7FF0000000000000;
	{
	.reg .b32 %temp; 
	mov.b64 	{%temp, %r973}, %fd25191;
	}
	and.b32  	%r974, %r973, 2147483647;
	setp.eq.s32 	%p184, %r974, 0;
	selp.f64 	%fd25193, 0dFFF0000000000000, %fd4679, %p184;
$L__BB0_138:
	mul.f64 	%fd4712, %fd25193, 0d3C695355BAAAFAD3;
	fma.rn.f64 	%fd4713, %fd25193, 0d3FDBCB7B1526E50E, %fd4712;
	mul.f64 	%fd171, %fd4713, 0d3FF451EB851EB852;
	{
	.reg .b32 %temp; 
	mov.b64 	{%temp, %r3333}, %fd163;
	}
	{
	.reg .b32 %temp; 
	mov.b64 	{%r3334, %temp}, %fd163;
	}
	setp.gt.s32 	%p186, %r3333, 1048575;
	mov.b32 	%r3335, -1023;
	mov.f64 	%fd25194, %fd163;
	@%p186 bra 	$L__BB0_140;
	mul.f64 	%fd25194, %fd163, 0d4350000000000000;
	{
	.reg .b32 %temp; 
	mov.b64 	{%temp, %r3333}, %fd25194;
	}
	{
	.reg .b32 %temp; 
	mov.b64 	{%r3334, %temp}, %fd25194;
	}
	mov.b32 	%r3335, -1077;
$L__BB0_140:
	add.s32 	%r986, %r3333, -1;
	setp.gt.u32 	%p187, %r986, 2146435070;
	@%p187 bra 	$L__BB0_144;
	shr.u32 	%r989, %r3333, 20;
	add.s32 	%r3336, %r3335, %r989;
	and.b32  	%r990, %r3333, 1048575;
	or.b32  	%r991, %r990, 1072693248;
	mov.b64 	%fd25195, {%r3334, %r991};
	setp.lt.u32 	%p189, %r991, 1073127583;
	@%p189 bra 	$L__BB0_143;
	{
	.reg .b32 %temp; 
	mov.b64 	{%r992, %temp}, %fd25195;
	}
	{
	.reg .b32 %temp; 
	mov.b64 	{%temp, %r993}, %fd25195;
	}
	add.s32 	%r994, %r993, -1048576;
	mov.b64 	%fd25195, {%r992, %r994};
	add.s32 	%r3336, %r3336, 1;
$L__BB0_143:
	add.f64 	%fd4715, %fd25195, 0dBFF0000000000000;
	add.f64 	%fd4716, %fd25195, 0d3FF0000000000000;
	rcp.approx.ftz.f64 	%fd4717, %fd4716;
	neg.f64 	%fd4718, %fd4716;
	fma.rn.f64 	%fd4719, %fd4718, %fd4717, 0d3FF0000000000000;
	fma.rn.f64 	%fd4720, %fd4719, %fd4719, %fd4719;
	fma.rn.f64 	%fd4721, %fd4720, %fd4717, %fd4717;
	mul.f64 	%fd4722, %fd4715, %fd4721;
	fma.rn.f64 	%fd4723, %fd4715, %fd4721, %fd4722;
	mul.f64 	%fd4724, %fd4723, %fd4723;
	fma.rn.f64 	%fd4725, %fd4724, 0d3EB1380B3AE80F1E, 0d3ED0EE258B7A8B04;
	fma.rn.f64 	%fd4726, %fd4725, %fd4724, 0d3EF3B2669F02676F;
	fma.rn.f64 	%fd4727, %fd4726, %fd4724, 0d3F1745CBA9AB0956;
	fma.rn.f64 	%fd4728, %fd4727, %fd4724, 0d3F3C71C72D1B5154;
	fma.rn.f64 	%fd4729, %fd4728, %fd4724, 0d3F624924923BE72D;
	fma.rn.f64 	%fd4730, %fd4729, %fd4724, 0d3F8999999999A3C4;
	fma.rn.f64 	%fd4731, %fd4730, %fd4724, 0d3FB5555555555554;
	sub.f64 	%fd4732, %fd4715, %fd4723;
	add.f64 	%fd4733, %fd4732, %fd4732;
	neg.f64 	%fd4734, %fd4723;
	fma.rn.f64 	%fd4735, %fd4734, %fd4715, %fd4733;
	mul.f64 	%fd4736, %fd4721, %fd4735;
	mul.f64 	%fd4737, %fd4724, %fd4731;
	fma.rn.f64 	%fd4738, %fd4737, %fd4723, %fd4736;
	xor.b32  	%r995, %r3336, -2147483648;
	mov.b32 	%r996, 1127219200;
	mov.b64 	%fd4739, {%r995, %r996};
	mov.b32 	%r997, -2147483648;
	mov.b64 	%fd4740, {%r997, %r996};
	sub.f64 	%fd4741, %fd4739, %fd4740;
	fma.rn.f64 	%fd4742, %fd4741, 0d3FE62E42FEFA39EF, %fd4723;
	fma.rn.f64 	%fd4743, %fd4741, 0dBFE62E42FEFA39EF, %fd4742;
	sub.f64 	%fd4744, %fd4743, %fd4723;
	sub.f64 	%fd4745, %fd4738, %fd4744;
	fma.rn.f64 	%fd4746, %fd4741, 0d3C7ABC9E3B39803F, %fd4745;
	add.f64 	%fd25196, %fd4742, %fd4746;
	bra.uni 	$L__BB0_145;
$L__BB0_144:
	fma.rn.f64 	%fd4714, %fd25194, 0d7FF0000000000000, 0d7FF0000000000000;
	{
	.reg .b32 %temp; 
	mov.b64 	{%temp, %r987}, %fd25194;
	}
	and.b32  	%r988, %r987, 2147483647;
	setp.eq.s32 	%p188, %r988, 0;
	selp.f64 	%fd25196, 0dFFF0000000000000, %fd4714, %p188;
$L__BB0_145:
	setp.eq.s32 	%p190, %r30, 1062207488;
	mul.f64 	%fd4747, %fd25196, 0d3C695355BAAAFAD3;
	fma.rn.f64 	%fd4748, %fd25196, 0d3FDBCB7B1526E50E, %fd4747;
	mov.f64 	%fd4749, 0d3FE8000000000000;
	sub.f64 	%fd4750, %fd4749, %fd171;
	div.rn.f64 	%fd180, %fd4748, %fd4750;
	{
	.reg .b32 %temp; 
	mov.b64 	{%temp, %r97}, %fd180;
	}
	abs.f64 	%fd181, %fd180;
	{ // callseq 13, 0
	.param .b64 param0;
	st.param.f64 	[param0], %fd181;
	.param .b64 param1;
	st.param.f64 	[param1], 0d4000000000000000;
	.param .b64 retval0;
	call.uni (retval0), 
	__internal_accurate_pow, 
	(
	param0, 
	param1
	);
	ld.param.f64 	%fd4751, [retval0];
	} // callseq 13
	setp.lt.s32 	%p191, %r97, 0;
	neg.f64 	%fd4753, %fd4751;
	selp.f64 	%fd4754, %fd4753, %fd4751, %p190;
	selp.f64 	%fd25198, %fd4754, %fd4751, %p191;
	setp.neu.f64 	%p192, %fd180, 0d0000000000000000;
	@%p192 bra 	$L__BB0_147;
	setp.eq.s32 	%p193, %r30, 1062207488;
	selp.b32 	%r999, %r97, 0, %p193;
	setp.lt.s32 	%p194, %r768, 0;
	or.b32  	%r1000, %r999, 2146435072;
	selp.b32 	%r1001, %r1000, %r999, %p194;
	mov.b32 	%r1002, 0;
	mov.b64 	%fd25198, {%r1002, %r1001};
$L__BB0_147:
	add.f64 	%fd4755, %fd180, 0d4000000000000000;
	{
	.reg .b32 %temp; 
	mov.b64 	{%temp, %r1003}, %fd4755;
	}
	and.b32  	%r1004, %r1003, 2146435072;
	setp.ne.s32 	%p195, %r1004, 2146435072;
	@%p195 bra 	$L__BB0_152;
	setp.num.f64 	%p196, %fd180, %fd180;
	@%p196 bra 	$L__BB0_150;
	mov.f64 	%fd4756, 0d4000000000000000;
	add.rn.f64 	%fd25198, %fd180, %fd4756;
	bra.uni 	$L__BB0_152;
$L__BB0_150:
	setp.neu.f64 	%p197, %fd181, 0d7FF0000000000000;
	@%p197 bra 	$L__BB0_152;
	setp.lt.s32 	%p198, %r97, 0;
	setp.eq.s32 	%p199, %r30, 1062207488;
	setp.lt.s32 	%p200, %r768, 0;
	selp.b32 	%r1006, 0, 2146435072, %p200;
	and.b32  	%r1007, %r768, 2147483647;
	setp.ne.s32 	%p201, %r1007, 1071644672;
	or.b32  	%r1008, %r1006, -2147483648;
	selp.b32 	%r1009, %r1008, %r1006, %p201;
	selp.b32 	%r1010, %r1009, %r1006, %p199;
	selp.b32 	%r1011, %r1010, %r1006, %p198;
	mov.b32 	%r1012, 0;
	mov.b64 	%fd25198, {%r1012, %r1011};
$L__BB0_152:
	setp.eq.f64 	%p202, %fd180, 0d3FF0000000000000;
	add.f64 	%fd4757, %fd25198, 0d3FF0000000000000;
	rcp.rn.f64 	%fd4758, %fd4757;
	selp.f64 	%fd4759, 0d3FE0000000000000, %fd4758, %p202;
	{
	.reg .b32 %temp; 
	mov.b64 	{%temp, %r98}, %fd4759;
	}
	shr.u32 	%r1013, %r98, 20;
	and.b32  	%r1014, %r1013, 2047;
	add.s32 	%r1015, %r1014, -1012;
	mov.b64 	%rd183, %fd4759;
	shl.b64 	%rd184, %rd183, %r1015;
	setp.eq.s64 	%p203, %rd184, -9223372036854775808;
	{ // callseq 14, 0
	.param .b64 param0;
	st.param.f64 	[param0], 0d3FD999999999999A;
	.param .b64 param1;
	st.param.f64 	[param1], %fd4759;
	.param .b64 retval0;
	call.uni (retval0), 
	__internal_accurate_pow, 
	(
	param0, 
	param1
	);
	ld.param.f64 	%fd4760, [retval0];
	} // callseq 14
	setp.lt.s32 	%p204, %r3373, 0;
	neg.f64 	%fd4762, %fd4760;
	selp.f64 	%fd4763, %fd4762, %fd4760, %p203;
	selp.f64 	%fd4764, %fd4763, %fd4760, %p204;
	cvt.rzi.f64.f64 	%fd4765, %fd4759;
	setp.neu.f64 	%p205, %fd4759, %fd4765;
	selp.f64 	%fd4767, 0dFFF8000000000000, %fd4764, %p205;
	selp.f64 	%fd25199, %fd4767, %fd4764, %p204;
	add.f64 	%fd4768, %fd4759, 0d3FD999999999999A;
	{
	.reg .b32 %temp; 
	mov.b64 	{%temp, %r1016}, %fd4768;
	}
	and.b32  	%r1017, %r1016, 2146435072;
	setp.ne.s32 	%p206, %r1017, 2146435072;
	@%p206 bra 	$L__BB0_157;
	setp.num.f64 	%p207, %fd4759, %fd4759;
	@%p207 bra 	$L__BB0_155;
	mov.f64 	%fd4770, 0d3FD999999999999A;
	add.rn.f64 	%fd25199, %fd4770, %fd4759;
	bra.uni 	$L__BB0_157;
$L__BB0_155:
	abs.f64 	%fd4769, %fd4759;
	setp.neu.f64 	%p208, %fd4769, 0d7FF0000000000000;
	@%p208 bra 	$L__BB0_157;
	shr.s32 	%r1018, %r98, 31;
	and.b32  	%r1019, %r1018, 2146435072;
	mov.b32 	%r1020, 0;
	mov.b64 	%fd25199, {%r1020, %r1019};
$L__BB0_157:
	setp.eq.f64 	%p209, %fd4759, 0d0000000000000000;
	selp.f64 	%fd4771, 0d3FF0000000000000, %fd25199, %p209;
	add.f64 	%fd4772, %fd163, 0d3FF0000000000000;
	div.rn.f64 	%fd4773, %fd162, %fd4772;
	mul.f64 	%fd193, %fd4773, %fd4771;
	mov.f64 	%fd4774, 0d40B6BC0000000000;
	div.rn.f64 	%fd194, %fd4774, %fd7;
	fma.rn.f64 	%fd4775, %fd194, 0d3FF71547652B82FE, 0d4338000000000000;
	{
	.reg .b32 %temp; 
	mov.b64 	{%r99, %temp}, %fd4775;
	}
	mov.f64 	%fd4776, 0dC338000000000000;
	add.rn.f64 	%fd4777, %fd4775, %fd4776;
	fma.rn.f64 	%fd4778, %fd4777, 0dBFE62E42FEFA39EF, %fd194;
	fma.rn.f64 	%fd4779, %fd4777, 0dBC7ABC9E3B39803F, %fd4778;
	fma.rn.f64 	%fd4780, %fd4779, 0d3E5ADE1569CE2BDF, 0d3E928AF3FCA213EA;
	fma.rn.f64 	%fd4781, %fd4780, %fd4779, 0d3EC71DEE62401315;
	fma.rn.f64 	%fd4782, %fd4781, %fd4779, 0d3EFA01997C89EB71;
	fma.rn.f64 	%fd4783, %fd4782, %fd4779, 0d3F2A01A014761F65;
	fma.rn.f64 	%fd4784, %fd4783, %fd4779, 0d3F56C16C1852B7AF;
	fma.rn.f64 	%fd4785, %fd4784, %fd4779, 0d3F81111111122322;
	fma.rn.f64 	%fd4786, %fd4785, %fd4779, 0d3FA55555555502A1;
	fma.rn.f64 	%fd4787, %fd4786, %fd4779, 0d3FC5555555555511;
	fma.rn.f64 	%fd4788, %fd4787, %fd4779, 0d3FE000000000000B;
	fma.rn.f64 	%fd4789, %fd4788, %fd4779, 0d3FF0000000000000;
	fma.rn.f64 	%fd4790, %fd4789, %fd4779, 0d3FF0000000000000;
	{
	.reg .b32 %temp; 
	mov.b64 	{%r100, %temp}, %fd4790;
	}
	{
	.reg .b32 %temp; 
	mov.b64 	{%temp, %r101}, %fd4790;
	}
	shl.b32 	%r1021, %r99, 20;
	add.s32 	%r1022, %r1021, %r101;
	mov.b64 	%fd25200, {%r100, %r1022};
	{
	.reg .b32 %temp; 
	mov.b64 	{%temp, %r1023}, %fd194;
	}
	mov.b32 	%f131, %r1023;
	abs.f32 	%f7, %f131;
	setp.lt.f32 	%p210, %f7, 0f4086232B;
	@%p210 bra 	$L__BB0_160;
	setp.lt.f64 	%p211, %fd194, 0d0000000000000000;
	add.f64 	%fd4791, %fd194, 0d7FF0000000000000;
	selp.f64 	%fd25200, 0d0000000000000000, %fd4791, %p211;
	setp.geu.f32 	%p212, %f7, 0f40874800;
	@%p212 bra 	$L__BB0_160;
	shr.u32 	%r1024, %r99, 31;
	add.s32 	%r1025, %r99, %r1024;
	shr.s32 	%r1026, %r1025, 1;
	shl.b32 	%r1027, %r1026, 20;
	add.s32 	%r1028, %r101, %r1027;
	mov.b64 	%fd4792, {%r100, %r1028};
	sub.s32 	%r1029, %r99, %r1026;
	shl.b32 	%r1030, %r1029, 20;
	add.s32 	%r1031, %r1030, 1072693248;
	mov.b32 	%r1032, 0;
	mov.b64 	%fd4793, {%r1032, %r1031};
	mul.f64 	%fd25200, %fd4793, %fd4792;
$L__BB0_160:
	mul.f64 	%fd199, %fd25200, 0d3E112E0BE826D695;
	mov.f64 	%fd4794, 0d40B8880000000000;
	div.rn.f64 	%fd200, %fd4794, %fd7;
	fma.rn.f64 	%fd4795, %fd200, 0d3FF71547652B82FE, 0d4338000000000000;
	{
	.reg .b32 %temp; 
	mov.b64 	{%r102, %temp}, %fd4795;
	}
	mov.f64 	%fd4796, 0dC338000000000000;
	add.rn.f64 	%fd4797, %fd4795, %fd4796;
	fma.rn.f64 	%fd4798, %fd4797, 0dBFE62E42FEFA39EF, %fd200;
	fma.rn.f64 	%fd4799, %fd4797, 0dBC7ABC9E3B39803F, %fd4798;
	fma.rn.f64 	%fd4800, %fd4799, 0d3E5ADE1569CE2BDF, 0d3E928AF3FCA213EA;
	fma.rn.f64 	%fd4801, %fd4800, %fd4799, 0d3EC71DEE62401315;
	fma.rn.f64 	%fd4802, %fd4801, %fd4799, 0d3EFA01997C89EB71;
	fma.rn.f64 	%fd4803, %fd4802, %fd4799, 0d3F2A01A014761F65;
	fma.rn.f64 	%fd4804, %fd4803, %fd4799, 0d3F56C16C1852B7AF;
	fma.rn.f64 	%fd4805, %fd4804, %fd4799, 0d3F81111111122322;
	fma.rn.f64 	%fd4806, %fd4805, %fd4799, 0d3FA55555555502A1;
	fma.rn.f64 	%fd4807, %fd4806, %fd4799, 0d3FC5555555555511;
	fma.rn.f64 	%fd4808, %fd4807, %fd4799, 0d3FE000000000000B;
	fma.rn.f64 	%fd4809, %fd4808, %fd4799, 0d3FF0000000000000;
	fma.rn.f64 	%fd4810, %fd4809, %fd4799, 0d3FF0000000000000;
	{
	.reg .b32 %temp; 
	mov.b64 	{%r103, %temp}, %fd4810;
	}
	{
	.reg .b32 %temp; 
	mov.b64 	{%temp, %r104}, %fd4810;
	}
	shl.b32 	%r1033, %r102, 20;
	add.s32 	%r1034, %r1033, %r104;
	mov.b64 	%fd25201, {%r103, %r1034};
	{
	.reg .b32 %temp; 
	mov.b64 	{%temp, %r1035}, %fd200;
	}
	mov.b32 	%f132, %r1035;
	abs.f32 	%f8, %f132;
	setp.lt.f32 	%p213, %f8, 0f4086232B;
	@%p213 bra 	$L__BB0_163;
	setp.lt.f64 	%p214, %fd200, 0d0000000000000000;
	add.f64 	%fd4811, %fd200, 0d7FF0000000000000;
	selp.f64 	%fd25201, 0d0000000000000000, %fd4811, %p214;
	setp.geu.f32 	%p215, %f8, 0f40874800;
	@%p215 bra 	$L__BB0_163;
	shr.u32 	%r1036, %r102, 31;
	add.s32 	%r1037, %r102, %r1036;
	shr.s32 	%r1038, %r1037, 1;
	shl.b32 	%r1039, %r1038, 20;
	add.s32 	%r1040, %r104, %r1039;
	mov.b64 	%fd4812, {%r103, %r1040};
	sub.s32 	%r1041, %r102, %r1038;
	shl.b32 	%r1042, %r1041, 20;
	add.s32 	%r1043, %r1042, 1072693248;
	mov.b32 	%r1044, 0;
	mov.b64 	%fd4813, {%r1044, %r1043};
	mul.f64 	%fd25201, %fd4813, %fd4812;
$L__BB0_163:
	mul.f64 	%fd4814, %fd25201, 0d4014000000000000;
	fma.rn.f64 	%fd4815, %fd4, %fd4814, 0d46293E5939A08CEA;
	mul.f64 	%fd4816, %fd199, %fd4;
	div.rn.f64 	%fd205, %fd4816, %fd4815;
	mov.f64 	%fd4817, 0dC08D600000000000;
	div.rn.f64 	%fd206, %fd4817, %fd7;
	fma.rn.f64 	%fd4818, %fd206, 0d3FF71547652B82FE, 0d4338000000000000;
	{
	.reg .b32 %temp; 
	mov.b64 	{%r105, %temp}, %fd4818;
	}
	mov.f64 	%fd4819, 0dC338000000000000;
	add.rn.f64 	%fd4820, %fd4818, %fd4819;
	fma.rn.f64 	%fd4821, %fd4820, 0dBFE62E42FEFA39EF, %fd206;
	fma.rn.f64 	%fd4822, %fd4820, 0dBC7ABC9E3B39803F, %fd4821;
	fma.rn.f64 	%fd4823, %fd4822, 0d3E5ADE1569CE2BDF, 0d3E928AF3FCA213EA;
	fma.rn.f64 	%fd4824, %fd4823, %fd4822, 0d3EC71DEE62401315;
	fma.rn.f64 	%fd4825, %fd4824, %fd4822, 0d3EFA01997C89EB71;
	fma.rn.f64 	%fd4826, %fd4825, %fd4822, 0d3F2A01A014761F65;
	fma.rn.f64 	%fd4827, %fd4826, %fd4822, 0d3F56C16C1852B7AF;
	fma.rn.f64 	%fd4828, %fd4827, %fd4822, 0d3F81111111122322;
	fma.rn.f64 	%fd4829, %fd4828, %fd4822, 0d3FA55555555502A1;
	fma.rn.f64 	%fd4830, %fd4829, %fd4822, 0d3FC5555555555511;
	fma.rn.f64 	%fd4831, %fd4830, %fd4822, 0d3FE000000000000B;
	fma.rn.f64 	%fd4832, %fd4831, %fd4822, 0d3FF0000000000000;
	fma.rn.f64 	%fd4833, %fd4832, %fd4822, 0d3FF0000000000000;
	{
	.reg .b32 %temp; 
	mov.b64 	{%r106, %temp}, %fd4833;
	}
	{
	.reg .b32 %temp; 
	mov.b64 	{%temp, %r107}, %fd4833;
	}
	shl.b32 	%r1045, %r105, 20;
	add.s32 	%r1046, %r1045, %r107;
	mov.b64 	%fd25202, {%r106, %r1046};
	{
	.reg .b32 %temp; 
	mov.b64 	{%temp, %r1047}, %fd206;
	}
	mov.b32 	%f133, %r1047;
	abs.f32 	%f9, %f133;
	setp.lt.f32 	%p216, %f9, 0f4086232B;
	@%p216 bra 	$L__BB0_166;
	setp.lt.f64 	%p217, %fd206, 0d0000000000000000;
	add.f64 	%fd4834, %fd206, 0d7FF0000000000000;
	selp.f64 	%fd25202, 0d0000000000000000, %fd4834, %p217;
	setp.geu.f32 	%p218, %f9, 0f40874800;
	@%p218 bra 	$L__BB0_166;
	shr.u32 	%r1048, %r105, 31;
	add.s32 	%r1049, %r105, %r1048;
	shr.s32 	%r1050, %r1049, 1;
	shl.b32 	%r1051, %r1050, 20;
	add.s32 	%r1052, %r107, %r1051;
	mov.b64 	%fd4835, {%r106, %r1052};
	sub.s32 	%r1053, %r105, %r1050;
	shl.b32 	%r1054, %r1053, 20;
	add.s32 	%r1055, %r1054, 1072693248;
	mov.b32 	%r1056, 0;
	mov.b64 	%fd4836, {%r1056, %r1055};
	mul.f64 	%fd25202, %fd4836, %fd4835;
$L__BB0_166:
	mul.f64 	%fd211, %fd25202, 0d3D7DE81E8ECE0DEA;
	mov.f64 	%fd4837, 0dC07EA00000000000;
	div.rn.f64 	%fd212, %fd4837, %fd7;
	fma.rn.f64 	%fd4838, %fd212, 0d3FF71547652B82FE, 0d4338000000000000;
	{
	.reg .b32 %temp; 
	mov.b64 	{%r108, %temp}, %fd4838;
	}
	mov.f64 	%fd4839, 0dC338000000000000;
	add.rn.f64 	%fd4840, %fd4838, %fd4839;
	fma.rn.f64 	%fd4841, %fd4840, 0dBFE62E42FEFA39EF, %fd212;
	fma.rn.f64 	%fd4842, %fd4840, 0dBC7ABC9E3B39803F, %fd4841;
	fma.rn.f64 	%fd4843, %fd4842, 0d3E5ADE1569CE2BDF, 0d3E928AF3FCA213EA;
	fma.rn.f64 	%fd4844, %fd4843, %fd4842, 0d3EC71DEE62401315;
	fma.rn.f64 	%fd4845, %fd4844, %fd4842, 0d3EFA01997C89EB71;
	fma.rn.f64 	%fd4846, %fd4845, %fd4842, 0d3F2A01A014761F65;
	fma.rn.f64 	%fd4847, %fd4846, %fd4842, 0d3F56C16C1852B7AF;
	fma.rn.f64 	%fd4848, %fd4847, %fd4842, 0d3F81111111122322;
	fma.rn.f64 	%fd4849, %fd4848, %fd4842, 0d3FA55555555502A1;
	fma.rn.f64 	%fd4850, %fd4849, %fd4842, 0d3FC5555555555511;
	fma.rn.f64 	%fd4851, %fd4850, %fd4842, 0d3FE000000000000B;
	fma.rn.f64 	%fd4852, %fd4851, %fd4842, 0d3FF0000000000000;
	fma.rn.f64 	%fd4853, %fd4852, %fd4842, 0d3FF0000000000000;
	{
	.reg .b32 %temp; 
	mov.b64 	{%r109, %temp}, %fd4853;
	}
	{
	.reg .b32 %temp; 
	mov.b64 	{%temp, %r110}, %fd4853;
	}
	shl.b32 	%r1057, %r108, 20;
	add.s32 	%r1058, %r1057, %r110;
	mov.b64 	%fd25203, {%r109, %r1058};
	{
	.reg .b32 %temp; 
	mov.b64 	{%temp, %r1059}, %fd212;
	}
	mov.b32 	%f134, %r1059;
	abs.f32 	%f10, %f134;
	setp.lt.f32 	%p219, %f10, 0f4086232B;
	@%p219 bra 	$L__BB0_169;
	setp.lt.f64 	%p220, %fd212, 0d0000000000000000;
	add.f64 	%fd4854, %fd212, 0d7FF0000000000000;
	selp.f64 	%fd25203, 0d0000000000000000, %fd4854, %p220;
	setp.geu.f32 	%p221, %f10, 0f40874800;
	@%p221 bra 	$L__BB0_169;
	shr.u32 	%r1060, %r108, 31;
	add.s32 	%r1061, %r108, %r1060;
	shr.s32 	%r1062, %r1061, 1;
	shl.b32 	%r1063, %r1062, 20;
	add.s32 	%r1064, %r110, %r1063;
	mov.b64 	%fd4855, {%r109, %r1064};
	sub.s32 	%r1065, %r108, %r1062;
	shl.b32 	%r1066, %r1065, 20;
	add.s32 	%r1067, %r1066, 1072693248;
	mov.b32 	%r1068, 0;
	mov.b64 	%fd4856, {%r1068, %r1067};
	mul.f64 	%fd25203, %fd4856, %fd4855;
$L__BB0_169:
	ld.param.u64 	%rd653, [_Z10RosenbrockPdddS_PiiiiiiddddddddPKdS2_S2_S2_S2_S2_S2_S2_i_param_22];
	add.s32 	%r1069, %r686, %r2;
	mul.f64 	%fd217, %fd25203, 0d3D06849B86A12B9B;
	mul.f64 	%fd4857, %fd217, %fd3;
	fma.rn.f64 	%fd218, %fd211, %fd1, %fd4857;
	cvta.to.global.u64 	%rd186, %rd653;
	mul.wide.s32 	%rd187, %r1069, 8;
	add.s64 	%rd188, %rd186, %rd187;
	ld.global.nc.f64 	%fd4858, [%rd188];
	mul.f64 	%fd219, %fd4858, 0d3DEE3C8FD606EA4D;
	mov.f64 	%fd4859, 0d4051800000000000;
	div.rn.f64 	%fd220, %fd4859, %fd7;
	fma.rn.f64 	%fd4860, %fd220, 0d3FF71547652B82FE, 0d4338000000000000;
	{
	.reg .b32 %temp; 
	mov.b64 	{%r111, %temp}, %fd4860;
	}
	mov.f64 	%fd4861, 0dC338000000000000;
	add.rn.f64 	%fd4862, %fd4860, %fd4861;
	fma.rn.f64 	%fd4863, %fd4862, 0dBFE62E42FEFA39EF, %fd220;
	fma.rn.f64 	%fd4864, %fd4862, 0dBC7ABC9E3B39803F, %fd4863;
	fma.rn.f64 	%fd4865, %fd4864, 0d3E5ADE1569CE2BDF, 0d3E928AF3FCA213EA;
	fma.rn.f64 	%fd4866, %fd4865, %fd4864, 0d3EC71DEE62401315;
	fma.rn.f64 	%fd4867, %fd4866, %fd4864, 0d3EFA01997C89EB71;
	fma.rn.f64 	%fd4868, %fd4867, %fd4864, 0d3F2A01A014761F65;
	fma.rn.f64 	%fd4869, %fd4868, %fd4864, 0d3F56C16C1852B7AF;
	fma.rn.f64 	%fd4870, %fd4869, %fd4864, 0d3F81111111122322;
	fma.rn.f64 	%fd4871, %fd4870, %fd4864, 0d3FA55555555502A1;
	fma.rn.f64 	%fd4872, %fd4871, %fd4864, 0d3FC5555555555511;
	fma.rn.f64 	%fd4873, %fd4872, %fd4864, 0d3FE000000000000B;
	fma.rn.f64 	%fd4874, %fd4873, %fd4864, 0d3FF0000000000000;
	fma.rn.f64 	%fd4875, %fd4874, %fd4864, 0d3FF0000000000000;
	{
	.reg .b32 %temp; 
	mov.b64 	{%r112, %temp}, %fd4875;
	}
	{
	.reg .b32 %temp; 
	mov.b64 	{%temp, %r113}, %fd4875;
	}
	shl.b32 	%r1070, %r111, 20;
	add.s32 	%r1071, %r1070, %r113;
	mov.b64 	%fd25204, {%r112, %r1071};
	{
	.reg .b32 %temp; 
	mov.b64 	{%temp, %r1072}, %fd220;
	}
	mov.b32 	%f135, %r1072;
	abs.f32 	%f11, %f135;
	setp.lt.f32 	%p222, %f11, 0f4086232B;
	@%p222 bra 	$L__BB0_172;
	setp.lt.f64 	%p223, %fd220, 0d0000000000000000;
	add.f64 	%fd4876, %fd220, 0d7FF0000000000000;
	selp.f64 	%fd25204, 0d0000000000000000, %fd4876, %p223;
	setp.geu.f32 	%p224, %f11, 0f40874800;
	@%p224 bra 	$L__BB0_172;
	shr.u32 	%r1073, %r111, 31;
	add.s32 	%r1074, %r111, %r1073;
	shr.s32 	%r1075, %r1074, 1;
	shl.b32 	%r1076, %r1075, 20;
	add.s32 	%r1077, %r113, %r1076;
	mov.b64 	%fd4877, {%r112, %r1077};
	sub.s32 	%r1078, %r111, %r1075;
	shl.b32 	%r1079, %r1078, 20;
	add.s32 	%r1080, %r1079, 1072693248;
	mov.b32 	%r1081, 0;
	mov.b64 	%fd4878, {%r1081, %r1080};
	mul.f64 	%fd25204, %fd4878, %fd4877;
$L__BB0_172:
	mul.f64 	%fd225, %fd25204, 0d3DC19799812DEA11;
	mov.f64 	%fd4879, 0d405B800000000000;
	div.rn.f64 	%fd226, %fd4879, %fd7;
	fma.rn.f64 	%fd4880, %fd226, 0d3FF71547652B82FE, 0d4338000000000000;
	{
	.reg .b32 %temp; 
	mov.b64 	{%r114, %temp}, %fd4880;
	}
	mov.f64 	%fd4881, 0dC338000000000000;
	add.rn.f64 	%fd4882, %fd4880, %fd4881;
	fma.rn.f64 	%fd4883, %fd4882, 0dBFE62E42FEFA39EF, %fd226;
	fma.rn.f64 	%fd4884, %fd4882, 0dBC7ABC9E3B39803F, %fd4883;
	fma.rn.f64 	%fd4885, %fd4884, 0d3E5ADE1569CE2BDF, 0d3E928AF3FCA213EA;
	fma.rn.f64 	%fd4886, %fd4885, %fd4884, 0d3EC71DEE62401315;
	fma.rn.f64 	%fd4887, %fd4886, %fd4884, 0d3EFA01997C89EB71;
	fma.rn.f64 	%fd4888, %fd4887, %fd4884, 0d3F2A01A014761F65;
	fma.rn.f64 	%fd4889, %fd4888, %fd4884, 0d3F56C16C1852B7AF;
	fma.rn.f64 	%fd4890, %fd4889, %fd4884, 0d3F81111111122322;
	fma.rn.f64 	%fd4891, %fd4890, %fd4884, 0d3FA55555555502A1;
	fma.rn.f64 	%fd4892, %fd4891, %fd4884, 0d3FC5555555555511;
	fma.rn.f64 	%fd4893, %fd4892, %fd4884, 0d3FE000000000000B;
	fma.rn.f64 	%fd4894, %fd4893, %fd4884, 0d3FF0000000000000;
	fma.rn.f64 	%fd4895, %fd4894, %fd4884, 0d3FF0000000000000;
	{
	.reg .b32 %temp; 
	mov.b64 	{%r115, %temp}, %fd4895;
	}
	{
	.reg .b32 %temp; 
	mov.b64 	{%temp, %r116}, %fd4895;
	}
	shl.b32 	%r1082, %r114, 20;
	add.s32 	%r1083, %r1082, %r116;
	mov.b64 	%fd25205, {%r115, %r1083};
	{
	.reg .b32 %temp; 
	mov.b64 	{%temp, %r1084}, %fd226;
	}
	mov.b32 	%f136, %r1084;
	abs.f32 	%f12, %f136;
	setp.lt.f32 	%p225, %f12, 0f4086232B;
	@%p225 bra 	$L__BB0_175;
	setp.lt.f64 	%p226, %fd226, 0d0000000000000000;
	add.f64 	%fd4896, %fd226, 0d7FF0000000000000;
	selp.f64 	%fd25205, 0d0000000000000000, %fd4896, %p226;
	setp.geu.f32 	%p227, %f12, 0f40874800;
	@%p227 bra 	$L__BB0_175;
	shr.u32 	%r1085, %r114, 31;
	add.s32 	%r1086, %r114, %r1085;
	shr.s32 	%r1087, %r1086, 1;
	shl.b32 	%r1088, %r1087, 20;
	add.s32 	%r1089, %r116, %r1088;
	mov.b64 	%fd4897, {%r115, %r1089};
	sub.s32 	%r1090, %r114, %r1087;
	shl.b32 	%r1091, %r1090, 20;
	add.s32 	%r1092, %r1091, 1072693248;
	mov.b32 	%r1093, 0;
	mov.b64 	%fd4898, {%r1093, %r1092};
	mul.f64 	%fd25205, %fd4898, %fd4897;
$L__BB0_175:
	setp.neu.f64 	%p228, %fd26, 0d0000000000000000;
	mul.f64 	%fd4899, %fd25205, 0d3DB3CA8CB153A753;
	mul.f64 	%fd4900, %fd4899, %fd5;
	fma.rn.f64 	%fd4901, %fd225, %fd4, %fd4900;
	fma.rn.f64 	%fd4902, %fd2, 0d3DEE3C8FD606EA4D, %fd4901;
	mul.f64 	%fd4903, %fd219, %fd2;
	div.rn.f64 	%fd4904, %fd4903, %fd4902;
	add.f64 	%fd231, %fd218, %fd4904;
	mov.f64 	%fd4905, 0d4016666666666666;
	{
	.reg .b32 %temp; 
	mov.b64 	{%temp, %r117}, %fd4905;
	}
	and.b32  	%r118, %r117, 2146435072;
	@%p228 bra 	$L__BB0_177;
	setp.eq.s32 	%p230, %r118, 1126170624;
	selp.b32 	%r1094, %r12, 0, %p230;
	setp.lt.s32 	%p231, %r117, 0;
	or.b32  	%r1095, %r1094, 2146435072;
	selp.b32 	%r1096, %r1095, %r1094, %p231;
	mov.b32 	%r1097, 0;
	mov.b64 	%fd25207, {%r1097, %r1096};
	bra.uni 	$L__BB0_178;
$L__BB0_177:
	setp.lt.s32 	%p229, %r12, 0;
	{ // callseq 15, 0
	.param .b64 param0;
	st.param.f64 	[param0], %fd27;
	.param .b64 param1;
	st.param.f64 	[param1], 0d4016666666666666;
	.param .b64 retval0;
	call.uni (retval0), 
	__internal_accurate_pow, 
	(
	param0, 
	param1
	);
	ld.param.f64 	%fd4906, [retval0];
	} // callseq 15
	selp.f64 	%fd25207, 0dFFF8000000000000, %fd4906, %p229;
$L__BB0_178:
	add.f64 	%fd4908, %fd26, 0d4016666666666666;
	{
	.reg .b32 %temp; 
	mov.b64 	{%temp, %r1098}, %fd4908;
	}
	and.b32  	%r1099, %r1098, 2146435072;
	setp.ne.s32 	%p232, %r1099, 2146435072;
	@%p232 bra 	$L__BB0_183;
	setp.num.f64 	%p233, %fd26, %fd26;
	@%p233 bra 	$L__BB0_181;
	mov.f64 	%fd4909, 0d4016666666666666;
	add.rn.f64 	%fd25207, %fd26, %fd4909;
	bra.uni 	$L__BB0_183;
$L__BB0_181:
	setp.neu.f64 	%p234, %fd27, 0d7FF0000000000000;
	@%p234 bra 	$L__BB0_183;
	setp.eq.s32 	%p235, %r118, 1126170624;
	setp.lt.s32 	%p236, %r12, 0;
	setp.lt.s32 	%p237, %r117, 0;
	selp.b32 	%r1101, 0, 2146435072, %p237;
	and.b32  	%r1102, %r117, 2147483647;
	setp.ne.s32 	%p238, %r1102, 1071644672;
	or.b32  	%r1103, %r1101, -2147483648;
	selp.b32 	%r1104, %r1103, %r1101, %p238;
	selp.b32 	%r1105, %r1104, %r1101, %p235;
	selp.b32 	%r1106, %r1105, %r1101, %p236;
	mov.b32 	%r1107, 0;
	mov.b64 	%fd25207, {%r1107, %r1106};
$L__BB0_183:
	setp.eq.f64 	%p239, %fd26, 0d3FF0000000000000;
	setp.neu.f64 	%p240, %fd26, 0d0000000000000000;
	mul.f64 	%fd4910, %fd25207, 0d3A1EBD932E5D52FA;
	selp.f64 	%fd238, 0d3A1EBD932E5D52FA, %fd4910, %p239;
	mov.f64 	%fd4911, 0d3FF8000000000000;
	{
	.reg .b32 %temp; 
	mov.b64 	{%temp, %r119}, %fd4911;
	}
	and.b32  	%r120, %r119, 2146435072;
	@%p240 bra 	$L__BB0_185;
	setp.eq.s32 	%p242, %r120, 1073741824;
	selp.b32 	%r1108, %r12, 0, %p242;
	setp.lt.s32 	%p243, %r119, 0;
	or.b32  	%r1109, %r1108, 2146435072;
	selp.b32 	%r1110, %r1109, %r1108, %p243;
	mov.b32 	%r1111, 0;
	mov.b64 	%fd25209, {%r1111, %r1110};
	bra.uni 	$L__BB0_186;
$L__BB0_185:
	setp.lt.s32 	%p241, %r12, 0;
	{ // callseq 16, 0
	.param .b64 param0;
	st.param.f64 	[param0], %fd27;
	.param .b64 param1;
	st.param.f64 	[param1], 0d3FF8000000000000;
	.param .b64 retval0;
	call.uni (retval0), 
	__internal_accurate_pow, 
	(
	param0, 
	param1
	);
	ld.param.f64 	%fd4912, [retval0];
	} // callseq 16
	selp.f64 	%fd25209, 0dFFF8000000000000, %fd4912, %p241;
$L__BB0_186:
	add.f64 	%fd4914, %fd26, 0d3FF8000000000000;
	{
	.reg .b32 %temp; 
	mov.b64 	{%temp, %r1112}, %fd4914;
	}
	and.b32  	%r1113, %r1112, 2146435072;
	setp.ne.s32 	%p244, %r1113, 2146435072;
	@%p244 bra 	$L__BB0_191;
	setp.num.f64 	%p245, %fd26, %fd26;
	@%p245 bra 	$L__BB0_189;
	mov.f64 	%fd4915, 0d3FF8000000000000;
	add.rn.f64 	%fd25209, %fd26, %fd4915;
	bra.uni 	$L__BB0_191;
$L__BB0_189:
	setp.neu.f64 	%p246, %fd27, 0d7FF0000000000000;
	@%p246 bra 	$L__BB0_191;
	setp.eq.s32 	%p247, %r120, 1073741824;
	setp.lt.s32 	%p248, %r12, 0;
	setp.lt.s32 	%p249, %r119, 0;
	selp.b32 	%r1115, 0, 2146435072, %p249;
	and.b32  	%r1116, %r119, 2147483647;
	setp.ne.s32 	%p250, %r1116, 1071644672;
	or.b32  	%r1117, %r1115, -2147483648;
	selp.b32 	%r1118, %r1117, %r1115, %p250;
	selp.b32 	%r1119, %r1118, %r1115, %p247;
	selp.b32 	%r1120, %r1119, %r1115, %p248;
	mov.b32 	%r1121, 0;
	mov.b64 	%fd25209, {%r1121, %r1120};
$L__BB0_191:
	mul.f64 	%fd245, %fd8, %fd238;
	setp.eq.f64 	%p251, %fd26, 0d3FF0000000000000;
	mul.f64 	%fd4916, %fd25209, 0d3DA4736F3FC5601A;
	selp.f64 	%fd4917, 0d3DA4736F3FC5601A, %fd4916, %p251;
	div.rn.f64 	%fd246, %fd245, %fd4917;
	{
	.reg .b32 %temp; 
	mov.b64 	{%temp, %r3337}, %fd246;
	}
	{
	.reg .b32 %temp; 
	mov.b64 	{%r3338, %temp}, %fd246;
	}
	setp.gt.s32 	%p252, %r3337, 1048575;
	mov.b32 	%r3339, -1023;
	mov.f64 	%fd25210, %fd246;
	@%p252 bra 	$L__BB0_193;
	mul.f64 	%fd25210, %fd246, 0d4350000000000000;
	{
	.reg .b32 %temp; 
	mov.b64 	{%temp, %r3337}, %fd25210;
	}
	{
	.reg .b32 %temp; 
	mov.b64 	{%r3338, %temp}, %fd25210;
	}
	mov.b32 	%r3339, -1077;
$L__BB0_193:
	add.s32 	%r1124, %r3337, -1;
	setp.gt.u32 	%p253, %r1124, 2146435070;
	@%p253 bra 	$L__BB0_197;
	shr.u32 	%r1127, %r3337, 20;
	add.s32 	%r3340, %r3339, %r1127;
	and.b32  	%r1128, %r3337, 1048575;
	or.b32  	%r1129, %r1128, 1072693248;
	mov.b64 	%fd25211, {%r3338, %r1129};
	setp.lt.u32 	%p255, %r1129, 1073127583;
	@%p255 bra 	$L__BB0_196;
	{
	.reg .b32 %temp; 
	mov.b64 	{%r1130, %temp}, %fd25211;
	}
	{
	.reg .b32 %temp; 
	mov.b64 	{%temp, %r1131}, %fd25211;
	}
	add.s32 	%r1132, %r1131, -1048576;
	mov.b64 	%fd25211, {%r1130, %r1132};
	add.s32 	%r3340, %r3340, 1;
$L__BB0_196:
	add.f64 	%fd4919, %fd25211, 0dBFF0000000000000;
	add.f64 	%fd4920, %fd25211, 0d3FF0000000000000;
	rcp.approx.ftz.f64 	%fd4921, %fd4920;
	neg.f64 	%fd4922, %fd4920;
	fma.rn.f64 	%fd4923, %fd4922, %fd4921, 0d3FF0000000000000;
	fma.rn.f64 	%fd4924, %fd4923, %fd4923, %fd4923;
	fma.rn.f64 	%fd4925, %fd4924, %fd4921, %fd4921;
	mul.f64 	%fd4926, %fd4919, %fd4925;
	fma.rn.f64 	%fd4927, %fd4919, %fd4925, %fd4926;
	mul.f64 	%fd4928, %fd4927, %fd4927;
	fma.rn.f64 	%fd4929, %fd4928, 0d3EB1380B3AE80F1E, 0d3ED0EE258B7A8B04;
	fma.rn.f64 	%fd4930, %fd4929, %fd4928, 0d3EF3B2669F02676F;
	fma.rn.f64 	%fd4931, %fd4930, %fd4928, 0d3F1745CBA9AB0956;
	fma.rn.f64 	%fd4932, %fd4931, %fd4928, 0d3F3C71C72D1B5154;
	fma.rn.f64 	%fd4933, %fd4932, %fd4928, 0d3F624924923BE72D;
	fma.rn.f64 	%fd4934, %fd4933, %fd4928, 0d3F8999999999A3C4;
	fma.rn.f64 	%fd4935, %fd4934, %fd4928, 0d3FB5555555555554;
	sub.f64 	%fd4936, %fd4919, %fd4927;
	add.f64 	%fd4937, %fd4936, %fd4936;
	neg.f64 	%fd4938, %fd4927;
	fma.rn.f64 	%fd4939, %fd4938, %fd4919, %fd4937;
	mul.f64 	%fd4940, %fd4925, %fd4939;
	mul.f64 	%fd4941, %fd4928, %fd4935;
	fma.rn.f64 	%fd4942, %fd4941, %fd4927, %fd4940;
	xor.b32  	%r1133, %r3340, -2147483648;
	mov.b32 	%r1134, 1127219200;
	mov.b64 	%fd4943, {%r1133, %r1134};
	mov.b32 	%r1135, -2147483648;
	mov.b64 	%fd4944, {%r1135, %r1134};
	sub.f64 	%fd4945, %fd4943, %fd4944;
	fma.rn.f64 	%fd4946, %fd4945, 0d3FE62E42FEFA39EF, %fd4927;
	fma.rn.f64 	%fd4947, %fd4945, 0dBFE62E42FEFA39EF, %fd4946;
	sub.f64 	%fd4948, %fd4947, %fd4927;
	sub.f64 	%fd4949, %fd4942, %fd4948;
	fma.rn.f64 	%fd4950, %fd4945, 0d3C7ABC9E3B39803F, %fd4949;
	add.f64 	%fd25212, %fd4946, %fd4950;
	bra.uni 	$L__BB0_198;
$L__BB0_197:
	fma.rn.f64 	%fd4918, %fd25210, 0d7FF0000000000000, 0d7FF0000000000000;
	{
	.reg .b32 %temp; 
	mov.b64 	{%temp, %r1125}, %fd25210;
	}
	and.b32  	%r1126, %r1125, 2147483647;
	setp.eq.s32 	%p254, %r1126, 0;
	selp.f64 	%fd25212, 0dFFF0000000000000, %fd4918, %p254;
$L__BB0_198:
	setp.eq.s32 	%p256, %r30, 1062207488;
	mul.f64 	%fd4951, %fd25212, 0d3C695355BAAAFAD3;
	fma.rn.f64 	%fd255, %fd25212, 0d3FDBCB7B1526E50E, %fd4951;
	{
	.reg .b32 %temp; 
	mov.b64 	{%temp, %r131}, %fd255;
	}
	abs.f64 	%fd256, %fd255;
	{ // callseq 17, 0
	.param .b64 param0;
	st.param.f64 	[param0], %fd256;
	.param .b64 param1;
	st.param.f64 	[param1], 0d4000000000000000;
	.param .b64 retval0;
	call.uni (retval0), 
	__internal_accurate_pow, 
	(
	param0, 
	param1
	);
	ld.param.f64 	%fd4952, [retval0];
	} // callseq 17
	setp.lt.s32 	%p257, %r131, 0;
	neg.f64 	%fd4954, %fd4952;
	selp.f64 	%fd4955, %fd4954, %fd4952, %p256;
	selp.f64 	%fd25214, %fd4955, %fd4952, %p257;
	setp.neu.f64 	%p258, %fd255, 0d0000000000000000;
	@%p258 bra 	$L__BB0_200;
	setp.eq.s32 	%p259, %r30, 1062207488;
	selp.b32 	%r1137, %r131, 0, %p259;
	setp.lt.s32 	%p260, %r768, 0;
	or.b32  	%r1138, %r1137, 2146435072;
	selp.b32 	%r1139, %r1138, %r1137, %p260;
	mov.b32 	%r1140, 0;
	mov.b64 	%fd25214, {%r1140, %r1139};
$L__BB0_200:
	add.f64 	%fd4956, %fd255, 0d4000000000000000;
	{
	.reg .b32 %temp; 
	mov.b64 	{%temp, %r1141}, %fd4956;
	}
	and.b32  	%r1142, %r1141, 2146435072;
	setp.ne.s32 	%p261, %r1142, 2146435072;
	@%p261 bra 	$L__BB0_205;
	setp.num.f64 	%p262, %fd255, %fd255;
	@%p262 bra 	$L__BB0_203;
	mov.f64 	%fd4957, 0d4000000000000000;
	add.rn.f64 	%fd25214, %fd255, %fd4957;
	bra.uni 	$L__BB0_205;
$L__BB0_203:
	setp.neu.f64 	%p263, %fd256, 0d7FF0000000000000;
	@%p263 bra 	$L__BB0_205;
	setp.lt.s32 	%p264, %r131, 0;
	setp.eq.s32 	%p265, %r30, 1062207488;
	setp.lt.s32 	%p266, %r768, 0;
	selp.b32 	%r1144, 0, 2146435072, %p266;
	and.b32  	%r1145, %r768, 2147483647;
	setp.ne.s32 	%p267, %r1145, 1071644672;
	or.b32  	%r1146, %r1144, -2147483648;
	selp.b32 	%r1147, %r1146, %r1144, %p267;
	selp.b32 	%r1148, %r1147, %r1144, %p265;
	selp.b32 	%r1149, %r1148, %r1144, %p264;
	mov.b32 	%r1150, 0;
	mov.b64 	%fd25214, {%r1150, %r1149};
$L__BB0_205:
	setp.lt.s32 	%p268, %r31, 0;
	setp.eq.f64 	%p269, %fd255, 0d3FF0000000000000;
	add.f64 	%fd4958, %fd25214, 0d3FF0000000000000;
	rcp.rn.f64 	%fd4959, %fd4958;
	selp.f64 	%fd4960, 0d3FE0000000000000, %fd4959, %p269;
	{
	.reg .b32 %temp; 
	mov.b64 	{%temp, %r132}, %fd4960;
	}
	shr.u32 	%r1151, %r132, 20;
	and.b32  	%r1152, %r1151, 2047;
	add.s32 	%r1153, %r1152, -1012;
	mov.b64 	%rd189, %fd4960;
	shl.b64 	%rd190, %rd189, %r1153;
	setp.eq.s64 	%p270, %rd190, -9223372036854775808;
	{ // callseq 18, 0
	.param .b64 param0;
	st.param.f64 	[param0], 0d3FE3333333333333;
	.param .b64 param1;
	st.param.f64 	[param1], %fd4960;
	.param .b64 retval0;
	call.uni (retval0), 
	__internal_accurate_pow, 
	(
	param0, 
	param1
	);
	ld.param.f64 	%fd4961, [retval0];
	} // callseq 18
	neg.f64 	%fd4963, %fd4961;
	selp.f64 	%fd4964, %fd4963, %fd4961, %p270;
	selp.f64 	%fd4965, %fd4964, %fd4961, %p268;
	cvt.rzi.f64.f64 	%fd4966, %fd4960;
	setp.neu.f64 	%p271, %fd4960, %fd4966;
	selp.f64 	%fd4968, 0dFFF8000000000000, %fd4965, %p271;
	selp.f64 	%fd25215, %fd4968, %fd4965, %p268;
	add.f64 	%fd4969, %fd4960, 0d3FE3333333333333;
	{
	.reg .b32 %temp; 
	mov.b64 	{%temp, %r1154}, %fd4969;
	}
	and.b32  	%r1155, %r1154, 2146435072;
	setp.ne.s32 	%p272, %r1155, 2146435072;
	@%p272 bra 	$L__BB0_210;
	setp.num.f64 	%p273, %fd4960, %fd4960;
	@%p273 bra 	$L__BB0_208;
	mov.f64 	%fd4971, 0d3FE3333333333333;
	add.rn.f64 	%fd25215, %fd4971, %fd4960;
	bra.uni 	$L__BB0_210;
$L__BB0_208:
	abs.f64 	%fd4970, %fd4960;
	setp.neu.f64 	%p274, %fd4970, 0d7FF0000000000000;
	@%p274 bra 	$L__BB0_210;
	shr.s32 	%r1156, %r132, 31;
	and.b32  	%r1157, %r1156, 2146435072;
	mov.b32 	%r1158, 0;
	mov.b64 	%fd25215, {%r1158, %r1157};
$L__BB0_210:
	setp.eq.f64 	%p275, %fd4960, 0d0000000000000000;
	selp.f64 	%fd4972, 0d3FF0000000000000, %fd25215, %p275;
	add.f64 	%fd4973, %fd246, 0d3FF0000000000000;
	div.rn.f64 	%fd4974, %fd245, %fd4973;
	mul.f64 	%fd268, %fd4974, %fd4972;
	mov.f64 	%fd4975, 0d40CB580000000000;
	div.rn.f64 	%fd269, %fd4975, %fd7;
	fma.rn.f64 	%fd4976, %fd269, 0d3FF71547652B82FE, 0d4338000000000000;
	{
	.reg .b32 %temp; 
	mov.b64 	{%r133, %temp}, %fd4976;
	}
	mov.f64 	%fd4977, 0dC338000000000000;
	add.rn.f64 	%fd4978, %fd4976, %fd4977;
	fma.rn.f64 	%fd4979, %fd4978, 0dBFE62E42FEFA39EF, %fd269;
	fma.rn.f64 	%fd4980, %fd4978, 0dBC7ABC9E3B39803F, %fd4979;
	fma.rn.f64 	%fd4981, %fd4980, 0d3E5ADE1569CE2BDF, 0d3E928AF3FCA213EA;
	fma.rn.f64 	%fd4982, %fd4981, %fd4980, 0d3EC71DEE62401315;
	fma.rn.f64 	%fd4983, %fd4982, %fd4980, 0d3EFA01997C89EB71;
	fma.rn.f64 	%fd4984, %fd4983, %fd4980, 0d3F2A01A014761F65;
	fma.rn.f64 	%fd4985, %fd4984, %fd4980, 0d3F56C16C1852B7AF;
	fma.rn.f64 	%fd4986, %fd4985, %fd4980, 0d3F81111111122322;
	fma.rn.f64 	%fd4987, %fd4986, %fd4980, 0d3FA55555555502A1;
	fma.rn.f64 	%fd4988, %fd4987, %fd4980, 0d3FC5555555555511;
	fma.rn.f64 	%fd4989, %fd4988, %fd4980, 0d3FE000000000000B;
	fma.rn.f64 	%fd4990, %fd4989, %fd4980, 0d3FF0000000000000;
	fma.rn.f64 	%fd4991, %fd4990, %fd4980, 0d3FF0000000000000;
	{
	.reg .b32 %temp; 
	mov.b64 	{%r134, %temp}, %fd4991;
	}
	{
	.reg .b32 %temp; 
	mov.b64 	{%temp, %r135}, %fd4991;
	}
	shl.b32 	%r1159, %r133, 20;
	add.s32 	%r1160, %r1159, %r135;
	mov.b64 	%fd25216, {%r134, %r1160};
	{
	.reg .b32 %temp; 
	mov.b64 	{%temp, %r1161}, %fd269;
	}
	mov.b32 	%f137, %r1161;
	abs.f32 	%f13, %f137;
	setp.lt.f32 	%p276, %f13, 0f4086232B;
	@%p276 bra 	$L__BB0_213;
	setp.lt.f64 	%p277, %fd269, 0d0000000000000000;
	add.f64 	%fd4992, %fd269, 0d7FF0000000000000;
	selp.f64 	%fd25216, 0d0000000000000000, %fd4992, %p277;
	setp.geu.f32 	%p278, %f13, 0f40874800;
	@%p278 bra 	$L__BB0_213;
	shr.u32 	%r1162, %r133, 31;
	add.s32 	%r1163, %r133, %r1162;
	shr.s32 	%r1164, %r1163, 1;
	shl.b32 	%r1165, %r1164, 20;
	add.s32 	%r1166, %r135, %r1165;
	mov.b64 	%fd4993, {%r134, %r1166};
	sub.s32 	%r1167, %r133, %r1164;
	shl.b32 	%r1168, %r1167, 20;
	add.s32 	%r1169, %r1168, 1072693248;
	mov.b32 	%r1170, 0;
	mov.b64 	%fd4994, {%r1170, %r1169};
	mul.f64 	%fd25216, %fd4994, %fd4993;
$L__BB0_213:
	mul.f64 	%fd4995, %fd25216, 0d3A1C85AADE7B89B0;
	div.rn.f64 	%fd274, %fd268, %fd4995;
	mov.f64 	%fd4996, 0d407AF00000000000;
	div.rn.f64 	%fd275, %fd4996, %fd7;
	fma.rn.f64 	%fd4997, %fd275, 0d3FF71547652B82FE, 0d4338000000000000;
	{
	.reg .b32 %temp; 
	mov.b64 	{%r136, %temp}, %fd4997;
	}
	mov.f64 	%fd4998, 0dC338000000000000;
	add.rn.f64 	%fd4999, %fd4997, %fd4998;
	fma.rn.f64 	%fd5000, %fd4999, 0dBFE62E42FEFA39EF, %fd275;
	fma.rn.f64 	%fd5001, %fd4999, 0dBC7ABC9E3B39803F, %fd5000;
	fma.rn.f64 	%fd5002, %fd5001, 0d3E5ADE1569CE2BDF, 0d3E928AF3FCA213EA;
	fma.rn.f64 	%fd5003, %fd5002, %fd5001, 0d3EC71DEE62401315;
	fma.rn.f64 	%fd5004, %fd5003, %fd5001, 0d3EFA01997C89EB71;
	fma.rn.f64 	%fd5005, %fd5004, %fd5001, 0d3F2A01A014761F65;
	fma.rn.f64 	%fd5006, %fd5005, %fd5001, 0d3F56C16C1852B7AF;
	fma.rn.f64 	%fd5007, %fd5006, %fd5001, 0d3F81111111122322;
	fma.rn.f64 	%fd5008, %fd5007, %fd5001, 0d3FA55555555502A1;
	fma.rn.f64 	%fd5009, %fd5008, %fd5001, 0d3FC5555555555511;
	fma.rn.f64 	%fd5010, %fd5009, %fd5001, 0d3FE000000000000B;
	fma.rn.f64 	%fd5011, %fd5010, %fd5001, 0d3FF0000000000000;
	fma.rn.f64 	%fd5012, %fd5011, %fd5001, 0d3FF0000000000000;
	{
	.reg .b32 %temp; 
	mov.b64 	{%r137, %temp}, %fd5012;
	}
	{
	.reg .b32 %temp; 
	mov.b64 	{%temp, %r138}, %fd5012;
	}
	shl.b32 	%r1171, %r136, 20;
	add.s32 	%r1172, %r1171, %r138;
	mov.b64 	%fd25217, {%r137, %r1172};
	{
	.reg .b32 %temp; 
	mov.b64 	{%temp, %r1173}, %fd275;
	}
	mov.b32 	%f138, %r1173;
	abs.f32 	%f14, %f138;
	setp.lt.f32 	%p279, %f14, 0f4086232B;
	@%p279 bra 	$L__BB0_216;
	setp.lt.f64 	%p280, %fd275, 0d0000000000000000;
	add.f64 	%fd5013, %fd275, 0d7FF0000000000000;
	selp.f64 	%fd25217, 0d0000000000000000, %fd5013, %p280;
	setp.geu.f32 	%p281, %f14, 0f40874800;
	@%p281 bra 	$L__BB0_216;
	shr.u32 	%r1174, %r136, 31;
	add.s32 	%r1175, %r136, %r1174;
	shr.s32 	%r1176, %r1175, 1;
	shl.b32 	%r1177, %r1176, 20;
	add.s32 	%r1178, %r138, %r1177;
	mov.b64 	%fd5014, {%r137, %r1178};
	sub.s32 	%r1179, %r136, %r1176;
	shl.b32 	%r1180, %r1179, 20;
	add.s32 	%r1181, %r1180, 1072693248;
	mov.b32 	%r1182, 0;
	mov.b64 	%fd5015, {%r1182, %r1181};
	mul.f64 	%fd25217, %fd5015, %fd5014;
$L__BB0_216:
	mul.f64 	%fd280, %fd25217, 0d3D3AA0A5FD478B3E;
	mov.f64 	%fd5016, 0d4076800000000000;
	div.rn.f64 	%fd281, %fd5016, %fd7;
	fma.rn.f64 	%fd5017, %fd281, 0d3FF71547652B82FE, 0d4338000000000000;
	{
	.reg .b32 %temp; 
	mov.b64 	{%r139, %temp}, %fd5017;
	}
	mov.f64 	%fd5018, 0dC338000000000000;
	add.rn.f64 	%fd5019, %fd5017, %fd5018;
	fma.rn.f64 	%fd5020, %fd5019, 0dBFE62E42FEFA39EF, %fd281;
	fma.rn.f64 	%fd5021, %fd5019, 0dBC7ABC9E3B39803F, %fd5020;
	fma.rn.f64 	%fd5022, %fd5021, 0d3E5ADE1569CE2BDF, 0d3E928AF3FCA213EA;
	fma.rn.f64 	%fd5023, %fd5022, %fd5021, 0d3EC71DEE62401315;
	fma.rn.f64 	%fd5024, %fd5023, %fd5021, 0d3EFA01997C89EB71;
	fma.rn.f64 	%fd5025, %fd5024, %fd5021, 0d3F2A01A014761F65;
	fma.rn.f64 	%fd5026, %fd5025, %fd5021, 0d3F56C16C1852B7AF;
	fma.rn.f64 	%fd5027, %fd5026, %fd5021, 0d3F81111111122322;
	fma.rn.f64 	%fd5028, %fd5027, %fd5021, 0d3FA55555555502A1;
	fma.rn.f64 	%fd5029, %fd5028, %fd5021, 0d3FC5555555555511;
	fma.rn.f64 	%fd5030, %fd5029, %fd5021, 0d3FE000000000000B;
	fma.rn.f64 	%fd5031, %fd5030, %fd5021, 0d3FF0000000000000;
	fma.rn.f64 	%fd5032, %fd5031, %fd5021, 0d3FF0000000000000;
	{
	.reg .b32 %temp; 
	mov.b64 	{%r140, %temp}, %fd5032;
	}
	{
	.reg .b32 %temp; 
	mov.b64 	{%temp, %r141}, %fd5032;
	}
	shl.b32 	%r1183, %r139, 20;
	add.s32 	%r1184, %r1183, %r141;
	mov.b64 	%fd25218, {%r140, %r1184};
	{
	.reg .b32 %temp; 
	mov.b64 	{%temp, %r1185}, %fd281;
	}
	mov.b32 	%f139, %r1185;
	abs.f32 	%f15, %f139;
	setp.lt.f32 	%p282, %f15, 0f4086232B;
	@%p282 bra 	$L__BB0_219;
	setp.lt.f64 	%p283, %fd281, 0d0000000000000000;
	add.f64 	%fd5033, %fd281, 0d7FF0000000000000;
	selp.f64 	%fd25218, 0d0000000000000000, %fd5033, %p283;
	setp.geu.f32 	%p284, %f15, 0f40874800;
	@%p284 bra 	$L__BB0_219;
	shr.u32 	%r1186, %r139, 31;
	add.s32 	%r1187, %r139, %r1186;
	shr.s32 	%r1188, %r1187, 1;
	shl.b32 	%r1189, %r1188, 20;
	add.s32 	%r1190, %r141, %r1189;
	mov.b64 	%fd5034, {%r140, %r1190};
	sub.s32 	%r1191, %r139, %r1188;
	shl.b32 	%r1192, %r1191, 20;
	add.s32 	%r1193, %r1192, 1072693248;
	mov.b32 	%r1194, 0;
	mov.b64 	%fd5035, {%r1194, %r1193};
	mul.f64 	%fd25218, %fd5035, %fd5034;
$L__BB0_219:
	mul.f64 	%fd286, %fd25218, 0d3D87BFDC07FDFBFD;
	mov.f64 	%fd5036, 0d4094500000000000;
	div.rn.f64 	%fd287, %fd5036, %fd7;
	fma.rn.f64 	%fd5037, %fd287, 0d3FF71547652B82FE, 0d4338000000000000;
	{
	.reg .b32 %temp; 
	mov.b64 	{%r142, %temp}, %fd5037;
	}
	mov.f64 	%fd5038, 0dC338000000000000;
	add.rn.f64 	%fd5039, %fd5037, %fd5038;
	fma.rn.f64 	%fd5040, %fd5039, 0dBFE62E42FEFA39EF, %fd287;
	fma.rn.f64 	%fd5041, %fd5039, 0dBC7ABC9E3B39803F, %fd5040;
	fma.rn.f64 	%fd5042, %fd5041, 0d3E5ADE1569CE2BDF, 0d3E928AF3FCA213EA;
	fma.rn.f64 	%fd5043, %fd5042, %fd5041, 0d3EC71DEE62401315;
	fma.rn.f64 	%fd5044, %fd5043, %fd5041, 0d3EFA01997C89EB71;
	fma.rn.f64 	%fd5045, %fd5044, %fd5041, 0d3F2A01A014761F65;
	fma.rn.f64 	%fd5046, %fd5045, %fd5041, 0d3F56C16C1852B7AF;
	fma.rn.f64 	%fd5047, %fd5046, %fd5041, 0d3F81111111122322;
	fma.rn.f64 	%fd5048, %fd5047, %fd5041, 0d3FA55555555502A1;
	fma.rn.f64 	%fd5049, %fd5048, %fd5041, 0d3FC5555555555511;
	fma.rn.f64 	%fd5050, %fd5049, %fd5041, 0d3FE000000000000B;
	fma.rn.f64 	%fd5051, %fd5050, %fd5041, 0d3FF0000000000000;
	fma.rn.f64 	%fd5052, %fd5051, %fd5041, 0d3FF0000000000000;
	{
	.reg .b32 %temp; 
	mov.b64 	{%r143, %temp}, %fd5052;
	}
	{
	.reg .b32 %temp; 
	mov.b64 	{%temp, %r144}, %fd5052;
	}
	shl.b32 	%r1195, %r142, 20;
	add.s32 	%r1196, %r1195, %r144;
	mov.b64 	%fd25219, {%r143, %r1196};
	{
	.reg .b32 %temp; 
	mov.b64 	{%temp, %r1197}, %fd287;
	}
	mov.b32 	%f140, %r1197;
	abs.f32 	%f16, %f140;
	setp.lt.f32 	%p285, %f16, 0f4086232B;
	@%p285 bra 	$L__BB0_222;
	setp.lt.f64 	%p286, %fd287, 0d0000000000000000;
	add.f64 	%fd5053, %fd287, 0d7FF0000000000000;
	selp.f64 	%fd25219, 0d0000000000000000, %fd5053, %p286;
	setp.geu.f32 	%p287, %f16, 0f40874800;
	@%p287 bra 	$L__BB0_222;
	shr.u32 	%r1198, %r142, 31;
	add.s32 	%r1199, %r142, %r1198;
	shr.s32 	%r1200, %r1199, 1;
	shl.b32 	%r1201, %r1200, 20;
	add.s32 	%r1202, %r144, %r1201;
	mov.b64 	%fd5054, {%r143, %r1202};
	sub.s32 	%r1203, %r142, %r1200;
	shl.b32 	%r1204, %r1203, 20;
	add.s32 	%r1205, %r1204, 1072693248;
	mov.b32 	%r1206, 0;
	mov.b64 	%fd5055, {%r1206, %r1205};
	mul.f64 	%fd25219, %fd5055, %fd5054;
$L__BB0_222:
	mul.f64 	%fd292, %fd25219, 0d3D4ABD78AFDF63C8;
	mov.f64 	%fd5056, 0d4067C00000000000;
	div.rn.f64 	%fd293, %fd5056, %fd7;
	fma.rn.f64 	%fd5057, %fd293, 0d3FF71547652B82FE, 0d4338000000000000;
	{
	.reg .b32 %temp; 
	mov.b64 	{%r145, %temp}, %fd5057;
	}
	mov.f64 	%fd5058, 0dC338000000000000;
	add.rn.f64 	%fd5059, %fd5057, %fd5058;
	fma.rn.f64 	%fd5060, %fd5059, 0dBFE62E42FEFA39EF, %fd293;
	fma.rn.f64 	%fd5061, %fd5059, 0dBC7ABC9E3B39803F, %fd5060;
	fma.rn.f64 	%fd5062, %fd5061, 0d3E5ADE1569CE2BDF, 0d3E928AF3FCA213EA;
	fma.rn.f64 	%fd5063, %fd5062, %fd5061, 0d3EC71DEE62401315;
	fma.rn.f64 	%fd5064, %fd5063, %fd5061, 0d3EFA01997C89EB71;
	fma.rn.f64 	%fd5065, %fd5064, %fd5061, 0d3F2A01A014761F65;
	fma.rn.f64 	%fd5066, %fd5065, %fd5061, 0d3F56C16C1852B7AF;
	fma.rn.f64 	%fd5067, %fd5066, %fd5061, 0d3F81111111122322;
	fma.rn.f64 	%fd5068, %fd5067, %fd5061, 0d3FA55555555502A1;
	fma.rn.f64 	%fd5069, %fd5068, %fd5061, 0d3FC5555555555511;
	fma.rn.f64 	%fd5070, %fd5069, %fd5061, 0d3FE000000000000B;
	fma.rn.f64 	%fd5071, %fd5070, %fd5061, 0d3FF0000000000000;
	fma.rn.f64 	%fd5072, %fd5071, %fd5061, 0d3FF0000000000000;
	{
	.reg .b32 %temp; 
	mov.b64 	{%r146, %temp}, %fd5072;
	}
	{
	.reg .b32 %temp; 
	mov.b64 	{%temp, %r147}, %fd5072;
	}
	shl.b32 	%r1207, %r145, 20;
	add.s32 	%r1208, %r1207, %r147;
	mov.b64 	%fd25220, {%r146, %r1208};
	{
	.reg .b32 %temp; 
	mov.b64 	{%temp, %r1209}, %fd293;
	}
	mov.b32 	%f141, %r1209;
	abs.f32 	%f17, %f141;
	setp.lt.f32 	%p288, %f17, 0f4086232B;
	@%p288 bra 	$L__BB0_225;
	setp.lt.f64 	%p289, %fd293, 0d0000000000000000;
	add.f64 	%fd5073, %fd293, 0d7FF0000000000000;
	selp.f64 	%fd25220, 0d0000000000000000, %fd5073, %p289;
	setp.geu.f32 	%p290, %f17, 0f40874800;
	@%p290 bra 	$L__BB0_225;
	shr.u32 	%r1210, %r145, 31;
	add.s32 	%r1211, %r145, %r1210;
	shr.s32 	%r1212, %r1211, 1;
	shl.b32 	%r1213, %r1212, 20;
	add.s32 	%r1214, %r147, %r1213;
	mov.b64 	%fd5074, {%r146, %r1214};
	sub.s32 	%r1215, %r145, %r1212;
	shl.b32 	%r1216, %r1215, 20;
	add.s32 	%r1217, %r1216, 1072693248;
	mov.b32 	%r1218, 0;
	mov.b64 	%fd5075, {%r1218, %r1217};
	mul.f64 	%fd25220, %fd5075, %fd5074;
$L__BB0_225:
	mul.f64 	%fd298, %fd25220, 0d3D974F44FE5CD623;
	mov.f64 	%fd5076, 0d404B800000000000;
	div.rn.f64 	%fd299, %fd5076, %fd7;
	fma.rn.f64 	%fd5077, %fd299, 0d3FF71547652B82FE, 0d4338000000000000;
	{
	.reg .b32 %temp; 
	mov.b64 	{%r148, %temp}, %fd5077;
	}
	mov.f64 	%fd5078, 0dC338000000000000;
	add.rn.f64 	%fd5079, %fd5077, %fd5078;
	fma.rn.f64 	%fd5080, %fd5079, 0dBFE62E42FEFA39EF, %fd299;
	fma.rn.f64 	%fd5081, %fd5079, 0dBC7ABC9E3B39803F, %fd5080;
	fma.rn.f64 	%fd5082, %fd5081, 0d3E5ADE1569CE2BDF, 0d3E928AF3FCA213EA;
	fma.rn.f64 	%fd5083, %fd5082, %fd5081, 0d3EC71DEE62401315;
	fma.rn.f64 	%fd5084, %fd5083, %fd5081, 0d3EFA01997C89EB71;
	fma.rn.f64 	%fd5085, %fd5084, %fd5081, 0d3F2A01A014761F65;
	fma.rn.f64 	%fd5086, %fd5085, %fd5081, 0d3F56C16C1852B7AF;
	fma.rn.f64 	%fd5087, %fd5086, %fd5081, 0d3F81111111122322;
	fma.rn.f64 	%fd5088, %fd5087, %fd5081, 0d3FA55555555502A1;
	fma.rn.f64 	%fd5089, %fd5088, %fd5081, 0d3FC5555555555511;
	fma.rn.f64 	%fd5090, %fd5089, %fd5081, 0d3FE000000000000B;
	fma.rn.f64 	%fd5091, %fd5090, %fd5081, 0d3FF0000000000000;
	fma.rn.f64 	%fd5092, %fd5091, %fd5081, 0d3FF0000000000000;
	{
	.reg .b32 %temp; 
	mov.b64 	{%r149, %temp}, %fd5092;
	}
	{
	.reg .b32 %temp; 
	mov.b64 	{%temp, %r150}, %fd5092;
	}
	shl.b32 	%r1219, %r148, 20;
	add.s32 	%r1220, %r1219, %r150;
	mov.b64 	%fd25221, {%r149, %r1220};
	{
	.reg .b32 %temp; 
	mov.b64 	{%temp, %r1221}, %fd299;
	}
	mov.b32 	%f142, %r1221;
	abs.f32 	%f18, %f142;
	setp.lt.f32 	%p291, %f18, 0f4086232B;
	@%p291 bra 	$L__BB0_228;
	setp.lt.f64 	%p292, %fd299, 0d0000000000000000;
	add.f64 	%fd5093, %fd299, 0d7FF0000000000000;
	selp.f64 	%fd25221, 0d0000000000000000, %fd5093, %p292;
	setp.geu.f32 	%p293, %f18, 0f40874800;
	@%p293 bra 	$L__BB0_228;
	shr.u32 	%r1222, %r148, 31;
	add.s32 	%r1223, %r148, %r1222;
	shr.s32 	%r1224, %r1223, 1;
	shl.b32 	%r1225, %r1224, 20;
	add.s32 	%r1226, %r150, %r1225;
	mov.b64 	%fd5094, {%r149, %r1226};
	sub.s32 	%r1227, %r148, %r1224;
	shl.b32 	%r1228, %r1227, 20;
	add.s32 	%r1229, %r1228, 1072693248;
	mov.b32 	%r1230, 0;
	mov.b64 	%fd5095, {%r1230, %r1229};
	mul.f64 	%fd25221, %fd5095, %fd5094;
$L__BB0_228:
	mul.f64 	%fd304, %fd25221, 0d3DC224564D375962;
	div.rn.f64 	%fd305, %fd7, 0d4072C00000000000;
	{
	.reg .b32 %temp; 
	mov.b64 	{%temp, %r151}, %fd305;
	}
	mov.f64 	%fd5096, 0dC003333333333333;
	{
	.reg .b32 %temp; 
	mov.b64 	{%temp, %r152}, %fd5096;
	}
	and.b32  	%r153, %r152, 2146435072;
	abs.f64 	%fd306, %fd305;
	setp.neu.f64 	%p294, %fd305, 0d0000000000000000;
	@%p294 bra 	$L__BB0_230;
	setp.eq.s32 	%p296, %r153, 1127219200;
	selp.b32 	%r1231, %r151, 0, %p296;
	setp.lt.s32 	%p297, %r152, 0;
	or.b32  	%r1232, %r1231, 2146435072;
	selp.b32 	%r1233, %r1232, %r1231, %p297;
	mov.b32 	%r1234, 0;
	mov.b64 	%fd25223, {%r1234, %r1233};
	bra.uni 	$L__BB0_231;
$L__BB0_230:
	setp.lt.s32 	%p295, %r151, 0;
	{ // callseq 19, 0
	.param .b64 param0;
	st.param.f64 	[param0], %fd306;
	.param .b64 param1;
	st.param.f64 	[param1], 0dC003333333333333;
	.param .b64 retval0;
	call.uni (retval0), 
	__internal_accurate_pow, 
	(
	param0, 
	param1
	);
	ld.param.f64 	%fd5097, [retval0];
	} // callseq 19
	selp.f64 	%fd25223, 0dFFF8000000000000, %fd5097, %p295;
$L__BB0_231:
	add.f64 	%fd5099, %fd305, 0dC003333333333333;
	{
	.reg .b32 %temp; 
	mov.b64 	{%temp, %r1235}, %fd5099;
	}
	and.b32  	%r1236, %r1235, 2146435072;
	setp.ne.s32 	%p298, %r1236, 2146435072;
	@%p298 bra 	$L__BB0_236;
	setp.num.f64 	%p299, %fd305, %fd305;
	@%p299 bra 	$L__BB0_234;
	mov.f64 	%fd5100, 0dC003333333333333;
	add.rn.f64 	%fd25223, %fd305, %fd5100;
	bra.uni 	$L__BB0_236;
$L__BB0_234:
	setp.neu.f64 	%p300, %fd306, 0d7FF0000000000000;
	@%p300 bra 	$L__BB0_236;
	setp.lt.s32 	%p301, %r151, 0;
	setp.eq.s32 	%p302, %r153, 1127219200;
	setp.lt.s32 	%p303, %r152, 0;
	selp.b32 	%r1238, 0, 2146435072, %p303;
	and.b32  	%r1239, %r152, 2147483647;
	setp.ne.s32 	%p304, %r1239, 1071644672;
	or.b32  	%r1240, %r1238, -2147483648;
	selp.b32 	%r1241, %r1240, %r1238, %p304;
	selp.b32 	%r1242, %r1241, %r1238, %p302;
	selp.b32 	%r1243, %r1242, %r1238, %p301;
	mov.b32 	%r1244, 0;
	mov.b64 	%fd25223, {%r1244, %r1243};
$L__BB0_236:
	setp.eq.f64 	%p305, %fd305, 0d3FF0000000000000;
	mul.f64 	%fd5101, %fd25223, 0d3908EC4B5C78F26E;
	selp.f64 	%fd5102, 0d3908EC4B5C78F26E, %fd5101, %p305;
	mul.f64 	%fd313, %fd8, %fd5102;
	mov.f64 	%fd5103, 0dC0A0180000000000;
	div.rn.f64 	%fd314, %fd5103, %fd7;
	fma.rn.f64 	%fd5104, %fd314, 0d3FF71547652B82FE, 0d4338000000000000;
	{
	.reg .b32 %temp; 
	mov.b64 	{%r154, %temp}, %fd5104;
	}
	mov.f64 	%fd5105, 0dC338000000000000;
	add.rn.f64 	%fd5106, %fd5104, %fd5105;
	fma.rn.f64 	%fd5107, %fd5106, 0dBFE62E42FEFA39EF, %fd314;
	fma.rn.f64 	%fd5108, %fd5106, 0dBC7ABC9E3B39803F, %fd5107;
	fma.rn.f64 	%fd5109, %fd5108, 0d3E5ADE1569CE2BDF, 0d3E928AF3FCA213EA;
	fma.rn.f64 	%fd5110, %fd5109, %fd5108, 0d3EC71DEE62401315;
	fma.rn.f64 	%fd5111, %fd5110, %fd5108, 0d3EFA01997C89EB71;
	fma.rn.f64 	%fd5112, %fd5111, %fd5108, 0d3F2A01A014761F65;
	fma.rn.f64 	%fd5113, %fd5112, %fd5108, 0d3F56C16C1852B7AF;
	fma.rn.f64 	%fd5114, %fd5113, %fd5108, 0d3F81111111122322;
	fma.rn.f64 	%fd5115, %fd5114, %fd5108, 0d3FA55555555502A1;
	fma.rn.f64 	%fd5116, %fd5115, %fd5108, 0d3FC5555555555511;
	fma.rn.f64 	%fd5117, %fd5116, %fd5108, 0d3FE000000000000B;
	fma.rn.f64 	%fd5118, %fd5117, %fd5108, 0d3FF0000000000000;
	fma.rn.f64 	%fd5119, %fd5118, %fd5108, 0d3FF0000000000000;
	{
	.reg .b32 %temp; 
	mov.b64 	{%r155, %temp}, %fd5119;
	}
	{
	.reg .b32 %temp; 
	mov.b64 	{%temp, %r156}, %fd5119;
	}
	shl.b32 	%r1245, %r154, 20;
	add.s32 	%r1246, %r1245, %r156;
	mov.b64 	%fd25224, {%r155, %r1246};
	{
	.reg .b32 %temp; 
	mov.b64 	{%temp, %r1247}, %fd314;
	}
	mov.b32 	%f143, %r1247;
	abs.f32 	%f19, %f143;
	setp.lt.f32 	%p306, %f19, 0f4086232B;
	@%p306 bra 	$L__BB0_239;
	setp.lt.f64 	%p307, %fd314, 0d0000000000000000;
	add.f64 	%fd5120, %fd314, 0d7FF0000000000000;
	selp.f64 	%fd25224, 0d0000000000000000, %fd5120, %p307;
	setp.geu.f32 	%p308, %f19, 0f40874800;
	@%p308 bra 	$L__BB0_239;
	shr.u32 	%r1248, %r154, 31;
	add.s32 	%r1249, %r154, %r1248;
	shr.s32 	%r1250, %r1249, 1;
	shl.b32 	%r1251, %r1250, 20;
	add.s32 	%r1252, %r156, %r1251;
	mov.b64 	%fd5121, {%r155, %r1252};
	sub.s32 	%r1253, %r154, %r1250;
	shl.b32 	%r1254, %r1253, 20;
	add.s32 	%r1255, %r1254, 1072693248;
	mov.b32 	%r1256, 0;
	mov.b64 	%fd5122, {%r1256, %r1255};
	mul.f64 	%fd25224, %fd5122, %fd5121;
$L__BB0_239:
	setp.neu.f64 	%p309, %fd26, 0d0000000000000000;
	mul.f64 	%fd319, %fd25224, 0d3DA19799812DEA11;
	mov.f64 	%fd5123, 0d3FF4CCCCCCCCCCCD;
	{
	.reg .b32 %temp; 
	mov.b64 	{%temp, %r157}, %fd5123;
	}
	and.b32  	%r158, %r157, 2146435072;
	@%p309 bra 	$L__BB0_241;
	setp.eq.s32 	%p311, %r158, 1127219200;
	selp.b32 	%r1257, %r12, 0, %p311;
	setp.lt.s32 	%p312, %r157, 0;
	or.b32  	%r1258, %r1257, 2146435072;
	selp.b32 	%r1259, %r1258, %r1257, %p312;
	mov.b32 	%r1260, 0;
	mov.b64 	%fd25226, {%r1260, %r1259};
	bra.uni 	$L__BB0_242;
$L__BB0_241:
	setp.lt.s32 	%p310, %r12, 0;
	{ // callseq 20, 0
	.param .b64 param0;
	st.param.f64 	[param0], %fd27;
	.param .b64 param1;
	st.param.f64 	[param1], 0d3FF4CCCCCCCCCCCD;
	.param .b64 retval0;
	call.uni (retval0), 
	__internal_accurate_pow, 
	(
	param0, 
	param1
	);
	ld.param.f64 	%fd5124, [retval0];
	} // callseq 20
	selp.f64 	%fd25226, 0dFFF8000000000000, %fd5124, %p310;
$L__BB0_242:
	add.f64 	%fd5126, %fd26, 0d3FF4CCCCCCCCCCCD;
	{
	.reg .b32 %temp; 
	mov.b64 	{%temp, %r1261}, %fd5126;
	}
	and.b32  	%r1262, %r1261, 2146435072;
	setp.ne.s32 	%p313, %r1262, 2146435072;
	@%p313 bra 	$L__BB0_247;
	setp.num.f64 	%p314, %fd26, %fd26;
	@%p314 bra 	$L__BB0_245;
	mov.f64 	%fd5127, 0d3FF4CCCCCCCCCCCD;
	add.rn.f64 	%fd25226, %fd26, %fd5127;
	bra.uni 	$L__BB0_247;
$L__BB0_245:
	setp.neu.f64 	%p315, %fd27, 0d7FF0000000000000;
	@%p315 bra 	$L__BB0_247;
	setp.eq.s32 	%p316, %r158, 1127219200;
	setp.lt.s32 	%p317, %r12, 0;
	setp.lt.s32 	%p318, %r157, 0;
	selp.b32 	%r1264, 0, 2146435072, %p318;
	and.b32  	%r1265, %r157, 2147483647;
	setp.ne.s32 	%p319, %r1265, 1071644672;
	or.b32  	%r1266, %r1264, -2147483648;
	selp.b32 	%r1267, %r1266, %r1264, %p319;
	selp.b32 	%r1268, %r1267, %r1264, %p316;
	selp.b32 	%r1269, %r1268, %r1264, %p317;
	mov.b32 	%r1270, 0;
	mov.b64 	%fd25226, {%r1270, %r1269};
$L__BB0_247:
	setp.eq.f64 	%p320, %fd26, 0d3FF0000000000000;
	setp.neu.f64 	%p321, %fd26, 0d0000000000000000;
	mul.f64 	%fd5128, %fd25226, 0d396C8EC1049FEB1E;
	selp.f64 	%fd326, 0d396C8EC1049FEB1E, %fd5128, %p320;
	mov.f64 	%fd5129, 0dBFC999999999999A;
	{
	.reg .b32 %temp; 
	mov.b64 	{%temp, %r159}, %fd5129;
	}
	and.b32  	%r160, %r159, 2146435072;
	@%p321 bra 	$L__BB0_249;
	setp.eq.s32 	%p323, %r160, 1126170624;
	selp.b32 	%r1271, %r12, 0, %p323;
	setp.lt.s32 	%p324, %r159, 0;
	or.b32  	%r1272, %r1271, 2146435072;
	selp.b32 	%r1273, %r1272, %r1271, %p324;
	mov.b32 	%r1274, 0;
	mov.b64 	%fd25228, {%r1274, %r1273};
	bra.uni 	$L__BB0_250;
$L__BB0_249:
	setp.lt.s32 	%p322, %r12, 0;
	{ // callseq 21, 0
	.param .b64 param0;
	st.param.f64 	[param0], %fd27;
	.param .b64 param1;
	st.param.f64 	[param1], 0dBFC999999999999A;
	.param .b64 retval0;
	call.uni (retval0), 
	__internal_accurate_pow, 
	(
	param0, 
	param1
	);
	ld.param.f64 	%fd5130, [retval0];
	} // callseq 21
	selp.f64 	%fd25228, 0dFFF8000000000000, %fd5130, %p322;
$L__BB0_250:
	add.f64 	%fd5132, %fd26, 0dBFC999999999999A;
	{
	.reg .b32 %temp; 
	mov.b64 	{%temp, %r1275}, %fd5132;
	}
	and.b32  	%r1276, %r1275, 2146435072;
	setp.ne.s32 	%p325, %r1276, 2146435072;
	@%p325 bra 	$L__BB0_255;
	setp.num.f64 	%p326, %fd26, %fd26;
	@%p326 bra 	$L__BB0_253;
	mov.f64 	%fd5133, 0dBFC999999999999A;
	add.rn.f64 	%fd25228, %fd26, %fd5133;
	bra.uni 	$L__BB0_255;
$L__BB0_253:
	setp.neu.f64 	%p327, %fd27, 0d7FF0000000000000;
	@%p327 bra 	$L__BB0_255;
	setp.eq.s32 	%p328, %r160, 1126170624;
	setp.lt.s32 	%p329, %r12, 0;
	setp.lt.s32 	%p330, %r159, 0;
	selp.b32 	%r1278, 0, 2146435072, %p330;
	and.b32  	%r1279, %r159, 2147483647;
	setp.ne.s32 	%p331, %r1279, 1071644672;
	or.b32  	%r1280, %r1278, -2147483648;
	selp.b32 	%r1281, %r1280, %r1278, %p331;
	selp.b32 	%r1282, %r1281, %r1278, %p328;
	selp.b32 	%r1283, %r1282, %r1278, %p329;
	mov.b32 	%r1284, 0;
	mov.b64 	%fd25228, {%r1284, %r1283};
$L__BB0_255:
	mul.f64 	%fd333, %fd8, %fd326;
	setp.eq.f64 	%p332, %fd26, 0d3FF0000000000000;
	mul.f64 	%fd5134, %fd25228, 0d3DD49DA7E361CE4C;
	selp.f64 	%fd5135, 0d3DD49DA7E361CE4C, %fd5134, %p332;
	div.rn.f64 	%fd334, %fd333, %fd5135;
	{
	.reg .b32 %temp; 
	mov.b64 	{%temp, %r3341}, %fd334;
	}
	{
	.reg .b32 %temp; 
	mov.b64 	{%r3342, %temp}, %fd334;
	}
	setp.gt.s32 	%p333, %r3341, 1048575;
	mov.b32 	%r3343, -1023;
	mov.f64 	%fd25229, %fd334;
	@%p333 bra 	$L__BB0_257;
	mul.f64 	%fd25229, %fd334, 0d4350000000000000;
	{
	.reg .b32 %temp; 
	mov.b64 	{%temp, %r3341}, %fd25229;
	}
	{
	.reg .b32 %temp; 
	mov.b64 	{%r3342, %temp}, %fd25229;
	}
	mov.b32 	%r3343, -1077;
$L__BB0_257:
	add.s32 	%r1287, %r3341, -1;
	setp.gt.u32 	%p334, %r1287, 2146435070;
	@%p334 bra 	$L__BB0_261;
	shr.u32 	%r1290, %r3341, 20;
	add.s32 	%r3344, %r3343, %r1290;
	and.b32  	%r1291, %r3341, 1048575;
	or.b32  	%r1292, %r1291, 1072693248;
	mov.b64 	%fd25230, {%r3342, %r1292};
	setp.lt.u32 	%p336, %r1292, 1073127583;
	@%p336 bra 	$L__BB0_260;
	{
	.reg .b32 %temp; 
	mov.b64 	{%r1293, %temp}, %fd25230;
	}
	{
	.reg .b32 %temp; 
	mov.b64 	{%temp, %r1294}, %fd25230;
	}
	add.s32 	%r1295, %r1294, -1048576;
	mov.b64 	%fd25230, {%r1293, %r1295};
	add.s32 	%r3344, %r3344, 1;
$L__BB0_260:
	add.f64 	%fd5137, %fd25230, 0dBFF0000000000000;
	add.f64 	%fd5138, %fd25230, 0d3FF0000000000000;
	rcp.approx.ftz.f64 	%fd5139, %fd5138;
	neg.f64 	%fd5140, %fd5138;
	fma.rn.f64 	%fd5141, %fd5140, %fd5139, 0d3FF0000000000000;
	fma.rn.f64 	%fd5142, %fd5141, %fd5141, %fd5141;
	fma.rn.f64 	%fd5143, %fd5142, %fd5139, %fd5139;
	mul.f64 	%fd5144, %fd5137, %fd5143;
	fma.rn.f64 	%fd5145, %fd5137, %fd5143, %fd5144;
	mul.f64 	%fd5146, %fd5145, %fd5145;
	fma.rn.f64 	%fd5147, %fd5146, 0d3EB1380B3AE80F1E, 0d3ED0EE258B7A8B04;
	fma.rn.f64 	%fd5148, %fd5147, %fd5146, 0d3EF3B2669F02676F;
	fma.rn.f64 	%fd5149, %fd5148, %fd5146, 0d3F1745CBA9AB0956;
	fma.rn.f64 	%fd5150, %fd5149, %fd5146, 0d3F3C71C72D1B5154;
	fma.rn.f64 	%fd5151, %fd5150, %fd5146, 0d3F624924923BE72D;
	fma.rn.f64 	%fd5152, %fd5151, %fd5146, 0d3F8999999999A3C4;
	fma.rn.f64 	%fd5153, %fd5152, %fd5146, 0d3FB5555555555554;
	sub.f64 	%fd5154, %fd5137, %fd5145;
	add.f64 	%fd5155, %fd5154, %fd5154;
	neg.f64 	%fd5156, %fd5145;
	fma.rn.f64 	%fd5157, %fd5156, %fd5137, %fd5155;
	mul.f64 	%fd5158, %fd5143, %fd5157;
	mul.f64 	%fd5159, %fd5146, %fd5153;
	fma.rn.f64 	%fd5160, %fd5159, %fd5145, %fd5158;
	xor.b32  	%r1296, %r3344, -2147483648;
	mov.b32 	%r1297, 1127219200;
	mov.b64 	%fd5161, {%r1296, %r1297};
	mov.b32 	%r1298, -2147483648;
	mov.b64 	%fd5162, {%r1298, %r1297};
	sub.f64 	%fd5163, %fd5161, %fd5162;
	fma.rn.f64 	%fd5164, %fd5163, 0d3FE62E42FEFA39EF, %fd5145;
	fma.rn.f64 	%fd5165, %fd5163, 0dBFE62E42FEFA39EF, %fd5164;
	sub.f64 	%fd5166, %fd5165, %fd5145;
	sub.f64 	%fd5167, %fd5160, %fd5166;
	fma.rn.f64 	%fd5168, %fd5163, 0d3C7ABC9E3B39803F, %fd5167;
	add.f64 	%fd25231, %fd5164, %fd5168;
	bra.uni 	$L__BB0_262;
$L__BB0_261:
	fma.rn.f64 	%fd5136, %fd25229, 0d7FF0000000000000, 0d7FF0000000000000;
	{
	.reg .b32 %temp; 
	mov.b64 	{%temp, %r1288}, %fd25229;
	}
	and.b32  	%r1289, %r1288, 2147483647;
	setp.eq.s32 	%p335, %r1289, 0;
	selp.f64 	%fd25231, 0dFFF0000000000000, %fd5136, %p335;
$L__BB0_262:
	setp.eq.s32 	%p337, %r30, 1062207488;
	mul.f64 	%fd5169, %fd25231, 0d3C695355BAAAFAD3;
	fma.rn.f64 	%fd343, %fd25231, 0d3FDBCB7B1526E50E, %fd5169;
	{
	.reg .b32 %temp; 
	mov.b64 	{%temp, %r171}, %fd343;
	}
	abs.f64 	%fd344, %fd343;
	{ // callseq 22, 0
	.param .b64 param0;
	st.param.f64 	[param0], %fd344;
	.param .b64 param1;
	st.param.f64 	[param1], 0d4000000000000000;
	.param .b64 retval0;
	call.uni (retval0), 
	__internal_accurate_pow, 
	(
	param0, 
	param1
	);
	ld.param.f64 	%fd5170, [retval0];
	} // callseq 22
	setp.lt.s32 	%p338, %r171, 0;
	neg.f64 	%fd5172, %fd5170;
	selp.f64 	%fd5173, %fd5172, %fd5170, %p337;
	selp.f64 	%fd25233, %fd5173, %fd5170, %p338;
	setp.neu.f64 	%p339, %fd343, 0d0000000000000000;
	@%p339 bra 	$L__BB0_264;
	setp.eq.s32 	%p340, %r30, 1062207488;
	selp.b32 	%r1300, %r171, 0, %p340;
	setp.lt.s32 	%p341, %r768, 0;
	or.b32  	%r1301, %r1300, 2146435072;
	selp.b32 	%r1302, %r1301, %r1300, %p341;
	mov.b32 	%r1303, 0;
	mov.b64 	%fd25233, {%r1303, %r1302};
$L__BB0_264:
	add.f64 	%fd5174, %fd343, 0d4000000000000000;
	{
	.reg .b32 %temp; 
	mov.b64 	{%temp, %r1304}, %fd5174;
	}
	and.b32  	%r1305, %r1304, 2146435072;
	setp.ne.s32 	%p342, %r1305, 2146435072;
	@%p342 bra 	$L__BB0_269;
	setp.num.f64 	%p343, %fd343, %fd343;
	@%p343 bra 	$L__BB0_267;
	mov.f64 	%fd5175, 0d4000000000000000;
	add.rn.f64 	%fd25233, %fd343, %fd5175;
	bra.uni 	$L__BB0_269;
$L__BB0_267:
	setp.neu.f64 	%p344, %fd344, 0d7FF0000000000000;
	@%p344 bra 	$L__BB0_269;
	setp.lt.s32 	%p345, %r171, 0;
	setp.eq.s32 	%p346, %r30, 1062207488;
	setp.lt.s32 	%p347, %r768, 0;
	selp.b32 	%r1307, 0, 2146435072, %p347;
	and.b32  	%r1308, %r768, 2147483647;
	setp.ne.s32 	%p348, %r1308, 1071644672;
	or.b32  	%r1309, %r1307, -2147483648;
	selp.b32 	%r1310, %r1309, %r1307, %p348;
	selp.b32 	%r1311, %r1310, %r1307, %p346;
	selp.b32 	%r1312, %r1311, %r1307, %p345;
	mov.b32 	%r1313, 0;
	mov.b64 	%fd25233, {%r1313, %r1312};
$L__BB0_269:
	setp.lt.s32 	%p349, %r31, 0;
	setp.eq.f64 	%p350, %fd343, 0d3FF0000000000000;
	add.f64 	%fd5176, %fd25233, 0d3FF0000000000000;
	rcp.rn.f64 	%fd5177, %fd5176;
	selp.f64 	%fd5178, 0d3FE0000000000000, %fd5177, %p350;
	{
	.reg .b32 %temp; 
	mov.b64 	{%temp, %r172}, %fd5178;
	}
	shr.u32 	%r1314, %r172, 20;
	and.b32  	%r1315, %r1314, 2047;
	add.s32 	%r1316, %r1315, -1012;
	mov.b64 	%rd192, %fd5178;
	shl.b64 	%rd193, %rd192, %r1316;
	setp.eq.s64 	%p351, %rd193, -9223372036854775808;
	{ // callseq 23, 0
	.param .b64 param0;
	st.param.f64 	[param0], 0d3FE3333333333333;
	.param .b64 param1;
	st.param.f64 	[param1], %fd5178;
	.param .b64 retval0;
	call.uni (retval0), 
	__internal_accurate_pow, 
	(
	param0, 
	param1
	);
	ld.param.f64 	%fd5179, [retval0];
	} // callseq 23
	neg.f64 	%fd5181, %fd5179;
	selp.f64 	%fd5182, %fd5181, %fd5179, %p351;
	selp.f64 	%fd5183, %fd5182, %fd5179, %p349;
	cvt.rzi.f64.f64 	%fd5184, %fd5178;
	setp.neu.f64 	%p352, %fd5178, %fd5184;
	selp.f64 	%fd5186, 0dFFF8000000000000, %fd5183, %p352;
	selp.f64 	%fd25234, %fd5186, %fd5183, %p349;
	add.f64 	%fd5187, %fd5178, 0d3FE3333333333333;
	{
	.reg .b32 %temp; 
	mov.b64 	{%temp, %r1317}, %fd5187;
	}
	and.b32  	%r1318, %r1317, 2146435072;
	setp.ne.s32 	%p353, %r1318, 2146435072;
	@%p353 bra 	$L__BB0_274;
	setp.num.f64 	%p354, %fd5178, %fd5178;
	@%p354 bra 	$L__BB0_272;
	mov.f64 	%fd5189, 0d3FE3333333333333;
	add.rn.f64 	%fd25234, %fd5189, %fd5178;
	bra.uni 	$L__BB0_274;
$L__BB0_272:
	abs.f64 	%fd5188, %fd5178;
	setp.neu.f64 	%p355, %fd5188, 0d7FF0000000000000;
	@%p355 bra 	$L__BB0_274;
	shr.s32 	%r1319, %r172, 31;
	and.b32  	%r1320, %r1319, 2146435072;
	mov.b32 	%r1321, 0;
	mov.b64 	%fd25234, {%r1321, %r1320};
$L__BB0_274:
	setp.eq.f64 	%p356, %fd5178, 0d0000000000000000;
	selp.f64 	%fd5190, 0d3FF0000000000000, %fd25234, %p356;
	add.f64 	%fd5191, %fd334, 0d3FF0000000000000;
	div.rn.f64 	%fd5192, %fd333, %fd5191;
	mul.f64 	%fd356, %fd5192, %fd5190;
	mov.f64 	%fd5193, 0dC07D600000000000;
	div.rn.f64 	%fd357, %fd5193, %fd7;
	fma.rn.f64 	%fd5194, %fd357, 0d3FF71547652B82FE, 0d4338000000000000;
	{
	.reg .b32 %temp; 
	mov.b64 	{%r173, %temp}, %fd5194;
	}
	mov.f64 	%fd5195, 0dC338000000000000;
	add.rn.f64 	%fd5196, %fd5194, %fd5195;
	fma.rn.f64 	%fd5197, %fd5196, 0dBFE62E42FEFA39EF, %fd357;
	fma.rn.f64 	%fd5198, %fd5196, 0dBC7ABC9E3B39803F, %fd5197;
	fma.rn.f64 	%fd5199, %fd5198, 0d3E5ADE1569CE2BDF, 0d3E928AF3FCA213EA;
	fma.rn.f64 	%fd5200, %fd5199, %fd5198, 0d3EC71DEE62401315;
	fma.rn.f64 	%fd5201, %fd5200, %fd5198, 0d3EFA01997C89EB71;
	fma.rn.f64 	%fd5202, %fd5201, %fd5198, 0d3F2A01A014761F65;
	fma.rn.f64 	%fd5203, %fd5202, %fd5198, 0d3F56C16C1852B7AF;
	fma.rn.f64 	%fd5204, %fd5203, %fd5198, 0d3F81111111122322;
	fma.rn.f64 	%fd5205, %fd5204, %fd5198, 0d3FA55555555502A1;
	fma.rn.f64 	%fd5206, %fd5205, %fd5198, 0d3FC5555555555511;
	fma.rn.f64 	%fd5207, %fd5206, %fd5198, 0d3FE000000000000B;
	fma.rn.f64 	%fd5208, %fd5207, %fd5198, 0d3FF0000000000000;
	fma.rn.f64 	%fd5209, %fd5208, %fd5198, 0d3FF0000000000000;
	{
	.reg .b32 %temp; 
	mov.b64 	{%r174, %temp}, %fd5209;
	}
	{
	.reg .b32 %temp; 
	mov.b64 	{%temp, %r175}, %fd5209;
	}
	shl.b32 	%r1322, %r173, 20;
	add.s32 	%r1323, %r1322, %r175;
	mov.b64 	%fd25235, {%r174, %r1323};
	{
	.reg .b32 %temp; 
	mov.b64 	{%temp, %r1324}, %fd357;
	}
	mov.b32 	%f144, %r1324;
	abs.f32 	%f20, %f144;
	setp.lt.f32 	%p357, %f20, 0f4086232B;
	@%p357 bra 	$L__BB0_277;
	setp.lt.f64 	%p358, %fd357, 0d0000000000000000;
	add.f64 	%fd5210, %fd357, 0d7FF0000000000000;
	selp.f64 	%fd25235, 0d0000000000000000, %fd5210, %p358;
	setp.geu.f32 	%p359, %f20, 0f40874800;
	@%p359 bra 	$L__BB0_277;
	shr.u32 	%r1325, %r173, 31;
	add.s32 	%r1326, %r173, %r1325;
	shr.s32 	%r1327, %r1326, 1;
	shl.b32 	%r1328, %r1327, 20;
	add.s32 	%r1329, %r175, %r1328;
	mov.b64 	%fd5211, {%r174, %r1329};
	sub.s32 	%r1330, %r173, %r1327;
	shl.b32 	%r1331, %r1330, 20;
	add.s32 	%r1332, %r1331, 1072693248;
	mov.b32 	%r1333, 0;
	mov.b64 	%fd5212, {%r1333, %r1332};
	mul.f64 	%fd25235, %fd5212, %fd5211;
$L__BB0_277:
	mul.f64 	%fd362, %fd25235, 0d3DE33DCFE54A3803;
	mov.f64 	%fd5213, 0d4066800000000000;
	div.rn.f64 	%fd363, %fd5213, %fd7;
	fma.rn.f64 	%fd5214, %fd363, 0d3FF71547652B82FE, 0d4338000000000000;
	{
	.reg .b32 %temp; 
	mov.b64 	{%r176, %temp}, %fd5214;
	}
	mov.f64 	%fd5215, 0dC338000000000000;
	add.rn.f64 	%fd5216, %fd5214, %fd5215;
	fma.rn.f64 	%fd5217, %fd5216, 0dBFE62E42FEFA39EF, %fd363;
	fma.rn.f64 	%fd5218, %fd5216, 0dBC7ABC9E3B39803F, %fd5217;
	fma.rn.f64 	%fd5219, %fd5218, 0d3E5ADE1569CE2BDF, 0d3E928AF3FCA213EA;
	fma.rn.f64 	%fd5220, %fd5219, %fd5218, 0d3EC71DEE62401315;
	fma.rn.f64 	%fd5221, %fd5220, %fd5218, 0d3EFA01997C89EB71;
	fma.rn.f64 	%fd5222, %fd5221, %fd5218, 0d3F2A01A014761F65;
	fma.rn.f64 	%fd5223, %fd5222, %fd5218, 0d3F56C16C1852B7AF;
	fma.rn.f64 	%fd5224, %fd5223, %fd5218, 0d3F81111111122322;
	fma.rn.f64 	%fd5225, %fd5224, %fd5218, 0d3FA55555555502A1;
	fma.rn.f64 	%fd5226, %fd5225, %fd5218, 0d3FC5555555555511;
	fma.rn.f64 	%fd5227, %fd5226, %fd5218, 0d3FE000000000000B;
	fma.rn.f64 	%fd5228, %fd5227, %fd5218, 0d3FF0000000000000;
	fma.rn.f64 	%fd5229, %fd5228, %fd5218, 0d3FF0000000000000;
	{
	.reg .b32 %temp; 
	mov.b64 	{%r177, %temp}, %fd5229;
	}
	{
	.reg .b32 %temp; 
	mov.b64 	{%temp, %r178}, %fd5229;
	}
	shl.b32 	%r1334, %r176, 20;
	add.s32 	%r1335, %r1334, %r178;
	mov.b64 	%fd25236, {%r177, %r1335};
	{
	.reg .b32 %temp; 
	mov.b64 	{%temp, %r1336}, %fd363;
	}
	mov.b32 	%f145, %r1336;
	abs.f32 	%f21, %f145;
	setp.lt.f32 	%p360, %f21, 0f4086232B;
	@%p360 bra 	$L__BB0_280;
	setp.lt.f64 	%p361, %fd363, 0d0000000000000000;
	add.f64 	%fd5230, %fd363, 0d7FF0000000000000;
	selp.f64 	%fd25236, 0d0000000000000000, %fd5230, %p361;
	setp.geu.f32 	%p362, %f21, 0f40874800;
	@%p362 bra 	$L__BB0_280;
	shr.u32 	%r1337, %r176, 31;
	add.s32 	%r1338, %r176, %r1337;
	shr.s32 	%r1339, %r1338, 1;
	shl.b32 	%r1340, %r1339, 20;
	add.s32 	%r1341, %r178, %r1340;
	mov.b64 	%fd5231, {%r177, %r1341};
	sub.s32 	%r1342, %r176, %r1339;
	shl.b32 	%r1343, %r1342, 20;
	add.s32 	%r1344, %r1343, 1072693248;
	mov.b32 	%r1345, 0;
	mov.b64 	%fd5232, {%r1345, %r1344};
	mul.f64 	%fd25236, %fd5232, %fd5231;
$L__BB0_280:
	mul.f64 	%fd368, %fd25236, 0d3DB3CA8CB153A753;
	mov.f64 	%fd5233, 0dC09C200000000000;
	div.rn.f64 	%fd369, %fd5233, %fd7;
	fma.rn.f64 	%fd5234, %fd369, 0d3FF71547652B82FE, 0d4338000000000000;
	{
	.reg .b32 %temp; 
	mov.b64 	{%r179, %temp}, %fd5234;
	}
	mov.f64 	%fd5235, 0dC338000000000000;
	add.rn.f64 	%fd5236, %fd5234, %fd5235;
	fma.rn.f64 	%fd5237, %fd5236, 0dBFE62E42FEFA39EF, %fd369;
	fma.rn.f64 	%fd5238, %fd5236, 0dBC7ABC9E3B39803F, %fd5237;
	fma.rn.f64 	%fd5239, %fd5238, 0d3E5ADE1569CE2BDF, 0d3E928AF3FCA213EA;
	fma.rn.f64 	%fd5240, %fd5239, %fd5238, 0d3EC71DEE62401315;
	fma.rn.f64 	%fd5241, %fd5240, %fd5238, 0d3EFA01997C89EB71;
	fma.rn.f64 	%fd5242, %fd5241, %fd5238, 0d3F2A01A014761F65;
	fma.rn.f64 	%fd5243, %fd5242, %fd5238, 0d3F56C16C1852B7AF;
	fma.rn.f64 	%fd5244, %fd5243, %fd5238, 0d3F81111111122322;
	fma.rn.f64 	%fd5245, %fd5244, %fd5238, 0d3FA55555555502A1;
	fma.rn.f64 	%fd5246, %fd5245, %fd5238, 0d3FC5555555555511;
	fma.rn.f64 	%fd5247, %fd5246, %fd5238, 0d3FE000000000000B;
	fma.rn.f64 	%fd5248, %fd5247, %fd5238, 0d3FF0000000000000;
	fma.rn.f64 	%fd5249, %fd5248, %fd5238, 0d3FF0000000000000;
	{
	.reg .b32 %temp; 
	mov.b64 	{%r180, %temp}, %fd5249;
	}
	{
	.reg .b32 %temp; 
	mov.b64 	{%temp, %r181}, %fd5249;
	}
	shl.b32 	%r1346, %r179, 20;
	add.s32 	%r1347, %r1346, %r181;
	mov.b64 	%fd25237, {%r180, %r1347};
	{
	.reg .b32 %temp; 
	mov.b64 	{%temp, %r1348}, %fd369;
	}
	mov.b32 	%f146, %r1348;
	abs.f32 	%f22, %f146;
	setp.lt.f32 	%p363, %f22, 0f4086232B;
	@%p363 bra 	$L__BB0_283;
	setp.lt.f64 	%p364, %fd369, 0d0000000000000000;
	add.f64 	%fd5250, %fd369, 0d7FF0000000000000;
	selp.f64 	%fd25237, 0d0000000000000000, %fd5250, %p364;
	setp.geu.f32 	%p365, %f22, 0f40874800;
	@%p365 bra 	$L__BB0_283;
	shr.u32 	%r1349, %r179, 31;
	add.s32 	%r1350, %r179, %r1349;
	shr.s32 	%r1351, %r1350, 1;
	shl.b32 	%r1352, %r1351, 20;
	add.s32 	%r1353, %r181, %r1352;
	mov.b64 	%fd5251, {%r180, %r1353};
	sub.s32 	%r1354, %r179, %r1351;
	shl.b32 	%r1355, %r1354, 20;
	add.s32 	%r1356, %r1355, 1072693248;
	mov.b32 	%r1357, 0;
	mov.b64 	%fd5252, {%r1357, %r1356};
	mul.f64 	%fd25237, %fd5252, %fd5251;
$L__BB0_283:
	mul.f64 	%fd374, %fd25237, 0d3D88A10A1B4047B2;
	mov.f64 	%fd5253, 0d4069000000000000;
	div.rn.f64 	%fd375, %fd5253, %fd7;
	fma.rn.f64 	%fd5254, %fd375, 0d3FF71547652B82FE, 0d4338000000000000;
	{
	.reg .b32 %temp; 
	mov.b64 	{%r182, %temp}, %fd5254;
	}
	mov.f64 	%fd5255, 0dC338000000000000;
	add.rn.f64 	%fd5256, %fd5254, %fd5255;
	fma.rn.f64 	%fd5257, %fd5256, 0dBFE62E42FEFA39EF, %fd375;
	fma.rn.f64 	%fd5258, %fd5256, 0dBC7ABC9E3B39803F, %fd5257;
	fma.rn.f64 	%fd5259, %fd5258, 0d3E5ADE1569CE2BDF, 0d3E928AF3FCA213EA;
	fma.rn.f64 	%fd5260, %fd5259, %fd5258, 0d3EC71DEE62401315;
	fma.rn.f64 	%fd5261, %fd5260, %fd5258, 0d3EFA01997C89EB71;
	fma.rn.f64 	%fd5262, %fd5261, %fd5258, 0d3F2A01A014761F65;
	fma.rn.f64 	%fd5263, %fd5262, %fd5258, 0d3F56C16C1852B7AF;
	fma.rn.f64 	%fd5264, %fd5263, %fd5258, 0d3F81111111122322;
	fma.rn.f64 	%fd5265, %fd5264, %fd5258, 0d3FA55555555502A1;
	fma.rn.f64 	%fd5266, %fd5265, %fd5258, 0d3FC5555555555511;
	fma.rn.f64 	%fd5267, %fd5266, %fd5258, 0d3FE000000000000B;
	fma.rn.f64 	%fd5268, %fd5267, %fd5258, 0d3FF0000000000000;
	fma.rn.f64 	%fd5269, %fd5268, %fd5258, 0d3FF0000000000000;
	{
	.reg .b32 %temp; 
	mov.b64 	{%r183, %temp}, %fd5269;
	}
	{
	.reg .b32 %temp; 
	mov.b64 	{%temp, %r184}, %fd5269;
	}
	shl.b32 	%r1358, %r182, 20;
	add.s32 	%r1359, %r1358, %r184;
	mov.b64 	%fd25238, {%r183, %r1359};
	{
	.reg .b32 %temp; 
	mov.b64 	{%temp, %r1360}, %fd375;
	}
	mov.b32 	%f147, %r1360;
	abs.f32 	%f23, %f147;
	setp.lt.f32 	%p366, %f23, 0f4086232B;
	@%p366 bra 	$L__BB0_286;
	setp.lt.f64 	%p367, %fd375, 0d0000000000000000;
	add.f64 	%fd5270, %fd375, 0d7FF0000000000000;
	selp.f64 	%fd25238, 0d0000000000000000, %fd5270, %p367;
	setp.geu.f32 	%p368, %f23, 0f40874800;
	@%p368 bra 	$L__BB0_286;
	shr.u32 	%r1361, %r182, 31;
	add.s32 	%r1362, %r182, %r1361;
	shr.s32 	%r1363, %r1362, 1;
	shl.b32 	%r1364, %r1363, 20;
	add.s32 	%r1365, %r184, %r1364;
	mov.b64 	%fd5271, {%r183, %r1365};
	sub.s32 	%r1366, %r182, %r1363;
	shl.b32 	%r1367, %r1366, 20;
	add.s32 	%r1368, %r1367, 1072693248;
	mov.b32 	%r1369, 0;
	mov.b64 	%fd5272, {%r1369, %r1368};
	mul.f64 	%fd25238, %fd5272, %fd5271;
$L__BB0_286:
	mul.f64 	%fd380, %fd25238, 0d3DC07E1FE91B0B70;
	mov.f64 	%fd5273, 0d406F400000000000;
	div.rn.f64 	%fd381, %fd5273, %fd7;
	fma.rn.f64 	%fd5274, %fd381, 0d3FF71547652B82FE, 0d4338000000000000;
	{
	.reg .b32 %temp; 
	mov.b64 	{%r185, %temp}, %fd5274;
	}
	mov.f64 	%fd5275, 0dC338000000000000;
	add.rn.f64 	%fd5276, %fd5274, %fd5275;
	fma.rn.f64 	%fd5277, %fd5276, 0dBFE62E42FEFA39EF, %fd381;
	fma.rn.f64 	%fd5278, %fd5276, 0dBC7ABC9E3B39803F, %fd5277;
	fma.rn.f64 	%fd5279, %fd5278, 0d3E5ADE1569CE2BDF, 0d3E928AF3FCA213EA;
	fma.rn.f64 	%fd5280, %fd5279, %fd5278, 0d3EC71DEE62401315;
	fma.rn.f64 	%fd5281, %fd5280, %fd5278, 0d3EFA01997C89EB71;
	fma.rn.f64 	%fd5282, %fd5281, %fd5278, 0d3F2A01A014761F65;
	fma.rn.f64 	%fd5283, %fd5282, %fd5278, 0d3F56C16C1852B7AF;
	fma.rn.f64 	%fd5284, %fd5283, %fd5278, 0d3F81111111122322;
	fma.rn.f64 	%fd5285, %fd5284, %fd5278, 0d3FA55555555502A1;
	fma.rn.f64 	%fd5286, %fd5285, %fd5278, 0d3FC5555555555511;
	fma.rn.f64 	%fd5287, %fd5286, %fd5278, 0d3FE000000000000B;
	fma.rn.f64 	%fd5288, %fd5287, %fd5278, 0d3FF0000000000000;
	fma.rn.f64 	%fd5289, %fd5288, %fd5278, 0d3FF0000000000000;
	{
	.reg .b32 %temp; 
	mov.b64 	{%r186, %temp}, %fd5289;
	}
	{
	.reg .b32 %temp; 
	mov.b64 	{%temp, %r187}, %fd5289;
	}
	shl.b32 	%r1370, %r185, 20;
	add.s32 	%r1371, %r1370, %r187;
	mov.b64 	%fd25239, {%r186, %r1371};
	{
	.reg .b32 %temp; 
	mov.b64 	{%temp, %r1372}, %fd381;
	}
	mov.b32 	%f148, %r1372;
	abs.f32 	%f24, %f148;
	setp.lt.f32 	%p369, %f24, 0f4086232B;
	@%p369 bra 	$L__BB0_289;
	setp.lt.f64 	%p370, %fd381, 0d0000000000000000;
	add.f64 	%fd5290, %fd381, 0d7FF0000000000000;
	selp.f64 	%fd25239, 0d0000000000000000, %fd5290, %p370;
	setp.geu.f32 	%p371, %f24, 0f40874800;
	@%p371 bra 	$L__BB0_289;
	shr.u32 	%r1373, %r185, 31;
	add.s32 	%r1374, %r185, %r1373;
	shr.s32 	%r1375, %r1374, 1;
	shl.b32 	%r1376, %r1375, 20;
	add.s32 	%r1377, %r187, %r1376;
	mov.b64 	%fd5291, {%r186, %r1377};
	sub.s32 	%r1378, %r185, %r1375;
	shl.b32 	%r1379, %r1378, 20;
	add.s32 	%r1380, %r1379, 1072693248;
	mov.b32 	%r1381, 0;
	mov.b64 	%fd5292, {%r1381, %r1380};
	mul.f64 	%fd25239, %fd5292, %fd5291;
$L__BB0_289:
	mul.f64 	%fd386, %fd25239, 0d3DCA636641C4DF1A;
	mov.f64 	%fd5293, 0d404E000000000000;
	div.rn.f64 	%fd387, %fd5293, %fd7;
	fma.rn.f64 	%fd5294, %fd387, 0d3FF71547652B82FE, 0d4338000000000000;
	{
	.reg .b32 %temp; 
	mov.b64 	{%r188, %temp}, %fd5294;
	}
	mov.f64 	%fd5295, 0dC338000000000000;
	add.rn.f64 	%fd5296, %fd5294, %fd5295;
	fma.rn.f64 	%fd5297, %fd5296, 0dBFE62E42FEFA39EF, %fd387;
	fma.rn.f64 	%fd5298, %fd5296, 0dBC7ABC9E3B39803F, %fd5297;
	fma.rn.f64 	%fd5299, %fd5298, 0d3E5ADE1569CE2BDF, 0d3E928AF3FCA213EA;
	fma.rn.f64 	%fd5300, %fd5299, %fd5298, 0d3EC71DEE62401315;
	fma.rn.f64 	%fd5301, %fd5300, %fd5298, 0d3EFA01997C89EB71;
	fma.rn.f64 	%fd5302, %fd5301, %fd5298, 0d3F2A01A014761F65;
	fma.rn.f64 	%fd5303, %fd5302, %fd5298, 0d3F56C16C1852B7AF;
	fma.rn.f64 	%fd5304, %fd5303, %fd5298, 0d3F81111111122322;
	fma.rn.f64 	%fd5305, %fd5304, %fd5298, 0d3FA55555555502A1;
	fma.rn.f64 	%fd5306, %fd5305, %fd5298, 0d3FC5555555555511;
	fma.rn.f64 	%fd5307, %fd5306, %fd5298, 0d3FE000000000000B;
	fma.rn.f64 	%fd5308, %fd5307, %fd5298, 0d3FF0000000000000;
	fma.rn.f64 	%fd5309, %fd5308, %fd5298, 0d3FF0000000000000;
	{
	.reg .b32 %temp; 
	mov.b64 	{%r189, %temp}, %fd5309;
	}
	{
	.reg .b32 %temp; 
	mov.b64 	{%temp, %r190}, %fd5309;
	}
	shl.b32 	%r1382, %r188, 20;
	add.s32 	%r1383, %r1382, %r190;
	mov.b64 	%fd25240, {%r189, %r1383};
	{
	.reg .b32 %temp; 
	mov.b64 	{%temp, %r1384}, %fd387;
	}
	mov.b32 	%f149, %r1384;
	abs.f32 	%f25, %f149;
	setp.lt.f32 	%p372, %f25, 0f4086232B;
	@%p372 bra 	$L__BB0_292;
	setp.lt.f64 	%p373, %fd387, 0d0000000000000000;
	add.f64 	%fd5310, %fd387, 0d7FF0000000000000;
	selp.f64 	%fd25240, 0d0000000000000000, %fd5310, %p373;
	setp.geu.f32 	%p374, %f25, 0f40874800;
	@%p374 bra 	$L__BB0_292;
	shr.u32 	%r1385, %r188, 31;
	add.s32 	%r1386, %r188, %r1385;
	shr.s32 	%r1387, %r1386, 1;
	shl.b32 	%r1388, %r1387, 20;
	add.s32 	%r1389, %r190, %r1388;
	mov.b64 	%fd5311, {%r189, %r1389};
	sub.s32 	%r1390, %r188, %r1387;
	shl.b32 	%r1391, %r1390, 20;
	add.s32 	%r1392, %r1391, 1072693248;
	mov.b32 	%r1393, 0;
	mov.b64 	%fd5312, {%r1393, %r1392};
	mul.f64 	%fd25240, %fd5312, %fd5311;
$L__BB0_292:
	mul.f64 	%fd392, %fd25240, 0d3DE6670D7A807812;
	mov.f64 	%fd5313, 0dC0AC200000000000;
	div.rn.f64 	%fd393, %fd5313, %fd7;
	fma.rn.f64 	%fd5314, %fd393, 0d3FF71547652B82FE, 0d4338000000000000;
	{
	.reg .b32 %temp; 
	mov.b64 	{%r191, %temp}, %fd5314;
	}
	mov.f64 	%fd5315, 0dC338000000000000;
	add.rn.f64 	%fd5316, %fd5314, %fd5315;
	fma.rn.f64 	%fd5317, %fd5316, 0dBFE62E42FEFA39EF, %fd393;
	fma.rn.f64 	%fd5318, %fd5316, 0dBC7ABC9E3B39803F, %fd5317;
	fma.rn.f64 	%fd5319, %fd5318, 0d3E5ADE1569CE2BDF, 0d3E928AF3FCA213EA;
	fma.rn.f64 	%fd5320, %fd5319, %fd5318, 0d3EC71DEE62401315;
	fma.rn.f64 	%fd5321, %fd5320, %fd5318, 0d3EFA01997C89EB71;
	fma.rn.f64 	%fd5322, %fd5321, %fd5318, 0d3F2A01A014761F65;
	fma.rn.f64 	%fd5323, %fd5322, %fd5318, 0d3F56C16C1852B7AF;
	fma.rn.f64 	%fd5324, %fd5323, %fd5318, 0d3F81111111122322;
	fma.rn.f64 	%fd5325, %fd5324, %fd5318, 0d3FA55555555502A1;
	fma.rn.f64 	%fd5326, %fd5325, %fd5318, 0d3FC5555555555511;
	fma.rn.f64 	%fd5327, %fd5326, %fd5318, 0d3FE000000000000B;
	fma.rn.f64 	%fd5328, %fd5327, %fd5318, 0d3FF0000000000000;
	fma.rn.f64 	%fd5329, %fd5328, %fd5318, 0d3FF0000000000000;
	{
	.reg .b32 %temp; 
	mov.b64 	{%r192, %temp}, %fd5329;
	}
	{
	.reg .b32 %temp; 
	mov.b64 	{%temp, %r193}, %fd5329;
	}
	shl.b32 	%r1394, %r191, 20;
	add.s32 	%r1395, %r1394, %r193;
	mov.b64 	%fd25241, {%r192, %r1395};
	{
	.reg .b32 %temp; 
	mov.b64 	{%temp, %r1396}, %fd393;
	}
	mov.b32 	%f150, %r1396;
	abs.f32 	%f26, %f150;
	setp.lt.f32 	%p375, %f26, 0f4086232B;
	@%p375 bra 	$L__BB0_295;
	setp.lt.f64 	%p376, %fd393, 0d0000000000000000;
	add.f64 	%fd5330, %fd393, 0d7FF0000000000000;
	selp.f64 	%fd25241, 0d0000000000000000, %fd5330, %p376;
	setp.geu.f32 	%p377, %f26, 0f40874800;
	@%p377 bra 	$L__BB0_295;
	shr.u32 	%r1397, %r191, 31;
	add.s32 	%r1398, %r191, %r1397;
	shr.s32 	%r1399, %r1398, 1;
	shl.b32 	%r1400, %r1399, 20;
	add.s32 	%r1401, %r193, %r1400;
	mov.b64 	%fd5331, {%r192, %r1401};
	sub.s32 	%r1402, %r191, %r1399;
	shl.b32 	%r1403, %r1402, 20;
	add.s32 	%r1404, %r1403, 1072693248;
	mov.b32 	%r1405, 0;
	mov.b64 	%fd5332, {%r1405, %r1404};
	mul.f64 	%fd25241, %fd5332, %fd5331;
$L__BB0_295:
	mul.f64 	%fd398, %fd25241, 0d3DB07E1FE91B0B70;
	mul.f64 	%fd399, %fd25205, 0d3DB7A3B64595B287;
	mov.f64 	%fd5333, 0d4034000000000000;
	div.rn.f64 	%fd400, %fd5333, %fd7;
	fma.rn.f64 	%fd5334, %fd400, 0d3FF71547652B82FE, 0d4338000000000000;
	{
	.reg .b32 %temp; 
	mov.b64 	{%r194, %temp}, %fd5334;
	}
	mov.f64 	%fd5335, 0dC338000000000000;
	add.rn.f64 	%fd5336, %fd5334, %fd5335;
	fma.rn.f64 	%fd5337, %fd5336, 0dBFE62E42FEFA39EF, %fd400;
	fma.rn.f64 	%fd5338, %fd5336, 0dBC7ABC9E3B39803F, %fd5337;
	fma.rn.f64 	%fd5339, %fd5338, 0d3E5ADE1569CE2BDF, 0d3E928AF3FCA213EA;
	fma.rn.f64 	%fd5340, %fd5339, %fd5338, 0d3EC71DEE62401315;
	fma.rn.f64 	%fd5341, %fd5340, %fd5338, 0d3EFA01997C89EB71;
	fma.rn.f64 	%fd5342, %fd5341, %fd5338, 0d3F2A01A014761F65;
	fma.rn.f64 	%fd5343, %fd5342, %fd5338, 0d3F56C16C1852B7AF;
	fma.rn.f64 	%fd5344, %fd5343, %fd5338, 0d3F81111111122322;
	fma.rn.f64 	%fd5345, %fd5344, %fd5338, 0d3FA55555555502A1;
	fma.rn.f64 	%fd5346, %fd5345, %fd5338, 0d3FC5555555555511;
	fma.rn.f64 	%fd5347, %fd5346, %fd5338, 0d3FE000000000000B;
	fma.rn.f64 	%fd5348, %fd5347, %fd5338, 0d3FF0000000000000;
	fma.rn.f64 	%fd5349, %fd5348, %fd5338, 0d3FF0000000000000;
	{
	.reg .b32 %temp; 
	mov.b64 	{%r195, %temp}, %fd5349;
	}
	{
	.reg .b32 %temp; 
	mov.b64 	{%temp, %r196}, %fd5349;
	}
	shl.b32 	%r1406, %r194, 20;
	add.s32 	%r1407, %r1406, %r196;
	mov.b64 	%fd25242, {%r195, %r1407};
	{
	.reg .b32 %temp; 
	mov.b64 	{%temp, %r1408}, %fd400;
	}
	mov.b32 	%f151, %r1408;
	abs.f32 	%f27, %f151;
	setp.lt.f32 	%p378, %f27, 0f4086232B;
	@%p378 bra 	$L__BB0_298;
	setp.lt.f64 	%p379, %fd400, 0d0000000000000000;
	add.f64 	%fd5350, %fd400, 0d7FF0000000000000;
	selp.f64 	%fd25242, 0d0000000000000000, %fd5350, %p379;
	setp.geu.f32 	%p380, %f27, 0f40874800;
	@%p380 bra 	$L__BB0_298;
	shr.u32 	%r1409, %r194, 31;
	add.s32 	%r1410, %r194, %r1409;
	shr.s32 	%r1411, %r1410, 1;
	shl.b32 	%r1412, %r1411, 20;
	add.s32 	%r1413, %r196, %r1412;
	mov.b64 	%fd5351, {%r195, %r1413};
	sub.s32 	%r1414, %r194, %r1411;
	shl.b32 	%r1415, %r1414, 20;
	add.s32 	%r1416, %r1415, 1072693248;
	mov.b32 	%r1417, 0;
	mov.b64 	%fd5352, {%r1417, %r1416};
	mul.f64 	%fd25242, %fd5352, %fd5351;
$L__BB0_298:
	mul.f64 	%fd405, %fd25242, 0d3DD3F4113013E07C;
	mul.f64 	%fd406, %fd25242, 0d3DC983A0783AFD78;
	mov.f64 	%fd5353, 0dC097700000000000;
	div.rn.f64 	%fd407, %fd5353, %fd7;
	fma.rn.f64 	%fd5354, %fd407, 0d3FF71547652B82FE, 0d4338000000000000;
	{
	.reg .b32 %temp; 
	mov.b64 	{%r197, %temp}, %fd5354;
	}
	mov.f64 	%fd5355, 0dC338000000000000;
	add.rn.f64 	%fd5356, %fd5354, %fd5355;
	fma.rn.f64 	%fd5357, %fd5356, 0dBFE62E42FEFA39EF, %fd407;
	fma.rn.f64 	%fd5358, %fd5356, 0dBC7ABC9E3B39803F, %fd5357;
	fma.rn.f64 	%fd5359, %fd5358, 0d3E5ADE1569CE2BDF, 0d3E928AF3FCA213EA;
	fma.rn.f64 	%fd5360, %fd5359, %fd5358, 0d3EC71DEE62401315;
	fma.rn.f64 	%fd5361, %fd5360, %fd5358, 0d3EFA01997C89EB71;
	fma.rn.f64 	%fd5362, %fd5361, %fd5358, 0d3F2A01A014761F65;
	fma.rn.f64 	%fd5363, %fd5362, %fd5358, 0d3F56C16C1852B7AF;
	fma.rn.f64 	%fd5364, %fd5363, %fd5358, 0d3F81111111122322;
	fma.rn.f64 	%fd5365, %fd5364, %fd5358, 0d3FA55555555502A1;
	fma.rn.f64 	%fd5366, %fd5365, %fd5358, 0d3FC5555555555511;
	fma.rn.f64 	%fd5367, %fd5366, %fd5358, 0d3FE000000000000B;
	fma.rn.f64 	%fd5368, %fd5367, %fd5358, 0d3FF0000000000000;
	fma.rn.f64 	%fd5369, %fd5368, %fd5358, 0d3FF0000000000000;
	{
	.reg .b32 %temp; 
	mov.b64 	{%r198, %temp}, %fd5369;
	}
	{
	.reg .b32 %temp; 
	mov.b64 	{%temp, %r199}, %fd5369;
	}
	shl.b32 	%r1418, %r197, 20;
	add.s32 	%r1419, %r1418, %r199;
	mov.b64 	%fd25243, {%r198, %r1419};
	{
	.reg .b32 %temp; 
	mov.b64 	{%temp, %r1420}, %fd407;
	}
	mov.b32 	%f152, %r1420;
	abs.f32 	%f28, %f152;
	setp.lt.f32 	%p381, %f28, 0f4086232B;
	@%p381 bra 	$L__BB0_301;
	setp.lt.f64 	%p382, %fd407, 0d0000000000000000;
	add.f64 	%fd5370, %fd407, 0d7FF0000000000000;
	selp.f64 	%fd25243, 0d0000000000000000, %fd5370, %p382;
	setp.geu.f32 	%p383, %f28, 0f40874800;
	@%p383 bra 	$L__BB0_301;
	shr.u32 	%r1421, %r197, 31;
	add.s32 	%r1422, %r197, %r1421;
	shr.s32 	%r1423, %r1422, 1;
	shl.b32 	%r1424, %r1423, 20;
	add.s32 	%r1425, %r199, %r1424;
	mov.b64 	%fd5371, {%r198, %r1425};
	sub.s32 	%r1426, %r197, %r1423;
	shl.b32 	%r1427, %r1426, 20;
	add.s32 	%r1428, %r1427, 1072693248;
	mov.b32 	%r1429, 0;
	mov.b64 	%fd5372, {%r1429, %r1428};
	mul.f64 	%fd25243, %fd5372, %fd5371;
$L__BB0_301:
	mul.f64 	%fd412, %fd25243, 0d3D8A636641C4DF1A;
	mov.f64 	%fd5373, 0d4059000000000000;
	div.rn.f64 	%fd413, %fd5373, %fd7;
	fma.rn.f64 	%fd5374, %fd413, 0d3FF71547652B82FE, 0d4338000000000000;
	{
	.reg .b32 %temp; 
	mov.b64 	{%r200, %temp}, %fd5374;
	}
	mov.f64 	%fd5375, 0dC338000000000000;
	add.rn.f64 	%fd5376, %fd5374, %fd5375;
	fma.rn.f64 	%fd5377, %fd5376, 0dBFE62E42FEFA39EF, %fd413;
	fma.rn.f64 	%fd5378, %fd5376, 0dBC7ABC9E3B39803F, %fd5377;
	fma.rn.f64 	%fd5379, %fd5378, 0d3E5ADE1569CE2BDF, 0d3E928AF3FCA213EA;
	fma.rn.f64 	%fd5380, %fd5379, %fd5378, 0d3EC71DEE62401315;
	fma.rn.f64 	%fd5381, %fd5380, %fd5378, 0d3EFA01997C89EB71;
	fma.rn.f64 	%fd5382, %fd5381, %fd5378, 0d3F2A01A014761F65;
	fma.rn.f64 	%fd5383, %fd5382, %fd5378, 0d3F56C16C1852B7AF;
	fma.rn.f64 	%fd5384, %fd5383, %fd5378, 0d3F81111111122322;
	fma.rn.f64 	%fd5385, %fd5384, %fd5378, 0d3FA55555555502A1;
	fma.rn.f64 	%fd5386, %fd5385, %fd5378, 0d3FC5555555555511;
	fma.rn.f64 	%fd5387, %fd5386, %fd5378, 0d3FE000000000000B;
	fma.rn.f64 	%fd5388, %fd5387, %fd5378, 0d3FF0000000000000;
	fma.rn.f64 	%fd5389, %fd5388, %fd5378, 0d3FF0000000000000;
	{
	.reg .b32 %temp; 
	mov.b64 	{%r201, %temp}, %fd5389;
	}
	{
	.reg .b32 %temp; 
	mov.b64 	{%temp, %r202}, %fd5389;
	}
	shl.b32 	%r1430, %r200, 20;
	add.s32 	%r1431, %r1430, %r202;
	mov.b64 	%fd25244, {%r201, %r1431};
	{
	.reg .b32 %temp; 
	mov.b64 	{%temp, %r1432}, %fd413;
	}
	mov.b32 	%f153, %r1432;
	abs.f32 	%f29, %f153;
	setp.lt.f32 	%p384, %f29, 0f4086232B;
	@%p384 bra 	$L__BB0_304;
	setp.lt.f64 	%p385, %fd413, 0d0000000000000000;
	add.f64 	%fd5390, %fd413, 0d7FF0000000000000;
	selp.f64 	%fd25244, 0d0000000000000000, %fd5390, %p385;
	setp.geu.f32 	%p386, %f29, 0f40874800;
	@%p386 bra 	$L__BB0_304;
	shr.u32 	%r1433, %r200, 31;
	add.s32 	%r1434, %r200, %r1433;
	shr.s32 	%r1435, %r1434, 1;
	shl.b32 	%r1436, %r1435, 20;
	add.s32 	%r1437, %r202, %r1436;
	mov.b64 	%fd5391, {%r201, %r1437};
	sub.s32 	%r1438, %r200, %r1435;
	shl.b32 	%r1439, %r1438, 20;
	add.s32 	%r1440, %r1439, 1072693248;
	mov.b32 	%r1441, 0;
	mov.b64 	%fd5392, {%r1441, %r1440};
	mul.f64 	%fd25244, %fd5392, %fd5391;
$L__BB0_304:
	mul.f64 	%fd418, %fd25244, 0d3DB716F9798C4336;
	mov.f64 	%fd5393, 0d406A400000000000;
	div.rn.f64 	%fd419, %fd5393, %fd7;
	fma.rn.f64 	%fd5394, %fd419, 0d3FF71547652B82FE, 0d4338000000000000;
	{
	.reg .b32 %temp; 
	mov.b64 	{%r203, %temp}, %fd5394;
	}
	mov.f64 	%fd5395, 0dC338000000000000;
	add.rn.f64 	%fd5396, %fd5394, %fd5395;
	fma.rn.f64 	%fd5397, %fd5396, 0dBFE62E42FEFA39EF, %fd419;
	fma.rn.f64 	%fd5398, %fd5396, 0dBC7ABC9E3B39803F, %fd5397;
	fma.rn.f64 	%fd5399, %fd5398, 0d3E5ADE1569CE2BDF, 0d3E928AF3FCA213EA;
	fma.rn.f64 	%fd5400, %fd5399, %fd5398, 0d3EC71DEE62401315;
	fma.rn.f64 	%fd5401, %fd5400, %fd5398, 0d3EFA01997C89EB71;
	fma.rn.f64 	%fd5402, %fd5401, %fd5398, 0d3F2A01A014761F65;
	fma.rn.f64 	%fd5403, %fd5402, %fd5398, 0d3F56C16C1852B7AF;
	fma.rn.f64 	%fd5404, %fd5403, %fd5398, 0d3F81111111122322;
	fma.rn.f64 	%fd5405, %fd5404, %fd5398, 0d3FA55555555502A1;
	fma.rn.f64 	%fd5406, %fd5405, %fd5398, 0d3FC5555555555511;
	fma.rn.f64 	%fd5407, %fd5406, %fd5398, 0d3FE000000000000B;
	fma.rn.f64 	%fd5408, %fd5407, %fd5398, 0d3FF0000000000000;
	fma.rn.f64 	%fd5409, %fd5408, %fd5398, 0d3FF0000000000000;
	{
	.reg .b32 %temp; 
	mov.b64 	{%r204, %temp}, %fd5409;
	}
	{
	.reg .b32 %temp; 
	mov.b64 	{%temp, %r205}, %fd5409;
	}
	shl.b32 	%r1442, %r203, 20;
	add.s32 	%r1443, %r1442, %r205;
	mov.b64 	%fd25245, {%r204, %r1443};
	{
	.reg .b32 %temp; 
	mov.b64 	{%temp, %r1444}, %fd419;
	}
	mov.b32 	%f154, %r1444;
	abs.f32 	%f30, %f154;
	setp.lt.f32 	%p387, %f30, 0f4086232B;
	@%p387 bra 	$L__BB0_307;
	setp.lt.f64 	%p388, %fd419, 0d0000000000000000;
	add.f64 	%fd5410, %fd419, 0d7FF0000000000000;
	selp.f64 	%fd25245, 0d0000000000000000, %fd5410, %p388;
	setp.geu.f32 	%p389, %f30, 0f40874800;
	@%p389 bra 	$L__BB0_307;
	shr.u32 	%r1445, %r203, 31;
	add.s32 	%r1446, %r203, %r1445;
	shr.s32 	%r1447, %r1446, 1;
	shl.b32 	%r1448, %r1447, 20;
	add.s32 	%r1449, %r205, %r1448;
	mov.b64 	%fd5411, {%r204, %r1449};
	sub.s32 	%r1450, %r203, %r1447;
	shl.b32 	%r1451, %r1450, 20;
	add.s32 	%r1452, %r1451, 1072693248;
	mov.b32 	%r1453, 0;
	mov.b64 	%fd5412, {%r1453, %r1452};
	mul.f64 	%fd25245, %fd5412, %fd5411;
$L__BB0_307:
	mul.f64 	%fd424, %fd25245, 0d3D966E16EB1A8A6F;
	mov.f64 	%fd5413, 0dC0A3240000000000;
	div.rn.f64 	%fd425, %fd5413, %fd7;
	fma.rn.f64 	%fd5414, %fd425, 0d3FF71547652B82FE, 0d4338000000000000;
	{
	.reg .b32 %temp; 
	mov.b64 	{%r206, %temp}, %fd5414;
	}
	mov.f64 	%fd5415, 0dC338000000000000;
	add.rn.f64 	%fd5416, %fd5414, %fd5415;
	fma.rn.f64 	%fd5417, %fd5416, 0dBFE62E42FEFA39EF, %fd425;
	fma.rn.f64 	%fd5418, %fd5416, 0dBC7ABC9E3B39803F, %fd5417;
	fma.rn.f64 	%fd5419, %fd5418, 0d3E5ADE1569CE2BDF, 0d3E928AF3FCA213EA;
	fma.rn.f64 	%fd5420, %fd5419, %fd5418, 0d3EC71DEE62401315;
	fma.rn.f64 	%fd5421, %fd5420, %fd5418, 0d3EFA01997C89EB71;
	fma.rn.f64 	%fd5422, %fd5421, %fd5418, 0d3F2A01A014761F65;
	fma.rn.f64 	%fd5423, %fd5422, %fd5418, 0d3F56C16C1852B7AF;
	fma.rn.f64 	%fd5424, %fd5423, %fd5418, 0d3F81111111122322;
	fma.rn.f64 	%fd5425, %fd5424, %fd5418, 0d3FA55555555502A1;
	fma.rn.f64 	%fd5426, %fd5425, %fd5418, 0d3FC5555555555511;
	fma.rn.f64 	%fd5427, %fd5426, %fd5418, 0d3FE000000000000B;
	fma.rn.f64 	%fd5428, %fd5427, %fd5418, 0d3FF0000000000000;
	fma.rn.f64 	%fd5429, %fd5428, %fd5418, 0d3FF0000000000000;
	{
	.reg .b32 %temp; 
	mov.b64 	{%r207, %temp}, %fd5429;
	}
	{
	.reg .b32 %temp; 
	mov.b64 	{%temp, %r208}, %fd5429;
	}
	shl.b32 	%r1454, %r206, 20;
	add.s32 	%r1455, %r1454, %r208;
	mov.b64 	%fd25246, {%r207, %r1455};
	{
	.reg .b32 %temp; 
	mov.b64 	{%temp, %r1456}, %fd425;
	}
	mov.b32 	%f155, %r1456;
	abs.f32 	%f31, %f155;
	setp.lt.f32 	%p390, %f31, 0f4086232B;
	@%p390 bra 	$L__BB0_310;
	setp.lt.f64 	%p391, %fd425, 0d0000000000000000;
	add.f64 	%fd5430, %fd425, 0d7FF0000000000000;
	selp.f64 	%fd25246, 0d0000000000000000, %fd5430, %p391;
	setp.geu.f32 	%p392, %f31, 0f40874800;
	@%p392 bra 	$L__BB0_310;
	shr.u32 	%r1457, %r206, 31;
	add.s32 	%r1458, %r206, %r1457;
	shr.s32 	%r1459, %r1458, 1;
	shl.b32 	%r1460, %r1459, 20;
	add.s32 	%r1461, %r208, %r1460;
	mov.b64 	%fd5431, {%r207, %r1461};
	sub.s32 	%r1462, %r206, %r1459;
	shl.b32 	%r1463, %r1462, 20;
	add.s32 	%r1464, %r1463, 1072693248;
	mov.b32 	%r1465, 0;
	mov.b64 	%fd5432, {%r1465, %r1464};
	mul.f64 	%fd25246, %fd5432, %fd5431;
$L__BB0_310:
	mul.f64 	%fd430, %fd25246, 0d3D40E374A4F8E0B4;
	mov.f64 	%fd5433, 0d406B800000000000;
	div.rn.f64 	%fd431, %fd5433, %fd7;
	fma.rn.f64 	%fd5434, %fd431, 0d3FF71547652B82FE, 0d4338000000000000;
	{
	.reg .b32 %temp; 
	mov.b64 	{%r209, %temp}, %fd5434;
	}
	mov.f64 	%fd5435, 0dC338000000000000;
	add.rn.f64 	%fd5436, %fd5434, %fd5435;
	fma.rn.f64 	%fd5437, %fd5436, 0dBFE62E42FEFA39EF, %fd431;
	fma.rn.f64 	%fd5438, %fd5436, 0dBC7ABC9E3B39803F, %fd5437;
	fma.rn.f64 	%fd5439, %fd5438, 0d3E5ADE1569CE2BDF, 0d3E928AF3FCA213EA;
	fma.rn.f64 	%fd5440, %fd5439, %fd5438, 0d3EC71DEE62401315;
	fma.rn.f64 	%fd5441, %fd5440, %fd5438, 0d3EFA01997C89EB71;
	fma.rn.f64 	%fd5442, %fd5441, %fd5438, 0d3F2A01A014761F65;
	fma.rn.f64 	%fd5443, %fd5442, %fd5438, 0d3F56C16C1852B7AF;
	fma.rn.f64 	%fd5444, %fd5443, %fd5438, 0d3F81111111122322;
	fma.rn.f64 	%fd5445, %fd5444, %fd5438, 0d3FA55555555502A1;
	fma.rn.f64 	%fd5446, %fd5445, %fd5438, 0d3FC5555555555511;
	fma.rn.f64 	%fd5447, %fd5446, %fd5438, 0d3FE000000000000B;
	fma.rn.f64 	%fd5448, %fd5447, %fd5438, 0d3FF0000000000000;
	fma.rn.f64 	%fd5449, %fd5448, %fd5438, 0d3FF0000000000000;
	{
	.reg .b32 %temp; 
	mov.b64 	{%r210, %temp}, %fd5449;
	}
	{
	.reg .b32 %temp; 
	mov.b64 	{%temp, %r211}, %fd5449;
	}
	shl.b32 	%r1466, %r209, 20;
	add.s32 	%r1467, %r1466, %r211;
	mov.b64 	%fd25247, {%r210, %r1467};
	{
	.reg .b32 %temp; 
	mov.b64 	{%temp, %r1468}, %fd431;
	}
	mov.b32 	%f156, %r1468;
	abs.f32 	%f32, %f156;
	setp.lt.f32 	%p393, %f32, 0f4086232B;
	@%p393 bra 	$L__BB0_313;
	setp.lt.f64 	%p394, %fd431, 0d0000000000000000;
	add.f64 	%fd5450, %fd431, 0d7FF0000000000000;
	selp.f64 	%fd25247, 0d0000000000000000, %fd5450, %p394;
	setp.geu.f32 	%p395, %f32, 0f40874800;
	@%p395 bra 	$L__BB0_313;
	shr.u32 	%r1469, %r209, 31;
	add.s32 	%r1470, %r209, %r1469;
	shr.s32 	%r1471, %r1470, 1;
	shl.b32 	%r1472, %r1471, 20;
	add.s32 	%r1473, %r211, %r1472;
	mov.b64 	%fd5451, {%r210, %r1473};
	sub.s32 	%r1474, %r209, %r1471;
	shl.b32 	%r1475, %r1474, 20;
	add.s32 	%r1476, %r1475, 1072693248;
	mov.b32 	%r1477, 0;
	mov.b64 	%fd5452, {%r1477, %r1476};
	mul.f64 	%fd25247, %fd5452, %fd5451;
$L__BB0_313:
	mul.f64 	%fd436, %fd25247, 0d3D9982382E829366;
	mov.f64 	%fd5453, 0d4065400000000000;
	div.rn.f64 	%fd437, %fd5453, %fd7;
	fma.rn.f64 	%fd5454, %fd437, 0d3FF71547652B82FE, 0d4338000000000000;
	{
	.reg .b32 %temp; 
	mov.b64 	{%r212, %temp}, %fd5454;
	}
	mov.f64 	%fd5455, 0dC338000000000000;
	add.rn.f64 	%fd5456, %fd5454, %fd5455;
	fma.rn.f64 	%fd5457, %fd5456, 0dBFE62E42FEFA39EF, %fd437;
	fma.rn.f64 	%fd5458, %fd5456, 0dBC7ABC9E3B39803F, %fd5457;
	fma.rn.f64 	%fd5459, %fd5458, 0d3E5ADE1569CE2BDF, 0d3E928AF3FCA213EA;
	fma.rn.f64 	%fd5460, %fd5459, %fd5458, 0d3EC71DEE62401315;
	fma.rn.f64 	%fd5461, %fd5460, %fd5458, 0d3EFA01997C89EB71;
	fma.rn.f64 	%fd5462, %fd5461, %fd5458, 0d3F2A01A014761F65;
	fma.rn.f64 	%fd5463, %fd5462, %fd5458, 0d3F56C16C1852B7AF;
	fma.rn.f64 	%fd5464, %fd5463, %fd5458, 0d3F81111111122322;
	fma.rn.f64 	%fd5465, %fd5464, %fd5458, 0d3FA55555555502A1;
	fma.rn.f64 	%fd5466, %fd5465, %fd5458, 0d3FC5555555555511;
	fma.rn.f64 	%fd5467, %fd5466, %fd5458, 0d3FE000000000000B;
	fma.rn.f64 	%fd5468, %fd5467, %fd5458, 0d3FF0000000000000;
	fma.rn.f64 	%fd5469, %fd5468, %fd5458, 0d3FF0000000000000;
	{
	.reg .b32 %temp; 
	mov.b64 	{%r213, %temp}, %fd5469;
	}
	{
	.reg .b32 %temp; 
	mov.b64 	{%temp, %r214}, %fd5469;
	}
	shl.b32 	%r1478, %r212, 20;
	add.s32 	%r1479, %r1478, %r214;
	mov.b64 	%fd25248, {%r213, %r1479};
	{
	.reg .b32 %temp; 
	mov.b64 	{%temp, %r1480}, %fd437;
	}
	mov.b32 	%f157, %r1480;
	abs.f32 	%f33, %f157;
	setp.lt.f32 	%p396, %f33, 0f4086232B;
	@%p396 bra 	$L__BB0_316;
	setp.lt.f64 	%p397, %fd437, 0d0000000000000000;
	add.f64 	%fd5470, %fd437, 0d7FF0000000000000;
	selp.f64 	%fd25248, 0d0000000000000000, %fd5470, %p397;
	setp.geu.f32 	%p398, %f33, 0f40874800;
	@%p398 bra 	$L__BB0_316;
	shr.u32 	%r1481, %r212, 31;
	add.s32 	%r1482, %r212, %r1481;
	shr.s32 	%r1483, %r1482, 1;
	shl.b32 	%r1484, %r1483, 20;
	add.s32 	%r1485, %r214, %r1484;
	mov.b64 	%fd5471, {%r213, %r1485};
	sub.s32 	%r1486, %r212, %r1483;
	shl.b32 	%r1487, %r1486, 20;
	add.s32 	%r1488, %r1487, 1072693248;
	mov.b32 	%r1489, 0;
	mov.b64 	%fd5472, {%r1489, %r1488};
	mul.f64 	%fd25248, %fd5472, %fd5471;
$L__BB0_316:
	mul.f64 	%fd442, %fd25248, 0d3DB07E1FE91B0B70;
	mov.f64 	%fd5473, 0d40C52C0000000000;
	div.rn.f64 	%fd443, %fd5473, %fd7;
	fma.rn.f64 	%fd5474, %fd443, 0d3FF71547652B82FE, 0d4338000000000000;
	{
	.reg .b32 %temp; 
	mov.b64 	{%r215, %temp}, %fd5474;
	}
	mov.f64 	%fd5475, 0dC338000000000000;
	add.rn.f64 	%fd5476, %fd5474, %fd5475;
	fma.rn.f64 	%fd5477, %fd5476, 0dBFE62E42FEFA39EF, %fd443;
	fma.rn.f64 	%fd5478, %fd5476, 0dBC7ABC9E3B39803F, %fd5477;
	fma.rn.f64 	%fd5479, %fd5478, 0d3E5ADE1569CE2BDF, 0d3E928AF3FCA213EA;
	fma.rn.f64 	%fd5480, %fd5479, %fd5478, 0d3EC71DEE62401315;
	fma.rn.f64 	%fd5481, %fd5480, %fd5478, 0d3EFA01997C89EB71;
	fma.rn.f64 	%fd5482, %fd5481, %fd5478, 0d3F2A01A014761F65;
	fma.rn.f64 	%fd5483, %fd5482, %fd5478, 0d3F56C16C1852B7AF;
	fma.rn.f64 	%fd5484, %fd5483, %fd5478, 0d3F81111111122322;
	fma.rn.f64 	%fd5485, %fd5484, %fd5478, 0d3FA55555555502A1;
	fma.rn.f64 	%fd5486, %fd5485, %fd5478, 0d3FC5555555555511;
	fma.rn.f64 	%fd5487, %fd5486, %fd5478, 0d3FE000000000000B;
	fma.rn.f64 	%fd5488, %fd5487, %fd5478, 0d3FF0000000000000;
	fma.rn.f64 	%fd5489, %fd5488, %fd5478, 0d3FF0000000000000;
	{
	.reg .b32 %temp; 
	mov.b64 	{%r216, %temp}, %fd5489;
	}
	{
	.reg .b32 %temp; 
	mov.b64 	{%temp, %r217}, %fd5489;
	}
	shl.b32 	%r1490, %r215, 20;
	add.s32 	%r1491, %r1490, %r217;
	mov.b64 	%fd25249, {%r216, %r1491};
	{
	.reg .b32 %temp; 
	mov.b64 	{%temp, %r1492}, %fd443;
	}
	mov.b32 	%f158, %r1492;
	abs.f32 	%f34, %f158;
	setp.lt.f32 	%p399, %f34, 0f4086232B;
	@%p399 bra 	$L__BB0_319;
	setp.lt.f64 	%p400, %fd443, 0d0000000000000000;
	add.f64 	%fd5490, %fd443, 0d7FF0000000000000;
	selp.f64 	%fd25249, 0d0000000000000000, %fd5490, %p400;
	setp.geu.f32 	%p401, %f34, 0f40874800;
	@%p401 bra 	$L__BB0_319;
	shr.u32 	%r1493, %r215, 31;
	add.s32 	%r1494, %r215, %r1493;
	shr.s32 	%r1495, %r1494, 1;
	shl.b32 	%r1496, %r1495, 20;
	add.s32 	%r1497, %r217, %r1496;
	mov.b64 	%fd5491, {%r216, %r1497};
	sub.s32 	%r1498, %r215, %r1495;
	shl.b32 	%r1499, %r1498, 20;
	add.s32 	%r1500, %r1499, 1072693248;
	mov.b32 	%r1501, 0;
	mov.b64 	%fd5492, {%r1501, %r1500};
	mul.f64 	%fd25249, %fd5492, %fd5491;
$L__BB0_319:
	setp.neu.f64 	%p402, %fd26, 0d0000000000000000;
	mul.f64 	%fd5493, %fd25249, 0d3A7CB85F9C78D717;
	div.rn.f64 	%fd448, %fd64, %fd5493;
	mov.f64 	%fd5494, 0d4004CCCCCCCCCCCD;
	{
	.reg .b32 %temp; 
	mov.b64 	{%temp, %r218}, %fd5494;
	}
	and.b32  	%r219, %r218, 2146435072;
	@%p402 bra 	$L__BB0_321;
	setp.eq.s32 	%p404, %r219, 1127219200;
	selp.b32 	%r1502, %r12, 0, %p404;
	setp.lt.s32 	%p405, %r218, 0;
	or.b32  	%r1503, %r1502, 2146435072;
	selp.b32 	%r1504, %r1503, %r1502, %p405;
	mov.b32 	%r1505, 0;
	mov.b64 	%fd25251, {%r1505, %r1504};
	bra.uni 	$L__BB0_322;
$L__BB0_321:
	setp.lt.s32 	%p403, %r12, 0;
	{ // callseq 24, 0
	.param .b64 param0;
	st.param.f64 	[param0], %fd27;
	.param .b64 param1;
	st.param.f64 	[param1], 0d4004CCCCCCCCCCCD;
	.param .b64 retval0;
	call.uni (retval0), 
	__internal_accurate_pow, 
	(
	param0, 
	param1
	);
	ld.param.f64 	%fd5495, [retval0];
	} // callseq 24
	selp.f64 	%fd25251, 0dFFF8000000000000, %fd5495, %p403;
$L__BB0_322:
	add.f64 	%fd5497, %fd26, 0d4004CCCCCCCCCCCD;
	{
	.reg .b32 %temp; 
	mov.b64 	{%temp, %r1506}, %fd5497;
	}
	and.b32  	%r1507, %r1506, 2146435072;
	setp.ne.s32 	%p406, %r1507, 2146435072;
	@%p406 bra 	$L__BB0_327;
	setp.num.f64 	%p407, %fd26, %fd26;
	@%p407 bra 	$L__BB0_325;
	mov.f64 	%fd5498, 0d4004CCCCCCCCCCCD;
	add.rn.f64 	%fd25251, %fd26, %fd5498;
	bra.uni 	$L__BB0_327;
$L__BB0_325:
	setp.neu.f64 	%p408, %fd27, 0d7FF0000000000000;
	@%p408 bra 	$L__BB0_327;
	setp.eq.s32 	%p409, %r219, 1127219200;
	setp.lt.s32 	%p410, %r12, 0;
	setp.lt.s32 	%p411, %r218, 0;
	selp.b32 	%r1509, 0, 2146435072, %p411;
	and.b32  	%r1510, %r218, 2147483647;
	setp.ne.s32 	%p412, %r1510, 1071644672;
	or.b32  	%r1511, %r1509, -2147483648;
	selp.b32 	%r1512, %r1511, %r1509, %p412;
	selp.b32 	%r1513, %r1512, %r1509, %p409;
	selp.b32 	%r1514, %r1513, %r1509, %p410;
	mov.b32 	%r1515, 0;
	mov.b64 	%fd25251, {%r1515, %r1514};
$L__BB0_327:
	setp.eq.f64 	%p413, %fd26, 0d3FF0000000000000;
	setp.neu.f64 	%p414, %fd26, 0d0000000000000000;
	mul.f64 	%fd5499, %fd25251, 0d39AC653731B076DF;
	selp.f64 	%fd455, 0d39AC653731B076DF, %fd5499, %p413;
	mov.f64 	%fd5500, 0d3FB999999999999A;
	{
	.reg .b32 %temp; 
	mov.b64 	{%temp, %r220}, %fd5500;
	}
	and.b32  	%r221, %r220, 2146435072;
	@%p414 bra 	$L__BB0_329;
	setp.eq.s32 	%p416, %r221, 1126170624;
	selp.b32 	%r1516, %r12, 0, %p416;
	setp.lt.s32 	%p417, %r220, 0;
	or.b32  	%r1517, %r1516, 2146435072;
	selp.b32 	%r1518, %r1517, %r1516, %p417;
	mov.b32 	%r1519, 0;
	mov.b64 	%fd25253, {%r1519, %r1518};
	bra.uni 	$L__BB0_330;
$L__BB0_329:
	setp.lt.s32 	%p415, %r12, 0;
	{ // callseq 25, 0
	.param .b64 param0;
	st.param.f64 	[param0], %fd27;
	.param .b64 param1;
	st.param.f64 	[param1], 0d3FB999999999999A;
	.param .b64 retval0;
	call.uni (retval0), 
	__internal_accurate_pow, 
	(
	param0, 
	param1
	);
	ld.param.f64 	%fd5501, [retval0];
	} // callseq 25
	selp.f64 	%fd25253, 0dFFF8000000000000, %fd5501, %p415;
$L__BB0_330:
	add.f64 	%fd5503, %fd26, 0d3FB999999999999A;
	{
	.reg .b32 %temp; 
	mov.b64 	{%temp, %r1520}, %fd5503;
	}
	and.b32  	%r1521, %r1520, 2146435072;
	setp.ne.s32 	%p418, %r1521, 2146435072;
	@%p418 bra 	$L__BB0_335;
	setp.num.f64 	%p419, %fd26, %fd26;
	@%p419 bra 	$L__BB0_333;
	mov.f64 	%fd5504, 0d3FB999999999999A;
	add.rn.f64 	%fd25253, %fd26, %fd5504;
	bra.uni 	$L__BB0_335;
$L__BB0_333:
	setp.neu.f64 	%p420, %fd27, 0d7FF0000000000000;
	@%p420 bra 	$L__BB0_335;
	setp.eq.s32 	%p421, %r221, 1126170624;
	setp.lt.s32 	%p422, %r12, 0;
	setp.lt.s32 	%p423, %r220, 0;
	selp.b32 	%r1523, 0, 2146435072, %p423;
	and.b32  	%r1524, %r220, 2147483647;
	setp.ne.s32 	%p424, %r1524, 1071644672;
	or.b32  	%r1525, %r1523, -2147483648;
	selp.b32 	%r1526, %r1525, %r1523, %p424;
	selp.b32 	%r1527, %r1526, %r1523, %p421;
	selp.b32 	%r1528, %r1527, %r1523, %p422;
	mov.b32 	%r1529, 0;
	mov.b64 	%fd25253, {%r1529, %r1528};
$L__BB0_335:
	mul.f64 	%fd462, %fd8, %fd455;
	setp.eq.f64 	%p425, %fd26, 0d3FF0000000000000;
	mul.f64 	%fd5505, %fd25253, 0d3DC3CA8CB153A753;
	selp.f64 	%fd5506, 0d3DC3CA8CB153A753, %fd5505, %p425;
	div.rn.f64 	%fd463, %fd462, %fd5506;
	{
	.reg .b32 %temp; 
	mov.b64 	{%temp, %r3345}, %fd463;
	}
	{
	.reg .b32 %temp; 
	mov.b64 	{%r3346, %temp}, %fd463;
	}
	setp.gt.s32 	%p426, %r3345, 1048575;
	mov.b32 	%r3347, -1023;
	mov.f64 	%fd25254, %fd463;
	@%p426 bra 	$L__BB0_337;
	mul.f64 	%fd25254, %fd463, 0d4350000000000000;
	{
	.reg .b32 %temp; 
	mov.b64 	{%temp, %r3345}, %fd25254;
	}
	{
	.reg .b32 %temp; 
	mov.b64 	{%r3346, %temp}, %fd25254;
	}
	mov.b32 	%r3347, -1077;
$L__BB0_337:
	add.s32 	%r1532, %r3345, -1;
	setp.gt.u32 	%p427, %r1532, 2146435070;
	@%p427 bra 	$L__BB0_341;
	shr.u32 	%r1535, %r3345, 20;
	add.s32 	%r3348, %r3347, %r1535;
	and.b32  	%r1536, %r3345, 1048575;
	or.b32  	%r1537, %r1536, 1072693248;
	mov.b64 	%fd25255, {%r3346, %r1537};
	setp.lt.u32 	%p429, %r1537, 1073127583;
	@%p429 bra 	$L__BB0_340;
	{
	.reg .b32 %temp; 
	mov.b64 	{%r1538, %temp}, %fd25255;
	}
	{
	.reg .b32 %temp; 
	mov.b64 	{%temp, %r1539}, %fd25255;
	}
	add.s32 	%r1540, %r1539, -1048576;
	mov.b64 	%fd25255, {%r1538, %r1540};
	add.s32 	%r3348, %r3348, 1;
$L__BB0_340:
	add.f64 	%fd5508, %fd25255, 0dBFF0000000000000;
	add.f64 	%fd5509, %fd25255, 0d3FF0000000000000;
	rcp.approx.ftz.f64 	%fd5510, %fd5509;
	neg.f64 	%fd5511, %fd5509;
	fma.rn.f64 	%fd5512, %fd5511, %fd5510, 0d3FF0000000000000;
	fma.rn.f64 	%fd5513, %fd5512, %fd5512, %fd5512;
	fma.rn.f64 	%fd5514, %fd5513, %fd5510, %fd5510;
	mul.f64 	%fd5515, %fd5508, %fd5514;
	fma.rn.f64 	%fd5516, %fd5508, %fd5514, %fd5515;
	mul.f64 	%fd5517, %fd5516, %fd5516;
	fma.rn.f64 	%fd5518, %fd5517, 0d3EB1380B3AE80F1E, 0d3ED0EE258B7A8B04;
	fma.rn.f64 	%fd5519, %fd5518, %fd5517, 0d3EF3B2669F02676F;
	fma.rn.f64 	%fd5520, %fd5519, %fd5517, 0d3F1745CBA9AB0956;
	fma.rn.f64 	%fd5521, %fd5520, %fd5517, 0d3F3C71C72D1B5154;
	fma.rn.f64 	%fd5522, %fd5521, %fd5517, 0d3F624924923BE72D;
	fma.rn.f64 	%fd5523, %fd5522, %fd5517, 0d3F8999999999A3C4;
	fma.rn.f64 	%fd5524, %fd5523, %fd5517, 0d3FB5555555555554;
	sub.f64 	%fd5525, %fd5508, %fd5516;
	add.f64 	%fd5526, %fd5525, %fd5525;
	neg.f64 	%fd5527, %fd5516;
	fma.rn.f64 	%fd5528, %fd5527, %fd5508, %fd5526;
	mul.f64 	%fd5529, %fd5514, %fd5528;
	mul.f64 	%fd5530, %fd5517, %fd5524;
	fma.rn.f64 	%fd5531, %fd5530, %fd5516, %fd5529;
	xor.b32  	%r1541, %r3348, -2147483648;
	mov.b32 	%r1542, 1127219200;
	mov.b64 	%fd5532, {%r1541, %r1542};
	mov.b32 	%r1543, -2147483648;
	mov.b64 	%fd5533, {%r1543, %r1542};
	sub.f64 	%fd5534, %fd5532, %fd5533;
	fma.rn.f64 	%fd5535, %fd5534, 0d3FE62E42FEFA39EF, %fd5516;
	fma.rn.f64 	%fd5536, %fd5534, 0dBFE62E42FEFA39EF, %fd5535;
	sub.f64 	%fd5537, %fd5536, %fd5516;
	sub.f64 	%fd5538, %fd5531, %fd5537;
	fma.rn.f64 	%fd5539, %fd5534, 0d3C7ABC9E3B39803F, %fd5538;
	add.f64 	%fd25256, %fd5535, %fd5539;
	bra.uni 	$L__BB0_342;
$L__BB0_341:
	fma.rn.f64 	%fd5507, %fd25254, 0d7FF0000000000000, 0d7FF0000000000000;
	{
	.reg .b32 %temp; 
	mov.b64 	{%temp, %r1533}, %fd25254;
	}
	and.b32  	%r1534, %r1533, 2147483647;
	setp.eq.s32 	%p428, %r1534, 0;
	selp.f64 	%fd25256, 0dFFF0000000000000, %fd5507, %p428;
$L__BB0_342:
	setp.eq.s32 	%p430, %r30, 1062207488;
	mul.f64 	%fd5540, %fd25256, 0d3C695355BAAAFAD3;
	fma.rn.f64 	%fd472, %fd25256, 0d3FDBCB7B1526E50E, %fd5540;
	{
	.reg .b32 %temp; 
	mov.b64 	{%temp, %r232}, %fd472;
	}
	abs.f64 	%fd473, %fd472;
	{ // callseq 26, 0
	.param .b64 param0;
	st.param.f64 	[param0], %fd473;
	.param .b64 param1;
	st.param.f64 	[param1], 0d4000000000000000;
	.param .b64 retval0;
	call.uni (retval0), 
	__internal_accurate_pow, 
	(
	param0, 
	param1
	);
	ld.param.f64 	%fd5541, [retval0];
	} // callseq 26
	setp.lt.s32 	%p431, %r232, 0;
	neg.f64 	%fd5543, %fd5541;
	selp.f64 	%fd5544, %fd5543, %fd5541, %p430;
	selp.f64 	%fd25258, %fd5544, %fd5541, %p431;
	setp.neu.f64 	%p432, %fd472, 0d0000000000000000;
	@%p432 bra 	$L__BB0_344;
	setp.eq.s32 	%p433, %r30, 1062207488;
	selp.b32 	%r1545, %r232, 0, %p433;
	setp.lt.s32 	%p434, %r768, 0;
	or.b32  	%r1546, %r1545, 2146435072;
	selp.b32 	%r1547, %r1546, %r1545, %p434;
	mov.b32 	%r1548, 0;
	mov.b64 	%fd25258, {%r1548, %r1547};
$L__BB0_344:
	add.f64 	%fd5545, %fd472, 0d4000000000000000;
	{
	.reg .b32 %temp; 
	mov.b64 	{%temp, %r1549}, %fd5545;
	}
	and.b32  	%r1550, %r1549, 2146435072;
	setp.ne.s32 	%p435, %r1550, 2146435072;
	@%p435 bra 	$L__BB0_349;
	setp.num.f64 	%p436, %fd472, %fd472;
	@%p436 bra 	$L__BB0_347;
	mov.f64 	%fd5546, 0d4000000000000000;
	add.rn.f64 	%fd25258, %fd472, %fd5546;
	bra.uni 	$L__BB0_349;
$L__BB0_347:
	setp.neu.f64 	%p437, %fd473, 0d7FF0000000000000;
	@%p437 bra 	$L__BB0_349;
	setp.lt.s32 	%p438, %r232, 0;
	setp.eq.s32 	%p439, %r30, 1062207488;
	setp.lt.s32 	%p440, %r768, 0;
	selp.b32 	%r1552, 0, 2146435072, %p440;
	and.b32  	%r1553, %r768, 2147483647;
	setp.ne.s32 	%p441, %r1553, 1071644672;
	or.b32  	%r1554, %r1552, -2147483648;
	selp.b32 	%r1555, %r1554, %r1552, %p441;
	selp.b32 	%r1556, %r1555, %r1552, %p439;
	selp.b32 	%r1557, %r1556, %r1552, %p438;
	mov.b32 	%r1558, 0;
	mov.b64 	%fd25258, {%r1558, %r1557};
$L__BB0_349:
	setp.lt.s32 	%p442, %r31, 0;
	setp.eq.f64 	%p443, %fd472, 0d3FF0000000000000;
	add.f64 	%fd5547, %fd25258, 0d3FF0000000000000;
	rcp.rn.f64 	%fd5548, %fd5547;
	selp.f64 	%fd5549, 0d3FE0000000000000, %fd5548, %p443;
	{
	.reg .b32 %temp; 
	mov.b64 	{%temp, %r233}, %fd5549;
	}
	shr.u32 	%r1559, %r233, 20;
	and.b32  	%r1560, %r1559, 2047;
	add.s32 	%r1561, %r1560, -1012;
	mov.b64 	%rd195, %fd5549;
	shl.b64 	%rd196, %rd195, %r1561;
	setp.eq.s64 	%p444, %rd196, -9223372036854775808;
	{ // callseq 27, 0
	.param .b64 param0;
	st.param.f64 	[param0], 0d3FE3333333333333;
	.param .b64 param1;
	st.param.f64 	[param1], %fd5549;
	.param .b64 retval0;
	call.uni (retval0), 
	__internal_accurate_pow, 
	(
	param0, 
	param1
	);
	ld.param.f64 	%fd5550, [retval0];
	} // callseq 27
	neg.f64 	%fd5552, %fd5550;
	selp.f64 	%fd5553, %fd5552, %fd5550, %p444;
	selp.f64 	%fd5554, %fd5553, %fd5550, %p442;
	cvt.rzi.f64.f64 	%fd5555, %fd5549;
	setp.neu.f64 	%p445, %fd5549, %fd5555;
	selp.f64 	%fd5557, 0dFFF8000000000000, %fd5554, %p445;
	selp.f64 	%fd25259, %fd5557, %fd5554, %p442;
	add.f64 	%fd5558, %fd5549, 0d3FE3333333333333;
	{
	.reg .b32 %temp; 
	mov.b64 	{%temp, %r1562}, %fd5558;
	}
	and.b32  	%r1563, %r1562, 2146435072;
	setp.ne.s32 	%p446, %r1563, 2146435072;
	@%p446 bra 	$L__BB0_354;
	setp.num.f64 	%p447, %fd5549, %fd5549;
	@%p447 bra 	$L__BB0_352;
	mov.f64 	%fd5560, 0d3FE3333333333333;
	add.rn.f64 	%fd25259, %fd5560, %fd5549;
	bra.uni 	$L__BB0_354;
$L__BB0_352:
	abs.f64 	%fd5559, %fd5549;
	setp.neu.f64 	%p448, %fd5559, 0d7FF0000000000000;
	@%p448 bra 	$L__BB0_354;
	shr.s32 	%r1564, %r233, 31;
	and.b32  	%r1565, %r1564, 2146435072;
	mov.b32 	%r1566, 0;
	mov.b64 	%fd25259, {%r1566, %r1565};
$L__BB0_354:
	setp.eq.f64 	%p449, %fd5549, 0d0000000000000000;
	selp.f64 	%fd5561, 0d3FF0000000000000, %fd25259, %p449;
	add.f64 	%fd5562, %fd463, 0d3FF0000000000000;
	div.rn.f64 	%fd5563, %fd462, %fd5562;
	mul.f64 	%fd485, %fd5563, %fd5561;
	mov.f64 	%fd5564, 0d4070E00000000000;
	div.rn.f64 	%fd486, %fd5564, %fd7;
	fma.rn.f64 	%fd5565, %fd486, 0d3FF71547652B82FE, 0d4338000000000000;
	{
	.reg .b32 %temp; 
	mov.b64 	{%r234, %temp}, %fd5565;
	}
	mov.f64 	%fd5566, 0dC338000000000000;
	add.rn.f64 	%fd5567, %fd5565, %fd5566;
	fma.rn.f64 	%fd5568, %fd5567, 0dBFE62E42FEFA39EF, %fd486;
	fma.rn.f64 	%fd5569, %fd5567, 0dBC7ABC9E3B39803F, %fd5568;
	fma.rn.f64 	%fd5570, %fd5569, 0d3E5ADE1569CE2BDF, 0d3E928AF3FCA213EA;
	fma.rn.f64 	%fd5571, %fd5570, %fd5569, 0d3EC71DEE62401315;
	fma.rn.f64 	%fd5572, %fd5571, %fd5569, 0d3EFA01997C89EB71;
	fma.rn.f64 	%fd5573, %fd5572, %fd5569, 0d3F2A01A014761F65;
	fma.rn.f64 	%fd5574, %fd5573, %fd5569, 0d3F56C16C1852B7AF;
	fma.rn.f64 	%fd5575, %fd5574, %fd5569, 0d3F81111111122322;
	fma.rn.f64 	%fd5576, %fd5575, %fd5569, 0d3FA55555555502A1;
	fma.rn.f64 	%fd5577, %fd5576, %fd5569, 0d3FC5555555555511;
	fma.rn.f64 	%fd5578, %fd5577, %fd5569, 0d3FE000000000000B;
	fma.rn.f64 	%fd5579, %fd5578, %fd5569, 0d3FF0000000000000;
	fma.rn.f64 	%fd5580, %fd5579, %fd5569, 0d3FF0000000000000;
	{
	.reg .b32 %temp; 
	mov.b64 	{%r235, %temp}, %fd5580;
	}
	{
	.reg .b32 %temp; 
	mov.b64 	{%temp, %r236}, %fd5580;
	}
	shl.b32 	%r1567, %r234, 20;
	add.s32 	%r1568, %r1567, %r236;
	mov.b64 	%fd25260, {%r235, %r1568};
	{
	.reg .b32 %temp; 
	mov.b64 	{%temp, %r1569}, %fd486;
	}
	mov.b32 	%f159, %r1569;
	abs.f32 	%f35, %f159;
	setp.lt.f32 	%p450, %f35, 0f4086232B;
	@%p450 bra 	$L__BB0_357;
	setp.lt.f64 	%p451, %fd486, 0d0000000000000000;
	add.f64 	%fd5581, %fd486, 0d7FF0000000000000;
	selp.f64 	%fd25260, 0d0000000000000000, %fd5581, %p451;
	setp.geu.f32 	%p452, %f35, 0f40874800;
	@%p452 bra 	$L__BB0_357;
	shr.u32 	%r1570, %r234, 31;
	add.s32 	%r1571, %r234, %r1570;
	shr.s32 	%r1572, %r1571, 1;
	shl.b32 	%r1573, %r1572, 20;
	add.s32 	%r1574, %r236, %r1573;
	mov.b64 	%fd5582, {%r235, %r1574};
	sub.s32 	%r1575, %r234, %r1572;
	shl.b32 	%r1576, %r1575, 20;
	add.s32 	%r1577, %r1576, 1072693248;
	mov.b32 	%r1578, 0;
	mov.b64 	%fd5583, {%r1578, %r1577};
	mul.f64 	%fd25260, %fd5583, %fd5582;
$L__BB0_357:
	setp.neu.f64 	%p453, %fd26, 0d0000000000000000;
	mul.f64 	%fd491, %fd25260, 0d3D8D06F07B8BC236;
	@%p453 bra 	$L__BB0_359;
	setp.eq.s32 	%p454, %r14, 1073741824;
	selp.b32 	%r1579, %r12, 0, %p454;
	setp.lt.s32 	%p455, %r726, 0;
	or.b32  	%r1580, %r1579, 2146435072;
	selp.b32 	%r1581, %r1580, %r1579, %p455;
	mov.b32 	%r1582, 0;
	mov.b64 	%fd25262, {%r1582, %r1581};
$L__BB0_359:
	setp.ne.s32 	%p456, %r15, 2146435072;
	@%p456 bra 	$L__BB0_364;
	setp.num.f64 	%p457, %fd26, %fd26;
	@%p457 bra 	$L__BB0_362;
	mov.f64 	%fd5584, 0d4008000000000000;
	add.rn.f64 	%fd25262, %fd26, %fd5584;
	bra.uni 	$L__BB0_364;
$L__BB0_362:
	setp.neu.f64 	%p458, %fd27, 0d7FF0000000000000;
	@%p458 bra 	$L__BB0_364;
	setp.lt.s32 	%p459, %r12, 0;
	setp.eq.s32 	%p460, %r14, 1073741824;
	setp.lt.s32 	%p461, %r726, 0;
	selp.b32 	%r1584, 0, 2146435072, %p461;
	and.b32  	%r1585, %r726, 2147483647;
	setp.ne.s32 	%p462, %r1585, 1071644672;
	or.b32  	%r1586, %r1584, -2147483648;
	selp.b32 	%r1587, %r1586, %r1584, %p462;
	selp.b32 	%r1588, %r1587, %r1584, %p460;
	selp.b32 	%r1589, %r1588, %r1584, %p459;
	mov.b32 	%r1590, 0;
	mov.b64 	%fd25262, {%r1590, %r1589};
$L__BB0_364:
	setp.eq.f64 	%p463, %fd26, 0d3FF0000000000000;
	mul.f64 	%fd5585, %fd25262, 0d39C24111323A9590;
	selp.f64 	%fd5586, 0d39C24111323A9590, %fd5585, %p463;
	mul.f64 	%fd497, %fd8, %fd5586;
	div.rn.f64 	%fd498, %fd497, 0d3DBEC94CA210599E;
	{
	.reg .b32 %temp; 
	mov.b64 	{%temp, %r3349}, %fd498;
	}
	{
	.reg .b32 %temp; 
	mov.b64 	{%r3350, %temp}, %fd498;
	}
	setp.gt.s32 	%p464, %r3349, 1048575;
	mov.b32 	%r3351, -1023;
	mov.f64 	%fd25263, %fd498;
	@%p464 bra 	$L__BB0_366;
	mul.f64 	%fd25263, %fd498, 0d4350000000000000;
	{
	.reg .b32 %temp; 
	mov.b64 	{%temp, %r3349}, %fd25263;
	}
	{
	.reg .b32 %temp; 
	mov.b64 	{%r3350, %temp}, %fd25263;
	}
	mov.b32 	%r3351, -1077;
$L__BB0_366:
	add.s32 	%r1593, %r3349, -1;
	setp.gt.u32 	%p465, %r1593, 2146435070;
	@%p465 bra 	$L__BB0_370;
	shr.u32 	%r1596, %r3349, 20;
	add.s32 	%r3352, %r3351, %r1596;
	and.b32  	%r1597, %r3349, 1048575;
	or.b32  	%r1598, %r1597, 1072693248;
	mov.b64 	%fd25264, {%r3350, %r1598};
	setp.lt.u32 	%p467, %r1598, 1073127583;
	@%p467 bra 	$L__BB0_369;
	{
	.reg .b32 %temp; 
	mov.b64 	{%r1599, %temp}, %fd25264;
	}
	{
	.reg .b32 %temp; 
	mov.b64 	{%temp, %r1600}, %fd25264;
	}
	add.s32 	%r1601, %r1600, -1048576;
	mov.b64 	%fd25264, {%r1599, %r1601};
	add.s32 	%r3352, %r3352, 1;
$L__BB0_369:
	add.f64 	%fd5588, %fd25264, 0dBFF0000000000000;
	add.f64 	%fd5589, %fd25264, 0d3FF0000000000000;
	rcp.approx.ftz.f64 	%fd5590, %fd5589;
	neg.f64 	%fd5591, %fd5589;
	fma.rn.f64 	%fd5592, %fd5591, %fd5590, 0d3FF0000000000000;
	fma.rn.f64 	%fd5593, %fd5592, %fd5592, %fd5592;
	fma.rn.f64 	%fd5594, %fd5593, %fd5590, %fd5590;
	mul.f64 	%fd5595, %fd5588, %fd5594;
	fma.rn.f64 	%fd5596, %fd5588, %fd5594, %fd5595;
	mul.f64 	%fd5597, %fd5596, %fd5596;
	fma.rn.f64 	%fd5598, %fd5597, 0d3EB1380B3AE80F1E, 0d3ED0EE258B7A8B04;
	fma.rn.f64 	%fd5599, %fd5598, %fd5597, 0d3EF3B2669F02676F;
	fma.rn.f64 	%fd5600, %fd5599, %fd5597, 0d3F1745CBA9AB0956;
	fma.rn.f64 	%fd5601, %fd5600, %fd5597, 0d3F3C71C72D1B5154;
	fma.rn.f64 	%fd5602, %fd5601, %fd5597, 0d3F624924923BE72D;
	fma.rn.f64 	%fd5603, %fd5602, %fd5597, 0d3F8999999999A3C4;
	fma.rn.f64 	%fd5604, %fd5603, %fd5597, 0d3FB5555555555554;
	sub.f64 	%fd5605, %fd5588, %fd5596;
	add.f64 	%fd5606, %fd5605, %fd5605;
	neg.f64 	%fd5607, %fd5596;
	fma.rn.f64 	%fd5608, %fd5607, %fd5588, %fd5606;
	mul.f64 	%fd5609, %fd5594, %fd5608;
	mul.f64 	%fd5610, %fd5597, %fd5604;
	fma.rn.f64 	%fd5611, %fd5610, %fd5596, %fd5609;
	xor.b32  	%r1602, %r3352, -2147483648;
	mov.b32 	%r1603, 1127219200;
	mov.b64 	%fd5612, {%r1602, %r1603};
	mov.b32 	%r1604, -2147483648;
	mov.b64 	%fd5613, {%r1604, %r1603};
	sub.f64 	%fd5614, %fd5612, %fd5613;
	fma.rn.f64 	%fd5615, %fd5614, 0d3FE62E42FEFA39EF, %fd5596;
	fma.rn.f64 	%fd5616, %fd5614, 0dBFE62E42FEFA39EF, %fd5615;
	sub.f64 	%fd5617, %fd5616, %fd5596;
	sub.f64 	%fd5618, %fd5611, %fd5617;
	fma.rn.f64 	%fd5619, %fd5614, 0d3C7ABC9E3B39803F, %fd5618;
	add.f64 	%fd25265, %fd5615, %fd5619;
	bra.uni 	$L__BB0_371;
$L__BB0_370:
	fma.rn.f64 	%fd5587, %fd25263, 0d7FF0000000000000, 0d7FF0000000000000;
	{
	.reg .b32 %temp; 
	mov.b64 	{%temp, %r1594}, %fd25263;
	}
	and.b32  	%r1595, %r1594, 2147483647;
	setp.eq.s32 	%p466, %r1595, 0;
	selp.f64 	%fd25265, 0dFFF0000000000000, %fd5587, %p466;
$L__BB0_371:
	setp.eq.s32 	%p468, %r30, 1062207488;
	mul.f64 	%fd5620, %fd25265, 0d3C695355BAAAFAD3;
	fma.rn.f64 	%fd507, %fd25265, 0d3FDBCB7B1526E50E, %fd5620;
	{
	.reg .b32 %temp; 
	mov.b64 	{%temp, %r247}, %fd507;
	}
	abs.f64 	%fd508, %fd507;
	{ // callseq 28, 0
	.param .b64 param0;
	st.param.f64 	[param0], %fd508;
	.param .b64 param1;
	st.param.f64 	[param1], 0d4000000000000000;
	.param .b64 retval0;
	call.uni (retval0), 
	__internal_accurate_pow, 
	(
	param0, 
	param1
	);
	ld.param.f64 	%fd5621, [retval0];
	} // callseq 28
	setp.lt.s32 	%p469, %r247, 0;
	neg.f64 	%fd5623, %fd5621;
	selp.f64 	%fd5624, %fd5623, %fd5621, %p468;
	selp.f64 	%fd25267, %fd5624, %fd5621, %p469;
	setp.neu.f64 	%p470, %fd507, 0d0000000000000000;
	@%p470 bra 	$L__BB0_373;
	setp.eq.s32 	%p471, %r30, 1062207488;
	selp.b32 	%r1606, %r247, 0, %p471;
	setp.lt.s32 	%p472, %r768, 0;
	or.b32  	%r1607, %r1606, 2146435072;
	selp.b32 	%r1608, %r1607, %r1606, %p472;
	mov.b32 	%r1609, 0;
	mov.b64 	%fd25267, {%r1609, %r1608};
$L__BB0_373:
	add.f64 	%fd5625, %fd507, 0d4000000000000000;
	{
	.reg .b32 %temp; 
	mov.b64 	{%temp, %r1610}, %fd5625;
	}
	and.b32  	%r1611, %r1610, 2146435072;
	setp.ne.s32 	%p473, %r1611, 2146435072;
	@%p473 bra 	$L__BB0_378;
	setp.num.f64 	%p474, %fd507, %fd507;
	@%p474 bra 	$L__BB0_376;
	mov.f64 	%fd5626, 0d4000000000000000;
	add.rn.f64 	%fd25267, %fd507, %fd5626;
	bra.uni 	$L__BB0_378;
$L__BB0_376:
	setp.neu.f64 	%p475, %fd508, 0d7FF0000000000000;
	@%p475 bra 	$L__BB0_378;
	setp.lt.s32 	%p476, %r247, 0;
	setp.eq.s32 	%p477, %r30, 1062207488;
	setp.lt.s32 	%p478, %r768, 0;
	selp.b32 	%r1613, 0, 2146435072, %p478;
	and.b32  	%r1614, %r768, 2147483647;
	setp.ne.s32 	%p479, %r1614, 1071644672;
	or.b32  	%r1615, %r1613, -2147483648;
	selp.b32 	%r1616, %r1615, %r1613, %p479;
	selp.b32 	%r1617, %r1616, %r1613, %p477;
	selp.b32 	%r1618, %r1617, %r1613, %p476;
	mov.b32 	%r1619, 0;
	mov.b64 	%fd25267, {%r1619, %r1618};
$L__BB0_378:
	setp.lt.s32 	%p480, %r31, 0;
	setp.eq.f64 	%p481, %fd507, 0d3FF0000000000000;
	add.f64 	%fd5627, %fd25267, 0d3FF0000000000000;
	rcp.rn.f64 	%fd5628, %fd5627;
	selp.f64 	%fd5629, 0d3FE0000000000000, %fd5628, %p481;
	{
	.reg .b32 %temp; 
	mov.b64 	{%temp, %r248}, %fd5629;
	}
	shr.u32 	%r1620, %r248, 20;
	and.b32  	%r1621, %r1620, 2047;
	add.s32 	%r1622, %r1621, -1012;
	mov.b64 	%rd198, %fd5629;
	shl.b64 	%rd199, %rd198, %r1622;
	setp.eq.s64 	%p482, %rd199, -9223372036854775808;
	{ // callseq 29, 0
	.param .b64 param0;
	st.param.f64 	[param0], 0d3FE3333333333333;
	.param .b64 param1;
	st.param.f64 	[param1], %fd5629;
	.param .b64 retval0;
	call.uni (retval0), 
	__internal_accurate_pow, 
	(
	param0, 
	param1
	);
	ld.param.f64 	%fd5630, [retval0];
	} // callseq 29
	neg.f64 	%fd5632, %fd5630;
	selp.f64 	%fd5633, %fd5632, %fd5630, %p482;
	selp.f64 	%fd5634, %fd5633, %fd5630, %p480;
	cvt.rzi.f64.f64 	%fd5635, %fd5629;
	setp.neu.f64 	%p483, %fd5629, %fd5635;
	selp.f64 	%fd5637, 0dFFF8000000000000, %fd5634, %p483;
	selp.f64 	%fd25268, %fd5637, %fd5634, %p480;
	add.f64 	%fd5638, %fd5629, 0d3FE3333333333333;
	{
	.reg .b32 %temp; 
	mov.b64 	{%temp, %r1623}, %fd5638;
	}
	and.b32  	%r1624, %r1623, 2146435072;
	setp.ne.s32 	%p484, %r1624, 2146435072;
	@%p484 bra 	$L__BB0_383;
	setp.num.f64 	%p485, %fd5629, %fd5629;
	@%p485 bra 	$L__BB0_381;
	mov.f64 	%fd5640, 0d3FE3333333333333;
	add.rn.f64 	%fd25268, %fd5640, %fd5629;
	bra.uni 	$L__BB0_383;
$L__BB0_381:
	abs.f64 	%fd5639, %fd5629;
	setp.neu.f64 	%p486, %fd5639, 0d7FF0000000000000;
	@%p486 bra 	$L__BB0_383;
	shr.s32 	%r1625, %r248, 31;
	and.b32  	%r1626, %r1625, 2146435072;
	mov.b32 	%r1627, 0;
	mov.b64 	%fd25268, {%r1627, %r1626};
$L__BB0_383:
	setp.eq.f64 	%p487, %fd5629, 0d0000000000000000;
	selp.f64 	%fd5641, 0d3FF0000000000000, %fd25268, %p487;
	add.f64 	%fd5642, %fd498, 0d3FF0000000000000;
	div.rn.f64 	%fd5643, %fd497, %fd5642;
	mul.f64 	%fd520, %fd5643, %fd5641;
	mov.f64 	%fd5644, 0dC078600000000000;
	div.rn.f64 	%fd521, %fd5644, %fd7;
	fma.rn.f64 	%fd5645, %fd521, 0d3FF71547652B82FE, 0d4338000000000000;
	{
	.reg .b32 %temp; 
	mov.b64 	{%r249, %temp}, %fd5645;
	}
	mov.f64 	%fd5646, 0dC338000000000000;
	add.rn.f64 	%fd5647, %fd5645, %fd5646;
	fma.rn.f64 	%fd5648, %fd5647, 0dBFE62E42FEFA39EF, %fd521;
	fma.rn.f64 	%fd5649, %fd5647, 0dBC7ABC9E3B39803F, %fd5648;
	fma.rn.f64 	%fd5650, %fd5649, 0d3E5ADE1569CE2BDF, 0d3E928AF3FCA213EA;
	fma.rn.f64 	%fd5651, %fd5650, %fd5649, 0d3EC71DEE62401315;
	fma.rn.f64 	%fd5652, %fd5651, %fd5649, 0d3EFA01997C89EB71;
	fma.rn.f64 	%fd5653, %fd5652, %fd5649, 0d3F2A01A014761F65;
	fma.rn.f64 	%fd5654, %fd5653, %fd5649, 0d3F56C16C1852B7AF;
	fma.rn.f64 	%fd5655, %fd5654, %fd5649, 0d3F81111111122322;
	fma.rn.f64 	%fd5656, %fd5655, %fd5649, 0d3FA55555555502A1;
	fma.rn.f64 	%fd5657, %fd5656, %fd5649, 0d3FC5555555555511;
	fma.rn.f64 	%fd5658, %fd5657, %fd5649, 0d3FE000000000000B;
	fma.rn.f64 	%fd5659, %fd5658, %fd5649, 0d3FF0000000000000;
	fma.rn.f64 	%fd5660, %fd5659, %fd5649, 0d3FF0000000000000;
	{
	.reg .b32 %temp; 
	mov.b64 	{%r250, %temp}, %fd5660;
	}
	{
	.reg .b32 %temp; 
	mov.b64 	{%temp, %r251}, %fd5660;
	}
	shl.b32 	%r1628, %r249, 20;
	add.s32 	%r1629, %r1628, %r251;
	mov.b64 	%fd25269, {%r250, %r1629};
	{
	.reg .b32 %temp; 
	mov.b64 	{%temp, %r1630}, %fd521;
	}
	mov.b32 	%f160, %r1630;
	abs.f32 	%f36, %f160;
	setp.lt.f32 	%p488, %f36, 0f4086232B;
	@%p488 bra 	$L__BB0_386;
	setp.lt.f64 	%p489, %fd521, 0d0000000000000000;
	add.f64 	%fd5661, %fd521, 0d7FF0000000000000;
	selp.f64 	%fd25269, 0d0000000000000000, %fd5661, %p489;
	setp.geu.f32 	%p490, %f36, 0f40874800;
	@%p490 bra 	$L__BB0_386;
	shr.u32 	%r1631, %r249, 31;
	add.s32 	%r1632, %r249, %r1631;
	shr.s32 	%r1633, %r1632, 1;
	shl.b32 	%r1634, %r1633, 20;
	add.s32 	%r1635, %r251, %r1634;
	mov.b64 	%fd5662, {%r250, %r1635};
	sub.s32 	%r1636, %r249, %r1633;
	shl.b32 	%r1637, %r1636, 20;
	add.s32 	%r1638, %r1637, 1072693248;
	mov.b32 	%r1639, 0;
	mov.b64 	%fd5663, {%r1639, %r1638};
	mul.f64 	%fd25269, %fd5663, %fd5662;
$L__BB0_386:
	mul.f64 	%fd526, %fd25269, 0d3DB3CA8CB153A753;
	mov.f64 	%fd5664, 0d40C54A0000000000;
	div.rn.f64 	%fd527, %fd5664, %fd7;
	fma.rn.f64 	%fd5665, %fd527, 0d3FF71547652B82FE, 0d4338000000000000;
	{
	.reg .b32 %temp; 
	mov.b64 	{%r252, %temp}, %fd5665;
	}
	mov.f64 	%fd5666, 0dC338000000000000;
	add.rn.f64 	%fd5667, %fd5665, %fd5666;
	fma.rn.f64 	%fd5668, %fd5667, 0dBFE62E42FEFA39EF, %fd527;
	fma.rn.f64 	%fd5669, %fd5667, 0dBC7ABC9E3B39803F, %fd5668;
	fma.rn.f64 	%fd5670, %fd5669, 0d3E5ADE1569CE2BDF, 0d3E928AF3FCA213EA;
	fma.rn.f64 	%fd5671, %fd5670, %fd5669, 0d3EC71DEE62401315;
	fma.rn.f64 	%fd5672, %fd5671, %fd5669, 0d3EFA01997C89EB71;
	fma.rn.f64 	%fd5673, %fd5672, %fd5669, 0d3F2A01A014761F65;
	fma.rn.f64 	%fd5674, %fd5673, %fd5669, 0d3F56C16C1852B7AF;
	fma.rn.f64 	%fd5675, %fd5674, %fd5669, 0d3F81111111122322;
	fma.rn.f64 	%fd5676, %fd5675, %fd5669, 0d3FA55555555502A1;
	fma.rn.f64 	%fd5677, %fd5676, %fd5669, 0d3FC5555555555511;
	fma.rn.f64 	%fd5678, %fd5677, %fd5669, 0d3FE000000000000B;
	fma.rn.f64 	%fd5679, %fd5678, %fd5669, 0d3FF0000000000000;
	fma.rn.f64 	%fd5680, %fd5679, %fd5669, 0d3FF0000000000000;
	{
	.reg .b32 %temp; 
	mov.b64 	{%r253, %temp}, %fd5680;
	}
	{
	.reg .b32 %temp; 
	mov.b64 	{%temp, %r254}, %fd5680;
	}
	shl.b32 	%r1640, %r252, 20;
	add.s32 	%r1641, %r1640, %r254;
	mov.b64 	%fd25270, {%r253, %r1641};
	{
	.reg .b32 %temp; 
	mov.b64 	{%temp, %r1642}, %fd527;
	}
	mov.b32 	%f161, %r1642;
	abs.f32 	%f37, %f161;
	setp.lt.f32 	%p491, %f37, 0f4086232B;
	@%p491 bra 	$L__BB0_389;
	setp.lt.f64 	%p492, %fd527, 0d0000000000000000;
	add.f64 	%fd5681, %fd527, 0d7FF0000000000000;
	selp.f64 	%fd25270, 0d0000000000000000, %fd5681, %p492;
	setp.geu.f32 	%p493, %f37, 0f40874800;
	@%p493 bra 	$L__BB0_389;
	shr.u32 	%r1643, %r252, 31;
	add.s32 	%r1644, %r252, %r1643;
	shr.s32 	%r1645, %r1644, 1;
	shl.b32 	%r1646, %r1645, 20;
	add.s32 	%r1647, %r254, %r1646;
	mov.b64 	%fd5682, {%r253, %r1647};
	sub.s32 	%r1648, %r252, %r1645;
	shl.b32 	%r1649, %r1648, 20;
	add.s32 	%r1650, %r1649, 1072693248;
	mov.b32 	%r1651, 0;
	mov.b64 	%fd5683, {%r1651, %r1650};
	mul.f64 	%fd25270, %fd5683, %fd5682;
$L__BB0_389:
	mul.f64 	%fd5684, %fd25270, 0d3A64CC21ECE4BF11;
	div.rn.f64 	%fd532, %fd101, %fd5684;
	mov.f64 	%fd5685, 0d4077C00000000000;
	div.rn.f64 	%fd533, %fd5685, %fd7;
	fma.rn.f64 	%fd5686, %fd533, 0d3FF71547652B82FE, 0d4338000000000000;
	{
	.reg .b32 %temp; 
	mov.b64 	{%r255, %temp}, %fd5686;
	}
	mov.f64 	%fd5687, 0dC338000000000000;
	add.rn.f64 	%fd5688, %fd5686, %fd5687;
	fma.rn.f64 	%fd5689, %fd5688, 0dBFE62E42FEFA39EF, %fd533;
	fma.rn.f64 	%fd5690, %fd5688, 0dBC7ABC9E3B39803F, %fd5689;
	fma.rn.f64 	%fd5691, %fd5690, 0d3E5ADE1569CE2BDF, 0d3E928AF3FCA213EA;
	fma.rn.f64 	%fd5692, %fd5691, %fd5690, 0d3EC71DEE62401315;
	fma.rn.f64 	%fd5693, %fd5692, %fd5690, 0d3EFA01997C89EB71;
	fma.rn.f64 	%fd5694, %fd5693, %fd5690, 0d3F2A01A014761F65;
	fma.rn.f64 	%fd5695, %fd5694, %fd5690, 0d3F56C16C1852B7AF;
	fma.rn.f64 	%fd5696, %fd5695, %fd5690, 0d3F81111111122322;
	fma.rn.f64 	%fd5697, %fd5696, %fd5690, 0d3FA55555555502A1;
	fma.rn.f64 	%fd5698, %fd5697, %fd5690, 0d3FC5555555555511;
	fma.rn.f64 	%fd5699, %fd5698, %fd5690, 0d3FE000000000000B;
	fma.rn.f64 	%fd5700, %fd5699, %fd5690, 0d3FF0000000000000;
	fma.rn.f64 	%fd5701, %fd5700, %fd5690, 0d3FF0000000000000;
	{
	.reg .b32 %temp; 
	mov.b64 	{%r256, %temp}, %fd5701;
	}
	{
	.reg .b32 %temp; 
	mov.b64 	{%temp, %r257}, %fd5701;
	}
	shl.b32 	%r1652, %r255, 20;
	add.s32 	%r1653, %r1652, %r257;
	mov.b64 	%fd25271, {%r256, %r1653};
	{
	.reg .b32 %temp; 
	mov.b64 	{%temp, %r1654}, %fd533;
	}
	mov.b32 	%f162, %r1654;
	abs.f32 	%f38, %f162;
	setp.lt.f32 	%p494, %f38, 0f4086232B;
	@%p494 bra 	$L__BB0_392;
	setp.lt.f64 	%p495, %fd533, 0d0000000000000000;
	add.f64 	%fd5702, %fd533, 0d7FF0000000000000;
	selp.f64 	%fd25271, 0d0000000000000000, %fd5702, %p495;
	setp.geu.f32 	%p496, %f38, 0f40874800;
	@%p496 bra 	$L__BB0_392;
	shr.u32 	%r1655, %r255, 31;
	add.s32 	%r1656, %r255, %r1655;
	shr.s32 	%r1657, %r1656, 1;
	shl.b32 	%r1658, %r1657, 20;
	add.s32 	%r1659, %r257, %r1658;
	mov.b64 	%fd5703, {%r256, %r1659};
	sub.s32 	%r1660, %r255, %r1657;
	shl.b32 	%r1661, %r1660, 20;
	add.s32 	%r1662, %r1661, 1072693248;
	mov.b32 	%r1663, 0;
	mov.b64 	%fd5704, {%r1663, %r1662};
	mul.f64 	%fd25271, %fd5704, %fd5703;
$L__BB0_392:
	mul.f64 	%fd538, %fd25271, 0d3D76DEADF4BBB049;
	mov.f64 	%fd5705, 0dC086300000000000;
	div.rn.f64 	%fd539, %fd5705, %fd7;
	fma.rn.f64 	%fd5706, %fd539, 0d3FF71547652B82FE, 0d4338000000000000;
	{
	.reg .b32 %temp; 
	mov.b64 	{%r258, %temp}, %fd5706;
	}
	mov.f64 	%fd5707, 0dC338000000000000;
	add.rn.f64 	%fd5708, %fd5706, %fd5707;
	fma.rn.f64 	%fd5709, %fd5708, 0dBFE62E42FEFA39EF, %fd539;
	fma.rn.f64 	%fd5710, %fd5708, 0dBC7ABC9E3B39803F, %fd5709;
	fma.rn.f64 	%fd5711, %fd5710, 0d3E5ADE1569CE2BDF, 0d3E928AF3FCA213EA;
	fma.rn.f64 	%fd5712, %fd5711, %fd5710, 0d3EC71DEE62401315;
	fma.rn.f64 	%fd5713, %fd5712, %fd5710, 0d3EFA01997C89EB71;
	fma.rn.f64 	%fd5714, %fd5713, %fd5710, 0d3F2A01A014761F65;
	fma.rn.f64 	%fd5715, %fd5714, %fd5710, 0d3F56C16C1852B7AF;
	fma.rn.f64 	%fd5716, %fd5715, %fd5710, 0d3F81111111122322;
	fma.rn.f64 	%fd5717, %fd5716, %fd5710, 0d3FA55555555502A1;
	fma.rn.f64 	%fd5718, %fd5717, %fd5710, 0d3FC5555555555511;
	fma.rn.f64 	%fd5719, %fd5718, %fd5710, 0d3FE000000000000B;
	fma.rn.f64 	%fd5720, %fd5719, %fd5710, 0d3FF0000000000000;
	fma.rn.f64 	%fd5721, %fd5720, %fd5710, 0d3FF0000000000000;
	{
	.reg .b32 %temp; 
	mov.b64 	{%r259, %temp}, %fd5721;
	}
	{
	.reg .b32 %temp; 
	mov.b64 	{%temp, %r260}, %fd5721;
	}
	shl.b32 	%r1664, %r258, 20;
	add.s32 	%r1665, %r1664, %r260;
	mov.b64 	%fd25272, {%r259, %r1665};
	{
	.reg .b32 %temp; 
	mov.b64 	{%temp, %r1666}, %fd539;
	}
	mov.b32 	%f163, %r1666;
	abs.f32 	%f39, %f163;
	setp.lt.f32 	%p497, %f39, 0f4086232B;
	@%p497 bra 	$L__BB0_395;
	setp.lt.f64 	%p498, %fd539, 0d0000000000000000;
	add.f64 	%fd5722, %fd539, 0d7FF0000000000000;
	selp.f64 	%fd25272, 0d0000000000000000, %fd5722, %p498;
	setp.geu.f32 	%p499, %f39, 0f40874800;
	@%p499 bra 	$L__BB0_395;
	shr.u32 	%r1667, %r258, 31;
	add.s32 	%r1668, %r258, %r1667;
	shr.s32 	%r1669, %r1668, 1;
	shl.b32 	%r1670, %r1669, 20;
	add.s32 	%r1671, %r260, %r1670;
	mov.b64 	%fd5723, {%r259, %r1671};
	sub.s32 	%r1672, %r258, %r1669;
	shl.b32 	%r1673, %r1672, 20;
	add.s32 	%r1674, %r1673, 1072693248;
	mov.b32 	%r1675, 0;
	mov.b64 	%fd5724, {%r1675, %r1674};
	mul.f64 	%fd25272, %fd5724, %fd5723;
$L__BB0_395:
	mul.f64 	%fd544, %fd25272, 0d3D7DE81E8ECE0DEA;
	mov.f64 	%fd5725, 0dC08D100000000000;
	div.rn.f64 	%fd545, %fd5725, %fd7;
	fma.rn.f64 	%fd5726, %fd545, 0d3FF71547652B82FE, 0d4338000000000000;
	{
	.reg .b32 %temp; 
	mov.b64 	{%r261, %temp}, %fd5726;
	}
	mov.f64 	%fd5727, 0dC338000000000000;
	add.rn.f64 	%fd5728, %fd5726, %fd5727;
	fma.rn.f64 	%fd5729, %fd5728, 0dBFE62E42FEFA39EF, %fd545;
	fma.rn.f64 	%fd5730, %fd5728, 0dBC7ABC9E3B39803F, %fd5729;
	fma.rn.f64 	%fd5731, %fd5730, 0d3E5ADE1569CE2BDF, 0d3E928AF3FCA213EA;
	fma.rn.f64 	%fd5732, %fd5731, %fd5730, 0d3EC71DEE62401315;
	fma.rn.f64 	%fd5733, %fd5732, %fd5730, 0d3EFA01997C89EB71;
	fma.rn.f64 	%fd5734, %fd5733, %fd5730, 0d3F2A01A014761F65;
	fma.rn.f64 	%fd5735, %fd5734, %fd5730, 0d3F56C16C1852B7AF;
	fma.rn.f64 	%fd5736, %fd5735, %fd5730, 0d3F81111111122322;
	fma.rn.f64 	%fd5737, %fd5736, %fd5730, 0d3FA55555555502A1;
	fma.rn.f64 	%fd5738, %fd5737, %fd5730, 0d3FC5555555555511;
	fma.rn.f64 	%fd5739, %fd5738, %fd5730, 0d3FE000000000000B;
	fma.rn.f64 	%fd5740, %fd5739, %fd5730, 0d3FF0000000000000;
	fma.rn.f64 	%fd5741, %fd5740, %fd5730, 0d3FF0000000000000;
	{
	.reg .b32 %temp; 
	mov.b64 	{%r262, %temp}, %fd5741;
	}
	{
	.reg .b32 %temp; 
	mov.b64 	{%temp, %r263}, %fd5741;
	}
	shl.b32 	%r1676, %r261, 20;
	add.s32 	%r1677, %r1676, %r263;
	mov.b64 	%fd25273, {%r262, %r1677};
	{
	.reg .b32 %temp; 
	mov.b64 	{%temp, %r1678}, %fd545;
	}
	mov.b32 	%f164, %r1678;
	abs.f32 	%f40, %f164;
	setp.lt.f32 	%p500, %f40, 0f4086232B;
	@%p500 bra 	$L__BB0_398;
	setp.lt.f64 	%p501, %fd545, 0d0000000000000000;
	add.f64 	%fd5742, %fd545, 0d7FF0000000000000;
	selp.f64 	%fd25273, 0d0000000000000000, %fd5742, %p501;
	setp.geu.f32 	%p502, %f40, 0f40874800;
	@%p502 bra 	$L__BB0_398;
	shr.u32 	%r1679, %r261, 31;
	add.s32 	%r1680, %r261, %r1679;
	shr.s32 	%r1681, %r1680, 1;
	shl.b32 	%r1682, %r1681, 20;
	add.s32 	%r1683, %r263, %r1682;
	mov.b64 	%fd5743, {%r262, %r1683};
	sub.s32 	%r1684, %r261, %r1681;
	shl.b32 	%r1685, %r1684, 20;
	add.s32 	%r1686, %r1685, 1072693248;
	mov.b32 	%r1687, 0;
	mov.b64 	%fd5744, {%r1687, %r1686};
	mul.f64 	%fd25273, %fd5744, %fd5743;
$L__BB0_398:
	mul.f64 	%fd550, %fd25273, 0d3D92E95E9E115B9F;
	mov.f64 	%fd5745, 0dC083A00000000000;
	div.rn.f64 	%fd551, %fd5745, %fd7;
	fma.rn.f64 	%fd5746, %fd551, 0d3FF71547652B82FE, 0d4338000000000000;
	{
	.reg .b32 %temp; 
	mov.b64 	{%r264, %temp}, %fd5746;
	}
	mov.f64 	%fd5747, 0dC338000000000000;
	add.rn.f64 	%fd5748, %fd5746, %fd5747;
	fma.rn.f64 	%fd5749, %fd5748, 0dBFE62E42FEFA39EF, %fd551;
	fma.rn.f64 	%fd5750, %fd5748, 0dBC7ABC9E3B39803F, %fd5749;
	fma.rn.f64 	%fd5751, %fd5750, 0d3E5ADE1569CE2BDF, 0d3E928AF3FCA213EA;
	fma.rn.f64 	%fd5752, %fd5751, %fd5750, 0d3EC71DEE62401315;
	fma.rn.f64 	%fd5753, %fd5752, %fd5750, 0d3EFA01997C89EB71;
	fma.rn.f64 	%fd5754, %fd5753, %fd5750, 0d3F2A01A014761F65;
	fma.rn.f64 	%fd5755, %fd5754, %fd5750, 0d3F56C16C1852B7AF;
	fma.rn.f64 	%fd5756, %fd5755, %fd5750, 0d3F81111111122322;
	fma.rn.f64 	%fd5757, %fd5756, %fd5750, 0d3FA55555555502A1;
	fma.rn.f64 	%fd5758, %fd5757, %fd5750, 0d3FC5555555555511;
	fma.rn.f64 	%fd5759, %fd5758, %fd5750, 0d3FE000000000000B;
	fma.rn.f64 	%fd5760, %fd5759, %fd5750, 0d3FF0000000000000;
	fma.rn.f64 	%fd5761, %fd5760, %fd5750, 0d3FF0000000000000;
	{
	.reg .b32 %temp; 
	mov.b64 	{%r265, %temp}, %fd5761;
	}
	{
	.reg .b32 %temp; 
	mov.b64 	{%temp, %r266}, %fd5761;
	}
	shl.b32 	%r1688, %r264, 20;
	add.s32 	%r1689, %r1688, %r266;
	mov.b64 	%fd25274, {%r265, %r1689};
	{
	.reg .b32 %temp; 
	mov.b64 	{%temp, %r1690}, %fd551;
	}
	mov.b32 	%f165, %r1690;
	abs.f32 	%f41, %f165;
	setp.lt.f32 	%p503, %f41, 0f4086232B;
	@%p503 bra 	$L__BB0_401;
	setp.lt.f64 	%p504, %fd551, 0d0000000000000000;
	add.f64 	%fd5762, %fd551, 0d7FF0000000000000;
	selp.f64 	%fd25274, 0d0000000000000000, %fd5762, %p504;
	setp.geu.f32 	%p505, %f41, 0f40874800;
	@%p505 bra 	$L__BB0_401;
	shr.u32 	%r1691, %r264, 31;
	add.s32 	%r1692, %r264, %r1691;
	shr.s32 	%r1693, %r1692, 1;
	shl.b32 	%r1694, %r1693, 20;
	add.s32 	%r1695, %r266, %r1694;
	mov.b64 	%fd5763, {%r265, %r1695};
	sub.s32 	%r1696, %r264, %r1693;
	shl.b32 	%r1697, %r1696, 20;
	add.s32 	%r1698, %r1697, 1072693248;
	mov.b32 	%r1699, 0;
	mov.b64 	%fd5764, {%r1699, %r1698};
	mul.f64 	%fd25274, %fd5764, %fd5763;
$L__BB0_401:
	{
	.reg .b32 %temp; 
	mov.b64 	{%temp, %r3353}, %fd7;
	}
	mov.f64 	%fd5765, 0dBFF51EB851EB851F;
	{
	.reg .b32 %temp; 
	mov.b64 	{%temp, %r268}, %fd5765;
	}
	and.b32  	%r269, %r268, 2146435072;
	abs.f64 	%fd556, %fd7;
	setp.neu.f64 	%p506, %fd7, 0d0000000000000000;
	@%p506 bra 	$L__BB0_403;
	setp.eq.s32 	%p508, %r269, 1127219200;
	selp.b32 	%r1700, %r3353, 0, %p508;
	setp.lt.s32 	%p509, %r268, 0;
	or.b32  	%r1701, %r1700, 2146435072;
	selp.b32 	%r1702, %r1701, %r1700, %p509;
	mov.b32 	%r1703, 0;
	mov.b64 	%fd25276, {%r1703, %r1702};
	bra.uni 	$L__BB0_404;
$L__BB0_403:
	setp.lt.s32 	%p507, %r3353, 0;
	{ // callseq 30, 0
	.param .b64 param0;
	st.param.f64 	[param0], %fd556;
	.param .b64 param1;
	st.param.f64 	[param1], 0dBFF51EB851EB851F;
	.param .b64 retval0;
	call.uni (retval0), 
	__internal_accurate_pow, 
	(
	param0, 
	param1
	);
	ld.param.f64 	%fd5766, [retval0];
	} // callseq 30
	selp.f64 	%fd25276, 0dFFF8000000000000, %fd5766, %p507;
$L__BB0_404:
	add.f64 	%fd5768, %fd7, 0dBFF51EB851EB851F;
	{
	.reg .b32 %temp; 
	mov.b64 	{%temp, %r1704}, %fd5768;
	}
	and.b32  	%r1705, %r1704, 2146435072;
	setp.ne.s32 	%p510, %r1705, 2146435072;
	@%p510 bra 	$L__BB0_409;
	setp.num.f64 	%p511, %fd7, %fd7;
	@%p511 bra 	$L__BB0_407;
	mov.f64 	%fd5769, 0dBFF51EB851EB851F;
	add.rn.f64 	%fd25276, %fd7, %fd5769;
	bra.uni 	$L__BB0_409;
$L__BB0_407:
	setp.neu.f64 	%p512, %fd556, 0d7FF0000000000000;
	@%p512 bra 	$L__BB0_409;
	setp.lt.s32 	%p513, %r3353, 0;
	setp.eq.s32 	%p514, %r269, 1127219200;
	setp.lt.s32 	%p515, %r268, 0;
	selp.b32 	%r1707, 0, 2146435072, %p515;
	and.b32  	%r1708, %r268, 2147483647;
	setp.ne.s32 	%p516, %r1708, 1071644672;
	or.b32  	%r1709, %r1707, -2147483648;
	selp.b32 	%r1710, %r1709, %r1707, %p516;
	selp.b32 	%r1711, %r1710, %r1707, %p514;
	selp.b32 	%r1712, %r1711, %r1707, %p513;
	mov.b32 	%r1713, 0;
	mov.b64 	%fd25276, {%r1713, %r1712};
$L__BB0_409:
	setp.eq.f64 	%p517, %fd7, 0d3FF0000000000000;
	selp.f64 	%fd5770, 0d3FF0000000000000, %fd25276, %p517;
	mul.f64 	%fd5771, %fd25274, 0d3EA01B2B29A4692B;
	mul.f64 	%fd563, %fd5771, %fd5770;
	mov.f64 	%fd5772, 0dC076400000000000;
	div.rn.f64 	%fd564, %fd5772, %fd7;
	fma.rn.f64 	%fd5773, %fd564, 0d3FF71547652B82FE, 0d4338000000000000;
	{
	.reg .b32 %temp; 
	mov.b64 	{%r270, %temp}, %fd5773;
	}
	mov.f64 	%fd5774, 0dC338000000000000;
	add.rn.f64 	%fd5775, %fd5773, %fd5774;
	fma.rn.f64 	%fd5776, %fd5775, 0dBFE62E42FEFA39EF, %fd564;
	fma.rn.f64 	%fd5777, %fd5775, 0dBC7ABC9E3B39803F, %fd5776;
	fma.rn.f64 	%fd5778, %fd5777, 0d3E5ADE1569CE2BDF, 0d3E928AF3FCA213EA;
	fma.rn.f64 	%fd5779, %fd5778, %fd5777, 0d3EC71DEE62401315;
	fma.rn.f64 	%fd5780, %fd5779, %fd5777, 0d3EFA01997C89EB71;
	fma.rn.f64 	%fd5781, %fd5780, %fd5777, 0d3F2A01A014761F65;
	fma.rn.f64 	%fd5782, %fd5781, %fd5777, 0d3F56C16C1852B7AF;
	fma.rn.f64 	%fd5783, %fd5782, %fd5777, 0d3F81111111122322;
	fma.rn.f64 	%fd5784, %fd5783, %fd5777, 0d3FA55555555502A1;
	fma.rn.f64 	%fd5785, %fd5784, %fd5777, 0d3FC5555555555511;
	fma.rn.f64 	%fd5786, %fd5785, %fd5777, 0d3FE000000000000B;
	fma.rn.f64 	%fd5787, %fd5786, %fd5777, 0d3FF0000000000000;
	fma.rn.f64 	%fd5788, %fd5787, %fd5777, 0d3FF0000000000000;
	{
	.reg .b32 %temp; 
	mov.b64 	{%r271, %temp}, %fd5788;
	}
	{
	.reg .b32 %temp; 
	mov.b64 	{%temp, %r272}, %fd5788;
	}
	shl.b32 	%r1714, %r270, 20;
	add.s32 	%r1715, %r1714, %r272;
	mov.b64 	%fd25277, {%r271, %r1715};
	{
	.reg .b32 %temp; 
	mov.b64 	{%temp, %r1716}, %fd564;
	}
	mov.b32 	%f166, %r1716;
	abs.f32 	%f42, %f166;
	setp.lt.f32 	%p518, %f42, 0f4086232B;
	@%p518 bra 	$L__BB0_412;
	setp.lt.f64 	%p519, %fd564, 0d0000000000000000;
	add.f64 	%fd5789, %fd564, 0d7FF0000000000000;
	selp.f64 	%fd25277, 0d0000000000000000, %fd5789, %p519;
	setp.geu.f32 	%p520, %f42, 0f40874800;
	@%p520 bra 	$L__BB0_412;
	shr.u32 	%r1717, %r270, 31;
	add.s32 	%r1718, %r270, %r1717;
	shr.s32 	%r1719, %r1718, 1;
	shl.b32 	%r1720, %r1719, 20;
	add.s32 	%r1721, %r272, %r1720;
	mov.b64 	%fd5790, {%r271, %r1721};
	sub.s32 	%r1722, %r270, %r1719;
	shl.b32 	%r1723, %r1722, 20;
	add.s32 	%r1724, %r1723, 1072693248;
	mov.b32 	%r1725, 0;
	mov.b64 	%fd5791, {%r1725, %r1724};
	mul.f64 	%fd25277, %fd5791, %fd5790;
$L__BB0_412:
	setp.neu.f64 	%p521, %fd7, 0d0000000000000000;
	mov.f64 	%fd5792, 0dBFF1EB851EB851EC;
	{
	.reg .b32 %temp; 
	mov.b64 	{%temp, %r273}, %fd5792;
	}
	and.b32  	%r274, %r273, 2146435072;
	@%p521 bra 	$L__BB0_414;
	setp.eq.s32 	%p523, %r274, 1125122048;
	selp.b32 	%r1726, %r3353, 0, %p523;
	setp.lt.s32 	%p524, %r273, 0;
	or.b32  	%r1727, %r1726, 2146435072;
	selp.b32 	%r1728, %r1727, %r1726, %p524;
	mov.b32 	%r1729, 0;
	mov.b64 	%fd25279, {%r1729, %r1728};
	bra.uni 	$L__BB0_415;
$L__BB0_414:
	setp.lt.s32 	%p522, %r3353, 0;
	{ // callseq 31, 0
	.param .b64 param0;
	st.param.f64 	[param0], %fd556;
	.param .b64 param1;
	st.param.f64 	[param1], 0dBFF1EB851EB851EC;
	.param .b64 retval0;
	call.uni (retval0), 
	__internal_accurate_pow, 
	(
	param0, 
	param1
	);
	ld.param.f64 	%fd5793, [retval0];
	} // callseq 31
	selp.f64 	%fd25279, 0dFFF8000000000000, %fd5793, %p522;
$L__BB0_415:
	add.f64 	%fd5795, %fd7, 0dBFF1EB851EB851EC;
	{
	.reg .b32 %temp; 
	mov.b64 	{%temp, %r1730}, %fd5795;
	}
	and.b32  	%r1731, %r1730, 2146435072;
	setp.ne.s32 	%p525, %r1731, 2146435072;
	@%p525 bra 	$L__BB0_420;
	setp.num.f64 	%p526, %fd7, %fd7;
	@%p526 bra 	$L__BB0_418;
	mov.f64 	%fd5796, 0dBFF1EB851EB851EC;
	add.rn.f64 	%fd25279, %fd7, %fd5796;
	bra.uni 	$L__BB0_420;
$L__BB0_418:
	setp.neu.f64 	%p527, %fd556, 0d7FF0000000000000;
	@%p527 bra 	$L__BB0_420;
	setp.eq.s32 	%p528, %r274, 1125122048;
	setp.lt.s32 	%p529, %r3353, 0;
	setp.lt.s32 	%p530, %r273, 0;
	selp.b32 	%r1733, 0, 2146435072, %p530;
	and.b32  	%r1734, %r273, 2147483647;
	setp.ne.s32 	%p531, %r1734, 1071644672;
	or.b32  	%r1735, %r1733, -2147483648;
	selp.b32 	%r1736, %r1735, %r1733, %p531;
	selp.b32 	%r1737, %r1736, %r1733, %p528;
	selp.b32 	%r1738, %r1737, %r1733, %p529;
	mov.b32 	%r1739, 0;
	mov.b64 	%fd25279, {%r1739, %r1738};
$L__BB0_420:
	setp.eq.f64 	%p532, %fd7, 0d3FF0000000000000;
	selp.f64 	%fd5797, 0d3FF0000000000000, %fd25279, %p532;
	mul.f64 	%fd5798, %fd25277, 0d3E442FB463FA6F55;
	mul.f64 	%fd575, %fd5798, %fd5797;
	div.rn.f64 	%fd576, %fd7, 0d4072A00000000000;
	{
	.reg .b32 %temp; 
	mov.b64 	{%temp, %r275}, %fd576;
	}
	mov.f64 	%fd5799, 0dBFF8000000000000;
	{
	.reg .b32 %temp; 
	mov.b64 	{%temp, %r276}, %fd5799;
	}
	and.b32  	%r277, %r276, 2146435072;
	abs.f64 	%fd577, %fd576;
	setp.neu.f64 	%p533, %fd576, 0d0000000000000000;
	@%p533 bra 	$L__BB0_422;
	setp.eq.s32 	%p535, %r277, 1073741824;
	selp.b32 	%r1740, %r275, 0, %p535;
	setp.lt.s32 	%p536, %r276, 0;
	or.b32  	%r1741, %r1740, 2146435072;
	selp.b32 	%r1742, %r1741, %r1740, %p536;
	mov.b32 	%r1743, 0;
	mov.b64 	%fd25281, {%r1743, %r1742};
	bra.uni 	$L__BB0_423;
$L__BB0_422:
	setp.lt.s32 	%p534, %r275, 0;
	{ // callseq 32, 0
	.param .b64 param0;
	st.param.f64 	[param0], %fd577;
	.param .b64 param1;
	st.param.f64 	[param1], 0dBFF8000000000000;
	.param .b64 retval0;
	call.uni (retval0), 
	__internal_accurate_pow, 
	(
	param0, 
	param1
	);
	ld.param.f64 	%fd5800, [retval0];
	} // callseq 32
	selp.f64 	%fd25281, 0dFFF8000000000000, %fd5800, %p534;
$L__BB0_423:
	add.f64 	%fd5802, %fd576, 0dBFF8000000000000;
	{
	.reg .b32 %temp; 
	mov.b64 	{%temp, %r1744}, %fd5802;
	}
	and.b32  	%r1745, %r1744, 2146435072;
	setp.ne.s32 	%p537, %r1745, 2146435072;
	@%p537 bra 	$L__BB0_428;
	setp.num.f64 	%p538, %fd576, %fd576;
	@%p538 bra 	$L__BB0_426;
	mov.f64 	%fd5803, 0dBFF8000000000000;
	add.rn.f64 	%fd25281, %fd576, %fd5803;
	bra.uni 	$L__BB0_428;
$L__BB0_426:
	setp.neu.f64 	%p539, %fd577, 0d7FF0000000000000;
	@%p539 bra 	$L__BB0_428;
	setp.lt.s32 	%p540, %r275, 0;
	setp.eq.s32 	%p541, %r277, 1073741824;
	setp.lt.s32 	%p542, %r276, 0;
	selp.b32 	%r1747, 0, 2146435072, %p542;
	and.b32  	%r1748, %r276, 2147483647;
	setp.ne.s32 	%p543, %r1748, 1071644672;
	or.b32  	%r1749, %r1747, -2147483648;
	selp.b32 	%r1750, %r1749, %r1747, %p543;
	selp.b32 	%r1751, %r1750, %r1747, %p541;
	selp.b32 	%r1752, %r1751, %r1747, %p540;
	mov.b32 	%r1753, 0;
	mov.b64 	%fd25281, {%r1753, %r1752};
$L__BB0_428:
	setp.neu.f64 	%p544, %fd576, 0d0000000000000000;
	setp.lt.s32 	%p545, %r275, 0;
	setp.eq.f64 	%p546, %fd576, 0d3FF0000000000000;
	selp.f64 	%fd5804, 0d3FF0000000000000, %fd25281, %p546;
	mul.f64 	%fd584, %fd5804, 0d3D80E374A4F8E0B4;
	mul.f64 	%fd585, %fd5804, 0d3DAF019826E0EC8B;
	mov.f64 	%fd5805, 0dC000000000000000;
	{
	.reg .b32 %temp; 
	mov.b64 	{%temp, %r1754}, %fd5805;
	}
	and.b32  	%r279, %r1754, 2146435072;
	setp.eq.s32 	%p547, %r279, 1062207488;
	{ // callseq 33, 0
	.param .b64 param0;
	st.param.f64 	[param0], %fd577;
	.param .b64 param1;
	st.param.f64 	[param1], 0dC000000000000000;
	.param .b64 retval0;
	call.uni (retval0), 
	__internal_accurate_pow, 
	(
	param0, 
	param1
	);
	ld.param.f64 	%fd5806, [retval0];
	} // callseq 33
	neg.f64 	%fd5808, %fd5806;
	selp.f64 	%fd5809, %fd5808, %fd5806, %p547;
	selp.f64 	%fd25283, %fd5809, %fd5806, %p545;
	@%p544 bra 	$L__BB0_430;
	setp.eq.s32 	%p548, %r279, 1062207488;
	selp.b32 	%r1755, %r275, 0, %p548;
	setp.lt.s32 	%p549, %r1754, 0;
	or.b32  	%r1756, %r1755, 2146435072;
	selp.b32 	%r1757, %r1756, %r1755, %p549;
	mov.b32 	%r1758, 0;
	mov.b64 	%fd25283, {%r1758, %r1757};
$L__BB0_430:
	add.f64 	%fd5810, %fd576, 0dC000000000000000;
	{
	.reg .b32 %temp; 
	mov.b64 	{%temp, %r1759}, %fd5810;
	}
	and.b32  	%r1760, %r1759, 2146435072;
	setp.ne.s32 	%p550, %r1760, 2146435072;
	@%p550 bra 	$L__BB0_435;
	setp.num.f64 	%p551, %fd576, %fd576;
	@%p551 bra 	$L__BB0_433;
	mov.f64 	%fd5811, 0dC000000000000000;
	add.rn.f64 	%fd25283, %fd576, %fd5811;
	bra.uni 	$L__BB0_435;
$L__BB0_433:
	setp.neu.f64 	%p552, %fd577, 0d7FF0000000000000;
	@%p552 bra 	$L__BB0_435;
	setp.eq.s32 	%p553, %r279, 1062207488;
	setp.lt.s32 	%p554, %r275, 0;
	setp.lt.s32 	%p555, %r1754, 0;
	selp.b32 	%r1762, 0, 2146435072, %p555;
	and.b32  	%r1763, %r1754, 2147483647;
	setp.ne.s32 	%p556, %r1763, 1071644672;
	or.b32  	%r1764, %r1762, -2147483648;
	selp.b32 	%r1765, %r1764, %r1762, %p556;
	selp.b32 	%r1766, %r1765, %r1762, %p553;
	selp.b32 	%r1767, %r1766, %r1762, %p554;
	mov.b32 	%r1768, 0;
	mov.b64 	%fd25283, {%r1768, %r1767};
$L__BB0_435:
	setp.eq.f64 	%p557, %fd576, 0d3FF0000000000000;
	selp.f64 	%fd5812, 0d3FF0000000000000, %fd25283, %p557;
	mul.f64 	%fd592, %fd5812, 0d3DAA636641C4DF1A;
	mul.f64 	%fd593, %fd5812, 0d3DA19799812DEA11;
	mov.f64 	%fd5813, 0dC07F400000000000;
	div.rn.f64 	%fd594, %fd5813, %fd7;
	fma.rn.f64 	%fd5814, %fd594, 0d3FF71547652B82FE, 0d4338000000000000;
	{
	.reg .b32 %temp; 
	mov.b64 	{%r280, %temp}, %fd5814;
	}
	mov.f64 	%fd5815, 0dC338000000000000;
	add.rn.f64 	%fd5816, %fd5814, %fd5815;
	fma.rn.f64 	%fd5817, %fd5816, 0dBFE62E42FEFA39EF, %fd594;
	fma.rn.f64 	%fd5818, %fd5816, 0dBC7ABC9E3B39803F, %fd5817;
	fma.rn.f64 	%fd5819, %fd5818, 0d3E5ADE1569CE2BDF, 0d3E928AF3FCA213EA;
	fma.rn.f64 	%fd5820, %fd5819, %fd5818, 0d3EC71DEE62401315;
	fma.rn.f64 	%fd5821, %fd5820, %fd5818, 0d3EFA01997C89EB71;
	fma.rn.f64 	%fd5822, %fd5821, %fd5818, 0d3F2A01A014761F65;
	fma.rn.f64 	%fd5823, %fd5822, %fd5818, 0d3F56C16C1852B7AF;
	fma.rn.f64 	%fd5824, %fd5823, %fd5818, 0d3F81111111122322;
	fma.rn.f64 	%fd5825, %fd5824, %fd5818, 0d3FA55555555502A1;
	fma.rn.f64 	%fd5826, %fd5825, %fd5818, 0d3FC5555555555511;
	fma.rn.f64 	%fd5827, %fd5826, %fd5818, 0d3FE000000000000B;
	fma.rn.f64 	%fd5828, %fd5827, %fd5818, 0d3FF0000000000000;
	fma.rn.f64 	%fd5829, %fd5828, %fd5818, 0d3FF0000000000000;
	{
	.reg .b32 %temp; 
	mov.b64 	{%r281, %temp}, %fd5829;
	}
	{
	.reg .b32 %temp; 
	mov.b64 	{%temp, %r282}, %fd5829;
	}
	shl.b32 	%r1769, %r280, 20;
	add.s32 	%r1770, %r1769, %r282;
	mov.b64 	%fd25284, {%r281, %r1770};
	{
	.reg .b32 %temp; 
	mov.b64 	{%temp, %r1771}, %fd594;
	}
	mov.b32 	%f167, %r1771;
	abs.f32 	%f43, %f167;
	setp.lt.f32 	%p558, %f43, 0f4086232B;
	@%p558 bra 	$L__BB0_438;
	setp.lt.f64 	%p559, %fd594, 0d0000000000000000;
	add.f64 	%fd5830, %fd594, 0d7FF0000000000000;
	selp.f64 	%fd25284, 0d0000000000000000, %fd5830, %p559;
	setp.geu.f32 	%p560, %f43, 0f40874800;
	@%p560 bra 	$L__BB0_438;
	shr.u32 	%r1772, %r280, 31;
	add.s32 	%r1773, %r280, %r1772;
	shr.s32 	%r1774, %r1773, 1;
	shl.b32 	%r1775, %r1774, 20;
	add.s32 	%r1776, %r282, %r1775;
	mov.b64 	%fd5831, {%r281, %r1776};
	sub.s32 	%r1777, %r280, %r1774;
	shl.b32 	%r1778, %r1777, 20;
	add.s32 	%r1779, %r1778, 1072693248;
	mov.b32 	%r1780, 0;
	mov.b64 	%fd5832, {%r1780, %r1779};
	mul.f64 	%fd25284, %fd5832, %fd5831;
$L__BB0_438:
	mul.f64 	%fd599, %fd25284, 0d3DD5FD7FE1796495;
	mul.f64 	%fd600, %fd25243, 0d3D7D33F9B299048D;
	mov.f64 	%fd5833, 0dC08F400000000000;
	div.rn.f64 	%fd601, %fd5833, %fd7;
	fma.rn.f64 	%fd5834, %fd601, 0d3FF71547652B82FE, 0d4338000000000000;
	{
	.reg .b32 %temp; 
	mov.b64 	{%r283, %temp}, %fd5834;
	}
	mov.f64 	%fd5835, 0dC338000000000000;
	add.rn.f64 	%fd5836, %fd5834, %fd5835;
	fma.rn.f64 	%fd5837, %fd5836, 0dBFE62E42FEFA39EF, %fd601;
	fma.rn.f64 	%fd5838, %fd5836, 0dBC7ABC9E3B39803F, %fd5837;
	fma.rn.f64 	%fd5839, %fd5838, 0d3E5ADE1569CE2BDF, 0d3E928AF3FCA213EA;
	fma.rn.f64 	%fd5840, %fd5839, %fd5838, 0d3EC71DEE62401315;
	fma.rn.f64 	%fd5841, %fd5840, %fd5838, 0d3EFA01997C89EB71;
	fma.rn.f64 	%fd5842, %fd5841, %fd5838, 0d3F2A01A014761F65;
	fma.rn.f64 	%fd5843, %fd5842, %fd5838, 0d3F56C16C1852B7AF;
	fma.rn.f64 	%fd5844, %fd5843, %fd5838, 0d3F81111111122322;
	fma.rn.f64 	%fd5845, %fd5844, %fd5838, 0d3FA55555555502A1;
	fma.rn.f64 	%fd5846, %fd5845, %fd5838, 0d3FC5555555555511;
	fma.rn.f64 	%fd5847, %fd5846, %fd5838, 0d3FE000000000000B;
	fma.rn.f64 	%fd5848, %fd5847, %fd5838, 0d3FF0000000000000;
	fma.rn.f64 	%fd5849, %fd5848, %fd5838, 0d3FF0000000000000;
	{
	.reg .b32 %temp; 
	mov.b64 	{%r284, %temp}, %fd5849;
	}
	{
	.reg .b32 %temp; 
	mov.b64 	{%temp, %r285}, %fd5849;
	}
	shl.b32 	%r1781, %r283, 20;
	add.s32 	%r1782, %r1781, %r285;
	mov.b64 	%fd25285, {%r284, %r1782};
	{
	.reg .b32 %temp; 
	mov.b64 	{%temp, %r1783}, %fd601;
	}
	mov.b32 	%f168, %r1783;
	abs.f32 	%f44, %f168;
	setp.lt.f32 	%p561, %f44, 0f4086232B;
	@%p561 bra 	$L__BB0_441;
	setp.lt.f64 	%p562, %fd601, 0d0000000000000000;
	add.f64 	%fd5850, %fd601, 0d7FF0000000000000;
	selp.f64 	%fd25285, 0d0000000000000000, %fd5850, %p562;
	setp.geu.f32 	%p563, %f44, 0f40874800;
	@%p563 bra 	$L__BB0_441;
	shr.u32 	%r1784, %r283, 31;
	add.s32 	%r1785, %r283, %r1784;
	shr.s32 	%r1786, %r1785, 1;
	shl.b32 	%r1787, %r1786, 20;
	add.s32 	%r1788, %r285, %r1787;
	mov.b64 	%fd5851, {%r284, %r1788};
	sub.s32 	%r1789, %r283, %r1786;
	shl.b32 	%r1790, %r1789, 20;
	add.s32 	%r1791, %r1790, 1072693248;
	mov.b32 	%r1792, 0;
	mov.b64 	%fd5852, {%r1792, %r1791};
	mul.f64 	%fd25285, %fd5852, %fd5851;
$L__BB0_441:
	mul.f64 	%fd606, %fd25285, 0d3D719799812DEA11;
	mov.f64 	%fd5853, 0dC0A0B40000000000;
	div.rn.f64 	%fd607, %fd5853, %fd7;
	fma.rn.f64 	%fd5854, %fd607, 0d3FF71547652B82FE, 0d4338000000000000;
	{
	.reg .b32 %temp; 
	mov.b64 	{%r286, %temp}, %fd5854;
	}
	mov.f64 	%fd5855, 0dC338000000000000;
	add.rn.f64 	%fd5856, %fd5854, %fd5855;
	fma.rn.f64 	%fd5857, %fd5856, 0dBFE62E42FEFA39EF, %fd607;
	fma.rn.f64 	%fd5858, %fd5856, 0dBC7ABC9E3B39803F, %fd5857;
	fma.rn.f64 	%fd5859, %fd5858, 0d3E5ADE1569CE2BDF, 0d3E928AF3FCA213EA;
	fma.rn.f64 	%fd5860, %fd5859, %fd5858, 0d3EC71DEE62401315;
	fma.rn.f64 	%fd5861, %fd5860, %fd5858, 0d3EFA01997C89EB71;
	fma.rn.f64 	%fd5862, %fd5861, %fd5858, 0d3F2A01A014761F65;
	fma.rn.f64 	%fd5863, %fd5862, %fd5858, 0d3F56C16C1852B7AF;
	fma.rn.f64 	%fd5864, %fd5863, %fd5858, 0d3F81111111122322;
	fma.rn.f64 	%fd5865, %fd5864, %fd5858, 0d3FA55555555502A1;
	fma.rn.f64 	%fd5866, %fd5865, %fd5858, 0d3FC5555555555511;
	fma.rn.f64 	%fd5867, %fd5866, %fd5858, 0d3FE000000000000B;
	fma.rn.f64 	%fd5868, %fd5867, %fd5858, 0d3FF0000000000000;
	fma.rn.f64 	%fd5869, %fd5868, %fd5858, 0d3FF0000000000000;
	{
	.reg .b32 %temp; 
	mov.b64 	{%r287, %temp}, %fd5869;
	}
	{
	.reg .b32 %temp; 
	mov.b64 	{%temp, %r288}, %fd5869;
	}
	shl.b32 	%r1793, %r286, 20;
	add.s32 	%r1794, %r1793, %r288;
	mov.b64 	%fd25286, {%r287, %r1794};
	{
	.reg .b32 %temp; 
	mov.b64 	{%temp, %r1795}, %fd607;
	}
	mov.b32 	%f169, %r1795;
	abs.f32 	%f45, %f169;
	setp.lt.f32 	%p564, %f45, 0f4086232B;
	@%p564 bra 	$L__BB0_444;
	setp.lt.f64 	%p565, %fd607, 0d0000000000000000;
	add.f64 	%fd5870, %fd607, 0d7FF0000000000000;
	selp.f64 	%fd25286, 0d0000000000000000, %fd5870, %p565;
	setp.geu.f32 	%p566, %f45, 0f40874800;
	@%p566 bra 	$L__BB0_444;
	shr.u32 	%r1796, %r286, 31;
	add.s32 	%r1797, %r286, %r1796;
	shr.s32 	%r1798, %r1797, 1;
	shl.b32 	%r1799, %r1798, 20;
	add.s32 	%r1800, %r288, %r1799;
	mov.b64 	%fd5871, {%r287, %r1800};
	sub.s32 	%r1801, %r286, %r1798;
	shl.b32 	%r1802, %r1801, 20;
	add.s32 	%r1803, %r1802, 1072693248;
	mov.b32 	%r1804, 0;
	mov.b64 	%fd5872, {%r1804, %r1803};
	mul.f64 	%fd25286, %fd5872, %fd5871;
$L__BB0_444:
	mul.f64 	%fd612, %fd25286, 0d3DC6B475511F4218;
	mov.f64 	%fd5873, 0dC0B1F80000000000;
	div.rn.f64 	%fd613, %fd5873, %fd7;
	fma.rn.f64 	%fd5874, %fd613, 0d3FF71547652B82FE, 0d4338000000000000;
	{
	.reg .b32 %temp; 
	mov.b64 	{%r289, %temp}, %fd5874;
	}
	mov.f64 	%fd5875, 0dC338000000000000;
	add.rn.f64 	%fd5876, %fd5874, %fd5875;
	fma.rn.f64 	%fd5877, %fd5876, 0dBFE62E42FEFA39EF, %fd613;
	fma.rn.f64 	%fd5878, %fd5876, 0dBC7ABC9E3B39803F, %fd5877;
	fma.rn.f64 	%fd5879, %fd5878, 0d3E5ADE1569CE2BDF, 0d3E928AF3FCA213EA;
	fma.rn.f64 	%fd5880, %fd5879, %fd5878, 0d3EC71DEE62401315;
	fma.rn.f64 	%fd5881, %fd5880, %fd5878, 0d3EFA01997C89EB71;
	fma.rn.f64 	%fd5882, %fd5881, %fd5878, 0d3F2A01A014761F65;
	fma.rn.f64 	%fd5883, %fd5882, %fd5878, 0d3F56C16C1852B7AF;
	fma.rn.f64 	%fd5884, %fd5883, %fd5878, 0d3F81111111122322;
	fma.rn.f64 	%fd5885, %fd5884, %fd5878, 0d3FA55555555502A1;
	fma.rn.f64 	%fd5886, %fd5885, %fd5878, 0d3FC5555555555511;
	fma.rn.f64 	%fd5887, %fd5886, %fd5878, 0d3FE000000000000B;
	fma.rn.f64 	%fd5888, %fd5887, %fd5878, 0d3FF0000000000000;
	fma.rn.f64 	%fd5889, %fd5888, %fd5878, 0d3FF0000000000000;
	{
	.reg .b32 %temp; 
	mov.b64 	{%r290, %temp}, %fd5889;
	}
	{
	.reg .b32 %temp; 
	mov.b64 	{%temp, %r291}, %fd5889;
	}
	shl.b32 	%r1805, %r289, 20;
	add.s32 	%r1806, %r1805, %r291;
	mov.b64 	%fd25287, {%r290, %r1806};
	{
	.reg .b32 %temp; 
	mov.b64 	{%temp, %r1807}, %fd613;
	}
	mov.b32 	%f170, %r1807;
	abs.f32 	%f46, %f170;
	setp.lt.f32 	%p567, %f46, 0f4086232B;
	@%p567 bra 	$L__BB0_447;
	setp.lt.f64 	%p568, %fd613, 0d0000000000000000;
	add.f64 	%fd5890, %fd613, 0d7FF0000000000000;
	selp.f64 	%fd25287, 0d0000000000000000, %fd5890, %p568;
	setp.geu.f32 	%p569, %f46, 0f40874800;
	@%p569 bra 	$L__BB0_447;
	shr.u32 	%r1808, %r289, 31;
	add.s32 	%r1809, %r289, %r1808;
	shr.s32 	%r1810, %r1809, 1;
	shl.b32 	%r1811, %r1810, 20;
	add.s32 	%r1812, %r291, %r1811;
	mov.b64 	%fd5891, {%r290, %r1812};
	sub.s32 	%r1813, %r289, %r1810;
	shl.b32 	%r1814, %r1813, 20;
	add.s32 	%r1815, %r1814, 1072693248;
	mov.b32 	%r1816, 0;
	mov.b64 	%fd5892, {%r1816, %r1815};
	mul.f64 	%fd25287, %fd5892, %fd5891;
$L__BB0_447:
	mul.f64 	%fd618, %fd25287, 0d3D248C34513FDE31;
	{
	.reg .b32 %temp; 
	mov.b64 	{%r3354, %temp}, %fd7;
	}
	setp.gt.s32 	%p570, %r3353, 1048575;
	mov.b32 	%r3355, -1023;
	mov.f64 	%fd25288, %fd7;
	@%p570 bra 	$L__BB0_449;
	mul.f64 	%fd25288, %fd7, 0d4350000000000000;
	{
	.reg .b32 %temp; 
	mov.b64 	{%temp, %r3353}, %fd25288;
	}
	{
	.reg .b32 %temp; 
	mov.b64 	{%r3354, %temp}, %fd25288;
	}
	mov.b32 	%r3355, -1077;
$L__BB0_449:
	add.s32 	%r1819, %r3353, -1;
	setp.gt.u32 	%p571, %r1819, 2146435070;
	@%p571 bra 	$L__BB0_453;
	shr.u32 	%r1822, %r3353, 20;
	add.s32 	%r3356, %r3355, %r1822;
	and.b32  	%r1823, %r3353, 1048575;
	or.b32  	%r1824, %r1823, 1072693248;
	mov.b64 	%fd25289, {%r3354, %r1824};
	setp.lt.u32 	%p573, %r1824, 1073127583;
	@%p573 bra 	$L__BB0_452;
	{
	.reg .b32 %temp; 
	mov.b64 	{%r1825, %temp}, %fd25289;
	}
	{
	.reg .b32 %temp; 
	mov.b64 	{%temp, %r1826}, %fd25289;
	}
	add.s32 	%r1827, %r1826, -1048576;
	mov.b64 	%fd25289, {%r1825, %r1827};
	add.s32 	%r3356, %r3356, 1;
$L__BB0_452:
	add.f64 	%fd5894, %fd25289, 0dBFF0000000000000;
	add.f64 	%fd5895, %fd25289, 0d3FF0000000000000;
	rcp.approx.ftz.f64 	%fd5896, %fd5895;
	neg.f64 	%fd5897, %fd5895;
	fma.rn.f64 	%fd5898, %fd5897, %fd5896, 0d3FF0000000000000;
	fma.rn.f64 	%fd5899, %fd5898, %fd5898, %fd5898;
	fma.rn.f64 	%fd5900, %fd5899, %fd5896, %fd5896;
	mul.f64 	%fd5901, %fd5894, %fd5900;
	fma.rn.f64 	%fd5902, %fd5894, %fd5900, %fd5901;
	mul.f64 	%fd5903, %fd5902, %fd5902;
	fma.rn.f64 	%fd5904, %fd5903, 0d3EB1380B3AE80F1E, 0d3ED0EE258B7A8B04;
	fma.rn.f64 	%fd5905, %fd5904, %fd5903, 0d3EF3B2669F02676F;
	fma.rn.f64 	%fd5906, %fd5905, %fd5903, 0d3F1745CBA9AB0956;
	fma.rn.f64 	%fd5907, %fd5906, %fd5903, 0d3F3C71C72D1B5154;
	fma.rn.f64 	%fd5908, %fd5907, %fd5903, 0d3F624924923BE72D;
	fma.rn.f64 	%fd5909, %fd5908, %fd5903, 0d3F8999999999A3C4;
	fma.rn.f64 	%fd5910, %fd5909, %fd5903, 0d3FB5555555555554;
	sub.f64 	%fd5911, %fd5894, %fd5902;
	add.f64 	%fd5912, %fd5911, %fd5911;
	neg.f64 	%fd5913, %fd5902;
	fma.rn.f64 	%fd5914, %fd5913, %fd5894, %fd5912;
	mul.f64 	%fd5915, %fd5900, %fd5914;
	mul.f64 	%fd5916, %fd5903, %fd5910;
	fma.rn.f64 	%fd5917, %fd5916, %fd5902, %fd5915;
	xor.b32  	%r1828, %r3356, -2147483648;
	mov.b32 	%r1829, 1127219200;
	mov.b64 	%fd5918, {%r1828, %r1829};
	mov.b32 	%r1830, -2147483648;
	mov.b64 	%fd5919, {%r1830, %r1829};
	sub.f64 	%fd5920, %fd5918, %fd5919;
	fma.rn.f64 	%fd5921, %fd5920, 0d3FE62E42FEFA39EF, %fd5902;
	fma.rn.f64 	%fd5922, %fd5920, 0dBFE62E42FEFA39EF, %fd5921;
	sub.f64 	%fd5923, %fd5922, %fd5902;
	sub.f64 	%fd5924, %fd5917, %fd5923;
	fma.rn.f64 	%fd5925, %fd5920, 0d3C7ABC9E3B39803F, %fd5924;
	add.f64 	%fd25290, %fd5921, %fd5925;
	bra.uni 	$L__BB0_454;
$L__BB0_453:
	fma.rn.f64 	%fd5893, %fd25288, 0d7FF0000000000000, 0d7FF0000000000000;
	{
	.reg .b32 %temp; 
	mov.b64 	{%temp, %r1820}, %fd25288;
	}
	and.b32  	%r1821, %r1820, 2147483647;
	setp.eq.s32 	%p572, %r1821, 0;
	selp.f64 	%fd25290, 0dFFF0000000000000, %fd5893, %p572;
$L__BB0_454:
	mov.f64 	%fd5926, 0dC08ED80000000000;
	div.rn.f64 	%fd5927, %fd5926, %fd7;
	fma.rn.f64 	%fd627, %fd25290, 0d40068F5C28F5C28F, %fd5927;
	fma.rn.f64 	%fd5928, %fd627, 0d3FF71547652B82FE, 0d4338000000000000;
	{
	.reg .b32 %temp; 
	mov.b64 	{%r301, %temp}, %fd5928;
	}
	mov.f64 	%fd5929, 0dC338000000000000;
	add.rn.f64 	%fd5930, %fd5928, %fd5929;
	fma.rn.f64 	%fd5931, %fd5930, 0dBFE62E42FEFA39EF, %fd627;
	fma.rn.f64 	%fd5932, %fd5930, 0dBC7ABC9E3B39803F, %fd5931;
	fma.rn.f64 	%fd5933, %fd5932, 0d3E5ADE1569CE2BDF, 0d3E928AF3FCA213EA;
	fma.rn.f64 	%fd5934, %fd5933, %fd5932, 0d3EC71DEE62401315;
	fma.rn.f64 	%fd5935, %fd5934, %fd5932, 0d3EFA01997C89EB71;
	fma.rn.f64 	%fd5936, %fd5935, %fd5932, 0d3F2A01A014761F65;
	fma.rn.f64 	%fd5937, %fd5936, %fd5932, 0d3F56C16C1852B7AF;
	fma.rn.f64 	%fd5938, %fd5937, %fd5932, 0d3F81111111122322;
	fma.rn.f64 	%fd5939, %fd5938, %fd5932, 0d3FA55555555502A1;
	fma.rn.f64 	%fd5940, %fd5939, %fd5932, 0d3FC5555555555511;
	fma.rn.f64 	%fd5941, %fd5940, %fd5932, 0d3FE000000000000B;
	fma.rn.f64 	%fd5942, %fd5941, %fd5932, 0d3FF0000000000000;
	fma.rn.f64 	%fd5943, %fd5942, %fd5932, 0d3FF0000000000000;
	{
	.reg .b32 %temp; 
	mov.b64 	{%r302, %temp}, %fd5943;
	}
	{
	.reg .b32 %temp; 
	mov.b64 	{%temp, %r303}, %fd5943;
	}
	shl.b32 	%r1831, %r301, 20;
	add.s32 	%r1832, %r1831, %r303;
	mov.b64 	%fd25291, {%r302, %r1832};
	{
	.reg .b32 %temp; 
	mov.b64 	{%temp, %r1833}, %fd627;
	}
	mov.b32 	%f171, %r1833;
	abs.f32 	%f47, %f171;
	setp.lt.f32 	%p574, %f47, 0f4086232B;
	@%p574 bra 	$L__BB0_457;
	setp.lt.f64 	%p575, %fd627, 0d0000000000000000;
	add.f64 	%fd5944, %fd627, 0d7FF0000000000000;
	selp.f64 	%fd25291, 0d0000000000000000, %fd5944, %p575;
	setp.geu.f32 	%p576, %f47, 0f40874800;
	@%p576 bra 	$L__BB0_457;
	shr.u32 	%r1834, %r301, 31;
	add.s32 	%r1835, %r301, %r1834;
	shr.s32 	%r1836, %r1835, 1;
	shl.b32 	%r1837, %r1836, 20;
	add.s32 	%r1838, %r303, %r1837;
	mov.b64 	%fd5945, {%r302, %r1838};
	sub.s32 	%r1839, %r301, %r1836;
	shl.b32 	%r1840, %r1839, 20;
	add.s32 	%r1841, %r1840, 1072693248;
	mov.b32 	%r1842, 0;
	mov.b64 	%fd5946, {%r1842, %r1841};
	mul.f64 	%fd25291, %fd5946, %fd5945;
$L__BB0_457:
	mul.f64 	%fd632, %fd25291, 0d3BD5D7482BA0E394;
	mov.f64 	%fd5947, 0dC075900000000000;
	div.rn.f64 	%fd633, %fd5947, %fd7;
	fma.rn.f64 	%fd5948, %fd633, 0d3FF71547652B82FE, 0d4338000000000000;
	{
	.reg .b32 %temp; 
	mov.b64 	{%r304, %temp}, %fd5948;
	}
	mov.f64 	%fd5949, 0dC338000000000000;
	add.rn.f64 	%fd5950, %fd5948, %fd5949;
	fma.rn.f64 	%fd5951, %fd5950, 0dBFE62E42FEFA39EF, %fd633;
	fma.rn.f64 	%fd5952, %fd5950, 0dBC7ABC9E3B39803F, %fd5951;
	fma.rn.f64 	%fd5953, %fd5952, 0d3E5ADE1569CE2BDF, 0d3E928AF3FCA213EA;
	fma.rn.f64 	%fd5954, %fd5953, %fd5952, 0d3EC71DEE62401315;
	fma.rn.f64 	%fd5955, %fd5954, %fd5952, 0d3EFA01997C89EB71;
	fma.rn.f64 	%fd5956, %fd5955, %fd5952, 0d3F2A01A014761F65;
	fma.rn.f64 	%fd5957, %fd5956, %fd5952, 0d3F56C16C1852B7AF;
	fma.rn.f64 	%fd5958, %fd5957, %fd5952, 0d3F81111111122322;
	fma.rn.f64 	%fd5959, %fd5958, %fd5952, 0d3FA55555555502A1;
	fma.rn.f64 	%fd5960, %fd5959, %fd5952, 0d3FC5555555555511;
	fma.rn.f64 	%fd5961, %fd5960, %fd5952, 0d3FE000000000000B;
	fma.rn.f64 	%fd5962, %fd5961, %fd5952, 0d3FF0000000000000;
	fma.rn.f64 	%fd5963, %fd5962, %fd5952, 0d3FF0000000000000;
	{
	.reg .b32 %temp; 
	mov.b64 	{%r305, %temp}, %fd5963;
	}
	{
	.reg .b32 %temp; 
	mov.b64 	{%temp, %r306}, %fd5963;
	}
	shl.b32 	%r1843, %r304, 20;
	add.s32 	%r1844, %r1843, %r306;
	mov.b64 	%fd25292, {%r305, %r1844};
	{
	.reg .b32 %temp; 
	mov.b64 	{%temp, %r1845}, %fd633;
	}
	mov.b32 	%f172, %r1845;
	abs.f32 	%f48, %f172;
	setp.lt.f32 	%p577, %f48, 0f4086232B;
	@%p577 bra 	$L__BB0_460;
	setp.lt.f64 	%p578, %fd633, 0d0000000000000000;
	add.f64 	%fd5964, %fd633, 0d7FF0000000000000;
	selp.f64 	%fd25292, 0d0000000000000000, %fd5964, %p578;
	setp.geu.f32 	%p579, %f48, 0f40874800;
	@%p579 bra 	$L__BB0_460;
	shr.u32 	%r1846, %r304, 31;
	add.s32 	%r1847, %r304, %r1846;
	shr.s32 	%r1848, %r1847, 1;
	shl.b32 	%r1849, %r1848, 20;
	add.s32 	%r1850, %r306, %r1849;
	mov.b64 	%fd5965, {%r305, %r1850};
	sub.s32 	%r1851, %r304, %r1848;
	shl.b32 	%r1852, %r1851, 20;
	add.s32 	%r1853, %r1852, 1072693248;
	mov.b32 	%r1854, 0;
	mov.b64 	%fd5966, {%r1854, %r1853};
	mul.f64 	%fd25292, %fd5966, %fd5965;
$L__BB0_460:
	mul.f64 	%fd638, %fd25292, 0d3D8982382E829366;
	mov.f64 	%fd5967, 0d4087700000000000;
	div.rn.f64 	%fd639, %fd5967, %fd7;
	fma.rn.f64 	%fd5968, %fd639, 0d3FF71547652B82FE, 0d4338000000000000;
	{
	.reg .b32 %temp; 
	mov.b64 	{%r307, %temp}, %fd5968;
	}
	mov.f64 	%fd5969, 0dC338000000000000;
	add.rn.f64 	%fd5970, %fd5968, %fd5969;
	fma.rn.f64 	%fd5971, %fd5970, 0dBFE62E42FEFA39EF, %fd639;
	fma.rn.f64 	%fd5972, %fd5970, 0dBC7ABC9E3B39803F, %fd5971;
	fma.rn.f64 	%fd5973, %fd5972, 0d3E5ADE1569CE2BDF, 0d3E928AF3FCA213EA;
	fma.rn.f64 	%fd5974, %fd5973, %fd5972, 0d3EC71DEE62401315;
	fma.rn.f64 	%fd5975, %fd5974, %fd5972, 0d3EFA01997C89EB71;
	fma.rn.f64 	%fd5976, %fd5975, %fd5972, 0d3F2A01A014761F65;
	fma.rn.f64 	%fd5977, %fd5976, %fd5972, 0d3F56C16C1852B7AF;
	fma.rn.f64 	%fd5978, %fd5977, %fd5972, 0d3F81111111122322;
	fma.rn.f64 	%fd5979, %fd5978, %fd5972, 0d3FA55555555502A1;
	fma.rn.f64 	%fd5980, %fd5979, %fd5972, 0d3FC5555555555511;
	fma.rn.f64 	%fd5981, %fd5980, %fd5972, 0d3FE000000000000B;
	fma.rn.f64 	%fd5982, %fd5981, %fd5972, 0d3FF0000000000000;
	fma.rn.f64 	%fd5983, %fd5982, %fd5972, 0d3FF0000000000000;
	{
	.reg .b32 %temp; 
	mov.b64 	{%r308, %temp}, %fd5983;
	}
	{
	.reg .b32 %temp; 
	mov.b64 	{%temp, %r309}, %fd5983;
	}
	shl.b32 	%r1855, %r307, 20;
	add.s32 	%r1856, %r1855, %r309;
	mov.b64 	%fd25293, {%r308, %r1856};
	{
	.reg .b32 %temp; 
	mov.b64 	{%temp, %r1857}, %fd639;
	}
	mov.b32 	%f173, %r1857;
	abs.f32 	%f49, %f173;
	setp.lt.f32 	%p580, %f49, 0f4086232B;
	@%p580 bra 	$L__BB0_463;
	setp.lt.f64 	%p581, %fd639, 0d0000000000000000;
	add.f64 	%fd5984, %fd639, 0d7FF0000000000000;
	selp.f64 	%fd25293, 0d0000000000000000, %fd5984, %p581;
	setp.geu.f32 	%p582, %f49, 0f40874800;
	@%p582 bra 	$L__BB0_463;
	shr.u32 	%r1858, %r307, 31;
	add.s32 	%r1859, %r307, %r1858;
	shr.s32 	%r1860, %r1859, 1;
	shl.b32 	%r1861, %r1860, 20;
	add.s32 	%r1862, %r309, %r1861;
	mov.b64 	%fd5985, {%r308, %r1862};
	sub.s32 	%r1863, %r307, %r1860;
	shl.b32 	%r1864, %r1863, 20;
	add.s32 	%r1865, %r1864, 1072693248;
	mov.b32 	%r1866, 0;
	mov.b64 	%fd5986, {%r1866, %r1865};
	mul.f64 	%fd25293, %fd5986, %fd5985;
$L__BB0_463:
	mul.f64 	%fd644, %fd25293, 0d3D5CD9E7447E7FDF;
	fma.rn.f64 	%fd5987, %fd26, 0d3FF71547652B82FE, 0d4338000000000000;
	{
	.reg .b32 %temp; 
	mov.b64 	{%r310, %temp}, %fd5987;
	}
	mov.f64 	%fd5988, 0dC338000000000000;
	add.rn.f64 	%fd5989, %fd5987, %fd5988;
	fma.rn.f64 	%fd5990, %fd5989, 0dBFE62E42FEFA39EF, %fd26;
	fma.rn.f64 	%fd5991, %fd5989, 0dBC7ABC9E3B39803F, %fd5990;
	fma.rn.f64 	%fd5992, %fd5991, 0d3E5ADE1569CE2BDF, 0d3E928AF3FCA213EA;
	fma.rn.f64 	%fd5993, %fd5992, %fd5991, 0d3EC71DEE62401315;
	fma.rn.f64 	%fd5994, %fd5993, %fd5991, 0d3EFA01997C89EB71;
	fma.rn.f64 	%fd5995, %fd5994, %fd5991, 0d3F2A01A014761F65;
	fma.rn.f64 	%fd5996, %fd5995, %fd5991, 0d3F56C16C1852B7AF;
	fma.rn.f64 	%fd5997, %fd5996, %fd5991, 0d3F81111111122322;
	fma.rn.f64 	%fd5998, %fd5997, %fd5991, 0d3FA55555555502A1;
	fma.rn.f64 	%fd5999, %fd5998, %fd5991, 0d3FC5555555555511;
	fma.rn.f64 	%fd6000, %fd5999, %fd5991, 0d3FE000000000000B;
	fma.rn.f64 	%fd6001, %fd6000, %fd5991, 0d3FF0000000000000;
	fma.rn.f64 	%fd6002, %fd6001, %fd5991, 0d3FF0000000000000;
	{
	.reg .b32 %temp; 
	mov.b64 	{%r311, %temp}, %fd6002;
	}
	{
	.reg .b32 %temp; 
	mov.b64 	{%temp, %r312}, %fd6002;
	}
	shl.b32 	%r1867, %r310, 20;
	add.s32 	%r1868, %r1867, %r312;
	mov.b64 	%fd25294, {%r311, %r1868};
	mov.b32 	%f174, %r12;
	abs.f32 	%f50, %f174;
	setp.lt.f32 	%p583, %f50, 0f4086232B;
	@%p583 bra 	$L__BB0_466;
	setp.lt.f64 	%p584, %fd26, 0d0000000000000000;
	add.f64 	%fd6003, %fd26, 0d7FF0000000000000;
	selp.f64 	%fd25294, 0d0000000000000000, %fd6003, %p584;
	setp.geu.f32 	%p585, %f50, 0f40874800;
	@%p585 bra 	$L__BB0_466;
	shr.u32 	%r1869, %r310, 31;
	add.s32 	%r1870, %r310, %r1869;
	shr.s32 	%r1871, %r1870, 1;
	shl.b32 	%r1872, %r1871, 20;
	add.s32 	%r1873, %r312, %r1872;
	mov.b64 	%fd6004, {%r311, %r1873};
	sub.s32 	%r1874, %r310, %r1871;
	shl.b32 	%r1875, %r1874, 20;
	add.s32 	%r1876, %r1875, 1072693248;
	mov.b32 	%r1877, 0;
	mov.b64 	%fd6005, {%r1877, %r1876};
	mul.f64 	%fd25294, %fd6005, %fd6004;
$L__BB0_466:
	mul.f64 	%fd649, %fd25294, 0d3D88A10A1B4047B2;
	mov.f64 	%fd6006, 0d4078600000000000;
	div.rn.f64 	%fd650, %fd6006, %fd7;
	fma.rn.f64 	%fd6007, %fd650, 0d3FF71547652B82FE, 0d4338000000000000;
	{
	.reg .b32 %temp; 
	mov.b64 	{%r313, %temp}, %fd6007;
	}
	mov.f64 	%fd6008, 0dC338000000000000;
	add.rn.f64 	%fd6009, %fd6007, %fd6008;
	fma.rn.f64 	%fd6010, %fd6009, 0dBFE62E42FEFA39EF, %fd650;
	fma.rn.f64 	%fd6011, %fd6009, 0dBC7ABC9E3B39803F, %fd6010;
	fma.rn.f64 	%fd6012, %fd6011, 0d3E5ADE1569CE2BDF, 0d3E928AF3FCA213EA;
	fma.rn.f64 	%fd6013, %fd6012, %fd6011, 0d3EC71DEE62401315;
	fma.rn.f64 	%fd6014, %fd6013, %fd6011, 0d3EFA01997C89EB71;
	fma.rn.f64 	%fd6015, %fd6014, %fd6011, 0d3F2A01A014761F65;
	fma.rn.f64 	%fd6016, %fd6015, %fd6011, 0d3F56C16C1852B7AF;
	fma.rn.f64 	%fd6017, %fd6016, %fd6011, 0d3F81111111122322;
	fma.rn.f64 	%fd6018, %fd6017, %fd6011, 0d3FA55555555502A1;
	fma.rn.f64 	%fd6019, %fd6018, %fd6011, 0d3FC5555555555511;
	fma.rn.f64 	%fd6020, %fd6019, %fd6011, 0d3FE000000000000B;
	fma.rn.f64 	%fd6021, %fd6020, %fd6011, 0d3FF0000000000000;
	fma.rn.f64 	%fd6022, %fd6021, %fd6011, 0d3FF0000000000000;
	{
	.reg .b32 %temp; 
	mov.b64 	{%r314, %temp}, %fd6022;
	}
	{
	.reg .b32 %temp; 
	mov.b64 	{%temp, %r315}, %fd6022;
	}
	shl.b32 	%r1878, %r313, 20;
	add.s32 	%r1879, %r1878, %r315;
	mov.b64 	%fd25295, {%r314, %r1879};
	{
	.reg .b32 %temp; 
	mov.b64 	{%temp, %r1880}, %fd650;
	}
	mov.b32 	%f175, %r1880;
	abs.f32 	%f51, %f175;
	setp.lt.f32 	%p586, %f51, 0f4086232B;
	@%p586 bra 	$L__BB0_469;
	setp.lt.f64 	%p587, %fd650, 0d0000000000000000;
	add.f64 	%fd6023, %fd650, 0d7FF0000000000000;
	selp.f64 	%fd25295, 0d0000000000000000, %fd6023, %p587;
	setp.geu.f32 	%p588, %f51, 0f40874800;
	@%p588 bra 	$L__BB0_469;
	shr.u32 	%r1881, %r313, 31;
	add.s32 	%r1882, %r313, %r1881;
	shr.s32 	%r1883, %r1882, 1;
	shl.b32 	%r1884, %r1883, 20;
	add.s32 	%r1885, %r315, %r1884;
	mov.b64 	%fd6024, {%r314, %r1885};
	sub.s32 	%r1886, %r313, %r1883;
	shl.b32 	%r1887, %r1886, 20;
	add.s32 	%r1888, %r1887, 1072693248;
	mov.b32 	%r1889, 0;
	mov.b64 	%fd6025, {%r1889, %r1888};
	mul.f64 	%fd25295, %fd6025, %fd6024;
$L__BB0_469:
	mul.f64 	%fd655, %fd25295, 0d3D3ABD78AFDF63C8;
	mov.f64 	%fd6026, 0d4091A80000000000;
	div.rn.f64 	%fd656, %fd6026, %fd7;
	fma.rn.f64 	%fd6027, %fd656, 0d3FF71547652B82FE, 0d4338000000000000;
	{
	.reg .b32 %temp; 
	mov.b64 	{%r316, %temp}, %fd6027;
	}
	mov.f64 	%fd6028, 0dC338000000000000;
	add.rn.f64 	%fd6029, %fd6027, %fd6028;
	fma.rn.f64 	%fd6030, %fd6029, 0dBFE62E42FEFA39EF, %fd656;
	fma.rn.f64 	%fd6031, %fd6029, 0dBC7ABC9E3B39803F, %fd6030;
	fma.rn.f64 	%fd6032, %fd6031, 0d3E5ADE1569CE2BDF, 0d3E928AF3FCA213EA;
	fma.rn.f64 	%fd6033, %fd6032, %fd6031, 0d3EC71DEE62401315;
	fma.rn.f64 	%fd6034, %fd6033, %fd6031, 0d3EFA01997C89EB71;
	fma.rn.f64 	%fd6035, %fd6034, %fd6031, 0d3F2A01A014761F65;
	fma.rn.f64 	%fd6036, %fd6035, %fd6031, 0d3F56C16C1852B7AF;
	fma.rn.f64 	%fd6037, %fd6036, %fd6031, 0d3F81111111122322;
	fma.rn.f64 	%fd6038, %fd6037, %fd6031, 0d3FA55555555502A1;
	fma.rn.f64 	%fd6039, %fd6038, %fd6031, 0d3FC5555555555511;
	fma.rn.f64 	%fd6040, %fd6039, %fd6031, 0d3FE000000000000B;
	fma.rn.f64 	%fd6041, %fd6040, %fd6031, 0d3FF0000000000000;
	fma.rn.f64 	%fd6042, %fd6041, %fd6031, 0d3FF0000000000000;
	{
	.reg .b32 %temp; 
	mov.b64 	{%r317, %temp}, %fd6042;
	}
	{
	.reg .b32 %temp; 
	mov.b64 	{%temp, %r318}, %fd6042;
	}
	shl.b32 	%r1890, %r316, 20;
	add.s32 	%r1891, %r1890, %r318;
	mov.b64 	%fd25296, {%r317, %r1891};
	{
	.reg .b32 %temp; 
	mov.b64 	{%temp, %r1892}, %fd656;
	}
	mov.b32 	%f176, %r1892;
	abs.f32 	%f52, %f176;
	setp.lt.f32 	%p589, %f52, 0f4086232B;
	@%p589 bra 	$L__BB0_472;
	setp.lt.f64 	%p590, %fd656, 0d0000000000000000;
	add.f64 	%fd6043, %fd656, 0d7FF0000000000000;
	selp.f64 	%fd25296, 0d0000000000000000, %fd6043, %p590;
	setp.geu.f32 	%p591, %f52, 0f40874800;
	@%p591 bra 	$L__BB0_472;
	shr.u32 	%r1893, %r316, 31;
	add.s32 	%r1894, %r316, %r1893;
	shr.s32 	%r1895, %r1894, 1;
	shl.b32 	%r1896, %r1895, 20;
	add.s32 	%r1897, %r318, %r1896;
	mov.b64 	%fd6044, {%r317, %r1897};
	sub.s32 	%r1898, %r316, %r1895;
	shl.b32 	%r1899, %r1898, 20;
	add.s32 	%r1900, %r1899, 1072693248;
	mov.b32 	%r1901, 0;
	mov.b64 	%fd6045, {%r1901, %r1900};
	mul.f64 	%fd25296, %fd6045, %fd6044;
$L__BB0_472:
	fma.rn.f64 	%fd6046, %fd25296, 0d3FA38ABF82EE6987, 0d3FF0000000000000;
	div.rn.f64 	%fd661, %fd655, %fd6046;
	mov.f64 	%fd6047, 0dC091A80000000000;
	div.rn.f64 	%fd662, %fd6047, %fd7;
	fma.rn.f64 	%fd6048, %fd662, 0d3FF71547652B82FE, 0d4338000000000000;
	{
	.reg .b32 %temp; 
	mov.b64 	{%r319, %temp}, %fd6048;
	}
	mov.f64 	%fd6049, 0dC338000000000000;
	add.rn.f64 	%fd6050, %fd6048, %fd6049;
	fma.rn.f64 	%fd6051, %fd6050, 0dBFE62E42FEFA39EF, %fd662;
	fma.rn.f64 	%fd6052, %fd6050, 0dBC7ABC9E3B39803F, %fd6051;
	fma.rn.f64 	%fd6053, %fd6052, 0d3E5ADE1569CE2BDF, 0d3E928AF3FCA213EA;
	fma.rn.f64 	%fd6054, %fd6053, %fd6052, 0d3EC71DEE62401315;
	fma.rn.f64 	%fd6055, %fd6054, %fd6052, 0d3EFA01997C89EB71;
	fma.rn.f64 	%fd6056, %fd6055, %fd6052, 0d3F2A01A014761F65;
	fma.rn.f64 	%fd6057, %fd6056, %fd6052, 0d3F56C16C1852B7AF;
	fma.rn.f64 	%fd6058, %fd6057, %fd6052, 0d3F81111111122322;
	fma.rn.f64 	%fd6059, %fd6058, %fd6052, 0d3FA55555555502A1;
	fma.rn.f64 	%fd6060, %fd6059, %fd6052, 0d3FC5555555555511;
	fma.rn.f64 	%fd6061, %fd6060, %fd6052, 0d3FE000000000000B;
	fma.rn.f64 	%fd6062, %fd6061, %fd6052, 0d3FF0000000000000;
	fma.rn.f64 	%fd6063, %fd6062, %fd6052, 0d3FF0000000000000;
	{
	.reg .b32 %temp; 
	mov.b64 	{%r320, %temp}, %fd6063;
	}
	{
	.reg .b32 %temp; 
	mov.b64 	{%temp, %r321}, %fd6063;
	}
	shl.b32 	%r1902, %r319, 20;
	add.s32 	%r1903, %r1902, %r321;
	mov.b64 	%fd25297, {%r320, %r1903};
	{
	.reg .b32 %temp; 
	mov.b64 	{%temp, %r1904}, %fd662;
	}
	mov.b32 	%f177, %r1904;
	abs.f32 	%f53, %f177;
	setp.lt.f32 	%p592, %f53, 0f4086232B;
	@%p592 bra 	$L__BB0_475;
	setp.lt.f64 	%p593, %fd662, 0d0000000000000000;
	add.f64 	%fd6064, %fd662, 0d7FF0000000000000;
	selp.f64 	%fd25297, 0d0000000000000000, %fd6064, %p593;
	setp.geu.f32 	%p594, %f53, 0f40874800;
	@%p594 bra 	$L__BB0_475;
	shr.u32 	%r1905, %r319, 31;
	add.s32 	%r1906, %r319, %r1905;
	shr.s32 	%r1907, %r1906, 1;
	shl.b32 	%r1908, %r1907, 20;
	add.s32 	%r1909, %r321, %r1908;
	mov.b64 	%fd6065, {%r320, %r1909};
	sub.s32 	%r1910, %r319, %r1907;
	shl.b32 	%r1911, %r1910, 20;
	add.s32 	%r1912, %r1911, 1072693248;
	mov.b32 	%r1913, 0;
	mov.b64 	%fd6066, {%r1913, %r1912};
	mul.f64 	%fd25297, %fd6066, %fd6065;
$L__BB0_475:
	fma.rn.f64 	%fd6067, %fd25297, 0d403A333333333333, 0d3FF0000000000000;
	div.rn.f64 	%fd667, %fd655, %fd6067;
	mov.f64 	%fd6068, 0d4083E00000000000;
	div.rn.f64 	%fd6069, %fd6068, %fd7;
	fma.rn.f64 	%fd668, %fd25290, 0d40003D70A3D70A3D, %fd6069;
	fma.rn.f64 	%fd6070, %fd668, 0d3FF71547652B82FE, 0d4338000000000000;
	{
	.reg .b32 %temp; 
	mov.b64 	{%r322, %temp}, %fd6070;
	}
	mov.f64 	%fd6071, 0dC338000000000000;
	add.rn.f64 	%fd6072, %fd6070, %fd6071;
	fma.rn.f64 	%fd6073, %fd6072, 0dBFE62E42FEFA39EF, %fd668;
	fma.rn.f64 	%fd6074, %fd6072, 0dBC7ABC9E3B39803F, %fd6073;
	fma.rn.f64 	%fd6075, %fd6074, 0d3E5ADE1569CE2BDF, 0d3E928AF3FCA213EA;
	fma.rn.f64 	%fd6076, %fd6075, %fd6074, 0d3EC71DEE62401315;
	fma.rn.f64 	%fd6077, %fd6076, %fd6074, 0d3EFA01997C89EB71;
	fma.rn.f64 	%fd6078, %fd6077, %fd6074, 0d3F2A01A014761F65;
	fma.rn.f64 	%fd6079, %fd6078, %fd6074, 0d3F56C16C1852B7AF;
	fma.rn.f64 	%fd6080, %fd6079, %fd6074, 0d3F81111111122322;
	fma.rn.f64 	%fd6081, %fd6080, %fd6074, 0d3FA55555555502A1;
	fma.rn.f64 	%fd6082, %fd6081, %fd6074, 0d3FC5555555555511;
	fma.rn.f64 	%fd6083, %fd6082, %fd6074, 0d3FE000000000000B;
	fma.rn.f64 	%fd6084, %fd6083, %fd6074, 0d3FF0000000000000;
	fma.rn.f64 	%fd6085, %fd6084, %fd6074, 0d3FF0000000000000;
	{
	.reg .b32 %temp; 
	mov.b64 	{%r323, %temp}, %fd6085;
	}
	{
	.reg .b32 %temp; 
	mov.b64 	{%temp, %r324}, %fd6085;
	}
	shl.b32 	%r1914, %r322, 20;
	add.s32 	%r1915, %r1914, %r324;
	mov.b64 	%fd25298, {%r323, %r1915};
	{
	.reg .b32 %temp; 
	mov.b64 	{%temp, %r1916}, %fd668;
	}
	mov.b32 	%f178, %r1916;
	abs.f32 	%f54, %f178;
	setp.lt.f32 	%p595, %f54, 0f4086232B;
	@%p595 bra 	$L__BB0_478;
	setp.lt.f64 	%p596, %fd668, 0d0000000000000000;
	add.f64 	%fd6086, %fd668, 0d7FF0000000000000;
	selp.f64 	%fd25298, 0d0000000000000000, %fd6086, %p596;
	setp.geu.f32 	%p597, %f54, 0f40874800;
	@%p597 bra 	$L__BB0_478;
	shr.u32 	%r1917, %r322, 31;
	add.s32 	%r1918, %r322, %r1917;
	shr.s32 	%r1919, %r1918, 1;
	shl.b32 	%r1920, %r1919, 20;
	add.s32 	%r1921, %r324, %r1920;
	mov.b64 	%fd6087, {%r323, %r1921};
	sub.s32 	%r1922, %r322, %r1919;
	shl.b32 	%r1923, %r1922, 20;
	add.s32 	%r1924, %r1923, 1072693248;
	mov.b32 	%r1925, 0;
	mov.b64 	%fd6088, {%r1925, %r1924};
	mul.f64 	%fd25298, %fd6088, %fd6087;
$L__BB0_478:
	mul.f64 	%fd673, %fd25298, 0d3C65F39DB9AFF97D;
	mov.f64 	%fd6089, 0dC09DB00000000000;
	div.rn.f64 	%fd674, %fd6089, %fd7;
	fma.rn.f64 	%fd6090, %fd674, 0d3FF71547652B82FE, 0d4338000000000000;
	{
	.reg .b32 %temp; 
	mov.b64 	{%r325, %temp}, %fd6090;
	}
	mov.f64 	%fd6091, 0dC338000000000000;
	add.rn.f64 	%fd6092, %fd6090, %fd6091;
	fma.rn.f64 	%fd6093, %fd6092, 0dBFE62E42FEFA39EF, %fd674;
	fma.rn.f64 	%fd6094, %fd6092, 0dBC7ABC9E3B39803F, %fd6093;
	fma.rn.f64 	%fd6095, %fd6094, 0d3E5ADE1569CE2BDF, 0d3E928AF3FCA213EA;
	fma.rn.f64 	%fd6096, %fd6095, %fd6094, 0d3EC71DEE62401315;
	fma.rn.f64 	%fd6097, %fd6096, %fd6094, 0d3EFA01997C89EB71;
	fma.rn.f64 	%fd6098, %fd6097, %fd6094, 0d3F2A01A014761F65;
	fma.rn.f64 	%fd6099, %fd6098, %fd6094, 0d3F56C16C1852B7AF;
	fma.rn.f64 	%fd6100, %fd6099, %fd6094, 0d3F81111111122322;
	fma.rn.f64 	%fd6101, %fd6100, %fd6094, 0d3FA55555555502A1;
	fma.rn.f64 	%fd6102, %fd6101, %fd6094, 0d3FC5555555555511;
	fma.rn.f64 	%fd6103, %fd6102, %fd6094, 0d3FE000000000000B;
	fma.rn.f64 	%fd6104, %fd6103, %fd6094, 0d3FF0000000000000;
	fma.rn.f64 	%fd6105, %fd6104, %fd6094, 0d3FF0000000000000;
	{
	.reg .b32 %temp; 
	mov.b64 	{%r326, %temp}, %fd6105;
	}
	{
	.reg .b32 %temp; 
	mov.b64 	{%temp, %r327}, %fd6105;
	}
	shl.b32 	%r1926, %r325, 20;
	add.s32 	%r1927, %r1926, %r327;
	mov.b64 	%fd25299, {%r326, %r1927};
	{
	.reg .b32 %temp; 
	mov.b64 	{%temp, %r1928}, %fd674;
	}
	mov.b32 	%f179, %r1928;
	abs.f32 	%f55, %f179;
	setp.lt.f32 	%p598, %f55, 0f4086232B;
	@%p598 bra 	$L__BB0_481;
	setp.lt.f64 	%p599, %fd674, 0d0000000000000000;
	add.f64 	%fd6106, %fd674, 0d7FF0000000000000;
	selp.f64 	%fd25299, 0d0000000000000000, %fd6106, %p599;
	setp.geu.f32 	%p600, %f55, 0f40874800;
	@%p600 bra 	$L__BB0_481;
	shr.u32 	%r1929, %r325, 31;
	add.s32 	%r1930, %r325, %r1929;
	shr.s32 	%r1931, %r1930, 1;
	shl.b32 	%r1932, %r1931, 20;
	add.s32 	%r1933, %r327, %r1932;
	mov.b64 	%fd6107, {%r326, %r1933};
	sub.s32 	%r1934, %r325, %r1931;
	shl.b32 	%r1935, %r1934, 20;
	add.s32 	%r1936, %r1935, 1072693248;
	mov.b32 	%r1937, 0;
	mov.b64 	%fd6108, {%r1937, %r1936};
	mul.f64 	%fd25299, %fd6108, %fd6107;
$L__BB0_481:
	mul.f64 	%fd679, %fd25299, 0d3D57ECE53F0B3E55;
	fma.rn.f64 	%fd680, %fd8, 0d393261779432CC64, 0d3D46188568E7BF97;
	mov.f64 	%fd6109, 0dC07F300000000000;
	div.rn.f64 	%fd681, %fd6109, %fd7;
	fma.rn.f64 	%fd6110, %fd681, 0d3FF71547652B82FE, 0d4338000000000000;
	{
	.reg .b32 %temp; 
	mov.b64 	{%r328, %temp}, %fd6110;
	}
	mov.f64 	%fd6111, 0dC338000000000000;
	add.rn.f64 	%fd6112, %fd6110, %fd6111;
	fma.rn.f64 	%fd6113, %fd6112, 0dBFE62E42FEFA39EF, %fd681;
	fma.rn.f64 	%fd6114, %fd6112, 0dBC7ABC9E3B39803F, %fd6113;
	fma.rn.f64 	%fd6115, %fd6114, 0d3E5ADE1569CE2BDF, 0d3E928AF3FCA213EA;
	fma.rn.f64 	%fd6116, %fd6115, %fd6114, 0d3EC71DEE62401315;
	fma.rn.f64 	%fd6117, %fd6116, %fd6114, 0d3EFA01997C89EB71;
	fma.rn.f64 	%fd6118, %fd6117, %fd6114, 0d3F2A01A014761F65;
	fma.rn.f64 	%fd6119, %fd6118, %fd6114, 0d3F56C16C1852B7AF;
	fma.rn.f64 	%fd6120, %fd6119, %fd6114, 0d3F81111111122322;
	fma.rn.f64 	%fd6121, %fd6120, %fd6114, 0d3FA55555555502A1;
	fma.rn.f64 	%fd6122, %fd6121, %fd6114, 0d3FC5555555555511;
	fma.rn.f64 	%fd6123, %fd6122, %fd6114, 0d3FE000000000000B;
	fma.rn.f64 	%fd6124, %fd6123, %fd6114, 0d3FF0000000000000;
	fma.rn.f64 	%fd6125, %fd6124, %fd6114, 0d3FF0000000000000;
	{
	.reg .b32 %temp; 
	mov.b64 	{%r329, %temp}, %fd6125;
	}
	{
	.reg .b32 %temp; 
	mov.b64 	{%temp, %r330}, %fd6125;
	}
	shl.b32 	%r1938, %r328, 20;
	add.s32 	%r1939, %r1938, %r330;
	mov.b64 	%fd25300, {%r329, %r1939};
	{
	.reg .b32 %temp; 
	mov.b64 	{%temp, %r1940}, %fd681;
	}
	mov.b32 	%f180, %r1940;
	abs.f32 	%f56, %f180;
	setp.lt.f32 	%p601, %f56, 0f4086232B;
	@%p601 bra 	$L__BB0_484;
	setp.lt.f64 	%p602, %fd681, 0d0000000000000000;
	add.f64 	%fd6126, %fd681, 0d7FF0000000000000;
	selp.f64 	%fd25300, 0d0000000000000000, %fd6126, %p602;
	setp.geu.f32 	%p603, %f56, 0f40874800;
	@%p603 bra 	$L__BB0_484;
	shr.u32 	%r1941, %r328, 31;
	add.s32 	%r1942, %r328, %r1941;
	shr.s32 	%r1943, %r1942, 1;
	shl.b32 	%r1944, %r1943, 20;
	add.s32 	%r1945, %r330, %r1944;
	mov.b64 	%fd6127, {%r329, %r1945};
	sub.s32 	%r1946, %r328, %r1943;
	shl.b32 	%r1947, %r1946, 20;
	add.s32 	%r1948, %r1947, 1072693248;
	mov.b32 	%r1949, 0;
	mov.b64 	%fd6128, {%r1949, %r1948};
	mul.f64 	%fd25300, %fd6128, %fd6127;
$L__BB0_484:
	mul.f64 	%fd6129, %fd7, 0d3C712DB42B65689E;
	mul.f64 	%fd6130, %fd7, %fd6129;
	mul.f64 	%fd686, %fd6130, %fd25300;
	mov.f64 	%fd6131, 0dC0A48C0000000000;
	div.rn.f64 	%fd687, %fd6131, %fd7;
	fma.rn.f64 	%fd6132, %fd687, 0d3FF71547652B82FE, 0d4338000000000000;
	{
	.reg .b32 %temp; 
	mov.b64 	{%r331, %temp}, %fd6132;
	}
	mov.f64 	%fd6133, 0dC338000000000000;
	add.rn.f64 	%fd6134, %fd6132, %fd6133;
	fma.rn.f64 	%fd6135, %fd6134, 0dBFE62E42FEFA39EF, %fd687;
	fma.rn.f64 	%fd6136, %fd6134, 0dBC7ABC9E3B39803F, %fd6135;
	fma.rn.f64 	%fd6137, %fd6136, 0d3E5ADE1569CE2BDF, 0d3E928AF3FCA213EA;
	fma.rn.f64 	%fd6138, %fd6137, %fd6136, 0d3EC71DEE62401315;
	fma.rn.f64 	%fd6139, %fd6138, %fd6136, 0d3EFA01997C89EB71;
	fma.rn.f64 	%fd6140, %fd6139, %fd6136, 0d3F2A01A014761F65;
	fma.rn.f64 	%fd6141, %fd6140, %fd6136, 0d3F56C16C1852B7AF;
	fma.rn.f64 	%fd6142, %fd6141, %fd6136, 0d3F81111111122322;
	fma.rn.f64 	%fd6143, %fd6142, %fd6136, 0d3FA55555555502A1;
	fma.rn.f64 	%fd6144, %fd6143, %fd6136, 0d3FC5555555555511;
	fma.rn.f64 	%fd6145, %fd6144, %fd6136, 0d3FE000000000000B;
	fma.rn.f64 	%fd6146, %fd6145, %fd6136, 0d3FF0000000000000;
	fma.rn.f64 	%fd6147, %fd6146, %fd6136, 0d3FF0000000000000;
	{
	.reg .b32 %temp; 
	mov.b64 	{%r332, %temp}, %fd6147;
	}
	{
	.reg .b32 %temp; 
	mov.b64 	{%temp, %r333}, %fd6147;
	}
	shl.b32 	%r1950, %r331, 20;
	add.s32 	%r1951, %r1950, %r333;
	mov.b64 	%fd25301, {%r332, %r1951};
	{
	.reg .b32 %temp; 
	mov.b64 	{%temp, %r1952}, %fd687;
	}
	mov.b32 	%f181, %r1952;
	abs.f32 	%f57, %f181;
	setp.lt.f32 	%p604, %f57, 0f4086232B;
	@%p604 bra 	$L__BB0_487;
	setp.lt.f64 	%p605, %fd687, 0d0000000000000000;
	add.f64 	%fd6148, %fd687, 0d7FF0000000000000;
	selp.f64 	%fd25301, 0d0000000000000000, %fd6148, %p605;
	setp.geu.f32 	%p606, %f57, 0f40874800;
	@%p606 bra 	$L__BB0_487;
	shr.u32 	%r1953, %r331, 31;
	add.s32 	%r1954, %r331, %r1953;
	shr.s32 	%r1955, %r1954, 1;
	shl.b32 	%r1956, %r1955, 20;
	add.s32 	%r1957, %r333, %r1956;
	mov.b64 	%fd6149, {%r332, %r1957};
	sub.s32 	%r1958, %r331, %r1955;
	shl.b32 	%r1959, %r1958, 20;
	add.s32 	%r1960, %r1959, 1072693248;
	mov.b32 	%r1961, 0;
	mov.b64 	%fd6150, {%r1961, %r1960};
	mul.f64 	%fd25301, %fd6150, %fd6149;
$L__BB0_487:
	setp.neu.f64 	%p607, %fd26, 0d0000000000000000;
	mul.f64 	%fd692, %fd25301, 0d3D0B05876E5B0120;
	mov.f64 	%fd6151, 0d4012000000000000;
	{
	.reg .b32 %temp; 
	mov.b64 	{%temp, %r334}, %fd6151;
	}
	and.b32  	%r335, %r334, 2146435072;
	@%p607 bra 	$L__BB0_489;
	setp.eq.s32 	%p609, %r335, 1075838976;
	selp.b32 	%r1962, %r12, 0, %p609;
	setp.lt.s32 	%p610, %r334, 0;
	or.b32  	%r1963, %r1962, 2146435072;
	selp.b32 	%r1964, %r1963, %r1962, %p610;
	mov.b32 	%r1965, 0;
	mov.b64 	%fd25303, {%r1965, %r1964};
	bra.uni 	$L__BB0_490;
$L__BB0_489:
	setp.lt.s32 	%p608, %r12, 0;
	{ // callseq 34, 0
	.param .b64 param0;
	st.param.f64 	[param0], %fd27;
	.param .b64 param1;
	st.param.f64 	[param1], 0d4012000000000000;
	.param .b64 retval0;
	call.uni (retval0), 
	__internal_accurate_pow, 
	(
	param0, 
	param1
	);
	ld.param.f64 	%fd6152, [retval0];
	} // callseq 34
	selp.f64 	%fd25303, 0dFFF8000000000000, %fd6152, %p608;
$L__BB0_490:
	add.f64 	%fd6154, %fd26, 0d4012000000000000;
	{
	.reg .b32 %temp; 
	mov.b64 	{%temp, %r1966}, %fd6154;
	}
	and.b32  	%r1967, %r1966, 2146435072;
	setp.ne.s32 	%p611, %r1967, 2146435072;
	@%p611 bra 	$L__BB0_495;
	setp.num.f64 	%p612, %fd26, %fd26;
	@%p612 bra 	$L__BB0_493;
	mov.f64 	%fd6155, 0d4012000000000000;
	add.rn.f64 	%fd25303, %fd26, %fd6155;
	bra.uni 	$L__BB0_495;
$L__BB0_493:
	setp.neu.f64 	%p613, %fd27, 0d7FF0000000000000;
	@%p613 bra 	$L__BB0_495;
	setp.eq.s32 	%p614, %r335, 1075838976;
	setp.lt.s32 	%p615, %r12, 0;
	setp.lt.s32 	%p616, %r334, 0;
	selp.b32 	%r1969, 0, 2146435072, %p616;
	and.b32  	%r1970, %r334, 2147483647;
	setp.ne.s32 	%p617, %r1970, 1071644672;
	or.b32  	%r1971, %r1969, -2147483648;
	selp.b32 	%r1972, %r1971, %r1969, %p617;
	selp.b32 	%r1973, %r1972, %r1969, %p614;
	selp.b32 	%r1974, %r1973, %r1969, %p615;
	mov.b32 	%r1975, 0;
	mov.b64 	%fd25303, {%r1975, %r1974};
$L__BB0_495:
	setp.eq.f64 	%p618, %fd26, 0d3FF0000000000000;
	setp.neu.f64 	%p619, %fd26, 0d0000000000000000;
	mul.f64 	%fd6156, %fd25303, 0d3A1FB0F6BE506019;
	selp.f64 	%fd699, 0d3A1FB0F6BE506019, %fd6156, %p618;
	mov.f64 	%fd6157, 0d3FEB333333333333;
	{
	.reg .b32 %temp; 
	mov.b64 	{%temp, %r336}, %fd6157;
	}
	and.b32  	%r337, %r336, 2146435072;
	@%p619 bra 	$L__BB0_497;
	setp.eq.s32 	%p621, %r337, 1127219200;
	selp.b32 	%r1976, %r12, 0, %p621;
	setp.lt.s32 	%p622, %r336, 0;
	or.b32  	%r1977, %r1976, 2146435072;
	selp.b32 	%r1978, %r1977, %r1976, %p622;
	mov.b32 	%r1979, 0;
	mov.b64 	%fd25305, {%r1979, %r1978};
	bra.uni 	$L__BB0_498;
$L__BB0_497:
	setp.lt.s32 	%p620, %r12, 0;
	{ // callseq 35, 0
	.param .b64 param0;
	st.param.f64 	[param0], %fd27;
	.param .b64 param1;
	st.param.f64 	[param1], 0d3FEB333333333333;
	.param .b64 retval0;
	call.uni (retval0), 
	__internal_accurate_pow, 
	(
	param0, 
	param1
	);
	ld.param.f64 	%fd6158, [retval0];
	} // callseq 35
	selp.f64 	%fd25305, 0dFFF8000000000000, %fd6158, %p620;
$L__BB0_498:
	add.f64 	%fd6160, %fd26, 0d3FEB333333333333;
	{
	.reg .b32 %temp; 
	mov.b64 	{%temp, %r1980}, %fd6160;
	}
	and.b32  	%r1981, %r1980, 2146435072;
	setp.ne.s32 	%p623, %r1981, 2146435072;
	@%p623 bra 	$L__BB0_503;
	setp.num.f64 	%p624, %fd26, %fd26;
	@%p624 bra 	$L__BB0_501;
	mov.f64 	%fd6161, 0d3FEB333333333333;
	add.rn.f64 	%fd25305, %fd26, %fd6161;
	bra.uni 	$L__BB0_503;
$L__BB0_501:
	setp.neu.f64 	%p625, %fd27, 0d7FF0000000000000;
	@%p625 bra 	$L__BB0_503;
	setp.eq.s32 	%p626, %r337, 1127219200;
	setp.lt.s32 	%p627, %r12, 0;
	setp.lt.s32 	%p628, %r336, 0;
	selp.b32 	%r1983, 0, 2146435072, %p628;
	and.b32  	%r1984, %r336, 2147483647;
	setp.ne.s32 	%p629, %r1984, 1071644672;
	or.b32  	%r1985, %r1983, -2147483648;
	selp.b32 	%r1986, %r1985, %r1983, %p629;
	selp.b32 	%r1987, %r1986, %r1983, %p626;
	selp.b32 	%r1988, %r1987, %r1983, %p627;
	mov.b32 	%r1989, 0;
	mov.b64 	%fd25305, {%r1989, %r1988};
$L__BB0_503:
	mul.f64 	%fd706, %fd8, %fd699;
	setp.eq.f64 	%p630, %fd26, 0d3FF0000000000000;
	mul.f64 	%fd6162, %fd25305, 0d3DA07E1FE91B0B70;
	selp.f64 	%fd6163, 0d3DA07E1FE91B0B70, %fd6162, %p630;
	div.rn.f64 	%fd707, %fd706, %fd6163;
	{
	.reg .b32 %temp; 
	mov.b64 	{%temp, %r3357}, %fd707;
	}
	{
	.reg .b32 %temp; 
	mov.b64 	{%r3358, %temp}, %fd707;
	}
	setp.gt.s32 	%p631, %r3357, 1048575;
	mov.b32 	%r3359, -1023;
	mov.f64 	%fd25306, %fd707;
	@%p631 bra 	$L__BB0_505;
	mul.f64 	%fd25306, %fd707, 0d4350000000000000;
	{
	.reg .b32 %temp; 
	mov.b64 	{%temp, %r3357}, %fd25306;
	}
	{
	.reg .b32 %temp; 
	mov.b64 	{%r3358, %temp}, %fd25306;
	}
	mov.b32 	%r3359, -1077;
$L__BB0_505:
	add.s32 	%r1992, %r3357, -1;
	setp.gt.u32 	%p632, %r1992, 2146435070;
	@%p632 bra 	$L__BB0_509;
	shr.u32 	%r1995, %r3357, 20;
	add.s32 	%r3360, %r3359, %r1995;
	and.b32  	%r1996, %r3357, 1048575;
	or.b32  	%r1997, %r1996, 1072693248;
	mov.b64 	%fd25307, {%r3358, %r1997};
	setp.lt.u32 	%p634, %r1997, 1073127583;
	@%p634 bra 	$L__BB0_508;
	{
	.reg .b32 %temp; 
	mov.b64 	{%r1998, %temp}, %fd25307;
	}
	{
	.reg .b32 %temp; 
	mov.b64 	{%temp, %r1999}, %fd25307;
	}
	add.s32 	%r2000, %r1999, -1048576;
	mov.b64 	%fd25307, {%r1998, %r2000};
	add.s32 	%r3360, %r3360, 1;
$L__BB0_508:
	add.f64 	%fd6165, %fd25307, 0dBFF0000000000000;
	add.f64 	%fd6166, %fd25307, 0d3FF0000000000000;
	rcp.approx.ftz.f64 	%fd6167, %fd6166;
	neg.f64 	%fd6168, %fd6166;
	fma.rn.f64 	%fd6169, %fd6168, %fd6167, 0d3FF0000000000000;
	fma.rn.f64 	%fd6170, %fd6169, %fd6169, %fd6169;
	fma.rn.f64 	%fd6171, %fd6170, %fd6167, %fd6167;
	mul.f64 	%fd6172, %fd6165, %fd6171;
	fma.rn.f64 	%fd6173, %fd6165, %fd6171, %fd6172;
	mul.f64 	%fd6174, %fd6173, %fd6173;
	fma.rn.f64 	%fd6175, %fd6174, 0d3EB1380B3AE80F1E, 0d3ED0EE258B7A8B04;
	fma.rn.f64 	%fd6176, %fd6175, %fd6174, 0d3EF3B2669F02676F;
	fma.rn.f64 	%fd6177, %fd6176, %fd6174, 0d3F1745CBA9AB0956;
	fma.rn.f64 	%fd6178, %fd6177, %fd6174, 0d3F3C71C72D1B5154;
	fma.rn.f64 	%fd6179, %fd6178, %fd6174, 0d3F624924923BE72D;
	fma.rn.f64 	%fd6180, %fd6179, %fd6174, 0d3F8999999999A3C4;
	fma.rn.f64 	%fd6181, %fd6180, %fd6174, 0d3FB5555555555554;
	sub.f64 	%fd6182, %fd6165, %fd6173;
	add.f64 	%fd6183, %fd6182, %fd6182;
	neg.f64 	%fd6184, %fd6173;
	fma.rn.f64 	%fd6185, %fd6184, %fd6165, %fd6183;
	mul.f64 	%fd6186, %fd6171, %fd6185;
	mul.f64 	%fd6187, %fd6174, %fd6181;
	fma.rn.f64 	%fd6188, %fd6187, %fd6173, %fd6186;
	xor.b32  	%r2001, %r3360, -2147483648;
	mov.b32 	%r2002, 1127219200;
	mov.b64 	%fd6189, {%r2001, %r2002};
	mov.b32 	%r2003, -2147483648;
	mov.b64 	%fd6190, {%r2003, %r2002};
	sub.f64 	%fd6191, %fd6189, %fd6190;
	fma.rn.f64 	%fd6192, %fd6191, 0d3FE62E42FEFA39EF, %fd6173;
	fma.rn.f64 	%fd6193, %fd6191, 0dBFE62E42FEFA39EF, %fd6192;
	sub.f64 	%fd6194, %fd6193, %fd6173;
	sub.f64 	%fd6195, %fd6188, %fd6194;
	fma.rn.f64 	%fd6196, %fd6191, 0d3C7ABC9E3B39803F, %fd6195;
	add.f64 	%fd25308, %fd6192, %fd6196;
	bra.uni 	$L__BB0_510;
$L__BB0_509:
	fma.rn.f64 	%fd6164, %fd25306, 0d7FF0000000000000, 0d7FF0000000000000;
	{
	.reg .b32 %temp; 
	mov.b64 	{%temp, %r1993}, %fd25306;
	}
	and.b32  	%r1994, %r1993, 2147483647;
	setp.eq.s32 	%p633, %r1994, 0;
	selp.f64 	%fd25308, 0dFFF0000000000000, %fd6164, %p633;
$L__BB0_510:
	setp.eq.s32 	%p635, %r30, 1062207488;
	mul.f64 	%fd6197, %fd25308, 0d3C695355BAAAFAD3;
	fma.rn.f64 	%fd716, %fd25308, 0d3FDBCB7B1526E50E, %fd6197;
	{
	.reg .b32 %temp; 
	mov.b64 	{%temp, %r348}, %fd716;
	}
	abs.f64 	%fd717, %fd716;
	{ // callseq 36, 0
	.param .b64 param0;
	st.param.f64 	[param0], %fd717;
	.param .b64 param1;
	st.param.f64 	[param1], 0d4000000000000000;
	.param .b64 retval0;
	call.uni (retval0), 
	__internal_accurate_pow, 
	(
	param0, 
	param1
	);
	ld.param.f64 	%fd6198, [retval0];
	} // callseq 36
	setp.lt.s32 	%p636, %r348, 0;
	neg.f64 	%fd6200, %fd6198;
	selp.f64 	%fd6201, %fd6200, %fd6198, %p635;
	selp.f64 	%fd25310, %fd6201, %fd6198, %p636;
	setp.neu.f64 	%p637, %fd716, 0d0000000000000000;
	@%p637 bra 	$L__BB0_512;
	selp.b32 	%r2005, %r348, 0, %p635;
	setp.lt.s32 	%p639, %r768, 0;
	or.b32  	%r2006, %r2005, 2146435072;
	selp.b32 	%r2007, %r2006, %r2005, %p639;
	mov.b32 	%r2008, 0;
	mov.b64 	%fd25310, {%r2008, %r2007};
$L__BB0_512:
	add.f64 	%fd6202, %fd716, 0d4000000000000000;
	{
	.reg .b32 %temp; 
	mov.b64 	{%temp, %r2009}, %fd6202;
	}
	and.b32  	%r2010, %r2009, 2146435072;
	setp.ne.s32 	%p640, %r2010, 2146435072;
	@%p640 bra 	$L__BB0_517;
	setp.num.f64 	%p641, %fd716, %fd716;
	@%p641 bra 	$L__BB0_515;
	mov.f64 	%fd6203, 0d4000000000000000;
	add.rn.f64 	%fd25310, %fd716, %fd6203;
	bra.uni 	$L__BB0_517;
$L__BB0_515:
	setp.neu.f64 	%p642, %fd717, 0d7FF0000000000000;
	@%p642 bra 	$L__BB0_517;
	setp.lt.s32 	%p645, %r768, 0;
	selp.b32 	%r2012, 0, 2146435072, %p645;
	and.b32  	%r2013, %r768, 2147483647;
	setp.ne.s32 	%p646, %r2013, 1071644672;
	or.b32  	%r2014, %r2012, -2147483648;
	selp.b32 	%r2015, %r2014, %r2012, %p646;
	selp.b32 	%r2016, %r2015, %r2012, %p635;
	selp.b32 	%r2017, %r2016, %r2012, %p636;
	mov.b32 	%r2018, 0;
	mov.b64 	%fd25310, {%r2018, %r2017};
$L__BB0_517:
	setp.lt.s32 	%p647, %r31, 0;
	setp.eq.f64 	%p648, %fd716, 0d3FF0000000000000;
	add.f64 	%fd6204, %fd25310, 0d3FF0000000000000;
	rcp.rn.f64 	%fd6205, %fd6204;
	selp.f64 	%fd6206, 0d3FE0000000000000, %fd6205, %p648;
	{
	.reg .b32 %temp; 
	mov.b64 	{%temp, %r349}, %fd6206;
	}
	shr.u32 	%r2019, %r349, 20;
	and.b32  	%r2020, %r2019, 2047;
	add.s32 	%r2021, %r2020, -1012;
	mov.b64 	%rd201, %fd6206;
	shl.b64 	%rd202, %rd201, %r2021;
	setp.eq.s64 	%p649, %rd202, -9223372036854775808;
	{ // callseq 37, 0
	.param .b64 param0;
	st.param.f64 	[param0], 0d3FE3333333333333;
	.param .b64 param1;
	st.param.f64 	[param1], %fd6206;
	.param .b64 retval0;
	call.uni (retval0), 
	__internal_accurate_pow, 
	(
	param0, 
	param1
	);
	ld.param.f64 	%fd6207, [retval0];
	} // callseq 37
	neg.f64 	%fd6209, %fd6207;
	selp.f64 	%fd6210, %fd6209, %fd6207, %p649;
	selp.f64 	%fd6211, %fd6210, %fd6207, %p647;
	cvt.rzi.f64.f64 	%fd6212, %fd6206;
	setp.neu.f64 	%p650, %fd6206, %fd6212;
	selp.f64 	%fd6214, 0dFFF8000000000000, %fd6211, %p650;
	selp.f64 	%fd25311, %fd6214, %fd6211, %p647;
	add.f64 	%fd6215, %fd6206, 0d3FE3333333333333;
	{
	.reg .b32 %temp; 
	mov.b64 	{%temp, %r2022}, %fd6215;
	}
	and.b32  	%r2023, %r2022, 2146435072;
	setp.ne.s32 	%p651, %r2023, 2146435072;
	@%p651 bra 	$L__BB0_522;
	setp.num.f64 	%p652, %fd6206, %fd6206;
	@%p652 bra 	$L__BB0_520;
	mov.f64 	%fd6217, 0d3FE3333333333333;
	add.rn.f64 	%fd25311, %fd6217, %fd6206;
	bra.uni 	$L__BB0_522;
$L__BB0_520:
	abs.f64 	%fd6216, %fd6206;
	setp.neu.f64 	%p653, %fd6216, 0d7FF0000000000000;
	@%p653 bra 	$L__BB0_522;
	shr.s32 	%r2024, %r349, 31;
	and.b32  	%r2025, %r2024, 2146435072;
	mov.b32 	%r2026, 0;
	mov.b64 	%fd25311, {%r2026, %r2025};
$L__BB0_522:
	setp.eq.f64 	%p654, %fd6206, 0d0000000000000000;
	selp.f64 	%fd6218, 0d3FF0000000000000, %fd25311, %p654;
	add.f64 	%fd6219, %fd707, 0d3FF0000000000000;
	div.rn.f64 	%fd6220, %fd706, %fd6219;
	mul.f64 	%fd729, %fd6220, %fd6218;
	mov.f64 	%fd6221, 0d4085E00000000000;
	div.rn.f64 	%fd730, %fd6221, %fd7;
	fma.rn.f64 	%fd6222, %fd730, 0d3FF71547652B82FE, 0d4338000000000000;
	{
	.reg .b32 %temp; 
	mov.b64 	{%r350, %temp}, %fd6222;
	}
	mov.f64 	%fd6223, 0dC338000000000000;
	add.rn.f64 	%fd6224, %fd6222, %fd6223;
	fma.rn.f64 	%fd6225, %fd6224, 0dBFE62E42FEFA39EF, %fd730;
	fma.rn.f64 	%fd6226, %fd6224, 0dBC7ABC9E3B39803F, %fd6225;
	fma.rn.f64 	%fd6227, %fd6226, 0d3E5ADE1569CE2BDF, 0d3E928AF3FCA213EA;
	fma.rn.f64 	%fd6228, %fd6227, %fd6226, 0d3EC71DEE62401315;
	fma.rn.f64 	%fd6229, %fd6228, %fd6226, 0d3EFA01997C89EB71;
	fma.rn.f64 	%fd6230, %fd6229, %fd6226, 0d3F2A01A014761F65;
	fma.rn.f64 	%fd6231, %fd6230, %fd6226, 0d3F56C16C1852B7AF;
	fma.rn.f64 	%fd6232, %fd6231, %fd6226, 0d3F81111111122322;
	fma.rn.f64 	%fd6233, %fd6232, %fd6226, 0d3FA55555555502A1;
	fma.rn.f64 	%fd6234, %fd6233, %fd6226, 0d3FC5555555555511;
	fma.rn.f64 	%fd6235, %fd6234, %fd6226, 0d3FE000000000000B;
	fma.rn.f64 	%fd6236, %fd6235, %fd6226, 0d3FF0000000000000;
	fma.rn.f64 	%fd6237, %fd6236, %fd6226, 0d3FF0000000000000;
	{
	.reg .b32 %temp; 
	mov.b64 	{%r351, %temp}, %fd6237;
	}
	{
	.reg .b32 %temp; 
	mov.b64 	{%temp, %r352}, %fd6237;
	}
	shl.b32 	%r2027, %r350, 20;
	add.s32 	%r2028, %r2027, %r352;
	mov.b64 	%fd25312, {%r351, %r2028};
	{
	.reg .b32 %temp; 
	mov.b64 	{%temp, %r2029}, %fd730;
	}
	mov.b32 	%f182, %r2029;
	abs.f32 	%f58, %f182;
	setp.lt.f32 	%p655, %f58, 0f4086232B;
	@%p655 bra 	$L__BB0_525;
	setp.lt.f64 	%p656, %fd730, 0d0000000000000000;
	add.f64 	%fd6238, %fd730, 0d7FF0000000000000;
	selp.f64 	%fd25312, 0d0000000000000000, %fd6238, %p656;
	setp.geu.f32 	%p657, %f58, 0f40874800;
	@%p657 bra 	$L__BB0_525;
	shr.u32 	%r2030, %r350, 31;
	add.s32 	%r2031, %r350, %r2030;
	shr.s32 	%r2032, %r2031, 1;
	shl.b32 	%r2033, %r2032, 20;
	add.s32 	%r2034, %r352, %r2033;
	mov.b64 	%fd6239, {%r351, %r2034};
	sub.s32 	%r2035, %r350, %r2032;
	shl.b32 	%r2036, %r2035, 20;
	add.s32 	%r2037, %r2036, 1072693248;
	mov.b32 	%r2038, 0;
	mov.b64 	%fd6240, {%r2038, %r2037};
	mul.f64 	%fd25312, %fd6240, %fd6239;
$L__BB0_525:
	mul.f64 	%fd735, %fd25312, 0d3D6A636641C4DF1A;
	mov.f64 	%fd6241, 0d4076D00000000000;
	div.rn.f64 	%fd736, %fd6241, %fd7;
	fma.rn.f64 	%fd6242, %fd736, 0d3FF71547652B82FE, 0d4338000000000000;
	{
	.reg .b32 %temp; 
	mov.b64 	{%r353, %temp}, %fd6242;
	}
	mov.f64 	%fd6243, 0dC338000000000000;
	add.rn.f64 	%fd6244, %fd6242, %fd6243;
	fma.rn.f64 	%fd6245, %fd6244, 0dBFE62E42FEFA39EF, %fd736;
	fma.rn.f64 	%fd6246, %fd6244, 0dBC7ABC9E3B39803F, %fd6245;
	fma.rn.f64 	%fd6247, %fd6246, 0d3E5ADE1569CE2BDF, 0d3E928AF3FCA213EA;
	fma.rn.f64 	%fd6248, %fd6247, %fd6246, 0d3EC71DEE62401315;
	fma.rn.f64 	%fd6249, %fd6248, %fd6246, 0d3EFA01997C89EB71;
	fma.rn.f64 	%fd6250, %fd6249, %fd6246, 0d3F2A01A014761F65;
	fma.rn.f64 	%fd6251, %fd6250, %fd6246, 0d3F56C16C1852B7AF;
	fma.rn.f64 	%fd6252, %fd6251, %fd6246, 0d3F81111111122322;
	fma.rn.f64 	%fd6253, %fd6252, %fd6246, 0d3FA55555555502A1;
	fma.rn.f64 	%fd6254, %fd6253, %fd6246, 0d3FC5555555555511;
	fma.rn.f64 	%fd6255, %fd6254, %fd6246, 0d3FE000000000000B;
	fma.rn.f64 	%fd6256, %fd6255, %fd6246, 0d3FF0000000000000;
	fma.rn.f64 	%fd6257, %fd6256, %fd6246, 0d3FF0000000000000;
	{
	.reg .b32 %temp; 
	mov.b64 	{%r354, %temp}, %fd6257;
	}
	{
	.reg .b32 %temp; 
	mov.b64 	{%temp, %r355}, %fd6257;
	}
	shl.b32 	%r2039, %r353, 20;
	add.s32 	%r2040, %r2039, %r355;
	mov.b64 	%fd25313, {%r354, %r2040};
	{
	.reg .b32 %temp; 
	mov.b64 	{%temp, %r2041}, %fd736;
	}
	mov.b32 	%f183, %r2041;
	abs.f32 	%f59, %f183;
	setp.lt.f32 	%p658, %f59, 0f4086232B;
	@%p658 bra 	$L__BB0_528;
	setp.lt.f64 	%p659, %fd736, 0d0000000000000000;
	add.f64 	%fd6258, %fd736, 0d7FF0000000000000;
	selp.f64 	%fd25313, 0d0000000000000000, %fd6258, %p659;
	setp.geu.f32 	%p660, %f59, 0f40874800;
	@%p660 bra 	$L__BB0_528;
	shr.u32 	%r2042, %r353, 31;
	add.s32 	%r2043, %r353, %r2042;
	shr.s32 	%r2044, %r2043, 1;
	shl.b32 	%r2045, %r2044, 20;
	add.s32 	%r2046, %r355, %r2045;
	mov.b64 	%fd6259, {%r354, %r2046};
	sub.s32 	%r2047, %r353, %r2044;
	shl.b32 	%r2048, %r2047, 20;
	add.s32 	%r2049, %r2048, 1072693248;
	mov.b32 	%r2050, 0;
	mov.b64 	%fd6260, {%r2050, %r2049};
	mul.f64 	%fd25313, %fd6260, %fd6259;
$L__BB0_528:
	mul.f64 	%fd741, %fd25313, 0d3D86DEADF4BBB049;
	mov.f64 	%fd6261, 0d4068600000000000;
	div.rn.f64 	%fd742, %fd6261, %fd7;
	fma.rn.f64 	%fd6262, %fd742, 0d3FF71547652B82FE, 0d4338000000000000;
	{
	.reg .b32 %temp; 
	mov.b64 	{%r356, %temp}, %fd6262;
	}
	mov.f64 	%fd6263, 0dC338000000000000;
	add.rn.f64 	%fd6264, %fd6262, %fd6263;
	fma.rn.f64 	%fd6265, %fd6264, 0dBFE62E42FEFA39EF, %fd742;
	fma.rn.f64 	%fd6266, %fd6264, 0dBC7ABC9E3B39803F, %fd6265;
	fma.rn.f64 	%fd6267, %fd6266, 0d3E5ADE1569CE2BDF, 0d3E928AF3FCA213EA;
	fma.rn.f64 	%fd6268, %fd6267, %fd6266, 0d3EC71DEE62401315;
	fma.rn.f64 	%fd6269, %fd6268, %fd6266, 0d3EFA01997C89EB71;
	fma.rn.f64 	%fd6270, %fd6269, %fd6266, 0d3F2A01A014761F65;
	fma.rn.f64 	%fd6271, %fd6270, %fd6266, 0d3F56C16C1852B7AF;
	fma.rn.f64 	%fd6272, %fd6271, %fd6266, 0d3F81111111122322;
	fma.rn.f64 	%fd6273, %fd6272, %fd6266, 0d3FA55555555502A1;
	fma.rn.f64 	%fd6274, %fd6273, %fd6266, 0d3FC5555555555511;
	fma.rn.f64 	%fd6275, %fd6274, %fd6266, 0d3FE000000000000B;
	fma.rn.f64 	%fd6276, %fd6275, %fd6266, 0d3FF0000000000000;
	fma.rn.f64 	%fd6277, %fd6276, %fd6266, 0d3FF0000000000000;
	{
	.reg .b32 %temp; 
	mov.b64 	{%r357, %temp}, %fd6277;
	}
	{
	.reg .b32 %temp; 
	mov.b64 	{%temp, %r358}, %fd6277;
	}
	shl.b32 	%r2051, %r356, 20;
	add.s32 	%r2052, %r2051, %r358;
	mov.b64 	%fd25314, {%r357, %r2052};
	{
	.reg .b32 %temp; 
	mov.b64 	{%temp, %r2053}, %fd742;
	}
	mov.b32 	%f184, %r2053;
	abs.f32 	%f60, %f184;
	setp.lt.f32 	%p661, %f60, 0f4086232B;
	@%p661 bra 	$L__BB0_531;
	setp.lt.f64 	%p662, %fd742, 0d0000000000000000;
	add.f64 	%fd6278, %fd742, 0d7FF0000000000000;
	selp.f64 	%fd25314, 0d0000000000000000, %fd6278, %p662;
	setp.geu.f32 	%p663, %f60, 0f40874800;
	@%p663 bra 	$L__BB0_531;
	shr.u32 	%r2054, %r356, 31;
	add.s32 	%r2055, %r356, %r2054;
	shr.s32 	%r2056, %r2055, 1;
	shl.b32 	%r2057, %r2056, 20;
	add.s32 	%r2058, %r358, %r2057;
	mov.b64 	%fd6279, {%r357, %r2058};
	sub.s32 	%r2059, %r356, %r2056;
	shl.b32 	%r2060, %r2059, 20;
	add.s32 	%r2061, %r2060, 1072693248;
	mov.b32 	%r2062, 0;
	mov.b64 	%fd6280, {%r2062, %r2061};
	mul.f64 	%fd25314, %fd6280, %fd6279;
$L__BB0_531:
	mul.f64 	%fd747, %fd25314, 0d3D46849B86A12B9B;
	mul.f64 	%fd748, %fd25313, 0d3D9359F5A7B28179;
	mul.f64 	%fd749, %fd25299, 0d3D78A10A1B4047B2;
	mov.f64 	%fd6281, 0d408AB80000000000;
	div.rn.f64 	%fd750, %fd6281, %fd7;
	fma.rn.f64 	%fd6282, %fd750, 0d3FF71547652B82FE, 0d4338000000000000;
	{
	.reg .b32 %temp; 
	mov.b64 	{%r359, %temp}, %fd6282;
	}
	mov.f64 	%fd6283, 0dC338000000000000;
	add.rn.f64 	%fd6284, %fd6282, %fd6283;
	fma.rn.f64 	%fd6285, %fd6284, 0dBFE62E42FEFA39EF, %fd750;
	fma.rn.f64 	%fd6286, %fd6284, 0dBC7ABC9E3B39803F, %fd6285;
	fma.rn.f64 	%fd6287, %fd6286, 0d3E5ADE1569CE2BDF, 0d3E928AF3FCA213EA;
	fma.rn.f64 	%fd6288, %fd6287, %fd6286, 0d3EC71DEE62401315;
	fma.rn.f64 	%fd6289, %fd6288, %fd6286, 0d3EFA01997C89EB71;
	fma.rn.f64 	%fd6290, %fd6289, %fd6286, 0d3F2A01A014761F65;
	fma.rn.f64 	%fd6291, %fd6290, %fd6286, 0d3F56C16C1852B7AF;
	fma.rn.f64 	%fd6292, %fd6291, %fd6286, 0d3F81111111122322;
	fma.rn.f64 	%fd6293, %fd6292, %fd6286, 0d3FA55555555502A1;
	fma.rn.f64 	%fd6294, %fd6293, %fd6286, 0d3FC5555555555511;
	fma.rn.f64 	%fd6295, %fd6294, %fd6286, 0d3FE000000000000B;
	fma.rn.f64 	%fd6296, %fd6295, %fd6286, 0d3FF0000000000000;
	fma.rn.f64 	%fd6297, %fd6296, %fd6286, 0d3FF0000000000000;
	{
	.reg .b32 %temp; 
	mov.b64 	{%r360, %temp}, %fd6297;
	}
	{
	.reg .b32 %temp; 
	mov.b64 	{%temp, %r361}, %fd6297;
	}
	shl.b32 	%r2063, %r359, 20;
	add.s32 	%r2064, %r2063, %r361;
	mov.b64 	%fd25315, {%r360, %r2064};
	{
	.reg .b32 %temp; 
	mov.b64 	{%temp, %r2065}, %fd750;
	}
	mov.b32 	%f185, %r2065;
	abs.f32 	%f61, %f185;
	setp.lt.f32 	%p664, %f61, 0f4086232B;
	@%p664 bra 	$L__BB0_534;
	setp.lt.f64 	%p665, %fd750, 0d0000000000000000;
	add.f64 	%fd6298, %fd750, 0d7FF0000000000000;
	selp.f64 	%fd25315, 0d0000000000000000, %fd6298, %p665;
	setp.geu.f32 	%p666, %f61, 0f40874800;
	@%p666 bra 	$L__BB0_534;
	shr.u32 	%r2066, %r359, 31;
	add.s32 	%r2067, %r359, %r2066;
	shr.s32 	%r2068, %r2067, 1;
	shl.b32 	%r2069, %r2068, 20;
	add.s32 	%r2070, %r361, %r2069;
	mov.b64 	%fd6299, {%r360, %r2070};
	sub.s32 	%r2071, %r359, %r2068;
	shl.b32 	%r2072, %r2071, 20;
	add.s32 	%r2073, %r2072, 1072693248;
	mov.b32 	%r2074, 0;
	mov.b64 	%fd6300, {%r2074, %r2073};
	mul.f64 	%fd25315, %fd6300, %fd6299;
$L__BB0_534:
	mul.f64 	%fd755, %fd25315, 0d3D27A4D6808FA0FC;
	mov.f64 	%fd6301, 0d4090400000000000;
	div.rn.f64 	%fd756, %fd6301, %fd7;
	fma.rn.f64 	%fd6302, %fd756, 0d3FF71547652B82FE, 0d4338000000000000;
	{
	.reg .b32 %temp; 
	mov.b64 	{%r362, %temp}, %fd6302;
	}
	mov.f64 	%fd6303, 0dC338000000000000;
	add.rn.f64 	%fd6304, %fd6302, %fd6303;
	fma.rn.f64 	%fd6305, %fd6304, 0dBFE62E42FEFA39EF, %fd756;
	fma.rn.f64 	%fd6306, %fd6304, 0dBC7ABC9E3B39803F, %fd6305;
	fma.rn.f64 	%fd6307, %fd6306, 0d3E5ADE1569CE2BDF, 0d3E928AF3FCA213EA;
	fma.rn.f64 	%fd6308, %fd6307, %fd6306, 0d3EC71DEE62401315;
	fma.rn.f64 	%fd6309, %fd6308, %fd6306, 0d3EFA01997C89EB71;
	fma.rn.f64 	%fd6310, %fd6309, %fd6306, 0d3F2A01A014761F65;
	fma.rn.f64 	%fd6311, %fd6310, %fd6306, 0d3F56C16C1852B7AF;
	fma.rn.f64 	%fd6312, %fd6311, %fd6306, 0d3F81111111122322;
	fma.rn.f64 	%fd6313, %fd6312, %fd6306, 0d3FA55555555502A1;
	fma.rn.f64 	%fd6314, %fd6313, %fd6306, 0d3FC5555555555511;
	fma.rn.f64 	%fd6315, %fd6314, %fd6306, 0d3FE000000000000B;
	fma.rn.f64 	%fd6316, %fd6315, %fd6306, 0d3FF0000000000000;
	fma.rn.f64 	%fd6317, %fd6316, %fd6306, 0d3FF0000000000000;
	{
	.reg .b32 %temp; 
	mov.b64 	{%r363, %temp}, %fd6317;
	}
	{
	.reg .b32 %temp; 
	mov.b64 	{%temp, %r364}, %fd6317;
	}
	shl.b32 	%r2075, %r362, 20;
	add.s32 	%r2076, %r2075, %r364;
	mov.b64 	%fd25316, {%r363, %r2076};
	{
	.reg .b32 %temp; 
	mov.b64 	{%temp, %r2077}, %fd756;
	}
	mov.b32 	%f186, %r2077;
	abs.f32 	%f62, %f186;
	setp.lt.f32 	%p667, %f62, 0f4086232B;
	@%p667 bra 	$L__BB0_537;
	setp.lt.f64 	%p668, %fd756, 0d0000000000000000;
	add.f64 	%fd6318, %fd756, 0d7FF0000000000000;
	selp.f64 	%fd25316, 0d0000000000000000, %fd6318, %p668;
	setp.geu.f32 	%p669, %f62, 0f40874800;
	@%p669 bra 	$L__BB0_537;
	shr.u32 	%r2078, %r362, 31;
	add.s32 	%r2079, %r362, %r2078;
	shr.s32 	%r2080, %r2079, 1;
	shl.b32 	%r2081, %r2080, 20;
	add.s32 	%r2082, %r364, %r2081;
	mov.b64 	%fd6319, {%r363, %r2082};
	sub.s32 	%r2083, %r362, %r2080;
	shl.b32 	%r2084, %r2083, 20;
	add.s32 	%r2085, %r2084, 1072693248;
	mov.b32 	%r2086, 0;
	mov.b64 	%fd6320, {%r2086, %r2085};
	mul.f64 	%fd25316, %fd6320, %fd6319;
$L__BB0_537:
	mul.f64 	%fd761, %fd25316, 0d3D5E4230FCE89298;
	mov.f64 	%fd6321, 0d4084A00000000000;
	div.rn.f64 	%fd762, %fd6321, %fd7;
	fma.rn.f64 	%fd6322, %fd762, 0d3FF71547652B82FE, 0d4338000000000000;
	{
	.reg .b32 %temp; 
	mov.b64 	{%r365, %temp}, %fd6322;
	}
	mov.f64 	%fd6323, 0dC338000000000000;
	add.rn.f64 	%fd6324, %fd6322, %fd6323;
	fma.rn.f64 	%fd6325, %fd6324, 0dBFE62E42FEFA39EF, %fd762;
	fma.rn.f64 	%fd6326, %fd6324, 0dBC7ABC9E3B39803F, %fd6325;
	fma.rn.f64 	%fd6327, %fd6326, 0d3E5ADE1569CE2BDF, 0d3E928AF3FCA213EA;
	fma.rn.f64 	%fd6328, %fd6327, %fd6326, 0d3EC71DEE62401315;
	fma.rn.f64 	%fd6329, %fd6328, %fd6326, 0d3EFA01997C89EB71;
	fma.rn.f64 	%fd6330, %fd6329, %fd6326, 0d3F2A01A014761F65;
	fma.rn.f64 	%fd6331, %fd6330, %fd6326, 0d3F56C16C1852B7AF;
	fma.rn.f64 	%fd6332, %fd6331, %fd6326, 0d3F81111111122322;
	fma.rn.f64 	%fd6333, %fd6332, %fd6326, 0d3FA55555555502A1;
	fma.rn.f64 	%fd6334, %fd6333, %fd6326, 0d3FC5555555555511;
	fma.rn.f64 	%fd6335, %fd6334, %fd6326, 0d3FE000000000000B;
	fma.rn.f64 	%fd6336, %fd6335, %fd6326, 0d3FF0000000000000;
	fma.rn.f64 	%fd6337, %fd6336, %fd6326, 0d3FF0000000000000;
	{
	.reg .b32 %temp; 
	mov.b64 	{%r366, %temp}, %fd6337;
	}
	{
	.reg .b32 %temp; 
	mov.b64 	{%temp, %r367}, %fd6337;
	}
	shl.b32 	%r2087, %r365, 20;
	add.s32 	%r2088, %r2087, %r367;
	mov.b64 	%fd25317, {%r366, %r2088};
	{
	.reg .b32 %temp; 
	mov.b64 	{%temp, %r2089}, %fd762;
	}
	mov.b32 	%f187, %r2089;
	abs.f32 	%f63, %f187;
	setp.lt.f32 	%p670, %f63, 0f4086232B;
	@%p670 bra 	$L__BB0_540;
	setp.lt.f64 	%p671, %fd762, 0d0000000000000000;
	add.f64 	%fd6338, %fd762, 0d7FF0000000000000;
	selp.f64 	%fd25317, 0d0000000000000000, %fd6338, %p671;
	setp.geu.f32 	%p672, %f63, 0f40874800;
	@%p672 bra 	$L__BB0_540;
	shr.u32 	%r2090, %r365, 31;
	add.s32 	%r2091, %r365, %r2090;
	shr.s32 	%r2092, %r2091, 1;
	shl.b32 	%r2093, %r2092, 20;
	add.s32 	%r2094, %r367, %r2093;
	mov.b64 	%fd6339, {%r366, %r2094};
	sub.s32 	%r2095, %r365, %r2092;
	shl.b32 	%r2096, %r2095, 20;
	add.s32 	%r2097, %r2096, 1072693248;
	mov.b32 	%r2098, 0;
	mov.b64 	%fd6340, {%r2098, %r2097};
	mul.f64 	%fd25317, %fd6340, %fd6339;
$L__BB0_540:
	fma.rn.f64 	%fd6341, %fd25317, 0d3F9BACF914C1BAD0, 0d3FF0000000000000;
	div.rn.f64 	%fd767, %fd761, %fd6341;
	mov.f64 	%fd6342, 0dC084A00000000000;
	div.rn.f64 	%fd768, %fd6342, %fd7;
	fma.rn.f64 	%fd6343, %fd768, 0d3FF71547652B82FE, 0d4338000000000000;
	{
	.reg .b32 %temp; 
	mov.b64 	{%r368, %temp}, %fd6343;
	}
	mov.f64 	%fd6344, 0dC338000000000000;
	add.rn.f64 	%fd6345, %fd6343, %fd6344;
	fma.rn.f64 	%fd6346, %fd6345, 0dBFE62E42FEFA39EF, %fd768;
	fma.rn.f64 	%fd6347, %fd6345, 0dBC7ABC9E3B39803F, %fd6346;
	fma.rn.f64 	%fd6348, %fd6347, 0d3E5ADE1569CE2BDF, 0d3E928AF3FCA213EA;
	fma.rn.f64 	%fd6349, %fd6348, %fd6347, 0d3EC71DEE62401315;
	fma.rn.f64 	%fd6350, %fd6349, %fd6347, 0d3EFA01997C89EB71;
	fma.rn.f64 	%fd6351, %fd6350, %fd6347, 0d3F2A01A014761F65;
	fma.rn.f64 	%fd6352, %fd6351, %fd6347, 0d3F56C16C1852B7AF;
	fma.rn.f64 	%fd6353, %fd6352, %fd6347, 0d3F81111111122322;
	fma.rn.f64 	%fd6354, %fd6353, %fd6347, 0d3FA55555555502A1;
	fma.rn.f64 	%fd6355, %fd6354, %fd6347, 0d3FC5555555555511;
	fma.rn.f64 	%fd6356, %fd6355, %fd6347, 0d3FE000000000000B;
	fma.rn.f64 	%fd6357, %fd6356, %fd6347, 0d3FF0000000000000;
	fma.rn.f64 	%fd6358, %fd6357, %fd6347, 0d3FF0000000000000;
	{
	.reg .b32 %temp; 
	mov.b64 	{%r369, %temp}, %fd6358;
	}
	{
	.reg .b32 %temp; 
	mov.b64 	{%temp, %r370}, %fd6358;
	}
	shl.b32 	%r2099, %r368, 20;
	add.s32 	%r2100, %r2099, %r370;
	mov.b64 	%fd25318, {%r369, %r2100};
	{
	.reg .b32 %temp; 
	mov.b64 	{%temp, %r2101}, %fd768;
	}
	mov.b32 	%f188, %r2101;
	abs.f32 	%f64, %f188;
	setp.lt.f32 	%p673, %f64, 0f4086232B;
	@%p673 bra 	$L__BB0_543;
	setp.lt.f64 	%p674, %fd768, 0d0000000000000000;
	add.f64 	%fd6359, %fd768, 0d7FF0000000000000;
	selp.f64 	%fd25318, 0d0000000000000000, %fd6359, %p674;
	setp.geu.f32 	%p675, %f64, 0f40874800;
	@%p675 bra 	$L__BB0_543;
	shr.u32 	%r2102, %r368, 31;
	add.s32 	%r2103, %r368, %r2102;
	shr.s32 	%r2104, %r2103, 1;
	shl.b32 	%r2105, %r2104, 20;
	add.s32 	%r2106, %r370, %r2105;
	mov.b64 	%fd6360, {%r369, %r2106};
	sub.s32 	%r2107, %r368, %r2104;
	shl.b32 	%r2108, %r2107, 20;
	add.s32 	%r2109, %r2108, 1072693248;
	mov.b32 	%r2110, 0;
	mov.b64 	%fd6361, {%r2110, %r2109};
	mul.f64 	%fd25318, %fd6361, %fd6360;
$L__BB0_543:
	fma.rn.f64 	%fd6362, %fd25318, 0d4042800000000000, 0d3FF0000000000000;
	div.rn.f64 	%fd773, %fd761, %fd6362;
	mul.f64 	%fd774, %fd25260, 0d3DA1CFE505FE7CFE;
	mov.f64 	%fd6363, 0d407F400000000000;
	div.rn.f64 	%fd775, %fd6363, %fd7;
	fma.rn.f64 	%fd6364, %fd775, 0d3FF71547652B82FE, 0d4338000000000000;
	{
	.reg .b32 %temp; 
	mov.b64 	{%r371, %temp}, %fd6364;
	}
	mov.f64 	%fd6365, 0dC338000000000000;
	add.rn.f64 	%fd6366, %fd6364, %fd6365;
	fma.rn.f64 	%fd6367, %fd6366, 0dBFE62E42FEFA39EF, %fd775;
	fma.rn.f64 	%fd6368, %fd6366, 0dBC7ABC9E3B39803F, %fd6367;
	fma.rn.f64 	%fd6369, %fd6368, 0d3E5ADE1569CE2BDF, 0d3E928AF3FCA213EA;
	fma.rn.f64 	%fd6370, %fd6369, %fd6368, 0d3EC71DEE62401315;
	fma.rn.f64 	%fd6371, %fd6370, %fd6368, 0d3EFA01997C89EB71;
	fma.rn.f64 	%fd6372, %fd6371, %fd6368, 0d3F2A01A014761F65;
	fma.rn.f64 	%fd6373, %fd6372, %fd6368, 0d3F56C16C1852B7AF;
	fma.rn.f64 	%fd6374, %fd6373, %fd6368, 0d3F81111111122322;
	fma.rn.f64 	%fd6375, %fd6374, %fd6368, 0d3FA55555555502A1;
	fma.rn.f64 	%fd6376, %fd6375, %fd6368, 0d3FC5555555555511;
	fma.rn.f64 	%fd6377, %fd6376, %fd6368, 0d3FE000000000000B;
	fma.rn.f64 	%fd6378, %fd6377, %fd6368, 0d3FF0000000000000;
	fma.rn.f64 	%fd6379, %fd6378, %fd6368, 0d3FF0000000000000;
	{
	.reg .b32 %temp; 
	mov.b64 	{%r372, %temp}, %fd6379;
	}
	{
	.reg .b32 %temp; 
	mov.b64 	{%temp, %r373}, %fd6379;
	}
	shl.b32 	%r2111, %r371, 20;
	add.s32 	%r2112, %r2111, %r373;
	mov.b64 	%fd25319, {%r372, %r2112};
	{
	.reg .b32 %temp; 
	mov.b64 	{%temp, %r2113}, %fd775;
	}
	mov.b32 	%f189, %r2113;
	abs.f32 	%f65, %f189;
	setp.lt.f32 	%p676, %f65, 0f4086232B;
	@%p676 bra 	$L__BB0_546;
	setp.lt.f64 	%p677, %fd775, 0d0000000000000000;
	add.f64 	%fd6380, %fd775, 0d7FF0000000000000;
	selp.f64 	%fd25319, 0d0000000000000000, %fd6380, %p677;
	setp.geu.f32 	%p678, %f65, 0f40874800;
	@%p678 bra 	$L__BB0_546;
	shr.u32 	%r2114, %r371, 31;
	add.s32 	%r2115, %r371, %r2114;
	shr.s32 	%r2116, %r2115, 1;
	shl.b32 	%r2117, %r2116, 20;
	add.s32 	%r2118, %r373, %r2117;
	mov.b64 	%fd6381, {%r372, %r2118};
	sub.s32 	%r2119, %r371, %r2116;
	shl.b32 	%r2120, %r2119, 20;
	add.s32 	%r2121, %r2120, 1072693248;
	mov.b32 	%r2122, 0;
	mov.b64 	%fd6382, {%r2122, %r2121};
	mul.f64 	%fd25319, %fd6382, %fd6381;
$L__BB0_546:
	mul.f64 	%fd780, %fd25319, 0d3D7FAA7AB552A552;
	mul.f64 	%fd781, %fd25319, 0d3D4C25C268497682;
	mov.f64 	%fd6383, 0d406A600000000000;
	div.rn.f64 	%fd782, %fd6383, %fd7;
	fma.rn.f64 	%fd6384, %fd782, 0d3FF71547652B82FE, 0d4338000000000000;
	{
	.reg .b32 %temp; 
	mov.b64 	{%r374, %temp}, %fd6384;
	}
	mov.f64 	%fd6385, 0dC338000000000000;
	add.rn.f64 	%fd6386, %fd6384, %fd6385;
	fma.rn.f64 	%fd6387, %fd6386, 0dBFE62E42FEFA39EF, %fd782;
	fma.rn.f64 	%fd6388, %fd6386, 0dBC7ABC9E3B39803F, %fd6387;
	fma.rn.f64 	%fd6389, %fd6388, 0d3E5ADE1569CE2BDF, 0d3E928AF3FCA213EA;
	fma.rn.f64 	%fd6390, %fd6389, %fd6388, 0d3EC71DEE62401315;
	fma.rn.f64 	%fd6391, %fd6390, %fd6388, 0d3EFA01997C89EB71;
	fma.rn.f64 	%fd6392, %fd6391, %fd6388, 0d3F2A01A014761F65;
	fma.rn.f64 	%fd6393, %fd6392, %fd6388, 0d3F56C16C1852B7AF;
	fma.rn.f64 	%fd6394, %fd6393, %fd6388, 0d3F81111111122322;
	fma.rn.f64 	%fd6395, %fd6394, %fd6388, 0d3FA55555555502A1;
	fma.rn.f64 	%fd6396, %fd6395, %fd6388, 0d3FC5555555555511;
	fma.rn.f64 	%fd6397, %fd6396, %fd6388, 0d3FE000000000000B;
	fma.rn.f64 	%fd6398, %fd6397, %fd6388, 0d3FF0000000000000;
	fma.rn.f64 	%fd6399, %fd6398, %fd6388, 0d3FF0000000000000;
	{
	.reg .b32 %temp; 
	mov.b64 	{%r375, %temp}, %fd6399;
	}
	{
	.reg .b32 %temp; 
	mov.b64 	{%temp, %r376}, %fd6399;
	}
	shl.b32 	%r2123, %r374, 20;
	add.s32 	%r2124, %r2123, %r376;
	mov.b64 	%fd25320, {%r375, %r2124};
	{
	.reg .b32 %temp; 
	mov.b64 	{%temp, %r2125}, %fd782;
	}
	mov.b32 	%f190, %r2125;
	abs.f32 	%f66, %f190;
	setp.lt.f32 	%p679, %f66, 0f4086232B;
	@%p679 bra 	$L__BB0_549;
	setp.lt.f64 	%p680, %fd782, 0d0000000000000000;
	add.f64 	%fd6400, %fd782, 0d7FF0000000000000;
	selp.f64 	%fd25320, 0d0000000000000000, %fd6400, %p680;
	setp.geu.f32 	%p681, %f66, 0f40874800;
	@%p681 bra 	$L__BB0_549;
	shr.u32 	%r2126, %r374, 31;
	add.s32 	%r2127, %r374, %r2126;
	shr.s32 	%r2128, %r2127, 1;
	shl.b32 	%r2129, %r2128, 20;
	add.s32 	%r2130, %r376, %r2129;
	mov.b64 	%fd6401, {%r375, %r2130};
	sub.s32 	%r2131, %r374, %r2128;
	shl.b32 	%r2132, %r2131, 20;
	add.s32 	%r2133, %r2132, 1072693248;
	mov.b32 	%r2134, 0;
	mov.b64 	%fd6402, {%r2134, %r2133};
	mul.f64 	%fd25320, %fd6402, %fd6401;
$L__BB0_549:
	mul.f64 	%fd787, %fd25320, 0d3D958CE8D7D83EBB;
	mul.f64 	%fd788, %fd25319, 0d3D85FD7FE1796495;
	mul.f64 	%fd789, %fd25260, 0d3D98A10A1B4047B2;
	mov.f64 	%fd6403, 0dC084500000000000;
	div.rn.f64 	%fd790, %fd6403, %fd7;
	fma.rn.f64 	%fd6404, %fd790, 0d3FF71547652B82FE, 0d4338000000000000;
	{
	.reg .b32 %temp; 
	mov.b64 	{%r377, %temp}, %fd6404;
	}
	mov.f64 	%fd6405, 0dC338000000000000;
	add.rn.f64 	%fd6406, %fd6404, %fd6405;
	fma.rn.f64 	%fd6407, %fd6406, 0dBFE62E42FEFA39EF, %fd790;
	fma.rn.f64 	%fd6408, %fd6406, 0dBC7ABC9E3B39803F, %fd6407;
	fma.rn.f64 	%fd6409, %fd6408, 0d3E5ADE1569CE2BDF, 0d3E928AF3FCA213EA;
	fma.rn.f64 	%fd6410, %fd6409, %fd6408, 0d3EC71DEE62401315;
	fma.rn.f64 	%fd6411, %fd6410, %fd6408, 0d3EFA01997C89EB71;
	fma.rn.f64 	%fd6412, %fd6411, %fd6408, 0d3F2A01A014761F65;
	fma.rn.f64 	%fd6413, %fd6412, %fd6408, 0d3F56C16C1852B7AF;
	fma.rn.f64 	%fd6414, %fd6413, %fd6408, 0d3F81111111122322;
	fma.rn.f64 	%fd6415, %fd6414, %fd6408, 0d3FA55555555502A1;
	fma.rn.f64 	%fd6416, %fd6415, %fd6408, 0d3FC5555555555511;
	fma.rn.f64 	%fd6417, %fd6416, %fd6408, 0d3FE000000000000B;
	fma.rn.f64 	%fd6418, %fd6417, %fd6408, 0d3FF0000000000000;
	fma.rn.f64 	%fd6419, %fd6418, %fd6408, 0d3FF0000000000000;
	{
	.reg .b32 %temp; 
	mov.b64 	{%r378, %temp}, %fd6419;
	}
	{
	.reg .b32 %temp; 
	mov.b64 	{%temp, %r379}, %fd6419;
	}
	shl.b32 	%r2135, %r377, 20;
	add.s32 	%r2136, %r2135, %r379;
	mov.b64 	%fd25321, {%r378, %r2136};
	{
	.reg .b32 %temp; 
	mov.b64 	{%temp, %r2137}, %fd790;
	}
	mov.b32 	%f191, %r2137;
	abs.f32 	%f67, %f191;
	setp.lt.f32 	%p682, %f67, 0f4086232B;
	@%p682 bra 	$L__BB0_552;
	setp.lt.f64 	%p683, %fd790, 0d0000000000000000;
	add.f64 	%fd6420, %fd790, 0d7FF0000000000000;
	selp.f64 	%fd25321, 0d0000000000000000, %fd6420, %p683;
	setp.geu.f32 	%p684, %f67, 0f40874800;
	@%p684 bra 	$L__BB0_552;
	shr.u32 	%r2138, %r377, 31;
	add.s32 	%r2139, %r377, %r2138;
	shr.s32 	%r2140, %r2139, 1;
	shl.b32 	%r2141, %r2140, 20;
	add.s32 	%r2142, %r379, %r2141;
	mov.b64 	%fd6421, {%r378, %r2142};
	sub.s32 	%r2143, %r377, %r2140;
	shl.b32 	%r2144, %r2143, 20;
	add.s32 	%r2145, %r2144, 1072693248;
	mov.b32 	%r2146, 0;
	mov.b64 	%fd6422, {%r2146, %r2145};
	mul.f64 	%fd25321, %fd6422, %fd6421;
$L__BB0_552:
	mul.f64 	%fd795, %fd25321, 0d3D70B66B6DEB9E5D;
	mov.f64 	%fd6423, 0dC055C00000000000;
	div.rn.f64 	%fd796, %fd6423, %fd7;
	fma.rn.f64 	%fd6424, %fd796, 0d3FF71547652B82FE, 0d4338000000000000;
	{
	.reg .b32 %temp; 
	mov.b64 	{%r380, %temp}, %fd6424;
	}
	mov.f64 	%fd6425, 0dC338000000000000;
	add.rn.f64 	%fd6426, %fd6424, %fd6425;
	fma.rn.f64 	%fd6427, %fd6426, 0dBFE62E42FEFA39EF, %fd796;
	fma.rn.f64 	%fd6428, %fd6426, 0dBC7ABC9E3B39803F, %fd6427;
	fma.rn.f64 	%fd6429, %fd6428, 0d3E5ADE1569CE2BDF, 0d3E928AF3FCA213EA;
	fma.rn.f64 	%fd6430, %fd6429, %fd6428, 0d3EC71DEE62401315;
	fma.rn.f64 	%fd6431, %fd6430, %fd6428, 0d3EFA01997C89EB71;
	fma.rn.f64 	%fd6432, %fd6431, %fd6428, 0d3F2A01A014761F65;
	fma.rn.f64 	%fd6433, %fd6432, %fd6428, 0d3F56C16C1852B7AF;
	fma.rn.f64 	%fd6434, %fd6433, %fd6428, 0d3F81111111122322;
	fma.rn.f64 	%fd6435, %fd6434, %fd6428, 0d3FA55555555502A1;
	fma.rn.f64 	%fd6436, %fd6435, %fd6428, 0d3FC5555555555511;
	fma.rn.f64 	%fd6437, %fd6436, %fd6428, 0d3FE000000000000B;
	fma.rn.f64 	%fd6438, %fd6437, %fd6428, 0d3FF0000000000000;
	fma.rn.f64 	%fd6439, %fd6438, %fd6428, 0d3FF0000000000000;
	{
	.reg .b32 %temp; 
	mov.b64 	{%r381, %temp}, %fd6439;
	}
	{
	.reg .b32 %temp; 
	mov.b64 	{%temp, %r382}, %fd6439;
	}
	shl.b32 	%r2147, %r380, 20;
	add.s32 	%r2148, %r2147, %r382;
	mov.b64 	%fd25322, {%r381, %r2148};
	{
	.reg .b32 %temp; 
	mov.b64 	{%temp, %r2149}, %fd796;
	}
	mov.b32 	%f192, %r2149;
	abs.f32 	%f68, %f192;
	setp.lt.f32 	%p685, %f68, 0f4086232B;
	@%p685 bra 	$L__BB0_555;
	setp.lt.f64 	%p686, %fd796, 0d0000000000000000;
	add.f64 	%fd6440, %fd796, 0d7FF0000000000000;
	selp.f64 	%fd25322, 0d0000000000000000, %fd6440, %p686;
	setp.geu.f32 	%p687, %f68, 0f40874800;
	@%p687 bra 	$L__BB0_555;
	shr.u32 	%r2150, %r380, 31;
	add.s32 	%r2151, %r380, %r2150;
	shr.s32 	%r2152, %r2151, 1;
	shl.b32 	%r2153, %r2152, 20;
	add.s32 	%r2154, %r382, %r2153;
	mov.b64 	%fd6441, {%r381, %r2154};
	sub.s32 	%r2155, %r380, %r2152;
	shl.b32 	%r2156, %r2155, 20;
	add.s32 	%r2157, %r2156, 1072693248;
	mov.b32 	%r2158, 0;
	mov.b64 	%fd6442, {%r2158, %r2157};
	mul.f64 	%fd25322, %fd6442, %fd6441;
$L__BB0_555:
	setp.neu.f64 	%p688, %fd26, 0d0000000000000000;
	mul.f64 	%fd6443, %fd7, 0d3C7305F0C060D5C9;
	mul.f64 	%fd6444, %fd7, %fd6443;
	mul.f64 	%fd801, %fd6444, %fd25322;
	mul.f64 	%fd802, %fd25299, 0d3CFD45FD6237EBE3;
	mov.f64 	%fd6445, 0d400C000000000000;
	{
	.reg .b32 %temp; 
	mov.b64 	{%temp, %r383}, %fd6445;
	}
	@%p688 bra 	$L__BB0_557;
	and.b32  	%r2159, %r383, 2146435072;
	setp.eq.s32 	%p690, %r2159, 1074790400;
	selp.b32 	%r2160, %r12, 0, %p690;
	setp.lt.s32 	%p691, %r383, 0;
	or.b32  	%r2161, %r2160, 2146435072;
	selp.b32 	%r2162, %r2161, %r2160, %p691;
	mov.b32 	%r2163, 0;
	mov.b64 	%fd25324, {%r2163, %r2162};
	bra.uni 	$L__BB0_558;
$L__BB0_557:
	setp.lt.s32 	%p689, %r12, 0;
	{ // callseq 38, 0
	.param .b64 param0;
	st.param.f64 	[param0], %fd27;
	.param .b64 param1;
	st.param.f64 	[param1], 0d400C000000000000;
	.param .b64 retval0;
	call.uni (retval0), 
	__internal_accurate_pow, 
	(
	param0, 
	param1
	);
	ld.param.f64 	%fd6446, [retval0];
	} // callseq 38
	selp.f64 	%fd25324, 0dFFF8000000000000, %fd6446, %p689;
$L__BB0_558:
	add.f64 	%fd6448, %fd26, 0d400C000000000000;
	{
	.reg .b32 %temp; 
	mov.b64 	{%temp, %r2164}, %fd6448;
	}
	and.b32  	%r2165, %r2164, 2146435072;
	setp.ne.s32 	%p692, %r2165, 2146435072;
	@%p692 bra 	$L__BB0_563;
	setp.num.f64 	%p693, %fd26, %fd26;
	@%p693 bra 	$L__BB0_561;
	mov.f64 	%fd6449, 0d400C000000000000;
	add.rn.f64 	%fd25324, %fd26, %fd6449;
	bra.uni 	$L__BB0_563;
$L__BB0_561:
	setp.neu.f64 	%p694, %fd27, 0d7FF0000000000000;
	@%p694 bra 	$L__BB0_563;
	and.b32  	%r2166, %r383, 2146435072;
	setp.eq.s32 	%p695, %r2166, 1074790400;
	setp.lt.s32 	%p696, %r12, 0;
	setp.lt.s32 	%p697, %r383, 0;
	selp.b32 	%r2167, 0, 2146435072, %p697;
	and.b32  	%r2168, %r383, 2147483647;
	setp.ne.s32 	%p698, %r2168, 1071644672;
	or.b32  	%r2169, %r2167, -2147483648;
	selp.b32 	%r2170, %r2169, %r2167, %p698;
	selp.b32 	%r2171, %r2170, %r2167, %p695;
	selp.b32 	%r2172, %r2171, %r2167, %p696;
	mov.b32 	%r2173, 0;
	mov.b64 	%fd25324, {%r2173, %r2172};
$L__BB0_563:
	mul.f64 	%fd6450, %fd25324, 0d3A83CE9A36F23C10;
	selp.f64 	%fd6451, 0d3A83CE9A36F23C10, %fd6450, %p630;
	mul.f64 	%fd809, %fd8, %fd6451;
	div.rn.f64 	%fd810, %fd809, 0d3DC07E1FE91B0B70;
	{
	.reg .b32 %temp; 
	mov.b64 	{%temp, %r3361}, %fd810;
	}
	{
	.reg .b32 %temp; 
	mov.b64 	{%r3362, %temp}, %fd810;
	}
	setp.gt.s32 	%p700, %r3361, 1048575;
	mov.b32 	%r3363, -1023;
	mov.f64 	%fd25325, %fd810;
	@%p700 bra 	$L__BB0_565;
	mul.f64 	%fd25325, %fd810, 0d4350000000000000;
	{
	.reg .b32 %temp; 
	mov.b64 	{%temp, %r3361}, %fd25325;
	}
	{
	.reg .b32 %temp; 
	mov.b64 	{%r3362, %temp}, %fd25325;
	}
	mov.b32 	%r3363, -1077;
$L__BB0_565:
	add.s32 	%r2176, %r3361, -1;
	setp.gt.u32 	%p701, %r2176, 2146435070;
	@%p701 bra 	$L__BB0_569;
	shr.u32 	%r2179, %r3361, 20;
	add.s32 	%r3364, %r3363, %r2179;
	and.b32  	%r2180, %r3361, 1048575;
	or.b32  	%r2181, %r2180, 1072693248;
	mov.b64 	%fd25326, {%r3362, %r2181};
	setp.lt.u32 	%p703, %r2181, 1073127583;
	@%p703 bra 	$L__BB0_568;
	{
	.reg .b32 %temp; 
	mov.b64 	{%r2182, %temp}, %fd25326;
	}
	{
	.reg .b32 %temp; 
	mov.b64 	{%temp, %r2183}, %fd25326;
	}
	add.s32 	%r2184, %r2183, -1048576;
	mov.b64 	%fd25326, {%r2182, %r2184};
	add.s32 	%r3364, %r3364, 1;
$L__BB0_568:
	add.f64 	%fd6453, %fd25326, 0dBFF0000000000000;
	add.f64 	%fd6454, %fd25326, 0d3FF0000000000000;
	rcp.approx.ftz.f64 	%fd6455, %fd6454;
	neg.f64 	%fd6456, %fd6454;
	fma.rn.f64 	%fd6457, %fd6456, %fd6455, 0d3FF0000000000000;
	fma.rn.f64 	%fd6458, %fd6457, %fd6457, %fd6457;
	fma.rn.f64 	%fd6459, %fd6458, %fd6455, %fd6455;
	mul.f64 	%fd6460, %fd6453, %fd6459;
	fma.rn.f64 	%fd6461, %fd6453, %fd6459, %fd6460;
	mul.f64 	%fd6462, %fd6461, %fd6461;
	fma.rn.f64 	%fd6463, %fd6462, 0d3EB1380B3AE80F1E, 0d3ED0EE258B7A8B04;
	fma.rn.f64 	%fd6464, %fd6463, %fd6462, 0d3EF3B2669F02676F;
	fma.rn.f64 	%fd6465, %fd6464, %fd6462, 0d3F1745CBA9AB0956;
	fma.rn.f64 	%fd6466, %fd6465, %fd6462, 0d3F3C71C72D1B5154;
	fma.rn.f64 	%fd6467, %fd6466, %fd6462, 0d3F624924923BE72D;
	fma.rn.f64 	%fd6468, %fd6467, %fd6462, 0d3F8999999999A3C4;
	fma.rn.f64 	%fd6469, %fd6468, %fd6462, 0d3FB5555555555554;
	sub.f64 	%fd6470, %fd6453, %fd6461;
	add.f64 	%fd6471, %fd6470, %fd6470;
	neg.f64 	%fd6472, %fd6461;
	fma.rn.f64 	%fd6473, %fd6472, %fd6453, %fd6471;
	mul.f64 	%fd6474, %fd6459, %fd6473;
	mul.f64 	%fd6475, %fd6462, %fd6469;
	fma.rn.f64 	%fd6476, %fd6475, %fd6461, %fd6474;
	xor.b32  	%r2185, %r3364, -2147483648;
	mov.b32 	%r2186, 1127219200;
	mov.b64 	%fd6477, {%r2185, %r2186};
	mov.b32 	%r2187, -2147483648;
	mov.b64 	%fd6478, {%r2187, %r2186};
	sub.f64 	%fd6479, %fd6477, %fd6478;
	fma.rn.f64 	%fd6480, %fd6479, 0d3FE62E42FEFA39EF, %fd6461;
	fma.rn.f64 	%fd6481, %fd6479, 0dBFE62E42FEFA39EF, %fd6480;
	sub.f64 	%fd6482, %fd6481, %fd6461;
	sub.f64 	%fd6483, %fd6476, %fd6482;
	fma.rn.f64 	%fd6484, %fd6479, 0d3C7ABC9E3B39803F, %fd6483;
	add.f64 	%fd25327, %fd6480, %fd6484;
	bra.uni 	$L__BB0_570;
$L__BB0_569:
	fma.rn.f64 	%fd6452, %fd25325, 0d7FF0000000000000, 0d7FF0000000000000;
	{
	.reg .b32 %temp; 
	mov.b64 	{%temp, %r2177}, %fd25325;
	}
	and.b32  	%r2178, %r2177, 2147483647;
	setp.eq.s32 	%p702, %r2178, 0;
	selp.f64 	%fd25327, 0dFFF0000000000000, %fd6452, %p702;
$L__BB0_570:
	mul.f64 	%fd6485, %fd25327, 0d3C695355BAAAFAD3;
	fma.rn.f64 	%fd819, %fd25327, 0d3FDBCB7B1526E50E, %fd6485;
	{
	.reg .b32 %temp; 
	mov.b64 	{%temp, %r394}, %fd819;
	}
	abs.f64 	%fd820, %fd819;
	{ // callseq 39, 0
	.param .b64 param0;
	st.param.f64 	[param0], %fd820;
	.param .b64 param1;
	st.param.f64 	[param1], 0d4000000000000000;
	.param .b64 retval0;
	call.uni (retval0), 
	__internal_accurate_pow, 
	(
	param0, 
	param1
	);
	ld.param.f64 	%fd6486, [retval0];
	} // callseq 39
	setp.lt.s32 	%p705, %r394, 0;
	neg.f64 	%fd6488, %fd6486;
	selp.f64 	%fd6489, %fd6488, %fd6486, %p635;
	selp.f64 	%fd25329, %fd6489, %fd6486, %p705;
	setp.neu.f64 	%p706, %fd819, 0d0000000000000000;
	@%p706 bra 	$L__BB0_572;
	selp.b32 	%r2190, %r394, 0, %p635;
	setp.lt.s32 	%p708, %r768, 0;
	or.b32  	%r2191, %r2190, 2146435072;
	selp.b32 	%r2192, %r2191, %r2190, %p708;
	mov.b32 	%r2193, 0;
	mov.b64 	%fd25329, {%r2193, %r2192};
$L__BB0_572:
	add.f64 	%fd6490, %fd819, 0d4000000000000000;
	{
	.reg .b32 %temp; 
	mov.b64 	{%temp, %r2194}, %fd6490;
	}
	and.b32  	%r2195, %r2194, 2146435072;
	setp.ne.s32 	%p709, %r2195, 2146435072;
	@%p709 bra 	$L__BB0_577;
	setp.num.f64 	%p710, %fd819, %fd819;
	@%p710 bra 	$L__BB0_575;
	mov.f64 	%fd6491, 0d4000000000000000;
	add.rn.f64 	%fd25329, %fd819, %fd6491;
	bra.uni 	$L__BB0_577;
$L__BB0_575:
	setp.neu.f64 	%p711, %fd820, 0d7FF0000000000000;
	@%p711 bra 	$L__BB0_577;
	setp.lt.s32 	%p714, %r768, 0;
	selp.b32 	%r2197, 0, 2146435072, %p714;
	and.b32  	%r2198, %r768, 2147483647;
	setp.ne.s32 	%p715, %r2198, 1071644672;
	or.b32  	%r2199, %r2197, -2147483648;
	selp.b32 	%r2200, %r2199, %r2197, %p715;
	selp.b32 	%r2201, %r2200, %r2197, %p635;
	selp.b32 	%r2202, %r2201, %r2197, %p705;
	mov.b32 	%r2203, 0;
	mov.b64 	%fd25329, {%r2203, %r2202};
$L__BB0_577:
	setp.eq.f64 	%p716, %fd819, 0d3FF0000000000000;
	add.f64 	%fd6492, %fd25329, 0d3FF0000000000000;
	rcp.rn.f64 	%fd6493, %fd6492;
	selp.f64 	%fd6494, 0d3FE0000000000000, %fd6493, %p716;
	mov.f64 	%fd6495, 0d3FE0000000000000;
	{
	.reg .b32 %temp; 
	mov.b64 	{%temp, %r2204}, %fd6495;
	}
	{
	.reg .b32 %temp; 
	mov.b64 	{%temp, %r395}, %fd6494;
	}
	shr.u32 	%r2205, %r395, 20;
	and.b32  	%r2206, %r2205, 2047;
	add.s32 	%r2207, %r2206, -1012;
	mov.b64 	%rd204, %fd6494;
	shl.b64 	%rd205, %rd204, %r2207;
	setp.eq.s64 	%p717, %rd205, -9223372036854775808;
	{ // callseq 40, 0
	.param .b64 param0;
	st.param.f64 	[param0], 0d3FE0000000000000;
	.param .b64 param1;
	st.param.f64 	[param1], %fd6494;
	.param .b64 retval0;
	call.uni (retval0), 
	__internal_accurate_pow, 
	(
	param0, 
	param1
	);
	ld.param.f64 	%fd6496, [retval0];
	} // callseq 40
	setp.lt.s32 	%p718, %r2204, 0;
	neg.f64 	%fd6498, %fd6496;
	selp.f64 	%fd6499, %fd6498, %fd6496, %p717;
	selp.f64 	%fd6500, %fd6499, %fd6496, %p718;
	cvt.rzi.f64.f64 	%fd6501, %fd6494;
	setp.neu.f64 	%p719, %fd6494, %fd6501;
	selp.f64 	%fd6503, 0dFFF8000000000000, %fd6500, %p719;
	selp.f64 	%fd25330, %fd6503, %fd6500, %p718;
	add.f64 	%fd6504, %fd6494, 0d3FE0000000000000;
	{
	.reg .b32 %temp; 
	mov.b64 	{%temp, %r2208}, %fd6504;
	}
	and.b32  	%r2209, %r2208, 2146435072;
	setp.ne.s32 	%p720, %r2209, 2146435072;
	@%p720 bra 	$L__BB0_582;
	setp.num.f64 	%p721, %fd6494, %fd6494;
	@%p721 bra 	$L__BB0_580;
	mov.f64 	%fd6506, 0d3FE0000000000000;
	add.rn.f64 	%fd25330, %fd6506, %fd6494;
	bra.uni 	$L__BB0_582;
$L__BB0_580:
	abs.f64 	%fd6505, %fd6494;
	setp.neu.f64 	%p722, %fd6505, 0d7FF0000000000000;
	@%p722 bra 	$L__BB0_582;
	shr.s32 	%r2210, %r395, 31;
	and.b32  	%r2211, %r2210, 2146435072;
	mov.b32 	%r2212, 0;
	mov.b64 	%fd25330, {%r2212, %r2211};
$L__BB0_582:
	setp.eq.f64 	%p723, %fd6494, 0d0000000000000000;
	selp.f64 	%fd6507, 0d3FF0000000000000, %fd25330, %p723;
	add.f64 	%fd6508, %fd810, 0d3FF0000000000000;
	div.rn.f64 	%fd6509, %fd809, %fd6508;
	mul.f64 	%fd832, %fd6509, %fd6507;
	mov.f64 	%fd6510, 0dC0920C0000000000;
	div.rn.f64 	%fd833, %fd6510, %fd7;
	fma.rn.f64 	%fd6511, %fd833, 0d3FF71547652B82FE, 0d4338000000000000;
	{
	.reg .b32 %temp; 
	mov.b64 	{%r396, %temp}, %fd6511;
	}
	mov.f64 	%fd6512, 0dC338000000000000;
	add.rn.f64 	%fd6513, %fd6511, %fd6512;
	fma.rn.f64 	%fd6514, %fd6513, 0dBFE62E42FEFA39EF, %fd833;
	fma.rn.f64 	%fd6515, %fd6513, 0dBC7ABC9E3B39803F, %fd6514;
	fma.rn.f64 	%fd6516, %fd6515, 0d3E5ADE1569CE2BDF, 0d3E928AF3FCA213EA;
	fma.rn.f64 	%fd6517, %fd6516, %fd6515, 0d3EC71DEE62401315;
	fma.rn.f64 	%fd6518, %fd6517, %fd6515, 0d3EFA01997C89EB71;
	fma.rn.f64 	%fd6519, %fd6518, %fd6515, 0d3F2A01A014761F65;
	fma.rn.f64 	%fd6520, %fd6519, %fd6515, 0d3F56C16C1852B7AF;
	fma.rn.f64 	%fd6521, %fd6520, %fd6515, 0d3F81111111122322;
	fma.rn.f64 	%fd6522, %fd6521, %fd6515, 0d3FA55555555502A1;
	fma.rn.f64 	%fd6523, %fd6522, %fd6515, 0d3FC5555555555511;
	fma.rn.f64 	%fd6524, %fd6523, %fd6515, 0d3FE000000000000B;
	fma.rn.f64 	%fd6525, %fd6524, %fd6515, 0d3FF0000000000000;
	fma.rn.f64 	%fd6526, %fd6525, %fd6515, 0d3FF0000000000000;
	{
	.reg .b32 %temp; 
	mov.b64 	{%r397, %temp}, %fd6526;
	}
	{
	.reg .b32 %temp; 
	mov.b64 	{%temp, %r398}, %fd6526;
	}
	shl.b32 	%r2213, %r396, 20;
	add.s32 	%r2214, %r2213, %r398;
	mov.b64 	%fd25331, {%r397, %r2214};
	{
	.reg .b32 %temp; 
	mov.b64 	{%temp, %r2215}, %fd833;
	}
	mov.b32 	%f193, %r2215;
	abs.f32 	%f69, %f193;
	setp.lt.f32 	%p724, %f69, 0f4086232B;
	@%p724 bra 	$L__BB0_585;
	setp.lt.f64 	%p725, %fd833, 0d0000000000000000;
	add.f64 	%fd6527, %fd833, 0d7FF0000000000000;
	selp.f64 	%fd25331, 0d0000000000000000, %fd6527, %p725;
	setp.geu.f32 	%p726, %f69, 0f40874800;
	@%p726 bra 	$L__BB0_585;
	shr.u32 	%r2216, %r396, 31;
	add.s32 	%r2217, %r396, %r2216;
	shr.s32 	%r2218, %r2217, 1;
	shl.b32 	%r2219, %r2218, 20;
	add.s32 	%r2220, %r398, %r2219;
	mov.b64 	%fd6528, {%r397, %r2220};
	sub.s32 	%r2221, %r396, %r2218;
	shl.b32 	%r2222, %r2221, 20;
	add.s32 	%r2223, %r2222, 1072693248;
	mov.b32 	%r2224, 0;
	mov.b64 	%fd6529, {%r2224, %r2223};
	mul.f64 	%fd25331, %fd6529, %fd6528;
$L__BB0_585:
	mul.f64 	%fd838, %fd25331, 0d3D602F4FC8C3D757;
	mov.f64 	%fd6530, 0d4084500000000000;
	div.rn.f64 	%fd839, %fd6530, %fd7;
	fma.rn.f64 	%fd6531, %fd839, 0d3FF71547652B82FE, 0d4338000000000000;
	{
	.reg .b32 %temp; 
	mov.b64 	{%r399, %temp}, %fd6531;
	}
	mov.f64 	%fd6532, 0dC338000000000000;
	add.rn.f64 	%fd6533, %fd6531, %fd6532;
	fma.rn.f64 	%fd6534, %fd6533, 0dBFE62E42FEFA39EF, %fd839;
	fma.rn.f64 	%fd6535, %fd6533, 0dBC7ABC9E3B39803F, %fd6534;
	fma.rn.f64 	%fd6536, %fd6535, 0d3E5ADE1569CE2BDF, 0d3E928AF3FCA213EA;
	fma.rn.f64 	%fd6537, %fd6536, %fd6535, 0d3EC71DEE62401315;
	fma.rn.f64 	%fd6538, %fd6537, %fd6535, 0d3EFA01997C89EB71;
	fma.rn.f64 	%fd6539, %fd6538, %fd6535, 0d3F2A01A014761F65;
	fma.rn.f64 	%fd6540, %fd6539, %fd6535, 0d3F56C16C1852B7AF;
	fma.rn.f64 	%fd6541, %fd6540, %fd6535, 0d3F81111111122322;
	fma.rn.f64 	%fd6542, %fd6541, %fd6535, 0d3FA55555555502A1;
	fma.rn.f64 	%fd6543, %fd6542, %fd6535, 0d3FC5555555555511;
	fma.rn.f64 	%fd6544, %fd6543, %fd6535, 0d3FE000000000000B;
	fma.rn.f64 	%fd6545, %fd6544, %fd6535, 0d3FF0000000000000;
	fma.rn.f64 	%fd6546, %fd6545, %fd6535, 0d3FF0000000000000;
	{
	.reg .b32 %temp; 
	mov.b64 	{%r400, %temp}, %fd6546;
	}
	{
	.reg .b32 %temp; 
	mov.b64 	{%temp, %r401}, %fd6546;
	}
	shl.b32 	%r2225, %r399, 20;
	add.s32 	%r2226, %r2225, %r401;
	mov.b64 	%fd25332, {%r400, %r2226};
	{
	.reg .b32 %temp; 
	mov.b64 	{%temp, %r2227}, %fd839;
	}
	mov.b32 	%f194, %r2227;
	abs.f32 	%f70, %f194;
	setp.lt.f32 	%p727, %f70, 0f4086232B;
	@%p727 bra 	$L__BB0_588;
	setp.lt.f64 	%p728, %fd839, 0d0000000000000000;
	add.f64 	%fd6547, %fd839, 0d7FF0000000000000;
	selp.f64 	%fd25332, 0d0000000000000000, %fd6547, %p728;
	setp.geu.f32 	%p729, %f70, 0f40874800;
	@%p729 bra 	$L__BB0_588;
	shr.u32 	%r2228, %r399, 31;
	add.s32 	%r2229, %r399, %r2228;
	shr.s32 	%r2230, %r2229, 1;
	shl.b32 	%r2231, %r2230, 20;
	add.s32 	%r2232, %r401, %r2231;
	mov.b64 	%fd6548, {%r400, %r2232};
	sub.s32 	%r2233, %r399, %r2230;
	shl.b32 	%r2234, %r2233, 20;
	add.s32 	%r2235, %r2234, 1072693248;
	mov.b32 	%r2236, 0;
	mov.b64 	%fd6549, {%r2236, %r2235};
	mul.f64 	%fd25332, %fd6549, %fd6548;
$L__BB0_588:
	mul.f64 	%fd844, %fd25332, 0d3D66DEADF4BBB049;
	mul.f64 	%fd845, %fd25236, 0d3D9278C7947035C5;
	mul.f64 	%fd846, %fd25238, 0d3D90B66B6DEB9E5D;
	mov.f64 	%fd6550, 0dC09F400000000000;
	div.rn.f64 	%fd847, %fd6550, %fd7;
	fma.rn.f64 	%fd6551, %fd847, 0d3FF71547652B82FE, 0d4338000000000000;
	{
	.reg .b32 %temp; 
	mov.b64 	{%r402, %temp}, %fd6551;
	}
	mov.f64 	%fd6552, 0dC338000000000000;
	add.rn.f64 	%fd6553, %fd6551, %fd6552;
	fma.rn.f64 	%fd6554, %fd6553, 0dBFE62E42FEFA39EF, %fd847;
	fma.rn.f64 	%fd6555, %fd6553, 0dBC7ABC9E3B39803F, %fd6554;
	fma.rn.f64 	%fd6556, %fd6555, 0d3E5ADE1569CE2BDF, 0d3E928AF3FCA213EA;
	fma.rn.f64 	%fd6557, %fd6556, %fd6555, 0d3EC71DEE62401315;
	fma.rn.f64 	%fd6558, %fd6557, %fd6555, 0d3EFA01997C89EB71;
	fma.rn.f64 	%fd6559, %fd6558, %fd6555, 0d3F2A01A014761F65;
	fma.rn.f64 	%fd6560, %fd6559, %fd6555, 0d3F56C16C1852B7AF;
	fma.rn.f64 	%fd6561, %fd6560, %fd6555, 0d3F81111111122322;
	fma.rn.f64 	%fd6562, %fd6561, %fd6555, 0d3FA55555555502A1;
	fma.rn.f64 	%fd6563, %fd6562, %fd6555, 0d3FC5555555555511;
	fma.rn.f64 	%fd6564, %fd6563, %fd6555, 0d3FE000000000000B;
	fma.rn.f64 	%fd6565, %fd6564, %fd6555, 0d3FF0000000000000;
	fma.rn.f64 	%fd6566, %fd6565, %fd6555, 0d3FF0000000000000;
	{
	.reg .b32 %temp; 
	mov.b64 	{%r403, %temp}, %fd6566;
	}
	{
	.reg .b32 %temp; 
	mov.b64 	{%temp, %r404}, %fd6566;
	}
	shl.b32 	%r2237, %r402, 20;
	add.s32 	%r2238, %r2237, %r404;
	mov.b64 	%fd25333, {%r403, %r2238};
	{
	.reg .b32 %temp; 
	mov.b64 	{%temp, %r2239}, %fd847;
	}
	mov.b32 	%f195, %r2239;
	abs.f32 	%f71, %f195;
	setp.lt.f32 	%p730, %f71, 0f4086232B;
	@%p730 bra 	$L__BB0_591;
	setp.lt.f64 	%p731, %fd847, 0d0000000000000000;
	add.f64 	%fd6567, %fd847, 0d7FF0000000000000;
	selp.f64 	%fd25333, 0d0000000000000000, %fd6567, %p731;
	setp.geu.f32 	%p732, %f71, 0f40874800;
	@%p732 bra 	$L__BB0_591;
	shr.u32 	%r2240, %r402, 31;
	add.s32 	%r2241, %r402, %r2240;
	shr.s32 	%r2242, %r2241, 1;
	shl.b32 	%r2243, %r2242, 20;
	add.s32 	%r2244, %r404, %r2243;
	mov.b64 	%fd6568, {%r403, %r2244};
	sub.s32 	%r2245, %r402, %r2242;
	shl.b32 	%r2246, %r2245, 20;
	add.s32 	%r2247, %r2246, 1072693248;
	mov.b32 	%r2248, 0;
	mov.b64 	%fd6569, {%r2248, %r2247};
	mul.f64 	%fd25333, %fd6569, %fd6568;
$L__BB0_591:
	fma.rn.f64 	%fd852, %fd25333, 0d3DC5002C0BCECF6B, 0d3D42B7D47B1C5F72;
	mul.f64 	%fd853, %fd25312, 0d3D6E4230FCE89298;
	mul.f64 	%fd854, %fd25294, 0d3D8982382E829366;
	mul.f64 	%fd855, %fd25319, 0d3D6A636641C4DF1A;
	mov.f64 	%fd6570, 0d4073100000000000;
	div.rn.f64 	%fd856, %fd6570, %fd7;
	fma.rn.f64 	%fd6571, %fd856, 0d3FF71547652B82FE, 0d4338000000000000;
	{
	.reg .b32 %temp; 
	mov.b64 	{%r405, %temp}, %fd6571;
	}
	mov.f64 	%fd6572, 0dC338000000000000;
	add.rn.f64 	%fd6573, %fd6571, %fd6572;
	fma.rn.f64 	%fd6574, %fd6573, 0dBFE62E42FEFA39EF, %fd856;
	fma.rn.f64 	%fd6575, %fd6573, 0dBC7ABC9E3B39803F, %fd6574;
	fma.rn.f64 	%fd6576, %fd6575, 0d3E5ADE1569CE2BDF, 0d3E928AF3FCA213EA;
	fma.rn.f64 	%fd6577, %fd6576, %fd6575, 0d3EC71DEE62401315;
	fma.rn.f64 	%fd6578, %fd6577, %fd6575, 0d3EFA01997C89EB71;
	fma.rn.f64 	%fd6579, %fd6578, %fd6575, 0d3F2A01A014761F65;
	fma.rn.f64 	%fd6580, %fd6579, %fd6575, 0d3F56C16C1852B7AF;
	fma.rn.f64 	%fd6581, %fd6580, %fd6575, 0d3F81111111122322;
	fma.rn.f64 	%fd6582, %fd6581, %fd6575, 0d3FA55555555502A1;
	fma.rn.f64 	%fd6583, %fd6582, %fd6575, 0d3FC5555555555511;
	fma.rn.f64 	%fd6584, %fd6583, %fd6575, 0d3FE000000000000B;
	fma.rn.f64 	%fd6585, %fd6584, %fd6575, 0d3FF0000000000000;
	fma.rn.f64 	%fd6586, %fd6585, %fd6575, 0d3FF0000000000000;
	{
	.reg .b32 %temp; 
	mov.b64 	{%r406, %temp}, %fd6586;
	}
	{
	.reg .b32 %temp; 
	mov.b64 	{%temp, %r407}, %fd6586;
	}
	shl.b32 	%r2249, %r405, 20;
	add.s32 	%r2250, %r2249, %r407;
	mov.b64 	%fd25334, {%r406, %r2250};
	{
	.reg .b32 %temp; 
	mov.b64 	{%temp, %r2251}, %fd856;
	}
	mov.b32 	%f196, %r2251;
	abs.f32 	%f72, %f196;
	setp.lt.f32 	%p733, %f72, 0f4086232B;
	@%p733 bra 	$L__BB0_594;
	setp.lt.f64 	%p734, %fd856, 0d0000000000000000;
	add.f64 	%fd6587, %fd856, 0d7FF0000000000000;
	selp.f64 	%fd25334, 0d0000000000000000, %fd6587, %p734;
	setp.geu.f32 	%p735, %f72, 0f40874800;
	@%p735 bra 	$L__BB0_594;
	shr.u32 	%r2252, %r405, 31;
	add.s32 	%r2253, %r405, %r2252;
	shr.s32 	%r2254, %r2253, 1;
	shl.b32 	%r2255, %r2254, 20;
	add.s32 	%r2256, %r407, %r2255;
	mov.b64 	%fd6588, {%r406, %r2256};
	sub.s32 	%r2257, %r405, %r2254;
	shl.b32 	%r2258, %r2257, 20;
	add.s32 	%r2259, %r2258, 1072693248;
	mov.b32 	%r2260, 0;
	mov.b64 	%fd6589, {%r2260, %r2259};
	mul.f64 	%fd25334, %fd6589, %fd6588;
$L__BB0_594:
	mul.f64 	%fd861, %fd25334, 0d3D82E95E9E115B9F;
	mov.f64 	%fd6590, 0d4089F00000000000;
	div.rn.f64 	%fd862, %fd6590, %fd7;
	fma.rn.f64 	%fd6591, %fd862, 0d3FF71547652B82FE, 0d4338000000000000;
	{
	.reg .b32 %temp; 
	mov.b64 	{%r408, %temp}, %fd6591;
	}
	mov.f64 	%fd6592, 0dC338000000000000;
	add.rn.f64 	%fd6593, %fd6591, %fd6592;
	fma.rn.f64 	%fd6594, %fd6593, 0dBFE62E42FEFA39EF, %fd862;
	fma.rn.f64 	%fd6595, %fd6593, 0dBC7ABC9E3B39803F, %fd6594;
	fma.rn.f64 	%fd6596, %fd6595, 0d3E5ADE1569CE2BDF, 0d3E928AF3FCA213EA;
	fma.rn.f64 	%fd6597, %fd6596, %fd6595, 0d3EC71DEE62401315;
	fma.rn.f64 	%fd6598, %fd6597, %fd6595, 0d3EFA01997C89EB71;
	fma.rn.f64 	%fd6599, %fd6598, %fd6595, 0d3F2A01A014761F65;
	fma.rn.f64 	%fd6600, %fd6599, %fd6595, 0d3F56C16C1852B7AF;
	fma.rn.f64 	%fd6601, %fd6600, %fd6595, 0d3F81111111122322;
	fma.rn.f64 	%fd6602, %fd6601, %fd6595, 0d3FA55555555502A1;
	fma.rn.f64 	%fd6603, %fd6602, %fd6595, 0d3FC5555555555511;
	fma.rn.f64 	%fd6604, %fd6603, %fd6595, 0d3FE000000000000B;
	fma.rn.f64 	%fd6605, %fd6604, %fd6595, 0d3FF0000000000000;
	fma.rn.f64 	%fd6606, %fd6605, %fd6595, 0d3FF0000000000000;
	{
	.reg .b32 %temp; 
	mov.b64 	{%r409, %temp}, %fd6606;
	}
	{
	.reg .b32 %temp; 
	mov.b64 	{%temp, %r410}, %fd6606;
	}
	shl.b32 	%r2261, %r408, 20;
	add.s32 	%r2262, %r2261, %r410;
	mov.b64 	%fd25335, {%r409, %r2262};
	{
	.reg .b32 %temp; 
	mov.b64 	{%temp, %r2263}, %fd862;
	}
	mov.b32 	%f197, %r2263;
	abs.f32 	%f73, %f197;
	setp.lt.f32 	%p736, %f73, 0f4086232B;
	@%p736 bra 	$L__BB0_597;
	setp.lt.f64 	%p737, %fd862, 0d0000000000000000;
	add.f64 	%fd6607, %fd862, 0d7FF0000000000000;
	selp.f64 	%fd25335, 0d0000000000000000, %fd6607, %p737;
	setp.geu.f32 	%p738, %f73, 0f40874800;
	@%p738 bra 	$L__BB0_597;
	shr.u32 	%r2264, %r408, 31;
	add.s32 	%r2265, %r408, %r2264;
	shr.s32 	%r2266, %r2265, 1;
	shl.b32 	%r2267, %r2266, 20;
	add.s32 	%r2268, %r410, %r2267;
	mov.b64 	%fd6608, {%r409, %r2268};
	sub.s32 	%r2269, %r408, %r2266;
	shl.b32 	%r2270, %r2269, 20;
	add.s32 	%r2271, %r2270, 1072693248;
	mov.b32 	%r2272, 0;
	mov.b64 	%fd6609, {%r2272, %r2271};
	mul.f64 	%fd25335, %fd6609, %fd6608;
$L__BB0_597:
	mul.f64 	%fd867, %fd25335, 0d3D6D8E0C20B3893B;
	mov.f64 	%fd6610, 0dC06CC00000000000;
	div.rn.f64 	%fd868, %fd6610, %fd7;
	fma.rn.f64 	%fd6611, %fd868, 0d3FF71547652B82FE, 0d4338000000000000;
	{
	.reg .b32 %temp; 
	mov.b64 	{%r411, %temp}, %fd6611;
	}
	mov.f64 	%fd6612, 0dC338000000000000;
	add.rn.f64 	%fd6613, %fd6611, %fd6612;
	fma.rn.f64 	%fd6614, %fd6613, 0dBFE62E42FEFA39EF, %fd868;
	fma.rn.f64 	%fd6615, %fd6613, 0dBC7ABC9E3B39803F, %fd6614;
	fma.rn.f64 	%fd6616, %fd6615, 0d3E5ADE1569CE2BDF, 0d3E928AF3FCA213EA;
	fma.rn.f64 	%fd6617, %fd6616, %fd6615, 0d3EC71DEE62401315;
	fma.rn.f64 	%fd6618, %fd6617, %fd6615, 0d3EFA01997C89EB71;
	fma.rn.f64 	%fd6619, %fd6618, %fd6615, 0d3F2A01A014761F65;
	fma.rn.f64 	%fd6620, %fd6619, %fd6615, 0d3F56C16C1852B7AF;
	fma.rn.f64 	%fd6621, %fd6620, %fd6615, 0d3F81111111122322;
	fma.rn.f64 	%fd6622, %fd6621, %fd6615, 0d3FA55555555502A1;
	fma.rn.f64 	%fd6623, %fd6622, %fd6615, 0d3FC5555555555511;
	fma.rn.f64 	%fd6624, %fd6623, %fd6615, 0d3FE000000000000B;
	fma.rn.f64 	%fd6625, %fd6624, %fd6615, 0d3FF0000000000000;
	fma.rn.f64 	%fd6626, %fd6625, %fd6615, 0d3FF0000000000000;
	{
	.reg .b32 %temp; 
	mov.b64 	{%r412, %temp}, %fd6626;
	}
	{
	.reg .b32 %temp; 
	mov.b64 	{%temp, %r413}, %fd6626;
	}
	shl.b32 	%r2273, %r411, 20;
	add.s32 	%r2274, %r2273, %r413;
	mov.b64 	%fd25336, {%r412, %r2274};
	{
	.reg .b32 %temp; 
	mov.b64 	{%temp, %r2275}, %fd868;
	}
	mov.b32 	%f198, %r2275;
	abs.f32 	%f74, %f198;
	setp.lt.f32 	%p739, %f74, 0f4086232B;
	@%p739 bra 	$L__BB0_600;
	setp.lt.f64 	%p740, %fd868, 0d0000000000000000;
	add.f64 	%fd6627, %fd868, 0d7FF0000000000000;
	selp.f64 	%fd25336, 0d0000000000000000, %fd6627, %p740;
	setp.geu.f32 	%p741, %f74, 0f40874800;
	@%p741 bra 	$L__BB0_600;
	shr.u32 	%r2276, %r411, 31;
	add.s32 	%r2277, %r411, %r2276;
	shr.s32 	%r2278, %r2277, 1;
	shl.b32 	%r2279, %r2278, 20;
	add.s32 	%r2280, %r413, %r2279;
	mov.b64 	%fd6628, {%r412, %r2280};
	sub.s32 	%r2281, %r411, %r2278;
	shl.b32 	%r2282, %r2281, 20;
	add.s32 	%r2283, %r2282, 1072693248;
	mov.b32 	%r2284, 0;
	mov.b64 	%fd6629, {%r2284, %r2283};
	mul.f64 	%fd25336, %fd6629, %fd6628;
$L__BB0_600:
	mul.f64 	%fd873, %fd25336, 0d3D65D076AA6C223E;
	mov.f64 	%fd6630, 0d405C800000000000;
	div.rn.f64 	%fd874, %fd6630, %fd7;
	fma.rn.f64 	%fd6631, %fd874, 0d3FF71547652B82FE, 0d4338000000000000;
	{
	.reg .b32 %temp; 
	mov.b64 	{%r414, %temp}, %fd6631;
	}
	mov.f64 	%fd6632, 0dC338000000000000;
	add.rn.f64 	%fd6633, %fd6631, %fd6632;
	fma.rn.f64 	%fd6634, %fd6633, 0dBFE62E42FEFA39EF, %fd874;
	fma.rn.f64 	%fd6635, %fd6633, 0dBC7ABC9E3B39803F, %fd6634;
	fma.rn.f64 	%fd6636, %fd6635, 0d3E5ADE1569CE2BDF, 0d3E928AF3FCA213EA;
	fma.rn.f64 	%fd6637, %fd6636, %fd6635, 0d3EC71DEE62401315;
	fma.rn.f64 	%fd6638, %fd6637, %fd6635, 0d3EFA01997C89EB71;
	fma.rn.f64 	%fd6639, %fd6638, %fd6635, 0d3F2A01A014761F65;
	fma.rn.f64 	%fd6640, %fd6639, %fd6635, 0d3F56C16C1852B7AF;
	fma.rn.f64 	%fd6641, %fd6640, %fd6635, 0d3F81111111122322;
	fma.rn.f64 	%fd6642, %fd6641, %fd6635, 0d3FA55555555502A1;
	fma.rn.f64 	%fd6643, %fd6642, %fd6635, 0d3FC5555555555511;
	fma.rn.f64 	%fd6644, %fd6643, %fd6635, 0d3FE000000000000B;
	fma.rn.f64 	%fd6645, %fd6644, %fd6635, 0d3FF0000000000000;
	fma.rn.f64 	%fd6646, %fd6645, %fd6635, 0d3FF0000000000000;
	{
	.reg .b32 %temp; 
	mov.b64 	{%r415, %temp}, %fd6646;
	}
	{
	.reg .b32 %temp; 
	mov.b64 	{%temp, %r416}, %fd6646;
	}
	shl.b32 	%r2285, %r414, 20;
	add.s32 	%r2286, %r2285, %r416;
	mov.b64 	%fd25337, {%r415, %r2286};
	{
	.reg .b32 %temp; 
	mov.b64 	{%temp, %r2287}, %fd874;
	}
	mov.b32 	%f199, %r2287;
	abs.f32 	%f75, %f199;
	setp.lt.f32 	%p742, %f75, 0f4086232B;
	@%p742 bra 	$L__BB0_603;
	setp.lt.f64 	%p743, %fd874, 0d0000000000000000;
	add.f64 	%fd6647, %fd874, 0d7FF0000000000000;
	selp.f64 	%fd25337, 0d0000000000000000, %fd6647, %p743;
	setp.geu.f32 	%p744, %f75, 0f40874800;
	@%p744 bra 	$L__BB0_603;
	shr.u32 	%r2288, %r414, 31;
	add.s32 	%r2289, %r414, %r2288;
	shr.s32 	%r2290, %r2289, 1;
	shl.b32 	%r2291, %r2290, 20;
	add.s32 	%r2292, %r416, %r2291;
	mov.b64 	%fd6648, {%r415, %r2292};
	sub.s32 	%r2293, %r414, %r2290;
	shl.b32 	%r2294, %r2293, 20;
	add.s32 	%r2295, %r2294, 1072693248;
	mov.b32 	%r2296, 0;
	mov.b64 	%fd6649, {%r2296, %r2295};
	mul.f64 	%fd25337, %fd6649, %fd6648;
$L__BB0_603:
	mul.f64 	%fd6650, %fd7, 0d3C74DE2D555C42F4;
	mul.f64 	%fd6651, %fd7, %fd6650;
	mul.f64 	%fd879, %fd6651, %fd25337;
	mov.f64 	%fd6652, 0dC0A0800000000000;
	div.rn.f64 	%fd880, %fd6652, %fd7;
	fma.rn.f64 	%fd6653, %fd880, 0d3FF71547652B82FE, 0d4338000000000000;
	{
	.reg .b32 %temp; 
	mov.b64 	{%r417, %temp}, %fd6653;
	}
	mov.f64 	%fd6654, 0dC338000000000000;
	add.rn.f64 	%fd6655, %fd6653, %fd6654;
	fma.rn.f64 	%fd6656, %fd6655, 0dBFE62E42FEFA39EF, %fd880;
	fma.rn.f64 	%fd6657, %fd6655, 0dBC7ABC9E3B39803F, %fd6656;
	fma.rn.f64 	%fd6658, %fd6657, 0d3E5ADE1569CE2BDF, 0d3E928AF3FCA213EA;
	fma.rn.f64 	%fd6659, %fd6658, %fd6657, 0d3EC71DEE62401315;
	fma.rn.f64 	%fd6660, %fd6659, %fd6657, 0d3EFA01997C89EB71;
	fma.rn.f64 	%fd6661, %fd6660, %fd6657, 0d3F2A01A014761F65;
	fma.rn.f64 	%fd6662, %fd6661, %fd6657, 0d3F56C16C1852B7AF;
	fma.rn.f64 	%fd6663, %fd6662, %fd6657, 0d3F81111111122322;
	fma.rn.f64 	%fd6664, %fd6663, %fd6657, 0d3FA55555555502A1;
	fma.rn.f64 	%fd6665, %fd6664, %fd6657, 0d3FC5555555555511;
	fma.rn.f64 	%fd6666, %fd6665, %fd6657, 0d3FE000000000000B;
	fma.rn.f64 	%fd6667, %fd6666, %fd6657, 0d3FF0000000000000;
	fma.rn.f64 	%fd6668, %fd6667, %fd6657, 0d3FF0000000000000;
	{
	.reg .b32 %temp; 
	mov.b64 	{%r418, %temp}, %fd6668;
	}
	{
	.reg .b32 %temp; 
	mov.b64 	{%temp, %r419}, %fd6668;
	}
	shl.b32 	%r2297, %r417, 20;
	add.s32 	%r2298, %r2297, %r419;
	mov.b64 	%fd25338, {%r418, %r2298};
	{
	.reg .b32 %temp; 
	mov.b64 	{%temp, %r2299}, %fd880;
	}
	mov.b32 	%f200, %r2299;
	abs.f32 	%f76, %f200;
	setp.lt.f32 	%p745, %f76, 0f4086232B;
	@%p745 bra 	$L__BB0_606;
	setp.lt.f64 	%p746, %fd880, 0d0000000000000000;
	add.f64 	%fd6669, %fd880, 0d7FF0000000000000;
	selp.f64 	%fd25338, 0d0000000000000000, %fd6669, %p746;
	setp.geu.f32 	%p747, %f76, 0f40874800;
	@%p747 bra 	$L__BB0_606;
	shr.u32 	%r2300, %r417, 31;
	add.s32 	%r2301, %r417, %r2300;
	shr.s32 	%r2302, %r2301, 1;
	shl.b32 	%r2303, %r2302, 20;
	add.s32 	%r2304, %r419, %r2303;
	mov.b64 	%fd6670, {%r418, %r2304};
	sub.s32 	%r2305, %r417, %r2302;
	shl.b32 	%r2306, %r2305, 20;
	add.s32 	%r2307, %r2306, 1072693248;
	mov.b32 	%r2308, 0;
	mov.b64 	%fd6671, {%r2308, %r2307};
	mul.f64 	%fd25338, %fd6671, %fd6670;
$L__BB0_606:
	mov.f64 	%fd6672, 0dC097C40000000000;
	div.rn.f64 	%fd885, %fd6672, %fd7;
	fma.rn.f64 	%fd6673, %fd885, 0d3FF71547652B82FE, 0d4338000000000000;
	{
	.reg .b32 %temp; 
	mov.b64 	{%r420, %temp}, %fd6673;
	}
	mov.f64 	%fd6674, 0dC338000000000000;
	add.rn.f64 	%fd6675, %fd6673, %fd6674;
	fma.rn.f64 	%fd6676, %fd6675, 0dBFE62E42FEFA39EF, %fd885;
	fma.rn.f64 	%fd6677, %fd6675, 0dBC7ABC9E3B39803F, %fd6676;
	fma.rn.f64 	%fd6678, %fd6677, 0d3E5ADE1569CE2BDF, 0d3E928AF3FCA213EA;
	fma.rn.f64 	%fd6679, %fd6678, %fd6677, 0d3EC71DEE62401315;
	fma.rn.f64 	%fd6680, %fd6679, %fd6677, 0d3EFA01997C89EB71;
	fma.rn.f64 	%fd6681, %fd6680, %fd6677, 0d3F2A01A014761F65;
	fma.rn.f64 	%fd6682, %fd6681, %fd6677, 0d3F56C16C1852B7AF;
	fma.rn.f64 	%fd6683, %fd6682, %fd6677, 0d3F81111111122322;
	fma.rn.f64 	%fd6684, %fd6683, %fd6677, 0d3FA55555555502A1;
	fma.rn.f64 	%fd6685, %fd6684, %fd6677, 0d3FC5555555555511;
	fma.rn.f64 	%fd6686, %fd6685, %fd6677, 0d3FE000000000000B;
	fma.rn.f64 	%fd6687, %fd6686, %fd6677, 0d3FF0000000000000;
	fma.rn.f64 	%fd6688, %fd6687, %fd6677, 0d3FF0000000000000;
	{
	.reg .b32 %temp; 
	mov.b64 	{%r421, %temp}, %fd6688;
	}
	{
	.reg .b32 %temp; 
	mov.b64 	{%temp, %r422}, %fd6688;
	}
	shl.b32 	%r2309, %r420, 20;
	add.s32 	%r2310, %r2309, %r422;
	mov.b64 	%fd25339, {%r421, %r2310};
	{
	.reg .b32 %temp; 
	mov.b64 	{%temp, %r2311}, %fd885;
	}
	mov.b32 	%f201, %r2311;
	abs.f32 	%f77, %f201;
	setp.lt.f32 	%p748, %f77, 0f4086232B;
	@%p748 bra 	$L__BB0_609;
	setp.lt.f64 	%p749, %fd885, 0d0000000000000000;
	add.f64 	%fd6689, %fd885, 0d7FF0000000000000;
	selp.f64 	%fd25339, 0d0000000000000000, %fd6689, %p749;
	setp.geu.f32 	%p750, %f77, 0f40874800;
	@%p750 bra 	$L__BB0_609;
	shr.u32 	%r2312, %r420, 31;
	add.s32 	%r2313, %r420, %r2312;
	shr.s32 	%r2314, %r2313, 1;
	shl.b32 	%r2315, %r2314, 20;
	add.s32 	%r2316, %r422, %r2315;
	mov.b64 	%fd6690, {%r421, %r2316};
	sub.s32 	%r2317, %r420, %r2314;
	shl.b32 	%r2318, %r2317, 20;
	add.s32 	%r2319, %r2318, 1072693248;
	mov.b32 	%r2320, 0;
	mov.b64 	%fd6691, {%r2320, %r2319};
	mul.f64 	%fd25339, %fd6691, %fd6690;
$L__BB0_609:
	mul.f64 	%fd6692, %fd25339, 0d3CCB0EC09D43EA42;
	fma.rn.f64 	%fd6693, %fd25338, 0d3CD87FE49AAB41E0, %fd6692;
	mul.f64 	%fd890, %fd6693, 0d3FE0000000000000;
	mov.f64 	%fd6694, 0d407C400000000000;
	div.rn.f64 	%fd891, %fd6694, %fd7;
	fma.rn.f64 	%fd6695, %fd891, 0d3FF71547652B82FE, 0d4338000000000000;
	{
	.reg .b32 %temp; 
	mov.b64 	{%r423, %temp}, %fd6695;
	}
	mov.f64 	%fd6696, 0dC338000000000000;
	add.rn.f64 	%fd6697, %fd6695, %fd6696;
	fma.rn.f64 	%fd6698, %fd6697, 0dBFE62E42FEFA39EF, %fd891;
	fma.rn.f64 	%fd6699, %fd6697, 0dBC7ABC9E3B39803F, %fd6698;
	fma.rn.f64 	%fd6700, %fd6699, 0d3E5ADE1569CE2BDF, 0d3E928AF3FCA213EA;
	fma.rn.f64 	%fd6701, %fd6700, %fd6699, 0d3EC71DEE62401315;
	fma.rn.f64 	%fd6702, %fd6701, %fd6699, 0d3EFA01997C89EB71;
	fma.rn.f64 	%fd6703, %fd6702, %fd6699, 0d3F2A01A014761F65;
	fma.rn.f64 	%fd6704, %fd6703, %fd6699, 0d3F56C16C1852B7AF;
	fma.rn.f64 	%fd6705, %fd6704, %fd6699, 0d3F81111111122322;
	fma.rn.f64 	%fd6706, %fd6705, %fd6699, 0d3FA55555555502A1;
	fma.rn.f64 	%fd6707, %fd6706, %fd6699, 0d3FC5555555555511;
	fma.rn.f64 	%fd6708, %fd6707, %fd6699, 0d3FE000000000000B;
	fma.rn.f64 	%fd6709, %fd6708, %fd6699, 0d3FF0000000000000;
	fma.rn.f64 	%fd6710, %fd6709, %fd6699, 0d3FF0000000000000;
	{
	.reg .b32 %temp; 
	mov.b64 	{%r424, %temp}, %fd6710;
	}
	{
	.reg .b32 %temp; 
	mov.b64 	{%temp, %r425}, %fd6710;
	}
	shl.b32 	%r2321, %r423, 20;
	add.s32 	%r2322, %r2321, %r425;
	mov.b64 	%fd25340, {%r424, %r2322};
	{
	.reg .b32 %temp; 
	mov.b64 	{%temp, %r2323}, %fd891;
	}
	mov.b32 	%f202, %r2323;
	abs.f32 	%f78, %f202;
	setp.lt.f32 	%p751, %f78, 0f4086232B;
	@%p751 bra 	$L__BB0_612;
	setp.lt.f64 	%p752, %fd891, 0d0000000000000000;
	add.f64 	%fd6711, %fd891, 0d7FF0000000000000;
	selp.f64 	%fd25340, 0d0000000000000000, %fd6711, %p752;
	setp.geu.f32 	%p753, %f78, 0f40874800;
	@%p753 bra 	$L__BB0_612;
	shr.u32 	%r2324, %r423, 31;
	add.s32 	%r2325, %r423, %r2324;
	shr.s32 	%r2326, %r2325, 1;
	shl.b32 	%r2327, %r2326, 20;
	add.s32 	%r2328, %r425, %r2327;
	mov.b64 	%fd6712, {%r424, %r2328};
	sub.s32 	%r2329, %r423, %r2326;
	shl.b32 	%r2330, %r2329, 20;
	add.s32 	%r2331, %r2330, 1072693248;
	mov.b32 	%r2332, 0;
	mov.b64 	%fd6713, {%r2332, %r2331};
	mul.f64 	%fd25340, %fd6713, %fd6712;
$L__BB0_612:
	mov.f64 	%fd6714, 0d4065E00000000000;
	div.rn.f64 	%fd896, %fd6714, %fd7;
	fma.rn.f64 	%fd6715, %fd896, 0d3FF71547652B82FE, 0d4338000000000000;
	{
	.reg .b32 %temp; 
	mov.b64 	{%r426, %temp}, %fd6715;
	}
	mov.f64 	%fd6716, 0dC338000000000000;
	add.rn.f64 	%fd6717, %fd6715, %fd6716;
	fma.rn.f64 	%fd6718, %fd6717, 0dBFE62E42FEFA39EF, %fd896;
	fma.rn.f64 	%fd6719, %fd6717, 0dBC7ABC9E3B39803F, %fd6718;
	fma.rn.f64 	%fd6720, %fd6719, 0d3E5ADE1569CE2BDF, 0d3E928AF3FCA213EA;
	fma.rn.f64 	%fd6721, %fd6720, %fd6719, 0d3EC71DEE62401315;
	fma.rn.f64 	%fd6722, %fd6721, %fd6719, 0d3EFA01997C89EB71;
	fma.rn.f64 	%fd6723, %fd6722, %fd6719, 0d3F2A01A014761F65;
	fma.rn.f64 	%fd6724, %fd6723, %fd6719, 0d3F56C16C1852B7AF;
	fma.rn.f64 	%fd6725, %fd6724, %fd6719, 0d3F81111111122322;
	fma.rn.f64 	%fd6726, %fd6725, %fd6719, 0d3FA55555555502A1;
	fma.rn.f64 	%fd6727, %fd6726, %fd6719, 0d3FC5555555555511;
	fma.rn.f64 	%fd6728, %fd6727, %fd6719, 0d3FE000000000000B;
	fma.rn.f64 	%fd6729, %fd6728, %fd6719, 0d3FF0000000000000;
	fma.rn.f64 	%fd6730, %fd6729, %fd6719, 0d3FF0000000000000;
	{
	.reg .b32 %temp; 
	mov.b64 	{%r427, %temp}, %fd6730;
	}
	{
	.reg .b32 %temp; 
	mov.b64 	{%temp, %r428}, %fd6730;
	}
	shl.b32 	%r2333, %r426, 20;
	add.s32 	%r2334, %r2333, %r428;
	mov.b64 	%fd25341, {%r427, %r2334};
	{
	.reg .b32 %temp; 
	mov.b64 	{%temp, %r2335}, %fd896;
	}
	mov.b32 	%f203, %r2335;
	abs.f32 	%f79, %f203;
	setp.lt.f32 	%p754, %f79, 0f4086232B;
	@%p754 bra 	$L__BB0_615;
	setp.lt.f64 	%p755, %fd896, 0d0000000000000000;
	add.f64 	%fd6731, %fd896, 0d7FF0000000000000;
	selp.f64 	%fd25341, 0d0000000000000000, %fd6731, %p755;
	setp.geu.f32 	%p756, %f79, 0f40874800;
	@%p756 bra 	$L__BB0_615;
	shr.u32 	%r2336, %r426, 31;
	add.s32 	%r2337, %r426, %r2336;
	shr.s32 	%r2338, %r2337, 1;
	shl.b32 	%r2339, %r2338, 20;
	add.s32 	%r2340, %r428, %r2339;
	mov.b64 	%fd6732, {%r427, %r2340};
	sub.s32 	%r2341, %r426, %r2338;
	shl.b32 	%r2342, %r2341, 20;
	add.s32 	%r2343, %r2342, 1072693248;
	mov.b32 	%r2344, 0;
	mov.b64 	%fd6733, {%r2344, %r2343};
	mul.f64 	%fd25341, %fd6733, %fd6732;
$L__BB0_615:
	mul.f64 	%fd6734, %fd25341, 0d3DB4E406496685F4;
	fma.rn.f64 	%fd6735, %fd25340, 0d3D9208308ACF0FEB, %fd6734;
	mul.f64 	%fd901, %fd6735, 0d3FE0000000000000;
	mul.f64 	%fd902, %fd25219, 0d3D499D3DB5F0EE67;
	mul.f64 	%fd903, %fd25218, 0d3D8657924F93E944;
	mov.f64 	%fd6736, 0dC039000000000000;
	div.rn.f64 	%fd904, %fd6736, %fd7;
	fma.rn.f64 	%fd6737, %fd904, 0d3FF71547652B82FE, 0d4338000000000000;
	{
	.reg .b32 %temp; 
	mov.b64 	{%r429, %temp}, %fd6737;
	}
	mov.f64 	%fd6738, 0dC338000000000000;
	add.rn.f64 	%fd6739, %fd6737, %fd6738;
	fma.rn.f64 	%fd6740, %fd6739, 0dBFE62E42FEFA39EF, %fd904;
	fma.rn.f64 	%fd6741, %fd6739, 0dBC7ABC9E3B39803F, %fd6740;
	fma.rn.f64 	%fd6742, %fd6741, 0d3E5ADE1569CE2BDF, 0d3E928AF3FCA213EA;
	fma.rn.f64 	%fd6743, %fd6742, %fd6741, 0d3EC71DEE62401315;
	fma.rn.f64 	%fd6744, %fd6743, %fd6741, 0d3EFA01997C89EB71;
	fma.rn.f64 	%fd6745, %fd6744, %fd6741, 0d3F2A01A014761F65;
	fma.rn.f64 	%fd6746, %fd6745, %fd6741, 0d3F56C16C1852B7AF;
	fma.rn.f64 	%fd6747, %fd6746, %fd6741, 0d3F81111111122322;
	fma.rn.f64 	%fd6748, %fd6747, %fd6741, 0d3FA55555555502A1;
	fma.rn.f64 	%fd6749, %fd6748, %fd6741, 0d3FC5555555555511;
	fma.rn.f64 	%fd6750, %fd6749, %fd6741, 0d3FE000000000000B;
	fma.rn.f64 	%fd6751, %fd6750, %fd6741, 0d3FF0000000000000;
	fma.rn.f64 	%fd6752, %fd6751, %fd6741, 0d3FF0000000000000;
	{
	.reg .b32 %temp; 
	mov.b64 	{%r430, %temp}, %fd6752;
	}
	{
	.reg .b32 %temp; 
	mov.b64 	{%temp, %r431}, %fd6752;
	}
	shl.b32 	%r2345, %r429, 20;
	add.s32 	%r2346, %r2345, %r431;
	mov.b64 	%fd25342, {%r430, %r2346};
	{
	.reg .b32 %temp; 
	mov.b64 	{%temp, %r2347}, %fd904;
	}
	mov.b32 	%f204, %r2347;
	abs.f32 	%f80, %f204;
	setp.lt.f32 	%p757, %f80, 0f4086232B;
	@%p757 bra 	$L__BB0_618;
	setp.lt.f64 	%p758, %fd904, 0d0000000000000000;
	add.f64 	%fd6753, %fd904, 0d7FF0000000000000;
	selp.f64 	%fd25342, 0d0000000000000000, %fd6753, %p758;
	setp.geu.f32 	%p759, %f80, 0f40874800;
	@%p759 bra 	$L__BB0_618;
	shr.u32 	%r2348, %r429, 31;
	add.s32 	%r2349, %r429, %r2348;
	shr.s32 	%r2350, %r2349, 1;
	shl.b32 	%r2351, %r2350, 20;
	add.s32 	%r2352, %r431, %r2351;
	mov.b64 	%fd6754, {%r430, %r2352};
	sub.s32 	%r2353, %r429, %r2350;
	shl.b32 	%r2354, %r2353, 20;
	add.s32 	%r2355, %r2354, 1072693248;
	mov.b32 	%r2356, 0;
	mov.b64 	%fd6755, {%r2356, %r2355};
	mul.f64 	%fd25342, %fd6755, %fd6754;
$L__BB0_618:
	mul.f64 	%fd909, %fd25342, 0d3D76DEADF4BBB049;
	mov.f64 	%fd6756, 0dC09DE40000000000;
	div.rn.f64 	%fd910, %fd6756, %fd7;
	fma.rn.f64 	%fd6757, %fd910, 0d3FF71547652B82FE, 0d4338000000000000;
	{
	.reg .b32 %temp; 
	mov.b64 	{%r432, %temp}, %fd6757;
	}
	mov.f64 	%fd6758, 0dC338000000000000;
	add.rn.f64 	%fd6759, %fd6757, %fd6758;
	fma.rn.f64 	%fd6760, %fd6759, 0dBFE62E42FEFA39EF, %fd910;
	fma.rn.f64 	%fd6761, %fd6759, 0dBC7ABC9E3B39803F, %fd6760;
	fma.rn.f64 	%fd6762, %fd6761, 0d3E5ADE1569CE2BDF, 0d3E928AF3FCA213EA;
	fma.rn.f64 	%fd6763, %fd6762, %fd6761, 0d3EC71DEE62401315;
	fma.rn.f64 	%fd6764, %fd6763, %fd6761, 0d3EFA01997C89EB71;
	fma.rn.f64 	%fd6765, %fd6764, %fd6761, 0d3F2A01A014761F65;
	fma.rn.f64 	%fd6766, %fd6765, %fd6761, 0d3F56C16C1852B7AF;
	fma.rn.f64 	%fd6767, %fd6766, %fd6761, 0d3F81111111122322;
	fma.rn.f64 	%fd6768, %fd6767, %fd6761, 0d3FA55555555502A1;
	fma.rn.f64 	%fd6769, %fd6768, %fd6761, 0d3FC5555555555511;
	fma.rn.f64 	%fd6770, %fd6769, %fd6761, 0d3FE000000000000B;
	fma.rn.f64 	%fd6771, %fd6770, %fd6761, 0d3FF0000000000000;
	fma.rn.f64 	%fd6772, %fd6771, %fd6761, 0d3FF0000000000000;
	{
	.reg .b32 %temp; 
	mov.b64 	{%r433, %temp}, %fd6772;
	}
	{
	.reg .b32 %temp; 
	mov.b64 	{%temp, %r434}, %fd6772;
	}
	shl.b32 	%r2357, %r432, 20;
	add.s32 	%r2358, %r2357, %r434;
	mov.b64 	%fd25343, {%r433, %r2358};
	{
	.reg .b32 %temp; 
	mov.b64 	{%temp, %r2359}, %fd910;
	}
	mov.b32 	%f205, %r2359;
	abs.f32 	%f81, %f205;
	setp.lt.f32 	%p760, %f81, 0f4086232B;
	@%p760 bra 	$L__BB0_621;
	setp.lt.f64 	%p761, %fd910, 0d0000000000000000;
	add.f64 	%fd6773, %fd910, 0d7FF0000000000000;
	selp.f64 	%fd25343, 0d0000000000000000, %fd6773, %p761;
	setp.geu.f32 	%p762, %f81, 0f40874800;
	@%p762 bra 	$L__BB0_621;
	shr.u32 	%r2360, %r432, 31;
	add.s32 	%r2361, %r432, %r2360;
	shr.s32 	%r2362, %r2361, 1;
	shl.b32 	%r2363, %r2362, 20;
	add.s32 	%r2364, %r434, %r2363;
	mov.b64 	%fd6774, {%r433, %r2364};
	sub.s32 	%r2365, %r432, %r2362;
	shl.b32 	%r2366, %r2365, 20;
	add.s32 	%r2367, %r2366, 1072693248;
	mov.b32 	%r2368, 0;
	mov.b64 	%fd6775, {%r2368, %r2367};
	mul.f64 	%fd25343, %fd6775, %fd6774;
$L__BB0_621:
	mul.f64 	%fd915, %fd25343, 0d3D01B2FB44715E2E;
	mov.f64 	%fd6776, 0d4079A00000000000;
	div.rn.f64 	%fd916, %fd6776, %fd7;
	fma.rn.f64 	%fd6777, %fd916, 0d3FF71547652B82FE, 0d4338000000000000;
	{
	.reg .b32 %temp; 
	mov.b64 	{%r435, %temp}, %fd6777;
	}
	mov.f64 	%fd6778, 0dC338000000000000;
	add.rn.f64 	%fd6779, %fd6777, %fd6778;
	fma.rn.f64 	%fd6780, %fd6779, 0dBFE62E42FEFA39EF, %fd916;
	fma.rn.f64 	%fd6781, %fd6779, 0dBC7ABC9E3B39803F, %fd6780;
	fma.rn.f64 	%fd6782, %fd6781, 0d3E5ADE1569CE2BDF, 0d3E928AF3FCA213EA;
	fma.rn.f64 	%fd6783, %fd6782, %fd6781, 0d3EC71DEE62401315;
	fma.rn.f64 	%fd6784, %fd6783, %fd6781, 0d3EFA01997C89EB71;
	fma.rn.f64 	%fd6785, %fd6784, %fd6781, 0d3F2A01A014761F65;
	fma.rn.f64 	%fd6786, %fd6785, %fd6781, 0d3F56C16C1852B7AF;
	fma.rn.f64 	%fd6787, %fd6786, %fd6781, 0d3F81111111122322;
	fma.rn.f64 	%fd6788, %fd6787, %fd6781, 0d3FA55555555502A1;
	fma.rn.f64 	%fd6789, %fd6788, %fd6781, 0d3FC5555555555511;
	fma.rn.f64 	%fd6790, %fd6789, %fd6781, 0d3FE000000000000B;
	fma.rn.f64 	%fd6791, %fd6790, %fd6781, 0d3FF0000000000000;
	fma.rn.f64 	%fd6792, %fd6791, %fd6781, 0d3FF0000000000000;
	{
	.reg .b32 %temp; 
	mov.b64 	{%r436, %temp}, %fd6792;
	}
	{
	.reg .b32 %temp; 
	mov.b64 	{%temp, %r437}, %fd6792;
	}
	shl.b32 	%r2369, %r435, 20;
	add.s32 	%r2370, %r2369, %r437;
	mov.b64 	%fd25344, {%r436, %r2370};
	{
	.reg .b32 %temp; 
	mov.b64 	{%temp, %r2371}, %fd916;
	}
	mov.b32 	%f206, %r2371;
	abs.f32 	%f82, %f206;
	setp.lt.f32 	%p763, %f82, 0f4086232B;
	@%p763 bra 	$L__BB0_624;
	setp.lt.f64 	%p764, %fd916, 0d0000000000000000;
	add.f64 	%fd6793, %fd916, 0d7FF0000000000000;
	selp.f64 	%fd25344, 0d0000000000000000, %fd6793, %p764;
	setp.geu.f32 	%p765, %f82, 0f40874800;
	@%p765 bra 	$L__BB0_624;
	shr.u32 	%r2372, %r435, 31;
	add.s32 	%r2373, %r435, %r2372;
	shr.s32 	%r2374, %r2373, 1;
	shl.b32 	%r2375, %r2374, 20;
	add.s32 	%r2376, %r437, %r2375;
	mov.b64 	%fd6794, {%r436, %r2376};
	sub.s32 	%r2377, %r435, %r2374;
	shl.b32 	%r2378, %r2377, 20;
	add.s32 	%r2379, %r2378, 1072693248;
	mov.b32 	%r2380, 0;
	mov.b64 	%fd6795, {%r2380, %r2379};
	mul.f64 	%fd25344, %fd6795, %fd6794;
$L__BB0_624:
	mul.f64 	%fd921, %fd25344, 0d3DBBED76E378E395;
	mov.f64 	%fd6796, 0dC07BE00000000000;
	div.rn.f64 	%fd922, %fd6796, %fd7;
	fma.rn.f64 	%fd6797, %fd922, 0d3FF71547652B82FE, 0d4338000000000000;
	{
	.reg .b32 %temp; 
	mov.b64 	{%r438, %temp}, %fd6797;
	}
	mov.f64 	%fd6798, 0dC338000000000000;
	add.rn.f64 	%fd6799, %fd6797, %fd6798;
	fma.rn.f64 	%fd6800, %fd6799, 0dBFE62E42FEFA39EF, %fd922;
	fma.rn.f64 	%fd6801, %fd6799, 0dBC7ABC9E3B39803F, %fd6800;
	fma.rn.f64 	%fd6802, %fd6801, 0d3E5ADE1569CE2BDF, 0d3E928AF3FCA213EA;
	fma.rn.f64 	%fd6803, %fd6802, %fd6801, 0d3EC71DEE62401315;
	fma.rn.f64 	%fd6804, %fd6803, %fd6801, 0d3EFA01997C89EB71;
	fma.rn.f64 	%fd6805, %fd6804, %fd6801, 0d3F2A01A014761F65;
	fma.rn.f64 	%fd6806, %fd6805, %fd6801, 0d3F56C16C1852B7AF;
	fma.rn.f64 	%fd6807, %fd6806, %fd6801, 0d3F81111111122322;
	fma.rn.f64 	%fd6808, %fd6807, %fd6801, 0d3FA55555555502A1;
	fma.rn.f64 	%fd6809, %fd6808, %fd6801, 0d3FC5555555555511;
	fma.rn.f64 	%fd6810, %fd6809, %fd6801, 0d3FE000000000000B;
	fma.rn.f64 	%fd6811, %fd6810, %fd6801, 0d3FF0000000000000;
	fma.rn.f64 	%fd6812, %fd6811, %fd6801, 0d3FF0000000000000;
	{
	.reg .b32 %temp; 
	mov.b64 	{%r439, %temp}, %fd6812;
	}
	{
	.reg .b32 %temp; 
	mov.b64 	{%temp, %r440}, %fd6812;
	}
	shl.b32 	%r2381, %r438, 20;
	add.s32 	%r2382, %r2381, %r440;
	mov.b64 	%fd25345, {%r439, %r2382};
	{
	.reg .b32 %temp; 
	mov.b64 	{%temp, %r2383}, %fd922;
	}
	mov.b32 	%f207, %r2383;
	abs.f32 	%f83, %f207;
	setp.lt.f32 	%p766, %f83, 0f4086232B;
	@%p766 bra 	$L__BB0_627;
	setp.lt.f64 	%p767, %fd922, 0d0000000000000000;
	add.f64 	%fd6813, %fd922, 0d7FF0000000000000;
	selp.f64 	%fd25345, 0d0000000000000000, %fd6813, %p767;
	setp.geu.f32 	%p768, %f83, 0f40874800;
	@%p768 bra 	$L__BB0_627;
	shr.u32 	%r2384, %r438, 31;
	add.s32 	%r2385, %r438, %r2384;
	shr.s32 	%r2386, %r2385, 1;
	shl.b32 	%r2387, %r2386, 20;
	add.s32 	%r2388, %r440, %r2387;
	mov.b64 	%fd6814, {%r439, %r2388};
	sub.s32 	%r2389, %r438, %r2386;
	shl.b32 	%r2390, %r2389, 20;
	add.s32 	%r2391, %r2390, 1072693248;
	mov.b32 	%r2392, 0;
	mov.b64 	%fd6815, {%r2392, %r2391};
	mul.f64 	%fd25345, %fd6815, %fd6814;
$L__BB0_627:
	mul.f64 	%fd927, %fd25345, 0d3D8AA6F41458C29C;
	mul.f64 	%fd928, %fd25219, 0d3D4F3E649799394D;
	mov.f64 	%fd6816, 0dC06F400000000000;
	div.rn.f64 	%fd929, %fd6816, %fd7;
	fma.rn.f64 	%fd6817, %fd929, 0d3FF71547652B82FE, 0d4338000000000000;
	{
	.reg .b32 %temp; 
	mov.b64 	{%r441, %temp}, %fd6817;
	}
	mov.f64 	%fd6818, 0dC338000000000000;
	add.rn.f64 	%fd6819, %fd6817, %fd6818;
	fma.rn.f64 	%fd6820, %fd6819, 0dBFE62E42FEFA39EF, %fd929;
	fma.rn.f64 	%fd6821, %fd6819, 0dBC7ABC9E3B39803F, %fd6820;
	fma.rn.f64 	%fd6822, %fd6821, 0d3E5ADE1569CE2BDF, 0d3E928AF3FCA213EA;
	fma.rn.f64 	%fd6823, %fd6822, %fd6821, 0d3EC71DEE62401315;
	fma.rn.f64 	%fd6824, %fd6823, %fd6821, 0d3EFA01997C89EB71;
	fma.rn.f64 	%fd6825, %fd6824, %fd6821, 0d3F2A01A014761F65;
	fma.rn.f64 	%fd6826, %fd6825, %fd6821, 0d3F56C16C1852B7AF;
	fma.rn.f64 	%fd6827, %fd6826, %fd6821, 0d3F81111111122322;
	fma.rn.f64 	%fd6828, %fd6827, %fd6821, 0d3FA55555555502A1;
	fma.rn.f64 	%fd6829, %fd6828, %fd6821, 0d3FC5555555555511;
	fma.rn.f64 	%fd6830, %fd6829, %fd6821, 0d3FE000000000000B;
	fma.rn.f64 	%fd6831, %fd6830, %fd6821, 0d3FF0000000000000;
	fma.rn.f64 	%fd6832, %fd6831, %fd6821, 0d3FF0000000000000;
	{
	.reg .b32 %temp; 
	mov.b64 	{%r442, %temp}, %fd6832;
	}
	{
	.reg .b32 %temp; 
	mov.b64 	{%temp, %r443}, %fd6832;
	}
	shl.b32 	%r2393, %r441, 20;
	add.s32 	%r2394, %r2393, %r443;
	mov.b64 	%fd25346, {%r442, %r2394};
	{
	.reg .b32 %temp; 
	mov.b64 	{%temp, %r2395}, %fd929;
	}
	mov.b32 	%f208, %r2395;
	abs.f32 	%f84, %f208;
	setp.lt.f32 	%p769, %f84, 0f4086232B;
	@%p769 bra 	$L__BB0_630;
	setp.lt.f64 	%p770, %fd929, 0d0000000000000000;
	add.f64 	%fd6833, %fd929, 0d7FF0000000000000;
	selp.f64 	%fd25346, 0d0000000000000000, %fd6833, %p770;
	setp.geu.f32 	%p771, %f84, 0f40874800;
	@%p771 bra 	$L__BB0_630;
	shr.u32 	%r2396, %r441, 31;
	add.s32 	%r2397, %r441, %r2396;
	shr.s32 	%r2398, %r2397, 1;
	shl.b32 	%r2399, %r2398, 20;
	add.s32 	%r2400, %r443, %r2399;
	mov.b64 	%fd6834, {%r442, %r2400};
	sub.s32 	%r2401, %r441, %r2398;
	shl.b32 	%r2402, %r2401, 20;
	add.s32 	%r2403, %r2402, 1072693248;
	mov.b32 	%r2404, 0;
	mov.b64 	%fd6835, {%r2404, %r2403};
	mul.f64 	%fd25346, %fd6835, %fd6834;
$L__BB0_630:
	mul.f64 	%fd934, %fd25346, 0d3DBEC94CA210599E;
	mul.f64 	%fd935, %fd25205, 0d3DBB7CDFD9D7BDBB;
	mov.f64 	%fd6836, 0dC098D80000000000;
	div.rn.f64 	%fd936, %fd6836, %fd7;
	fma.rn.f64 	%fd6837, %fd936, 0d3FF71547652B82FE, 0d4338000000000000;
	{
	.reg .b32 %temp; 
	mov.b64 	{%r444, %temp}, %fd6837;
	}
	mov.f64 	%fd6838, 0dC338000000000000;
	add.rn.f64 	%fd6839, %fd6837, %fd6838;
	fma.rn.f64 	%fd6840, %fd6839, 0dBFE62E42FEFA39EF, %fd936;
	fma.rn.f64 	%fd6841, %fd6839, 0dBC7ABC9E3B39803F, %fd6840;
	fma.rn.f64 	%fd6842, %fd6841, 0d3E5ADE1569CE2BDF, 0d3E928AF3FCA213EA;
	fma.rn.f64 	%fd6843, %fd6842, %fd6841, 0d3EC71DEE62401315;
	fma.rn.f64 	%fd6844, %fd6843, %fd6841, 0d3EFA01997C89EB71;
	fma.rn.f64 	%fd6845, %fd6844, %fd6841, 0d3F2A01A014761F65;
	fma.rn.f64 	%fd6846, %fd6845, %fd6841, 0d3F56C16C1852B7AF;
	fma.rn.f64 	%fd6847, %fd6846, %fd6841, 0d3F81111111122322;
	fma.rn.f64 	%fd6848, %fd6847, %fd6841, 0d3FA55555555502A1;
	fma.rn.f64 	%fd6849, %fd6848, %fd6841, 0d3FC5555555555511;
	fma.rn.f64 	%fd6850, %fd6849, %fd6841, 0d3FE000000000000B;
	fma.rn.f64 	%fd6851, %fd6850, %fd6841, 0d3FF0000000000000;
	fma.rn.f64 	%fd6852, %fd6851, %fd6841, 0d3FF0000000000000;
	{
	.reg .b32 %temp; 
	mov.b64 	{%r445, %temp}, %fd6852;
	}
	{
	.reg .b32 %temp; 
	mov.b64 	{%temp, %r446}, %fd6852;
	}
	shl.b32 	%r2405, %r444, 20;
	add.s32 	%r2406, %r2405, %r446;
	mov.b64 	%fd25347, {%r445, %r2406};
	{
	.reg .b32 %temp; 
	mov.b64 	{%temp, %r2407}, %fd936;
	}
	mov.b32 	%f209, %r2407;
	abs.f32 	%f85, %f209;
	setp.lt.f32 	%p772, %f85, 0f4086232B;
	@%p772 bra 	$L__BB0_633;
	setp.lt.f64 	%p773, %fd936, 0d0000000000000000;
	add.f64 	%fd6853, %fd936, 0d7FF0000000000000;
	selp.f64 	%fd25347, 0d0000000000000000, %fd6853, %p773;
	setp.geu.f32 	%p774, %f85, 0f40874800;
	@%p774 bra 	$L__BB0_633;
	shr.u32 	%r2408, %r444, 31;
	add.s32 	%r2409, %r444, %r2408;
	shr.s32 	%r2410, %r2409, 1;
	shl.b32 	%r2411, %r2410, 20;
	add.s32 	%r2412, %r446, %r2411;
	mov.b64 	%fd6854, {%r445, %r2412};
	sub.s32 	%r2413, %r444, %r2410;
	shl.b32 	%r2414, %r2413, 20;
	add.s32 	%r2415, %r2414, 1072693248;
	mov.b32 	%r2416, 0;
	mov.b64 	%fd6855, {%r2416, %r2415};
	mul.f64 	%fd25347, %fd6855, %fd6854;
$L__BB0_633:
	mul.f64 	%fd941, %fd25347, 0d3D719799812DEA11;
	mul.f64 	%fd942, %fd25246, 0d3DC07E1FE91B0B70;
	mov.f64 	%fd6856, 0dC095680000000000;
	div.rn.f64 	%fd943, %fd6856, %fd7;
	fma.rn.f64 	%fd6857, %fd943, 0d3FF71547652B82FE, 0d4338000000000000;
	{
	.reg .b32 %temp; 
	mov.b64 	{%r447, %temp}, %fd6857;
	}
	mov.f64 	%fd6858, 0dC338000000000000;
	add.rn.f64 	%fd6859, %fd6857, %fd6858;
	fma.rn.f64 	%fd6860, %fd6859, 0dBFE62E42FEFA39EF, %fd943;
	fma.rn.f64 	%fd6861, %fd6859, 0dBC7ABC9E3B39803F, %fd6860;
	fma.rn.f64 	%fd6862, %fd6861, 0d3E5ADE1569CE2BDF, 0d3E928AF3FCA213EA;
	fma.rn.f64 	%fd6863, %fd6862, %fd6861, 0d3EC71DEE62401315;
	fma.rn.f64 	%fd6864, %fd6863, %fd6861, 0d3EFA01997C89EB71;
	fma.rn.f64 	%fd6865, %fd6864, %fd6861, 0d3F2A01A014761F65;
	fma.rn.f64 	%fd6866, %fd6865, %fd6861, 0d3F56C16C1852B7AF;
	fma.rn.f64 	%fd6867, %fd6866, %fd6861, 0d3F81111111122322;
	fma.rn.f64 	%fd6868, %fd6867, %fd6861, 0d3FA55555555502A1;
	fma.rn.f64 	%fd6869, %fd6868, %fd6861, 0d3FC5555555555511;
	fma.rn.f64 	%fd6870, %fd6869, %fd6861, 0d3FE000000000000B;
	fma.rn.f64 	%fd6871, %fd6870, %fd6861, 0d3FF0000000000000;
	fma.rn.f64 	%fd6872, %fd6871, %fd6861, 0d3FF0000000000000;
	{
	.reg .b32 %temp; 
	mov.b64 	{%r448, %temp}, %fd6872;
	}
	{
	.reg .b32 %temp; 
	mov.b64 	{%temp, %r449}, %fd6872;
	}
	shl.b32 	%r2417, %r447, 20;
	add.s32 	%r2418, %r2417, %r449;
	mov.b64 	%fd25348, {%r448, %r2418};
	{
	.reg .b32 %temp; 
	mov.b64 	{%temp, %r2419}, %fd943;
	}
	mov.b32 	%f210, %r2419;
	abs.f32 	%f86, %f210;
	setp.lt.f32 	%p775, %f86, 0f4086232B;
	@%p775 bra 	$L__BB0_636;
	setp.lt.f64 	%p776, %fd943, 0d0000000000000000;
	add.f64 	%fd6873, %fd943, 0d7FF0000000000000;
	selp.f64 	%fd25348, 0d0000000000000000, %fd6873, %p776;
	setp.geu.f32 	%p777, %f86, 0f40874800;
	@%p777 bra 	$L__BB0_636;
	shr.u32 	%r2420, %r447, 31;
	add.s32 	%r2421, %r447, %r2420;
	shr.s32 	%r2422, %r2421, 1;
	shl.b32 	%r2423, %r2422, 20;
	add.s32 	%r2424, %r449, %r2423;
	mov.b64 	%fd6874, {%r448, %r2424};
	sub.s32 	%r2425, %r447, %r2422;
	shl.b32 	%r2426, %r2425, 20;
	add.s32 	%r2427, %r2426, 1072693248;
	mov.b32 	%r2428, 0;
	mov.b64 	%fd6875, {%r2428, %r2427};
	mul.f64 	%fd25348, %fd6875, %fd6874;
$L__BB0_636:
	mul.f64 	%fd948, %fd25348, 0d3D58A10A1B4047B2;
	mov.f64 	%fd6876, 0d40C0AC8000000000;
	div.rn.f64 	%fd949, %fd6876, %fd7;
	fma.rn.f64 	%fd6877, %fd949, 0d3FF71547652B82FE, 0d4338000000000000;
	{
	.reg .b32 %temp; 
	mov.b64 	{%r450, %temp}, %fd6877;
	}
	mov.f64 	%fd6878, 0dC338000000000000;
	add.rn.f64 	%fd6879, %fd6877, %fd6878;
	fma.rn.f64 	%fd6880, %fd6879, 0dBFE62E42FEFA39EF, %fd949;
	fma.rn.f64 	%fd6881, %fd6879, 0dBC7ABC9E3B39803F, %fd6880;
	fma.rn.f64 	%fd6882, %fd6881, 0d3E5ADE1569CE2BDF, 0d3E928AF3FCA213EA;
	fma.rn.f64 	%fd6883, %fd6882, %fd6881, 0d3EC71DEE62401315;
	fma.rn.f64 	%fd6884, %fd6883, %fd6881, 0d3EFA01997C89EB71;
	fma.rn.f64 	%fd6885, %fd6884, %fd6881, 0d3F2A01A014761F65;
	fma.rn.f64 	%fd6886, %fd6885, %fd6881, 0d3F56C16C1852B7AF;
	fma.rn.f64 	%fd6887, %fd6886, %fd6881, 0d3F81111111122322;
	fma.rn.f64 	%fd6888, %fd6887, %fd6881, 0d3FA55555555502A1;
	fma.rn.f64 	%fd6889, %fd6888, %fd6881, 0d3FC5555555555511;
	fma.rn.f64 	%fd6890, %fd6889, %fd6881, 0d3FE000000000000B;
	fma.rn.f64 	%fd6891, %fd6890, %fd6881, 0d3FF0000000000000;
	fma.rn.f64 	%fd6892, %fd6891, %fd6881, 0d3FF0000000000000;
	{
	.reg .b32 %temp; 
	mov.b64 	{%r451, %temp}, %fd6892;
	}
	{
	.reg .b32 %temp; 
	mov.b64 	{%temp, %r452}, %fd6892;
	}
	shl.b32 	%r2429, %r450, 20;
	add.s32 	%r2430, %r2429, %r452;
	mov.b64 	%fd25349, {%r451, %r2430};
	{
	.reg .b32 %temp; 
	mov.b64 	{%temp, %r2431}, %fd949;
	}
	mov.b32 	%f211, %r2431;
	abs.f32 	%f87, %f211;
	setp.lt.f32 	%p778, %f87, 0f4086232B;
	@%p778 bra 	$L__BB0_639;
	setp.lt.f64 	%p779, %fd949, 0d0000000000000000;
	add.f64 	%fd6893, %fd949, 0d7FF0000000000000;
	selp.f64 	%fd25349, 0d0000000000000000, %fd6893, %p779;
	setp.geu.f32 	%p780, %f87, 0f40874800;
	@%p780 bra 	$L__BB0_639;
	shr.u32 	%r2432, %r450, 31;
	add.s32 	%r2433, %r450, %r2432;
	shr.s32 	%r2434, %r2433, 1;
	shl.b32 	%r2435, %r2434, 20;
	add.s32 	%r2436, %r452, %r2435;
	mov.b64 	%fd6894, {%r451, %r2436};
	sub.s32 	%r2437, %r450, %r2434;
	shl.b32 	%r2438, %r2437, 20;
	add.s32 	%r2439, %r2438, 1072693248;
	mov.b32 	%r2440, 0;
	mov.b64 	%fd6895, {%r2440, %r2439};
	mul.f64 	%fd25349, %fd6895, %fd6894;
$L__BB0_639:
	mul.f64 	%fd6896, %fd25349, 0d3A65644026DCA744;
	div.rn.f64 	%fd954, %fd155, %fd6896;
	mov.f64 	%fd6897, 0dC0A20C0000000000;
	div.rn.f64 	%fd955, %fd6897, %fd7;
	fma.rn.f64 	%fd6898, %fd955, 0d3FF71547652B82FE, 0d4338000000000000;
	{
	.reg .b32 %temp; 
	mov.b64 	{%r453, %temp}, %fd6898;
	}
	mov.f64 	%fd6899, 0dC338000000000000;
	add.rn.f64 	%fd6900, %fd6898, %fd6899;
	fma.rn.f64 	%fd6901, %fd6900, 0dBFE62E42FEFA39EF, %fd955;
	fma.rn.f64 	%fd6902, %fd6900, 0dBC7ABC9E3B39803F, %fd6901;
	fma.rn.f64 	%fd6903, %fd6902, 0d3E5ADE1569CE2BDF, 0d3E928AF3FCA213EA;
	fma.rn.f64 	%fd6904, %fd6903, %fd6902, 0d3EC71DEE62401315;
	fma.rn.f64 	%fd6905, %fd6904, %fd6902, 0d3EFA01997C89EB71;
	fma.rn.f64 	%fd6906, %fd6905, %fd6902, 0d3F2A01A014761F65;
	fma.rn.f64 	%fd6907, %fd6906, %fd6902, 0d3F56C16C1852B7AF;
	fma.rn.f64 	%fd6908, %fd6907, %fd6902, 0d3F81111111122322;
	fma.rn.f64 	%fd6909, %fd6908, %fd6902, 0d3FA55555555502A1;
	fma.rn.f64 	%fd6910, %fd6909, %fd6902, 0d3FC5555555555511;
	fma.rn.f64 	%fd6911, %fd6910, %fd6902, 0d3FE000000000000B;
	fma.rn.f64 	%fd6912, %fd6911, %fd6902, 0d3FF0000000000000;
	fma.rn.f64 	%fd6913, %fd6912, %fd6902, 0d3FF0000000000000;
	{
	.reg .b32 %temp; 
	mov.b64 	{%r454, %temp}, %fd6913;
	}
	{
	.reg .b32 %temp; 
	mov.b64 	{%temp, %r455}, %fd6913;
	}
	shl.b32 	%r2441, %r453, 20;
	add.s32 	%r2442, %r2441, %r455;
	mov.b64 	%fd25350, {%r454, %r2442};
	{
	.reg .b32 %temp; 
	mov.b64 	{%temp, %r2443}, %fd955;
	}
	mov.b32 	%f212, %r2443;
	abs.f32 	%f88, %f212;
	setp.lt.f32 	%p781, %f88, 0f4086232B;
	@%p781 bra 	$L__BB0_642;
	setp.lt.f64 	%p782, %fd955, 0d0000000000000000;
	add.f64 	%fd6914, %fd955, 0d7FF0000000000000;
	selp.f64 	%fd25350, 0d0000000000000000, %fd6914, %p782;
	setp.geu.f32 	%p783, %f88, 0f40874800;
	@%p783 bra 	$L__BB0_642;
	shr.u32 	%r2444, %r453, 31;
	add.s32 	%r2445, %r453, %r2444;
	shr.s32 	%r2446, %r2445, 1;
	shl.b32 	%r2447, %r2446, 20;
	add.s32 	%r2448, %r455, %r2447;
	mov.b64 	%fd6915, {%r454, %r2448};
	sub.s32 	%r2449, %r453, %r2446;
	shl.b32 	%r2450, %r2449, 20;
	add.s32 	%r2451, %r2450, 1072693248;
	mov.b32 	%r2452, 0;
	mov.b64 	%fd6916, {%r2452, %r2451};
	mul.f64 	%fd25350, %fd6916, %fd6915;
$L__BB0_642:
	mul.f64 	%fd960, %fd25350, 0d3DC570C3156FF545;
	mov.f64 	%fd6917, 0dC083600000000000;
	div.rn.f64 	%fd961, %fd6917, %fd7;
	fma.rn.f64 	%fd6918, %fd961, 0d3FF71547652B82FE, 0d4338000000000000;
	{
	.reg .b32 %temp; 
	mov.b64 	{%r456, %temp}, %fd6918;
	}
	mov.f64 	%fd6919, 0dC338000000000000;
	add.rn.f64 	%fd6920, %fd6918, %fd6919;
	fma.rn.f64 	%fd6921, %fd6920, 0dBFE62E42FEFA39EF, %fd961;
	fma.rn.f64 	%fd6922, %fd6920, 0dBC7ABC9E3B39803F, %fd6921;
	fma.rn.f64 	%fd6923, %fd6922, 0d3E5ADE1569CE2BDF, 0d3E928AF3FCA213EA;
	fma.rn.f64 	%fd6924, %fd6923, %fd6922, 0d3EC71DEE62401315;
	fma.rn.f64 	%fd6925, %fd6924, %fd6922, 0d3EFA01997C89EB71;
	fma.rn.f64 	%fd6926, %fd6925, %fd6922, 0d3F2A01A014761F65;
	fma.rn.f64 	%fd6927, %fd6926, %fd6922, 0d3F56C16C1852B7AF;
	fma.rn.f64 	%fd6928, %fd6927, %fd6922, 0d3F81111111122322;
	fma.rn.f64 	%fd6929, %fd6928, %fd6922, 0d3FA55555555502A1;
	fma.rn.f64 	%fd6930, %fd6929, %fd6922, 0d3FC5555555555511;
	fma.rn.f64 	%fd6931, %fd6930, %fd6922, 0d3FE000000000000B;
	fma.rn.f64 	%fd6932, %fd6931, %fd6922, 0d3FF0000000000000;
	fma.rn.f64 	%fd6933, %fd6932, %fd6922, 0d3FF0000000000000;
	{
	.reg .b32 %temp; 
	mov.b64 	{%r457, %temp}, %fd6933;
	}
	{
	.reg .b32 %temp; 
	mov.b64 	{%temp, %r458}, %fd6933;
	}
	shl.b32 	%r2453, %r456, 20;
	add.s32 	%r2454, %r2453, %r458;
	mov.b64 	%fd25351, {%r457, %r2454};
	{
	.reg .b32 %temp; 
	mov.b64 	{%temp, %r2455}, %fd961;
	}
	mov.b32 	%f213, %r2455;
	abs.f32 	%f89, %f213;
	setp.lt.f32 	%p784, %f89, 0f4086232B;
	@%p784 bra 	$L__BB0_645;
	setp.lt.f64 	%p785, %fd961, 0d0000000000000000;
	add.f64 	%fd6934, %fd961, 0d7FF0000000000000;
	selp.f64 	%fd25351, 0d0000000000000000, %fd6934, %p785;
	setp.geu.f32 	%p786, %f89, 0f40874800;
	@%p786 bra 	$L__BB0_645;
	shr.u32 	%r2456, %r456, 31;
	add.s32 	%r2457, %r456, %r2456;
	shr.s32 	%r2458, %r2457, 1;
	shl.b32 	%r2459, %r2458, 20;
	add.s32 	%r2460, %r458, %r2459;
	mov.b64 	%fd6935, {%r457, %r2460};
	sub.s32 	%r2461, %r456, %r2458;
	shl.b32 	%r2462, %r2461, 20;
	add.s32 	%r2463, %r2462, 1072693248;
	mov.b32 	%r2464, 0;
	mov.b64 	%fd6936, {%r2464, %r2463};
	mul.f64 	%fd25351, %fd6936, %fd6935;
$L__BB0_645:
	mul.f64 	%fd966, %fd25351, 0d3DD49DA7E361CE4C;
	mov.f64 	%fd6937, 0dC08EA00000000000;
	div.rn.f64 	%fd967, %fd6937, %fd7;
	fma.rn.f64 	%fd6938, %fd967, 0d3FF71547652B82FE, 0d4338000000000000;
	{
	.reg .b32 %temp; 
	mov.b64 	{%r459, %temp}, %fd6938;
	}
	mov.f64 	%fd6939, 0dC338000000000000;
	add.rn.f64 	%fd6940, %fd6938, %fd6939;
	fma.rn.f64 	%fd6941, %fd6940, 0dBFE62E42FEFA39EF, %fd967;
	fma.rn.f64 	%fd6942, %fd6940, 0dBC7ABC9E3B39803F, %fd6941;
	fma.rn.f64 	%fd6943, %fd6942, 0d3E5ADE1569CE2BDF, 0d3E928AF3FCA213EA;
	fma.rn.f64 	%fd6944, %fd6943, %fd6942, 0d3EC71DEE62401315;
	fma.rn.f64 	%fd6945, %fd6944, %fd6942, 0d3EFA01997C89EB71;
	fma.rn.f64 	%fd6946, %fd6945, %fd6942, 0d3F2A01A014761F65;
	fma.rn.f64 	%fd6947, %fd6946, %fd6942, 0d3F56C16C1852B7AF;
	fma.rn.f64 	%fd6948, %fd6947, %fd6942, 0d3F81111111122322;
	fma.rn.f64 	%fd6949, %fd6948, %fd6942, 0d3FA55555555502A1;
	fma.rn.f64 	%fd6950, %fd6949, %fd6942, 0d3FC5555555555511;
	fma.rn.f64 	%fd6951, %fd6950, %fd6942, 0d3FE000000000000B;
	fma.rn.f64 	%fd6952, %fd6951, %fd6942, 0d3FF0000000000000;
	fma.rn.f64 	%fd6953, %fd6952, %fd6942, 0d3FF0000000000000;
	{
	.reg .b32 %temp; 
	mov.b64 	{%r460, %temp}, %fd6953;
	}
	{
	.reg .b32 %temp; 
	mov.b64 	{%temp, %r461}, %fd6953;
	}
	shl.b32 	%r2465, %r459, 20;
	add.s32 	%r2466, %r2465, %r461;
	mov.b64 	%fd25352, {%r460, %r2466};
	{
	.reg .b32 %temp; 
	mov.b64 	{%temp, %r2467}, %fd967;
	}
	mov.b32 	%f214, %r2467;
	abs.f32 	%f90, %f214;
	setp.lt.f32 	%p787, %f90, 0f4086232B;
	@%p787 bra 	$L__BB0_648;
	setp.lt.f64 	%p788, %fd967, 0d0000000000000000;
	add.f64 	%fd6954, %fd967, 0d7FF0000000000000;
	selp.f64 	%fd25352, 0d0000000000000000, %fd6954, %p788;
	setp.geu.f32 	%p789, %f90, 0f40874800;
	@%p789 bra 	$L__BB0_648;
	shr.u32 	%r2468, %r459, 31;
	add.s32 	%r2469, %r459, %r2468;
	shr.s32 	%r2470, %r2469, 1;
	shl.b32 	%r2471, %r2470, 20;
	add.s32 	%r2472, %r461, %r2471;
	mov.b64 	%fd6955, {%r460, %r2472};
	sub.s32 	%r2473, %r459, %r2470;
	shl.b32 	%r2474, %r2473, 20;
	add.s32 	%r2475, %r2474, 1072693248;
	mov.b32 	%r2476, 0;
	mov.b64 	%fd6956, {%r2476, %r2475};
	mul.f64 	%fd25352, %fd6956, %fd6955;
$L__BB0_648:
	mul.f64 	%fd972, %fd25352, 0d3DA83073119F21D8;
	mul.f64 	%fd973, %fd25294, 0d3DA00D88DF79E596;
	mov.f64 	%fd6957, 0d4075400000000000;
	div.rn.f64 	%fd974, %fd6957, %fd7;
	fma.rn.f64 	%fd6958, %fd974, 0d3FF71547652B82FE, 0d4338000000000000;
	{
	.reg .b32 %temp; 
	mov.b64 	{%r462, %temp}, %fd6958;
	}
	mov.f64 	%fd6959, 0dC338000000000000;
	add.rn.f64 	%fd6960, %fd6958, %fd6959;
	fma.rn.f64 	%fd6961, %fd6960, 0dBFE62E42FEFA39EF, %fd974;
	fma.rn.f64 	%fd6962, %fd6960, 0dBC7ABC9E3B39803F, %fd6961;
	fma.rn.f64 	%fd6963, %fd6962, 0d3E5ADE1569CE2BDF, 0d3E928AF3FCA213EA;
	fma.rn.f64 	%fd6964, %fd6963, %fd6962, 0d3EC71DEE62401315;
	fma.rn.f64 	%fd6965, %fd6964, %fd6962, 0d3EFA01997C89EB71;
	fma.rn.f64 	%fd6966, %fd6965, %fd6962, 0d3F2A01A014761F65;
	fma.rn.f64 	%fd6967, %fd6966, %fd6962, 0d3F56C16C1852B7AF;
	fma.rn.f64 	%fd6968, %fd6967, %fd6962, 0d3F81111111122322;
	fma.rn.f64 	%fd6969, %fd6968, %fd6962, 0d3FA55555555502A1;
	fma.rn.f64 	%fd6970, %fd6969, %fd6962, 0d3FC5555555555511;
	fma.rn.f64 	%fd6971, %fd6970, %fd6962, 0d3FE000000000000B;
	fma.rn.f64 	%fd6972, %fd6971, %fd6962, 0d3FF0000000000000;
	fma.rn.f64 	%fd6973, %fd6972, %fd6962, 0d3FF0000000000000;
	{
	.reg .b32 %temp; 
	mov.b64 	{%r463, %temp}, %fd6973;
	}
	{
	.reg .b32 %temp; 
	mov.b64 	{%temp, %r464}, %fd6973;
	}
	shl.b32 	%r2477, %r462, 20;
	add.s32 	%r2478, %r2477, %r464;
	mov.b64 	%fd25353, {%r463, %r2478};
	{
	.reg .b32 %temp; 
	mov.b64 	{%temp, %r2479}, %fd974;
	}
	mov.b32 	%f215, %r2479;
	abs.f32 	%f91, %f215;
	setp.lt.f32 	%p790, %f91, 0f4086232B;
	@%p790 bra 	$L__BB0_651;
	setp.lt.f64 	%p791, %fd974, 0d0000000000000000;
	add.f64 	%fd6974, %fd974, 0d7FF0000000000000;
	selp.f64 	%fd25353, 0d0000000000000000, %fd6974, %p791;
	setp.geu.f32 	%p792, %f91, 0f40874800;
	@%p792 bra 	$L__BB0_651;
	shr.u32 	%r2480, %r462, 31;
	add.s32 	%r2481, %r462, %r2480;
	shr.s32 	%r2482, %r2481, 1;
	shl.b32 	%r2483, %r2482, 20;
	add.s32 	%r2484, %r464, %r2483;
	mov.b64 	%fd6975, {%r463, %r2484};
	sub.s32 	%r2485, %r462, %r2482;
	shl.b32 	%r2486, %r2485, 20;
	add.s32 	%r2487, %r2486, 1072693248;
	mov.b32 	%r2488, 0;
	mov.b64 	%fd6976, {%r2488, %r2487};
	mul.f64 	%fd25353, %fd6976, %fd6975;
$L__BB0_651:
	mul.f64 	%fd979, %fd25353, 0d3D8359F5A7B28179;
	mul.f64 	%fd980, %fd25336, 0d3D7DE81E8ECE0DEA;
	mul.f64 	%fd981, %fd25284, 0d3D8A636641C4DF1A;
	mov.f64 	%fd6977, 0d4072700000000000;
	div.rn.f64 	%fd982, %fd6977, %fd7;
	fma.rn.f64 	%fd6978, %fd982, 0d3FF71547652B82FE, 0d4338000000000000;
	{
	.reg .b32 %temp; 
	mov.b64 	{%r465, %temp}, %fd6978;
	}
	mov.f64 	%fd6979, 0dC338000000000000;
	add.rn.f64 	%fd6980, %fd6978, %fd6979;
	fma.rn.f64 	%fd6981, %fd6980, 0dBFE62E42FEFA39EF, %fd982;
	fma.rn.f64 	%fd6982, %fd6980, 0dBC7ABC9E3B39803F, %fd6981;
	fma.rn.f64 	%fd6983, %fd6982, 0d3E5ADE1569CE2BDF, 0d3E928AF3FCA213EA;
	fma.rn.f64 	%fd6984, %fd6983, %fd6982, 0d3EC71DEE62401315;
	fma.rn.f64 	%fd6985, %fd6984, %fd6982, 0d3EFA01997C89EB71;
	fma.rn.f64 	%fd6986, %fd6985, %fd6982, 0d3F2A01A014761F65;
	fma.rn.f64 	%fd6987, %fd6986, %fd6982, 0d3F56C16C1852B7AF;
	fma.rn.f64 	%fd6988, %fd6987, %fd6982, 0d3F81111111122322;
	fma.rn.f64 	%fd6989, %fd6988, %fd6982, 0d3FA55555555502A1;
	fma.rn.f64 	%fd6990, %fd6989, %fd6982, 0d3FC5555555555511;
	fma.rn.f64 	%fd6991, %fd6990, %fd6982, 0d3FE000000000000B;
	fma.rn.f64 	%fd6992, %fd6991, %fd6982, 0d3FF0000000000000;
	fma.rn.f64 	%fd6993, %fd6992, %fd6982, 0d3FF0000000000000;
	{
	.reg .b32 %temp; 
	mov.b64 	{%r466, %temp}, %fd6993;
	}
	{
	.reg .b32 %temp; 
	mov.b64 	{%temp, %r467}, %fd6993;
	}
	shl.b32 	%r2489, %r465, 20;
	add.s32 	%r2490, %r2489, %r467;
	mov.b64 	%fd25354, {%r466, %r2490};
	{
	.reg .b32 %temp; 
	mov.b64 	{%temp, %r2491}, %fd982;
	}
	mov.b32 	%f216, %r2491;
	abs.f32 	%f92, %f216;
	setp.lt.f32 	%p793, %f92, 0f4086232B;
	@%p793 bra 	$L__BB0_654;
	setp.lt.f64 	%p794, %fd982, 0d0000000000000000;
	add.f64 	%fd6994, %fd982, 0d7FF0000000000000;
	selp.f64 	%fd25354, 0d0000000000000000, %fd6994, %p794;
	setp.geu.f32 	%p795, %f92, 0f40874800;
	@%p795 bra 	$L__BB0_654;
	shr.u32 	%r2492, %r465, 31;
	add.s32 	%r2493, %r465, %r2492;
	shr.s32 	%r2494, %r2493, 1;
	shl.b32 	%r2495, %r2494, 20;
	add.s32 	%r2496, %r467, %r2495;
	mov.b64 	%fd6995, {%r466, %r2496};
	sub.s32 	%r2497, %r465, %r2494;
	shl.b32 	%r2498, %r2497, 20;
	add.s32 	%r2499, %r2498, 1072693248;
	mov.b32 	%r2500, 0;
	mov.b64 	%fd6996, {%r2500, %r2499};
	mul.f64 	%fd25354, %fd6996, %fd6995;
$L__BB0_654:
	mul.f64 	%fd987, %fd25354, 0d3D9B449455072ACE;
	@%p688 bra 	$L__BB0_656;
	and.b32  	%r2501, %r33, 2146435072;
	setp.eq.s32 	%p798, %r2501, 1127219200;
	selp.b32 	%r2502, %r12, 0, %p798;
	setp.lt.s32 	%p799, %r33, 0;
	or.b32  	%r2503, %r2502, 2146435072;
	selp.b32 	%r2504, %r2503, %r2502, %p799;
	mov.b32 	%r2505, 0;
	mov.b64 	%fd25356, {%r2505, %r2504};
	bra.uni 	$L__BB0_657;
$L__BB0_656:
	setp.lt.s32 	%p797, %r12, 0;
	{ // callseq 41, 0
	.param .b64 param0;
	st.param.f64 	[param0], %fd27;
	.param .b64 param1;
	st.param.f64 	[param1], 0d400B333333333333;
	.param .b64 retval0;
	call.uni (retval0), 
	__internal_accurate_pow, 
	(
	param0, 
	param1
	);
	ld.param.f64 	%fd6997, [retval0];
	} // callseq 41
	selp.f64 	%fd25356, 0dFFF8000000000000, %fd6997, %p797;
$L__BB0_657:
	setp.ne.s32 	%p800, %r35, 2146435072;
	@%p800 bra 	$L__BB0_662;
	setp.num.f64 	%p801, %fd26, %fd26;
	@%p801 bra 	$L__BB0_660;
	mov.f64 	%fd6999, 0d400B333333333333;
	add.rn.f64 	%fd25356, %fd26, %fd6999;
	bra.uni 	$L__BB0_662;
$L__BB0_660:
	setp.neu.f64 	%p802, %fd27, 0d7FF0000000000000;
	@%p802 bra 	$L__BB0_662;
	and.b32  	%r2506, %r33, 2146435072;
	setp.eq.s32 	%p803, %r2506, 1127219200;
	setp.lt.s32 	%p804, %r12, 0;
	setp.lt.s32 	%p805, %r33, 0;
	selp.b32 	%r2507, 0, 2146435072, %p805;
	and.b32  	%r2508, %r33, 2147483647;
	setp.ne.s32 	%p806, %r2508, 1071644672;
	or.b32  	%r2509, %r2507, -2147483648;
	selp.b32 	%r2510, %r2509, %r2507, %p806;
	selp.b32 	%r2511, %r2510, %r2507, %p803;
	selp.b32 	%r2512, %r2511, %r2507, %p804;
	mov.b32 	%r2513, 0;
	mov.b64 	%fd25356, {%r2513, %r2512};
$L__BB0_662:
	setp.gt.s32 	%p807, %r3373, 1048575;
	mul.f64 	%fd7001, %fd25356, 0d3989F623D5A8A733;
	selp.f64 	%fd7002, 0d3989F623D5A8A733, %fd7001, %p630;
	mul.f64 	%fd994, %fd8, %fd7002;
	div.rn.f64 	%fd995, %fd994, 0d3DD33DCFE54A3803;
	mov.b32 	%r3367, -1023;
	mov.f64 	%fd25357, 0d3FD999999999999A;
	mov.u32 	%r3365, %r3373;
	mov.u32 	%r3366, %r3374;
	@%p807 bra 	$L__BB0_664;
	mov.f64 	%fd25357, 0d433999999999999A;
	{
	.reg .b32 %temp; 
	mov.b64 	{%temp, %r3365}, %fd25357;
	}
	{
	.reg .b32 %temp; 
	mov.b64 	{%r3366, %temp}, %fd25357;
	}
	mov.b32 	%r3367, -1077;
$L__BB0_664:
	add.s32 	%r2516, %r3365, -1;
	setp.gt.u32 	%p809, %r2516, 2146435070;
	@%p809 bra 	$L__BB0_668;
	shr.u32 	%r2519, %r3365, 20;
	add.s32 	%r3368, %r3367, %r2519;
	and.b32  	%r2520, %r3365, 1048575;
	or.b32  	%r2521, %r2520, 1072693248;
	mov.b64 	%fd25358, {%r3366, %r2521};
	setp.lt.u32 	%p811, %r2521, 1073127583;
	@%p811 bra 	$L__BB0_667;
	{
	.reg .b32 %temp; 
	mov.b64 	{%r2522, %temp}, %fd25358;
	}
	{
	.reg .b32 %temp; 
	mov.b64 	{%temp, %r2523}, %fd25358;
	}
	add.s32 	%r2524, %r2523, -1048576;
	mov.b64 	%fd25358, {%r2522, %r2524};
	add.s32 	%r3368, %r3368, 1;
$L__BB0_667:
	add.f64 	%fd7005, %fd25358, 0dBFF0000000000000;
	add.f64 	%fd7006, %fd25358, 0d3FF0000000000000;
	rcp.approx.ftz.f64 	%fd7007, %fd7006;
	neg.f64 	%fd7008, %fd7006;
	fma.rn.f64 	%fd7009, %fd7008, %fd7007, 0d3FF0000000000000;
	fma.rn.f64 	%fd7010, %fd7009, %fd7009, %fd7009;
	fma.rn.f64 	%fd7011, %fd7010, %fd7007, %fd7007;
	mul.f64 	%fd7012, %fd7005, %fd7011;
	fma.rn.f64 	%fd7013, %fd7005, %fd7011, %fd7012;
	mul.f64 	%fd7014, %fd7013, %fd7013;
	fma.rn.f64 	%fd7015, %fd7014, 0d3EB1380B3AE80F1E, 0d3ED0EE258B7A8B04;
	fma.rn.f64 	%fd7016, %fd7015, %fd7014, 0d3EF3B2669F02676F;
	fma.rn.f64 	%fd7017, %fd7016, %fd7014, 0d3F1745CBA9AB0956;
	fma.rn.f64 	%fd7018, %fd7017, %fd7014, 0d3F3C71C72D1B5154;
	fma.rn.f64 	%fd7019, %fd7018, %fd7014, 0d3F624924923BE72D;
	fma.rn.f64 	%fd7020, %fd7019, %fd7014, 0d3F8999999999A3C4;
	fma.rn.f64 	%fd7021, %fd7020, %fd7014, 0d3FB5555555555554;
	sub.f64 	%fd7022, %fd7005, %fd7013;
	add.f64 	%fd7023, %fd7022, %fd7022;
	neg.f64 	%fd7024, %fd7013;
	fma.rn.f64 	%fd7025, %fd7024, %fd7005, %fd7023;
	mul.f64 	%fd7026, %fd7011, %fd7025;
	mul.f64 	%fd7027, %fd7014, %fd7021;
	fma.rn.f64 	%fd7028, %fd7027, %fd7013, %fd7026;
	xor.b32  	%r2525, %r3368, -2147483648;
	mov.b32 	%r2526, 1127219200;
	mov.b64 	%fd7029, {%r2525, %r2526};
	mov.b32 	%r2527, -2147483648;
	mov.b64 	%fd7030, {%r2527, %r2526};
	sub.f64 	%fd7031, %fd7029, %fd7030;
	fma.rn.f64 	%fd7032, %fd7031, 0d3FE62E42FEFA39EF, %fd7013;
	fma.rn.f64 	%fd7033, %fd7031, 0dBFE62E42FEFA39EF, %fd7032;
	sub.f64 	%fd7034, %fd7033, %fd7013;
	sub.f64 	%fd7035, %fd7028, %fd7034;
	fma.rn.f64 	%fd7036, %fd7031, 0d3C7ABC9E3B39803F, %fd7035;
	add.f64 	%fd25359, %fd7032, %fd7036;
	bra.uni 	$L__BB0_669;
$L__BB0_668:
	fma.rn.f64 	%fd7004, %fd25357, 0d7FF0000000000000, 0d7FF0000000000000;
	{
	.reg .b32 %temp; 
	mov.b64 	{%temp, %r2517}, %fd25357;
	}
	and.b32  	%r2518, %r2517, 2147483647;
	setp.eq.s32 	%p810, %r2518, 0;
	selp.f64 	%fd25359, 0dFFF0000000000000, %fd7004, %p810;
$L__BB0_669:
	mul.f64 	%fd7037, %fd25359, 0d3C695355BAAAFAD3;
	fma.rn.f64 	%fd7038, %fd25359, 0d3FDBCB7B1526E50E, %fd7037;
	mul.f64 	%fd1003, %fd7038, 0d3FF451EB851EB852;
	{
	.reg .b32 %temp; 
	mov.b64 	{%temp, %r3369}, %fd995;
	}
	{
	.reg .b32 %temp; 
	mov.b64 	{%r3370, %temp}, %fd995;
	}
	setp.gt.s32 	%p812, %r3369, 1048575;
	mov.b32 	%r3371, -1023;
	mov.f64 	%fd25360, %fd995;
	@%p812 bra 	$L__BB0_671;
	mul.f64 	%fd25360, %fd995, 0d4350000000000000;
	{
	.reg .b32 %temp; 
	mov.b64 	{%temp, %r3369}, %fd25360;
	}
	{
	.reg .b32 %temp; 
	mov.b64 	{%r3370, %temp}, %fd25360;
	}
	mov.b32 	%r3371, -1077;
$L__BB0_671:
	add.s32 	%r2530, %r3369, -1;
	setp.gt.u32 	%p813, %r2530, 2146435070;
	@%p813 bra 	$L__BB0_675;
	shr.u32 	%r2533, %r3369, 20;
	add.s32 	%r3372, %r3371, %r2533;
	and.b32  	%r2534, %r3369, 1048575;
	or.b32  	%r2535, %r2534, 1072693248;
	mov.b64 	%fd25361, {%r3370, %r2535};
	setp.lt.u32 	%p815, %r2535, 1073127583;
	@%p815 bra 	$L__BB0_674;
	{
	.reg .b32 %temp; 
	mov.b64 	{%r2536, %temp}, %fd25361;
	}
	{
	.reg .b32 %temp; 
	mov.b64 	{%temp, %r2537}, %fd25361;
	}
	add.s32 	%r2538, %r2537, -1048576;
	mov.b64 	%fd25361, {%r2536, %r2538};
	add.s32 	%r3372, %r3372, 1;
$L__BB0_674:
	add.f64 	%fd7040, %fd25361, 0dBFF0000000000000;
	add.f64 	%fd7041, %fd25361, 0d3FF0000000000000;
	rcp.approx.ftz.f64 	%fd7042, %fd7041;
	neg.f64 	%fd7043, %fd7041;
	fma.rn.f64 	%fd7044, %fd7043, %fd7042, 0d3FF0000000000000;
	fma.rn.f64 	%fd7045, %fd7044, %fd7044, %fd7044;
	fma.rn.f64 	%fd7046, %fd7045, %fd7042, %fd7042;
	mul.f64 	%fd7047, %fd7040, %fd7046;
	fma.rn.f64 	%fd7048, %fd7040, %fd7046, %fd7047;
	mul.f64 	%fd7049, %fd7048, %fd7048;
	fma.rn.f64 	%fd7050, %fd7049, 0d3EB1380B3AE80F1E, 0d3ED0EE258B7A8B04;
	fma.rn.f64 	%fd7051, %fd7050, %fd7049, 0d3EF3B2669F02676F;
	fma.rn.f64 	%fd7052, %fd7051, %fd7049, 0d3F1745CBA9AB0956;
	fma.rn.f64 	%fd7053, %fd7052, %fd7049, 0d3F3C71C72D1B5154;
	fma.rn.f64 	%fd7054, %fd7053, %fd7049, 0d3F624924923BE72D;
	fma.rn.f64 	%fd7055, %fd7054, %fd7049, 0d3F8999999999A3C4;
	fma.rn.f64 	%fd7056, %fd7055, %fd7049, 0d3FB5555555555554;
	sub.f64 	%fd7057, %fd7040, %fd7048;
	add.f64 	%fd7058, %fd7057, %fd7057;
	neg.f64 	%fd7059, %fd7048;
	fma.rn.f64 	%fd7060, %fd7059, %fd7040, %fd7058;
	mul.f64 	%fd7061, %fd7046, %fd7060;
	mul.f64 	%fd7062, %fd7049, %fd7056;
	fma.rn.f64 	%fd7063, %fd7062, %fd7048, %fd7061;
	xor.b32  	%r2539, %r3372, -2147483648;
	mov.b32 	%r2540, 1127219200;
	mov.b64 	%fd7064, {%r2539, %r2540};
	mov.b32 	%r2541, -2147483648;
	mov.b64 	%fd7065, {%r2541, %r2540};
	sub.f64 	%fd7066, %fd7064, %fd7065;
	fma.rn.f64 	%fd7067, %fd7066, 0d3FE62E42FEFA39EF, %fd7048;
	fma.rn.f64 	%fd7068, %fd7066, 0dBFE62E42FEFA39EF, %fd7067;
	sub.f64 	%fd7069, %fd7068, %fd7048;
	sub.f64 	%fd7070, %fd7063, %fd7069;
	fma.rn.f64 	%fd7071, %fd7066, 0d3C7ABC9E3B39803F, %fd7070;
	add.f64 	%fd25362, %fd7067, %fd7071;
	bra.uni 	$L__BB0_676;
$L__BB0_675:
	fma.rn.f64 	%fd7039, %fd25360, 0d7FF0000000000000, 0d7FF0000000000000;
	{
	.reg .b32 %temp; 
	mov.b64 	{%temp, %r2531}, %fd25360;
	}
	and.b32  	%r2532, %r2531, 2147483647;
	setp.eq.s32 	%p814, %r2532, 0;
	selp.f64 	%fd25362, 0dFFF0000000000000, %fd7039, %p814;
$L__BB0_676:
	and.b32  	%r2542, %r768, 2146435072;
	setp.eq.s32 	%p816, %r2542, 1062207488;
	mul.f64 	%fd7072, %fd25362, 0d3C695355BAAAFAD3;
	fma.rn.f64 	%fd7073, %fd25362, 0d3FDBCB7B1526E50E, %fd7072;
	mov.f64 	%fd7074, 0d3FE8000000000000;
	sub.f64 	%fd7075, %fd7074, %fd1003;
	div.rn.f64 	%fd1012, %fd7073, %fd7075;
	{
	.reg .b32 %temp; 
	mov.b64 	{%temp, %r486}, %fd1012;
	}
	abs.f64 	%fd1013, %fd1012;
	{ // callseq 42, 0
	.param .b64 param0;
	st.param.f64 	[param0], %fd1013;
	.param .b64 param1;
	st.param.f64 	[param1], 0d4000000000000000;
	.param .b64 retval0;
	call.uni (retval0), 
	__internal_accurate_pow, 
	(
	param0, 
	param1
	);
	ld.param.f64 	%fd7076, [retval0];
	} // callseq 42
	setp.lt.s32 	%p817, %r486, 0;
	neg.f64 	%fd7078, %fd7076;
	selp.f64 	%fd7079, %fd7078, %fd7076, %p816;
	selp.f64 	%fd25364, %fd7079, %fd7076, %p817;
	setp.neu.f64 	%p818, %fd1012, 0d0000000000000000;
	@%p818 bra 	$L__BB0_678;
	and.b32  	%r2543, %r768, 2146435072;
	setp.eq.s32 	%p819, %r2543, 1062207488;
	selp.b32 	%r2544, %r486, 0, %p819;
	setp.lt.s32 	%p820, %r768, 0;
	or.b32  	%r2545, %r2544, 2146435072;
	selp.b32 	%r2546, %r2545, %r2544, %p820;
	mov.b32 	%r2547, 0;
	mov.b64 	%fd25364, {%r2547, %r2546};
$L__BB0_678:
	add.f64 	%fd7080, %fd1012, 0d4000000000000000;
	{
	.reg .b32 %temp; 
	mov.b64 	{%temp, %r2548}, %fd7080;
	}
	and.b32  	%r2549, %r2548, 2146435072;
	setp.ne.s32 	%p821, %r2549, 2146435072;
	@%p821 bra 	$L__BB0_683;
	setp.num.f64 	%p822, %fd1012, %fd1012;
	@%p822 bra 	$L__BB0_681;
	mov.f64 	%fd7081, 0d4000000000000000;
	add.rn.f64 	%fd25364, %fd1012, %fd7081;
	bra.uni 	$L__BB0_683;
$L__BB0_681:
	setp.neu.f64 	%p823, %fd1013, 0d7FF0000000000000;
	@%p823 bra 	$L__BB0_683;
	and.b32  	%r2550, %r768, 2146435072;
	setp.eq.s32 	%p825, %r2550, 1062207488;
	setp.lt.s32 	%p826, %r768, 0;
	selp.b32 	%r2551, 0, 2146435072, %p826;
	and.b32  	%r2552, %r768, 2147483647;
	setp.ne.s32 	%p827, %r2552, 1071644672;
	or.b32  	%r2553, %r2551, -2147483648;
	selp.b32 	%r2554, %r2553, %r2551, %p827;
	selp.b32 	%r2555, %r2554, %r2551, %p825;
	selp.b32 	%r2556, %r2555, %r2551, %p817;
	mov.b32 	%r2557, 0;
	mov.b64 	%fd25364, {%r2557, %r2556};
$L__BB0_683:
	setp.lt.s32 	%p828, %r3373, 0;
	setp.eq.f64 	%p829, %fd1012, 0d3FF0000000000000;
	add.f64 	%fd7082, %fd25364, 0d3FF0000000000000;
	rcp.rn.f64 	%fd7083, %fd7082;
	selp.f64 	%fd7084, 0d3FE0000000000000, %fd7083, %p829;
	{
	.reg .b32 %temp; 
	mov.b64 	{%temp, %r487}, %fd7084;
	}
	shr.u32 	%r2558, %r487, 20;
	and.b32  	%r2559, %r2558, 2047;
	add.s32 	%r2560, %r2559, -1012;
	mov.b64 	%rd207, %fd7084;
	shl.b64 	%rd208, %rd207, %r2560;
	setp.eq.s64 	%p830, %rd208, -9223372036854775808;
	{ // callseq 43, 0
	.param .b64 param0;
	st.param.f64 	[param0], 0d3FD999999999999A;
	.param .b64 param1;
	st.param.f64 	[param1], %fd7084;
	.param .b64 retval0;
	call.uni (retval0), 
	__internal_accurate_pow, 
	(
	param0, 
	param1
	);
	ld.param.f64 	%fd7085, [retval0];
	} // callseq 43
	neg.f64 	%fd7087, %fd7085;
	selp.f64 	%fd7088, %fd7087, %fd7085, %p830;
	selp.f64 	%fd7089, %fd7088, %fd7085, %p828;
	cvt.rzi.f64.f64 	%fd7090, %fd7084;
	setp.neu.f64 	%p831, %fd7084, %fd7090;
	selp.f64 	%fd7092, 0dFFF8000000000000, %fd7089, %p831;
	selp.f64 	%fd25365, %fd7092, %fd7089, %p828;
	add.f64 	%fd7093, %fd7084, 0d3FD999999999999A;
	{
	.reg .b32 %temp; 
	mov.b64 	{%temp, %r2561}, %fd7093;
	}
	and.b32  	%r2562, %r2561, 2146435072;
	setp.ne.s32 	%p832, %r2562, 2146435072;
	@%p832 bra 	$L__BB0_688;
	setp.num.f64 	%p833, %fd7084, %fd7084;
	@%p833 bra 	$L__BB0_686;
	mov.f64 	%fd7095, 0d3FD999999999999A;
	add.rn.f64 	%fd25365, %fd7095, %fd7084;
	bra.uni 	$L__BB0_688;
$L__BB0_686:
	abs.f64 	%fd7094, %fd7084;
	setp.neu.f64 	%p834, %fd7094, 0d7FF0000000000000;
	@%p834 bra 	$L__BB0_688;
	shr.s32 	%r2563, %r487, 31;
	and.b32  	%r2564, %r2563, 2146435072;
	mov.b32 	%r2565, 0;
	mov.b64 	%fd25365, {%r2565, %r2564};
$L__BB0_688:
	setp.eq.f64 	%p835, %fd7084, 0d0000000000000000;
	selp.f64 	%fd7096, 0d3FF0000000000000, %fd25365, %p835;
	add.f64 	%fd7097, %fd995, 0d3FF0000000000000;
	div.rn.f64 	%fd7098, %fd994, %fd7097;
	mul.f64 	%fd1025, %fd7098, %fd7096;
	mov.f64 	%fd7099, 0dC0C54E8000000000;
	div.rn.f64 	%fd1026, %fd7099, %fd7;
	fma.rn.f64 	%fd7100, %fd1026, 0d3FF71547652B82FE, 0d4338000000000000;
	{
	.reg .b32 %temp; 
	mov.b64 	{%r488, %temp}, %fd7100;
	}
	mov.f64 	%fd7101, 0dC338000000000000;
	add.rn.f64 	%fd7102, %fd7100, %fd7101;
	fma.rn.f64 	%fd7103, %fd7102, 0dBFE62E42FEFA39EF, %fd1026;
	fma.rn.f64 	%fd7104, %fd7102, 0dBC7ABC9E3B39803F, %fd7103;
	fma.rn.f64 	%fd7105, %fd7104, 0d3E5ADE1569CE2BDF, 0d3E928AF3FCA213EA;
	fma.rn.f64 	%fd7106, %fd7105, %fd7104, 0d3EC71DEE62401315;
	fma.rn.f64 	%fd7107, %fd7106, %fd7104, 0d3EFA01997C89EB71;
	fma.rn.f64 	%fd7108, %fd7107, %fd7104, 0d3F2A01A014761F65;
	fma.rn.f64 	%fd7109, %fd7108, %fd7104, 0d3F56C16C1852B7AF;
	fma.rn.f64 	%fd7110, %fd7109, %fd7104, 0d3F81111111122322;
	fma.rn.f64 	%fd7111, %fd7110, %fd7104, 0d3FA55555555502A1;
	fma.rn.f64 	%fd7112, %fd7111, %fd7104, 0d3FC5555555555511;
	fma.rn.f64 	%fd7113, %fd7112, %fd7104, 0d3FE000000000000B;
	fma.rn.f64 	%fd7114, %fd7113, %fd7104, 0d3FF0000000000000;
	fma.rn.f64 	%fd7115, %fd7114, %fd7104, 0d3FF0000000000000;
	{
	.reg .b32 %temp; 
	mov.b64 	{%r489, %temp}, %fd7115;
	}
	{
	.reg .b32 %temp; 
	mov.b64 	{%temp, %r490}, %fd7115;
	}
	shl.b32 	%r2566, %r488, 20;
	add.s32 	%r2567, %r2566, %r490;
	mov.b64 	%fd25366, {%r489, %r2567};
	{
	.reg .b32 %temp; 
	mov.b64 	{%temp, %r2568}, %fd1026;
	}
	mov.b32 	%f217, %r2568;
	abs.f32 	%f93, %f217;
	setp.lt.f32 	%p836, %f93, 0f4086232B;
	@%p836 bra 	$L__BB0_691;
	setp.lt.f64 	%p837, %fd1026, 0d0000000000000000;
	add.f64 	%fd7116, %fd1026, 0d7FF0000000000000;
	selp.f64 	%fd25366, 0d0000000000000000, %fd7116, %p837;
	setp.geu.f32 	%p838, %f93, 0f40874800;
	@%p838 bra 	$L__BB0_691;
	shr.u32 	%r2569, %r488, 31;
	add.s32 	%r2570, %r488, %r2569;
	shr.s32 	%r2571, %r2570, 1;
	shl.b32 	%r2572, %r2571, 20;
	add.s32 	%r2573, %r490, %r2572;
	mov.b64 	%fd7117, {%r489, %r2573};
	sub.s32 	%r2574, %r488, %r2571;
	shl.b32 	%r2575, %r2574, 20;
	add.s32 	%r2576, %r2575, 1072693248;
	mov.b32 	%r2577, 0;
	mov.b64 	%fd7118, {%r2577, %r2576};
	mul.f64 	%fd25366, %fd7118, %fd7117;
$L__BB0_691:
	mul.f64 	%fd7119, %fd25366, 0d3EA7368449C6E089;
	mul.f64 	%fd1031, %fd8, %fd7119;
	mov.f64 	%fd7120, 0dC08C200000000000;
	div.rn.f64 	%fd1032, %fd7120, %fd7;
	fma.rn.f64 	%fd7121, %fd1032, 0d3FF71547652B82FE, 0d4338000000000000;
	{
	.reg .b32 %temp; 
	mov.b64 	{%r491, %temp}, %fd7121;
	}
	mov.f64 	%fd7122, 0dC338000000000000;
	add.rn.f64 	%fd7123, %fd7121, %fd7122;
	fma.rn.f64 	%fd7124, %fd7123, 0dBFE62E42FEFA39EF, %fd1032;
	fma.rn.f64 	%fd7125, %fd7123, 0dBC7ABC9E3B39803F, %fd7124;
	fma.rn.f64 	%fd7126, %fd7125, 0d3E5ADE1569CE2BDF, 0d3E928AF3FCA213EA;
	fma.rn.f64 	%fd7127, %fd7126, %fd7125, 0d3EC71DEE62401315;
	fma.rn.f64 	%fd7128, %fd7127, %fd7125, 0d3EFA01997C89EB71;
	fma.rn.f64 	%fd7129, %fd7128, %fd7125, 0d3F2A01A014761F65;
	fma.rn.f64 	%fd7130, %fd7129, %fd7125, 0d3F56C16C1852B7AF;
	fma.rn.f64 	%fd7131, %fd7130, %fd7125, 0d3F81111111122322;
	fma.rn.f64 	%fd7132, %fd7131, %fd7125, 0d3FA55555555502A1;
	fma.rn.f64 	%fd7133, %fd7132, %fd7125, 0d3FC5555555555511;
	fma.rn.f64 	%fd7134, %fd7133, %fd7125, 0d3FE000000000000B;
	fma.rn.f64 	%fd7135, %fd7134, %fd7125, 0d3FF0000000000000;
	fma.rn.f64 	%fd7136, %fd7135, %fd7125, 0d3FF0000000000000;
	{
	.reg .b32 %temp; 
	mov.b64 	{%r492, %temp}, %fd7136;
	}
	{
	.reg .b32 %temp; 
	mov.b64 	{%temp, %r493}, %fd7136;
	}
	shl.b32 	%r2578, %r491, 20;
	add.s32 	%r2579, %r2578, %r493;
	mov.b64 	%fd25367, {%r492, %r2579};
	{
	.reg .b32 %temp; 
	mov.b64 	{%temp, %r2580}, %fd1032;
	}
	mov.b32 	%f218, %r2580;
	abs.f32 	%f94, %f218;
	setp.lt.f32 	%p839, %f94, 0f4086232B;
	@%p839 bra 	$L__BB0_694;
	setp.lt.f64 	%p840, %fd1032, 0d0000000000000000;
	add.f64 	%fd7137, %fd1032, 0d7FF0000000000000;
	selp.f64 	%fd25367, 0d0000000000000000, %fd7137, %p840;
	setp.geu.f32 	%p841, %f94, 0f40874800;
	@%p841 bra 	$L__BB0_694;
	shr.u32 	%r2581, %r491, 31;
	add.s32 	%r2582, %r491, %r2581;
	shr.s32 	%r2583, %r2582, 1;
	shl.b32 	%r2584, %r2583, 20;
	add.s32 	%r2585, %r493, %r2584;
	mov.b64 	%fd7138, {%r492, %r2585};
	sub.s32 	%r2586, %r491, %r2583;
	shl.b32 	%r2587, %r2586, 20;
	add.s32 	%r2588, %r2587, 1072693248;
	mov.b32 	%r2589, 0;
	mov.b64 	%fd7139, {%r2589, %r2588};
	mul.f64 	%fd25367, %fd7139, %fd7138;
$L__BB0_694:
	mul.f64 	%fd1037, %fd25367, 0d3D93CA8CB153A753;
	mov.f64 	%fd7140, 0d4062200000000000;
	div.rn.f64 	%fd1038, %fd7140, %fd7;
	fma.rn.f64 	%fd7141, %fd1038, 0d3FF71547652B82FE, 0d4338000000000000;
	{
	.reg .b32 %temp; 
	mov.b64 	{%r494, %temp}, %fd7141;
	}
	mov.f64 	%fd7142, 0dC338000000000000;
	add.rn.f64 	%fd7143, %fd7141, %fd7142;
	fma.rn.f64 	%fd7144, %fd7143, 0dBFE62E42FEFA39EF, %fd1038;
	fma.rn.f64 	%fd7145, %fd7143, 0dBC7ABC9E3B39803F, %fd7144;
	fma.rn.f64 	%fd7146, %fd7145, 0d3E5ADE1569CE2BDF, 0d3E928AF3FCA213EA;
	fma.rn.f64 	%fd7147, %fd7146, %fd7145, 0d3EC71DEE62401315;
	fma.rn.f64 	%fd7148, %fd7147, %fd7145, 0d3EFA01997C89EB71;
	fma.rn.f64 	%fd7149, %fd7148, %fd7145, 0d3F2A01A014761F65;
	fma.rn.f64 	%fd7150, %fd7149, %fd7145, 0d3F56C16C1852B7AF;
	fma.rn.f64 	%fd7151, %fd7150, %fd7145, 0d3F81111111122322;
	fma.rn.f64 	%fd7152, %fd7151, %fd7145, 0d3FA55555555502A1;
	fma.rn.f64 	%fd7153, %fd7152, %fd7145, 0d3FC5555555555511;
	fma.rn.f64 	%fd7154, %fd7153, %fd7145, 0d3FE000000000000B;
	fma.rn.f64 	%fd7155, %fd7154, %fd7145, 0d3FF0000000000000;
	fma.rn.f64 	%fd7156, %fd7155, %fd7145, 0d3FF0000000000000;
	{
	.reg .b32 %temp; 
	mov.b64 	{%r495, %temp}, %fd7156;
	}
	{
	.reg .b32 %temp; 
	mov.b64 	{%temp, %r496}, %fd7156;
	}
	shl.b32 	%r2590, %r494, 20;
	add.s32 	%r2591, %r2590, %r496;
	mov.b64 	%fd25368, {%r495, %r2591};
	{
	.reg .b32 %temp; 
	mov.b64 	{%temp, %r2592}, %fd1038;
	}
	mov.b32 	%f219, %r2592;
	abs.f32 	%f95, %f219;
	setp.lt.f32 	%p842, %f95, 0f4086232B;
	@%p842 bra 	$L__BB0_697;
	setp.lt.f64 	%p843, %fd1038, 0d0000000000000000;
	add.f64 	%fd7157, %fd1038, 0d7FF0000000000000;
	selp.f64 	%fd25368, 0d0000000000000000, %fd7157, %p843;
	setp.geu.f32 	%p844, %f95, 0f40874800;
	@%p844 bra 	$L__BB0_697;
	shr.u32 	%r2593, %r494, 31;
	add.s32 	%r2594, %r494, %r2593;
	shr.s32 	%r2595, %r2594, 1;
	shl.b32 	%r2596, %r2595, 20;
	add.s32 	%r2597, %r496, %r2596;
	mov.b64 	%fd7158, {%r495, %r2597};
	sub.s32 	%r2598, %r494, %r2595;
	shl.b32 	%r2599, %r2598, 20;
	add.s32 	%r2600, %r2599, 1072693248;
	mov.b32 	%r2601, 0;
	mov.b64 	%fd7159, {%r2601, %r2600};
	mul.f64 	%fd25368, %fd7159, %fd7158;
$L__BB0_697:
	mul.f64 	%fd1043, %fd25368, 0d3D9B449455072ACE;
	mov.f64 	%fd7160, 0dC093600000000000;
	div.rn.f64 	%fd1044, %fd7160, %fd7;
	fma.rn.f64 	%fd7161, %fd1044, 0d3FF71547652B82FE, 0d4338000000000000;
	{
	.reg .b32 %temp; 
	mov.b64 	{%r497, %temp}, %fd7161;
	}
	mov.f64 	%fd7162, 0dC338000000000000;
	add.rn.f64 	%fd7163, %fd7161, %fd7162;
	fma.rn.f64 	%fd7164, %fd7163, 0dBFE62E42FEFA39EF, %fd1044;
	fma.rn.f64 	%fd7165, %fd7163, 0dBC7ABC9E3B39803F, %fd7164;
	fma.rn.f64 	%fd7166, %fd7165, 0d3E5ADE1569CE2BDF, 0d3E928AF3FCA213EA;
	fma.rn.f64 	%fd7167, %fd7166, %fd7165, 0d3EC71DEE62401315;
	fma.rn.f64 	%fd7168, %fd7167, %fd7165, 0d3EFA01997C89EB71;
	fma.rn.f64 	%fd7169, %fd7168, %fd7165, 0d3F2A01A014761F65;
	fma.rn.f64 	%fd7170, %fd7169, %fd7165, 0d3F56C16C1852B7AF;
	fma.rn.f64 	%fd7171, %fd7170, %fd7165, 0d3F81111111122322;
	fma.rn.f64 	%fd7172, %fd7171, %fd7165, 0d3FA55555555502A1;
	fma.rn.f64 	%fd7173, %fd7172, %fd7165, 0d3FC5555555555511;
	fma.rn.f64 	%fd7174, %fd7173, %fd7165, 0d3FE000000000000B;
	fma.rn.f64 	%fd7175, %fd7174, %fd7165, 0d3FF0000000000000;
	fma.rn.f64 	%fd7176, %fd7175, %fd7165, 0d3FF0000000000000;
	{
	.reg .b32 %temp; 
	mov.b64 	{%r498, %temp}, %fd7176;
	}
	{
	.reg .b32 %temp; 
	mov.b64 	{%temp, %r499}, %fd7176;
	}
	shl.b32 	%r2602, %r497, 20;
	add.s32 	%r2603, %r2602, %r499;
	mov.b64 	%fd25369, {%r498, %r2603};
	{
	.reg .b32 %temp; 
	mov.b64 	{%temp, %r2604}, %fd1044;
	}
	mov.b32 	%f220, %r2604;
	abs.f32 	%f96, %f220;
	setp.lt.f32 	%p845, %f96, 0f4086232B;
	@%p845 bra 	$L__BB0_700;
	setp.lt.f64 	%p846, %fd1044, 0d0000000000000000;
	add.f64 	%fd7177, %fd1044, 0d7FF0000000000000;
	selp.f64 	%fd25369, 0d0000000000000000, %fd7177, %p846;
	setp.geu.f32 	%p847, %f96, 0f40874800;
	@%p847 bra 	$L__BB0_700;
	shr.u32 	%r2605, %r497, 31;
	add.s32 	%r2606, %r497, %r2605;
	shr.s32 	%r2607, %r2606, 1;
	shl.b32 	%r2608, %r2607, 20;
	add.s32 	%r2609, %r499, %r2608;
	mov.b64 	%fd7178, {%r498, %r2609};
	sub.s32 	%r2610, %r497, %r2607;
	shl.b32 	%r2611, %r2610, 20;
	add.s32 	%r2612, %r2611, 1072693248;
	mov.b32 	%r2613, 0;
	mov.b64 	%fd7179, {%r2613, %r2612};
	mul.f64 	%fd25369, %fd7179, %fd7178;
$L__BB0_700:
	mul.f64 	%fd1049, %fd25369, 0d3D9D06F07B8BC236;
	mov.f64 	%fd7180, 0dC041000000000000;
	div.rn.f64 	%fd1050, %fd7180, %fd7;
	fma.rn.f64 	%fd7181, %fd1050, 0d3FF71547652B82FE, 0d4338000000000000;
	{
	.reg .b32 %temp; 
	mov.b64 	{%r500, %temp}, %fd7181;
	}
	mov.f64 	%fd7182, 0dC338000000000000;
	add.rn.f64 	%fd7183, %fd7181, %fd7182;
	fma.rn.f64 	%fd7184, %fd7183, 0dBFE62E42FEFA39EF, %fd1050;
	fma.rn.f64 	%fd7185, %fd7183, 0dBC7ABC9E3B39803F, %fd7184;
	fma.rn.f64 	%fd7186, %fd7185, 0d3E5ADE1569CE2BDF, 0d3E928AF3FCA213EA;
	fma.rn.f64 	%fd7187, %fd7186, %fd7185, 0d3EC71DEE62401315;
	fma.rn.f64 	%fd7188, %fd7187, %fd7185, 0d3EFA01997C89EB71;
	fma.rn.f64 	%fd7189, %fd7188, %fd7185, 0d3F2A01A014761F65;
	fma.rn.f64 	%fd7190, %fd7189, %fd7185, 0d3F56C16C1852B7AF;
	fma.rn.f64 	%fd7191, %fd7190, %fd7185, 0d3F81111111122322;
	fma.rn.f64 	%fd7192, %fd7191, %fd7185, 0d3FA55555555502A1;
	fma.rn.f64 	%fd7193, %fd7192, %fd7185, 0d3FC5555555555511;
	fma.rn.f64 	%fd7194, %fd7193, %fd7185, 0d3FE000000000000B;
	fma.rn.f64 	%fd7195, %fd7194, %fd7185, 0d3FF0000000000000;
	fma.rn.f64 	%fd7196, %fd7195, %fd7185, 0d3FF0000000000000;
	{
	.reg .b32 %temp; 
	mov.b64 	{%r501, %temp}, %fd7196;
	}
	{
	.reg .b32 %temp; 
	mov.b64 	{%temp, %r502}, %fd7196;
	}
	shl.b32 	%r2614, %r500, 20;
	add.s32 	%r2615, %r2614, %r502;
	mov.b64 	%fd25370, {%r501, %r2615};
	{
	.reg .b32 %temp; 
	mov.b64 	{%temp, %r2616}, %fd1050;
	}
	mov.b32 	%f221, %r2616;
	abs.f32 	%f97, %f221;
	setp.lt.f32 	%p848, %f97, 0f4086232B;
	@%p848 bra 	$L__BB0_703;
	setp.lt.f64 	%p849, %fd1050, 0d0000000000000000;
	add.f64 	%fd7197, %fd1050, 0d7FF0000000000000;
	selp.f64 	%fd25370, 0d0000000000000000, %fd7197, %p849;
	setp.geu.f32 	%p850, %f97, 0f40874800;
	@%p850 bra 	$L__BB0_703;
	shr.u32 	%r2617, %r500, 31;
	add.s32 	%r2618, %r500, %r2617;
	shr.s32 	%r2619, %r2618, 1;
	shl.b32 	%r2620, %r2619, 20;
	add.s32 	%r2621, %r502, %r2620;
	mov.b64 	%fd7198, {%r501, %r2621};
	sub.s32 	%r2622, %r500, %r2619;
	shl.b32 	%r2623, %r2622, 20;
	add.s32 	%r2624, %r2623, 1072693248;
	mov.b32 	%r2625, 0;
	mov.b64 	%fd7199, {%r2625, %r2624};
	mul.f64 	%fd25370, %fd7199, %fd7198;
$L__BB0_703:
	mul.f64 	%fd1055, %fd25370, 0d3DD643DE477E1C3E;
	mov.f64 	%fd7200, 0dC082C00000000000;
	div.rn.f64 	%fd1056, %fd7200, %fd7;
	fma.rn.f64 	%fd7201, %fd1056, 0d3FF71547652B82FE, 0d4338000000000000;
	{
	.reg .b32 %temp; 
	mov.b64 	{%r503, %temp}, %fd7201;
	}
	mov.f64 	%fd7202, 0dC338000000000000;
	add.rn.f64 	%fd7203, %fd7201, %fd7202;
	fma.rn.f64 	%fd7204, %fd7203, 0dBFE62E42FEFA39EF, %fd1056;
	fma.rn.f64 	%fd7205, %fd7203, 0dBC7ABC9E3B39803F, %fd7204;
	fma.rn.f64 	%fd7206, %fd7205, 0d3E5ADE1569CE2BDF, 0d3E928AF3FCA213EA;
	fma.rn.f64 	%fd7207, %fd7206, %fd7205, 0d3EC71DEE62401315;
	fma.rn.f64 	%fd7208, %fd7207, %fd7205, 0d3EFA01997C89EB71;
	fma.rn.f64 	%fd7209, %fd7208, %fd7205, 0d3F2A01A014761F65;
	fma.rn.f64 	%fd7210, %fd7209, %fd7205, 0d3F56C16C1852B7AF;
	fma.rn.f64 	%fd7211, %fd7210, %fd7205, 0d3F81111111122322;
	fma.rn.f64 	%fd7212, %fd7211, %fd7205, 0d3FA55555555502A1;
	fma.rn.f64 	%fd7213, %fd7212, %fd7205, 0d3FC5555555555511;
	fma.rn.f64 	%fd7214, %fd7213, %fd7205, 0d3FE000000000000B;
	fma.rn.f64 	%fd7215, %fd7214, %fd7205, 0d3FF0000000000000;
	fma.rn.f64 	%fd7216, %fd7215, %fd7205, 0d3FF0000000000000;
	{
	.reg .b32 %temp; 
	mov.b64 	{%r504, %temp}, %fd7216;
	}
	{
	.reg .b32 %temp; 
	mov.b64 	{%temp, %r505}, %fd7216;
	}
	shl.b32 	%r2626, %r503, 20;
	add.s32 	%r2627, %r2626, %r505;
	mov.b64 	%fd25371, {%r504, %r2627};
	{
	.reg .b32 %temp; 
	mov.b64 	{%temp, %r2628}, %fd1056;
	}
	mov.b32 	%f222, %r2628;
	abs.f32 	%f98, %f222;
	setp.lt.f32 	%p851, %f98, 0f4086232B;
	@%p851 bra 	$L__BB0_706;
	setp.lt.f64 	%p852, %fd1056, 0d0000000000000000;
	add.f64 	%fd7217, %fd1056, 0d7FF0000000000000;
	selp.f64 	%fd25371, 0d0000000000000000, %fd7217, %p852;
	setp.geu.f32 	%p853, %f98, 0f40874800;
	@%p853 bra 	$L__BB0_706;
	shr.u32 	%r2629, %r503, 31;
	add.s32 	%r2630, %r503, %r2629;
	shr.s32 	%r2631, %r2630, 1;
	shl.b32 	%r2632, %r2631, 20;
	add.s32 	%r2633, %r505, %r2632;
	mov.b64 	%fd7218, {%r504, %r2633};
	sub.s32 	%r2634, %r503, %r2631;
	shl.b32 	%r2635, %r2634, 20;
	add.s32 	%r2636, %r2635, 1072693248;
	mov.b32 	%r2637, 0;
	mov.b64 	%fd7219, {%r2637, %r2636};
	mul.f64 	%fd25371, %fd7219, %fd7218;
$L__BB0_706:
	mul.f64 	%fd1061, %fd25371, 0d3D7FAA7AB552A552;
	mov.f64 	%fd7220, 0dC092C00000000000;
	div.rn.f64 	%fd1062, %fd7220, %fd7;
	fma.rn.f64 	%fd7221, %fd1062, 0d3FF71547652B82FE, 0d4338000000000000;
	{
	.reg .b32 %temp; 
	mov.b64 	{%r506, %temp}, %fd7221;
	}
	mov.f64 	%fd7222, 0dC338000000000000;
	add.rn.f64 	%fd7223, %fd7221, %fd7222;
	fma.rn.f64 	%fd7224, %fd7223, 0dBFE62E42FEFA39EF, %fd1062;
	fma.rn.f64 	%fd7225, %fd7223, 0dBC7ABC9E3B39803F, %fd7224;
	fma.rn.f64 	%fd7226, %fd7225, 0d3E5ADE1569CE2BDF, 0d3E928AF3FCA213EA;
	fma.rn.f64 	%fd7227, %fd7226, %fd7225, 0d3EC71DEE62401315;
	fma.rn.f64 	%fd7228, %fd7227, %fd7225, 0d3EFA01997C89EB71;
	fma.rn.f64 	%fd7229, %fd7228, %fd7225, 0d3F2A01A014761F65;
	fma.rn.f64 	%fd7230, %fd7229, %fd7225, 0d3F56C16C1852B7AF;
	fma.rn.f64 	%fd7231, %fd7230, %fd7225, 0d3F81111111122322;
	fma.rn.f64 	%fd7232, %fd7231, %fd7225, 0d3FA55555555502A1;
	fma.rn.f64 	%fd7233, %fd7232, %fd7225, 0d3FC5555555555511;
	fma.rn.f64 	%fd7234, %fd7233, %fd7225, 0d3FE000000000000B;
	fma.rn.f64 	%fd7235, %fd7234, %fd7225, 0d3FF0000000000000;
	fma.rn.f64 	%fd7236, %fd7235, %fd7225, 0d3FF0000000000000;
	{
	.reg .b32 %temp; 
	mov.b64 	{%r507, %temp}, %fd7236;
	}
	{
	.reg .b32 %temp; 
	mov.b64 	{%temp, %r508}, %fd7236;
	}
	shl.b32 	%r2638, %r506, 20;
	add.s32 	%r2639, %r2638, %r508;
	mov.b64 	%fd25372, {%r507, %r2639};
	{
	.reg .b32 %temp; 
	mov.b64 	{%temp, %r2640}, %fd1062;
	}
	mov.b32 	%f223, %r2640;
	abs.f32 	%f99, %f223;
	setp.lt.f32 	%p854, %f99, 0f4086232B;
	@%p854 bra 	$L__BB0_709;
	setp.lt.f64 	%p855, %fd1062, 0d0000000000000000;
	add.f64 	%fd7237, %fd1062, 0d7FF0000000000000;
	selp.f64 	%fd25372, 0d0000000000000000, %fd7237, %p855;
	setp.geu.f32 	%p856, %f99, 0f40874800;
	@%p856 bra 	$L__BB0_709;
	shr.u32 	%r2641, %r506, 31;
	add.s32 	%r2642, %r506, %r2641;
	shr.s32 	%r2643, %r2642, 1;
	shl.b32 	%r2644, %r2643, 20;
	add.s32 	%r2645, %r508, %r2644;
	mov.b64 	%fd7238, {%r507, %r2645};
	sub.s32 	%r2646, %r506, %r2643;
	shl.b32 	%r2647, %r2646, 20;
	add.s32 	%r2648, %r2647, 1072693248;
	mov.b32 	%r2649, 0;
	mov.b64 	%fd7239, {%r2649, %r2648};
	mul.f64 	%fd25372, %fd7239, %fd7238;
$L__BB0_709:
	mul.f64 	%fd1067, %fd25372, 0d3D813D8713136563;
	mov.f64 	%fd7240, 0dC097C00000000000;
	div.rn.f64 	%fd1068, %fd7240, %fd7;
	fma.rn.f64 	%fd7241, %fd1068, 0d3FF71547652B82FE, 0d4338000000000000;
	{
	.reg .b32 %temp; 
	mov.b64 	{%r509, %temp}, %fd7241;
	}
	mov.f64 	%fd7242, 0dC338000000000000;
	add.rn.f64 	%fd7243, %fd7241, %fd7242;
	fma.rn.f64 	%fd7244, %fd7243, 0dBFE62E42FEFA39EF, %fd1068;
	fma.rn.f64 	%fd7245, %fd7243, 0dBC7ABC9E3B39803F, %fd7244;
	fma.rn.f64 	%fd7246, %fd7245, 0d3E5ADE1569CE2BDF, 0d3E928AF3FCA213EA;
	fma.rn.f64 	%fd7247, %fd7246, %fd7245, 0d3EC71DEE62401315;
	fma.rn.f64 	%fd7248, %fd7247, %fd7245, 0d3EFA01997C89EB71;
	fma.rn.f64 	%fd7249, %fd7248, %fd7245, 0d3F2A01A014761F65;
	fma.rn.f64 	%fd7250, %fd7249, %fd7245, 0d3F56C16C1852B7AF;
	fma.rn.f64 	%fd7251, %fd7250, %fd7245, 0d3F81111111122322;
	fma.rn.f64 	%fd7252, %fd7251, %fd7245, 0d3FA55555555502A1;
	fma.rn.f64 	%fd7253, %fd7252, %fd7245, 0d3FC5555555555511;
	fma.rn.f64 	%fd7254, %fd7253, %fd7245, 0d3FE000000000000B;
	fma.rn.f64 	%fd7255, %fd7254, %fd7245, 0d3FF0000000000000;
	fma.rn.f64 	%fd7256, %fd7255, %fd7245, 0d3FF0000000000000;
	{
	.reg .b32 %temp; 
	mov.b64 	{%r510, %temp}, %fd7256;
	}
	{
	.reg .b32 %temp; 
	mov.b64 	{%temp, %r511}, %fd7256;
	}
	shl.b32 	%r2650, %r509, 20;
	add.s32 	%r2651, %r2650, %r511;
	mov.b64 	%fd25373, {%r510, %r2651};
	{
	.reg .b32 %temp; 
	mov.b64 	{%temp, %r2652}, %fd1068;
	}
	mov.b32 	%f224, %r2652;
	abs.f32 	%f100, %f224;
	setp.lt.f32 	%p857, %f100, 0f4086232B;
	@%p857 bra 	$L__BB0_712;
	setp.lt.f64 	%p858, %fd1068, 0d0000000000000000;
	add.f64 	%fd7257, %fd1068, 0d7FF0000000000000;
	selp.f64 	%fd25373, 0d0000000000000000, %fd7257, %p858;
	setp.geu.f32 	%p859, %f100, 0f40874800;
	@%p859 bra 	$L__BB0_712;
	shr.u32 	%r2653, %r509, 31;
	add.s32 	%r2654, %r509, %r2653;
	shr.s32 	%r2655, %r2654, 1;
	shl.b32 	%r2656, %r2655, 20;
	add.s32 	%r2657, %r511, %r2656;
	mov.b64 	%fd7258, {%r510, %r2657};
	sub.s32 	%r2658, %r509, %r2655;
	shl.b32 	%r2659, %r2658, 20;
	add.s32 	%r2660, %r2659, 1072693248;
	mov.b32 	%r2661, 0;
	mov.b64 	%fd7259, {%r2661, %r2660};
	mul.f64 	%fd25373, %fd7259, %fd7258;
$L__BB0_712:
	mul.f64 	%fd1073, %fd25373, 0d3D7CD9E7447E7FDF;
	mov.f64 	%fd7260, 0d400A666666666666;
	{
	.reg .b32 %temp; 
	mov.b64 	{%temp, %r512}, %fd7260;
	}
	@%p688 bra 	$L__BB0_714;
	and.b32  	%r2662, %r512, 2146435072;
	setp.eq.s32 	%p862, %r2662, 1126170624;
	selp.b32 	%r2663, %r12, 0, %p862;
	setp.lt.s32 	%p863, %r512, 0;
	or.b32  	%r2664, %r2663, 2146435072;
	selp.b32 	%r2665, %r2664, %r2663, %p863;
	mov.b32 	%r2666, 0;
	mov.b64 	%fd25375, {%r2666, %r2665};
	bra.uni 	$L__BB0_715;
$L__BB0_714:
	setp.lt.s32 	%p861, %r12, 0;
	{ // callseq 44, 0
	.param .b64 param0;
	st.param.f64 	[param0], %fd27;
	.param .b64 param1;
	st.param.f64 	[param1], 0d400A666666666666;
	.param .b64 retval0;
	call.uni (retval0), 
	__internal_accurate_pow, 
	(
	param0, 
	param1
	);
	ld.param.f64 	%fd7261, [retval0];
	} // callseq 44
	selp.f64 	%fd25375, 0dFFF8000000000000, %fd7261, %p861;
$L__BB0_715:
	add.f64 	%fd7263, %fd26, 0d400A666666666666;
	{
	.reg .b32 %temp; 
	mov.b64 	{%temp, %r2667}, %fd7263;
	}
	and.b32  	%r2668, %r2667, 2146435072;
	setp.ne.s32 	%p864, %r2668, 2146435072;
	@%p864 bra 	$L__BB0_720;
	setp.num.f64 	%p865, %fd26, %fd26;
	@%p865 bra 	$L__BB0_718;
	mov.f64 	%fd7264, 0d400A666666666666;
	add.rn.f64 	%fd25375, %fd26, %fd7264;
	bra.uni 	$L__BB0_720;
$L__BB0_718:
	setp.neu.f64 	%p866, %fd27, 0d7FF0000000000000;
	@%p866 bra 	$L__BB0_720;
	and.b32  	%r2669, %r512, 2146435072;
	setp.eq.s32 	%p867, %r2669, 1126170624;
	setp.lt.s32 	%p868, %r12, 0;
	setp.lt.s32 	%p869, %r512, 0;
	selp.b32 	%r2670, 0, 2146435072, %p869;
	and.b32  	%r2671, %r512, 2147483647;
	setp.ne.s32 	%p870, %r2671, 1071644672;
	or.b32  	%r2672, %r2670, -2147483648;
	selp.b32 	%r2673, %r2672, %r2670, %p870;
	selp.b32 	%r2674, %r2673, %r2670, %p867;
	selp.b32 	%r2675, %r2674, %r2670, %p868;
	mov.b32 	%r2676, 0;
	mov.b64 	%fd25375, {%r2676, %r2675};
$L__BB0_720:
	mul.f64 	%fd7266, %fd25375, 0d39F77397DEC09908;
	selp.f64 	%fd7267, 0d39F77397DEC09908, %fd7266, %p630;
	mul.f64 	%fd1080, %fd8, %fd7267;
	div.rn.f64 	%fd1081, %fd1080, 0d3E049DA7E361CE4C;
	mov.b32 	%r3375, -1023;
	mov.f64 	%fd25376, 0d3FD999999999999A;
	@%p807 bra 	$L__BB0_722;
	mov.f64 	%fd25376, 0d433999999999999A;
	{
	.reg .b32 %temp; 
	mov.b64 	{%temp, %r3373}, %fd25376;
	}
	{
	.reg .b32 %temp; 
	mov.b64 	{%r3374, %temp}, %fd25376;
	}
	mov.b32 	%r3375, -1077;
$L__BB0_722:
	add.s32 	%r2679, %r3373, -1;
	setp.gt.u32 	%p873, %r2679, 2146435070;
	@%p873 bra 	$L__BB0_726;
	shr.u32 	%r2682, %r3373, 20;
	add.s32 	%r3376, %r3375, %r2682;
	and.b32  	%r2683, %r3373, 1048575;
	or.b32  	%r2684, %r2683, 1072693248;
	mov.b64 	%fd25377, {%r3374, %r2684};
	setp.lt.u32 	%p875, %r2684, 1073127583;
	@%p875 bra 	$L__BB0_725;
	{
	.reg .b32 %temp; 
	mov.b64 	{%r2685, %temp}, %fd25377;
	}
	{
	.reg .b32 %temp; 
	mov.b64 	{%temp, %r2686}, %fd25377;
	}
	add.s32 	%r2687, %r2686, -1048576;
	mov.b64 	%fd25377, {%r2685, %r2687};
	add.s32 	%r3376, %r3376, 1;
$L__BB0_725:
	add.f64 	%fd7270, %fd25377, 0dBFF0000000000000;
	add.f64 	%fd7271, %fd25377, 0d3FF0000000000000;
	rcp.approx.ftz.f64 	%fd7272, %fd7271;
	neg.f64 	%fd7273, %fd7271;
	fma.rn.f64 	%fd7274, %fd7273, %fd7272, 0d3FF0000000000000;
	fma.rn.f64 	%fd7275, %fd7274, %fd7274, %fd7274;
	fma.rn.f64 	%fd7276, %fd7275, %fd7272, %fd7272;
	mul.f64 	%fd7277, %fd7270, %fd7276;
	fma.rn.f64 	%fd7278, %fd7270, %fd7276, %fd7277;
	mul.f64 	%fd7279, %fd7278, %fd7278;
	fma.rn.f64 	%fd7280, %fd7279, 0d3EB1380B3AE80F1E, 0d3ED0EE258B7A8B04;
	fma.rn.f64 	%fd7281, %fd7280, %fd7279, 0d3EF3B2669F02676F;
	fma.rn.f64 	%fd7282, %fd7281, %fd7279, 0d3F1745CBA9AB0956;
	fma.rn.f64 	%fd7283, %fd7282, %fd7279, 0d3F3C71C72D1B5154;
	fma.rn.f64 	%fd7284, %fd7283, %fd7279, 0d3F624924923BE72D;
	fma.rn.f64 	%fd7285, %fd7284, %fd7279, 0d3F8999999999A3C4;
	fma.rn.f64 	%fd7286, %fd7285, %fd7279, 0d3FB5555555555554;
	sub.f64 	%fd7287, %fd7270, %fd7278;
	add.f64 	%fd7288, %fd7287, %fd7287;
	neg.f64 	%fd7289, %fd7278;
	fma.rn.f64 	%fd7290, %fd7289, %fd7270, %fd7288;
	mul.f64 	%fd7291, %fd7276, %fd7290;
	mul.f64 	%fd7292, %fd7279, %fd7286;
	fma.rn.f64 	%fd7293, %fd7292, %fd7278, %fd7291;
	xor.b32  	%r2688, %r3376, -2147483648;
	mov.b32 	%r2689, 1127219200;
	mov.b64 	%fd7294, {%r2688, %r2689};
	mov.b32 	%r2690, -2147483648;
	mov.b64 	%fd7295, {%r2690, %r2689};
	sub.f64 	%fd7296, %fd7294, %fd7295;
	fma.rn.f64 	%fd7297, %fd7296, 0d3FE62E42FEFA39EF, %fd7278;
	fma.rn.f64 	%fd7298, %fd7296, 0dBFE62E42FEFA39EF, %fd7297;
	sub.f64 	%fd7299, %fd7298, %fd7278;
	sub.f64 	%fd7300, %fd7293, %fd7299;
	fma.rn.f64 	%fd7301, %fd7296, 0d3C7ABC9E3B39803F, %fd7300;
	add.f64 	%fd25378, %fd7297, %fd7301;
	bra.uni 	$L__BB0_727;
$L__BB0_726:
	fma.rn.f64 	%fd7269, %fd25376, 0d7FF0000000000000, 0d7FF0000000000000;
	{
	.reg .b32 %temp; 
	mov.b64 	{%temp, %r2680}, %fd25376;
	}
	and.b32  	%r2681, %r2680, 2147483647;
	setp.eq.s32 	%p874, %r2681, 0;
	selp.f64 	%fd25378, 0dFFF0000000000000, %fd7269, %p874;
$L__BB0_727:
	mul.f64 	%fd7302, %fd25378, 0d3C695355BAAAFAD3;
	fma.rn.f64 	%fd7303, %fd25378, 0d3FDBCB7B1526E50E, %fd7302;
	mul.f64 	%fd1089, %fd7303, 0d3FF451EB851EB852;
	{
	.reg .b32 %temp; 
	mov.b64 	{%temp, %r3377}, %fd1081;
	}
	{
	.reg .b32 %temp; 
	mov.b64 	{%r3378, %temp}, %fd1081;
	}
	setp.gt.s32 	%p876, %r3377, 1048575;
	mov.b32 	%r3379, -1023;
	mov.f64 	%fd25379, %fd1081;
	@%p876 bra 	$L__BB0_729;
	mul.f64 	%fd25379, %fd1081, 0d4350000000000000;
	{
	.reg .b32 %temp; 
	mov.b64 	{%temp, %r3377}, %fd25379;
	}
	{
	.reg .b32 %temp; 
	mov.b64 	{%r3378, %temp}, %fd25379;
	}
	mov.b32 	%r3379, -1077;
$L__BB0_729:
	add.s32 	%r2693, %r3377, -1;
	setp.gt.u32 	%p877, %r2693, 2146435070;
	@%p877 bra 	$L__BB0_733;
	shr.u32 	%r2696, %r3377, 20;
	add.s32 	%r3380, %r3379, %r2696;
	and.b32  	%r2697, %r3377, 1048575;
	or.b32  	%r2698, %r2697, 1072693248;
	mov.b64 	%fd25380, {%r3378, %r2698};
	setp.lt.u32 	%p879, %r2698, 1073127583;
	@%p879 bra 	$L__BB0_732;
	{
	.reg .b32 %temp; 
	mov.b64 	{%r2699, %temp}, %fd25380;
	}
	{
	.reg .b32 %temp; 
	mov.b64 	{%temp, %r2700}, %fd25380;
	}
	add.s32 	%r2701, %r2700, -1048576;
	mov.b64 	%fd25380, {%r2699, %r2701};
	add.s32 	%r3380, %r3380, 1;
$L__BB0_732:
	add.f64 	%fd7305, %fd25380, 0dBFF0000000000000;
	add.f64 	%fd7306, %fd25380, 0d3FF0000000000000;
	rcp.approx.ftz.f64 	%fd7307, %fd7306;
	neg.f64 	%fd7308, %fd7306;
	fma.rn.f64 	%fd7309, %fd7308, %fd7307, 0d3FF0000000000000;
	fma.rn.f64 	%fd7310, %fd7309, %fd7309, %fd7309;
	fma.rn.f64 	%fd7311, %fd7310, %fd7307, %fd7307;
	mul.f64 	%fd7312, %fd7305, %fd7311;
	fma.rn.f64 	%fd7313, %fd7305, %fd7311, %fd7312;
	mul.f64 	%fd7314, %fd7313, %fd7313;
	fma.rn.f64 	%fd7315, %fd7314, 0d3EB1380B3AE80F1E, 0d3ED0EE258B7A8B04;
	fma.rn.f64 	%fd7316, %fd7315, %fd7314, 0d3EF3B2669F02676F;
	fma.rn.f64 	%fd7317, %fd7316, %fd7314, 0d3F1745CBA9AB0956;
	fma.rn.f64 	%fd7318, %fd7317, %fd7314, 0d3F3C71C72D1B5154;
	fma.rn.f64 	%fd7319, %fd7318, %fd7314, 0d3F624924923BE72D;
	fma.rn.f64 	%fd7320, %fd7319, %fd7314, 0d3F8999999999A3C4;
	fma.rn.f64 	%fd7321, %fd7320, %fd7314, 0d3FB5555555555554;
	sub.f64 	%fd7322, %fd7305, %fd7313;
	add.f64 	%fd7323, %fd7322, %fd7322;
	neg.f64 	%fd7324, %fd7313;
	fma.rn.f64 	%fd7325, %fd7324, %fd7305, %fd7323;
	mul.f64 	%fd7326, %fd7311, %fd7325;
	mul.f64 	%fd7327, %fd7314, %fd7321;
	fma.rn.f64 	%fd7328, %fd7327, %fd7313, %fd7326;
	xor.b32  	%r2702, %r3380, -2147483648;
	mov.b32 	%r2703, 1127219200;
	mov.b64 	%fd7329, {%r2702, %r2703};
	mov.b32 	%r2704, -2147483648;
	mov.b64 	%fd7330, {%r2704, %r2703};
	sub.f64 	%fd7331, %fd7329, %fd7330;
	fma.rn.f64 	%fd7332, %fd7331, 0d3FE62E42FEFA39EF, %fd7313;
	fma.rn.f64 	%fd7333, %fd7331, 0dBFE62E42FEFA39EF, %fd7332;
	sub.f64 	%fd7334, %fd7333, %fd7313;
	sub.f64 	%fd7335, %fd7328, %fd7334;
	fma.rn.f64 	%fd7336, %fd7331, 0d3C7ABC9E3B39803F, %fd7335;
	add.f64 	%fd25381, %fd7332, %fd7336;
	bra.uni 	$L__BB0_734;
$L__BB0_733:
	fma.rn.f64 	%fd7304, %fd25379, 0d7FF0000000000000, 0d7FF0000000000000;
	{
	.reg .b32 %temp; 
	mov.b64 	{%temp, %r2694}, %fd25379;
	}
	and.b32  	%r2695, %r2694, 2147483647;
	setp.eq.s32 	%p878, %r2695, 0;
	selp.f64 	%fd25381, 0dFFF0000000000000, %fd7304, %p878;
$L__BB0_734:
	and.b32  	%r2705, %r768, 2146435072;
	setp.eq.s32 	%p880, %r2705, 1062207488;
	mul.f64 	%fd7337, %fd25381, 0d3C695355BAAAFAD3;
	fma.rn.f64 	%fd7338, %fd25381, 0d3FDBCB7B1526E50E, %fd7337;
	mov.f64 	%fd7339, 0d3FE8000000000000;
	sub.f64 	%fd7340, %fd7339, %fd1089;
	div.rn.f64 	%fd1098, %fd7338, %fd7340;
	{
	.reg .b32 %temp; 
	mov.b64 	{%temp, %r531}, %fd1098;
	}
	abs.f64 	%fd1099, %fd1098;
	{ // callseq 45, 0
	.param .b64 param0;
	st.param.f64 	[param0], %fd1099;
	.param .b64 param1;
	st.param.f64 	[param1], 0d4000000000000000;
	.param .b64 retval0;
	call.uni (retval0), 
	__internal_accurate_pow, 
	(
	param0, 
	param1
	);
	ld.param.f64 	%fd7341, [retval0];
	} // callseq 45
	setp.lt.s32 	%p881, %r531, 0;
	neg.f64 	%fd7343, %fd7341;
	selp.f64 	%fd7344, %fd7343, %fd7341, %p880;
	selp.f64 	%fd25383, %fd7344, %fd7341, %p881;
	setp.neu.f64 	%p882, %fd1098, 0d0000000000000000;
	@%p882 bra 	$L__BB0_736;
	and.b32  	%r2706, %r768, 2146435072;
	setp.eq.s32 	%p883, %r2706, 1062207488;
	selp.b32 	%r2707, %r531, 0, %p883;
	setp.lt.s32 	%p884, %r768, 0;
	or.b32  	%r2708, %r2707, 2146435072;
	selp.b32 	%r2709, %r2708, %r2707, %p884;
	mov.b32 	%r2710, 0;
	mov.b64 	%fd25383, {%r2710, %r2709};
$L__BB0_736:
	add.f64 	%fd7345, %fd1098, 0d4000000000000000;
	{
	.reg .b32 %temp; 
	mov.b64 	{%temp, %r2711}, %fd7345;
	}
	and.b32  	%r2712, %r2711, 2146435072;
	setp.ne.s32 	%p885, %r2712, 2146435072;
	@%p885 bra 	$L__BB0_741;
	setp.num.f64 	%p886, %fd1098, %fd1098;
	@%p886 bra 	$L__BB0_739;
	mov.f64 	%fd7346, 0d4000000000000000;
	add.rn.f64 	%fd25383, %fd1098, %fd7346;
	bra.uni 	$L__BB0_741;
$L__BB0_739:
	setp.neu.f64 	%p887, %fd1099, 0d7FF0000000000000;
	@%p887 bra 	$L__BB0_741;
	and.b32  	%r2713, %r768, 2146435072;
	setp.eq.s32 	%p889, %r2713, 1062207488;
	setp.lt.s32 	%p890, %r768, 0;
	selp.b32 	%r2714, 0, 2146435072, %p890;
	and.b32  	%r2715, %r768, 2147483647;
	setp.ne.s32 	%p891, %r2715, 1071644672;
	or.b32  	%r2716, %r2714, -2147483648;
	selp.b32 	%r2717, %r2716, %r2714, %p891;
	selp.b32 	%r2718, %r2717, %r2714, %p889;
	selp.b32 	%r2719, %r2718, %r2714, %p881;
	mov.b32 	%r2720, 0;
	mov.b64 	%fd25383, {%r2720, %r2719};
$L__BB0_741:
	setp.eq.f64 	%p893, %fd1098, 0d3FF0000000000000;
	add.f64 	%fd7347, %fd25383, 0d3FF0000000000000;
	rcp.rn.f64 	%fd7348, %fd7347;
	selp.f64 	%fd7349, 0d3FE0000000000000, %fd7348, %p893;
	{
	.reg .b32 %temp; 
	mov.b64 	{%temp, %r532}, %fd7349;
	}
	shr.u32 	%r2721, %r532, 20;
	and.b32  	%r2722, %r2721, 2047;
	add.s32 	%r2723, %r2722, -1012;
	mov.b64 	%rd210, %fd7349;
	shl.b64 	%rd211, %rd210, %r2723;
	setp.eq.s64 	%p894, %rd211, -9223372036854775808;
	{ // callseq 46, 0
	.param .b64 param0;
	st.param.f64 	[param0], 0d3FD999999999999A;
	.param .b64 param1;
	st.param.f64 	[param1], %fd7349;
	.param .b64 retval0;
	call.uni (retval0), 
	__internal_accurate_pow, 
	(
	param0, 
	param1
	);
	ld.param.f64 	%fd7350, [retval0];
	} // callseq 46
	neg.f64 	%fd7352, %fd7350;
	selp.f64 	%fd7353, %fd7352, %fd7350, %p894;
	selp.f64 	%fd7354, %fd7353, %fd7350, %p828;
	cvt.rzi.f64.f64 	%fd7355, %fd7349;
	setp.neu.f64 	%p895, %fd7349, %fd7355;
	selp.f64 	%fd7357, 0dFFF8000000000000, %fd7354, %p895;
	selp.f64 	%fd25384, %fd7357, %fd7354, %p828;
	add.f64 	%fd7358, %fd7349, 0d3FD999999999999A;
	{
	.reg .b32 %temp; 
	mov.b64 	{%temp, %r2724}, %fd7358;
	}
	and.b32  	%r2725, %r2724, 2146435072;
	setp.ne.s32 	%p896, %r2725, 2146435072;
	@%p896 bra 	$L__BB0_746;
	setp.num.f64 	%p897, %fd7349, %fd7349;
	@%p897 bra 	$L__BB0_744;
	mov.f64 	%fd7360, 0d3FD999999999999A;
	add.rn.f64 	%fd25384, %fd7360, %fd7349;
	bra.uni 	$L__BB0_746;
$L__BB0_744:
	abs.f64 	%fd7359, %fd7349;
	setp.neu.f64 	%p898, %fd7359, 0d7FF0000000000000;
	@%p898 bra 	$L__BB0_746;
	shr.s32 	%r2726, %r532, 31;
	and.b32  	%r2727, %r2726, 2146435072;
	mov.b32 	%r2728, 0;
	mov.b64 	%fd25384, {%r2728, %r2727};
$L__BB0_746:
	setp.eq.f64 	%p899, %fd7349, 0d0000000000000000;
	selp.f64 	%fd7361, 0d3FF0000000000000, %fd25384, %p899;
	add.f64 	%fd7362, %fd1081, 0d3FF0000000000000;
	div.rn.f64 	%fd7363, %fd1080, %fd7362;
	mul.f64 	%fd1111, %fd7363, %fd7361;
	mov.f64 	%fd7364, 0dC089000000000000;
	div.rn.f64 	%fd1112, %fd7364, %fd7;
	fma.rn.f64 	%fd7365, %fd1112, 0d3FF71547652B82FE, 0d4338000000000000;
	{
	.reg .b32 %temp; 
	mov.b64 	{%r533, %temp}, %fd7365;
	}
	mov.f64 	%fd7366, 0dC338000000000000;
	add.rn.f64 	%fd7367, %fd7365, %fd7366;
	fma.rn.f64 	%fd7368, %fd7367, 0dBFE62E42FEFA39EF, %fd1112;
	fma.rn.f64 	%fd7369, %fd7367, 0dBC7ABC9E3B39803F, %fd7368;
	fma.rn.f64 	%fd7370, %fd7369, 0d3E5ADE1569CE2BDF, 0d3E928AF3FCA213EA;
	fma.rn.f64 	%fd7371, %fd7370, %fd7369, 0d3EC71DEE62401315;
	fma.rn.f64 	%fd7372, %fd7371, %fd7369, 0d3EFA01997C89EB71;
	fma.rn.f64 	%fd7373, %fd7372, %fd7369, 0d3F2A01A014761F65;
	fma.rn.f64 	%fd7374, %fd7373, %fd7369, 0d3F56C16C1852B7AF;
	fma.rn.f64 	%fd7375, %fd7374, %fd7369, 0d3F81111111122322;
	fma.rn.f64 	%fd7376, %fd7375, %fd7369, 0d3FA55555555502A1;
	fma.rn.f64 	%fd7377, %fd7376, %fd7369, 0d3FC5555555555511;
	fma.rn.f64 	%fd7378, %fd7377, %fd7369, 0d3FE000000000000B;
	fma.rn.f64 	%fd7379, %fd7378, %fd7369, 0d3FF0000000000000;
	fma.rn.f64 	%fd7380, %fd7379, %fd7369, 0d3FF0000000000000;
	{
	.reg .b32 %temp; 
	mov.b64 	{%r534, %temp}, %fd7380;
	}
	{
	.reg .b32 %temp; 
	mov.b64 	{%temp, %r535}, %fd7380;
	}
	shl.b32 	%r2729, %r533, 20;
	add.s32 	%r2730, %r2729, %r535;
	mov.b64 	%fd25385, {%r534, %r2730};
	{
	.reg .b32 %temp; 
	mov.b64 	{%temp, %r2731}, %fd1112;
	}
	mov.b32 	%f225, %r2731;
	abs.f32 	%f101, %f225;
	setp.lt.f32 	%p900, %f101, 0f4086232B;
	@%p900 bra 	$L__BB0_749;
	setp.lt.f64 	%p901, %fd1112, 0d0000000000000000;
	add.f64 	%fd7381, %fd1112, 0d7FF0000000000000;
	selp.f64 	%fd25385, 0d0000000000000000, %fd7381, %p901;
	setp.geu.f32 	%p902, %f101, 0f40874800;
	@%p902 bra 	$L__BB0_749;
	shr.u32 	%r2732, %r533, 31;
	add.s32 	%r2733, %r533, %r2732;
	shr.s32 	%r2734, %r2733, 1;
	shl.b32 	%r2735, %r2734, 20;
	add.s32 	%r2736, %r535, %r2735;
	mov.b64 	%fd7382, {%r534, %r2736};
	sub.s32 	%r2737, %r533, %r2734;
	shl.b32 	%r2738, %r2737, 20;
	add.s32 	%r2739, %r2738, 1072693248;
	mov.b32 	%r2740, 0;
	mov.b64 	%fd7383, {%r2740, %r2739};
	mul.f64 	%fd25385, %fd7383, %fd7382;
$L__BB0_749:
	mul.f64 	%fd1117, %fd25385, 0d3DB2B1131940C8B2;
	mov.f64 	%fd7384, 0d406CC00000000000;
	div.rn.f64 	%fd1118, %fd7384, %fd7;
	fma.rn.f64 	%fd7385, %fd1118, 0d3FF71547652B82FE, 0d4338000000000000;
	{
	.reg .b32 %temp; 
	mov.b64 	{%r536, %temp}, %fd7385;
	}
	mov.f64 	%fd7386, 0dC338000000000000;
	add.rn.f64 	%fd7387, %fd7385, %fd7386;
	fma.rn.f64 	%fd7388, %fd7387, 0dBFE62E42FEFA39EF, %fd1118;
	fma.rn.f64 	%fd7389, %fd7387, 0dBC7ABC9E3B39803F, %fd7388;
	fma.rn.f64 	%fd7390, %fd7389, 0d3E5ADE1569CE2BDF, 0d3E928AF3FCA213EA;
	fma.rn.f64 	%fd7391, %fd7390, %fd7389, 0d3EC71DEE62401315;
	fma.rn.f64 	%fd7392, %fd7391, %fd7389, 0d3EFA01997C89EB71;
	fma.rn.f64 	%fd7393, %fd7392, %fd7389, 0d3F2A01A014761F65;
	fma.rn.f64 	%fd7394, %fd7393, %fd7389, 0d3F56C16C1852B7AF;
	fma.rn.f64 	%fd7395, %fd7394, %fd7389, 0d3F81111111122322;
	fma.rn.f64 	%fd7396, %fd7395, %fd7389, 0d3FA55555555502A1;
	fma.rn.f64 	%fd7397, %fd7396, %fd7389, 0d3FC5555555555511;
	fma.rn.f64 	%fd7398, %fd7397, %fd7389, 0d3FE000000000000B;
	fma.rn.f64 	%fd7399, %fd7398, %fd7389, 0d3FF0000000000000;
	fma.rn.f64 	%fd7400, %fd7399, %fd7389, 0d3FF0000000000000;
	{
	.reg .b32 %temp; 
	mov.b64 	{%r537, %temp}, %fd7400;
	}
	{
	.reg .b32 %temp; 
	mov.b64 	{%temp, %r538}, %fd7400;
	}
	shl.b32 	%r2741, %r536, 20;
	add.s32 	%r2742, %r2741, %r538;
	mov.b64 	%fd25386, {%r537, %r2742};
	{
	.reg .b32 %temp; 
	mov.b64 	{%temp, %r2743}, %fd1118;
	}
	mov.b32 	%f226, %r2743;
	abs.f32 	%f102, %f226;
	setp.lt.f32 	%p903, %f102, 0f4086232B;
	@%p903 bra 	$L__BB0_752;
	setp.lt.f64 	%p904, %fd1118, 0d0000000000000000;
	add.f64 	%fd7401, %fd1118, 0d7FF0000000000000;
	selp.f64 	%fd25386, 0d0000000000000000, %fd7401, %p904;
	setp.geu.f32 	%p905, %f102, 0f40874800;
	@%p905 bra 	$L__BB0_752;
	shr.u32 	%r2744, %r536, 31;
	add.s32 	%r2745, %r536, %r2744;
	shr.s32 	%r2746, %r2745, 1;
	shl.b32 	%r2747, %r2746, 20;
	add.s32 	%r2748, %r538, %r2747;
	mov.b64 	%fd7402, {%r537, %r2748};
	sub.s32 	%r2749, %r536, %r2746;
	shl.b32 	%r2750, %r2749, 20;
	add.s32 	%r2751, %r2750, 1072693248;
	mov.b32 	%r2752, 0;
	mov.b64 	%fd7403, {%r2752, %r2751};
	mul.f64 	%fd25386, %fd7403, %fd7402;
$L__BB0_752:
	mul.f64 	%fd1123, %fd25386, 0d3DB4E406496685F4;
	mov.f64 	%fd7404, 0d408A400000000000;
	div.rn.f64 	%fd1124, %fd7404, %fd7;
	fma.rn.f64 	%fd7405, %fd1124, 0d3FF71547652B82FE, 0d4338000000000000;
	{
	.reg .b32 %temp; 
	mov.b64 	{%r539, %temp}, %fd7405;
	}
	mov.f64 	%fd7406, 0dC338000000000000;
	add.rn.f64 	%fd7407, %fd7405, %fd7406;
	fma.rn.f64 	%fd7408, %fd7407, 0dBFE62E42FEFA39EF, %fd1124;
	fma.rn.f64 	%fd7409, %fd7407, 0dBC7ABC9E3B39803F, %fd7408;
	fma.rn.f64 	%fd7410, %fd7409, 0d3E5ADE1569CE2BDF, 0d3E928AF3FCA213EA;
	fma.rn.f64 	%fd7411, %fd7410, %fd7409, 0d3EC71DEE62401315;
	fma.rn.f64 	%fd7412, %fd7411, %fd7409, 0d3EFA01997C89EB71;
	fma.rn.f64 	%fd7413, %fd7412, %fd7409, 0d3F2A01A014761F65;
	fma.rn.f64 	%fd7414, %fd7413, %fd7409, 0d3F56C16C1852B7AF;
	fma.rn.f64 	%fd7415, %fd7414, %fd7409, 0d3F81111111122322;
	fma.rn.f64 	%fd7416, %fd7415, %fd7409, 0d3FA55555555502A1;
	fma.rn.f64 	%fd7417, %fd7416, %fd7409, 0d3FC5555555555511;
	fma.rn.f64 	%fd7418, %fd7417, %fd7409, 0d3FE000000000000B;
	fma.rn.f64 	%fd7419, %fd7418, %fd7409, 0d3FF0000000000000;
	fma.rn.f64 	%fd7420, %fd7419, %fd7409, 0d3FF0000000000000;
	{
	.reg .b32 %temp; 
	mov.b64 	{%r540, %temp}, %fd7420;
	}
	{
	.reg .b32 %temp; 
	mov.b64 	{%temp, %r541}, %fd7420;
	}
	shl.b32 	%r2753, %r539, 20;
	add.s32 	%r2754, %r2753, %r541;
	mov.b64 	%fd25387, {%r540, %r2754};
	{
	.reg .b32 %temp; 
	mov.b64 	{%temp, %r2755}, %fd1124;
	}
	mov.b32 	%f227, %r2755;
	abs.f32 	%f103, %f227;
	setp.lt.f32 	%p906, %f103, 0f4086232B;
	@%p906 bra 	$L__BB0_755;
	setp.lt.f64 	%p907, %fd1124, 0d0000000000000000;
	add.f64 	%fd7421, %fd1124, 0d7FF0000000000000;
	selp.f64 	%fd25387, 0d0000000000000000, %fd7421, %p907;
	setp.geu.f32 	%p908, %f103, 0f40874800;
	@%p908 bra 	$L__BB0_755;
	shr.u32 	%r2756, %r539, 31;
	add.s32 	%r2757, %r539, %r2756;
	shr.s32 	%r2758, %r2757, 1;
	shl.b32 	%r2759, %r2758, 20;
	add.s32 	%r2760, %r541, %r2759;
	mov.b64 	%fd7422, {%r540, %r2760};
	sub.s32 	%r2761, %r539, %r2758;
	shl.b32 	%r2762, %r2761, 20;
	add.s32 	%r2763, %r2762, 1072693248;
	mov.b32 	%r2764, 0;
	mov.b64 	%fd7423, {%r2764, %r2763};
	mul.f64 	%fd25387, %fd7423, %fd7422;
$L__BB0_755:
	mul.f64 	%fd1129, %fd25387, 0d3D2053572801A604;
	mov.f64 	%fd7424, 0dC07C200000000000;
	div.rn.f64 	%fd1130, %fd7424, %fd7;
	fma.rn.f64 	%fd7425, %fd1130, 0d3FF71547652B82FE, 0d4338000000000000;
	{
	.reg .b32 %temp; 
	mov.b64 	{%r542, %temp}, %fd7425;
	}
	mov.f64 	%fd7426, 0dC338000000000000;
	add.rn.f64 	%fd7427, %fd7425, %fd7426;
	fma.rn.f64 	%fd7428, %fd7427, 0dBFE62E42FEFA39EF, %fd1130;
	fma.rn.f64 	%fd7429, %fd7427, 0dBC7ABC9E3B39803F, %fd7428;
	fma.rn.f64 	%fd7430, %fd7429, 0d3E5ADE1569CE2BDF, 0d3E928AF3FCA213EA;
	fma.rn.f64 	%fd7431, %fd7430, %fd7429, 0d3EC71DEE62401315;
	fma.rn.f64 	%fd7432, %fd7431, %fd7429, 0d3EFA01997C89EB71;
	fma.rn.f64 	%fd7433, %fd7432, %fd7429, 0d3F2A01A014761F65;
	fma.rn.f64 	%fd7434, %fd7433, %fd7429, 0d3F56C16C1852B7AF;
	fma.rn.f64 	%fd7435, %fd7434, %fd7429, 0d3F81111111122322;
	fma.rn.f64 	%fd7436, %fd7435, %fd7429, 0d3FA55555555502A1;
	fma.rn.f64 	%fd7437, %fd7436, %fd7429, 0d3FC5555555555511;
	fma.rn.f64 	%fd7438, %fd7437, %fd7429, 0d3FE000000000000B;
	fma.rn.f64 	%fd7439, %fd7438, %fd7429, 0d3FF0000000000000;
	fma.rn.f64 	%fd7440, %fd7439, %fd7429, 0d3FF0000000000000;
	{
	.reg .b32 %temp; 
	mov.b64 	{%r543, %temp}, %fd7440;
	}
	{
	.reg .b32 %temp; 
	mov.b64 	{%temp, %r544}, %fd7440;
	}
	shl.b32 	%r2765, %r542, 20;
	add.s32 	%r2766, %r2765, %r544;
	mov.b64 	%fd25388, {%r543, %r2766};
	{
	.reg .b32 %temp; 
	mov.b64 	{%temp, %r2767}, %fd1130;
	}
	mov.b32 	%f228, %r2767;
	abs.f32 	%f104, %f228;
	setp.lt.f32 	%p909, %f104, 0f4086232B;
	@%p909 bra 	$L__BB0_758;
	setp.lt.f64 	%p910, %fd1130, 0d0000000000000000;
	add.f64 	%fd7441, %fd1130, 0d7FF0000000000000;
	selp.f64 	%fd25388, 0d0000000000000000, %fd7441, %p910;
	setp.geu.f32 	%p911, %f104, 0f40874800;
	@%p911 bra 	$L__BB0_758;
	shr.u32 	%r2768, %r542, 31;
	add.s32 	%r2769, %r542, %r2768;
	shr.s32 	%r2770, %r2769, 1;
	shl.b32 	%r2771, %r2770, 20;
	add.s32 	%r2772, %r544, %r2771;
	mov.b64 	%fd7442, {%r543, %r2772};
	sub.s32 	%r2773, %r542, %r2770;
	shl.b32 	%r2774, %r2773, 20;
	add.s32 	%r2775, %r2774, 1072693248;
	mov.b32 	%r2776, 0;
	mov.b64 	%fd7443, {%r2776, %r2775};
	mul.f64 	%fd25388, %fd7443, %fd7442;
$L__BB0_758:
	mul.f64 	%fd1135, %fd25388, 0d3DA0EEB6F2BC314A;
	mul.f64 	%fd1136, %fd25319, 0d3D93CA8CB153A753;
	mov.f64 	%fd7444, 0d4063600000000000;
	div.rn.f64 	%fd1137, %fd7444, %fd7;
	fma.rn.f64 	%fd7445, %fd1137, 0d3FF71547652B82FE, 0d4338000000000000;
	{
	.reg .b32 %temp; 
	mov.b64 	{%r545, %temp}, %fd7445;
	}
	mov.f64 	%fd7446, 0dC338000000000000;
	add.rn.f64 	%fd7447, %fd7445, %fd7446;
	fma.rn.f64 	%fd7448, %fd7447, 0dBFE62E42FEFA39EF, %fd1137;
	fma.rn.f64 	%fd7449, %fd7447, 0dBC7ABC9E3B39803F, %fd7448;
	fma.rn.f64 	%fd7450, %fd7449, 0d3E5ADE1569CE2BDF, 0d3E928AF3FCA213EA;
	fma.rn.f64 	%fd7451, %fd7450, %fd7449, 0d3EC71DEE62401315;
	fma.rn.f64 	%fd7452, %fd7451, %fd7449, 0d3EFA01997C89EB71;
	fma.rn.f64 	%fd7453, %fd7452, %fd7449, 0d3F2A01A014761F65;
	fma.rn.f64 	%fd7454, %fd7453, %fd7449, 0d3F56C16C1852B7AF;
	fma.rn.f64 	%fd7455, %fd7454, %fd7449, 0d3F81111111122322;
	fma.rn.f64 	%fd7456, %fd7455, %fd7449, 0d3FA55555555502A1;
	fma.rn.f64 	%fd7457, %fd7456, %fd7449, 0d3FC5555555555511;
	fma.rn.f64 	%fd7458, %fd7457, %fd7449, 0d3FE000000000000B;
	fma.rn.f64 	%fd7459, %fd7458, %fd7449, 0d3FF0000000000000;
	fma.rn.f64 	%fd7460, %fd7459, %fd7449, 0d3FF0000000000000;
	{
	.reg .b32 %temp; 
	mov.b64 	{%r546, %temp}, %fd7460;
	}
	{
	.reg .b32 %temp; 
	mov.b64 	{%temp, %r547}, %fd7460;
	}
	shl.b32 	%r2777, %r545, 20;
	add.s32 	%r2778, %r2777, %r547;
	mov.b64 	%fd25389, {%r546, %r2778};
	{
	.reg .b32 %temp; 
	mov.b64 	{%temp, %r2779}, %fd1137;
	}
	mov.b32 	%f229, %r2779;
	abs.f32 	%f105, %f229;
	setp.lt.f32 	%p912, %f105, 0f4086232B;
	@%p912 bra 	$L__BB0_761;
	setp.lt.f64 	%p913, %fd1137, 0d0000000000000000;
	add.f64 	%fd7461, %fd1137, 0d7FF0000000000000;
	selp.f64 	%fd25389, 0d0000000000000000, %fd7461, %p913;
	setp.geu.f32 	%p914, %f105, 0f40874800;
	@%p914 bra 	$L__BB0_761;
	shr.u32 	%r2780, %r545, 31;
	add.s32 	%r2781, %r545, %r2780;
	shr.s32 	%r2782, %r2781, 1;
	shl.b32 	%r2783, %r2782, 20;
	add.s32 	%r2784, %r547, %r2783;
	mov.b64 	%fd7462, {%r546, %r2784};
	sub.s32 	%r2785, %r545, %r2782;
	shl.b32 	%r2786, %r2785, 20;
	add.s32 	%r2787, %r2786, 1072693248;
	mov.b32 	%r2788, 0;
	mov.b64 	%fd7463, {%r2788, %r2787};
	mul.f64 	%fd25389, %fd7463, %fd7462;
$L__BB0_761:
	mul.f64 	%fd1142, %fd25389, 0d3D9D7787852CE810;
	mov.f64 	%fd7464, 0dC07AE00000000000;
	div.rn.f64 	%fd1143, %fd7464, %fd7;
	fma.rn.f64 	%fd7465, %fd1143, 0d3FF71547652B82FE, 0d4338000000000000;
	{
	.reg .b32 %temp; 
	mov.b64 	{%r548, %temp}, %fd7465;
	}
	mov.f64 	%fd7466, 0dC338000000000000;
	add.rn.f64 	%fd7467, %fd7465, %fd7466;
	fma.rn.f64 	%fd7468, %fd7467, 0dBFE62E42FEFA39EF, %fd1143;
	fma.rn.f64 	%fd7469, %fd7467, 0dBC7ABC9E3B39803F, %fd7468;
	fma.rn.f64 	%fd7470, %fd7469, 0d3E5ADE1569CE2BDF, 0d3E928AF3FCA213EA;
	fma.rn.f64 	%fd7471, %fd7470, %fd7469, 0d3EC71DEE62401315;
	fma.rn.f64 	%fd7472, %fd7471, %fd7469, 0d3EFA01997C89EB71;
	fma.rn.f64 	%fd7473, %fd7472, %fd7469, 0d3F2A01A014761F65;
	fma.rn.f64 	%fd7474, %fd7473, %fd7469, 0d3F56C16C1852B7AF;
	fma.rn.f64 	%fd7475, %fd7474, %fd7469, 0d3F81111111122322;
	fma.rn.f64 	%fd7476, %fd7475, %fd7469, 0d3FA55555555502A1;
	fma.rn.f64 	%fd7477, %fd7476, %fd7469, 0d3FC5555555555511;
	fma.rn.f64 	%fd7478, %fd7477, %fd7469, 0d3FE000000000000B;
	fma.rn.f64 	%fd7479, %fd7478, %fd7469, 0d3FF0000000000000;
	fma.rn.f64 	%fd7480, %fd7479, %fd7469, 0d3FF0000000000000;
	{
	.reg .b32 %temp; 
	mov.b64 	{%r549, %temp}, %fd7480;
	}
	{
	.reg .b32 %temp; 
	mov.b64 	{%temp, %r550}, %fd7480;
	}
	shl.b32 	%r2789, %r548, 20;
	add.s32 	%r2790, %r2789, %r550;
	mov.b64 	%fd25390, {%r549, %r2790};
	{
	.reg .b32 %temp; 
	mov.b64 	{%temp, %r2791}, %fd1143;
	}
	mov.b32 	%f230, %r2791;
	abs.f32 	%f106, %f230;
	setp.lt.f32 	%p915, %f106, 0f4086232B;
	@%p915 bra 	$L__BB0_764;
	setp.lt.f64 	%p916, %fd1143, 0d0000000000000000;
	add.f64 	%fd7481, %fd1143, 0d7FF0000000000000;
	selp.f64 	%fd25390, 0d0000000000000000, %fd7481, %p916;
	setp.geu.f32 	%p917, %f106, 0f40874800;
	@%p917 bra 	$L__BB0_764;
	shr.u32 	%r2792, %r548, 31;
	add.s32 	%r2793, %r548, %r2792;
	shr.s32 	%r2794, %r2793, 1;
	shl.b32 	%r2795, %r2794, 20;
	add.s32 	%r2796, %r550, %r2795;
	mov.b64 	%fd7482, {%r549, %r2796};
	sub.s32 	%r2797, %r548, %r2794;
	shl.b32 	%r2798, %r2797, 20;
	add.s32 	%r2799, %r2798, 1072693248;
	mov.b32 	%r2800, 0;
	mov.b64 	%fd7483, {%r2800, %r2799};
	mul.f64 	%fd25390, %fd7483, %fd7482;
$L__BB0_764:
	mul.f64 	%fd1148, %fd25390, 0d3DE07E1FE91B0B70;
	mov.f64 	%fd7484, 0d406E000000000000;
	div.rn.f64 	%fd1149, %fd7484, %fd7;
	fma.rn.f64 	%fd7485, %fd1149, 0d3FF71547652B82FE, 0d4338000000000000;
	{
	.reg .b32 %temp; 
	mov.b64 	{%r551, %temp}, %fd7485;
	}
	mov.f64 	%fd7486, 0dC338000000000000;
	add.rn.f64 	%fd7487, %fd7485, %fd7486;
	fma.rn.f64 	%fd7488, %fd7487, 0dBFE62E42FEFA39EF, %fd1149;
	fma.rn.f64 	%fd7489, %fd7487, 0dBC7ABC9E3B39803F, %fd7488;
	fma.rn.f64 	%fd7490, %fd7489, 0d3E5ADE1569CE2BDF, 0d3E928AF3FCA213EA;
	fma.rn.f64 	%fd7491, %fd7490, %fd7489, 0d3EC71DEE62401315;
	fma.rn.f64 	%fd7492, %fd7491, %fd7489, 0d3EFA01997C89EB71;
	fma.rn.f64 	%fd7493, %fd7492, %fd7489, 0d3F2A01A014761F65;
	fma.rn.f64 	%fd7494, %fd7493, %fd7489, 0d3F56C16C1852B7AF;
	fma.rn.f64 	%fd7495, %fd7494, %fd7489, 0d3F81111111122322;
	fma.rn.f64 	%fd7496, %fd7495, %fd7489, 0d3FA55555555502A1;
	fma.rn.f64 	%fd7497, %fd7496, %fd7489, 0d3FC5555555555511;
	fma.rn.f64 	%fd7498, %fd7497, %fd7489, 0d3FE000000000000B;
	fma.rn.f64 	%fd7499, %fd7498, %fd7489, 0d3FF0000000000000;
	fma.rn.f64 	%fd7500, %fd7499, %fd7489, 0d3FF0000000000000;
	{
	.reg .b32 %temp; 
	mov.b64 	{%r552, %temp}, %fd7500;
	}
	{
	.reg .b32 %temp; 
	mov.b64 	{%temp, %r553}, %fd7500;
	}
	shl.b32 	%r2801, %r551, 20;
	add.s32 	%r2802, %r2801, %r553;
	mov.b64 	%fd25391, {%r552, %r2802};
	{
	.reg .b32 %temp; 
	mov.b64 	{%temp, %r2803}, %fd1149;
	}
	mov.b32 	%f231, %r2803;
	abs.f32 	%f107, %f231;
	setp.lt.f32 	%p918, %f107, 0f4086232B;
	@%p918 bra 	$L__BB0_767;
	setp.lt.f64 	%p919, %fd1149, 0d0000000000000000;
	add.f64 	%fd7501, %fd1149, 0d7FF0000000000000;
	selp.f64 	%fd25391, 0d0000000000000000, %fd7501, %p919;
	setp.geu.f32 	%p920, %f107, 0f40874800;
	@%p920 bra 	$L__BB0_767;
	shr.u32 	%r2804, %r551, 31;
	add.s32 	%r2805, %r551, %r2804;
	shr.s32 	%r2806, %r2805, 1;
	shl.b32 	%r2807, %r2806, 20;
	add.s32 	%r2808, %r553, %r2807;
	mov.b64 	%fd7502, {%r552, %r2808};
	sub.s32 	%r2809, %r551, %r2806;
	shl.b32 	%r2810, %r2809, 20;
	add.s32 	%r2811, %r2810, 1072693248;
	mov.b32 	%r2812, 0;
	mov.b64 	%fd7503, {%r2812, %r2811};
	mul.f64 	%fd25391, %fd7503, %fd7502;
$L__BB0_767:
	mul.f64 	%fd1154, %fd25391, 0d3DB5FD7FE1796495;
	mov.f64 	%fd7504, 0d4070400000000000;
	div.rn.f64 	%fd1155, %fd7504, %fd7;
	fma.rn.f64 	%fd7505, %fd1155, 0d3FF71547652B82FE, 0d4338000000000000;
	{
	.reg .b32 %temp; 
	mov.b64 	{%r554, %temp}, %fd7505;
	}
	mov.f64 	%fd7506, 0dC338000000000000;
	add.rn.f64 	%fd7507, %fd7505, %fd7506;
	fma.rn.f64 	%fd7508, %fd7507, 0dBFE62E42FEFA39EF, %fd1155;
	fma.rn.f64 	%fd7509, %fd7507, 0dBC7ABC9E3B39803F, %fd7508;
	fma.rn.f64 	%fd7510, %fd7509, 0d3E5ADE1569CE2BDF, 0d3E928AF3FCA213EA;
	fma.rn.f64 	%fd7511, %fd7510, %fd7509, 0d3EC71DEE62401315;
	fma.rn.f64 	%fd7512, %fd7511, %fd7509, 0d3EFA01997C89EB71;
	fma.rn.f64 	%fd7513, %fd7512, %fd7509, 0d3F2A01A014761F65;
	fma.rn.f64 	%fd7514, %fd7513, %fd7509, 0d3F56C16C1852B7AF;
	fma.rn.f64 	%fd7515, %fd7514, %fd7509, 0d3F81111111122322;
	fma.rn.f64 	%fd7516, %fd7515, %fd7509, 0d3FA55555555502A1;
	fma.rn.f64 	%fd7517, %fd7516, %fd7509, 0d3FC5555555555511;
	fma.rn.f64 	%fd7518, %fd7517, %fd7509, 0d3FE000000000000B;
	fma.rn.f64 	%fd7519, %fd7518, %fd7509, 0d3FF0000000000000;
	fma.rn.f64 	%fd7520, %fd7519, %fd7509, 0d3FF0000000000000;
	{
	.reg .b32 %temp; 
	mov.b64 	{%r555, %temp}, %fd7520;
	}
	{
	.reg .b32 %temp; 
	mov.b64 	{%temp, %r556}, %fd7520;
	}
	shl.b32 	%r2813, %r554, 20;
	add.s32 	%r2814, %r2813, %r556;
	mov.b64 	%fd25392, {%r555, %r2814};
	{
	.reg .b32 %temp; 
	mov.b64 	{%temp, %r2815}, %fd1155;
	}
	mov.b32 	%f232, %r2815;
	abs.f32 	%f108, %f232;
	setp.lt.f32 	%p921, %f108, 0f4086232B;
	@%p921 bra 	$L__BB0_770;
	setp.lt.f64 	%p922, %fd1155, 0d0000000000000000;
	add.f64 	%fd7521, %fd1155, 0d7FF0000000000000;
	selp.f64 	%fd25392, 0d0000000000000000, %fd7521, %p922;
	setp.geu.f32 	%p923, %f108, 0f40874800;
	@%p923 bra 	$L__BB0_770;
	shr.u32 	%r2816, %r554, 31;
	add.s32 	%r2817, %r554, %r2816;
	shr.s32 	%r2818, %r2817, 1;
	shl.b32 	%r2819, %r2818, 20;
	add.s32 	%r2820, %r556, %r2819;
	mov.b64 	%fd7522, {%r555, %r2820};
	sub.s32 	%r2821, %r554, %r2818;
	shl.b32 	%r2822, %r2821, 20;
	add.s32 	%r2823, %r2822, 1072693248;
	mov.b32 	%r2824, 0;
	mov.b64 	%fd7523, {%r2824, %r2823};
	mul.f64 	%fd25392, %fd7523, %fd7522;
$L__BB0_770:
	mul.f64 	%fd1160, %fd25392, 0d3DA321AA22E1EE8C;
	mov.f64 	%fd7524, 0d40CBB80000000000;
	div.rn.f64 	%fd1161, %fd7524, %fd7;
	fma.rn.f64 	%fd7525, %fd1161, 0d3FF71547652B82FE, 0d4338000000000000;
	{
	.reg .b32 %temp; 
	mov.b64 	{%r557, %temp}, %fd7525;
	}
	mov.f64 	%fd7526, 0dC338000000000000;
	add.rn.f64 	%fd7527, %fd7525, %fd7526;
	fma.rn.f64 	%fd7528, %fd7527, 0dBFE62E42FEFA39EF, %fd1161;
	fma.rn.f64 	%fd7529, %fd7527, 0dBC7ABC9E3B39803F, %fd7528;
	fma.rn.f64 	%fd7530, %fd7529, 0d3E5ADE1569CE2BDF, 0d3E928AF3FCA213EA;
	fma.rn.f64 	%fd7531, %fd7530, %fd7529, 0d3EC71DEE62401315;
	fma.rn.f64 	%fd7532, %fd7531, %fd7529, 0d3EFA01997C89EB71;
	fma.rn.f64 	%fd7533, %fd7532, %fd7529, 0d3F2A01A014761F65;
	fma.rn.f64 	%fd7534, %fd7533, %fd7529, 0d3F56C16C1852B7AF;
	fma.rn.f64 	%fd7535, %fd7534, %fd7529, 0d3F81111111122322;
	fma.rn.f64 	%fd7536, %fd7535, %fd7529, 0d3FA55555555502A1;
	fma.rn.f64 	%fd7537, %fd7536, %fd7529, 0d3FC5555555555511;
	fma.rn.f64 	%fd7538, %fd7537, %fd7529, 0d3FE000000000000B;
	fma.rn.f64 	%fd7539, %fd7538, %fd7529, 0d3FF0000000000000;
	fma.rn.f64 	%fd7540, %fd7539, %fd7529, 0d3FF0000000000000;
	{
	.reg .b32 %temp; 
	mov.b64 	{%r558, %temp}, %fd7540;
	}
	{
	.reg .b32 %temp; 
	mov.b64 	{%temp, %r559}, %fd7540;
	}
	shl.b32 	%r2825, %r557, 20;
	add.s32 	%r2826, %r2825, %r559;
	mov.b64 	%fd25393, {%r558, %r2826};
	{
	.reg .b32 %temp; 
	mov.b64 	{%temp, %r2827}, %fd1161;
	}
	mov.b32 	%f233, %r2827;
	abs.f32 	%f109, %f233;
	setp.lt.f32 	%p924, %f109, 0f4086232B;
	@%p924 bra 	$L__BB0_773;
	setp.lt.f64 	%p925, %fd1161, 0d0000000000000000;
	add.f64 	%fd7541, %fd1161, 0d7FF0000000000000;
	selp.f64 	%fd25393, 0d0000000000000000, %fd7541, %p925;
	setp.geu.f32 	%p926, %f109, 0f40874800;
	@%p926 bra 	$L__BB0_773;
	shr.u32 	%r2828, %r557, 31;
	add.s32 	%r2829, %r557, %r2828;
	shr.s32 	%r2830, %r2829, 1;
	shl.b32 	%r2831, %r2830, 20;
	add.s32 	%r2832, %r559, %r2831;
	mov.b64 	%fd7542, {%r558, %r2832};
	sub.s32 	%r2833, %r557, %r2830;
	shl.b32 	%r2834, %r2833, 20;
	add.s32 	%r2835, %r2834, 1072693248;
	mov.b32 	%r2836, 0;
	mov.b64 	%fd7543, {%r2836, %r2835};
	mul.f64 	%fd25393, %fd7543, %fd7542;
$L__BB0_773:
	mul.f64 	%fd7544, %fd25393, 0d3E375D57DF90FADF;
	mul.f64 	%fd7545, %fd7544, 0d412E848000000000;
	mul.f64 	%fd7546, %fd7545, 0d4020A1012D26A9B8;
	mul.f64 	%fd7547, %fd7, %fd7546;
	div.rn.f64 	%fd7548, %fd7547, 0d45E8A540A81015AC;
	div.rn.f64 	%fd1166, %fd193, %fd7548;
	mov.f64 	%fd7549, 0dC082200000000000;
	div.rn.f64 	%fd1167, %fd7549, %fd7;
	fma.rn.f64 	%fd7550, %fd1167, 0d3FF71547652B82FE, 0d4338000000000000;
	{
	.reg .b32 %temp; 
	mov.b64 	{%r560, %temp}, %fd7550;
	}
	mov.f64 	%fd7551, 0dC338000000000000;
	add.rn.f64 	%fd7552, %fd7550, %fd7551;
	fma.rn.f64 	%fd7553, %fd7552, 0dBFE62E42FEFA39EF, %fd1167;
	fma.rn.f64 	%fd7554, %fd7552, 0dBC7ABC9E3B39803F, %fd7553;
	fma.rn.f64 	%fd7555, %fd7554, 0d3E5ADE1569CE2BDF, 0d3E928AF3FCA213EA;
	fma.rn.f64 	%fd7556, %fd7555, %fd7554, 0d3EC71DEE62401315;
	fma.rn.f64 	%fd7557, %fd7556, %fd7554, 0d3EFA01997C89EB71;
	fma.rn.f64 	%fd7558, %fd7557, %fd7554, 0d3F2A01A014761F65;
	fma.rn.f64 	%fd7559, %fd7558, %fd7554, 0d3F56C16C1852B7AF;
	fma.rn.f64 	%fd7560, %fd7559, %fd7554, 0d3F81111111122322;
	fma.rn.f64 	%fd7561, %fd7560, %fd7554, 0d3FA55555555502A1;
	fma.rn.f64 	%fd7562, %fd7561, %fd7554, 0d3FC5555555555511;
	fma.rn.f64 	%fd7563, %fd7562, %fd7554, 0d3FE000000000000B;
	fma.rn.f64 	%fd7564, %fd7563, %fd7554, 0d3FF0000000000000;
	fma.rn.f64 	%fd7565, %fd7564, %fd7554, 0d3FF0000000000000;
	{
	.reg .b32 %temp; 
	mov.b64 	{%r561, %temp}, %fd7565;
	}
	{
	.reg .b32 %temp; 
	mov.b64 	{%temp, %r562}, %fd7565;
	}
	shl.b32 	%r2837, %r560, 20;
	add.s32 	%r2838, %r2837, %r562;
	mov.b64 	%fd25394, {%r561, %r2838};
	{
	.reg .b32 %temp; 
	mov.b64 	{%temp, %r2839}, %fd1167;
	}
	mov.b32 	%f234, %r2839;
	abs.f32 	%f110, %f234;
	setp.lt.f32 	%p927, %f110, 0f4086232B;
	@%p927 bra 	$L__BB0_776;
	setp.lt.f64 	%p928, %fd1167, 0d0000000000000000;
	add.f64 	%fd7566, %fd1167, 0d7FF0000000000000;
	selp.f64 	%fd25394, 0d0000000000000000, %fd7566, %p928;
	setp.geu.f32 	%p929, %f110, 0f40874800;
	@%p929 bra 	$L__BB0_776;
	shr.u32 	%r2840, %r560, 31;
	add.s32 	%r2841, %r560, %r2840;
	shr.s32 	%r2842, %r2841, 1;
	shl.b32 	%r2843, %r2842, 20;
	add.s32 	%r2844, %r562, %r2843;
	mov.b64 	%fd7567, {%r561, %r2844};
	sub.s32 	%r2845, %r560, %r2842;
	shl.b32 	%r2846, %r2845, 20;
	add.s32 	%r2847, %r2846, 1072693248;
	mov.b32 	%r2848, 0;
	mov.b64 	%fd7568, {%r2848, %r2847};
	mul.f64 	%fd25394, %fd7568, %fd7567;
$L__BB0_776:
	mul.f64 	%fd1172, %fd25394, 0d3DA0EEB6F2BC314A;
	mov.f64 	%fd7569, 0dC099000000000000;
	div.rn.f64 	%fd1173, %fd7569, %fd7;
	fma.rn.f64 	%fd7570, %fd1173, 0d3FF71547652B82FE, 0d4338000000000000;
	{
	.reg .b32 %temp; 
	mov.b64 	{%r563, %temp}, %fd7570;
	}
	mov.f64 	%fd7571, 0dC338000000000000;
	add.rn.f64 	%fd7572, %fd7570, %fd7571;
	fma.rn.f64 	%fd7573, %fd7572, 0dBFE62E42FEFA39EF, %fd1173;
	fma.rn.f64 	%fd7574, %fd7572, 0dBC7ABC9E3B39803F, %fd7573;
	fma.rn.f64 	%fd7575, %fd7574, 0d3E5ADE1569CE2BDF, 0d3E928AF3FCA213EA;
	fma.rn.f64 	%fd7576, %fd7575, %fd7574, 0d3EC71DEE62401315;
	fma.rn.f64 	%fd7577, %fd7576, %fd7574, 0d3EFA01997C89EB71;
	fma.rn.f64 	%fd7578, %fd7577, %fd7574, 0d3F2A01A014761F65;
	fma.rn.f64 	%fd7579, %fd7578, %fd7574, 0d3F56C16C1852B7AF;
	fma.rn.f64 	%fd7580, %fd7579, %fd7574, 0d3F81111111122322;
	fma.rn.f64 	%fd7581, %fd7580, %fd7574, 0d3FA55555555502A1;
	fma.rn.f64 	%fd7582, %fd7581, %fd7574, 0d3FC5555555555511;
	fma.rn.f64 	%fd7583, %fd7582, %fd7574, 0d3FE000000000000B;
	fma.rn.f64 	%fd7584, %fd7583, %fd7574, 0d3FF0000000000000;
	fma.rn.f64 	%fd7585, %fd7584, %fd7574, 0d3FF0000000000000;
	{
	.reg .b32 %temp; 
	mov.b64 	{%r564, %temp}, %fd7585;
	}
	{
	.reg .b32 %temp; 
	mov.b64 	{%temp, %r565}, %fd7585;
	}
	shl.b32 	%r2849, %r563, 20;
	add.s32 	%r2850, %r2849, %r565;
	mov.b64 	%fd25395, {%r564, %r2850};
	{
	.reg .b32 %temp; 
	mov.b64 	{%temp, %r2851}, %fd1173;
	}
	mov.b32 	%f235, %r2851;
	abs.f32 	%f111, %f235;
	setp.lt.f32 	%p930, %f111, 0f4086232B;
	@%p930 bra 	$L__BB0_779;
	setp.lt.f64 	%p931, %fd1173, 0d0000000000000000;
	add.f64 	%fd7586, %fd1173, 0d7FF0000000000000;
	selp.f64 	%fd25395, 0d0000000000000000, %fd7586, %p931;
	setp.geu.f32 	%p932, %f111, 0f40874800;
	@%p932 bra 	$L__BB0_779;
	shr.u32 	%r2852, %r563, 31;
	add.s32 	%r2853, %r563, %r2852;
	shr.s32 	%r2854, %r2853, 1;
	shl.b32 	%r2855, %r2854, 20;
	add.s32 	%r2856, %r565, %r2855;
	mov.b64 	%fd7587, {%r564, %r2856};
	sub.s32 	%r2857, %r563, %r2854;
	shl.b32 	%r2858, %r2857, 20;
	add.s32 	%r2859, %r2858, 1072693248;
	mov.b32 	%r2860, 0;
	mov.b64 	%fd7588, {%r2860, %r2859};
	mul.f64 	%fd25395, %fd7588, %fd7587;
$L__BB0_779:
	mul.f64 	%fd1178, %fd25395, 0d3D86DEADF4BBB049;
	mov.f64 	%fd7589, 0dC091F80000000000;
	div.rn.f64 	%fd1179, %fd7589, %fd7;
	fma.rn.f64 	%fd7590, %fd1179, 0d3FF71547652B82FE, 0d4338000000000000;
	{
	.reg .b32 %temp; 
	mov.b64 	{%r566, %temp}, %fd7590;
	}
	mov.f64 	%fd7591, 0dC338000000000000;
	add.rn.f64 	%fd7592, %fd7590, %fd7591;
	fma.rn.f64 	%fd7593, %fd7592, 0dBFE62E42FEFA39EF, %fd1179;
	fma.rn.f64 	%fd7594, %fd7592, 0dBC7ABC9E3B39803F, %fd7593;
	fma.rn.f64 	%fd7595, %fd7594, 0d3E5ADE1569CE2BDF, 0d3E928AF3FCA213EA;
	fma.rn.f64 	%fd7596, %fd7595, %fd7594, 0d3EC71DEE62401315;
	fma.rn.f64 	%fd7597, %fd7596, %fd7594, 0d3EFA01997C89EB71;
	fma.rn.f64 	%fd7598, %fd7597, %fd7594, 0d3F2A01A014761F65;
	fma.rn.f64 	%fd7599, %fd7598, %fd7594, 0d3F56C16C1852B7AF;
	fma.rn.f64 	%fd7600, %fd7599, %fd7594, 0d3F81111111122322;
	fma.rn.f64 	%fd7601, %fd7600, %fd7594, 0d3FA55555555502A1;
	fma.rn.f64 	%fd7602, %fd7601, %fd7594, 0d3FC5555555555511;
	fma.rn.f64 	%fd7603, %fd7602, %fd7594, 0d3FE000000000000B;
	fma.rn.f64 	%fd7604, %fd7603, %fd7594, 0d3FF0000000000000;
	fma.rn.f64 	%fd7605, %fd7604, %fd7594, 0d3FF0000000000000;
	{
	.reg .b32 %temp; 
	mov.b64 	{%r567, %temp}, %fd7605;
	}
	{
	.reg .b32 %temp; 
	mov.b64 	{%temp, %r568}, %fd7605;
	}
	shl.b32 	%r2861, %r566, 20;
	add.s32 	%r2862, %r2861, %r568;
	mov.b64 	%fd25396, {%r567, %r2862};
	{
	.reg .b32 %temp; 
	mov.b64 	{%temp, %r2863}, %fd1179;
	}
	mov.b32 	%f236, %r2863;
	abs.f32 	%f112, %f236;
	setp.lt.f32 	%p933, %f112, 0f4086232B;
	@%p933 bra 	$L__BB0_782;
	setp.lt.f64 	%p934, %fd1179, 0d0000000000000000;
	add.f64 	%fd7606, %fd1179, 0d7FF0000000000000;
	selp.f64 	%fd25396, 0d0000000000000000, %fd7606, %p934;
	setp.geu.f32 	%p935, %f112, 0f40874800;
	@%p935 bra 	$L__BB0_782;
	shr.u32 	%r2864, %r566, 31;
	add.s32 	%r2865, %r566, %r2864;
	shr.s32 	%r2866, %r2865, 1;
	shl.b32 	%r2867, %r2866, 20;
	add.s32 	%r2868, %r568, %r2867;
	mov.b64 	%fd7607, {%r567, %r2868};
	sub.s32 	%r2869, %r566, %r2866;
	shl.b32 	%r2870, %r2869, 20;
	add.s32 	%r2871, %r2870, 1072693248;
	mov.b32 	%r2872, 0;
	mov.b64 	%fd7608, {%r2872, %r2871};
	mul.f64 	%fd25396, %fd7608, %fd7607;
$L__BB0_782:
	mul.f64 	%fd1184, %fd25396, 0d3D78FB1C895ACC60;
	mov.f64 	%fd7609, 0d406C000000000000;
	div.rn.f64 	%fd1185, %fd7609, %fd7;
	fma.rn.f64 	%fd7610, %fd1185, 0d3FF71547652B82FE, 0d4338000000000000;
	{
	.reg .b32 %temp; 
	mov.b64 	{%r569, %temp}, %fd7610;
	}
	mov.f64 	%fd7611, 0dC338000000000000;
	add.rn.f64 	%fd7612, %fd7610, %fd7611;
	fma.rn.f64 	%fd7613, %fd7612, 0dBFE62E42FEFA39EF, %fd1185;
	fma.rn.f64 	%fd7614, %fd7612, 0dBC7ABC9E3B39803F, %fd7613;
	fma.rn.f64 	%fd7615, %fd7614, 0d3E5ADE1569CE2BDF, 0d3E928AF3FCA213EA;
	fma.rn.f64 	%fd7616, %fd7615, %fd7614, 0d3EC71DEE62401315;
	fma.rn.f64 	%fd7617, %fd7616, %fd7614, 0d3EFA01997C89EB71;
	fma.rn.f64 	%fd7618, %fd7617, %fd7614, 0d3F2A01A014761F65;
	fma.rn.f64 	%fd7619, %fd7618, %fd7614, 0d3F56C16C1852B7AF;
	fma.rn.f64 	%fd7620, %fd7619, %fd7614, 0d3F81111111122322;
	fma.rn.f64 	%fd7621, %fd7620, %fd7614, 0d3FA55555555502A1;
	fma.rn.f64 	%fd7622, %fd7621, %fd7614, 0d3FC5555555555511;
	fma.rn.f64 	%fd7623, %fd7622, %fd7614, 0d3FE000000000000B;
	fma.rn.f64 	%fd7624, %fd7623, %fd7614, 0d3FF0000000000000;
	fma.rn.f64 	%fd7625, %fd7624, %fd7614, 0d3FF0000000000000;
	{
	.reg .b32 %temp; 
	mov.b64 	{%r570, %temp}, %fd7625;
	}
	{
	.reg .b32 %temp; 
	mov.b64 	{%temp, %r571}, %fd7625;
	}
	shl.b32 	%r2873, %r569, 20;
	add.s32 	%r2874, %r2873, %r571;
	mov.b64 	%fd25397, {%r570, %r2874};
	{
	.reg .b32 %temp; 
	mov.b64 	{%temp, %r2875}, %fd1185;
	}
	mov.b32 	%f237, %r2875;
	abs.f32 	%f113, %f237;
	setp.lt.f32 	%p936, %f113, 0f4086232B;
	@%p936 bra 	$L__BB0_785;
	setp.lt.f64 	%p937, %fd1185, 0d0000000000000000;
	add.f64 	%fd7626, %fd1185, 0d7FF0000000000000;
	selp.f64 	%fd25397, 0d0000000000000000, %fd7626, %p937;
	setp.geu.f32 	%p938, %f113, 0f40874800;
	@%p938 bra 	$L__BB0_785;
	shr.u32 	%r2876, %r569, 31;
	add.s32 	%r2877, %r569, %r2876;
	shr.s32 	%r2878, %r2877, 1;
	shl.b32 	%r2879, %r2878, 20;
	add.s32 	%r2880, %r571, %r2879;
	mov.b64 	%fd7627, {%r570, %r2880};
	sub.s32 	%r2881, %r569, %r2878;
	shl.b32 	%r2882, %r2881, 20;
	add.s32 	%r2883, %r2882, 1072693248;
	mov.b32 	%r2884, 0;
	mov.b64 	%fd7628, {%r2884, %r2883};
	mul.f64 	%fd25397, %fd7628, %fd7627;
$L__BB0_785:
	mov.f64 	%fd7629, 0dC0A9000000000000;
	div.rn.f64 	%fd1190, %fd7629, %fd7;
	fma.rn.f64 	%fd7630, %fd1190, 0d3FF71547652B82FE, 0d4338000000000000;
	{
	.reg .b32 %temp; 
	mov.b64 	{%r572, %temp}, %fd7630;
	}
	mov.f64 	%fd7631, 0dC338000000000000;
	add.rn.f64 	%fd7632, %fd7630, %fd7631;
	fma.rn.f64 	%fd7633, %fd7632, 0dBFE62E42FEFA39EF, %fd1190;
	fma.rn.f64 	%fd7634, %fd7632, 0dBC7ABC9E3B39803F, %fd7633;
	fma.rn.f64 	%fd7635, %fd7634, 0d3E5ADE1569CE2BDF, 0d3E928AF3FCA213EA;
	fma.rn.f64 	%fd7636, %fd7635, %fd7634, 0d3EC71DEE62401315;
	fma.rn.f64 	%fd7637, %fd7636, %fd7634, 0d3EFA01997C89EB71;
	fma.rn.f64 	%fd7638, %fd7637, %fd7634, 0d3F2A01A014761F65;
	fma.rn.f64 	%fd7639, %fd7638, %fd7634, 0d3F56C16C1852B7AF;
	fma.rn.f64 	%fd7640, %fd7639, %fd7634, 0d3F81111111122322;
	fma.rn.f64 	%fd7641, %fd7640, %fd7634, 0d3FA55555555502A1;
	fma.rn.f64 	%fd7642, %fd7641, %fd7634, 0d3FC5555555555511;
	fma.rn.f64 	%fd7643, %fd7642, %fd7634, 0d3FE000000000000B;
	fma.rn.f64 	%fd7644, %fd7643, %fd7634, 0d3FF0000000000000;
	fma.rn.f64 	%fd7645, %fd7644, %fd7634, 0d3FF0000000000000;
	{
	.reg .b32 %temp; 
	mov.b64 	{%r573, %temp}, %fd7645;
	}
	{
	.reg .b32 %temp; 
	mov.b64 	{%temp, %r574}, %fd7645;
	}
	shl.b32 	%r2885, %r572, 20;
	add.s32 	%r2886, %r2885, %r574;
	mov.b64 	%fd25398, {%r573, %r2886};
	{
	.reg .b32 %temp; 
	mov.b64 	{%temp, %r2887}, %fd1190;
	}
	mov.b32 	%f238, %r2887;
	abs.f32 	%f114, %f238;
	setp.lt.f32 	%p939, %f114, 0f4086232B;
	@%p939 bra 	$L__BB0_788;
	setp.lt.f64 	%p940, %fd1190, 0d0000000000000000;
	add.f64 	%fd7646, %fd1190, 0d7FF0000000000000;
	selp.f64 	%fd25398, 0d0000000000000000, %fd7646, %p940;
	setp.geu.f32 	%p941, %f114, 0f40874800;
	@%p941 bra 	$L__BB0_788;
	shr.u32 	%r2888, %r572, 31;
	add.s32 	%r2889, %r572, %r2888;
	shr.s32 	%r2890, %r2889, 1;
	shl.b32 	%r2891, %r2890, 20;
	add.s32 	%r2892, %r574, %r2891;
	mov.b64 	%fd7647, {%r573, %r2892};
	sub.s32 	%r2893, %r572, %r2890;
	shl.b32 	%r2894, %r2893, 20;
	add.s32 	%r2895, %r2894, 1072693248;
	mov.b32 	%r2896, 0;
	mov.b64 	%fd7648, {%r2896, %r2895};
	mul.f64 	%fd25398, %fd7648, %fd7647;
$L__BB0_788:
	mul.f64 	%fd7649, %fd25398, 0d44EDE92D87216D16;
	ld.local.f64 	%fd7650, [%rd2+1112];
	div.rn.f64 	%fd7651, %fd7649, %fd7650;
	add.f64 	%fd7652, %fd7651, 0d3FF0000000000000;
	mul.f64 	%fd7653, %fd25397, 0d3D53B40815CD0628;
	div.rn.f64 	%fd1195, %fd7653, %fd7652;
	mov.f64 	%fd7654, 0dC07CC00000000000;
	div.rn.f64 	%fd1196, %fd7654, %fd7;
	fma.rn.f64 	%fd7655, %fd1196, 0d3FF71547652B82FE, 0d4338000000000000;
	{
	.reg .b32 %temp; 
	mov.b64 	{%r575, %temp}, %fd7655;
	}
	mov.f64 	%fd7656, 0dC338000000000000;
	add.rn.f64 	%fd7657, %fd7655, %fd7656;
	fma.rn.f64 	%fd7658, %fd7657, 0dBFE62E42FEFA39EF, %fd1196;
	fma.rn.f64 	%fd7659, %fd7657, 0dBC7ABC9E3B39803F, %fd7658;
	fma.rn.f64 	%fd7660, %fd7659, 0d3E5ADE1569CE2BDF, 0d3E928AF3FCA213EA;
	fma.rn.f64 	%fd7661, %fd7660, %fd7659, 0d3EC71DEE62401315;
	fma.rn.f64 	%fd7662, %fd7661, %fd7659, 0d3EFA01997C89EB71;
	fma.rn.f64 	%fd7663, %fd7662, %fd7659, 0d3F2A01A014761F65;
	fma.rn.f64 	%fd7664, %fd7663, %fd7659, 0d3F56C16C1852B7AF;
	fma.rn.f64 	%fd7665, %fd7664, %fd7659, 0d3F81111111122322;
	fma.rn.f64 	%fd7666, %fd7665, %fd7659, 0d3FA55555555502A1;
	fma.rn.f64 	%fd7667, %fd7666, %fd7659, 0d3FC5555555555511;
	fma.rn.f64 	%fd7668, %fd7667, %fd7659, 0d3FE000000000000B;
	fma.rn.f64 	%fd7669, %fd7668, %fd7659, 0d3FF0000000000000;
	fma.rn.f64 	%fd7670, %fd7669, %fd7659, 0d3FF0000000000000;
	{
	.reg .b32 %temp; 
	mov.b64 	{%r576, %temp}, %fd7670;
	}
	{
	.reg .b32 %temp; 
	mov.b64 	{%temp, %r577}, %fd7670;
	}
	shl.b32 	%r2897, %r575, 20;
	add.s32 	%r2898, %r2897, %r577;
	mov.b64 	%fd25399, {%r576, %r2898};
	{
	.reg .b32 %temp; 
	mov.b64 	{%temp, %r2899}, %fd1196;
	}
	mov.b32 	%f239, %r2899;
	abs.f32 	%f115, %f239;
	setp.lt.f32 	%p942, %f115, 0f4086232B;
	@%p942 bra 	$L__BB0_791;
	setp.lt.f64 	%p943, %fd1196, 0d0000000000000000;
	add.f64 	%fd7671, %fd1196, 0d7FF0000000000000;
	selp.f64 	%fd25399, 0d0000000000000000, %fd7671, %p943;
	setp.geu.f32 	%p944, %f115, 0f40874800;
	@%p944 bra 	$L__BB0_791;
	shr.u32 	%r2900, %r575, 31;
	add.s32 	%r2901, %r575, %r2900;
	shr.s32 	%r2902, %r2901, 1;
	shl.b32 	%r2903, %r2902, 20;
	add.s32 	%r2904, %r577, %r2903;
	mov.b64 	%fd7672, {%r576, %r2904};
	sub.s32 	%r2905, %r575, %r2902;
	shl.b32 	%r2906, %r2905, 20;
	add.s32 	%r2907, %r2906, 1072693248;
	mov.b32 	%r2908, 0;
	mov.b64 	%fd7673, {%r2908, %r2907};
	mul.f64 	%fd25399, %fd7673, %fd7672;
$L__BB0_791:
	mul.f64 	%fd1201, %fd25399, 0d3DB3CA8CB153A753;
	mov.f64 	%fd7674, 0dC076800000000000;
	div.rn.f64 	%fd1202, %fd7674, %fd7;
	fma.rn.f64 	%fd7675, %fd1202, 0d3FF71547652B82FE, 0d4338000000000000;
	{
	.reg .b32 %temp; 
	mov.b64 	{%r578, %temp}, %fd7675;
	}
	mov.f64 	%fd7676, 0dC338000000000000;
	add.rn.f64 	%fd7677, %fd7675, %fd7676;
	fma.rn.f64 	%fd7678, %fd7677, 0dBFE62E42FEFA39EF, %fd1202;
	fma.rn.f64 	%fd7679, %fd7677, 0dBC7ABC9E3B39803F, %fd7678;
	fma.rn.f64 	%fd7680, %fd7679, 0d3E5ADE1569CE2BDF, 0d3E928AF3FCA213EA;
	fma.rn.f64 	%fd7681, %fd7680, %fd7679, 0d3EC71DEE62401315;
	fma.rn.f64 	%fd7682, %fd7681, %fd7679, 0d3EFA01997C89EB71;
	fma.rn.f64 	%fd7683, %fd7682, %fd7679, 0d3F2A01A014761F65;
	fma.rn.f64 	%fd7684, %fd7683, %fd7679, 0d3F56C16C1852B7AF;
	fma.rn.f64 	%fd7685, %fd7684, %fd7679, 0d3F81111111122322;
	fma.rn.f64 	%fd7686, %fd7685, %fd7679, 0d3FA55555555502A1;
	fma.rn.f64 	%fd7687, %fd7686, %fd7679, 0d3FC5555555555511;
	fma.rn.f64 	%fd7688, %fd7687, %fd7679, 0d3FE000000000000B;
	fma.rn.f64 	%fd7689, %fd7688, %fd7679, 0d3FF0000000000000;
	fma.rn.f64 	%fd7690, %fd7689, %fd7679, 0d3FF0000000000000;
	{
	.reg .b32 %temp; 
	mov.b64 	{%r579, %temp}, %fd7690;
	}
	{
	.reg .b32 %temp; 
	mov.b64 	{%temp, %r580}, %fd7690;
	}
	shl.b32 	%r2909, %r578, 20;
	add.s32 	%r2910, %r2909, %r580;
	mov.b64 	%fd25400, {%r579, %r2910};
	{
	.reg .b32 %temp; 
	mov.b64 	{%temp, %r2911}, %fd1202;
	}
	mov.b32 	%f240, %r2911;
	abs.f32 	%f116, %f240;
	setp.lt.f32 	%p945, %f116, 0f4086232B;
	@%p945 bra 	$L__BB0_794;
	setp.lt.f64 	%p946, %fd1202, 0d0000000000000000;
	add.f64 	%fd7691, %fd1202, 0d7FF0000000000000;
	selp.f64 	%fd25400, 0d0000000000000000, %fd7691, %p946;
	setp.geu.f32 	%p947, %f116, 0f40874800;
	@%p947 bra 	$L__BB0_794;
	shr.u32 	%r2912, %r578, 31;
	add.s32 	%r2913, %r578, %r2912;
	shr.s32 	%r2914, %r2913, 1;
	shl.b32 	%r2915, %r2914, 20;
	add.s32 	%r2916, %r580, %r2915;
	mov.b64 	%fd7692, {%r579, %r2916};
	sub.s32 	%r2917, %r578, %r2914;
	shl.b32 	%r2918, %r2917, 20;
	add.s32 	%r2919, %r2918, 1072693248;
	mov.b32 	%r2920, 0;
	mov.b64 	%fd7693, {%r2920, %r2919};
	mul.f64 	%fd25400, %fd7693, %fd7692;
$L__BB0_794:
	mul.f64 	%fd1207, %fd25400, 0d3D6FAA7AB552A552;
	mov.f64 	%fd7694, 0dC08A400000000000;
	div.rn.f64 	%fd1208, %fd7694, %fd7;
	fma.rn.f64 	%fd7695, %fd1208, 0d3FF71547652B82FE, 0d4338000000000000;
	{
	.reg .b32 %temp; 
	mov.b64 	{%r581, %temp}, %fd7695;
	}
	mov.f64 	%fd7696, 0dC338000000000000;
	add.rn.f64 	%fd7697, %fd7695, %fd7696;
	fma.rn.f64 	%fd7698, %fd7697, 0dBFE62E42FEFA39EF, %fd1208;
	fma.rn.f64 	%fd7699, %fd7697, 0dBC7ABC9E3B39803F, %fd7698;
	fma.rn.f64 	%fd7700, %fd7699, 0d3E5ADE1569CE2BDF, 0d3E928AF3FCA213EA;
	fma.rn.f64 	%fd7701, %fd7700, %fd7699, 0d3EC71DEE62401315;
	fma.rn.f64 	%fd7702, %fd7701, %fd7699, 0d3EFA01997C89EB71;
	fma.rn.f64 	%fd7703, %fd7702, %fd7699, 0d3F2A01A014761F65;
	fma.rn.f64 	%fd7704, %fd7703, %fd7699, 0d3F56C16C1852B7AF;
	fma.rn.f64 	%fd7705, %fd7704, %fd7699, 0d3F81111111122322;
	fma.rn.f64 	%fd7706, %fd7705, %fd7699, 0d3FA55555555502A1;
	fma.rn.f64 	%fd7707, %fd7706, %fd7699, 0d3FC5555555555511;
	fma.rn.f64 	%fd7708, %fd7707, %fd7699, 0d3FE000000000000B;
	fma.rn.f64 	%fd7709, %fd7708, %fd7699, 0d3FF0000000000000;
	fma.rn.f64 	%fd7710, %fd7709, %fd7699, 0d3FF0000000000000;
	{
	.reg .b32 %temp; 
	mov.b64 	{%r582, %temp}, %fd7710;
	}
	{
	.reg .b32 %temp; 
	mov.b64 	{%temp, %r583}, %fd7710;
	}
	shl.b32 	%r2921, %r581, 20;
	add.s32 	%r2922, %r2921, %r583;
	mov.b64 	%fd25401, {%r582, %r2922};
	{
	.reg .b32 %temp; 
	mov.b64 	{%temp, %r2923}, %fd1208;
	}
	mov.b32 	%f241, %r2923;
	abs.f32 	%f117, %f241;
	setp.lt.f32 	%p948, %f117, 0f4086232B;
	@%p948 bra 	$L__BB0_797;
	setp.lt.f64 	%p949, %fd1208, 0d0000000000000000;
	add.f64 	%fd7711, %fd1208, 0d7FF0000000000000;
	selp.f64 	%fd25401, 0d0000000000000000, %fd7711, %p949;
	setp.geu.f32 	%p950, %f117, 0f40874800;
	@%p950 bra 	$L__BB0_797;
	shr.u32 	%r2924, %r581, 31;
	add.s32 	%r2925, %r581, %r2924;
	shr.s32 	%r2926, %r2925, 1;
	shl.b32 	%r2927, %r2926, 20;
	add.s32 	%r2928, %r583, %r2927;
	mov.b64 	%fd7712, {%r582, %r2928};
	sub.s32 	%r2929, %r581, %r2926;
	shl.b32 	%r2930, %r2929, 20;
	add.s32 	%r2931, %r2930, 1072693248;
	mov.b32 	%r2932, 0;
	mov.b64 	%fd7713, {%r2932, %r2931};
	mul.f64 	%fd25401, %fd7713, %fd7712;
$L__BB0_797:
	mul.f64 	%fd1213, %fd25401, 0d3D819799812DEA11;
	mov.f64 	%fd7714, 0d4060E00000000000;
	div.rn.f64 	%fd1214, %fd7714, %fd7;
	fma.rn.f64 	%fd7715, %fd1214, 0d3FF71547652B82FE, 0d4338000000000000;
	{
	.reg .b32 %temp; 
	mov.b64 	{%r584, %temp}, %fd7715;
	}
	mov.f64 	%fd7716, 0dC338000000000000;
	add.rn.f64 	%fd7717, %fd7715, %fd7716;
	fma.rn.f64 	%fd7718, %fd7717, 0dBFE62E42FEFA39EF, %fd1214;
	fma.rn.f64 	%fd7719, %fd7717, 0dBC7ABC9E3B39803F, %fd7718;
	fma.rn.f64 	%fd7720, %fd7719, 0d3E5ADE1569CE2BDF, 0d3E928AF3FCA213EA;
	fma.rn.f64 	%fd7721, %fd7720, %fd7719, 0d3EC71DEE62401315;
	fma.rn.f64 	%fd7722, %fd7721, %fd7719, 0d3EFA01997C89EB71;
	fma.rn.f64 	%fd7723, %fd7722, %fd7719, 0d3F2A01A014761F65;
	fma.rn.f64 	%fd7724, %fd7723, %fd7719, 0d3F56C16C1852B7AF;
	fma.rn.f64 	%fd7725, %fd7724, %fd7719, 0d3F81111111122322;
	fma.rn.f64 	%fd7726, %fd7725, %fd7719, 0d3FA55555555502A1;
	fma.rn.f64 	%fd7727, %fd7726, %fd7719, 0d3FC5555555555511;
	fma.rn.f64 	%fd7728, %fd7727, %fd7719, 0d3FE000000000000B;
	fma.rn.f64 	%fd7729, %fd7728, %fd7719, 0d3FF0000000000000;
	fma.rn.f64 	%fd7730, %fd7729, %fd7719, 0d3FF0000000000000;
	{
	.reg .b32 %temp; 
	mov.b64 	{%r585, %temp}, %fd7730;
	}
	{
	.reg .b32 %temp; 
	mov.b64 	{%temp, %r586}, %fd7730;
	}
	shl.b32 	%r2933, %r584, 20;
	add.s32 	%r2934, %r2933, %r586;
	mov.b64 	%fd25402, {%r585, %r2934};
	{
	.reg .b32 %temp; 
	mov.b64 	{%temp, %r2935}, %fd1214;
	}
	mov.b32 	%f242, %r2935;
	abs.f32 	%f118, %f242;
	setp.lt.f32 	%p951, %f118, 0f4086232B;
	@%p951 bra 	$L__BB0_800;
	setp.lt.f64 	%p952, %fd1214, 0d0000000000000000;
	add.f64 	%fd7731, %fd1214, 0d7FF0000000000000;
	selp.f64 	%fd25402, 0d0000000000000000, %fd7731, %p952;
	setp.geu.f32 	%p953, %f118, 0f40874800;
	@%p953 bra 	$L__BB0_800;
	shr.u32 	%r2936, %r584, 31;
	add.s32 	%r2937, %r584, %r2936;
	shr.s32 	%r2938, %r2937, 1;
	shl.b32 	%r2939, %r2938, 20;
	add.s32 	%r2940, %r586, %r2939;
	mov.b64 	%fd7732, {%r585, %r2940};
	sub.s32 	%r2941, %r584, %r2938;
	shl.b32 	%r2942, %r2941, 20;
	add.s32 	%r2943, %r2942, 1072693248;
	mov.b32 	%r2944, 0;
	mov.b64 	%fd7733, {%r2944, %r2943};
	mul.f64 	%fd25402, %fd7733, %fd7732;
$L__BB0_800:
	mul.f64 	%fd1219, %fd25402, 0d3DEF9C67D41E8097;
	mov.f64 	%fd7734, 0d407AE00000000000;
	div.rn.f64 	%fd1220, %fd7734, %fd7;
	fma.rn.f64 	%fd7735, %fd1220, 0d3FF71547652B82FE, 0d4338000000000000;
	{
	.reg .b32 %temp; 
	mov.b64 	{%r587, %temp}, %fd7735;
	}
	mov.f64 	%fd7736, 0dC338000000000000;
	add.rn.f64 	%fd7737, %fd7735, %fd7736;
	fma.rn.f64 	%fd7738, %fd7737, 0dBFE62E42FEFA39EF, %fd1220;
	fma.rn.f64 	%fd7739, %fd7737, 0dBC7ABC9E3B39803F, %fd7738;
	fma.rn.f64 	%fd7740, %fd7739, 0d3E5ADE1569CE2BDF, 0d3E928AF3FCA213EA;
	fma.rn.f64 	%fd7741, %fd7740, %fd7739, 0d3EC71DEE62401315;
	fma.rn.f64 	%fd7742, %fd7741, %fd7739, 0d3EFA01997C89EB71;
	fma.rn.f64 	%fd7743, %fd7742, %fd7739, 0d3F2A01A014761F65;
	fma.rn.f64 	%fd7744, %fd7743, %fd7739, 0d3F56C16C1852B7AF;
	fma.rn.f64 	%fd7745, %fd7744, %fd7739, 0d3F81111111122322;
	fma.rn.f64 	%fd7746, %fd7745, %fd7739, 0d3FA55555555502A1;
	fma.rn.f64 	%fd7747, %fd7746, %fd7739, 0d3FC5555555555511;
	fma.rn.f64 	%fd7748, %fd7747, %fd7739, 0d3FE000000000000B;
	fma.rn.f64 	%fd7749, %fd7748, %fd7739, 0d3FF0000000000000;
	fma.rn.f64 	%fd7750, %fd7749, %fd7739, 0d3FF0000000000000;
	{
	.reg .b32 %temp; 
	mov.b64 	{%r588, %temp}, %fd7750;
	}
	{
	.reg .b32 %temp; 
	mov.b64 	{%temp, %r589}, %fd7750;
	}
	shl.b32 	%r2945, %r587, 20;
	add.s32 	%r2946, %r2945, %r589;
	mov.b64 	%fd25403, {%r588, %r2946};
	{
	.reg .b32 %temp; 
	mov.b64 	{%temp, %r2947}, %fd1220;
	}
	mov.b32 	%f243, %r2947;
	abs.f32 	%f119, %f243;
	setp.lt.f32 	%p954, %f119, 0f4086232B;
	@%p954 bra 	$L__BB0_803;
	setp.lt.f64 	%p955, %fd1220, 0d0000000000000000;
	add.f64 	%fd7751, %fd1220, 0d7FF0000000000000;
	selp.f64 	%fd25403, 0d0000000000000000, %fd7751, %p955;
	setp.geu.f32 	%p956, %f119, 0f40874800;
	@%p956 bra 	$L__BB0_803;
	shr.u32 	%r2948, %r587, 31;
	add.s32 	%r2949, %r587, %r2948;
	shr.s32 	%r2950, %r2949, 1;
	shl.b32 	%r2951, %r2950, 20;
	add.s32 	%r2952, %r589, %r2951;
	mov.b64 	%fd7752, {%r588, %r2952};
	sub.s32 	%r2953, %r587, %r2950;
	shl.b32 	%r2954, %r2953, 20;
	add.s32 	%r2955, %r2954, 1072693248;
	mov.b32 	%r2956, 0;
	mov.b64 	%fd7753, {%r2956, %r2955};
	mul.f64 	%fd25403, %fd7753, %fd7752;
$L__BB0_803:
	mul.f64 	%fd1225, %fd25403, 0d3D7C25C268497682;
	mul.f64 	%fd1226, %fd25247, 0d3D8982382E829366;
	mul.f64 	%fd1227, %fd25248, 0d3D64682CF2020F84;
	mov.f64 	%fd7754, 0dC08B800000000000;
	div.rn.f64 	%fd1228, %fd7754, %fd7;
	fma.rn.f64 	%fd7755, %fd1228, 0d3FF71547652B82FE, 0d4338000000000000;
	{
	.reg .b32 %temp; 
	mov.b64 	{%r590, %temp}, %fd7755;
	}
	mov.f64 	%fd7756, 0dC338000000000000;
	add.rn.f64 	%fd7757, %fd7755, %fd7756;
	fma.rn.f64 	%fd7758, %fd7757, 0dBFE62E42FEFA39EF, %fd1228;
	fma.rn.f64 	%fd7759, %fd7757, 0dBC7ABC9E3B39803F, %fd7758;
	fma.rn.f64 	%fd7760, %fd7759, 0d3E5ADE1569CE2BDF, 0d3E928AF3FCA213EA;
	fma.rn.f64 	%fd7761, %fd7760, %fd7759, 0d3EC71DEE62401315;
	fma.rn.f64 	%fd7762, %fd7761, %fd7759, 0d3EFA01997C89EB71;
	fma.rn.f64 	%fd7763, %fd7762, %fd7759, 0d3F2A01A014761F65;
	fma.rn.f64 	%fd7764, %fd7763, %fd7759, 0d3F56C16C1852B7AF;
	fma.rn.f64 	%fd7765, %fd7764, %fd7759, 0d3F81111111122322;
	fma.rn.f64 	%fd7766, %fd7765, %fd7759, 0d3FA55555555502A1;
	fma.rn.f64 	%fd7767, %fd7766, %fd7759, 0d3FC5555555555511;
	fma.rn.f64 	%fd7768, %fd7767, %fd7759, 0d3FE000000000000B;
	fma.rn.f64 	%fd7769, %fd7768, %fd7759, 0d3FF0000000000000;
	fma.rn.f64 	%fd7770, %fd7769, %fd7759, 0d3FF0000000000000;
	{
	.reg .b32 %temp; 
	mov.b64 	{%r591, %temp}, %fd7770;
	}
	{
	.reg .b32 %temp; 
	mov.b64 	{%temp, %r592}, %fd7770;
	}
	shl.b32 	%r2957, %r590, 20;
	add.s32 	%r2958, %r2957, %r592;
	mov.b64 	%fd25404, {%r591, %r2958};
	{
	.reg .b32 %temp; 
	mov.b64 	{%temp, %r2959}, %fd1228;
	}
	mov.b32 	%f244, %r2959;
	abs.f32 	%f120, %f244;
	setp.lt.f32 	%p957, %f120, 0f4086232B;
	@%p957 bra 	$L__BB0_806;
	setp.lt.f64 	%p958, %fd1228, 0d0000000000000000;
	add.f64 	%fd7771, %fd1228, 0d7FF0000000000000;
	selp.f64 	%fd25404, 0d0000000000000000, %fd7771, %p958;
	setp.geu.f32 	%p959, %f120, 0f40874800;
	@%p959 bra 	$L__BB0_806;
	shr.u32 	%r2960, %r590, 31;
	add.s32 	%r2961, %r590, %r2960;
	shr.s32 	%r2962, %r2961, 1;
	shl.b32 	%r2963, %r2962, 20;
	add.s32 	%r2964, %r592, %r2963;
	mov.b64 	%fd7772, {%r591, %r2964};
	sub.s32 	%r2965, %r590, %r2962;
	shl.b32 	%r2966, %r2965, 20;
	add.s32 	%r2967, %r2966, 1072693248;
	mov.b32 	%r2968, 0;
	mov.b64 	%fd7773, {%r2968, %r2967};
	mul.f64 	%fd25404, %fd7773, %fd7772;
$L__BB0_806:
	mul.f64 	%fd1233, %fd25404, 0d3D8278C7947035C5;
	mov.f64 	%fd7774, 0d4011333333333333;
	{
	.reg .b32 %temp; 
	mov.b64 	{%temp, %r593}, %fd7774;
	}
	@%p688 bra 	$L__BB0_808;
	and.b32  	%r2969, %r593, 2146435072;
	setp.eq.s32 	%p962, %r2969, 1127219200;
	selp.b32 	%r2970, %r12, 0, %p962;
	setp.lt.s32 	%p963, %r593, 0;
	or.b32  	%r2971, %r2970, 2146435072;
	selp.b32 	%r2972, %r2971, %r2970, %p963;
	mov.b32 	%r2973, 0;
	mov.b64 	%fd25406, {%r2973, %r2972};
	bra.uni 	$L__BB0_809;
$L__BB0_808:
	setp.lt.s32 	%p961, %r12, 0;
	{ // callseq 47, 0
	.param .b64 param0;
	st.param.f64 	[param0], %fd27;
	.param .b64 param1;
	st.param.f64 	[param1], 0d4011333333333333;
	.param .b64 retval0;
	call.uni (retval0), 
	__internal_accurate_pow, 
	(
	param0, 
	param1
	);
	ld.param.f64 	%fd7775, [retval0];
	} // callseq 47
	selp.f64 	%fd25406, 0dFFF8000000000000, %fd7775, %p961;
$L__BB0_809:
	add.f64 	%fd7777, %fd26, 0d4011333333333333;
	{
	.reg .b32 %temp; 
	mov.b64 	{%temp, %r2974}, %fd7777;
	}
	and.b32  	%r2975, %r2974, 2146435072;
	setp.ne.s32 	%p964, %r2975, 2146435072;
	@%p964 bra 	$L__BB0_814;
	setp.num.f64 	%p965, %fd26, %fd26;
	@%p965 bra 	$L__BB0_812;
	mov.f64 	%fd7778, 0d4011333333333333;
	add.rn.f64 	%fd25406, %fd26, %fd7778;
	bra.uni 	$L__BB0_814;
$L__BB0_812:
	setp.neu.f64 	%p966, %fd27, 0d7FF0000000000000;
	@%p966 bra 	$L__BB0_814;
	and.b32  	%r2976, %r593, 2146435072;
	setp.eq.s32 	%p967, %r2976, 1127219200;
	setp.lt.s32 	%p968, %r12, 0;
	setp.lt.s32 	%p969, %r593, 0;
	selp.b32 	%r2977, 0, 2146435072, %p969;
	and.b32  	%r2978, %r593, 2147483647;
	setp.ne.s32 	%p970, %r2978, 1071644672;
	or.b32  	%r2979, %r2977, -2147483648;
	selp.b32 	%r2980, %r2979, %r2977, %p970;
	selp.b32 	%r2981, %r2980, %r2977, %p967;
	selp.b32 	%r2982, %r2981, %r2977, %p968;
	mov.b32 	%r2983, 0;
	mov.b64 	%fd25406, {%r2983, %r2982};
$L__BB0_814:
	setp.eq.f64 	%p971, %fd26, 0d3FF0000000000000;
	mul.f64 	%fd7779, %fd25406, 0d399AC5D4F455EC6C;
	selp.f64 	%fd7780, 0d399AC5D4F455EC6C, %fd7779, %p971;
	mul.f64 	%fd1240, %fd8, %fd7780;
	div.rn.f64 	%fd1241, %fd1240, 0d3D7C25C268497682;
	{
	.reg .b32 %temp; 
	mov.b64 	{%temp, %r3381}, %fd1241;
	}
	{
	.reg .b32 %temp; 
	mov.b64 	{%r3382, %temp}, %fd1241;
	}
	setp.gt.s32 	%p972, %r3381, 1048575;
	mov.b32 	%r3383, -1023;
	mov.f64 	%fd25407, %fd1241;
	@%p972 bra 	$L__BB0_816;
	mul.f64 	%fd25407, %fd1241, 0d4350000000000000;
	{
	.reg .b32 %temp; 
	mov.b64 	{%temp, %r3381}, %fd25407;
	}
	{
	.reg .b32 %temp; 
	mov.b64 	{%r3382, %temp}, %fd25407;
	}
	mov.b32 	%r3383, -1077;
$L__BB0_816:
	add.s32 	%r2986, %r3381, -1;
	setp.gt.u32 	%p973, %r2986, 2146435070;
	@%p973 bra 	$L__BB0_820;
	shr.u32 	%r2989, %r3381, 20;
	add.s32 	%r3384, %r3383, %r2989;
	and.b32  	%r2990, %r3381, 1048575;
	or.b32  	%r2991, %r2990, 1072693248;
	mov.b64 	%fd25408, {%r3382, %r2991};
	setp.lt.u32 	%p975, %r2991, 1073127583;
	@%p975 bra 	$L__BB0_819;
	{
	.reg .b32 %temp; 
	mov.b64 	{%r2992, %temp}, %fd25408;
	}
	{
	.reg .b32 %temp; 
	mov.b64 	{%temp, %r2993}, %fd25408;
	}
	add.s32 	%r2994, %r2993, -1048576;
	mov.b64 	%fd25408, {%r2992, %r2994};
	add.s32 	%r3384, %r3384, 1;
$L__BB0_819:
	add.f64 	%fd7782, %fd25408, 0dBFF0000000000000;
	add.f64 	%fd7783, %fd25408, 0d3FF0000000000000;
	rcp.approx.ftz.f64 	%fd7784, %fd7783;
	neg.f64 	%fd7785, %fd7783;
	fma.rn.f64 	%fd7786, %fd7785, %fd7784, 0d3FF0000000000000;
	fma.rn.f64 	%fd7787, %fd7786, %fd7786, %fd7786;
	fma.rn.f64 	%fd7788, %fd7787, %fd7784, %fd7784;
	mul.f64 	%fd7789, %fd7782, %fd7788;
	fma.rn.f64 	%fd7790, %fd7782, %fd7788, %fd7789;
	mul.f64 	%fd7791, %fd7790, %fd7790;
	fma.rn.f64 	%fd7792, %fd7791, 0d3EB1380B3AE80F1E, 0d3ED0EE258B7A8B04;
	fma.rn.f64 	%fd7793, %fd7792, %fd7791, 0d3EF3B2669F02676F;
	fma.rn.f64 	%fd7794, %fd7793, %fd7791, 0d3F1745CBA9AB0956;
	fma.rn.f64 	%fd7795, %fd7794, %fd7791, 0d3F3C71C72D1B5154;
	fma.rn.f64 	%fd7796, %fd7795, %fd7791, 0d3F624924923BE72D;
	fma.rn.f64 	%fd7797, %fd7796, %fd7791, 0d3F8999999999A3C4;
	fma.rn.f64 	%fd7798, %fd7797, %fd7791, 0d3FB5555555555554;
	sub.f64 	%fd7799, %fd7782, %fd7790;
	add.f64 	%fd7800, %fd7799, %fd7799;
	neg.f64 	%fd7801, %fd7790;
	fma.rn.f64 	%fd7802, %fd7801, %fd7782, %fd7800;
	mul.f64 	%fd7803, %fd7788, %fd7802;
	mul.f64 	%fd7804, %fd7791, %fd7798;
	fma.rn.f64 	%fd7805, %fd7804, %fd7790, %fd7803;
	xor.b32  	%r2995, %r3384, -2147483648;
	mov.b32 	%r2996, 1127219200;
	mov.b64 	%fd7806, {%r2995, %r2996};
	mov.b32 	%r2997, -2147483648;
	mov.b64 	%fd7807, {%r2997, %r2996};
	sub.f64 	%fd7808, %fd7806, %fd7807;
	fma.rn.f64 	%fd7809, %fd7808, 0d3FE62E42FEFA39EF, %fd7790;
	fma.rn.f64 	%fd7810, %fd7808, 0dBFE62E42FEFA39EF, %fd7809;
	sub.f64 	%fd7811, %fd7810, %fd7790;
	sub.f64 	%fd7812, %fd7805, %fd7811;
	fma.rn.f64 	%fd7813, %fd7808, 0d3C7ABC9E3B39803F, %fd7812;
	add.f64 	%fd25409, %fd7809, %fd7813;
	bra.uni 	$L__BB0_821;
$L__BB0_820:
	fma.rn.f64 	%fd7781, %fd25407, 0d7FF0000000000000, 0d7FF0000000000000;
	{
	.reg .b32 %temp; 
	mov.b64 	{%temp, %r2987}, %fd25407;
	}
	and.b32  	%r2988, %r2987, 2147483647;
	setp.eq.s32 	%p974, %r2988, 0;
	selp.f64 	%fd25409, 0dFFF0000000000000, %fd7781, %p974;
$L__BB0_821:
	and.b32  	%r2998, %r768, 2146435072;
	setp.eq.s32 	%p976, %r2998, 1062207488;
	mul.f64 	%fd7814, %fd25409, 0d3C695355BAAAFAD3;
	fma.rn.f64 	%fd1250, %fd25409, 0d3FDBCB7B1526E50E, %fd7814;
	{
	.reg .b32 %temp; 
	mov.b64 	{%temp, %r604}, %fd1250;
	}
	abs.f64 	%fd1251, %fd1250;
	{ // callseq 48, 0
	.param .b64 param0;
	st.param.f64 	[param0], %fd1251;
	.param .b64 param1;
	st.param.f64 	[param1], 0d4000000000000000;
	.param .b64 retval0;
	call.uni (retval0), 
	__internal_accurate_pow, 
	(
	param0, 
	param1
	);
	ld.param.f64 	%fd7815, [retval0];
	} // callseq 48
	setp.lt.s32 	%p977, %r604, 0;
	neg.f64 	%fd7817, %fd7815;
	selp.f64 	%fd7818, %fd7817, %fd7815, %p976;
	selp.f64 	%fd25411, %fd7818, %fd7815, %p977;
	setp.neu.f64 	%p978, %fd1250, 0d0000000000000000;
	@%p978 bra 	$L__BB0_823;
	and.b32  	%r2999, %r768, 2146435072;
	setp.eq.s32 	%p979, %r2999, 1062207488;
	selp.b32 	%r3000, %r604, 0, %p979;
	setp.lt.s32 	%p980, %r768, 0;
	or.b32  	%r3001, %r3000, 2146435072;
	selp.b32 	%r3002, %r3001, %r3000, %p980;
	mov.b32 	%r3003, 0;
	mov.b64 	%fd25411, {%r3003, %r3002};
$L__BB0_823:
	add.f64 	%fd7819, %fd1250, 0d4000000000000000;
	{
	.reg .b32 %temp; 
	mov.b64 	{%temp, %r3004}, %fd7819;
	}
	and.b32  	%r3005, %r3004, 2146435072;
	setp.ne.s32 	%p981, %r3005, 2146435072;
	@%p981 bra 	$L__BB0_828;
	setp.num.f64 	%p982, %fd1250, %fd1250;
	@%p982 bra 	$L__BB0_826;
	mov.f64 	%fd7820, 0d4000000000000000;
	add.rn.f64 	%fd25411, %fd1250, %fd7820;
	bra.uni 	$L__BB0_828;
$L__BB0_826:
	setp.neu.f64 	%p983, %fd1251, 0d7FF0000000000000;
	@%p983 bra 	$L__BB0_828;
	and.b32  	%r3006, %r768, 2146435072;
	setp.eq.s32 	%p985, %r3006, 1062207488;
	setp.lt.s32 	%p986, %r768, 0;
	selp.b32 	%r3007, 0, 2146435072, %p986;
	and.b32  	%r3008, %r768, 2147483647;
	setp.ne.s32 	%p987, %r3008, 1071644672;
	or.b32  	%r3009, %r3007, -2147483648;
	selp.b32 	%r3010, %r3009, %r3007, %p987;
	selp.b32 	%r3011, %r3010, %r3007, %p985;
	selp.b32 	%r3012, %r3011, %r3007, %p977;
	mov.b32 	%r3013, 0;
	mov.b64 	%fd25411, {%r3013, %r3012};
$L__BB0_828:
	setp.lt.s32 	%p988, %r31, 0;
	setp.eq.f64 	%p989, %fd1250, 0d3FF0000000000000;
	add.f64 	%fd7821, %fd25411, 0d3FF0000000000000;
	rcp.rn.f64 	%fd7822, %fd7821;
	selp.f64 	%fd7823, 0d3FE0000000000000, %fd7822, %p989;
	{
	.reg .b32 %temp; 
	mov.b64 	{%temp, %r605}, %fd7823;
	}
	shr.u32 	%r3014, %r605, 20;
	and.b32  	%r3015, %r3014, 2047;
	add.s32 	%r3016, %r3015, -1012;
	mov.b64 	%rd213, %fd7823;
	shl.b64 	%rd214, %rd213, %r3016;
	setp.eq.s64 	%p990, %rd214, -9223372036854775808;
	{ // callseq 49, 0
	.param .b64 param0;
	st.param.f64 	[param0], 0d3FE3333333333333;
	.param .b64 param1;
	st.param.f64 	[param1], %fd7823;
	.param .b64 retval0;
	call.uni (retval0), 
	__internal_accurate_pow, 
	(
	param0, 
	param1
	);
	ld.param.f64 	%fd7824, [retval0];
	} // callseq 49
	neg.f64 	%fd7826, %fd7824;
	selp.f64 	%fd7827, %fd7826, %fd7824, %p990;
	selp.f64 	%fd7828, %fd7827, %fd7824, %p988;
	cvt.rzi.f64.f64 	%fd7829, %fd7823;
	setp.neu.f64 	%p991, %fd7823, %fd7829;
	selp.f64 	%fd7831, 0dFFF8000000000000, %fd7828, %p991;
	selp.f64 	%fd25412, %fd7831, %fd7828, %p988;
	add.f64 	%fd7832, %fd7823, 0d3FE3333333333333;
	{
	.reg .b32 %temp; 
	mov.b64 	{%temp, %r3017}, %fd7832;
	}
	and.b32  	%r3018, %r3017, 2146435072;
	setp.ne.s32 	%p992, %r3018, 2146435072;
	@%p992 bra 	$L__BB0_833;
	setp.num.f64 	%p993, %fd7823, %fd7823;
	@%p993 bra 	$L__BB0_831;
	mov.f64 	%fd7834, 0d3FE3333333333333;
	add.rn.f64 	%fd25412, %fd7834, %fd7823;
	bra.uni 	$L__BB0_833;
$L__BB0_831:
	abs.f64 	%fd7833, %fd7823;
	setp.neu.f64 	%p994, %fd7833, 0d7FF0000000000000;
	@%p994 bra 	$L__BB0_833;
	shr.s32 	%r3019, %r605, 31;
	and.b32  	%r3020, %r3019, 2146435072;
	mov.b32 	%r3021, 0;
	mov.b64 	%fd25412, {%r3021, %r3020};
$L__BB0_833:
	setp.eq.f64 	%p995, %fd7823, 0d0000000000000000;
	selp.f64 	%fd7835, 0d3FF0000000000000, %fd25412, %p995;
	add.f64 	%fd7836, %fd1241, 0d3FF0000000000000;
	div.rn.f64 	%fd7837, %fd1240, %fd7836;
	mul.f64 	%fd1263, %fd7837, %fd7835;
	mov.f64 	%fd7838, 0dC06FA00000000000;
	div.rn.f64 	%fd1264, %fd7838, %fd7;
	fma.rn.f64 	%fd7839, %fd1264, 0d3FF71547652B82FE, 0d4338000000000000;
	{
	.reg .b32 %temp; 
	mov.b64 	{%r606, %temp}, %fd7839;
	}
	mov.f64 	%fd7840, 0dC338000000000000;
	add.rn.f64 	%fd7841, %fd7839, %fd7840;
	fma.rn.f64 	%fd7842, %fd7841, 0dBFE62E42FEFA39EF, %fd1264;
	fma.rn.f64 	%fd7843, %fd7841, 0dBC7ABC9E3B39803F, %fd7842;
	fma.rn.f64 	%fd7844, %fd7843, 0d3E5ADE1569CE2BDF, 0d3E928AF3FCA213EA;
	fma.rn.f64 	%fd7845, %fd7844, %fd7843, 0d3EC71DEE62401315;
	fma.rn.f64 	%fd7846, %fd7845, %fd7843, 0d3EFA01997C89EB71;
	fma.rn.f64 	%fd7847, %fd7846, %fd7843, 0d3F2A01A014761F65;
	fma.rn.f64 	%fd7848, %fd7847, %fd7843, 0d3F56C16C1852B7AF;
	fma.rn.f64 	%fd7849, %fd7848, %fd7843, 0d3F81111111122322;
	fma.rn.f64 	%fd7850, %fd7849, %fd7843, 0d3FA55555555502A1;
	fma.rn.f64 	%fd7851, %fd7850, %fd7843, 0d3FC5555555555511;
	fma.rn.f64 	%fd7852, %fd7851, %fd7843, 0d3FE000000000000B;
	fma.rn.f64 	%fd7853, %fd7852, %fd7843, 0d3FF0000000000000;
	fma.rn.f64 	%fd7854, %fd7853, %fd7843, 0d3FF0000000000000;
	{
	.reg .b32 %temp; 
	mov.b64 	{%r607, %temp}, %fd7854;
	}
	{
	.reg .b32 %temp; 
	mov.b64 	{%temp, %r608}, %fd7854;
	}
	shl.b32 	%r3022, %r606, 20;
	add.s32 	%r3023, %r3022, %r608;
	mov.b64 	%fd25413, {%r607, %r3023};
	{
	.reg .b32 %temp; 
	mov.b64 	{%temp, %r3024}, %fd1264;
	}
	mov.b32 	%f245, %r3024;
	abs.f32 	%f121, %f245;
	setp.lt.f32 	%p996, %f121, 0f4086232B;
	@%p996 bra 	$L__BB0_836;
	setp.lt.f64 	%p997, %fd1264, 0d0000000000000000;
	add.f64 	%fd7855, %fd1264, 0d7FF0000000000000;
	selp.f64 	%fd25413, 0d0000000000000000, %fd7855, %p997;
	setp.geu.f32 	%p998, %f121, 0f40874800;
	@%p998 bra 	$L__BB0_836;
	shr.u32 	%r3025, %r606, 31;
	add.s32 	%r3026, %r606, %r3025;
	shr.s32 	%r3027, %r3026, 1;
	shl.b32 	%r3028, %r3027, 20;
	add.s32 	%r3029, %r608, %r3028;
	mov.b64 	%fd7856, {%r607, %r3029};
	sub.s32 	%r3030, %r606, %r3027;
	shl.b32 	%r3031, %r3030, 20;
	add.s32 	%r3032, %r3031, 1072693248;
	mov.b32 	%r3033, 0;
	mov.b64 	%fd7857, {%r3033, %r3032};
	mul.f64 	%fd25413, %fd7857, %fd7856;
$L__BB0_836:
	mul.f64 	%fd1269, %fd25413, 0d3DA8D955A010DA9F;
	mov.f64 	%fd7858, 0d4080400000000000;
	div.rn.f64 	%fd1270, %fd7858, %fd7;
	fma.rn.f64 	%fd7859, %fd1270, 0d3FF71547652B82FE, 0d4338000000000000;
	{
	.reg .b32 %temp; 
	mov.b64 	{%r609, %temp}, %fd7859;
	}
	mov.f64 	%fd7860, 0dC338000000000000;
	add.rn.f64 	%fd7861, %fd7859, %fd7860;
	fma.rn.f64 	%fd7862, %fd7861, 0dBFE62E42FEFA39EF, %fd1270;
	fma.rn.f64 	%fd7863, %fd7861, 0dBC7ABC9E3B39803F, %fd7862;
	fma.rn.f64 	%fd7864, %fd7863, 0d3E5ADE1569CE2BDF, 0d3E928AF3FCA213EA;
	fma.rn.f64 	%fd7865, %fd7864, %fd7863, 0d3EC71DEE62401315;
	fma.rn.f64 	%fd7866, %fd7865, %fd7863, 0d3EFA01997C89EB71;
	fma.rn.f64 	%fd7867, %fd7866, %fd7863, 0d3F2A01A014761F65;
	fma.rn.f64 	%fd7868, %fd7867, %fd7863, 0d3F56C16C1852B7AF;
	fma.rn.f64 	%fd7869, %fd7868, %fd7863, 0d3F81111111122322;
	fma.rn.f64 	%fd7870, %fd7869, %fd7863, 0d3FA55555555502A1;
	fma.rn.f64 	%fd7871, %fd7870, %fd7863, 0d3FC5555555555511;
	fma.rn.f64 	%fd7872, %fd7871, %fd7863, 0d3FE000000000000B;
	fma.rn.f64 	%fd7873, %fd7872, %fd7863, 0d3FF0000000000000;
	fma.rn.f64 	%fd7874, %fd7873, %fd7863, 0d3FF0000000000000;
	{
	.reg .b32 %temp; 
	mov.b64 	{%r610, %temp}, %fd7874;
	}
	{
	.reg .b32 %temp; 
	mov.b64 	{%temp, %r611}, %fd7874;
	}
	shl.b32 	%r3034, %r609, 20;
	add.s32 	%r3035, %r3034, %r611;
	mov.b64 	%fd25414, {%r610, %r3035};
	{
	.reg .b32 %temp; 
	mov.b64 	{%temp, %r3036}, %fd1270;
	}
	mov.b32 	%f246, %r3036;
	abs.f32 	%f122, %f246;
	setp.lt.f32 	%p999, %f122, 0f4086232B;
	@%p999 bra 	$L__BB0_839;
	setp.lt.f64 	%p1000, %fd1270, 0d0000000000000000;
	add.f64 	%fd7875, %fd1270, 0d7FF0000000000000;
	selp.f64 	%fd25414, 0d0000000000000000, %fd7875, %p1000;
	setp.geu.f32 	%p1001, %f122, 0f40874800;
	@%p1001 bra 	$L__BB0_839;
	shr.u32 	%r3037, %r609, 31;
	add.s32 	%r3038, %r609, %r3037;
	shr.s32 	%r3039, %r3038, 1;
	shl.b32 	%r3040, %r3039, 20;
	add.s32 	%r3041, %r611, %r3040;
	mov.b64 	%fd7876, {%r610, %r3041};
	sub.s32 	%r3042, %r609, %r3039;
	shl.b32 	%r3043, %r3042, 20;
	add.s32 	%r3044, %r3043, 1072693248;
	mov.b32 	%r3045, 0;
	mov.b64 	%fd7877, {%r3045, %r3044};
	mul.f64 	%fd25414, %fd7877, %fd7876;
$L__BB0_839:
	mul.f64 	%fd1275, %fd25414, 0d3D4ABD78AFDF63C8;
	mov.f64 	%fd7878, 0dC0C0EA8000000000;
	div.rn.f64 	%fd1276, %fd7878, %fd7;
	fma.rn.f64 	%fd7879, %fd1276, 0d3FF71547652B82FE, 0d4338000000000000;
	{
	.reg .b32 %temp; 
	mov.b64 	{%r612, %temp}, %fd7879;
	}
	mov.f64 	%fd7880, 0dC338000000000000;
	add.rn.f64 	%fd7881, %fd7879, %fd7880;
	fma.rn.f64 	%fd7882, %fd7881, 0dBFE62E42FEFA39EF, %fd1276;
	fma.rn.f64 	%fd7883, %fd7881, 0dBC7ABC9E3B39803F, %fd7882;
	fma.rn.f64 	%fd7884, %fd7883, 0d3E5ADE1569CE2BDF, 0d3E928AF3FCA213EA;
	fma.rn.f64 	%fd7885, %fd7884, %fd7883, 0d3EC71DEE62401315;
	fma.rn.f64 	%fd7886, %fd7885, %fd7883, 0d3EFA01997C89EB71;
	fma.rn.f64 	%fd7887, %fd7886, %fd7883, 0d3F2A01A014761F65;
	fma.rn.f64 	%fd7888, %fd7887, %fd7883, 0d3F56C16C1852B7AF;
	fma.rn.f64 	%fd7889, %fd7888, %fd7883, 0d3F81111111122322;
	fma.rn.f64 	%fd7890, %fd7889, %fd7883, 0d3FA55555555502A1;
	fma.rn.f64 	%fd7891, %fd7890, %fd7883, 0d3FC5555555555511;
	fma.rn.f64 	%fd7892, %fd7891, %fd7883, 0d3FE000000000000B;
	fma.rn.f64 	%fd7893, %fd7892, %fd7883, 0d3FF0000000000000;
	fma.rn.f64 	%fd7894, %fd7893, %fd7883, 0d3FF0000000000000;
	{
	.reg .b32 %temp; 
	mov.b64 	{%r613, %temp}, %fd7894;
	}
	{
	.reg .b32 %temp; 
	mov.b64 	{%temp, %r614}, %fd7894;
	}
	shl.b32 	%r3046, %r612, 20;
	add.s32 	%r3047, %r3046, %r614;
	mov.b64 	%fd25415, {%r613, %r3047};
	{
	.reg .b32 %temp; 
	mov.b64 	{%temp, %r3048}, %fd1276;
	}
	mov.b32 	%f247, %r3048;
	abs.f32 	%f123, %f247;
	setp.lt.f32 	%p1002, %f123, 0f4086232B;
	@%p1002 bra 	$L__BB0_842;
	setp.lt.f64 	%p1003, %fd1276, 0d0000000000000000;
	add.f64 	%fd7895, %fd1276, 0d7FF0000000000000;
	selp.f64 	%fd25415, 0d0000000000000000, %fd7895, %p1003;
	setp.geu.f32 	%p1004, %f123, 0f40874800;
	@%p1004 bra 	$L__BB0_842;
	shr.u32 	%r3049, %r612, 31;
	add.s32 	%r3050, %r612, %r3049;
	shr.s32 	%r3051, %r3050, 1;
	shl.b32 	%r3052, %r3051, 20;
	add.s32 	%r3053, %r614, %r3052;
	mov.b64 	%fd7896, {%r613, %r3053};
	sub.s32 	%r3054, %r612, %r3051;
	shl.b32 	%r3055, %r3054, 20;
	add.s32 	%r3056, %r3055, 1072693248;
	mov.b32 	%r3057, 0;
	mov.b64 	%fd7897, {%r3057, %r3056};
	mul.f64 	%fd25415, %fd7897, %fd7896;
$L__BB0_842:
	mul.f64 	%fd1281, %fd25415, 0d42B05EF39B200000;
	mov.f64 	%fd7898, 0dC0A2A40000000000;
	div.rn.f64 	%fd1282, %fd7898, %fd7;
	fma.rn.f64 	%fd7899, %fd1282, 0d3FF71547652B82FE, 0d4338000000000000;
	{
	.reg .b32 %temp; 
	mov.b64 	{%r615, %temp}, %fd7899;
	}
	mov.f64 	%fd7900, 0dC338000000000000;
	add.rn.f64 	%fd7901, %fd7899, %fd7900;
	fma.rn.f64 	%fd7902, %fd7901, 0dBFE62E42FEFA39EF, %fd1282;
	fma.rn.f64 	%fd7903, %fd7901, 0dBC7ABC9E3B39803F, %fd7902;
	fma.rn.f64 	%fd7904, %fd7903, 0d3E5ADE1569CE2BDF, 0d3E928AF3FCA213EA;
	fma.rn.f64 	%fd7905, %fd7904, %fd7903, 0d3EC71DEE62401315;
	fma.rn.f64 	%fd7906, %fd7905, %fd7903, 0d3EFA01997C89EB71;
	fma.rn.f64 	%fd7907, %fd7906, %fd7903, 0d3F2A01A014761F65;
	fma.rn.f64 	%fd7908, %fd7907, %fd7903, 0d3F56C16C1852B7AF;
	fma.rn.f64 	%fd7909, %fd7908, %fd7903, 0d3F81111111122322;
	fma.rn.f64 	%fd7910, %fd7909, %fd7903, 0d3FA55555555502A1;
	fma.rn.f64 	%fd7911, %fd7910, %fd7903, 0d3FC5555555555511;
	fma.rn.f64 	%fd7912, %fd7911, %fd7903, 0d3FE000000000000B;
	fma.rn.f64 	%fd7913, %fd7912, %fd7903, 0d3FF0000000000000;
	fma.rn.f64 	%fd7914, %fd7913, %fd7903, 0d3FF0000000000000;
	{
	.reg .b32 %temp; 
	mov.b64 	{%r616, %temp}, %fd7914;
	}
	{
	.reg .b32 %temp; 
	mov.b64 	{%temp, %r617}, %fd7914;
	}
	shl.b32 	%r3058, %r615, 20;
	add.s32 	%r3059, %r3058, %r617;
	mov.b64 	%fd25416, {%r616, %r3059};
	{
	.reg .b32 %temp; 
	mov.b64 	{%temp, %r3060}, %fd1282;
	}
	mov.b32 	%f248, %r3060;
	abs.f32 	%f124, %f248;
	setp.lt.f32 	%p1005, %f124, 0f4086232B;
	@%p1005 bra 	$L__BB0_845;
	setp.lt.f64 	%p1006, %fd1282, 0d0000000000000000;
	add.f64 	%fd7915, %fd1282, 0d7FF0000000000000;
	selp.f64 	%fd25416, 0d0000000000000000, %fd7915, %p1006;
	setp.geu.f32 	%p1007, %f124, 0f40874800;
	@%p1007 bra 	$L__BB0_845;
	shr.u32 	%r3061, %r615, 31;
	add.s32 	%r3062, %r615, %r3061;
	shr.s32 	%r3063, %r3062, 1;
	shl.b32 	%r3064, %r3063, 20;
	add.s32 	%r3065, %r617, %r3064;
	mov.b64 	%fd7916, {%r616, %r3065};
	sub.s32 	%r3066, %r615, %r3063;
	shl.b32 	%r3067, %r3066, 20;
	add.s32 	%r3068, %r3067, 1072693248;
	mov.b32 	%r3069, 0;
	mov.b64 	%fd7917, {%r3069, %r3068};
	mul.f64 	%fd25416, %fd7917, %fd7916;
$L__BB0_845:
	ld.param.u32 	%r3315, [_Z10RosenbrockPdddS_PiiiiiiddddddddPKdS2_S2_S2_S2_S2_S2_S2_i_param_26];
	ld.param.u64 	%rd654, [_Z10RosenbrockPdddS_PiiiiiiddddddddPKdS2_S2_S2_S2_S2_S2_S2_i_param_22];
	ld.param.u64 	%rd652, [_Z10RosenbrockPdddS_PiiiiiiddddddddPKdS2_S2_S2_S2_S2_S2_S2_i_param_21];
	ld.param.u64 	%rd651, [_Z10RosenbrockPdddS_PiiiiiiddddddddPKdS2_S2_S2_S2_S2_S2_S2_i_param_20];
	ld.param.f64 	%fd25149, [_Z10RosenbrockPdddS_PiiiiiiddddddddPKdS2_S2_S2_S2_S2_S2_S2_i_param_17];
	ld.param.f64 	%fd25144, [_Z10RosenbrockPdddS_PiiiiiiddddddddPKdS2_S2_S2_S2_S2_S2_S2_i_param_12];
	ld.param.f64 	%fd25142, [_Z10RosenbrockPdddS_PiiiiiiddddddddPKdS2_S2_S2_S2_S2_S2_S2_i_param_11];
	ld.param.u32 	%r3293, [_Z10RosenbrockPdddS_PiiiiiiddddddddPKdS2_S2_S2_S2_S2_S2_S2_i_param_8];
	ld.param.f64 	%fd25557, [_Z10RosenbrockPdddS_PiiiiiiddddddddPKdS2_S2_S2_S2_S2_S2_S2_i_param_1];
	shl.b32 	%r3071, %r3315, 3;
	mov.u32 	%r3072, %ctaid.x;
	mov.u32 	%r3073, %ntid.x;
	mov.u32 	%r3074, %tid.x;
	mad.lo.s32 	%r3075, %r3072, %r3073, %r3074;
	add.s32 	%r3076, %r3071, %r3075;
	add.s32 	%r3077, %r3076, %r3315;
	shl.b32 	%r3078, %r3315, 1;
	add.s32 	%r3079, %r3077, %r3078;
	shl.b32 	%r3080, %r3315, 2;
	add.s32 	%r3081, %r3079, %r3080;
	add.s32 	%r3082, %r3081, %r3315;
	add.s32 	%r3083, %r3080, %r3082;
	add.s32 	%r3084, %r3083, %r3315;
	add.s32 	%r3085, %r3084, %r3078;
	add.s32 	%r3086, %r3085, %r3315;
	add.s32 	%r3087, %r3080, %r3086;
	add.s32 	%r3088, %r3087, %r3315;
	add.s32 	%r3089, %r3088, %r3315;
	add.s32 	%r3090, %r3089, %r3315;
	add.s32 	%r3091, %r3090, %r3315;
	shl.b32 	%r3092, %r3315, 4;
	add.s32 	%r3093, %r3092, %r3091;
	add.s32 	%r3094, %r3071, %r3093;
	add.s32 	%r3095, %r3080, %r3094;
	add.s32 	%r3096, %r3095, %r3315;
	add.s32 	%r3097, %r3096, %r3315;
	cvta.to.global.u64 	%rd216, %rd651;
	and.b32  	%r3098, %r768, 2146435072;
	setp.eq.s32 	%p1008, %r3098, 1062207488;
	add.s32 	%r3099, %r3071, %r3097;
	add.s32 	%r3100, %r3099, %r3315;
	add.s32 	%r3101, %r3080, %r3097;
	add.s32 	%r3102, %r3080, %r3093;
	add.s32 	%r3103, %r3102, %r3078;
	add.s32 	%r3104, %r3080, %r3091;
	add.s32 	%r3105, %r3104, %r3078;
	mul.f64 	%fd1287, %fd25416, 0d3DD8BD2FDDA89128;
	cvta.to.global.u64 	%rd217, %rd654;
	mul.wide.s32 	%rd218, %r3075, 8;
	add.s64 	%rd219, %rd217, %rd218;
	ld.global.nc.f64 	%fd7920, [%rd219];
	add.s32 	%r3106, %r3075, %r3078;
	mul.wide.s32 	%rd220, %r3106, 8;
	add.s64 	%rd221, %rd217, %rd220;
	ld.global.nc.f64 	%fd1288, [%rd221];
	mul.wide.s32 	%rd222, %r3315, 8;
	add.s64 	%rd223, %rd219, %rd222;
	ld.global.nc.f64 	%fd1289, [%rd223];
	mul.wide.s32 	%rd224, %r3103, 8;
	add.s64 	%rd225, %rd217, %rd224;
	ld.global.nc.f64 	%fd1290, [%rd225];
	add.s64 	%rd226, %rd221, %rd222;
	ld.global.nc.f64 	%fd1291, [%rd226];
	add.s64 	%rd227, %rd225, %rd222;
	ld.global.nc.f64 	%fd1292, [%rd227];
	add.s64 	%rd228, %rd226, %rd222;
	ld.global.nc.f64 	%fd1293, [%rd228];
	add.s64 	%rd229, %rd227, %rd222;
	ld.global.nc.f64 	%fd1294, [%rd229];
	add.s64 	%rd230, %rd228, %rd222;
	ld.global.nc.f64 	%fd1295, [%rd230];
	add.s64 	%rd231, %rd230, %rd222;
	ld.global.nc.f64 	%fd1296, [%rd231];
	add.s64 	%rd232, %rd231, %rd222;
	ld.global.nc.f64 	%fd1297, [%rd232];
	mul.wide.s32 	%rd233, %r3079, 8;
	add.s64 	%rd234, %rd217, %rd233;
	ld.global.nc.f64 	%fd1298, [%rd234];
	add.s64 	%rd235, %rd232, %rd222;
	ld.global.nc.f64 	%fd1299, [%rd235];
	add.s64 	%rd236, %rd235, %rd222;
	ld.global.nc.f64 	%fd1300, [%rd236];
	add.s64 	%rd237, %rd234, %rd222;
	ld.global.nc.f64 	%fd1301, [%rd237];
	add.s64 	%rd238, %rd237, %rd222;
	ld.global.nc.f64 	%fd1302, [%rd238];
	add.s64 	%rd239, %rd238, %rd222;
	ld.global.nc.f64 	%fd1303, [%rd239];
	add.s64 	%rd240, %rd229, %rd222;
	ld.global.nc.f64 	%fd7921, [%rd240];
	mul.wide.s32 	%rd241, %r3100, 8;
	add.s64 	%rd242, %rd217, %rd241;
	ld.global.nc.f64 	%fd1304, [%rd242];
	mul.wide.s32 	%rd243, %r3082, 8;
	add.s64 	%rd244, %rd217, %rd243;
	ld.global.nc.f64 	%fd1305, [%rd244];
	add.s64 	%rd245, %rd239, %rd222;
	ld.global.nc.f64 	%fd1306, [%rd245];
	add.s64 	%rd246, %rd236, %rd222;
	ld.global.nc.f64 	%fd1307, [%rd246];
	add.s64 	%rd247, %rd244, %rd222;
	ld.global.nc.f64 	%fd1308, [%rd247];
	add.s64 	%rd248, %rd247, %rd222;
	ld.global.nc.f64 	%fd1309, [%rd248];
	mul.f64 	%fd1359, %fd1309, 0dC001333333333333;
	mul.wide.s32 	%rd249, %r3086, 8;
	add.s64 	%rd250, %rd217, %rd249;
	ld.global.nc.f64 	%fd1310, [%rd250];
	mul.wide.s32 	%rd251, %r3084, 8;
	add.s64 	%rd252, %rd217, %rd251;
	ld.global.nc.f64 	%fd1311, [%rd252];
	mul.wide.s32 	%rd253, %r3083, 8;
	add.s64 	%rd254, %rd217, %rd253;
	ld.global.nc.f64 	%fd1312, [%rd254];
	add.s64 	%rd255, %rd240, %rd222;
	ld.global.nc.f64 	%fd1313, [%rd255];
	add.s64 	%rd256, %rd248, %rd222;
	ld.global.nc.f64 	%fd1314, [%rd256];
	mul.wide.s32 	%rd257, %r3085, 8;
	add.s64 	%rd258, %rd217, %rd257;
	ld.global.nc.f64 	%fd1315, [%rd258];
	add.s64 	%rd259, %rd252, %rd222;
	ld.global.nc.f64 	%fd1316, [%rd259];
	mul.wide.s32 	%rd260, %r3101, 8;
	add.s64 	%rd261, %rd217, %rd260;
	ld.global.nc.f64 	%fd1317, [%rd261];
	mul.wide.s32 	%rd262, %r3091, 8;
	add.s64 	%rd263, %rd217, %rd262;
	ld.global.nc.f64 	%fd1318, [%rd263];
	mul.wide.s32 	%rd264, %r3090, 8;
	add.s64 	%rd265, %rd217, %rd264;
	ld.global.nc.f64 	%fd1319, [%rd265];
	add.s64 	%rd266, %rd263, %rd222;
	ld.global.nc.f64 	%fd1320, [%rd266];
	add.s64 	%rd267, %rd266, %rd222;
	ld.global.nc.f64 	%fd1321, [%rd267];
	add.s64 	%rd268, %rd267, %rd222;
	ld.global.nc.f64 	%fd1322, [%rd268];
	mul.wide.s32 	%rd269, %r3089, 8;
	add.s64 	%rd270, %rd217, %rd269;
	ld.global.nc.f64 	%fd1323, [%rd270];
	add.s64 	%rd271, %rd250, %rd222;
	ld.global.nc.f64 	%fd1324, [%rd271];
	add.s64 	%rd272, %rd271, %rd222;
	ld.global.nc.f64 	%fd1325, [%rd272];
	mul.wide.s32 	%rd273, %r3088, 8;
	add.s64 	%rd274, %rd217, %rd273;
	ld.global.nc.f64 	%fd1326, [%rd274];
	mul.wide.s32 	%rd275, %r3087, 8;
	add.s64 	%rd276, %rd217, %rd275;
	ld.global.nc.f64 	%fd1327, [%rd276];
	add.s64 	%rd277, %rd268, %rd222;
	ld.global.nc.f64 	%fd1328, [%rd277];
	mul.wide.s32 	%rd278, %r3097, 8;
	add.s64 	%rd279, %rd217, %rd278;
	ld.global.nc.f64 	%fd1329, [%rd279];
	add.s64 	%rd280, %rd279, %rd222;
	ld.global.nc.f64 	%fd1330, [%rd280];
	mul.wide.s32 	%rd281, %r3105, 8;
	add.s64 	%rd282, %rd217, %rd281;
	ld.global.nc.f64 	%fd1331, [%rd282];
	add.s64 	%rd283, %rd272, %rd222;
	ld.global.nc.f64 	%fd1332, [%rd283];
	add.s64 	%rd284, %rd277, %rd222;
	ld.global.nc.f64 	%fd1333, [%rd284];
	mul.wide.s32 	%rd285, %r3096, 8;
	add.s64 	%rd286, %rd217, %rd285;
	ld.global.nc.f64 	%fd1334, [%rd286];
	add.s64 	%rd287, %rd255, %rd222;
	ld.global.nc.f64 	%fd1335, [%rd287];
	add.s64 	%rd288, %rd287, %rd222;
	ld.global.nc.f64 	%fd1336, [%rd288];
	add.s64 	%rd289, %rd282, %rd222;
	ld.global.nc.f64 	%fd1337, [%rd289];
	add.s64 	%rd290, %rd216, %rd218;
	ld.global.nc.f64 	%fd1338, [%rd290];
	cvta.to.global.u64 	%rd291, %rd652;
	add.s64 	%rd292, %rd291, %rd218;
	ld.global.nc.f64 	%fd1339, [%rd292];
	add.s64 	%rd293, %rd290, %rd222;
	ld.global.nc.f64 	%fd1340, [%rd293];
	add.s64 	%rd294, %rd293, %rd222;
	ld.global.nc.f64 	%fd1341, [%rd294];
	add.s64 	%rd295, %rd294, %rd222;
	ld.global.nc.f64 	%fd1342, [%rd295];
	add.s64 	%rd296, %rd295, %rd222;
	ld.global.nc.f64 	%fd1343, [%rd296];
	mul.wide.s32 	%rd297, %r3077, 8;
	add.s64 	%rd298, %rd216, %rd297;
	ld.global.nc.f64 	%fd1344, [%rd298];
	add.s64 	%rd299, %rd298, %rd222;
	ld.global.nc.f64 	%fd1345, [%rd299];
	add.s64 	%rd300, %rd296, %rd222;
	ld.global.nc.f64 	%fd1346, [%rd300];
	add.s64 	%rd301, %rd300, %rd222;
	ld.global.nc.f64 	%fd1347, [%rd301];
	add.s64 	%rd302, %rd301, %rd222;
	ld.global.nc.f64 	%fd1348, [%rd302];
	add.s64 	%rd303, %rd302, %rd222;
	ld.global.nc.f64 	%fd1349, [%rd303];
	mul.f64 	%fd1350, %fd25242, 0d3DD3EDBBE4560327;
	mul.f64 	%fd1351, %fd25242, 0d3DC974254D4E6EAA;
	min.f64 	%fd7922, %fd25144, %fd25142;
	abs.f64 	%fd7923, %fd7922;
	mul.f64 	%fd7924, %fd25149, 0d4024000000000000;
	setp.gtu.f64 	%p1009, %fd7923, %fd7924;
	selp.f64 	%fd25556, %fd7922, 0d3EE4F8B588E368F1, %p1009;
	sqrt.rn.f64 	%fd1353, %fd25149;
	neg.f64 	%fd1354, %fd1326;
	neg.f64 	%fd1355, %fd1333;
	neg.f64 	%fd1356, %fd1331;
	neg.f64 	%fd1357, %fd1337;
	neg.f64 	%fd1358, %fd231;
	neg.f64 	%fd7925, %fd954;
	sub.f64 	%fd1360, %fd7925, %fd1311;
	neg.f64 	%fd1361, %fd1315;
	neg.f64 	%fd1362, %fd1312;
	neg.f64 	%fd1363, %fd532;
	neg.f64 	%fd1364, %fd1281;
	neg.f64 	%fd7926, %fd448;
	sub.f64 	%fd1365, %fd7926, %fd1297;
	neg.f64 	%fd1366, %fd1031;
	and.b32  	%r3107, %r768, 2147483647;
	setp.ne.s32 	%p1010, %r3107, 1071644672;
	and.pred  	%p1, %p1008, %p1010;
	mul.wide.s32 	%rd304, %r3293, 480;
	mov.u64 	%rd305, ros;
	add.s64 	%rd306, %rd305, %rd304;
	ld.const.f64 	%fd7927, [%rd306+-16];
	rcp.rn.f64 	%fd1367, %fd7927;
	{
	.reg .b32 %temp; 
	mov.b64 	{%temp, %r618}, %fd1367;
	}
	shr.u32 	%r3108, %r618, 20;
	and.b32  	%r3109, %r3108, 2047;
	add.s32 	%r3110, %r3109, -1012;
	mov.b64 	%rd307, %fd1367;
	shl.b64 	%rd308, %rd307, %r3110;
	setp.eq.s64 	%p2, %rd308, -9223372036854775808;
	cvt.rzi.f64.f64 	%fd1368, %fd1367;
	abs.f64 	%fd1369, %fd1367;
	mul.f64 	%fd7928, %fd7920, %fd4;
	mul.f64 	%fd1370, %fd7921, %fd6;
	fma.rn.f64 	%fd1371, %fd7920, %fd4, %fd7928;
	mul.f64 	%fd7929, %fd304, %fd4;
	mul.f64 	%fd7930, %fd313, %fd4;
	mul.f64 	%fd7931, %fd356, %fd4;
	mul.f64 	%fd7932, %fd398, %fd4;
	neg.f64 	%fd1372, %fd7932;
	neg.f64 	%fd1373, %fd7929;
	neg.f64 	%fd1374, %fd7931;
	neg.f64 	%fd1375, %fd7930;
	mov.f64 	%fd25558, 0d0000000000000000;
	mov.b32 	%r3385, 0;
	mov.u32 	%r3386, %r3385;
	mov.u32 	%r3393, %r3385;
	mov.u32 	%r3394, %r3385;
	mov.u32 	%r3395, %r3385;
	mov.u32 	%r3401, %r3385;
$L__BB0_846:
	mov.f64 	%fd1515, %fd25556;
	ld.param.f64 	%fd25135, [_Z10RosenbrockPdddS_PiiiiiiddddddddPKdS2_S2_S2_S2_S2_S2_S2_i_param_2];
	ld.param.f64 	%fd25133, [_Z10RosenbrockPdddS_PiiiiiiddddddddPKdS2_S2_S2_S2_S2_S2_S2_i_param_1];
	setp.ltu.f64 	%p1011, %fd25135, %fd25133;
	@%p1011 bra 	$L__BB0_947;
	ld.param.f64 	%fd25150, [_Z10RosenbrockPdddS_PiiiiiiddddddddPKdS2_S2_S2_S2_S2_S2_S2_i_param_17];
	ld.param.f64 	%fd25136, [_Z10RosenbrockPdddS_PiiiiiiddddddddPKdS2_S2_S2_S2_S2_S2_S2_i_param_2];
	sub.f64 	%fd7933, %fd25557, %fd25136;
	add.f64 	%fd7934, %fd25150, %fd7933;
	setp.gtu.f64 	%p1012, %fd7934, 0d0000000000000000;
	@%p1012 bra 	$L__BB0_948;
	ld.param.f64 	%fd25151, [_Z10RosenbrockPdddS_PiiiiiiddddddddPKdS2_S2_S2_S2_S2_S2_S2_i_param_17];
	ld.param.u32 	%r3312, [_Z10RosenbrockPdddS_PiiiiiiddddddddPKdS2_S2_S2_S2_S2_S2_S2_i_param_9];
	setp.gt.s32 	%p1013, %r3393, %r3312;
	setp.le.f64 	%p1014, %fd1515, %fd25151;
	or.pred  	%p1015, %p1013, %p1014;
	@%p1015 bra 	$L__BB0_948;
$L__BB0_849:
	ld.param.u32 	%r3290, [_Z10RosenbrockPdddS_PiiiiiiddddddddPKdS2_S2_S2_S2_S2_S2_S2_i_param_5];
	setp.ne.s32 	%p1021, %r3290, 0;
	add.s32 	%r3410, %r3385, 1;
	ld.local.v2.f64 	{%fd1518, %fd1519}, [%rd2+960];
	mul.f64 	%fd8076, %fd304, %fd1518;
	mul.f64 	%fd8077, %fd8076, %fd4;
	ld.local.v2.f64 	{%fd1520, %fd1521}, [%rd2+1040];
	mul.f64 	%fd8078, %fd313, %fd1521;
	mul.f64 	%fd8079, %fd4, %fd8078;
	mul.f64 	%fd8080, %fd1518, 0d3DE07E1FE91B0B70;
	ld.local.v2.f64 	{%fd1522, %fd1523}, [%rd2+992];
	mul.f64 	%fd8081, %fd8080, %fd1522;
	mul.f64 	%fd8082, %fd319, %fd1522;
	mul.f64 	%fd8083, %fd8082, %fd1521;
	ld.local.v2.f64 	{%fd8084, %fd1524}, [%rd2+976];
	mul.f64 	%fd8085, %fd356, %fd8084;
	mul.f64 	%fd8086, %fd8085, %fd4;
	mul.f64 	%fd1525, %fd362, %fd8084;
	mul.f64 	%fd8087, %fd1525, %fd1522;
	ld.local.v2.f64 	{%fd8088, %fd8089}, [%rd2+768];
	mul.f64 	%fd1526, %fd8089, 0d3DE07E1FE91B0B70;
	mul.f64 	%fd8090, %fd1526, %fd1518;
	ld.local.v2.f64 	{%fd1527, %fd1528}, [%rd2+1008];
	mul.f64 	%fd8091, %fd368, %fd1527;
	mul.f64 	%fd8092, %fd8091, %fd1521;
	mul.f64 	%fd8093, %fd211, %fd1522;
	mul.f64 	%fd1529, %fd1527, %fd8093;
	mul.f64 	%fd1530, %fd374, %fd8089;
	mul.f64 	%fd8094, %fd1527, %fd1530;
	mul.f64 	%fd8095, %fd380, %fd1521;
	ld.local.v2.f64 	{%fd1531, %fd1532}, [%rd2+1088];
	mul.f64 	%fd8096, %fd8095, %fd1532;
	mul.f64 	%fd8097, %fd217, %fd1522;
	mul.f64 	%fd1533, %fd1532, %fd8097;
	mul.f64 	%fd1534, %fd8084, 0d3DD3CA8CB153A753;
	mul.f64 	%fd8098, %fd1532, %fd1534;
	mul.f64 	%fd1535, %fd8084, 0d3D9E58B5986F33C4;
	mul.f64 	%fd8099, %fd1535, %fd1532;
	mul.f64 	%fd1536, %fd8084, 0d3D7C25C268497682;
	mul.f64 	%fd8100, %fd1536, %fd1532;
	mul.f64 	%fd8101, %fd386, %fd1527;
	mul.f64 	%fd8102, %fd1532, %fd8101;
	mul.f64 	%fd8103, %fd25, %fd1532;
	mul.f64 	%fd8104, %fd1532, %fd8103;
	mul.f64 	%fd8105, %fd392, %fd1518;
	ld.local.v2.f64 	{%fd1537, %fd1538}, [%rd2+1024];
	mul.f64 	%fd1539, %fd8105, %fd1537;
	ld.local.v2.f64 	{%fd8106, %fd8107}, [%rd2+704];
	mul.f64 	%fd1540, %fd8106, 0d3D7FAA7AB552A552;
	mul.f64 	%fd8108, %fd1540, %fd1527;
	ld.local.v2.f64 	{%fd8109, %fd8110}, [%rd2+464];
	mul.f64 	%fd8111, %fd398, %fd8110;
	mul.f64 	%fd8112, %fd8111, %fd4;
	mul.f64 	%fd8113, %fd399, %fd1518;
	mul.f64 	%fd8114, %fd8113, %fd5;
	ld.local.v2.f64 	{%fd8115, %fd8116}, [%rd2+480];
	mul.f64 	%fd1541, %fd405, %fd8115;
	mul.f64 	%fd8117, %fd1541, %fd1518;
	mul.f64 	%fd1542, %fd406, %fd8115;
	mul.f64 	%fd8118, %fd1542, %fd1518;
	mul.f64 	%fd8119, %fd412, %fd1522;
	ld.local.v2.f64 	{%fd1543, %fd1544}, [%rd2+1056];
	mul.f64 	%fd8120, %fd8119, %fd1544;
	mul.f64 	%fd1545, %fd418, %fd8110;
	mul.f64 	%fd8121, %fd1544, %fd1545;
	mul.f64 	%fd8122, %fd424, %fd1521;
	ld.local.v2.f64 	{%fd1546, %fd1547}, [%rd2+1072];
	mul.f64 	%fd8123, %fd8122, %fd1547;
	mul.f64 	%fd8124, %fd430, %fd1522;
	mul.f64 	%fd8125, %fd1547, %fd8124;
	mul.f64 	%fd1548, %fd436, %fd8110;
	mul.f64 	%fd8126, %fd1548, %fd1547;
	mul.f64 	%fd8127, %fd442, %fd1544;
	mul.f64 	%fd8128, %fd8127, %fd1531;
	mul.f64 	%fd8129, %fd64, %fd1547;
	mul.f64 	%fd8130, %fd1531, %fd8129;
	ld.local.v2.f64 	{%fd8131, %fd8132}, [%rd2+656];
	mul.f64 	%fd8133, %fd448, %fd8132;
	mul.f64 	%fd8134, %fd485, %fd1527;
	mul.f64 	%fd8135, %fd8134, %fd1544;
	mul.f64 	%fd8136, %fd491, %fd1544;
	mul.f64 	%fd1549, %fd8136, %fd1532;
	mul.f64 	%fd8137, %fd520, %fd1527;
	mul.f64 	%fd8138, %fd8137, %fd1547;
	mul.f64 	%fd8139, %fd101, %fd1547;
	mul.f64 	%fd8140, %fd8139, %fd1532;
	mul.f64 	%fd8141, %fd1531, 0d3D8EC94CA210599E;
	mul.f64 	%fd8142, %fd1532, %fd8141;
	ld.local.v2.f64 	{%fd8143, %fd8144}, [%rd2+608];
	mul.f64 	%fd1550, %fd526, %fd8143;
	mul.f64 	%fd8145, %fd1550, %fd1527;
	ld.local.v2.f64 	{%fd8146, %fd8147}, [%rd2+800];
	mul.f64 	%fd1551, %fd118, %fd8147;
	mul.f64 	%fd8148, %fd1527, %fd1551;
	ld.local.v2.f64 	{%fd8149, %fd8150}, [%rd2+576];
	mul.f64 	%fd8151, %fd532, %fd8150;
	mul.f64 	%fd1552, %fd538, %fd8150;
	mul.f64 	%fd8152, %fd1552, %fd1527;
	ld.local.v2.f64 	{%fd8153, %fd8154}, [%rd2+368];
	mul.f64 	%fd1553, %fd544, %fd8154;
	mul.f64 	%fd8155, %fd1527, %fd1553;
	ld.local.v2.f64 	{%fd8156, %fd8157}, [%rd2+736];
	mul.f64 	%fd1554, %fd550, %fd8156;
	mul.f64 	%fd8158, %fd1554, %fd1522;
	mul.f64 	%fd1555, %fd563, %fd8156;
	mul.f64 	%fd8159, %fd1555, %fd1532;
	mul.f64 	%fd1556, %fd575, %fd8156;
	mul.f64 	%fd8160, %fd1532, %fd1556;
	mul.f64 	%fd1557, %fd584, %fd8156;
	mul.f64 	%fd8161, %fd1557, %fd1544;
	mul.f64 	%fd1558, %fd585, %fd8156;
	mul.f64 	%fd8162, %fd1558, %fd1544;
	mul.f64 	%fd1559, %fd592, %fd8156;
	mul.f64 	%fd8163, %fd1559, %fd1547;
	mul.f64 	%fd1560, %fd593, %fd8156;
	mul.f64 	%fd8164, %fd1547, %fd1560;
	ld.local.v2.f64 	{%fd8165, %fd8166}, [%rd2+672];
	mul.f64 	%fd1561, %fd8165, 0d3D0B05876E5B0120;
	mul.f64 	%fd8167, %fd1561, %fd1522;
	mul.f64 	%fd8168, %fd8165, 0d4094500000000000;
	ld.local.v2.f64 	{%fd8169, %fd1562}, [%rd2+688];
	mul.f64 	%fd8170, %fd599, %fd1562;
	mul.f64 	%fd8171, %fd8170, %fd1527;
	ld.local.v2.f64 	{%fd8172, %fd8173}, [%rd2+560];
	mul.f64 	%fd1563, %fd600, %fd8172;
	mul.f64 	%fd8174, %fd1563, %fd1562;
	mul.f64 	%fd8175, %fd606, %fd1562;
	mul.f64 	%fd8176, %fd8175, %fd1547;
	mul.f64 	%fd1564, %fd8172, 0d3D7D33F9B299048D;
	mul.f64 	%fd8177, %fd1564, %fd1527;
	mul.f64 	%fd1565, %fd612, %fd8116;
	mul.f64 	%fd8178, %fd1527, %fd1565;
	mul.f64 	%fd8179, %fd618, %fd1562;
	mul.f64 	%fd8180, %fd8179, %fd4;
	ld.local.v2.f64 	{%fd8181, %fd8182}, [%rd2+784];
	mul.f64 	%fd1566, %fd8181, 0d3DE80D43DE9CC603;
	mul.f64 	%fd8183, %fd1566, %fd1518;
	mul.f64 	%fd1567, %fd632, %fd8181;
	mul.f64 	%fd8184, %fd1567, %fd1527;
	mul.f64 	%fd1568, %fd638, %fd8107;
	mul.f64 	%fd8185, %fd1527, %fd1568;
	mul.f64 	%fd8186, %fd644, %fd1523;
	mul.f64 	%fd8187, %fd8186, %fd1532;
	mul.f64 	%fd8188, %fd649, %fd1523;
	mul.f64 	%fd1569, %fd8188, %fd1544;
	mul.f64 	%fd8189, %fd1523, 0d3D76DEADF4BBB049;
	mul.f64 	%fd8190, %fd8189, %fd1531;
	mul.f64 	%fd8191, %fd661, %fd1523;
	mul.f64 	%fd8192, %fd1523, %fd8191;
	mul.f64 	%fd8193, %fd667, %fd1523;
	mul.f64 	%fd8194, %fd1523, %fd8193;
	ld.local.v2.f64 	{%fd8195, %fd8196}, [%rd2+832];
	mul.f64 	%fd1570, %fd298, %fd8195;
	mul.f64 	%fd8197, %fd1570, %fd1527;
	mul.f64 	%fd8198, %fd673, %fd1527;
	mul.f64 	%fd8199, %fd8198, %fd1520;
	mul.f64 	%fd8200, %fd679, %fd1520;
	mul.f64 	%fd8201, %fd8200, %fd1531;
	ld.local.v2.f64 	{%fd8202, %fd8203}, [%rd2+752];
	mul.f64 	%fd1571, %fd680, %fd8203;
	mul.f64 	%fd8204, %fd1571, %fd1527;
	ld.local.v2.f64 	{%fd8205, %fd8206}, [%rd2+624];
	mul.f64 	%fd1572, %fd8205, 0d3D5C25C268497682;
	mul.f64 	%fd8207, %fd1527, %fd1572;
	ld.local.v2.f64 	{%fd8208, %fd8209}, [%rd2+384];
	mul.f64 	%fd1573, %fd686, %fd8208;
	mul.f64 	%fd8210, %fd1573, %fd1527;
	ld.local.v2.f64 	{%fd8211, %fd8212}, [%rd2+816];
	mul.f64 	%fd1574, %fd692, %fd8212;
	mul.f64 	%fd8213, %fd1574, %fd1522;
	mul.f64 	%fd1575, %fd729, %fd8212;
	mul.f64 	%fd8214, %fd1575, %fd1527;
	ld.local.v2.f64 	{%fd8215, %fd8216}, [%rd2+928];
	mul.f64 	%fd1576, %fd735, %fd8216;
	mul.f64 	%fd8217, %fd1576, %fd1532;
	mul.f64 	%fd1577, %fd741, %fd8216;
	mul.f64 	%fd8218, %fd1577, %fd1544;
	mul.f64 	%fd1578, %fd8216, 0d3D843B23BAF4CD2D;
	mul.f64 	%fd8219, %fd1578, %fd1531;
	mul.f64 	%fd1579, %fd747, %fd8216;
	mul.f64 	%fd8220, %fd1579, %fd1523;
	mul.f64 	%fd1580, %fd298, %fd8173;
	mul.f64 	%fd8221, %fd1580, %fd1527;
	ld.local.v2.f64 	{%fd8222, %fd8223}, [%rd2+944];
	mul.f64 	%fd1581, %fd748, %fd8223;
	mul.f64 	%fd8224, %fd1527, %fd1581;
	mul.f64 	%fd1582, %fd749, %fd8223;
	mul.f64 	%fd8225, %fd1582, %fd1531;
	ld.local.v2.f64 	{%fd8226, %fd8227}, [%rd2+592];
	mul.f64 	%fd1583, %fd755, %fd8226;
	mul.f64 	%fd8228, %fd1583, %fd1527;
	mul.f64 	%fd8229, %fd767, %fd1519;
	mul.f64 	%fd8230, %fd8229, %fd1532;
	mul.f64 	%fd8231, %fd773, %fd1519;
	mul.f64 	%fd8232, %fd8231, %fd1532;
	mul.f64 	%fd8233, %fd774, %fd1519;
	mul.f64 	%fd8234, %fd8233, %fd1544;
	mul.f64 	%fd8235, %fd268, %fd1519;
	mul.f64 	%fd8236, %fd8235, %fd1547;
	mul.f64 	%fd8237, %fd1519, 0d3D919799812DEA11;
	mul.f64 	%fd8238, %fd8237, %fd1531;
	mul.f64 	%fd8239, %fd780, %fd1519;
	mul.f64 	%fd8240, %fd8239, %fd1523;
	mul.f64 	%fd8241, %fd781, %fd1519;
	mul.f64 	%fd8242, %fd8241, %fd1523;
	mul.f64 	%fd1584, %fd787, %fd8216;
	mul.f64 	%fd8243, %fd1584, %fd1519;
	mul.f64 	%fd8244, %fd788, %fd1519;
	mul.f64 	%fd8245, %fd1519, %fd8244;
	ld.local.v2.f64 	{%fd8246, %fd8247}, [%rd2+496];
	mul.f64 	%fd8248, %fd298, 0d3FE3333333333333;
	mul.f64 	%fd1585, %fd8248, %fd8247;
	mul.f64 	%fd8249, %fd1585, %fd1527;
	mul.f64 	%fd1586, %fd789, %fd8109;
	mul.f64 	%fd8250, %fd1527, %fd1586;
	mul.f64 	%fd1587, %fd795, %fd8144;
	mul.f64 	%fd8251, %fd1587, %fd1527;
	mul.f64 	%fd8252, %fd274, %fd8144;
	mul.f64 	%fd1588, %fd801, %fd8209;
	mul.f64 	%fd8253, %fd1527, %fd1588;
	ld.local.v2.f64 	{%fd8254, %fd8255}, [%rd2+848];
	mul.f64 	%fd1589, %fd802, %fd8255;
	mul.f64 	%fd8256, %fd1589, %fd1522;
	mul.f64 	%fd1590, %fd832, %fd8255;
	mul.f64 	%fd8257, %fd1590, %fd1527;
	mul.f64 	%fd1591, %fd838, %fd8255;
	mul.f64 	%fd8258, %fd1591, %fd1531;
	mul.f64 	%fd1592, %fd292, %fd8157;
	mul.f64 	%fd8259, %fd1592, %fd1532;
	mul.f64 	%fd1593, %fd286, %fd8157;
	mul.f64 	%fd8260, %fd1593, %fd1544;
	mul.f64 	%fd1594, %fd280, %fd8157;
	mul.f64 	%fd8261, %fd1594, %fd1523;
	ld.local.v2.f64 	{%fd8262, %fd8263}, [%rd2+544];
	mul.f64 	%fd1595, %fd298, %fd8263;
	mul.f64 	%fd8264, %fd1595, %fd1527;
	ld.local.v2.f64 	{%fd8265, %fd8266}, [%rd2+912];
	mul.f64 	%fd1596, %fd844, %fd8266;
	mul.f64 	%fd8267, %fd1596, %fd1532;
	mul.f64 	%fd1597, %fd845, %fd8266;
	mul.f64 	%fd8268, %fd1597, %fd1544;
	ld.local.v2.f64 	{%fd8269, %fd8270}, [%rd2+528];
	mul.f64 	%fd1598, %fd846, %fd8270;
	mul.f64 	%fd8271, %fd1598, %fd1527;
	mul.f64 	%fd1599, %fd852, %fd8169;
	mul.f64 	%fd8272, %fd1527, %fd1599;
	mul.f64 	%fd1600, %fd853, %fd8202;
	mul.f64 	%fd8273, %fd1600, %fd1532;
	mul.f64 	%fd1601, %fd854, %fd8202;
	mul.f64 	%fd8274, %fd1601, %fd1544;
	mul.f64 	%fd1602, %fd855, %fd8202;
	mul.f64 	%fd8275, %fd1602, %fd1523;
	mul.f64 	%fd1603, %fd298, %fd8149;
	mul.f64 	%fd8276, %fd1603, %fd1527;
	ld.local.v2.f64 	{%fd8277, %fd1604}, [%rd2+864];
	mul.f64 	%fd1605, %fd861, %fd8277;
	mul.f64 	%fd8278, %fd1527, %fd1605;
	mul.f64 	%fd1606, %fd867, %fd8088;
	mul.f64 	%fd8279, %fd1606, %fd1527;
	mul.f64 	%fd1607, %fd873, %fd8246;
	mul.f64 	%fd8280, %fd1527, %fd1607;
	ld.local.v2.f64 	{%fd8281, %fd8282}, [%rd2+320];
	mul.f64 	%fd1608, %fd879, %fd8281;
	mul.f64 	%fd8283, %fd1608, %fd1527;
	mul.f64 	%fd1609, %fd280, %fd8211;
	mul.f64 	%fd8284, %fd1609, %fd1523;
	mul.f64 	%fd1610, %fd292, %fd8211;
	mul.f64 	%fd8285, %fd1610, %fd1532;
	mul.f64 	%fd1611, %fd286, %fd8211;
	mul.f64 	%fd8286, %fd1611, %fd1544;
	mul.f64 	%fd1612, %fd298, %fd8206;
	mul.f64 	%fd8287, %fd1612, %fd1527;
	ld.local.v2.f64 	{%fd8288, %fd8289}, [%rd2+880];
	mul.f64 	%fd1613, %fd890, %fd8288;
	mul.f64 	%fd8290, %fd1613, %fd1522;
	mul.f64 	%fd1614, %fd901, %fd8288;
	mul.f64 	%fd8291, %fd1614, %fd1527;
	ld.local.v2.f64 	{%fd8292, %fd1615}, [%rd2+896];
	mul.f64 	%fd8293, %fd902, %fd1615;
	mul.f64 	%fd8294, %fd8293, %fd1532;
	mul.f64 	%fd8295, %fd903, %fd1615;
	mul.f64 	%fd8296, %fd8295, %fd1544;
	mul.f64 	%fd8297, %fd268, 0d3FD0000000000000;
	mul.f64 	%fd8298, %fd8297, %fd1615;
	mul.f64 	%fd8299, %fd8298, %fd1547;
	mul.f64 	%fd8300, %fd1615, 0d3D819799812DEA11;
	mul.f64 	%fd8301, %fd8300, %fd1523;
	mul.f64 	%fd8302, %fd1615, %fd8300;
	mul.f64 	%fd1616, %fd8131, 0d3DC07E1FE91B0B70;
	mul.f64 	%fd8303, %fd1616, %fd1527;
	mul.f64 	%fd1617, %fd909, %fd8166;
	mul.f64 	%fd8304, %fd1527, %fd1617;
	mul.f64 	%fd1618, %fd292, %fd8182;
	mul.f64 	%fd8305, %fd1618, %fd1532;
	mul.f64 	%fd1619, %fd286, %fd8182;
	mul.f64 	%fd8306, %fd1619, %fd1544;
	mul.f64 	%fd1620, %fd298, %fd8262;
	mul.f64 	%fd8307, %fd1620, %fd1527;
	mul.f64 	%fd1621, %fd8289, 0d3D7DE81E8ECE0DEA;
	mul.f64 	%fd8308, %fd1527, %fd1621;
	ld.local.v2.f64 	{%fd8309, %fd8310}, [%rd2+512];
	mul.f64 	%fd1622, %fd8309, 0d3DC19799812DEA11;
	mul.f64 	%fd8311, %fd1622, %fd1527;
	mul.f64 	%fd8312, %fd274, %fd8309;
	mul.f64 	%fd1623, %fd915, %fd8254;
	mul.f64 	%fd8313, %fd1623, %fd1522;
	mul.f64 	%fd1624, %fd921, %fd8254;
	mul.f64 	%fd8314, %fd1624, %fd1527;
	mul.f64 	%fd1625, %fd927, %fd8254;
	mul.f64 	%fd8315, %fd1625, %fd1531;
	mul.f64 	%fd8316, %fd928, %fd1604;
	mul.f64 	%fd8317, %fd8316, %fd1532;
	mul.f64 	%fd8318, %fd903, %fd1604;
	mul.f64 	%fd8319, %fd8318, %fd1544;
	mul.f64 	%fd8320, %fd1604, 0d3D819799812DEA11;
	mul.f64 	%fd8321, %fd8320, %fd1523;
	mul.f64 	%fd8322, %fd1604, %fd8320;
	mul.f64 	%fd1626, %fd8269, 0d3DDB7CDFD9D7BDBB;
	mul.f64 	%fd8323, %fd1626, %fd1527;
	ld.local.v2.f64 	{%fd8324, %fd8325}, [%rd2+720];
	mul.f64 	%fd1627, %fd8325, 0d3DAC965971EA9C5C;
	mul.f64 	%fd8326, %fd1527, %fd1627;
	mul.f64 	%fd8327, %fd934, %fd1522;
	mul.f64 	%fd8328, %fd8327, %fd1528;
	mul.f64 	%fd8329, %fd935, %fd1521;
	mul.f64 	%fd8330, %fd8329, %fd1546;
	mul.f64 	%fd8331, %fd941, %fd1546;
	mul.f64 	%fd8332, %fd1546, %fd8331;
	mul.f64 	%fd8333, %fd942, %fd1546;
	mul.f64 	%fd8334, %fd1546, %fd8333;
	mul.f64 	%fd8335, %fd948, %fd1546;
	mul.f64 	%fd8336, %fd8335, %fd1546;
	mul.f64 	%fd8337, %fd155, %fd1546;
	mul.f64 	%fd8338, %fd1546, %fd8337;
	ld.local.v2.f64 	{%fd8339, %fd8340}, [%rd2+304];
	mul.f64 	%fd8341, %fd954, %fd8340;
	mul.f64 	%fd1628, %fd960, %fd8089;
	mul.f64 	%fd8342, %fd1628, %fd1528;
	mov.f64 	%fd8343, 0d3DC83073119F21D8;
	sub.f64 	%fd8344, %fd8343, %fd966;
	mul.f64 	%fd8345, %fd8344, %fd1528;
	mul.f64 	%fd8346, %fd8345, %fd1532;
	mul.f64 	%fd8347, %fd966, %fd1528;
	mul.f64 	%fd8348, %fd8347, %fd1532;
	mul.f64 	%fd1629, %fd972, %fd8106;
	mul.f64 	%fd8349, %fd1629, %fd1528;
	mul.f64 	%fd8350, %fd973, %fd1527;
	mul.f64 	%fd8351, %fd8350, %fd1546;
	mul.f64 	%fd8352, %fd979, %fd1546;
	mul.f64 	%fd8353, %fd8352, %fd1532;
	mul.f64 	%fd8354, %fd980, %fd1527;
	ld.local.f64 	%fd1630, [%rd2+1104];
	mul.f64 	%fd8355, %fd8354, %fd1630;
	mul.f64 	%fd1631, %fd981, %fd8292;
	mul.f64 	%fd8356, %fd1631, %fd1527;
	mul.f64 	%fd8357, %fd987, %fd1544;
	mul.f64 	%fd8358, %fd8357, %fd1546;
	mul.f64 	%fd8359, %fd1025, %fd1546;
	mul.f64 	%fd8360, %fd8359, %fd1547;
	mul.f64 	%fd8361, %fd1031, %fd8215;
	mul.f64 	%fd1632, %fd1037, %fd8215;
	mul.f64 	%fd8362, %fd1632, %fd1521;
	mul.f64 	%fd1633, %fd1043, %fd8215;
	mul.f64 	%fd8363, %fd1633, %fd1528;
	mul.f64 	%fd1634, %fd1049, %fd8181;
	mul.f64 	%fd8364, %fd1528, %fd1634;
	mul.f64 	%fd8365, %fd1055, %fd1528;
	mul.f64 	%fd8366, %fd8365, %fd1520;
	mul.f64 	%fd1635, %fd8195, 0d3DD037C1831653C8;
	mul.f64 	%fd8367, %fd1635, %fd1528;
	mul.f64 	%fd8368, %fd1061, %fd1523;
	mul.f64 	%fd8369, %fd8368, %fd1546;
	mul.f64 	%fd1636, %fd8282, 0d3DF6AD6BE0852FBA;
	mul.f64 	%fd8370, %fd1636, %fd1518;
	mul.f64 	%fd1637, %fd8227, 0d3DE6AD6BE0852FBA;
	mul.f64 	%fd8371, %fd1518, %fd1637;
	mul.f64 	%fd1638, %fd1067, %fd8227;
	mul.f64 	%fd8372, %fd1638, %fd1527;
	ld.local.v2.f64 	{%fd8373, %fd8374}, [%rd2+448];
	mul.f64 	%fd1639, %fd8374, 0d3DF65575E0FF4A28;
	mul.f64 	%fd8375, %fd1639, %fd1518;
	mul.f64 	%fd1640, %fd1073, %fd8374;
	mul.f64 	%fd8376, %fd1640, %fd1527;
	mul.f64 	%fd1641, %fd1111, %fd8212;
	mul.f64 	%fd8377, %fd1641, %fd1528;
	mul.f64 	%fd1642, %fd8223, 0d3DD5FD7FE1796495;
	mul.f64 	%fd8378, %fd1528, %fd1642;
	ld.local.v2.f64 	{%fd8379, %fd8380}, [%rd2+336];
	mul.f64 	%fd1643, %fd8379, 0d3DE33DCFE54A3803;
	mul.f64 	%fd8381, %fd1643, %fd1518;
	mul.f64 	%fd1644, %fd8380, 0d3DEF9C67D41E8097;
	mul.f64 	%fd8382, %fd1518, %fd1644;
	mul.f64 	%fd8383, %fd1117, %fd1522;
	mul.f64 	%fd8384, %fd8383, %fd1538;
	mul.f64 	%fd8385, %fd1123, %fd1521;
	mul.f64 	%fd8386, %fd8385, %fd1543;
	mul.f64 	%fd8387, %fd1543, 0d3D87BFDC07FDFBFD;
	mul.f64 	%fd8388, %fd1543, %fd8387;
	mul.f64 	%fd8389, %fd1129, %fd1543;
	mul.f64 	%fd8390, %fd1543, %fd8389;
	mul.f64 	%fd8391, %fd1135, %fd1538;
	mul.f64 	%fd8392, %fd8391, %fd1532;
	mul.f64 	%fd8393, %fd1136, %fd1543;
	mul.f64 	%fd8394, %fd1532, %fd8393;
	mul.f64 	%fd8395, %fd1142, %fd1524;
	mul.f64 	%fd8396, %fd8395, %fd1527;
	mul.f64 	%fd1645, %fd1148, %fd8222;
	mul.f64 	%fd8397, %fd1645, %fd1521;
	mul.f64 	%fd1646, %fd1154, %fd8146;
	mul.f64 	%fd8398, %fd1646, %fd1527;
	mul.f64 	%fd1647, %fd8196, 0d3DCAF0230DCE4E6A;
	mul.f64 	%fd8399, %fd1647, %fd1538;
	mul.f64 	%fd8400, %fd1160, %fd1543;
	mul.f64 	%fd8401, %fd8400, %fd1544;
	mul.f64 	%fd8402, %fd193, %fd1543;
	mul.f64 	%fd8403, %fd8402, %fd1547;
	mul.f64 	%fd8404, %fd1166, %fd8196;
	mul.f64 	%fd8405, %fd1172, %fd1538;
	mul.f64 	%fd8406, %fd8405, %fd1520;
	mul.f64 	%fd1648, %fd1178, %fd8195;
	mul.f64 	%fd8407, %fd1538, %fd1648;
	mul.f64 	%fd8408, %fd1523, 0d3D923B5DEC46DB4F;
	mul.f64 	%fd8409, %fd8408, %fd1543;
	mul.f64 	%fd8410, %fd1523, 0d3D7B590CE26A48F5;
	mul.f64 	%fd8411, %fd8410, %fd1543;
	ld.local.v2.f64 	{%fd8412, %fd8413}, [%rd2+416];
	mul.f64 	%fd1649, %fd1184, %fd8413;
	mul.f64 	%fd8414, %fd1649, %fd1527;
	mul.f64 	%fd1650, %fd1195, %fd8212;
	mul.f64 	%fd8415, %fd1650, %fd1538;
	mul.f64 	%fd1651, %fd1201, %fd8223;
	mul.f64 	%fd8416, %fd1538, %fd1651;
	ld.local.v2.f64 	{%fd8417, %fd8418}, [%rd2+352];
	mul.f64 	%fd1652, %fd1207, %fd8418;
	mul.f64 	%fd8419, %fd1652, %fd1527;
	mul.f64 	%fd1653, %fd1213, %fd8417;
	mul.f64 	%fd8420, %fd1527, %fd1653;
	mul.f64 	%fd1654, %fd8324, 0d3CEDE7661723DBB3;
	mul.f64 	%fd8421, %fd1654, %fd1538;
	ld.local.v2.f64 	{%fd8422, %fd8423}, [%rd2+640];
	mul.f64 	%fd1655, %fd8422, 0d3CD3D0DAC864DEB1;
	mul.f64 	%fd8424, %fd1538, %fd1655;
	mul.f64 	%fd1656, %fd1219, %fd8146;
	mul.f64 	%fd8425, %fd1656, %fd1528;
	mul.f64 	%fd8426, %fd1225, %fd1543;
	mul.f64 	%fd8427, %fd8426, %fd1546;
	mul.f64 	%fd8428, %fd1226, %fd1543;
	mul.f64 	%fd8429, %fd8428, %fd1546;
	mul.f64 	%fd8430, %fd1227, %fd1543;
	mul.f64 	%fd8431, %fd8430, %fd1546;
	mul.f64 	%fd1657, %fd8324, 0d3DAFE2C63A23383F;
	mul.f64 	%fd8432, %fd1657, %fd1528;
	ld.local.v2.f64 	{%fd8433, %fd8434}, [%rd2+432];
	mul.f64 	%fd1658, %fd1213, %fd8433;
	mul.f64 	%fd8435, %fd1658, %fd1527;
	mul.f64 	%fd1659, %fd1213, %fd8434;
	mul.f64 	%fd8436, %fd1527, %fd1659;
	mul.f64 	%fd1660, %fd1233, %fd8412;
	mul.f64 	%fd8437, %fd1660, %fd1527;
	mul.f64 	%fd1661, %fd1263, %fd8373;
	mul.f64 	%fd1662, %fd1527, %fd1661;
	mul.f64 	%fd1663, %fd1269, %fd8265;
	mul.f64 	%fd8438, %fd1663, %fd1527;
	mul.f64 	%fd1664, %fd205, %fd8265;
	mul.f64 	%fd8439, %fd1664, %fd1527;
	mul.f64 	%fd1665, %fd1275, %fd8265;
	mul.f64 	%fd8440, %fd1665, %fd1531;
	mul.f64 	%fd1666, %fd8310, 0d3DDB7CDFD9D7BDBB;
	mul.f64 	%fd8441, %fd1666, %fd1527;
	mul.f64 	%fd8442, %fd1281, %fd8423;
	mul.f64 	%fd1667, %fd8423, 0d3D551C51CE3718E1;
	mul.f64 	%fd8443, %fd1667, %fd1522;
	mul.f64 	%fd1668, %fd8153, 0d3DCB7CDFD9D7BDBB;
	mul.f64 	%fd8444, %fd1668, %fd1532;
	mul.f64 	%fd1669, %fd8265, 0d3DF6AD6BE0852FBA;
	mul.f64 	%fd8445, %fd1669, %fd1528;
	mul.f64 	%fd1670, %fd1287, %fd8265;
	mul.f64 	%fd8446, %fd1670, %fd1538;
	mul.f64 	%fd1671, %fd8265, 0d3D5EF655D91D9BF5;
	mul.f64 	%fd8447, %fd1671, %fd1543;
	mul.f64 	%fd8448, %fd1288, %fd1522;
	mul.f64 	%fd8449, %fd1289, %fd1522;
	mul.f64 	%fd8450, %fd1290, %fd1537;
	mul.f64 	%fd8451, %fd1291, %fd8106;
	mul.f64 	%fd8452, %fd1292, %fd8115;
	mul.f64 	%fd8453, %fd1293, %fd1547;
	mul.f64 	%fd8454, %fd1294, %fd1544;
	mul.f64 	%fd8455, %fd1295, %fd1531;
	mul.f64 	%fd8456, %fd1296, %fd1531;
	mul.f64 	%fd8457, %fd1297, %fd8132;
	mul.f64 	%fd8458, %fd1298, %fd8143;
	mul.f64 	%fd8459, %fd1299, %fd8147;
	mul.f64 	%fd8460, %fd1300, %fd8150;
	mul.f64 	%fd8461, %fd1301, %fd8195;
	mul.f64 	%fd8462, %fd1302, %fd1520;
	mul.f64 	%fd8463, %fd1303, %fd1520;
	mul.f64 	%fd8464, %fd1304, %fd8181;
	mul.f64 	%fd8465, %fd1301, %fd8173;
	mul.f64 	%fd8466, %fd1305, %fd8223;
	mul.f64 	%fd8467, %fd1306, %fd8247;
	mul.f64 	%fd8468, %fd1303, 0d3FC851EB851EB852;
	mul.f64 	%fd8469, %fd8468, %fd8109;
	mul.f64 	%fd8470, %fd1307, %fd8144;
	mul.f64 	%fd8471, %fd1301, %fd8263;
	mul.f64 	%fd8472, %fd1308, %fd8169;
	mul.f64 	%fd8473, %fd1303, 0d3FB2F1A9FBE76C8B;
	mul.f64 	%fd8474, %fd8473, %fd8277;
	mul.f64 	%fd8475, %fd1309, %fd8088;
	mul.f64 	%fd8476, %fd1301, %fd8149;
	mul.f64 	%fd8477, %fd1307, 0d400D99999999999A;
	mul.f64 	%fd8478, %fd8477, %fd8246;
	mul.f64 	%fd8479, %fd1301, %fd8206;
	mul.f64 	%fd8480, %fd1302, 0d3F9374BC6A7EF9DB;
	fma.rn.f64 	%fd8481, %fd1309, 0d3F8EB851EB851EB8, %fd8480;
	mul.f64 	%fd8482, %fd8481, %fd8288;
	mul.f64 	%fd8483, %fd1301, %fd8131;
	mul.f64 	%fd8484, %fd1303, 0d3FDAE147AE147AE1;
	mul.f64 	%fd8485, %fd8484, %fd8166;
	mul.f64 	%fd8486, %fd1301, %fd8262;
	mul.f64 	%fd8487, %fd1309, 0d4001333333333333;
	mul.f64 	%fd8488, %fd8487, %fd8339;
	mul.f64 	%fd8489, %fd8477, %fd8289;
	mul.f64 	%fd8490, %fd1307, %fd8309;
	mul.f64 	%fd8491, %fd1301, %fd8269;
	mul.f64 	%fd8492, %fd8477, %fd8325;
	mul.f64 	%fd8493, %fd1310, %fd8422;
	mul.f64 	%fd8494, %fd1311, %fd8340;
	ld.local.v2.f64 	{%fd8495, %fd8496}, [%rd2+400];
	mul.f64 	%fd8497, %fd1312, %fd8496;
	mul.f64 	%fd8498, %fd1313, %fd1630;
	mul.f64 	%fd8499, %fd1314, %fd8292;
	mul.f64 	%fd8500, %fd1315, %fd8495;
	mul.f64 	%fd8501, %fd1316, %fd8215;
	mul.f64 	%fd8502, %fd1317, %fd8215;
	mul.f64 	%fd8503, %fd1318, %fd8227;
	mul.f64 	%fd8504, %fd1319, %fd8282;
	mul.f64 	%fd8505, %fd1320, %fd8374;
	mul.f64 	%fd8506, %fd1321, %fd8380;
	mul.f64 	%fd8507, %fd1322, %fd8379;
	mul.f64 	%fd8508, %fd1323, %fd8146;
	mul.f64 	%fd8509, %fd1324, %fd1543;
	mul.f64 	%fd8510, %fd1325, %fd8222;
	ld.local.v2.f64 	{%fd8511, %fd8512}, [%rd2];
	mul.f64 	%fd1672, %fd1326, %fd8511;
	mul.f64 	%fd8513, %fd1327, %fd8196;
	mul.f64 	%fd8514, %fd1328, %fd8413;
	mul.f64 	%fd8515, %fd1329, %fd8417;
	mul.f64 	%fd8516, %fd1330, %fd8418;
	ld.local.v2.f64 	{%fd8517, %fd8518}, [%rd2+16];
	mul.f64 	%fd1673, %fd1331, %fd8517;
	mul.f64 	%fd8519, %fd1332, %fd8324;
	mul.f64 	%fd1674, %fd1333, %fd8512;
	mul.f64 	%fd8520, %fd1334, %fd8412;
	mul.f64 	%fd8521, %fd1335, %fd8433;
	mul.f64 	%fd8522, %fd1336, %fd8434;
	mul.f64 	%fd1675, %fd1337, %fd8518;
	mul.f64 	%fd1676, %fd1338, %fd8132;
	mul.f64 	%fd8523, %fd1676, %fd1537;
	mul.f64 	%fd8524, %fd1339, %fd8132;
	mul.f64 	%fd1677, %fd1340, %fd8292;
	mul.f64 	%fd8525, %fd1677, %fd1630;
	mul.f64 	%fd1678, %fd1341, %fd8215;
	mul.f64 	%fd8526, %fd1630, %fd1678;
	mul.f64 	%fd1679, %fd1342, %fd8215;
	mul.f64 	%fd8527, %fd1679, %fd1537;
	mul.f64 	%fd1680, %fd1343, %fd8132;
	mul.f64 	%fd8528, %fd1680, %fd1630;
	mul.f64 	%fd1681, %fd1344, %fd8222;
	mul.f64 	%fd8529, %fd1681, %fd1524;
	mul.f64 	%fd1682, %fd1345, %fd8196;
	mul.f64 	%fd8530, %fd1682, %fd1537;
	mul.f64 	%fd1683, %fd1346, %fd8215;
	mul.f64 	%fd8531, %fd1683, %fd1524;
	mul.f64 	%fd1684, %fd1347, %fd8196;
	mul.f64 	%fd8532, %fd1684, %fd1630;
	mul.f64 	%fd1685, %fd1348, %fd8292;
	mul.f64 	%fd8533, %fd1685, %fd1524;
	mul.f64 	%fd1686, %fd1349, %fd8222;
	mul.f64 	%fd8534, %fd1686, %fd1630;
	ld.local.v2.f64 	{%fd8535, %fd8536}, [%rd2+32];
	mul.f64 	%fd1687, %fd231, %fd8535;
	ld.local.f64 	%fd1688, [%rd2+120];
	mul.f64 	%fd8537, %fd1688, 0d3DEF9C67D41E8097;
	mul.f64 	%fd8538, %fd1321, %fd1688;
	ld.local.v2.f64 	{%fd1689, %fd1690}, [%rd2+128];
	mul.f64 	%fd8539, %fd1689, 0d3DE33DCFE54A3803;
	mul.f64 	%fd8540, %fd1322, %fd1689;
	mul.f64 	%fd8541, %fd1350, %fd1690;
	mul.f64 	%fd8542, %fd1351, %fd1690;
	mul.f64 	%fd8543, %fd8542, %fd1518;
	mul.f64 	%fd8544, %fd1292, %fd1690;
	ld.local.f64 	%fd1691, [%rd2+144];
	mul.f64 	%fd8545, %fd1691, 0dBDF49DA7E361CE4C;
	mul.f64 	%fd8546, %fd1073, %fd1691;
	mul.f64 	%fd8547, %fd8546, %fd1527;
	mul.f64 	%fd8548, %fd1320, %fd1691;
	mul.f64 	%fd1692, %fd1333, %fd8536;
	ld.local.f64 	%fd8549, [%rd2+48];
	mul.f64 	%fd1693, %fd1331, %fd8549;
	neg.f64 	%fd1694, %fd1672;
	neg.f64 	%fd1695, %fd1674;
	neg.f64 	%fd1696, %fd1673;
	neg.f64 	%fd1697, %fd1675;
	neg.f64 	%fd1698, %fd1687;
	neg.f64 	%fd1699, %fd1692;
	neg.f64 	%fd1700, %fd1693;
	fma.rn.f64 	%fd8550, %fd8371, 0d3FECCCCCCCCCCCCD, %fd8370;
	add.f64 	%fd8551, %fd8372, %fd8550;
	fma.rn.f64 	%fd8552, %fd8375, 0d4000000000000000, %fd8551;
	fma.rn.f64 	%fd8553, %fd8376, 0d4000000000000000, %fd8552;
	add.f64 	%fd8554, %fd8553, %fd8381;
	add.f64 	%fd8555, %fd8554, %fd8382;
	add.f64 	%fd8556, %fd8555, %fd8414;
	add.f64 	%fd8557, %fd8556, %fd8419;
	add.f64 	%fd8558, %fd8557, %fd8420;
	add.f64 	%fd8559, %fd8558, %fd8435;
	add.f64 	%fd8560, %fd8559, %fd8436;
	add.f64 	%fd8561, %fd8560, %fd8437;
	add.f64 	%fd8562, %fd8561, %fd8504;
	fma.rn.f64 	%fd8563, %fd8505, 0d4000000000000000, %fd8562;
	add.f64 	%fd8564, %fd8506, %fd8563;
	add.f64 	%fd8565, %fd8507, %fd8564;
	add.f64 	%fd8566, %fd8565, %fd8515;
	add.f64 	%fd8567, %fd8566, %fd8516;
	add.f64 	%fd8568, %fd8567, %fd1673;
	add.f64 	%fd8569, %fd8568, %fd1674;
	add.f64 	%fd8570, %fd8569, %fd8520;
	add.f64 	%fd8571, %fd8570, %fd8521;
	add.f64 	%fd1701, %fd8571, %fd8522;
	fma.rn.f64 	%fd8572, %fd8381, 0d4000000000000000, %fd8382;
	add.f64 	%fd8573, %fd8572, %fd8506;
	fma.rn.f64 	%fd8574, %fd8507, 0d4000000000000000, %fd8573;
	fma.rn.f64 	%fd8575, %fd1673, 0d4008000000000000, %fd8574;
	fma.rn.f64 	%fd1702, %fd1674, 0d4000000000000000, %fd8575;
	add.f64 	%fd8576, %fd8435, %fd8435;
	fma.rn.f64 	%fd8577, %fd8371, 0d3FB70A3D70A3D70A, %fd8576;
	add.f64 	%fd8578, %fd8577, %fd8436;
	add.f64 	%fd8579, %fd8578, %fd8437;
	fma.rn.f64 	%fd8580, %fd8506, 0d4000000000000000, %fd8579;
	add.f64 	%fd1703, %fd8507, %fd8580;
	fma.rn.f64 	%fd1704, %fd8441, 0d3FD999999999999A, %fd8444;
	add.f64 	%fd1705, %fd8524, %fd8524;
	add.f64 	%fd8581, %fd8538, %fd8540;
	add.f64 	%fd8582, %fd8581, %fd8543;
	add.f64 	%fd8583, %fd8544, %fd8582;
	add.f64 	%fd8584, %fd8548, %fd8583;
	add.f64 	%fd8585, %fd8584, %fd1692;
	add.f64 	%fd1706, %fd8585, %fd1693;
	neg.f64 	%fd1707, %fd1518;
	mul.f64 	%fd8586, %fd8537, %fd1707;
	sub.f64 	%fd1708, %fd8586, %fd8538;
	mul.f64 	%fd8587, %fd8539, %fd1707;
	sub.f64 	%fd1709, %fd8587, %fd8540;
	mul.f64 	%fd8588, %fd8541, %fd1707;
	sub.f64 	%fd8589, %fd8588, %fd8543;
	sub.f64 	%fd1710, %fd8589, %fd8544;
	mul.f64 	%fd8590, %fd8545, %fd1518;
	sub.f64 	%fd8591, %fd8590, %fd8547;
	sub.f64 	%fd1711, %fd8591, %fd8548;
	add.f64 	%fd8592, %fd8083, %fd8083;
	fma.rn.f64 	%fd8593, %fd8081, 0d4000000000000000, %fd8592;
	fma.rn.f64 	%fd8594, %fd1525, %fd1522, %fd8593;
	add.f64 	%fd8595, %fd8594, %fd8090;
	add.f64 	%fd8596, %fd8595, %fd8092;
	add.f64 	%fd8597, %fd8596, %fd1529;
	add.f64 	%fd8598, %fd8597, %fd8096;
	add.f64 	%fd8599, %fd8598, %fd1533;
	add.f64 	%fd8600, %fd8599, %fd1539;
	add.f64 	%fd8601, %fd8600, %fd8117;
	fma.rn.f64 	%fd8602, %fd1542, %fd1518, %fd8601;
	fma.rn.f64 	%fd8603, %fd8123, 0d4000000000000000, %fd8602;
	add.f64 	%fd8604, %fd8603, %fd8142;
	add.f64 	%fd8605, %fd8604, %fd8158;
	add.f64 	%fd8606, %fd8605, %fd8163;
	add.f64 	%fd8607, %fd8606, %fd8164;
	add.f64 	%fd8608, %fd8607, %fd8167;
	add.f64 	%fd8609, %fd8608, %fd8176;
	add.f64 	%fd8610, %fd8609, %fd8183;
	add.f64 	%fd8611, %fd8610, %fd8190;
	add.f64 	%fd8612, %fd8611, %fd8201;
	add.f64 	%fd8613, %fd8612, %fd8213;
	add.f64 	%fd8614, %fd8613, %fd8219;
	add.f64 	%fd8615, %fd8614, %fd8225;
	add.f64 	%fd8616, %fd8615, %fd8238;
	add.f64 	%fd8617, %fd8616, %fd8256;
	add.f64 	%fd8618, %fd8617, %fd8258;
	add.f64 	%fd8619, %fd8618, %fd8290;
	add.f64 	%fd8620, %fd8619, %fd8313;
	add.f64 	%fd8621, %fd8620, %fd8315;
	fma.rn.f64 	%fd8622, %fd8330, 0d4000000000000000, %fd8621;
	fma.rn.f64 	%fd8623, %fd1546, %fd8331, %fd8332;
	add.f64 	%fd8624, %fd8622, %fd8623;
	add.f64 	%fd8625, %fd8334, %fd8334;
	add.f64 	%fd8626, %fd8625, %fd8624;
	add.f64 	%fd8627, %fd8336, %fd8626;
	add.f64 	%fd8628, %fd8627, %fd8351;
	add.f64 	%fd8629, %fd8628, %fd8369;
	add.f64 	%fd8630, %fd8629, %fd8371;
	add.f64 	%fd8631, %fd8630, %fd8375;
	fma.rn.f64 	%fd8632, %fd8386, 0d4000000000000000, %fd8631;
	add.f64 	%fd8633, %fd8388, %fd8388;
	add.f64 	%fd8634, %fd8632, %fd8633;
	add.f64 	%fd8635, %fd8390, %fd8390;
	add.f64 	%fd8636, %fd8635, %fd8634;
	add.f64 	%fd8637, %fd8636, %fd8397;
	add.f64 	%fd8638, %fd8637, %fd8411;
	add.f64 	%fd8639, %fd8638, %fd8427;
	fma.rn.f64 	%fd8640, %fd8429, 0d4000000000000000, %fd8639;
	fma.rn.f64 	%fd8641, %fd8431, 0d4000000000000000, %fd8640;
	fma.rn.f64 	%fd8642, %fd8456, 0d4000000000000000, %fd8641;
	fma.rn.f64 	%fd8643, %fd8494, 0d4000000000000000, %fd8642;
	add.f64 	%fd8644, %fd8643, %fd8499;
	add.f64 	%fd8645, %fd8644, %fd8510;
	add.f64 	%fd8646, %fd8645, %fd8523;
	fma.rn.f64 	%fd8647, %fd8524, 0d4008000000000000, %fd8646;
	add.f64 	%fd8648, %fd8647, %fd8525;
	add.f64 	%fd8649, %fd8648, %fd8526;
	fma.rn.f64 	%fd8650, %fd8528, 0d4000000000000000, %fd8649;
	add.f64 	%fd8651, %fd8650, %fd8529;
	add.f64 	%fd8652, %fd8651, %fd8531;
	add.f64 	%fd8653, %fd8652, %fd8532;
	add.f64 	%fd8654, %fd8653, %fd8533;
	add.f64 	%fd1712, %fd8654, %fd8534;
	fma.rn.f64 	%fd8655, %fd8386, 0d4000000000000000, %fd8633;
	add.f64 	%fd8656, %fd8635, %fd8655;
	add.f64 	%fd8657, %fd8656, %fd8397;
	add.f64 	%fd8658, %fd8657, %fd8411;
	fma.rn.f64 	%fd8659, %fd8427, 0d3FE0000000000000, %fd8658;
	add.f64 	%fd8660, %fd8429, %fd8659;
	add.f64 	%fd8661, %fd8431, %fd8660;
	add.f64 	%fd8662, %fd8661, %fd8510;
	add.f64 	%fd8663, %fd8662, %fd8529;
	fma.rn.f64 	%fd8664, %fd8531, 0d3FD55553EF6B5D46, %fd8663;
	fma.rn.f64 	%fd8665, %fd8532, 0d3FD55553EF6B5D46, %fd8664;
	fma.rn.f64 	%fd8666, %fd8533, 0d3FE0000000000000, %fd8665;
	fma.rn.f64 	%fd1713, %fd8534, 0d3FE0000000000000, %fd8666;
	fma.rn.f64 	%fd8667, %fd8330, 0d4000000000000000, %fd8623;
	add.f64 	%fd8668, %fd8625, %fd8667;
	add.f64 	%fd8669, %fd8336, %fd8668;
	add.f64 	%fd8670, %fd8669, %fd8351;
	add.f64 	%fd8671, %fd8670, %fd8369;
	add.f64 	%fd8672, %fd8671, %fd8371;
	add.f64 	%fd8673, %fd8672, %fd8375;
	fma.rn.f64 	%fd8674, %fd8427, 0d3FE0000000000000, %fd8673;
	add.f64 	%fd8675, %fd8429, %fd8674;
	add.f64 	%fd8676, %fd8431, %fd8675;
	fma.rn.f64 	%fd8677, %fd8494, 0d4000000000000000, %fd8676;
	add.f64 	%fd8678, %fd8677, %fd8499;
	add.f64 	%fd8679, %fd8678, %fd8525;
	fma.rn.f64 	%fd8680, %fd8526, 0d3FE0000000000000, %fd8679;
	add.f64 	%fd8681, %fd8680, %fd8528;
	fma.rn.f64 	%fd8682, %fd8531, 0d3FD55553EF6B5D46, %fd8681;
	fma.rn.f64 	%fd8683, %fd8532, 0d3FD55553EF6B5D46, %fd8682;
	fma.rn.f64 	%fd8684, %fd8533, 0d3FE0000000000000, %fd8683;
	fma.rn.f64 	%fd1714, %fd8534, 0d3FE0000000000000, %fd8684;
	fma.rn.f64 	%fd8685, %fd1525, %fd1522, %fd8090;
	add.f64 	%fd8686, %fd8685, %fd8092;
	add.f64 	%fd8687, %fd8686, %fd1529;
	add.f64 	%fd8688, %fd8687, %fd8096;
	add.f64 	%fd1715, %fd8688, %fd1533;
	fma.rn.f64 	%fd8689, %fd8123, 0d4000000000000000, %fd8142;
	add.f64 	%fd8690, %fd8689, %fd8158;
	add.f64 	%fd8691, %fd8690, %fd8163;
	add.f64 	%fd8692, %fd8691, %fd8164;
	add.f64 	%fd8693, %fd8692, %fd8167;
	add.f64 	%fd8694, %fd8693, %fd8176;
	fma.rn.f64 	%fd8695, %fd8456, 0d4000000000000000, %fd8694;
	add.f64 	%fd8696, %fd8695, %fd8523;
	fma.rn.f64 	%fd8697, %fd8524, 0d4008000000000000, %fd8696;
	fma.rn.f64 	%fd8698, %fd8526, 0d3FE0000000000000, %fd8697;
	add.f64 	%fd8699, %fd8698, %fd8528;
	fma.rn.f64 	%fd8700, %fd8531, 0d3FD55553EF6B5D46, %fd8699;
	fma.rn.f64 	%fd1716, %fd8532, 0d3FD55553EF6B5D46, %fd8700;
	add.f64 	%fd8701, %fd8593, %fd1539;
	add.f64 	%fd8702, %fd8701, %fd8117;
	fma.rn.f64 	%fd8703, %fd1542, %fd1518, %fd8702;
	add.f64 	%fd1717, %fd8703, %fd8183;
	add.f64 	%fd8704, %fd8190, %fd8201;
	add.f64 	%fd8705, %fd8704, %fd8213;
	add.f64 	%fd8706, %fd8705, %fd8219;
	add.f64 	%fd8707, %fd8706, %fd8225;
	add.f64 	%fd8708, %fd8707, %fd8238;
	add.f64 	%fd8709, %fd8708, %fd8256;
	add.f64 	%fd8710, %fd8709, %fd8258;
	add.f64 	%fd8711, %fd8710, %fd8290;
	add.f64 	%fd8712, %fd8711, %fd8313;
	add.f64 	%fd1718, %fd8712, %fd8315;
	add.f64 	%fd8713, %fd8414, %fd8514;
	add.f64 	%fd8714, %fd8713, %fd1673;
	add.f64 	%fd1719, %fd8714, %fd1674;
	fma.rn.f64 	%fd8715, %fd8370, 0d4010000000000000, %fd8371;
	add.f64 	%fd8716, %fd8372, %fd8715;
	fma.rn.f64 	%fd8717, %fd8375, 0d4008000000000000, %fd8716;
	fma.rn.f64 	%fd8718, %fd8376, 0d4008000000000000, %fd8717;
	fma.rn.f64 	%fd8719, %fd8381, 0d4000000000000000, %fd8718;
	fma.rn.f64 	%fd8720, %fd8382, 0d4008000000000000, %fd8719;
	add.f64 	%fd8721, %fd8720, %fd8503;
	fma.rn.f64 	%fd8722, %fd8504, 0d4010000000000000, %fd8721;
	fma.rn.f64 	%fd8723, %fd8505, 0d4008000000000000, %fd8722;
	fma.rn.f64 	%fd8724, %fd8506, 0d4008000000000000, %fd8723;
	fma.rn.f64 	%fd8725, %fd8507, 0d4000000000000000, %fd8724;
	add.f64 	%fd1720, %fd8725, %fd1674;
	add.f64 	%fd8726, %fd8100, %fd8112;
	add.f64 	%fd8727, %fd8726, %fd8121;
	add.f64 	%fd8728, %fd8727, %fd1549;
	add.f64 	%fd8729, %fd8728, %fd8145;
	add.f64 	%fd8730, %fd8729, %fd8148;
	add.f64 	%fd8731, %fd8730, %fd1569;
	add.f64 	%fd8732, %fd8731, %fd8218;
	add.f64 	%fd8733, %fd8732, %fd8232;
	add.f64 	%fd8734, %fd8733, %fd8234;
	add.f64 	%fd8735, %fd8734, %fd8260;
	add.f64 	%fd8736, %fd8735, %fd8268;
	add.f64 	%fd8737, %fd8736, %fd8274;
	add.f64 	%fd8738, %fd8737, %fd8286;
	add.f64 	%fd8739, %fd8738, %fd8296;
	add.f64 	%fd8740, %fd8739, %fd8306;
	add.f64 	%fd8741, %fd8740, %fd8319;
	add.f64 	%fd8742, %fd8741, %fd8348;
	add.f64 	%fd8743, %fd8742, %fd8398;
	add.f64 	%fd8744, %fd8743, %fd8438;
	add.f64 	%fd8745, %fd8439, %fd8744;
	fma.rn.f64 	%fd8746, %fd8441, 0d3FD999999999999A, %fd8745;
	add.f64 	%fd8747, %fd8746, %fd8445;
	add.f64 	%fd8748, %fd8747, %fd8446;
	add.f64 	%fd8749, %fd8748, %fd1371;
	add.f64 	%fd8750, %fd8749, %fd8452;
	add.f64 	%fd8751, %fd8750, %fd8454;
	fma.rn.f64 	%fd8752, %fd8460, 0d3FD54FDF3B645A1D, %fd8751;
	add.f64 	%fd8753, %fd8752, %fd1370;
	add.f64 	%fd8754, %fd8753, %fd8497;
	add.f64 	%fd8755, %fd8754, %fd8500;
	add.f64 	%fd1721, %fd8755, %fd1672;
	add.f64 	%fd8756, %fd8218, %fd8234;
	add.f64 	%fd8757, %fd8756, %fd8260;
	add.f64 	%fd8758, %fd8757, %fd8268;
	add.f64 	%fd8759, %fd8758, %fd8274;
	add.f64 	%fd8760, %fd8759, %fd8286;
	add.f64 	%fd8761, %fd8760, %fd8296;
	add.f64 	%fd8762, %fd8761, %fd8306;
	add.f64 	%fd1722, %fd8762, %fd8319;
	add.f64 	%fd8763, %fd8420, %fd8420;
	fma.rn.f64 	%fd8764, %fd8419, 0d4008000000000000, %fd8763;
	add.f64 	%fd8765, %fd8764, %fd8435;
	fma.rn.f64 	%fd8766, %fd8436, 0d4000000000000000, %fd8765;
	add.f64 	%fd8767, %fd8437, %fd8766;
	fma.rn.f64 	%fd8768, %fd8515, 0d4000000000000000, %fd8767;
	fma.rn.f64 	%fd8769, %fd8516, 0d4008000000000000, %fd8768;
	add.f64 	%fd8770, %fd8769, %fd8520;
	add.f64 	%fd8771, %fd8770, %fd8521;
	fma.rn.f64 	%fd1723, %fd8522, 0d4000000000000000, %fd8771;
	fma.rn.f64 	%fd8772, %fd8521, 0d4000000000000000, %fd8520;
	add.f64 	%fd1724, %fd8522, %fd8772;
	mul.f64 	%fd8773, %fd8307, 0d3FE999999999999A;
	sub.f64 	%fd1725, %fd8773, %fd8488;
	sub.f64 	%fd8774, %fd8338, %fd8341;
	sub.f64 	%fd1726, %fd8774, %fd8494;
	neg.f64 	%fd1727, %fd8283;
	neg.f64 	%fd8775, %fd8370;
	sub.f64 	%fd1728, %fd8775, %fd8504;
	neg.f64 	%fd8776, %fd8381;
	sub.f64 	%fd1729, %fd8776, %fd8507;
	neg.f64 	%fd8777, %fd8382;
	sub.f64 	%fd1730, %fd8777, %fd8506;
	neg.f64 	%fd8778, %fd8420;
	sub.f64 	%fd1731, %fd8778, %fd8515;
	neg.f64 	%fd8779, %fd8419;
	sub.f64 	%fd1732, %fd8779, %fd8516;
	sub.f64 	%fd1733, %fd8443, %fd8444;
	neg.f64 	%fd1734, %fd8155;
	neg.f64 	%fd1735, %fd8210;
	neg.f64 	%fd1736, %fd8253;
	sub.f64 	%fd1737, %fd8528, %fd8500;
	add.f64 	%fd8780, %fd8336, %fd8427;
	sub.f64 	%fd1738, %fd8780, %fd8497;
	neg.f64 	%fd8781, %fd8437;
	sub.f64 	%fd1739, %fd8781, %fd8520;
	neg.f64 	%fd8782, %fd8414;
	sub.f64 	%fd1740, %fd8782, %fd8514;
	neg.f64 	%fd8783, %fd8435;
	sub.f64 	%fd1741, %fd8783, %fd8521;
	neg.f64 	%fd8784, %fd8436;
	sub.f64 	%fd1742, %fd8784, %fd8522;
	mul.f64 	%fd8785, %fd8441, 0d3FE3333333333333;
	sub.f64 	%fd8786, %fd8785, %fd1662;
	add.f64 	%fd1743, %fd8442, %fd8786;
	neg.f64 	%fd8787, %fd8375;
	sub.f64 	%fd8788, %fd8787, %fd8376;
	sub.f64 	%fd1744, %fd8788, %fd8505;
	sub.f64 	%fd8789, %fd8326, %fd8250;
	sub.f64 	%fd1745, %fd8789, %fd8469;
	neg.f64 	%fd8790, %fd8112;
	sub.f64 	%fd8791, %fd8790, %fd8121;
	sub.f64 	%fd8792, %fd8791, %fd8126;
	add.f64 	%fd1746, %fd8792, %fd8454;
	neg.f64 	%fd8793, %fd8117;
	sub.f64 	%fd8794, %fd8793, %fd8118;
	add.f64 	%fd8795, %fd8794, %fd8126;
	add.f64 	%fd8796, %fd8795, %fd8163;
	sub.f64 	%fd1747, %fd8796, %fd8452;
	sub.f64 	%fd1748, %fd8174, %fd8178;
	mul.f64 	%fd8797, %fd8260, 0d3FA47AE147AE147B;
	sub.f64 	%fd8798, %fd8797, %fd8280;
	sub.f64 	%fd1749, %fd8798, %fd8478;
	sub.f64 	%fd8799, %fd8230, %fd8249;
	sub.f64 	%fd1750, %fd8799, %fd8467;
	sub.f64 	%fd8800, %fd8299, %fd8311;
	sub.f64 	%fd8801, %fd8800, %fd8312;
	sub.f64 	%fd1751, %fd8801, %fd8490;
	sub.f64 	%fd8802, %fd8439, %fd8441;
	add.f64 	%fd1752, %fd8802, %fd8447;
	sub.f64 	%fd8803, %fd8317, %fd8323;
	sub.f64 	%fd1753, %fd8803, %fd8491;
	sub.f64 	%fd1754, %fd8267, %fd8271;
	sub.f64 	%fd8804, %fd8305, %fd8307;
	sub.f64 	%fd1755, %fd8804, %fd8486;
	sub.f64 	%fd8805, %fd8259, %fd8264;
	sub.f64 	%fd1756, %fd8805, %fd8471;
	sub.f64 	%fd8806, %fd8168, %fd8174;
	sub.f64 	%fd8807, %fd8806, %fd8177;
	add.f64 	%fd1757, %fd8807, %fd8178;
	sub.f64 	%fd8808, %fd8217, %fd8221;
	sub.f64 	%fd1758, %fd8808, %fd8465;
	sub.f64 	%fd8809, %fd8273, %fd8276;
	sub.f64 	%fd1759, %fd8809, %fd8476;
	sub.f64 	%fd8810, %fd8140, %fd8151;
	sub.f64 	%fd8811, %fd8810, %fd8152;
	sub.f64 	%fd1760, %fd8811, %fd8460;
	sub.f64 	%fd8812, %fd8232, %fd8228;
	fma.rn.f64 	%fd8813, %fd8241, %fd1523, %fd8812;
	fma.rn.f64 	%fd1761, %fd8243, 0d3FC70A3D70A3D70A, %fd8813;
	mul.f64 	%fd8814, %fd8371, 0dBFECCCCCCCCCCCCD;
	sub.f64 	%fd8815, %fd8814, %fd8372;
	sub.f64 	%fd1762, %fd8815, %fd8503;
	sub.f64 	%fd8816, %fd8135, %fd8145;
	add.f64 	%fd8817, %fd8816, %fd8176;
	sub.f64 	%fd1763, %fd8817, %fd8458;
	sub.f64 	%fd8818, %fd8236, %fd8251;
	sub.f64 	%fd8819, %fd8818, %fd8252;
	sub.f64 	%fd1764, %fd8819, %fd8470;
	mul.f64 	%fd8820, %fd8213, 0d3FCD99999999999A;
	sub.f64 	%fd8821, %fd8820, %fd8207;
	fma.rn.f64 	%fd8822, %fd8256, 0d3FCC28F5C28F5C29, %fd8821;
	fma.rn.f64 	%fd8823, %fd8290, 0d3FDCCCCCCCCCCCCD, %fd8822;
	fma.rn.f64 	%fd1765, %fd8313, 0d3FD1EB851EB851EC, %fd8823;
	sub.f64 	%fd8824, %fd8285, %fd8287;
	sub.f64 	%fd1766, %fd8824, %fd8479;
	add.f64 	%fd8825, %fd8332, %fd8363;
	sub.f64 	%fd8826, %fd8825, %fd8424;
	add.f64 	%fd8827, %fd8826, %fd8432;
	sub.f64 	%fd8828, %fd8827, %fd8493;
	add.f64 	%fd8829, %fd8828, %fd8525;
	add.f64 	%fd1767, %fd8829, %fd8526;
	add.f64 	%fd8830, %fd8438, %fd8440;
	sub.f64 	%fd8831, %fd8830, %fd8442;
	sub.f64 	%fd8832, %fd8831, %fd8443;
	add.f64 	%fd8833, %fd8832, %fd8445;
	add.f64 	%fd1768, %fd8833, %fd8446;
	sub.f64 	%fd8834, %fd8294, %fd8303;
	sub.f64 	%fd1769, %fd8834, %fd8483;
	sub.f64 	%fd8835, %fd8130, %fd8133;
	sub.f64 	%fd8836, %fd8835, %fd8457;
	sub.f64 	%fd8837, %fd8836, %fd8523;
	sub.f64 	%fd8838, %fd8837, %fd8524;
	sub.f64 	%fd1770, %fd8838, %fd8528;
	add.f64 	%fd8839, %fd8158, %fd8159;
	add.f64 	%fd8840, %fd8839, %fd8164;
	sub.f64 	%fd8841, %fd8840, %fd8167;
	sub.f64 	%fd1771, %fd8841, %fd8168;
	mul.f64 	%fd8842, %fd8286, 0d3FE1EB851EB851EC;
	fma.rn.f64 	%fd8843, %fd8284, 0d3FEC28F5C28F5C29, %fd8842;
	fma.rn.f64 	%fd8844, %fd8287, 0d3FEB333333333333, %fd8843;
	sub.f64 	%fd8845, %fd8844, %fd8304;
	add.f64 	%fd8846, %fd8845, %fd8308;
	fma.rn.f64 	%fd8847, %fd8479, 0d3FE570A3D70A3D71, %fd8846;
	sub.f64 	%fd8848, %fd8847, %fd8485;
	fma.rn.f64 	%fd1772, %fd8489, 0d3FE570A3D70A3D71, %fd8848;
	fma.rn.f64 	%fd8849, %fd8260, 0d3FEEB851EB851EB8, %fd8261;
	fma.rn.f64 	%fd8850, %fd8264, 0d3FE6666666666666, %fd8849;
	sub.f64 	%fd8851, %fd8850, %fd8272;
	add.f64 	%fd8852, %fd8851, %fd8280;
	add.f64 	%fd8853, %fd8852, %fd8471;
	sub.f64 	%fd8854, %fd8853, %fd8472;
	add.f64 	%fd1773, %fd8854, %fd8478;
	sub.f64 	%fd8855, %fd8160, %fd8171;
	sub.f64 	%fd8856, %fd8855, %fd8174;
	sub.f64 	%fd8857, %fd8856, %fd8176;
	add.f64 	%fd8858, %fd8857, %fd8177;
	sub.f64 	%fd1774, %fd8858, %fd8180;
	sub.f64 	%fd8859, %fd8104, %fd8108;
	fma.rn.f64 	%fd8860, %fd8213, 0d3FC1C28F5C28F5C3, %fd8859;
	fma.rn.f64 	%fd8861, %fd8313, 0d3FB70A3D70A3D70A, %fd8860;
	sub.f64 	%fd8862, %fd8861, %fd8349;
	sub.f64 	%fd1775, %fd8862, %fd8451;
	sub.f64 	%fd8863, %fd8194, %fd8185;
	fma.rn.f64 	%fd8864, %fd8220, 0d3FD0000000000000, %fd8863;
	fma.rn.f64 	%fd8865, %fd8256, 0d3F9EB851EB851EB8, %fd8864;
	fma.rn.f64 	%fd8866, %fd8261, 0d3FC999999999999A, %fd8865;
	mul.f64 	%fd8867, %fd8275, 0d3FE0000000000000;
	add.f64 	%fd8868, %fd8866, %fd8867;
	fma.rn.f64 	%fd8869, %fd8284, 0d3FC70A3D70A3D70A, %fd8868;
	fma.rn.f64 	%fd8870, %fd8301, 0d3FD0000000000000, %fd8869;
	fma.rn.f64 	%fd1776, %fd8321, 0d3FD0000000000000, %fd8870;
	sub.f64 	%fd8871, %fd8424, %fd8421;
	add.f64 	%fd8872, %fd8871, %fd8425;
	add.f64 	%fd8873, %fd8872, %fd8431;
	sub.f64 	%fd8874, %fd8873, %fd8432;
	sub.f64 	%fd8875, %fd8874, %fd8519;
	add.f64 	%fd8876, %fd8875, %fd8531;
	add.f64 	%fd8877, %fd8876, %fd8532;
	add.f64 	%fd8878, %fd8877, %fd8533;
	add.f64 	%fd1777, %fd8878, %fd8534;
	fma.rn.f64 	%fd8879, %fd8319, 0d3FA6872B020C49BA, %fd8315;
	sub.f64 	%fd8880, %fd8879, %fd8326;
	sub.f64 	%fd1778, %fd8880, %fd8492;
	sub.f64 	%fd8881, %fd8155, %fd8158;
	sub.f64 	%fd8882, %fd8881, %fd8159;
	sub.f64 	%fd8883, %fd8882, %fd8160;
	sub.f64 	%fd8884, %fd8883, %fd8161;
	sub.f64 	%fd8885, %fd8884, %fd8162;
	sub.f64 	%fd8886, %fd8885, %fd8163;
	sub.f64 	%fd8887, %fd8886, %fd8164;
	add.f64 	%fd1779, %fd8167, %fd8887;
	mul.f64 	%fd8888, %fd8253, 0d3FEA3D70A3D70A3D;
	sub.f64 	%fd8889, %fd8888, %fd8259;
	sub.f64 	%fd8890, %fd8889, %fd8260;
	sub.f64 	%fd8891, %fd8890, %fd8261;
	mul.f64 	%fd8892, %fd8264, 0d3FD3333333333333;
	add.f64 	%fd1780, %fd8891, %fd8892;
	sub.f64 	%fd8893, %fd8272, %fd8273;
	sub.f64 	%fd8894, %fd8893, %fd8274;
	sub.f64 	%fd8895, %fd8894, %fd8275;
	mul.f64 	%fd8896, %fd8276, 0d3FD3333333333333;
	add.f64 	%fd1781, %fd8895, %fd8896;
	add.f64 	%fd8897, %fd8199, %fd8201;
	sub.f64 	%fd8898, %fd8897, %fd8204;
	fma.rn.f64 	%fd8899, %fd8213, 0d3FE428F5C28F5C29, %fd8898;
	add.f64 	%fd8900, %fd8899, %fd8250;
	add.f64 	%fd8901, %fd8900, %fd8251;
	fma.rn.f64 	%fd8902, %fd8256, 0d3FD3D70A3D70A3D7, %fd8901;
	add.f64 	%fd8903, %fd8902, %fd8279;
	fma.rn.f64 	%fd8904, %fd8290, 0d3FCC28F5C28F5C29, %fd8903;
	fma.rn.f64 	%fd8905, %fd8296, 0d3FD0000000000000, %fd8904;
	fma.rn.f64 	%fd8906, %fd8301, 0d3FC0000000000000, %fd8905;
	fma.rn.f64 	%fd8907, %fd8302, 0d3FE0000000000000, %fd8906;
	fma.rn.f64 	%fd8908, %fd8313, 0d3FC1EB851EB851EC, %fd8907;
	add.f64 	%fd8909, %fd8908, %fd8366;
	add.f64 	%fd8910, %fd8909, %fd8406;
	add.f64 	%fd8911, %fd8910, %fd8462;
	add.f64 	%fd8912, %fd8463, %fd8911;
	add.f64 	%fd8913, %fd1370, %fd8912;
	add.f64 	%fd8914, %fd8464, %fd8913;
	add.f64 	%fd8915, %fd8914, %fd8466;
	add.f64 	%fd8916, %fd8915, %fd8469;
	add.f64 	%fd8917, %fd8916, %fd8475;
	add.f64 	%fd8918, %fd8917, %fd8482;
	fma.rn.f64 	%fd1782, %fd8483, 0d3FD0000000000000, %fd8918;
	fma.rn.f64 	%fd8919, %fd8256, 0d3FA47AE147AE147B, %fd8867;
	fma.rn.f64 	%fd8920, %fd8276, 0d3FE6666666666666, %fd8919;
	add.f64 	%fd8921, %fd8920, %fd8278;
	sub.f64 	%fd8922, %fd8921, %fd8279;
	fma.rn.f64 	%fd8923, %fd8290, 0d3FECCCCCCCCCCCCD, %fd8922;
	fma.rn.f64 	%fd8924, %fd8296, 0d3FE0000000000000, %fd8923;
	fma.rn.f64 	%fd8925, %fd8301, 0d3FE0000000000000, %fd8924;
	add.f64 	%fd8926, %fd8925, %fd8302;
	fma.rn.f64 	%fd8927, %fd8321, 0d3FD0000000000000, %fd8926;
	sub.f64 	%fd8928, %fd8927, %fd8475;
	fma.rn.f64 	%fd1783, %fd8483, 0d3FE0000000000000, %fd8928;
	neg.f64 	%fd8929, %fd8090;
	sub.f64 	%fd8930, %fd8929, %fd8094;
	add.f64 	%fd8931, %fd8930, %fd8099;
	fma.rn.f64 	%fd8932, %fd8183, 0d3FA999999999999A, %fd8931;
	sub.f64 	%fd8933, %fd8932, %fd8342;
	add.f64 	%fd8934, %fd8933, %fd8462;
	fma.rn.f64 	%fd1784, %fd8464, 0d3FE6147AE147AE14, %fd8934;
	neg.f64 	%fd8935, %fd8183;
	sub.f64 	%fd8936, %fd8935, %fd8184;
	fma.rn.f64 	%fd8937, %fd8256, 0d3FAEB851EB851EB8, %fd8936;
	sub.f64 	%fd8938, %fd8937, %fd8364;
	sub.f64 	%fd1785, %fd8938, %fd8464;
	sub.f64 	%fd8939, %fd8304, %fd8305;
	sub.f64 	%fd8940, %fd8939, %fd8306;
	mul.f64 	%fd8941, %fd8307, 0d3FC999999999999A;
	add.f64 	%fd1786, %fd8940, %fd8941;
	sub.f64 	%fd8942, %fd8390, %fd8398;
	add.f64 	%fd8943, %fd8942, %fd8399;
	add.f64 	%fd8944, %fd8943, %fd8421;
	sub.f64 	%fd8945, %fd8944, %fd8425;
	sub.f64 	%fd8946, %fd8945, %fd8508;
	add.f64 	%fd1787, %fd8946, %fd8529;
	sub.f64 	%fd8947, %fd8138, %fd8148;
	add.f64 	%fd8948, %fd8947, %fd8201;
	add.f64 	%fd8949, %fd8948, %fd8225;
	add.f64 	%fd8950, %fd8949, %fd8440;
	sub.f64 	%fd8951, %fd8950, %fd8459;
	fma.rn.f64 	%fd8952, %fd8523, 0d4000000000000000, %fd8951;
	add.f64 	%fd8953, %fd8952, %fd8526;
	add.f64 	%fd8954, %fd8527, %fd8953;
	add.f64 	%fd8955, %fd8954, %fd8528;
	add.f64 	%fd8956, %fd8955, %fd8530;
	add.f64 	%fd8957, %fd8956, %fd8531;
	add.f64 	%fd1788, %fd8957, %fd8532;
	sub.f64 	%fd8958, %fd8283, %fd8284;
	sub.f64 	%fd8959, %fd8958, %fd8285;
	sub.f64 	%fd8960, %fd8959, %fd8286;
	mul.f64 	%fd8961, %fd8287, 0d3FC3333333333333;
	add.f64 	%fd1789, %fd8960, %fd8961;
	neg.f64 	%fd8962, %fd8213;
	sub.f64 	%fd8963, %fd8962, %fd8214;
	sub.f64 	%fd8964, %fd8963, %fd8377;
	sub.f64 	%fd1790, %fd8964, %fd8415;
	sub.f64 	%fd8965, %fd8187, %fd8197;
	sub.f64 	%fd8966, %fd8965, %fd8367;
	sub.f64 	%fd8967, %fd8966, %fd8407;
	sub.f64 	%fd1791, %fd8967, %fd8461;
	sub.f64 	%fd8968, %fd8403, %fd8399;
	sub.f64 	%fd8969, %fd8968, %fd8404;
	sub.f64 	%fd8970, %fd8969, %fd8513;
	sub.f64 	%fd8971, %fd8970, %fd8530;
	sub.f64 	%fd1792, %fd8971, %fd8532;
	neg.f64 	%fd8972, %fd8313;
	sub.f64 	%fd8973, %fd8972, %fd8314;
	sub.f64 	%fd1793, %fd8973, %fd8315;
	neg.f64 	%fd8974, %fd8256;
	sub.f64 	%fd8975, %fd8974, %fd8257;
	sub.f64 	%fd1794, %fd8975, %fd8258;
	mul.f64 	%fd8976, %fd8271, 0d3FE0000000000000;
	fma.rn.f64 	%fd8977, %fd8275, 0d3FC999999999999A, %fd8976;
	sub.f64 	%fd8978, %fd8977, %fd8278;
	fma.rn.f64 	%fd8979, %fd8296, 0d3FD0000000000000, %fd8978;
	fma.rn.f64 	%fd8980, %fd8301, 0d3FD8000000000000, %fd8979;
	add.f64 	%fd8981, %fd8980, %fd8302;
	add.f64 	%fd8982, %fd8981, %fd8311;
	fma.rn.f64 	%fd8983, %fd8321, 0d3FD0000000000000, %fd8982;
	add.f64 	%fd8984, %fd8983, %fd8326;
	sub.f64 	%fd8985, %fd8984, %fd8474;
	fma.rn.f64 	%fd8986, %fd8483, 0d3FD0000000000000, %fd8985;
	add.f64 	%fd1795, %fd8986, %fd8490;
	sub.f64 	%fd8987, %fd8314, %fd8317;
	sub.f64 	%fd8988, %fd8987, %fd8319;
	sub.f64 	%fd8989, %fd8988, %fd8321;
	fma.rn.f64 	%fd8990, %fd1604, %fd8320, %fd8322;
	sub.f64 	%fd1796, %fd8989, %fd8990;
	neg.f64 	%fd8991, %fd8290;
	sub.f64 	%fd8992, %fd8991, %fd8291;
	fma.rn.f64 	%fd8993, %fd8313, 0d3FE4CCCCCCCCCCCD, %fd8992;
	fma.rn.f64 	%fd8994, %fd8319, 0d3FEE978D4FDF3B64, %fd8993;
	fma.rn.f64 	%fd8995, %fd8321, 0d3FE0000000000000, %fd8994;
	add.f64 	%fd8996, %fd8995, %fd8990;
	add.f64 	%fd8997, %fd8323, %fd8996;
	sub.f64 	%fd8998, %fd8997, %fd8482;
	add.f64 	%fd8999, %fd8998, %fd8491;
	add.f64 	%fd1797, %fd8999, %fd8492;
	fma.rn.f64 	%fd9000, %fd8268, 0d3F947AE147AE147B, %fd8258;
	fma.rn.f64 	%fd9001, %fd8286, 0d3FC47AE147AE147B, %fd9000;
	fma.rn.f64 	%fd9002, %fd8306, 0d3F8EB851EB851EB8, %fd9001;
	sub.f64 	%fd9003, %fd9002, %fd8308;
	sub.f64 	%fd1798, %fd9003, %fd8489;
	sub.f64 	%fd9004, %fd8353, %fd8356;
	sub.f64 	%fd9005, %fd9004, %fd8499;
	sub.f64 	%fd9006, %fd9005, %fd8525;
	add.f64 	%fd9007, %fd9006, %fd8527;
	sub.f64 	%fd1799, %fd9007, %fd8533;
	sub.f64 	%fd9008, %fd8291, %fd8294;
	sub.f64 	%fd9009, %fd9008, %fd8296;
	sub.f64 	%fd9010, %fd9009, %fd8299;
	sub.f64 	%fd9011, %fd9010, %fd8301;
	add.f64 	%fd9012, %fd8302, %fd8302;
	sub.f64 	%fd9013, %fd9011, %fd9012;
	add.f64 	%fd9014, %fd8303, %fd9013;
	add.f64 	%fd9015, %fd9014, %fd8312;
	fma.rn.f64 	%fd1800, %fd8313, 0d3FB999999999999A, %fd9015;
	neg.f64 	%fd9016, %fd8438;
	sub.f64 	%fd9017, %fd9016, %fd8439;
	sub.f64 	%fd9018, %fd9017, %fd8440;
	sub.f64 	%fd9019, %fd9018, %fd8445;
	sub.f64 	%fd9020, %fd9019, %fd8446;
	sub.f64 	%fd1801, %fd9020, %fd8447;
	fma.rn.f64 	%fd9021, %fd8214, 0d3FE55556084A515D, %fd8257;
	sub.f64 	%fd9022, %fd9021, %fd8267;
	sub.f64 	%fd9023, %fd9022, %fd8268;
	add.f64 	%fd9024, %fd9023, %fd8976;
	fma.rn.f64 	%fd9025, %fd8377, 0d3FE55556084A515D, %fd9024;
	fma.rn.f64 	%fd1802, %fd8415, 0d3FE55556084A515D, %fd9025;
	sub.f64 	%fd9026, %fd8360, %fd8361;
	sub.f64 	%fd9027, %fd9026, %fd8362;
	sub.f64 	%fd9028, %fd9027, %fd8363;
	sub.f64 	%fd9029, %fd9028, %fd8501;
	sub.f64 	%fd9030, %fd9029, %fd8502;
	sub.f64 	%fd9031, %fd9030, %fd8526;
	sub.f64 	%fd9032, %fd9031, %fd8527;
	sub.f64 	%fd1803, %fd9032, %fd8531;
	sub.f64 	%fd9033, %fd8210, %fd8217;
	sub.f64 	%fd9034, %fd9033, %fd8218;
	sub.f64 	%fd9035, %fd9034, %fd8219;
	sub.f64 	%fd9036, %fd9035, %fd8220;
	mul.f64 	%fd9037, %fd8221, 0d3FD3333333333333;
	add.f64 	%fd9038, %fd9036, %fd9037;
	sub.f64 	%fd9039, %fd9038, %fd8243;
	fma.rn.f64 	%fd9040, %fd8253, 0d3FC70A3D70A3D70A, %fd9039;
	fma.rn.f64 	%fd9041, %fd8256, 0d3FAEB851EB851EB8, %fd9040;
	fma.rn.f64 	%fd9042, %fd8284, 0d3FBEB851EB851EB8, %fd9041;
	fma.rn.f64 	%fd9043, %fd8286, 0d3FD1EB851EB851EC, %fd9042;
	fma.rn.f64 	%fd9044, %fd8479, 0d3FD51EB851EB851F, %fd9043;
	add.f64 	%fd9045, %fd9044, %fd8485;
	fma.rn.f64 	%fd1804, %fd8489, 0d3FD51EB851EB851F, %fd9045;
	sub.f64 	%fd9046, %fd8394, %fd8397;
	add.f64 	%fd9047, %fd9046, %fd8398;
	add.f64 	%fd9048, %fd9047, %fd8409;
	sub.f64 	%fd9049, %fd9048, %fd8510;
	sub.f64 	%fd9050, %fd9049, %fd8529;
	add.f64 	%fd9051, %fd9050, %fd8530;
	sub.f64 	%fd1805, %fd9051, %fd8534;
	add.f64 	%fd9052, %fd8218, %fd8219;
	fma.rn.f64 	%fd9053, %fd8220, 0d3FE8000000000000, %fd9052;
	fma.rn.f64 	%fd9054, %fd8221, 0d3FE6666666666666, %fd9053;
	sub.f64 	%fd9055, %fd9054, %fd8224;
	sub.f64 	%fd9056, %fd9055, %fd8225;
	add.f64 	%fd9057, %fd9056, %fd8243;
	fma.rn.f64 	%fd9058, %fd8256, 0d3FDE147AE147AE14, %fd9057;
	fma.rn.f64 	%fd9059, %fd8268, 0d3FEF5C28F5C28F5C, %fd9058;
	fma.rn.f64 	%fd9060, %fd8284, 0d3FBEB851EB851EB8, %fd9059;
	fma.rn.f64 	%fd9061, %fd8286, 0d3FD1EB851EB851EC, %fd9060;
	fma.rn.f64 	%fd9062, %fd8306, 0d3FEF851EB851EB85, %fd9061;
	sub.f64 	%fd9063, %fd9062, %fd8378;
	sub.f64 	%fd9064, %fd9063, %fd8416;
	add.f64 	%fd9065, %fd9064, %fd8465;
	sub.f64 	%fd9066, %fd9065, %fd8466;
	fma.rn.f64 	%fd9067, %fd8479, 0d3FD51EB851EB851F, %fd9066;
	add.f64 	%fd9068, %fd9067, %fd8486;
	fma.rn.f64 	%fd1806, %fd8489, 0d3FD51EB851EB851F, %fd9068;
	neg.f64 	%fd9069, %fd8077;
	sub.f64 	%fd9070, %fd9069, %fd8081;
	sub.f64 	%fd9071, %fd9070, %fd8090;
	sub.f64 	%fd9072, %fd9071, %fd1539;
	sub.f64 	%fd9073, %fd9072, %fd8114;
	sub.f64 	%fd9074, %fd9073, %fd8117;
	sub.f64 	%fd9075, %fd9074, %fd8118;
	sub.f64 	%fd9076, %fd9075, %fd8183;
	sub.f64 	%fd9077, %fd9076, %fd8370;
	sub.f64 	%fd9078, %fd9077, %fd8371;
	sub.f64 	%fd9079, %fd9078, %fd8375;
	sub.f64 	%fd9080, %fd9079, %fd8381;
	sub.f64 	%fd9081, %fd9080, %fd8382;
	fma.rn.f64 	%fd9082, %fd1288, %fd1522, %fd9081;
	add.f64 	%fd1807, %fd9082, %fd8452;
	add.f64 	%fd9083, %fd8224, %fd8225;
	sub.f64 	%fd9084, %fd9083, %fd8230;
	sub.f64 	%fd9085, %fd9084, %fd8232;
	sub.f64 	%fd9086, %fd9085, %fd8234;
	sub.f64 	%fd9087, %fd9086, %fd8236;
	sub.f64 	%fd9088, %fd9087, %fd8238;
	sub.f64 	%fd9089, %fd9088, %fd8240;
	sub.f64 	%fd9090, %fd9089, %fd8242;
	sub.f64 	%fd9091, %fd9090, %fd8243;
	fma.rn.f64 	%fd9092, %fd1519, %fd8244, %fd8245;
	sub.f64 	%fd9093, %fd9091, %fd9092;
	add.f64 	%fd9094, %fd8249, %fd9093;
	add.f64 	%fd9095, %fd9094, %fd8252;
	fma.rn.f64 	%fd9096, %fd8256, 0d3FCD70A3D70A3D71, %fd9095;
	add.f64 	%fd9097, %fd9096, %fd8274;
	fma.rn.f64 	%fd9098, %fd8275, 0d3FD3333333333333, %fd9097;
	add.f64 	%fd9099, %fd9098, %fd8279;
	fma.rn.f64 	%fd9100, %fd8290, 0d3FB999999999999A, %fd9099;
	fma.rn.f64 	%fd9101, %fd8296, 0d3FD0000000000000, %fd9100;
	fma.rn.f64 	%fd9102, %fd8301, 0d3FC0000000000000, %fd9101;
	fma.rn.f64 	%fd9103, %fd8306, 0d3FEF851EB851EB85, %fd9102;
	fma.rn.f64 	%fd9104, %fd8313, 0d3FB999999999999A, %fd9103;
	add.f64 	%fd9105, %fd9104, %fd8378;
	add.f64 	%fd9106, %fd9105, %fd8416;
	add.f64 	%fd9107, %fd9106, %fd8470;
	add.f64 	%fd9108, %fd9107, %fd8472;
	add.f64 	%fd9109, %fd9108, %fd8474;
	add.f64 	%fd9110, %fd9109, %fd8475;
	add.f64 	%fd9111, %fd9110, %fd8476;
	add.f64 	%fd9112, %fd9111, %fd8482;
	fma.rn.f64 	%fd9113, %fd8483, 0d3FD0000000000000, %fd9112;
	add.f64 	%fd9114, %fd8485, %fd9113;
	add.f64 	%fd9115, %fd8486, %fd9114;
	fma.rn.f64 	%fd1808, %fd8488, 0d4000000000000000, %fd9115;
	neg.f64 	%fd9116, %fd8086;
	sub.f64 	%fd9117, %fd9116, %fd8087;
	add.f64 	%fd9118, %fd9117, %fd8090;
	add.f64 	%fd9119, %fd9118, %fd8092;
	add.f64 	%fd9120, %fd9119, %fd8094;
	sub.f64 	%fd9121, %fd9120, %fd8098;
	sub.f64 	%fd9122, %fd9121, %fd8099;
	sub.f64 	%fd9123, %fd9122, %fd8100;
	fma.rn.f64 	%fd9124, %fd8183, 0d3FD999999999999A, %fd9123;
	add.f64 	%fd9125, %fd9124, %fd8204;
	add.f64 	%fd9126, %fd9125, %fd8342;
	fma.rn.f64 	%fd9127, %fd8371, 0d3FB70A3D70A3D70A, %fd9126;
	add.f64 	%fd9128, %fd9127, %fd8450;
	add.f64 	%fd9129, %fd9128, %fd8463;
	fma.rn.f64 	%fd9130, %fd8464, 0d3FD3D70A3D70A3D7, %fd9129;
	add.f64 	%fd1809, %fd9130, %fd8498;
	sub.f64 	%fd9131, %fd8392, %fd8396;
	add.f64 	%fd9132, %fd9131, %fd8406;
	add.f64 	%fd9133, %fd9132, %fd8407;
	add.f64 	%fd9134, %fd9133, %fd8415;
	add.f64 	%fd9135, %fd9134, %fd8416;
	add.f64 	%fd9136, %fd9135, %fd8446;
	sub.f64 	%fd9137, %fd9136, %fd8529;
	sub.f64 	%fd9138, %fd9137, %fd8531;
	sub.f64 	%fd1810, %fd9138, %fd8533;
	sub.f64 	%fd9139, %fd8079, %fd8081;
	sub.f64 	%fd9140, %fd9139, %fd8083;
	sub.f64 	%fd9141, %fd9140, %fd8087;
	sub.f64 	%fd9142, %fd9141, %fd1529;
	sub.f64 	%fd9143, %fd9142, %fd1533;
	sub.f64 	%fd9144, %fd9143, %fd8120;
	sub.f64 	%fd9145, %fd9144, %fd8125;
	sub.f64 	%fd9146, %fd9145, %fd8158;
	sub.f64 	%fd9147, %fd9146, %fd8167;
	sub.f64 	%fd9148, %fd9147, %fd8213;
	add.f64 	%fd9149, %fd9148, %fd8232;
	sub.f64 	%fd9150, %fd9149, %fd8256;
	sub.f64 	%fd9151, %fd9150, %fd8290;
	sub.f64 	%fd9152, %fd9151, %fd8313;
	sub.f64 	%fd9153, %fd9152, %fd8328;
	sub.f64 	%fd9154, %fd9153, %fd8384;
	sub.f64 	%fd9155, %fd9154, %fd8443;
	sub.f64 	%fd9156, %fd9155, %fd8448;
	sub.f64 	%fd1811, %fd9156, %fd8449;
	fma.rn.f64 	%fd9157, %fd8183, 0d3FE8000000000000, %fd8184;
	sub.f64 	%fd9158, %fd9157, %fd8187;
	sub.f64 	%fd9159, %fd9158, %fd1569;
	sub.f64 	%fd9160, %fd9159, %fd8190;
	fma.rn.f64 	%fd9161, %fd1523, %fd8191, %fd8192;
	sub.f64 	%fd9162, %fd9160, %fd9161;
	add.f64 	%fd9163, %fd8194, %fd8194;
	sub.f64 	%fd9164, %fd9162, %fd9163;
	mul.f64 	%fd9165, %fd8197, 0d3FE6666666666666;
	add.f64 	%fd9166, %fd9165, %fd9164;
	sub.f64 	%fd9167, %fd9166, %fd8220;
	add.f64 	%fd9168, %fd9167, %fd8228;
	add.f64 	%fd9169, %fd9168, %fd8234;
	add.f64 	%fd9170, %fd9169, %fd8238;
	sub.f64 	%fd9171, %fd9170, %fd8242;
	fma.rn.f64 	%fd9172, %fd8243, 0d3FEA3D70A3D70A3D, %fd9171;
	add.f64 	%fd9173, %fd9172, %fd9092;
	fma.rn.f64 	%fd9174, %fd8256, 0d3FB1EB851EB851EC, %fd9173;
	sub.f64 	%fd9175, %fd9174, %fd8261;
	sub.f64 	%fd9176, %fd9175, %fd8275;
	sub.f64 	%fd9177, %fd9176, %fd8284;
	sub.f64 	%fd9178, %fd9177, %fd8301;
	fma.rn.f64 	%fd9179, %fd8313, 0d3FB47AE147AE147B, %fd9178;
	sub.f64 	%fd9180, %fd9179, %fd8321;
	add.f64 	%fd9181, %fd9180, %fd8364;
	sub.f64 	%fd9182, %fd9181, %fd8369;
	add.f64 	%fd9183, %fd9182, %fd8407;
	sub.f64 	%fd9184, %fd9183, %fd8409;
	sub.f64 	%fd9185, %fd9184, %fd8411;
	fma.rn.f64 	%fd9186, %fd8441, 0d3FE3333333333333, %fd9185;
	add.f64 	%fd9187, %fd8442, %fd9186;
	add.f64 	%fd9188, %fd9187, %fd8466;
	add.f64 	%fd9189, %fd9188, %fd8467;
	add.f64 	%fd9190, %fd9189, %fd8472;
	add.f64 	%fd9191, %fd9190, %fd8503;
	add.f64 	%fd9192, %fd9191, %fd8514;
	add.f64 	%fd1812, %fd9192, %fd1675;
	sub.f64 	%fd9193, %fd8685, %fd8092;
	sub.f64 	%fd9194, %fd9193, %fd1529;
	sub.f64 	%fd9195, %fd9194, %fd8094;
	add.f64 	%fd9196, %fd9195, %fd8096;
	add.f64 	%fd9197, %fd9196, %fd1533;
	fma.rn.f64 	%fd9198, %fd8098, 0d4000000000000000, %fd9197;
	sub.f64 	%fd9199, %fd9198, %fd8102;
	fma.rn.f64 	%fd9200, %fd1539, 0d4000000000000000, %fd9199;
	sub.f64 	%fd9201, %fd9200, %fd8108;
	sub.f64 	%fd9202, %fd9201, %fd8135;
	add.f64 	%fd9203, %fd9202, %fd1549;
	sub.f64 	%fd9204, %fd9203, %fd8138;
	add.f64 	%fd9205, %fd9204, %fd8142;
	sub.f64 	%fd9206, %fd9205, %fd8145;
	sub.f64 	%fd9207, %fd9206, %fd8148;
	sub.f64 	%fd9208, %fd9207, %fd8152;
	sub.f64 	%fd9209, %fd9208, %fd8155;
	add.f64 	%fd9210, %fd9209, %fd8159;
	add.f64 	%fd9211, %fd9210, %fd8161;
	sub.f64 	%fd9212, %fd9211, %fd8171;
	sub.f64 	%fd9213, %fd9212, %fd8177;
	sub.f64 	%fd9214, %fd9213, %fd8178;
	fma.rn.f64 	%fd9215, %fd8183, 0d3FE8000000000000, %fd9214;
	sub.f64 	%fd9216, %fd9215, %fd8184;
	sub.f64 	%fd9217, %fd9216, %fd8185;
	sub.f64 	%fd9218, %fd9217, %fd9165;
	sub.f64 	%fd9219, %fd9218, %fd8199;
	sub.f64 	%fd9220, %fd9219, %fd8204;
	sub.f64 	%fd9221, %fd9220, %fd8207;
	sub.f64 	%fd9222, %fd9221, %fd8210;
	fma.rn.f64 	%fd9223, %fd8213, 0d3FC0A3D70A3D70A4, %fd9222;
	sub.f64 	%fd9224, %fd9223, %fd8214;
	sub.f64 	%fd9225, %fd9224, %fd9037;
	sub.f64 	%fd9226, %fd9225, %fd8224;
	sub.f64 	%fd9227, %fd9226, %fd8228;
	sub.f64 	%fd9228, %fd9227, %fd8249;
	sub.f64 	%fd9229, %fd9228, %fd8250;
	sub.f64 	%fd9230, %fd9229, %fd8251;
	sub.f64 	%fd9231, %fd9230, %fd8253;
	fma.rn.f64 	%fd9232, %fd8256, 0d3FD51EB851EB851F, %fd9231;
	sub.f64 	%fd9233, %fd9232, %fd8257;
	sub.f64 	%fd9234, %fd9233, %fd8892;
	sub.f64 	%fd9235, %fd9234, %fd8976;
	sub.f64 	%fd9236, %fd9235, %fd8272;
	sub.f64 	%fd9237, %fd9236, %fd8896;
	sub.f64 	%fd9238, %fd9237, %fd8278;
	sub.f64 	%fd9239, %fd9238, %fd8279;
	sub.f64 	%fd9240, %fd9239, %fd8280;
	sub.f64 	%fd9241, %fd9240, %fd8283;
	sub.f64 	%fd9242, %fd9241, %fd8961;
	fma.rn.f64 	%fd9243, %fd8290, 0d3FC851EB851EB852, %fd9242;
	sub.f64 	%fd9244, %fd9243, %fd8291;
	sub.f64 	%fd9245, %fd9244, %fd8303;
	sub.f64 	%fd9246, %fd9245, %fd8304;
	sub.f64 	%fd9247, %fd9246, %fd8941;
	sub.f64 	%fd9248, %fd9247, %fd8308;
	sub.f64 	%fd9249, %fd9248, %fd8311;
	fma.rn.f64 	%fd9250, %fd8313, 0d3FD0000000000000, %fd9249;
	sub.f64 	%fd9251, %fd9250, %fd8314;
	sub.f64 	%fd9252, %fd9251, %fd8326;
	add.f64 	%fd9253, %fd9252, %fd8348;
	sub.f64 	%fd9254, %fd9253, %fd8351;
	sub.f64 	%fd9255, %fd9254, %fd8355;
	sub.f64 	%fd9256, %fd9255, %fd8356;
	add.f64 	%fd9257, %fd9256, %fd8367;
	sub.f64 	%fd9258, %fd9257, %fd8372;
	add.f64 	%fd9259, %fd9258, %fd8375;
	sub.f64 	%fd9260, %fd9259, %fd8376;
	sub.f64 	%fd9261, %fd9260, %fd8396;
	add.f64 	%fd9262, %fd9261, %fd8397;
	sub.f64 	%fd9263, %fd9262, %fd8398;
	sub.f64 	%fd9264, %fd9263, %fd8414;
	sub.f64 	%fd9265, %fd9264, %fd8419;
	sub.f64 	%fd9266, %fd9265, %fd8420;
	sub.f64 	%fd9267, %fd9266, %fd8435;
	sub.f64 	%fd9268, %fd9267, %fd8436;
	sub.f64 	%fd9269, %fd9268, %fd8437;
	sub.f64 	%fd9270, %fd9269, %fd1662;
	sub.f64 	%fd9271, %fd9270, %fd8438;
	sub.f64 	%fd9272, %fd9271, %fd8439;
	sub.f64 	%fd9273, %fd9272, %fd8441;
	add.f64 	%fd9274, %fd9273, %fd8450;
	fma.rn.f64 	%fd9275, %fd8451, 0d4000000000000000, %fd9274;
	add.f64 	%fd9276, %fd9275, %fd8458;
	add.f64 	%fd9277, %fd9276, %fd8459;
	fma.rn.f64 	%fd9278, %fd8460, 0d3FD54FDF3B645A1D, %fd9277;
	add.f64 	%fd9279, %fd8461, %fd9278;
	add.f64 	%fd9280, %fd9279, %fd8465;
	add.f64 	%fd9281, %fd9280, %fd8467;
	add.f64 	%fd9282, %fd9281, %fd8471;
	add.f64 	%fd9283, %fd9282, %fd8476;
	add.f64 	%fd9284, %fd9283, %fd8479;
	add.f64 	%fd9285, %fd9284, %fd8483;
	add.f64 	%fd9286, %fd9285, %fd8486;
	add.f64 	%fd9287, %fd9286, %fd8491;
	add.f64 	%fd9288, %fd9287, %fd8499;
	add.f64 	%fd1813, %fd9288, %fd8510;
	sub.f64 	%fd9289, %fd8330, %fd8328;
	fma.rn.f64 	%fd9290, %fd8334, 0d4000000000000000, %fd9289;
	add.f64 	%fd9291, %fd8336, %fd9290;
	sub.f64 	%fd9292, %fd9291, %fd8342;
	sub.f64 	%fd9293, %fd9292, %fd8346;
	sub.f64 	%fd9294, %fd9293, %fd8348;
	sub.f64 	%fd9295, %fd9294, %fd8349;
	fma.rn.f64 	%fd9296, %fd8351, 0d3FEE147AE147AE14, %fd9295;
	add.f64 	%fd9297, %fd9296, %fd8355;
	add.f64 	%fd9298, %fd9297, %fd8358;
	sub.f64 	%fd9299, %fd9298, %fd8363;
	sub.f64 	%fd9300, %fd9299, %fd8364;
	sub.f64 	%fd9301, %fd9300, %fd8366;
	sub.f64 	%fd9302, %fd9301, %fd8367;
	add.f64 	%fd9303, %fd9302, %fd8369;
	fma.rn.f64 	%fd9304, %fd8370, 0d4008000000000000, %fd9303;
	fma.rn.f64 	%fd9305, %fd8371, 0d3FD6666666666666, %fd9304;
	add.f64 	%fd9306, %fd8372, %fd9305;
	fma.rn.f64 	%fd9307, %fd8375, 0d4008000000000000, %fd9306;
	fma.rn.f64 	%fd9308, %fd8376, 0d4008000000000000, %fd9307;
	sub.f64 	%fd9309, %fd9308, %fd8377;
	sub.f64 	%fd9310, %fd9309, %fd8378;
	add.f64 	%fd9311, %fd9310, %fd8381;
	fma.rn.f64 	%fd9312, %fd8382, 0d4000000000000000, %fd9311;
	add.f64 	%fd9313, %fd9312, %fd8421;
	add.f64 	%fd9314, %fd9313, %fd8424;
	sub.f64 	%fd9315, %fd9314, %fd8425;
	add.f64 	%fd9316, %fd9315, %fd8429;
	sub.f64 	%fd9317, %fd9316, %fd8432;
	sub.f64 	%fd9318, %fd9317, %fd8445;
	fma.rn.f64 	%fd9319, %fd8493, 0d4000000000000000, %fd9318;
	fma.rn.f64 	%fd9320, %fd8494, 0d4000000000000000, %fd9319;
	add.f64 	%fd9321, %fd9320, %fd8498;
	add.f64 	%fd9322, %fd9321, %fd8499;
	add.f64 	%fd9323, %fd9322, %fd8500;
	add.f64 	%fd9324, %fd9323, %fd8501;
	add.f64 	%fd9325, %fd9324, %fd8503;
	fma.rn.f64 	%fd9326, %fd8504, 0d4010000000000000, %fd9325;
	fma.rn.f64 	%fd9327, %fd8505, 0d4008000000000000, %fd9326;
	add.f64 	%fd9328, %fd8506, %fd9327;
	add.f64 	%fd9329, %fd8507, %fd9328;
	add.f64 	%fd9330, %fd9329, %fd8519;
	add.f64 	%fd9331, %fd9330, %fd1674;
	add.f64 	%fd9332, %fd9331, %fd8520;
	fma.rn.f64 	%fd9333, %fd8521, 0d4000000000000000, %fd9332;
	add.f64 	%fd1814, %fd8522, %fd9333;
	add.f64 	%fd9334, %fd8094, %fd8100;
	add.f64 	%fd9335, %fd9334, %fd8102;
	sub.f64 	%fd9336, %fd9335, %fd1539;
	add.f64 	%fd9337, %fd9336, %fd8108;
	add.f64 	%fd9338, %fd9337, %fd8145;
	add.f64 	%fd9339, %fd9338, %fd8148;
	add.f64 	%fd9340, %fd9339, %fd8152;
	add.f64 	%fd9341, %fd9340, %fd8155;
	add.f64 	%fd9342, %fd9341, %fd8160;
	add.f64 	%fd9343, %fd8162, %fd9342;
	add.f64 	%fd9344, %fd8163, %fd9343;
	add.f64 	%fd9345, %fd9344, %fd8171;
	add.f64 	%fd9346, %fd9345, %fd8177;
	add.f64 	%fd9347, %fd9346, %fd8178;
	add.f64 	%fd9348, %fd9347, %fd8184;
	add.f64 	%fd9349, %fd9348, %fd8197;
	add.f64 	%fd9350, %fd9349, %fd8199;
	add.f64 	%fd9351, %fd9350, %fd8207;
	add.f64 	%fd9352, %fd9351, %fd8210;
	add.f64 	%fd9353, %fd9352, %fd8224;
	add.f64 	%fd9354, %fd9353, %fd8228;
	add.f64 	%fd9355, %fd9354, %fd8249;
	add.f64 	%fd9356, %fd9355, %fd8251;
	add.f64 	%fd9357, %fd9356, %fd8253;
	add.f64 	%fd9358, %fd9357, %fd8271;
	add.f64 	%fd9359, %fd9358, %fd8272;
	add.f64 	%fd9360, %fd9359, %fd8283;
	fma.rn.f64 	%fd9361, %fd8287, 0d3FEB333333333333, %fd9360;
	add.f64 	%fd9362, %fd9361, %fd8308;
	add.f64 	%fd9363, %fd9362, %fd8355;
	add.f64 	%fd9364, %fd9363, %fd8356;
	add.f64 	%fd9365, %fd9364, %fd8372;
	add.f64 	%fd9366, %fd9365, %fd8376;
	add.f64 	%fd9367, %fd9366, %fd8396;
	add.f64 	%fd9368, %fd9367, %fd8414;
	add.f64 	%fd9369, %fd9368, %fd8419;
	add.f64 	%fd9370, %fd9369, %fd8420;
	add.f64 	%fd9371, %fd9370, %fd8435;
	add.f64 	%fd9372, %fd9371, %fd8436;
	add.f64 	%fd9373, %fd9372, %fd8437;
	sub.f64 	%fd9374, %fd9373, %fd8450;
	fma.rn.f64 	%fd9375, %fd8464, 0d3FF27AE147AE147B, %fd9374;
	sub.f64 	%fd9376, %fd9375, %fd8523;
	add.f64 	%fd9377, %fd9376, %fd8525;
	sub.f64 	%fd9378, %fd9377, %fd8527;
	add.f64 	%fd9379, %fd9378, %fd8529;
	sub.f64 	%fd9380, %fd9379, %fd8530;
	add.f64 	%fd9381, %fd9380, %fd8533;
	add.f64 	%fd1815, %fd9381, %fd8534;
	sub.f64 	%fd9382, %fd8386, %fd8384;
	fma.rn.f64 	%fd9383, %fd8388, 0d4000000000000000, %fd9382;
	sub.f64 	%fd9384, %fd9383, %fd8392;
	add.f64 	%fd9385, %fd9384, %fd8396;
	add.f64 	%fd9386, %fd9385, %fd8398;
	sub.f64 	%fd9387, %fd9386, %fd8399;
	add.f64 	%fd9388, %fd9387, %fd8401;
	sub.f64 	%fd9389, %fd9388, %fd8406;
	sub.f64 	%fd9390, %fd9389, %fd8407;
	add.f64 	%fd9391, %fd9390, %fd8411;
	add.f64 	%fd9392, %fd9391, %fd8414;
	sub.f64 	%fd9393, %fd9392, %fd8415;
	sub.f64 	%fd9394, %fd9393, %fd8416;
	fma.rn.f64 	%fd9395, %fd8419, 0d4008000000000000, %fd9394;
	fma.rn.f64 	%fd9396, %fd8420, 0d4000000000000000, %fd9395;
	sub.f64 	%fd9397, %fd9396, %fd8421;
	sub.f64 	%fd9398, %fd9397, %fd8424;
	add.f64 	%fd9399, %fd9398, %fd8425;
	add.f64 	%fd9400, %fd9399, %fd8427;
	add.f64 	%fd9401, %fd8429, %fd9400;
	add.f64 	%fd9402, %fd9401, %fd8432;
	add.f64 	%fd9403, %fd9402, %fd8435;
	fma.rn.f64 	%fd9404, %fd8436, 0d4000000000000000, %fd9403;
	add.f64 	%fd9405, %fd8437, %fd9404;
	sub.f64 	%fd9406, %fd9405, %fd8446;
	add.f64 	%fd9407, %fd9406, %fd8447;
	fma.rn.f64 	%fd9408, %fd8508, 0d4000000000000000, %fd9407;
	add.f64 	%fd9409, %fd8509, %fd9408;
	add.f64 	%fd9410, %fd8510, %fd9409;
	add.f64 	%fd9411, %fd1672, %fd9410;
	fma.rn.f64 	%fd9412, %fd8513, 0d3FEB333333333333, %fd9411;
	add.f64 	%fd9413, %fd8514, %fd9412;
	fma.rn.f64 	%fd9414, %fd8515, 0d4000000000000000, %fd9413;
	fma.rn.f64 	%fd9415, %fd8516, 0d4008000000000000, %fd9414;
	add.f64 	%fd9416, %fd1673, %fd9415;
	add.f64 	%fd9417, %fd8519, %fd9416;
	add.f64 	%fd9418, %fd1674, %fd9417;
	add.f64 	%fd9419, %fd8520, %fd9418;
	add.f64 	%fd9420, %fd8521, %fd9419;
	fma.rn.f64 	%fd1816, %fd8522, 0d4000000000000000, %fd9420;
	fma.rn.f64 	%fd9421, %fd8183, 0d3FD0000000000000, %fd8185;
	add.f64 	%fd9422, %fd9421, %fd1569;
	add.f64 	%fd9423, %fd9422, %fd8190;
	add.f64 	%fd9424, %fd9423, %fd9161;
	add.f64 	%fd9425, %fd8194, %fd9424;
	fma.rn.f64 	%fd9426, %fd8197, 0d3FD3333333333333, %fd9425;
	sub.f64 	%fd9427, %fd9426, %fd8199;
	sub.f64 	%fd9428, %fd9427, %fd8201;
	fma.rn.f64 	%fd9429, %fd8213, 0d3FF23851EB851EB8, %fd9428;
	fma.rn.f64 	%fd9430, %fd8220, 0d3FE8000000000000, %fd9429;
	add.f64 	%fd9431, %fd9430, %fd8240;
	add.f64 	%fd9432, %fd8242, %fd9431;
	add.f64 	%fd9433, %fd9432, %fd8250;
	add.f64 	%fd9434, %fd9433, %fd8251;
	fma.rn.f64 	%fd9435, %fd8256, 0d3FE23D70A3D70A3D, %fd9434;
	fma.rn.f64 	%fd9436, %fd8261, 0d3FE999999999999A, %fd9435;
	fma.rn.f64 	%fd9437, %fd8268, 0d3FEF5C28F5C28F5C, %fd9436;
	add.f64 	%fd9438, %fd9437, %fd8274;
	fma.rn.f64 	%fd9439, %fd8275, 0d3FE999999999999A, %fd9438;
	fma.rn.f64 	%fd9440, %fd8284, 0d3FE5C28F5C28F5C3, %fd9439;
	fma.rn.f64 	%fd9441, %fd8296, 0d3FE8000000000000, %fd9440;
	fma.rn.f64 	%fd9442, %fd8301, 0d3FF2000000000000, %fd9441;
	fma.rn.f64 	%fd9443, %fd8302, 0d3FE0000000000000, %fd9442;
	fma.rn.f64 	%fd9444, %fd8313, 0d3FE28F5C28F5C28F, %fd9443;
	fma.rn.f64 	%fd9445, %fd8319, 0d3FEE978D4FDF3B64, %fd9444;
	fma.rn.f64 	%fd9446, %fd8321, 0d3FF4000000000000, %fd9445;
	add.f64 	%fd9447, %fd9446, %fd8322;
	sub.f64 	%fd9448, %fd9447, %fd8366;
	add.f64 	%fd9449, %fd9448, %fd8367;
	add.f64 	%fd9450, %fd9449, %fd8369;
	sub.f64 	%fd9451, %fd9450, %fd8406;
	add.f64 	%fd9452, %fd9451, %fd8409;
	add.f64 	%fd9453, %fd8411, %fd9452;
	add.f64 	%fd9454, %fd9453, %fd8438;
	add.f64 	%fd9455, %fd9454, %fd8440;
	add.f64 	%fd9456, %fd9455, %fd8441;
	add.f64 	%fd9457, %fd9456, %fd8445;
	add.f64 	%fd9458, %fd9457, %fd8446;
	add.f64 	%fd9459, %fd9458, %fd8461;
	sub.f64 	%fd9460, %fd9459, %fd8462;
	sub.f64 	%fd9461, %fd9460, %fd8463;
	add.f64 	%fd9462, %fd9461, %fd8469;
	add.f64 	%fd9463, %fd9462, %fd8474;
	add.f64 	%fd9464, %fd9463, %fd8476;
	add.f64 	%fd9465, %fd9464, %fd8482;
	fma.rn.f64 	%fd9466, %fd8483, 0d3FE8000000000000, %fd9465;
	add.f64 	%fd9467, %fd9466, %fd8491;
	add.f64 	%fd1817, %fd9467, %fd8492;
	sub.f64 	%fd9468, %fd8077, %fd8079;
	sub.f64 	%fd9469, %fd9468, %fd8083;
	sub.f64 	%fd9470, %fd9469, %fd8092;
	sub.f64 	%fd9471, %fd9470, %fd8096;
	add.f64 	%fd9472, %fd9471, %fd8100;
	add.f64 	%fd9473, %fd9472, %fd8112;
	add.f64 	%fd9474, %fd9473, %fd8114;
	add.f64 	%fd9475, %fd9474, %fd8121;
	sub.f64 	%fd9476, %fd9475, %fd8123;
	add.f64 	%fd9477, %fd9476, %fd8126;
	sub.f64 	%fd9478, %fd9477, %fd8330;
	sub.f64 	%fd9479, %fd9478, %fd8362;
	fma.rn.f64 	%fd9480, %fd8371, 0d3FB999999999999A, %fd9479;
	sub.f64 	%fd9481, %fd9480, %fd8386;
	sub.f64 	%fd9482, %fd9481, %fd8397;
	add.f64 	%fd9483, %fd9482, %fd1371;
	add.f64 	%fd9484, %fd8449, %fd9483;
	add.f64 	%fd9485, %fd9484, %fd8453;
	add.f64 	%fd9486, %fd9485, %fd8454;
	add.f64 	%fd9487, %fd9486, %fd8455;
	add.f64 	%fd9488, %fd9487, %fd1370;
	add.f64 	%fd9489, %fd9488, %fd8497;
	add.f64 	%fd1818, %fd9489, %fd8509;
	sub.f64 	%fd9490, %fd8384, %fd8386;
	sub.f64 	%fd9491, %fd9490, %fd8633;
	sub.f64 	%fd9492, %fd9491, %fd8635;
	sub.f64 	%fd9493, %fd9492, %fd8394;
	add.f64 	%fd9494, %fd9493, %fd8397;
	sub.f64 	%fd9495, %fd9494, %fd8401;
	sub.f64 	%fd9496, %fd9495, %fd8403;
	add.f64 	%fd9497, %fd9496, %fd8404;
	sub.f64 	%fd9498, %fd9497, %fd8409;
	sub.f64 	%fd9499, %fd9498, %fd8411;
	sub.f64 	%fd9500, %fd9499, %fd8427;
	sub.f64 	%fd9501, %fd9500, %fd8429;
	sub.f64 	%fd9502, %fd9501, %fd8431;
	sub.f64 	%fd9503, %fd9502, %fd8447;
	sub.f64 	%fd9504, %fd9503, %fd8509;
	fma.rn.f64 	%fd1819, %fd8513, 0d3FC3333333333333, %fd9504;
	fma.rn.f64 	%fd9505, %fd8117, 0d4000000000000000, %fd8112;
	sub.f64 	%fd9506, %fd9505, %fd8120;
	sub.f64 	%fd9507, %fd9506, %fd8121;
	add.f64 	%fd9508, %fd9507, %fd8123;
	sub.f64 	%fd9509, %fd9508, %fd8128;
	sub.f64 	%fd9510, %fd9509, %fd8135;
	sub.f64 	%fd9511, %fd9510, %fd1549;
	sub.f64 	%fd9512, %fd9511, %fd8161;
	sub.f64 	%fd9513, %fd9512, %fd8162;
	add.f64 	%fd9514, %fd9513, %fd8164;
	add.f64 	%fd9515, %fd9514, %fd8171;
	add.f64 	%fd9516, %fd9515, %fd8174;
	add.f64 	%fd9517, %fd9516, %fd8176;
	add.f64 	%fd9518, %fd9517, %fd8180;
	sub.f64 	%fd9519, %fd9518, %fd1569;
	sub.f64 	%fd9520, %fd9519, %fd8218;
	sub.f64 	%fd9521, %fd9520, %fd8234;
	sub.f64 	%fd9522, %fd9521, %fd8260;
	sub.f64 	%fd9523, %fd9522, %fd8268;
	sub.f64 	%fd9524, %fd9523, %fd8274;
	sub.f64 	%fd9525, %fd9524, %fd8286;
	sub.f64 	%fd9526, %fd9525, %fd8296;
	sub.f64 	%fd9527, %fd9526, %fd8306;
	sub.f64 	%fd9528, %fd9527, %fd8319;
	sub.f64 	%fd9529, %fd9528, %fd8358;
	sub.f64 	%fd9530, %fd9529, %fd8401;
	add.f64 	%fd9531, %fd9530, %fd8453;
	sub.f64 	%fd9532, %fd9531, %fd8454;
	add.f64 	%fd9533, %fd9532, %fd8456;
	add.f64 	%fd1820, %fd9533, %fd8458;
	sub.f64 	%fd9534, %fd8328, %fd8330;
	sub.f64 	%fd9535, %fd9534, %fd8623;
	sub.f64 	%fd9536, %fd9535, %fd8625;
	add.f64 	%fd9537, %fd8336, %fd8336;
	sub.f64 	%fd9538, %fd9536, %fd9537;
	add.f64 	%fd9539, %fd8338, %fd8338;
	sub.f64 	%fd9540, %fd9538, %fd9539;
	fma.rn.f64 	%fd9541, %fd8341, 0d4000000000000000, %fd9540;
	add.f64 	%fd9542, %fd8348, %fd9541;
	sub.f64 	%fd9543, %fd9542, %fd8351;
	sub.f64 	%fd9544, %fd9543, %fd8353;
	add.f64 	%fd9545, %fd9544, %fd8356;
	sub.f64 	%fd9546, %fd9545, %fd8358;
	sub.f64 	%fd9547, %fd9546, %fd8360;
	add.f64 	%fd9548, %fd9547, %fd8361;
	add.f64 	%fd9549, %fd9548, %fd8362;
	sub.f64 	%fd9550, %fd9549, %fd8369;
	add.f64 	%fd9551, %fd9550, %fd8370;
	fma.rn.f64 	%fd9552, %fd8371, 0d3FDD70A3D70A3D71, %fd9551;
	add.f64 	%fd9553, %fd9552, %fd8381;
	add.f64 	%fd9554, %fd9553, %fd8382;
	sub.f64 	%fd9555, %fd9554, %fd8427;
	sub.f64 	%fd9556, %fd9555, %fd8429;
	sub.f64 	%fd9557, %fd9556, %fd8431;
	add.f64 	%fd9558, %fd9557, %fd8497;
	add.f64 	%fd1821, %fd9558, %fd8502;
	sub.f64 	%fd9559, %fd8120, %fd8123;
	sub.f64 	%fd9560, %fd9559, %fd8125;
	sub.f64 	%fd9561, %fd9560, %fd8126;
	fma.rn.f64 	%fd9562, %fd8128, 0d4000000000000000, %fd9561;
	sub.f64 	%fd9563, %fd9562, %fd8130;
	add.f64 	%fd9564, %fd8133, %fd9563;
	add.f64 	%fd9565, %fd9564, %fd1549;
	sub.f64 	%fd9566, %fd9565, %fd8138;
	sub.f64 	%fd9567, %fd9566, %fd8140;
	add.f64 	%fd9568, %fd9567, %fd8142;
	add.f64 	%fd9569, %fd9568, %fd8145;
	add.f64 	%fd9570, %fd9569, %fd8151;
	add.f64 	%fd9571, %fd9570, %fd8152;
	sub.f64 	%fd9572, %fd9571, %fd8163;
	sub.f64 	%fd9573, %fd9572, %fd8164;
	sub.f64 	%fd9574, %fd9573, %fd8176;
	add.f64 	%fd9575, %fd9574, %fd1569;
	add.f64 	%fd9576, %fd9575, %fd8190;
	add.f64 	%fd9577, %fd9576, %fd8218;
	add.f64 	%fd9578, %fd9577, %fd8219;
	add.f64 	%fd9579, %fd9578, %fd8234;
	sub.f64 	%fd9580, %fd9579, %fd8236;
	add.f64 	%fd9581, %fd9580, %fd8238;
	add.f64 	%fd9582, %fd9581, %fd8250;
	add.f64 	%fd9583, %fd9582, %fd8251;
	add.f64 	%fd9584, %fd8252, %fd9583;
	fma.rn.f64 	%fd9585, %fd8260, 0d3FEEB851EB851EB8, %fd9584;
	fma.rn.f64 	%fd9586, %fd8268, 0d3FEF5C28F5C28F5C, %fd9585;
	add.f64 	%fd9587, %fd9586, %fd8274;
	add.f64 	%fd9588, %fd9587, %fd8280;
	fma.rn.f64 	%fd9589, %fd8286, 0d3FEAE147AE147AE1, %fd9588;
	add.f64 	%fd9590, %fd9589, %fd8296;
	sub.f64 	%fd9591, %fd9590, %fd8299;
	fma.rn.f64 	%fd9592, %fd8306, 0d3FEF851EB851EB85, %fd9591;
	add.f64 	%fd9593, %fd9592, %fd8308;
	add.f64 	%fd9594, %fd9593, %fd8311;
	add.f64 	%fd9595, %fd8312, %fd9594;
	fma.rn.f64 	%fd9596, %fd8319, 0d3FEE978D4FDF3B64, %fd9595;
	add.f64 	%fd9597, %fd9596, %fd8358;
	sub.f64 	%fd9598, %fd9597, %fd8360;
	add.f64 	%fd9599, %fd9598, %fd8361;
	add.f64 	%fd9600, %fd9599, %fd8401;
	sub.f64 	%fd9601, %fd9600, %fd8403;
	add.f64 	%fd9602, %fd9601, %fd8404;
	sub.f64 	%fd9603, %fd9602, %fd8453;
	add.f64 	%fd9604, %fd9603, %fd8455;
	add.f64 	%fd9605, %fd9604, %fd8457;
	add.f64 	%fd9606, %fd9605, %fd8459;
	fma.rn.f64 	%fd9607, %fd8460, 0d3FE55810624DD2F2, %fd9606;
	add.f64 	%fd9608, %fd9607, %fd8469;
	add.f64 	%fd9609, %fd9608, %fd8470;
	add.f64 	%fd9610, %fd9609, %fd8478;
	add.f64 	%fd9611, %fd9610, %fd8489;
	add.f64 	%fd9612, %fd9611, %fd8490;
	add.f64 	%fd9613, %fd9612, %fd8492;
	add.f64 	%fd9614, %fd9613, %fd8500;
	add.f64 	%fd9615, %fd9614, %fd8502;
	add.f64 	%fd9616, %fd9615, %fd1672;
	fma.rn.f64 	%fd1822, %fd8513, 0d3FC3333333333333, %fd9616;
	sub.f64 	%fd9617, %fd8125, %fd8128;
	sub.f64 	%fd9618, %fd9617, %fd8130;
	add.f64 	%fd9619, %fd8133, %fd9618;
	sub.f64 	%fd9620, %fd9619, %fd8142;
	add.f64 	%fd9621, %fd9620, %fd8148;
	sub.f64 	%fd9622, %fd9621, %fd8190;
	sub.f64 	%fd9623, %fd9622, %fd8201;
	sub.f64 	%fd9624, %fd9623, %fd8219;
	sub.f64 	%fd9625, %fd9624, %fd8225;
	sub.f64 	%fd9626, %fd9625, %fd8238;
	sub.f64 	%fd9627, %fd9626, %fd8258;
	sub.f64 	%fd9628, %fd9627, %fd8315;
	add.f64 	%fd9629, %fd9628, %fd8362;
	add.f64 	%fd9630, %fd9629, %fd8363;
	add.f64 	%fd9631, %fd9630, %fd8399;
	sub.f64 	%fd9632, %fd9631, %fd8440;
	sub.f64 	%fd9633, %fd9632, %fd8455;
	sub.f64 	%fd9634, %fd9633, %fd8456;
	add.f64 	%fd9635, %fd8457, %fd9634;
	fma.rn.f64 	%fd9636, %fd8460, 0d3FD54FDF3B645A1D, %fd9635;
	add.f64 	%fd9637, %fd9636, %fd8501;
	fma.rn.f64 	%fd1823, %fd8513, 0d3FEB333333333333, %fd9637;
	add.f64 	%fd9638, %fd8086, %fd1529;
	sub.f64 	%fd9639, %fd9638, %fd8096;
	sub.f64 	%fd9640, %fd9639, %fd1533;
	sub.f64 	%fd9641, %fd9640, %fd8098;
	sub.f64 	%fd9642, %fd9641, %fd8099;
	sub.f64 	%fd9643, %fd9642, %fd8100;
	sub.f64 	%fd9644, %fd9643, %fd8102;
	add.f64 	%fd9645, %fd8104, %fd8104;
	sub.f64 	%fd9646, %fd9644, %fd9645;
	add.f64 	%fd9647, %fd9646, %fd8108;
	sub.f64 	%fd9648, %fd9647, %fd1549;
	sub.f64 	%fd9649, %fd9648, %fd8140;
	sub.f64 	%fd9650, %fd9649, %fd8142;
	add.f64 	%fd9651, %fd9650, %fd8151;
	sub.f64 	%fd9652, %fd9651, %fd8159;
	sub.f64 	%fd9653, %fd9652, %fd8160;
	add.f64 	%fd9654, %fd8161, %fd9653;
	add.f64 	%fd9655, %fd9654, %fd8180;
	add.f64 	%fd9656, %fd9655, %fd8185;
	sub.f64 	%fd9657, %fd9656, %fd8187;
	add.f64 	%fd9658, %fd9657, %fd1569;
	add.f64 	%fd9659, %fd9658, %fd8190;
	add.f64 	%fd9660, %fd9659, %fd9161;
	add.f64 	%fd9661, %fd9660, %fd8199;
	add.f64 	%fd9662, %fd9661, %fd8201;
	add.f64 	%fd9663, %fd9662, %fd8207;
	fma.rn.f64 	%fd9664, %fd8213, 0d3FC0A3D70A3D70A4, %fd9663;
	sub.f64 	%fd9665, %fd9664, %fd8217;
	add.f64 	%fd9666, %fd9665, %fd8218;
	add.f64 	%fd9667, %fd9666, %fd8219;
	add.f64 	%fd9668, %fd9667, %fd8220;
	sub.f64 	%fd9669, %fd9668, %fd8230;
	sub.f64 	%fd9670, %fd9669, %fd8232;
	add.f64 	%fd9671, %fd9670, %fd8240;
	fma.rn.f64 	%fd9672, %fd8243, 0d3FEA3D70A3D70A3D, %fd9671;
	fma.rn.f64 	%fd9673, %fd8256, 0d3FD0A3D70A3D70A4, %fd9672;
	sub.f64 	%fd9674, %fd9673, %fd8259;
	fma.rn.f64 	%fd9675, %fd8260, 0d3FEEB851EB851EB8, %fd9674;
	fma.rn.f64 	%fd9676, %fd8261, 0d3FE999999999999A, %fd9675;
	sub.f64 	%fd9677, %fd9676, %fd8267;
	fma.rn.f64 	%fd9678, %fd8268, 0d3FEF5C28F5C28F5C, %fd9677;
	sub.f64 	%fd9679, %fd9678, %fd8273;
	fma.rn.f64 	%fd9680, %fd8275, 0d3FD3333333333333, %fd9679;
	add.f64 	%fd9681, %fd9680, %fd8278;
	fma.rn.f64 	%fd9682, %fd8284, 0d3FF3AE147AE147AE, %fd9681;
	sub.f64 	%fd9683, %fd9682, %fd8285;
	fma.rn.f64 	%fd9684, %fd8286, 0d3FE1EB851EB851EC, %fd9683;
	fma.rn.f64 	%fd9685, %fd8290, 0d3FD47AE147AE147B, %fd9684;
	sub.f64 	%fd9686, %fd9685, %fd8294;
	fma.rn.f64 	%fd9687, %fd8296, 0d3FE8000000000000, %fd9686;
	fma.rn.f64 	%fd9688, %fd8301, 0d3FEC000000000000, %fd9687;
	add.f64 	%fd9689, %fd9688, %fd8302;
	sub.f64 	%fd9690, %fd9689, %fd8305;
	fma.rn.f64 	%fd9691, %fd8313, 0d3FD0000000000000, %fd9690;
	sub.f64 	%fd9692, %fd9691, %fd8317;
	fma.rn.f64 	%fd9693, %fd8319, 0d3FEE978D4FDF3B64, %fd9692;
	add.f64 	%fd9694, %fd8321, %fd9693;
	add.f64 	%fd9695, %fd9694, %fd8322;
	sub.f64 	%fd9696, %fd9695, %fd8346;
	sub.f64 	%fd9697, %fd9696, %fd8348;
	add.f64 	%fd9698, %fd9697, %fd8349;
	fma.rn.f64 	%fd9699, %fd8351, 0d3FEE147AE147AE14, %fd9698;
	sub.f64 	%fd9700, %fd9699, %fd8353;
	add.f64 	%fd9701, %fd9700, %fd8366;
	add.f64 	%fd9702, %fd9701, %fd8369;
	sub.f64 	%fd9703, %fd9702, %fd8392;
	sub.f64 	%fd9704, %fd9703, %fd8394;
	add.f64 	%fd9705, %fd9704, %fd8406;
	add.f64 	%fd9706, %fd9705, %fd8411;
	add.f64 	%fd9707, %fd9706, %fd1662;
	add.f64 	%fd9708, %fd9707, %fd8439;
	fma.rn.f64 	%fd9709, %fd8441, 0d3FD999999999999A, %fd9708;
	sub.f64 	%fd9710, %fd9709, %fd8444;
	fma.rn.f64 	%fd9711, %fd8460, 0d3FE55810624DD2F2, %fd9710;
	add.f64 	%fd9712, %fd8461, %fd9711;
	add.f64 	%fd9713, %fd8463, %fd9712;
	add.f64 	%fd9714, %fd9713, %fd8465;
	add.f64 	%fd9715, %fd9714, %fd8466;
	add.f64 	%fd9716, %fd9715, %fd8471;
	add.f64 	%fd9717, %fd9716, %fd8474;
	add.f64 	%fd9718, %fd9717, %fd8475;
	add.f64 	%fd9719, %fd9718, %fd8478;
	fma.rn.f64 	%fd9720, %fd8479, 0d3FE570A3D70A3D71, %fd9719;
	add.f64 	%fd9721, %fd8482, %fd9720;
	fma.rn.f64 	%fd9722, %fd8483, 0d3FE8000000000000, %fd9721;
	fma.rn.f64 	%fd9723, %fd8489, 0d3FE570A3D70A3D71, %fd9722;
	add.f64 	%fd9724, %fd9723, %fd8491;
	add.f64 	%fd1824, %fd9724, %fd8492;
	add.f64 	%fd9725, %fd8342, %fd8346;
	add.f64 	%fd9726, %fd9725, %fd8349;
	fma.rn.f64 	%fd9727, %fd8351, 0d3FAEB851EB851EB8, %fd9726;
	sub.f64 	%fd9728, %fd9727, %fd8355;
	add.f64 	%fd9729, %fd9728, %fd8364;
	add.f64 	%fd9730, %fd8366, %fd9729;
	add.f64 	%fd9731, %fd9730, %fd8367;
	add.f64 	%fd9732, %fd9731, %fd8377;
	add.f64 	%fd9733, %fd9732, %fd8378;
	add.f64 	%fd9734, %fd9733, %fd8445;
	sub.f64 	%fd9735, %fd9734, %fd8498;
	sub.f64 	%fd9736, %fd9735, %fd8525;
	sub.f64 	%fd9737, %fd9736, %fd8526;
	sub.f64 	%fd9738, %fd9737, %fd8528;
	sub.f64 	%fd9739, %fd9738, %fd8532;
	sub.f64 	%fd1825, %fd9739, %fd8534;
	@%p1021 bra 	$L__BB0_851;
	abs.f64 	%fd9740, %fd25557;
	max.f64 	%fd9741, %fd9740, 0d3EB0C6F7A0B5ED8D;
	mul.f64 	%fd9742, %fd1353, %fd9741;
	rcp.rn.f64 	%fd9743, %fd9742;
	add.s32 	%r3410, %r3385, 2;
	sub.f64 	%fd9744, %fd1672, %fd1672;
	mul.f64 	%fd25697, %fd9743, %fd9744;
	sub.f64 	%fd9745, %fd1674, %fd1674;
	mul.f64 	%fd25696, %fd9743, %fd9745;
	sub.f64 	%fd9746, %fd1673, %fd1673;
	mul.f64 	%fd25695, %fd9743, %fd9746;
	sub.f64 	%fd9747, %fd1675, %fd1675;
	mul.f64 	%fd25694, %fd9743, %fd9747;
	sub.f64 	%fd9748, %fd1687, %fd1687;
	mul.f64 	%fd25693, %fd9743, %fd9748;
	sub.f64 	%fd9749, %fd1692, %fd1692;
	mul.f64 	%fd25692, %fd9743, %fd9749;
	sub.f64 	%fd9750, %fd1693, %fd1693;
	mul.f64 	%fd25691, %fd9743, %fd9750;
	sub.f64 	%fd9751, %fd1701, %fd1701;
	mul.f64 	%fd25690, %fd9743, %fd9751;
	sub.f64 	%fd9752, %fd1702, %fd1702;
	mul.f64 	%fd25689, %fd9743, %fd9752;
	sub.f64 	%fd9753, %fd1703, %fd1703;
	mul.f64 	%fd25688, %fd9743, %fd9753;
	sub.f64 	%fd9754, %fd1704, %fd1704;
	mul.f64 	%fd25687, %fd9743, %fd9754;
	sub.f64 	%fd9755, %fd1662, %fd1662;
	mul.f64 	%fd25686, %fd9743, %fd9755;
	sub.f64 	%fd9756, %fd1705, %fd1705;
	mul.f64 	%fd25685, %fd9743, %fd9756;
	sub.f64 	%fd9757, %fd1706, %fd1706;
	mul.f64 	%fd25683, %fd9743, %fd9757;
	sub.f64 	%fd9758, %fd1708, %fd1708;
	mul.f64 	%fd25682, %fd9743, %fd9758;
	sub.f64 	%fd9759, %fd1709, %fd1709;
	mul.f64 	%fd25681, %fd9743, %fd9759;
	sub.f64 	%fd9760, %fd1710, %fd1710;
	mul.f64 	%fd25680, %fd9743, %fd9760;
	sub.f64 	%fd9761, %fd1711, %fd1711;
	mul.f64 	%fd25679, %fd9743, %fd9761;
	sub.f64 	%fd9762, %fd1533, %fd1533;
	mul.f64 	%fd25677, %fd9743, %fd9762;
	sub.f64 	%fd9763, %fd1539, %fd1539;
	mul.f64 	%fd25676, %fd9743, %fd9763;
	sub.f64 	%fd9764, %fd1712, %fd1712;
	mul.f64 	%fd25675, %fd9743, %fd9764;
	sub.f64 	%fd9765, %fd1713, %fd1713;
	mul.f64 	%fd25674, %fd9743, %fd9765;
	sub.f64 	%fd9766, %fd1714, %fd1714;
	mul.f64 	%fd25673, %fd9743, %fd9766;
	sub.f64 	%fd9767, %fd1715, %fd1715;
	mul.f64 	%fd25672, %fd9743, %fd9767;
	sub.f64 	%fd9768, %fd1716, %fd1716;
	mul.f64 	%fd25671, %fd9743, %fd9768;
	sub.f64 	%fd9769, %fd1717, %fd1717;
	mul.f64 	%fd25670, %fd9743, %fd9769;
	sub.f64 	%fd9770, %fd1718, %fd1718;
	mul.f64 	%fd25669, %fd9743, %fd9770;
	sub.f64 	%fd9771, %fd1529, %fd1529;
	mul.f64 	%fd25668, %fd9743, %fd9771;
	sub.f64 	%fd9772, %fd1549, %fd1549;
	mul.f64 	%fd25667, %fd9743, %fd9772;
	sub.f64 	%fd9773, %fd1719, %fd1719;
	mul.f64 	%fd25666, %fd9743, %fd9773;
	sub.f64 	%fd9774, %fd1720, %fd1720;
	mul.f64 	%fd25665, %fd9743, %fd9774;
	sub.f64 	%fd9775, %fd1569, %fd1569;
	mul.f64 	%fd25664, %fd9743, %fd9775;
	sub.f64 	%fd9776, %fd1721, %fd1721;
	mul.f64 	%fd25663, %fd9743, %fd9776;
	sub.f64 	%fd9777, %fd1722, %fd1722;
	mul.f64 	%fd25662, %fd9743, %fd9777;
	sub.f64 	%fd9778, %fd1723, %fd1723;
	mul.f64 	%fd25661, %fd9743, %fd9778;
	sub.f64 	%fd9779, %fd1724, %fd1724;
	mul.f64 	%fd25660, %fd9743, %fd9779;
	sub.f64 	%fd9780, %fd1725, %fd1725;
	mul.f64 	%fd25659, %fd9743, %fd9780;
	sub.f64 	%fd9781, %fd1726, %fd1726;
	mul.f64 	%fd25658, %fd9743, %fd9781;
	mul.f64 	%fd9782, %fd1608, %fd1527;
	sub.f64 	%fd9783, %fd9782, %fd9782;
	mul.f64 	%fd25657, %fd9743, %fd9783;
	sub.f64 	%fd9784, %fd1728, %fd1728;
	mul.f64 	%fd25656, %fd9743, %fd9784;
	sub.f64 	%fd9785, %fd1729, %fd1729;
	mul.f64 	%fd25655, %fd9743, %fd9785;
	sub.f64 	%fd9786, %fd1730, %fd1730;
	mul.f64 	%fd25654, %fd9743, %fd9786;
	sub.f64 	%fd9787, %fd1731, %fd1731;
	mul.f64 	%fd25653, %fd9743, %fd9787;
	sub.f64 	%fd9788, %fd1732, %fd1732;
	mul.f64 	%fd25652, %fd9743, %fd9788;
	sub.f64 	%fd9789, %fd1733, %fd1733;
	mul.f64 	%fd25651, %fd9743, %fd9789;
	mul.f64 	%fd9790, %fd1527, %fd1553;
	sub.f64 	%fd9791, %fd9790, %fd9790;
	mul.f64 	%fd25650, %fd9743, %fd9791;
	mul.f64 	%fd9792, %fd1573, %fd1527;
	sub.f64 	%fd9793, %fd9792, %fd9792;
	mul.f64 	%fd25649, %fd9743, %fd9793;
	mul.f64 	%fd9794, %fd1527, %fd1588;
	sub.f64 	%fd9795, %fd9794, %fd9794;
	mul.f64 	%fd25648, %fd9743, %fd9795;
	sub.f64 	%fd9796, %fd1737, %fd1737;
	mul.f64 	%fd25647, %fd9743, %fd9796;
	sub.f64 	%fd9797, %fd1738, %fd1738;
	mul.f64 	%fd25646, %fd9743, %fd9797;
	sub.f64 	%fd9798, %fd1739, %fd1739;
	mul.f64 	%fd25645, %fd9743, %fd9798;
	sub.f64 	%fd9799, %fd1740, %fd1740;
	mul.f64 	%fd25644, %fd9743, %fd9799;
	sub.f64 	%fd9800, %fd1741, %fd1741;
	mul.f64 	%fd25643, %fd9743, %fd9800;
	sub.f64 	%fd9801, %fd1742, %fd1742;
	mul.f64 	%fd25642, %fd9743, %fd9801;
	sub.f64 	%fd9802, %fd1743, %fd1743;
	mul.f64 	%fd25641, %fd9743, %fd9802;
	sub.f64 	%fd9803, %fd1744, %fd1744;
	mul.f64 	%fd25640, %fd9743, %fd9803;
	sub.f64 	%fd9804, %fd1745, %fd1745;
	mul.f64 	%fd25639, %fd9743, %fd9804;
	sub.f64 	%fd9805, %fd1746, %fd1746;
	mul.f64 	%fd25638, %fd9743, %fd9805;
	sub.f64 	%fd9806, %fd1747, %fd1747;
	mul.f64 	%fd25637, %fd9743, %fd9806;
	sub.f64 	%fd9807, %fd1748, %fd1748;
	mul.f64 	%fd25636, %fd9743, %fd9807;
	sub.f64 	%fd9808, %fd1749, %fd1749;
	mul.f64 	%fd25635, %fd9743, %fd9808;
	sub.f64 	%fd9809, %fd1750, %fd1750;
	mul.f64 	%fd25634, %fd9743, %fd9809;
	sub.f64 	%fd9810, %fd1751, %fd1751;
	mul.f64 	%fd25633, %fd9743, %fd9810;
	sub.f64 	%fd9811, %fd1752, %fd1752;
	mul.f64 	%fd25632, %fd9743, %fd9811;
	sub.f64 	%fd9812, %fd1753, %fd1753;
	mul.f64 	%fd25631, %fd9743, %fd9812;
	sub.f64 	%fd9813, %fd1754, %fd1754;
	mul.f64 	%fd25630, %fd9743, %fd9813;
	sub.f64 	%fd9814, %fd1755, %fd1755;
	mul.f64 	%fd25629, %fd9743, %fd9814;
	sub.f64 	%fd9815, %fd1756, %fd1756;
	mul.f64 	%fd25628, %fd9743, %fd9815;
	sub.f64 	%fd9816, %fd1757, %fd1757;
	mul.f64 	%fd25627, %fd9743, %fd9816;
	sub.f64 	%fd9817, %fd1758, %fd1758;
	mul.f64 	%fd25626, %fd9743, %fd9817;
	sub.f64 	%fd9818, %fd1759, %fd1759;
	mul.f64 	%fd25625, %fd9743, %fd9818;
	sub.f64 	%fd9819, %fd1760, %fd1760;
	mul.f64 	%fd25624, %fd9743, %fd9819;
	sub.f64 	%fd9820, %fd1761, %fd1761;
	mul.f64 	%fd25623, %fd9743, %fd9820;
	sub.f64 	%fd9821, %fd1762, %fd1762;
	mul.f64 	%fd25622, %fd9743, %fd9821;
	sub.f64 	%fd9822, %fd1763, %fd1763;
	mul.f64 	%fd25621, %fd9743, %fd9822;
	sub.f64 	%fd9823, %fd1764, %fd1764;
	mul.f64 	%fd25620, %fd9743, %fd9823;
	sub.f64 	%fd9824, %fd1765, %fd1765;
	mul.f64 	%fd25619, %fd9743, %fd9824;
	sub.f64 	%fd9825, %fd1766, %fd1766;
	mul.f64 	%fd25618, %fd9743, %fd9825;
	sub.f64 	%fd9826, %fd1767, %fd1767;
	mul.f64 	%fd25617, %fd9743, %fd9826;
	sub.f64 	%fd9827, %fd1768, %fd1768;
	mul.f64 	%fd25616, %fd9743, %fd9827;
	sub.f64 	%fd9828, %fd1769, %fd1769;
	mul.f64 	%fd25615, %fd9743, %fd9828;
	sub.f64 	%fd9829, %fd1770, %fd1770;
	mul.f64 	%fd25614, %fd9743, %fd9829;
	sub.f64 	%fd9830, %fd1771, %fd1771;
	mul.f64 	%fd25613, %fd9743, %fd9830;
	sub.f64 	%fd9831, %fd1772, %fd1772;
	mul.f64 	%fd25612, %fd9743, %fd9831;
	sub.f64 	%fd9832, %fd1773, %fd1773;
	mul.f64 	%fd25611, %fd9743, %fd9832;
	sub.f64 	%fd9833, %fd1774, %fd1774;
	mul.f64 	%fd25610, %fd9743, %fd9833;
	sub.f64 	%fd9834, %fd1775, %fd1775;
	mul.f64 	%fd25609, %fd9743, %fd9834;
	sub.f64 	%fd9835, %fd1776, %fd1776;
	mul.f64 	%fd25608, %fd9743, %fd9835;
	sub.f64 	%fd9836, %fd1777, %fd1777;
	mul.f64 	%fd25607, %fd9743, %fd9836;
	sub.f64 	%fd9837, %fd1778, %fd1778;
	mul.f64 	%fd25606, %fd9743, %fd9837;
	sub.f64 	%fd9838, %fd1779, %fd1779;
	mul.f64 	%fd25605, %fd9743, %fd9838;
	sub.f64 	%fd9839, %fd1780, %fd1780;
	mul.f64 	%fd25604, %fd9743, %fd9839;
	sub.f64 	%fd9840, %fd1781, %fd1781;
	mul.f64 	%fd25603, %fd9743, %fd9840;
	sub.f64 	%fd9841, %fd1782, %fd1782;
	mul.f64 	%fd25602, %fd9743, %fd9841;
	sub.f64 	%fd9842, %fd1783, %fd1783;
	mul.f64 	%fd25601, %fd9743, %fd9842;
	sub.f64 	%fd9843, %fd1784, %fd1784;
	mul.f64 	%fd25600, %fd9743, %fd9843;
	sub.f64 	%fd9844, %fd1785, %fd1785;
	mul.f64 	%fd25599, %fd9743, %fd9844;
	sub.f64 	%fd9845, %fd1786, %fd1786;
	mul.f64 	%fd25598, %fd9743, %fd9845;
	sub.f64 	%fd9846, %fd1787, %fd1787;
	mul.f64 	%fd25597, %fd9743, %fd9846;
	sub.f64 	%fd9847, %fd1788, %fd1788;
	mul.f64 	%fd25596, %fd9743, %fd9847;
	sub.f64 	%fd9848, %fd1789, %fd1789;
	mul.f64 	%fd25595, %fd9743, %fd9848;
	sub.f64 	%fd9849, %fd1790, %fd1790;
	mul.f64 	%fd25594, %fd9743, %fd9849;
	sub.f64 	%fd9850, %fd1791, %fd1791;
	mul.f64 	%fd25593, %fd9743, %fd9850;
	sub.f64 	%fd9851, %fd1792, %fd1792;
	mul.f64 	%fd25592, %fd9743, %fd9851;
	sub.f64 	%fd9852, %fd1793, %fd1793;
	mul.f64 	%fd25591, %fd9743, %fd9852;
	sub.f64 	%fd9853, %fd1794, %fd1794;
	mul.f64 	%fd25590, %fd9743, %fd9853;
	sub.f64 	%fd9854, %fd1795, %fd1795;
	mul.f64 	%fd25589, %fd9743, %fd9854;
	sub.f64 	%fd9855, %fd1796, %fd1796;
	mul.f64 	%fd25588, %fd9743, %fd9855;
	sub.f64 	%fd9856, %fd1797, %fd1797;
	mul.f64 	%fd25587, %fd9743, %fd9856;
	sub.f64 	%fd9857, %fd1798, %fd1798;
	mul.f64 	%fd25586, %fd9743, %fd9857;
	sub.f64 	%fd9858, %fd1799, %fd1799;
	mul.f64 	%fd25585, %fd9743, %fd9858;
	sub.f64 	%fd9859, %fd1800, %fd1800;
	mul.f64 	%fd25584, %fd9743, %fd9859;
	sub.f64 	%fd9860, %fd1801, %fd1801;
	mul.f64 	%fd25583, %fd9743, %fd9860;
	sub.f64 	%fd9861, %fd1802, %fd1802;
	mul.f64 	%fd25582, %fd9743, %fd9861;
	sub.f64 	%fd9862, %fd1803, %fd1803;
	mul.f64 	%fd25581, %fd9743, %fd9862;
	sub.f64 	%fd9863, %fd1804, %fd1804;
	mul.f64 	%fd25580, %fd9743, %fd9863;
	sub.f64 	%fd9864, %fd1805, %fd1805;
	mul.f64 	%fd25579, %fd9743, %fd9864;
	sub.f64 	%fd9865, %fd1806, %fd1806;
	mul.f64 	%fd25578, %fd9743, %fd9865;
	sub.f64 	%fd9866, %fd1807, %fd1807;
	mul.f64 	%fd25577, %fd9743, %fd9866;
	sub.f64 	%fd9867, %fd1808, %fd1808;
	mul.f64 	%fd25576, %fd9743, %fd9867;
	sub.f64 	%fd9868, %fd1809, %fd1809;
	mul.f64 	%fd25575, %fd9743, %fd9868;
	sub.f64 	%fd9869, %fd1810, %fd1810;
	mul.f64 	%fd25574, %fd9743, %fd9869;
	sub.f64 	%fd9870, %fd1811, %fd1811;
	mul.f64 	%fd25573, %fd9743, %fd9870;
	sub.f64 	%fd9871, %fd1812, %fd1812;
	mul.f64 	%fd25572, %fd9743, %fd9871;
	sub.f64 	%fd9872, %fd1813, %fd1813;
	mul.f64 	%fd25571, %fd9743, %fd9872;
	sub.f64 	%fd9873, %fd1814, %fd1814;
	mul.f64 	%fd25570, %fd9743, %fd9873;
	sub.f64 	%fd9874, %fd1815, %fd1815;
	mul.f64 	%fd25569, %fd9743, %fd9874;
	sub.f64 	%fd9875, %fd1816, %fd1816;
	mul.f64 	%fd25568, %fd9743, %fd9875;
	sub.f64 	%fd9876, %fd1817, %fd1817;
	mul.f64 	%fd25567, %fd9743, %fd9876;
	sub.f64 	%fd9877, %fd1818, %fd1818;
	mul.f64 	%fd25566, %fd9743, %fd9877;
	sub.f64 	%fd9878, %fd1819, %fd1819;
	mul.f64 	%fd25565, %fd9743, %fd9878;
	sub.f64 	%fd9879, %fd1820, %fd1820;
	mul.f64 	%fd25564, %fd9743, %fd9879;
	sub.f64 	%fd9880, %fd1821, %fd1821;
	mul.f64 	%fd25563, %fd9743, %fd9880;
	sub.f64 	%fd9881, %fd1822, %fd1822;
	mul.f64 	%fd25562, %fd9743, %fd9881;
	sub.f64 	%fd9882, %fd1823, %fd1823;
	mul.f64 	%fd25561, %fd9743, %fd9882;
	sub.f64 	%fd9883, %fd1824, %fd1824;
	mul.f64 	%fd25560, %fd9743, %fd9883;
	sub.f64 	%fd9884, %fd1825, %fd1825;
	mul.f64 	%fd25559, %fd9743, %fd9884;
$L__BB0_851:
	ld.param.f64 	%fd25138, [_Z10RosenbrockPdddS_PiiiiiiddddddddPKdS2_S2_S2_S2_S2_S2_S2_i_param_2];
	mul.f64 	%fd9885, %fd1522, 0d3DE07E1FE91B0B70;
	mul.f64 	%fd9886, %fd319, %fd1521;
	mul.f64 	%fd9887, %fd362, %fd1522;
	mul.f64 	%fd9888, %fd368, %fd1521;
	mul.f64 	%fd9889, %fd211, %fd1527;
	mul.f64 	%fd9890, %fd374, %fd1527;
	mul.f64 	%fd9891, %fd380, %fd1532;
	mul.f64 	%fd9892, %fd217, %fd1532;
	mul.f64 	%fd9893, %fd1532, 0d3DD3CA8CB153A753;
	mul.f64 	%fd9894, %fd1532, 0d3D9E58B5986F33C4;
	mul.f64 	%fd9895, %fd1532, 0d3D7C25C268497682;
	mul.f64 	%fd9896, %fd386, %fd1532;
	add.f64 	%fd9897, %fd25, %fd25;
	mul.f64 	%fd9898, %fd9897, %fd1532;
	mul.f64 	%fd9899, %fd392, %fd1537;
	mul.f64 	%fd9900, %fd1527, 0d3D7FAA7AB552A552;
	mul.f64 	%fd9901, %fd405, %fd1518;
	mul.f64 	%fd9902, %fd406, %fd1518;
	mul.f64 	%fd9903, %fd412, %fd1544;
	mul.f64 	%fd9904, %fd418, %fd1544;
	mul.f64 	%fd9905, %fd424, %fd1547;
	mul.f64 	%fd9906, %fd430, %fd1547;
	mul.f64 	%fd9907, %fd436, %fd1547;
	mul.f64 	%fd9908, %fd442, %fd1531;
	mul.f64 	%fd9909, %fd64, %fd1531;
	mul.f64 	%fd9910, %fd485, %fd1544;
	mul.f64 	%fd9911, %fd491, %fd1532;
	mul.f64 	%fd9912, %fd520, %fd1547;
	mul.f64 	%fd9913, %fd101, %fd1532;
	mul.f64 	%fd9914, %fd1532, 0d3D8EC94CA210599E;
	mul.f64 	%fd9915, %fd526, %fd1527;
	mul.f64 	%fd9916, %fd118, %fd1527;
	mul.f64 	%fd9917, %fd538, %fd1527;
	mul.f64 	%fd9918, %fd544, %fd1527;
	mul.f64 	%fd9919, %fd550, %fd1522;
	mul.f64 	%fd9920, %fd563, %fd1532;
	mul.f64 	%fd9921, %fd575, %fd1532;
	mul.f64 	%fd9922, %fd584, %fd1544;
	mul.f64 	%fd9923, %fd585, %fd1544;
	mul.f64 	%fd9924, %fd592, %fd1547;
	mul.f64 	%fd9925, %fd593, %fd1547;
	mul.f64 	%fd9926, %fd1522, 0d3D0B05876E5B0120;
	mul.f64 	%fd9927, %fd599, %fd1527;
	mul.f64 	%fd9928, %fd600, %fd1562;
	mul.f64 	%fd9929, %fd606, %fd1547;
	mul.f64 	%fd9930, %fd1527, 0d3D7D33F9B299048D;
	mul.f64 	%fd9931, %fd612, %fd1527;
	mul.f64 	%fd9932, %fd1518, 0d3DE80D43DE9CC603;
	mul.f64 	%fd9933, %fd632, %fd1527;
	mul.f64 	%fd9934, %fd638, %fd1527;
	mul.f64 	%fd9935, %fd644, %fd1532;
	mul.f64 	%fd9936, %fd649, %fd1544;
	mul.f64 	%fd9937, %fd1531, 0d3D76DEADF4BBB049;
	add.f64 	%fd9938, %fd661, %fd661;
	mul.f64 	%fd9939, %fd9938, %fd1523;
	add.f64 	%fd9940, %fd667, %fd667;
	mul.f64 	%fd9941, %fd9940, %fd1523;
	mul.f64 	%fd9942, %fd298, %fd1527;
	mul.f64 	%fd9943, %fd673, %fd1520;
	mul.f64 	%fd9944, %fd679, %fd1531;
	mul.f64 	%fd9945, %fd680, %fd1527;
	mul.f64 	%fd9946, %fd1527, 0d3D5C25C268497682;
	mul.f64 	%fd9947, %fd686, %fd1527;
	mul.f64 	%fd9948, %fd692, %fd1522;
	mul.f64 	%fd9949, %fd729, %fd1527;
	mul.f64 	%fd9950, %fd735, %fd1532;
	mul.f64 	%fd9951, %fd741, %fd1544;
	mul.f64 	%fd9952, %fd1531, 0d3D843B23BAF4CD2D;
	mul.f64 	%fd9953, %fd747, %fd1523;
	mul.f64 	%fd9954, %fd748, %fd1527;
	mul.f64 	%fd9955, %fd749, %fd1531;
	mul.f64 	%fd9956, %fd755, %fd1527;
	mul.f64 	%fd9957, %fd767, %fd1532;
	mul.f64 	%fd9958, %fd773, %fd1532;
	mul.f64 	%fd9959, %fd774, %fd1544;
	mul.f64 	%fd9960, %fd268, %fd1547;
	mul.f64 	%fd9961, %fd1531, 0d3D919799812DEA11;
	mul.f64 	%fd9962, %fd780, %fd1523;
	mul.f64 	%fd9963, %fd781, %fd1523;
	mul.f64 	%fd9964, %fd787, %fd1519;
	add.f64 	%fd9965, %fd788, %fd788;
	mul.f64 	%fd9966, %fd9965, %fd1519;
	mul.f64 	%fd9967, %fd298, 0d3FE3333333333333;
	mul.f64 	%fd9968, %fd9967, %fd1527;
	mul.f64 	%fd9969, %fd789, %fd1527;
	mul.f64 	%fd9970, %fd795, %fd1527;
	mul.f64 	%fd9971, %fd801, %fd1527;
	mul.f64 	%fd9972, %fd802, %fd1522;
	mul.f64 	%fd9973, %fd832, %fd1527;
	mul.f64 	%fd9974, %fd838, %fd1531;
	mul.f64 	%fd9975, %fd292, %fd1532;
	mul.f64 	%fd9976, %fd286, %fd1544;
	mul.f64 	%fd9977, %fd280, %fd1523;
	mul.f64 	%fd9978, %fd844, %fd1532;
	mul.f64 	%fd9979, %fd845, %fd1544;
	mul.f64 	%fd9980, %fd846, %fd1527;
	mul.f64 	%fd9981, %fd852, %fd1527;
	mul.f64 	%fd9982, %fd853, %fd1532;
	mul.f64 	%fd9983, %fd854, %fd1544;
	mul.f64 	%fd9984, %fd855, %fd1523;
	mul.f64 	%fd9985, %fd861, %fd1527;
	mul.f64 	%fd9986, %fd867, %fd1527;
	mul.f64 	%fd9987, %fd873, %fd1527;
	mul.f64 	%fd9988, %fd879, %fd1527;
	mul.f64 	%fd9989, %fd890, %fd1522;
	mul.f64 	%fd9990, %fd901, %fd1527;
	mul.f64 	%fd9991, %fd902, %fd1532;
	mul.f64 	%fd9992, %fd903, %fd1544;
	mul.f64 	%fd9993, %fd268, 0d3FD0000000000000;
	mul.f64 	%fd9994, %fd9993, %fd1547;
	mul.f64 	%fd9995, %fd1523, 0d3D819799812DEA11;
	mul.f64 	%fd9996, %fd1615, 0d3D919799812DEA11;
	mul.f64 	%fd9997, %fd1527, 0d3DC07E1FE91B0B70;
	mul.f64 	%fd9998, %fd909, %fd1527;
	mul.f64 	%fd9999, %fd1527, 0d3D7DE81E8ECE0DEA;
	mul.f64 	%fd10000, %fd1527, 0d3DC19799812DEA11;
	mul.f64 	%fd10001, %fd915, %fd1522;
	mul.f64 	%fd10002, %fd921, %fd1527;
	mul.f64 	%fd10003, %fd927, %fd1531;
	mul.f64 	%fd10004, %fd928, %fd1532;
	mul.f64 	%fd10005, %fd1604, 0d3D919799812DEA11;
	mul.f64 	%fd10006, %fd1527, 0d3DDB7CDFD9D7BDBB;
	mul.f64 	%fd10007, %fd1527, 0d3DAC965971EA9C5C;
	mul.f64 	%fd10008, %fd934, %fd1528;
	mul.f64 	%fd10009, %fd935, %fd1546;
	add.f64 	%fd10010, %fd941, %fd941;
	mul.f64 	%fd10011, %fd10010, %fd1546;
	add.f64 	%fd10012, %fd942, %fd942;
	mul.f64 	%fd10013, %fd10012, %fd1546;
	add.f64 	%fd10014, %fd948, %fd948;
	mul.f64 	%fd10015, %fd10014, %fd1546;
	add.f64 	%fd10016, %fd155, %fd155;
	mul.f64 	%fd10017, %fd10016, %fd1546;
	mul.f64 	%fd10018, %fd960, %fd1528;
	mov.f64 	%fd10019, 0d3DC83073119F21D8;
	sub.f64 	%fd10020, %fd10019, %fd966;
	mul.f64 	%fd10021, %fd10020, %fd1532;
	mul.f64 	%fd10022, %fd966, %fd1532;
	mul.f64 	%fd10023, %fd972, %fd1528;
	mul.f64 	%fd10024, %fd973, %fd1546;
	mul.f64 	%fd10025, %fd979, %fd1532;
	mul.f64 	%fd10026, %fd980, %fd1630;
	mul.f64 	%fd10027, %fd981, %fd1527;
	mul.f64 	%fd10028, %fd987, %fd1546;
	mul.f64 	%fd10029, %fd1025, %fd1547;
	mul.f64 	%fd10030, %fd1037, %fd1521;
	mul.f64 	%fd10031, %fd1043, %fd1528;
	mul.f64 	%fd10032, %fd1049, %fd1528;
	mul.f64 	%fd10033, %fd1055, %fd1520;
	mul.f64 	%fd10034, %fd1528, 0d3DD037C1831653C8;
	mul.f64 	%fd10035, %fd1061, %fd1546;
	mul.f64 	%fd10036, %fd1518, 0d3DF6AD6BE0852FBA;
	mul.f64 	%fd10037, %fd1518, 0d3DE6AD6BE0852FBA;
	mul.f64 	%fd10038, %fd1067, %fd1527;
	mul.f64 	%fd10039, %fd1518, 0d3DF65575E0FF4A28;
	mul.f64 	%fd10040, %fd1073, %fd1527;
	mul.f64 	%fd10041, %fd1111, %fd1528;
	mul.f64 	%fd10042, %fd1528, 0d3DD5FD7FE1796495;
	mul.f64 	%fd10043, %fd1518, 0d3DE33DCFE54A3803;
	mul.f64 	%fd10044, %fd1518, 0d3DEF9C67D41E8097;
	mul.f64 	%fd10045, %fd1117, %fd1538;
	mul.f64 	%fd10046, %fd1123, %fd1543;
	mul.f64 	%fd10047, %fd1543, 0d3D97BFDC07FDFBFD;
	add.f64 	%fd10048, %fd1129, %fd1129;
	mul.f64 	%fd10049, %fd10048, %fd1543;
	mul.f64 	%fd10050, %fd1135, %fd1532;
	mul.f64 	%fd10051, %fd1136, %fd1532;
	mul.f64 	%fd10052, %fd1142, %fd1527;
	mul.f64 	%fd10053, %fd1148, %fd1521;
	mul.f64 	%fd10054, %fd1154, %fd1527;
	mul.f64 	%fd10055, %fd1538, 0d3DCAF0230DCE4E6A;
	mul.f64 	%fd10056, %fd1160, %fd1544;
	mul.f64 	%fd10057, %fd193, %fd1547;
	mul.f64 	%fd10058, %fd1172, %fd1520;
	mul.f64 	%fd10059, %fd1178, %fd1538;
	mul.f64 	%fd10060, %fd1543, 0d3D923B5DEC46DB4F;
	mul.f64 	%fd10061, %fd1543, 0d3D7B590CE26A48F5;
	mul.f64 	%fd10062, %fd1184, %fd1527;
	mul.f64 	%fd10063, %fd1195, %fd1538;
	mul.f64 	%fd10064, %fd1201, %fd1538;
	mul.f64 	%fd10065, %fd1207, %fd1527;
	mul.f64 	%fd10066, %fd1213, %fd1527;
	mul.f64 	%fd10067, %fd1538, 0d3CEDE7661723DBB3;
	mul.f64 	%fd10068, %fd1538, 0d3CD3D0DAC864DEB1;
	mul.f64 	%fd10069, %fd1219, %fd1528;
	mul.f64 	%fd10070, %fd1225, %fd1546;
	mul.f64 	%fd10071, %fd1226, %fd1546;
	mul.f64 	%fd10072, %fd1227, %fd1546;
	mul.f64 	%fd10073, %fd1528, 0d3DAFE2C63A23383F;
	mul.f64 	%fd10074, %fd1233, %fd1527;
	mul.f64 	%fd10075, %fd1263, %fd1527;
	mul.f64 	%fd10076, %fd1269, %fd1527;
	mul.f64 	%fd10077, %fd205, %fd1527;
	mul.f64 	%fd10078, %fd1275, %fd1531;
	mul.f64 	%fd10079, %fd1522, 0d3D551C51CE3718E1;
	mul.f64 	%fd10080, %fd1532, 0d3DCB7CDFD9D7BDBB;
	mul.f64 	%fd10081, %fd1528, 0d3DF6AD6BE0852FBA;
	mul.f64 	%fd10082, %fd1287, %fd1538;
	mul.f64 	%fd10083, %fd1543, 0d3D5EF655D91D9BF5;
	mul.f64 	%fd10084, %fd1338, %fd1537;
	mul.f64 	%fd10085, %fd1340, %fd1630;
	mul.f64 	%fd10086, %fd1341, %fd1630;
	mul.f64 	%fd10087, %fd1342, %fd1537;
	mul.f64 	%fd10088, %fd1343, %fd1630;
	mul.f64 	%fd10089, %fd1344, %fd1524;
	mul.f64 	%fd10090, %fd1345, %fd1537;
	mul.f64 	%fd10091, %fd1346, %fd1524;
	mul.f64 	%fd10092, %fd1347, %fd1630;
	mul.f64 	%fd10093, %fd1348, %fd1524;
	mul.f64 	%fd10094, %fd1349, %fd1630;
	mul.f64 	%fd10095, %fd1351, %fd1518;
	st.local.v2.f64 	[%rd4], {%fd1354, %fd1355};
	st.local.v2.f64 	[%rd4+16], {%fd1356, %fd1357};
	st.local.v2.f64 	[%rd4+32], {%fd1358, %fd1355};
	st.local.v2.f64 	[%rd4+48], {%fd1356, %fd1333};
	mov.f64 	%fd10096, 0d0000000000000000;
	st.local.v2.f64 	[%rd4+64], {%fd1331, %fd10096};
	add.f64 	%fd10097, %fd1319, %fd10036;
	add.f64 	%fd10098, %fd1322, %fd10043;
	st.local.v2.f64 	[%rd4+80], {%fd10097, %fd10098};
	add.f64 	%fd10099, %fd1321, %fd10044;
	add.f64 	%fd10100, %fd1329, %fd10066;
	st.local.v2.f64 	[%rd4+96], {%fd10099, %fd10100};
	add.f64 	%fd10101, %fd1330, %fd10065;
	add.f64 	%fd10102, %fd1334, %fd10074;
	st.local.v2.f64 	[%rd4+112], {%fd10101, %fd10102};
	add.f64 	%fd10103, %fd1335, %fd10066;
	st.local.v2.f64 	[%rd4+128], {%fd10062, %fd10103};
	add.f64 	%fd10104, %fd1336, %fd10066;
	add.f64 	%fd10105, %fd10040, %fd10040;
	fma.rn.f64 	%fd10106, %fd10039, 0d4000000000000000, %fd10105;
	fma.rn.f64 	%fd10107, %fd1320, 0d4000000000000000, %fd10106;
	st.local.v2.f64 	[%rd4+144], {%fd10104, %fd10107};
	fma.rn.f64 	%fd10108, %fd10037, 0d3FECCCCCCCCCCCCD, %fd10038;
	fma.rn.f64 	%fd10109, %fd1637, 0d3FECCCCCCCCCCCCD, %fd1636;
	fma.rn.f64 	%fd10110, %fd1639, 0d4000000000000000, %fd10109;
	add.f64 	%fd10111, %fd10110, %fd1643;
	add.f64 	%fd10112, %fd10111, %fd1644;
	st.local.v2.f64 	[%rd4+160], {%fd10108, %fd10112};
	fma.rn.f64 	%fd10113, %fd1640, 0d4000000000000000, %fd1638;
	add.f64 	%fd10114, %fd10113, %fd1649;
	add.f64 	%fd10115, %fd10114, %fd1652;
	add.f64 	%fd10116, %fd10115, %fd1653;
	add.f64 	%fd10117, %fd10116, %fd1658;
	add.f64 	%fd10118, %fd10117, %fd1659;
	add.f64 	%fd10119, %fd10118, %fd1660;
	add.f64 	%fd10120, %fd1333, %fd1333;
	st.local.v2.f64 	[%rd4+176], {%fd10119, %fd10120};
	mul.f64 	%fd10121, %fd1331, 0d4008000000000000;
	st.local.v2.f64 	[%rd4+192], {%fd10121, %fd10096};
	add.f64 	%fd10122, %fd10043, %fd10043;
	fma.rn.f64 	%fd10123, %fd1322, 0d4000000000000000, %fd10122;
	st.local.v2.f64 	[%rd4+208], {%fd10123, %fd10099};
	fma.rn.f64 	%fd10124, %fd1643, 0d4000000000000000, %fd1644;
	st.local.v2.f64 	[%rd4+224], {%fd10124, %fd10096};
	add.f64 	%fd10125, %fd1321, %fd1321;
	st.local.v2.f64 	[%rd4+240], {%fd1322, %fd10125};
	add.f64 	%fd10126, %fd10066, %fd10066;
	st.local.v2.f64 	[%rd4+256], {%fd10074, %fd10126};
	mul.f64 	%fd10127, %fd10037, 0d3FB70A3D70A3D70A;
	st.local.v2.f64 	[%rd4+272], {%fd10066, %fd10127};
	mul.f64 	%fd10128, %fd1637, 0d3FB70A3D70A3D70A;
	fma.rn.f64 	%fd10129, %fd1658, 0d4000000000000000, %fd1659;
	add.f64 	%fd10130, %fd10129, %fd1660;
	st.local.v2.f64 	[%rd4+288], {%fd10128, %fd10130};
	st.local.v2.f64 	[%rd4+304], {%fd10096, %fd10080};
	mul.f64 	%fd10131, %fd10006, 0d3FD999999999999A;
	mul.f64 	%fd10132, %fd1666, 0d3FD999999999999A;
	st.local.v2.f64 	[%rd4+320], {%fd10131, %fd10132};
	st.local.v2.f64 	[%rd4+336], {%fd1668, %fd10096};
	st.local.v2.f64 	[%rd4+352], {%fd10075, %fd1661};
	add.f64 	%fd10133, %fd1339, %fd1339;
	st.local.v2.f64 	[%rd4+368], {%fd10096, %fd10133};
	st.local.v2.f64 	[%rd4+384], {%fd10096, %fd10133};
	st.local.v2.f64 	[%rd4+400], {%fd1333, %fd1331};
	st.local.v2.f64 	[%rd4+416], {%fd10096, %fd1321};
	add.f64 	%fd10134, %fd1292, %fd10095;
	st.local.v2.f64 	[%rd4+432], {%fd1322, %fd10134};
	mul.f64 	%fd10135, %fd1351, %fd1690;
	st.local.v2.f64 	[%rd4+448], {%fd1320, %fd10135};
	mul.f64 	%fd10136, %fd1518, 0dBDEF9C67D41E8097;
	sub.f64 	%fd10137, %fd10136, %fd1321;
	mul.f64 	%fd10138, %fd1688, 0dBDEF9C67D41E8097;
	st.local.v2.f64 	[%rd4+464], {%fd10137, %fd10138};
	mul.f64 	%fd10139, %fd1518, 0dBDE33DCFE54A3803;
	sub.f64 	%fd10140, %fd10139, %fd1322;
	mul.f64 	%fd10141, %fd1689, 0dBDE33DCFE54A3803;
	st.local.v2.f64 	[%rd4+480], {%fd10140, %fd10141};
	mul.f64 	%fd10142, %fd1350, %fd1707;
	sub.f64 	%fd10143, %fd10142, %fd10095;
	sub.f64 	%fd10144, %fd10143, %fd1292;
	neg.f64 	%fd10145, %fd1690;
	mul.f64 	%fd10146, %fd1350, %fd10145;
	sub.f64 	%fd10147, %fd10146, %fd10135;
	st.local.v2.f64 	[%rd4+496], {%fd10144, %fd10147};
	mul.f64 	%fd10148, %fd1518, 0dBDF49DA7E361CE4C;
	sub.f64 	%fd10149, %fd10148, %fd10040;
	sub.f64 	%fd10150, %fd10149, %fd1320;
	mul.f64 	%fd10151, %fd1691, 0dBDF49DA7E361CE4C;
	st.local.v2.f64 	[%rd4+512], {%fd10150, %fd10151};
	neg.f64 	%fd10152, %fd1691;
	mul.f64 	%fd10153, %fd1073, %fd10152;
	st.local.v2.f64 	[%rd4+528], {%fd10153, %fd231};
	st.local.v2.f64 	[%rd4+544], {%fd10096, %fd10096};
	mul.f64 	%fd10154, %fd217, %fd1522;
	st.local.v2.f64 	[%rd4+560], {%fd9892, %fd10154};
	st.local.v2.f64 	[%rd4+576], {%fd10096, %fd9899};
	mul.f64 	%fd10155, %fd392, %fd1518;
	st.local.v2.f64 	[%rd4+592], {%fd10155, %fd10096};
	add.f64 	%fd10156, %fd1311, %fd1311;
	st.local.v2.f64 	[%rd4+608], {%fd10156, %fd10039};
	add.f64 	%fd10157, %fd9901, %fd9902;
	st.local.v2.f64 	[%rd4+624], {%fd10157, %fd10037};
	fma.rn.f64 	%fd10158, %fd1339, 0d4008000000000000, %fd10084;
	fma.rn.f64 	%fd10159, %fd10088, 0d4000000000000000, %fd10158;
	st.local.v2.f64 	[%rd4+640], {%fd10159, %fd9926};
	add.f64 	%fd10160, %fd9919, %fd9924;
	add.f64 	%fd10161, %fd9925, %fd10160;
	st.local.v2.f64 	[%rd4+656], {%fd9929, %fd10161};
	mul.f64 	%fd10162, %fd1518, 0d3DE07E1FE91B0B70;
	st.local.v2.f64 	[%rd4+672], {%fd10162, %fd9932};
	st.local.v2.f64 	[%rd4+688], {%fd9948, %fd10092};
	add.f64 	%fd10163, %fd10001, %fd10003;
	add.f64 	%fd10164, %fd9972, %fd9974;
	st.local.v2.f64 	[%rd4+704], {%fd10163, %fd10164};
	add.f64 	%fd10165, %fd1314, %fd10085;
	add.f64 	%fd10166, %fd10165, %fd10093;
	st.local.v2.f64 	[%rd4+720], {%fd9989, %fd10166};
	add.f64 	%fd10167, %fd10086, %fd10091;
	st.local.v2.f64 	[%rd4+736], {%fd10167, %fd9952};
	add.f64 	%fd10168, %fd1325, %fd10053;
	add.f64 	%fd10169, %fd10168, %fd10089;
	add.f64 	%fd10170, %fd10169, %fd10094;
	st.local.v2.f64 	[%rd4+752], {%fd10170, %fd9955};
	fma.rn.f64 	%fd10171, %fd9885, 0d4000000000000000, %fd1526;
	add.f64 	%fd10172, %fd10171, %fd9899;
	add.f64 	%fd10173, %fd10172, %fd1541;
	add.f64 	%fd10174, %fd1542, %fd10173;
	add.f64 	%fd10175, %fd10174, %fd1566;
	add.f64 	%fd10176, %fd10175, %fd1637;
	add.f64 	%fd10177, %fd10176, %fd1639;
	st.local.v2.f64 	[%rd4+768], {%fd10177, %fd9961};
	add.f64 	%fd10178, %fd1681, %fd1683;
	add.f64 	%fd10179, %fd10178, %fd1685;
	st.local.v2.f64 	[%rd4+784], {%fd9887, %fd10179};
	add.f64 	%fd10180, %fd9886, %fd9886;
	fma.rn.f64 	%fd10181, %fd10162, 0d4000000000000000, %fd10180;
	add.f64 	%fd10182, %fd10181, %fd1525;
	add.f64 	%fd10183, %fd10182, %fd9889;
	add.f64 	%fd10184, %fd10183, %fd9892;
	add.f64 	%fd10185, %fd10184, %fd1554;
	add.f64 	%fd10186, %fd10185, %fd1561;
	add.f64 	%fd10187, %fd10186, %fd1574;
	add.f64 	%fd10188, %fd10187, %fd1589;
	add.f64 	%fd10189, %fd10188, %fd1613;
	add.f64 	%fd10190, %fd10189, %fd1623;
	add.f64 	%fd10191, %fd9937, %fd10035;
	add.f64 	%fd10192, %fd10191, %fd10061;
	st.local.v2.f64 	[%rd4+800], {%fd10190, %fd10192};
	mul.f64 	%fd10193, %fd211, %fd1522;
	fma.rn.f64 	%fd10194, %fd368, %fd1521, %fd10193;
	add.f64 	%fd10195, %fd10194, %fd10024;
	add.f64 	%fd10196, %fd10155, %fd1676;
	st.local.v2.f64 	[%rd4+816], {%fd10195, %fd10196};
	mul.f64 	%fd10197, %fd319, %fd1522;
	add.f64 	%fd10198, %fd10197, %fd10197;
	mul.f64 	%fd10199, %fd368, %fd1527;
	add.f64 	%fd10200, %fd10198, %fd10199;
	add.f64 	%fd10201, %fd10200, %fd9891;
	add.f64 	%fd10202, %fd9905, %fd9905;
	add.f64 	%fd10203, %fd10201, %fd10202;
	add.f64 	%fd10204, %fd10009, %fd10009;
	add.f64 	%fd10205, %fd10203, %fd10204;
	fma.rn.f64 	%fd10206, %fd10046, 0d4000000000000000, %fd10205;
	add.f64 	%fd10207, %fd10206, %fd1645;
	st.local.v2.f64 	[%rd4+832], {%fd9944, %fd10207};
	mul.f64 	%fd10208, %fd1123, %fd1521;
	add.f64 	%fd10209, %fd10047, %fd10047;
	fma.rn.f64 	%fd10210, %fd10208, 0d4000000000000000, %fd10209;
	add.f64 	%fd10211, %fd10049, %fd10049;
	add.f64 	%fd10212, %fd10211, %fd10210;
	mul.f64 	%fd10213, %fd1523, 0d3D7B590CE26A48F5;
	add.f64 	%fd10214, %fd10212, %fd10213;
	add.f64 	%fd10215, %fd10214, %fd10070;
	fma.rn.f64 	%fd10216, %fd10071, 0d4000000000000000, %fd10215;
	fma.rn.f64 	%fd10217, %fd10072, 0d4000000000000000, %fd10216;
	mul.f64 	%fd10218, %fd935, %fd1521;
	add.f64 	%fd10219, %fd10011, %fd10011;
	fma.rn.f64 	%fd10220, %fd10218, 0d4000000000000000, %fd10219;
	add.f64 	%fd10221, %fd10013, %fd10013;
	add.f64 	%fd10222, %fd10221, %fd10220;
	add.f64 	%fd10223, %fd10015, %fd10222;
	mul.f64 	%fd10224, %fd973, %fd1527;
	add.f64 	%fd10225, %fd10223, %fd10224;
	mul.f64 	%fd10226, %fd1061, %fd1523;
	add.f64 	%fd10227, %fd10225, %fd10226;
	mul.f64 	%fd10228, %fd1225, %fd1543;
	add.f64 	%fd10229, %fd10227, %fd10228;
	mul.f64 	%fd10230, %fd1226, %fd1543;
	fma.rn.f64 	%fd10231, %fd10230, 0d4000000000000000, %fd10229;
	mul.f64 	%fd10232, %fd1227, %fd1543;
	fma.rn.f64 	%fd10233, %fd10232, 0d4000000000000000, %fd10231;
	st.local.v2.f64 	[%rd4+848], {%fd10217, %fd10233};
	mul.f64 	%fd10234, %fd424, %fd1521;
	fma.rn.f64 	%fd10235, %fd10234, 0d4000000000000000, %fd1559;
	add.f64 	%fd10236, %fd1560, %fd10235;
	mul.f64 	%fd10237, %fd606, %fd1562;
	add.f64 	%fd10238, %fd10236, %fd10237;
	mul.f64 	%fd10239, %fd1523, 0d3D76DEADF4BBB049;
	add.f64 	%fd10240, %fd9914, %fd10239;
	mul.f64 	%fd10241, %fd679, %fd1520;
	add.f64 	%fd10242, %fd10240, %fd10241;
	add.f64 	%fd10243, %fd10242, %fd1578;
	add.f64 	%fd10244, %fd10243, %fd1582;
	mul.f64 	%fd10245, %fd1519, 0d3D919799812DEA11;
	add.f64 	%fd10246, %fd10244, %fd10245;
	add.f64 	%fd10247, %fd10246, %fd1591;
	add.f64 	%fd10248, %fd10247, %fd1625;
	fma.rn.f64 	%fd10249, %fd1296, 0d4000000000000000, %fd10248;
	st.local.v2.f64 	[%rd4+864], {%fd10238, %fd10249};
	mul.f64 	%fd10250, %fd380, %fd1521;
	add.f64 	%fd10251, %fd10250, %fd10154;
	mul.f64 	%fd10252, %fd1531, 0d3D8EC94CA210599E;
	add.f64 	%fd10253, %fd10251, %fd10252;
	add.f64 	%fd10254, %fd1677, %fd1678;
	fma.rn.f64 	%fd10255, %fd1680, 0d4000000000000000, %fd10254;
	add.f64 	%fd10256, %fd10255, %fd1684;
	add.f64 	%fd10257, %fd10256, %fd1686;
	st.local.v2.f64 	[%rd4+880], {%fd10253, %fd10257};
	mul.f64 	%fd10258, %fd10092, 0d3FD55553EF6B5D46;
	st.local.v2.f64 	[%rd4+896], {%fd10096, %fd10258};
	mul.f64 	%fd10259, %fd10093, 0d3FE0000000000000;
	mul.f64 	%fd10260, %fd10091, 0d3FD55553EF6B5D46;
	st.local.v2.f64 	[%rd4+912], {%fd10259, %fd10260};
	mul.f64 	%fd10261, %fd10094, 0d3FE0000000000000;
	add.f64 	%fd10262, %fd10169, %fd10261;
	mul.f64 	%fd10263, %fd1683, 0d3FD55553EF6B5D46;
	add.f64 	%fd10264, %fd1681, %fd10263;
	fma.rn.f64 	%fd10265, %fd1685, 0d3FE0000000000000, %fd10264;
	st.local.v2.f64 	[%rd4+928], {%fd10262, %fd10265};
	fma.rn.f64 	%fd10266, %fd10046, 0d4000000000000000, %fd1645;
	st.local.v2.f64 	[%rd4+944], {%fd10061, %fd10266};
	fma.rn.f64 	%fd10267, %fd10070, 0d3FE0000000000000, %fd10214;
	add.f64 	%fd10268, %fd10071, %fd10267;
	add.f64 	%fd10269, %fd10072, %fd10268;
	fma.rn.f64 	%fd10270, %fd10228, 0d3FE0000000000000, %fd10230;
	add.f64 	%fd10271, %fd10232, %fd10270;
	st.local.v2.f64 	[%rd4+960], {%fd10269, %fd10271};
	mul.f64 	%fd10272, %fd1686, 0d3FE0000000000000;
	fma.rn.f64 	%fd10273, %fd1684, 0d3FD55553EF6B5D46, %fd10272;
	st.local.v2.f64 	[%rd4+976], {%fd10273, %fd10096};
	st.local.v2.f64 	[%rd4+992], {%fd10156, %fd10039};
	st.local.v2.f64 	[%rd4+1008], {%fd10037, %fd10088};
	add.f64 	%fd10274, %fd10165, %fd10259;
	st.local.v2.f64 	[%rd4+1024], {%fd10258, %fd10274};
	fma.rn.f64 	%fd10275, %fd10086, 0d3FE0000000000000, %fd10260;
	st.local.v2.f64 	[%rd4+1040], {%fd10275, %fd10261};
	add.f64 	%fd10276, %fd1637, %fd1639;
	fma.rn.f64 	%fd10277, %fd1685, 0d3FE0000000000000, %fd10263;
	st.local.v2.f64 	[%rd4+1056], {%fd10276, %fd10277};
	st.local.v2.f64 	[%rd4+1072], {%fd10035, %fd10024};
	fma.rn.f64 	%fd10278, %fd10070, 0d3FE0000000000000, %fd10071;
	add.f64 	%fd10279, %fd10072, %fd10278;
	st.local.v2.f64 	[%rd4+1088], {%fd10204, %fd10279};
	fma.rn.f64 	%fd10280, %fd10228, 0d3FE0000000000000, %fd10227;
	add.f64 	%fd10281, %fd10230, %fd10280;
	add.f64 	%fd10282, %fd10232, %fd10281;
	fma.rn.f64 	%fd10283, %fd1678, 0d3FE0000000000000, %fd1677;
	add.f64 	%fd10284, %fd10283, %fd1680;
	fma.rn.f64 	%fd10285, %fd1684, 0d3FD55553EF6B5D46, %fd10284;
	fma.rn.f64 	%fd10286, %fd1686, 0d3FE0000000000000, %fd10285;
	st.local.v2.f64 	[%rd4+1104], {%fd10282, %fd10286};
	st.local.v2.f64 	[%rd4+1120], {%fd10096, %fd10162};
	st.local.v2.f64 	[%rd4+1136], {%fd1526, %fd9887};
	add.f64 	%fd10287, %fd1525, %fd9889;
	add.f64 	%fd10288, %fd10287, %fd9892;
	st.local.v2.f64 	[%rd4+1152], {%fd10288, %fd10194};
	add.f64 	%fd10289, %fd10199, %fd9891;
	st.local.v2.f64 	[%rd4+1168], {%fd10289, %fd10251};
	add.f64 	%fd10290, %fd10158, %fd10088;
	st.local.v2.f64 	[%rd4+1184], {%fd10096, %fd10290};
	st.local.v2.f64 	[%rd4+1200], {%fd9926, %fd9929};
	st.local.v2.f64 	[%rd4+1216], {%fd10161, %fd10258};
	st.local.v2.f64 	[%rd4+1232], {%fd10275, %fd10263};
	add.f64 	%fd10291, %fd1554, %fd1561;
	st.local.v2.f64 	[%rd4+1248], {%fd10291, %fd1676};
	st.local.v2.f64 	[%rd4+1264], {%fd10202, %fd10238};
	fma.rn.f64 	%fd10292, %fd1296, 0d4000000000000000, %fd9914;
	st.local.v2.f64 	[%rd4+1280], {%fd10292, %fd10252};
	fma.rn.f64 	%fd10293, %fd1678, 0d3FE0000000000000, %fd1680;
	fma.rn.f64 	%fd10294, %fd1684, 0d3FD55553EF6B5D46, %fd10293;
	st.local.v2.f64 	[%rd4+1296], {%fd10294, %fd10096};
	st.local.v2.f64 	[%rd4+1312], {%fd10157, %fd9932};
	fma.rn.f64 	%fd10295, %fd9885, 0d4000000000000000, %fd9899;
	add.f64 	%fd10296, %fd10295, %fd1541;
	add.f64 	%fd10297, %fd1542, %fd10296;
	add.f64 	%fd10298, %fd10297, %fd1566;
	st.local.v2.f64 	[%rd4+1328], {%fd10298, %fd10181};
	st.local.v2.f64 	[%rd4+1344], {%fd10155, %fd10198};
	st.local.v2.f64 	[%rd4+1360], {%fd10096, %fd9948};
	st.local.v2.f64 	[%rd4+1376], {%fd10163, %fd10164};
	st.local.v2.f64 	[%rd4+1392], {%fd9989, %fd9952};
	st.local.v2.f64 	[%rd4+1408], {%fd9955, %fd9961};
	add.f64 	%fd10299, %fd1574, %fd1589;
	add.f64 	%fd10300, %fd10299, %fd1613;
	add.f64 	%fd10301, %fd10300, %fd1623;
	st.local.v2.f64 	[%rd4+1424], {%fd10301, %fd9937};
	add.f64 	%fd10302, %fd10239, %fd10241;
	add.f64 	%fd10303, %fd10302, %fd1578;
	add.f64 	%fd10304, %fd10303, %fd1582;
	add.f64 	%fd10305, %fd10304, %fd10245;
	add.f64 	%fd10306, %fd10305, %fd1591;
	add.f64 	%fd10307, %fd10306, %fd1625;
	st.local.v2.f64 	[%rd4+1440], {%fd9944, %fd10307};
	st.local.v2.f64 	[%rd4+1456], {%fd10096, %fd9889};
	st.local.v2.f64 	[%rd4+1472], {%fd10193, %fd10096};
	mul.f64 	%fd10308, %fd491, %fd1544;
	st.local.v2.f64 	[%rd4+1488], {%fd9911, %fd10308};
	st.local.v2.f64 	[%rd4+1504], {%fd1333, %fd1331};
	fma.rn.f64 	%fd10309, %fd1184, %fd1527, %fd1328;
	st.local.v2.f64 	[%rd4+1520], {%fd10096, %fd10309};
	st.local.v2.f64 	[%rd4+1536], {%fd1649, %fd1333};
	mul.f64 	%fd10310, %fd10036, 0d4010000000000000;
	fma.rn.f64 	%fd10311, %fd1319, 0d4010000000000000, %fd10310;
	st.local.v2.f64 	[%rd4+1552], {%fd10096, %fd10311};
	mul.f64 	%fd10312, %fd10044, 0d4008000000000000;
	fma.rn.f64 	%fd10313, %fd1321, 0d4008000000000000, %fd10312;
	st.local.v2.f64 	[%rd4+1568], {%fd10123, %fd10313};
	mul.f64 	%fd10314, %fd10040, 0d4008000000000000;
	fma.rn.f64 	%fd10315, %fd10039, 0d4008000000000000, %fd10314;
	fma.rn.f64 	%fd10316, %fd1320, 0d4008000000000000, %fd10315;
	add.f64 	%fd10317, %fd10037, %fd10038;
	add.f64 	%fd10318, %fd1318, %fd10317;
	st.local.v2.f64 	[%rd4+1584], {%fd10316, %fd10318};
	fma.rn.f64 	%fd10319, %fd1636, 0d4010000000000000, %fd1637;
	fma.rn.f64 	%fd10320, %fd1639, 0d4008000000000000, %fd10319;
	fma.rn.f64 	%fd10321, %fd1643, 0d4000000000000000, %fd10320;
	fma.rn.f64 	%fd10322, %fd1644, 0d4008000000000000, %fd10321;
	fma.rn.f64 	%fd10323, %fd1640, 0d4008000000000000, %fd1638;
	st.local.v2.f64 	[%rd4+1600], {%fd10322, %fd10323};
	st.local.v2.f64 	[%rd4+1616], {%fd10096, %fd9936};
	mul.f64 	%fd10324, %fd649, %fd1523;
	st.local.v2.f64 	[%rd4+1632], {%fd10324, %fd1326};
	st.local.v2.f64 	[%rd4+1648], {%fd10096, %fd1315};
	mul.f64 	%fd10325, %fd398, %fd4;
	fma.rn.f64 	%fd10326, %fd418, %fd1544, %fd10325;
	st.local.v2.f64 	[%rd4+1664], {%fd1312, %fd10326};
	st.local.v2.f64 	[%rd4+1680], {%fd1292, %fd10131};
	mul.f64 	%fd10327, %fd1300, 0d3FD54FDF3B645A1D;
	st.local.v2.f64 	[%rd4+1696], {%fd10327, %fd9915};
	st.local.v2.f64 	[%rd4+1712], {%fd9976, %fd9983};
	st.local.v2.f64 	[%rd4+1728], {%fd9976, %fd10054};
	st.local.v2.f64 	[%rd4+1744], {%fd9916, %fd9976};
	st.local.v2.f64 	[%rd4+1760], {%fd9992, %fd9992};
	fma.rn.f64 	%fd10328, %fd1269, %fd1527, %fd10077;
	add.f64 	%fd10329, %fd10328, %fd10081;
	add.f64 	%fd10330, %fd10329, %fd10082;
	st.local.v2.f64 	[%rd4+1776], {%fd10330, %fd9979};
	fma.rn.f64 	%fd10331, %fd773, %fd1532, %fd9959;
	st.local.v2.f64 	[%rd4+1792], {%fd9951, %fd10331};
	st.local.v2.f64 	[%rd4+1808], {%fd9895, %fd9936};
	add.f64 	%fd10332, %fd1550, %fd1551;
	add.f64 	%fd10333, %fd10332, %fd1646;
	add.f64 	%fd10334, %fd10333, %fd1663;
	add.f64 	%fd10335, %fd1664, %fd10334;
	fma.rn.f64 	%fd10336, %fd1666, 0d3FD999999999999A, %fd10335;
	add.f64 	%fd10337, %fd10022, %fd1669;
	st.local.v2.f64 	[%rd4+1824], {%fd10336, %fd10337};
	add.f64 	%fd10338, %fd1545, %fd9911;
	add.f64 	%fd10339, %fd10338, %fd10324;
	add.f64 	%fd10340, %fd10339, %fd1577;
	mul.f64 	%fd10341, %fd774, %fd1519;
	add.f64 	%fd10342, %fd10340, %fd10341;
	add.f64 	%fd10343, %fd10342, %fd1593;
	add.f64 	%fd10344, %fd10343, %fd1597;
	add.f64 	%fd10345, %fd10344, %fd1601;
	add.f64 	%fd10346, %fd10345, %fd1611;
	mul.f64 	%fd10347, %fd903, %fd1615;
	add.f64 	%fd10348, %fd10346, %fd10347;
	add.f64 	%fd10349, %fd10348, %fd1619;
	mul.f64 	%fd10350, %fd903, %fd1604;
	add.f64 	%fd10351, %fd10349, %fd10350;
	add.f64 	%fd10352, %fd1294, %fd10351;
	st.local.v2.f64 	[%rd4+1840], {%fd1670, %fd10352};
	add.f64 	%fd10353, %fd1536, %fd10308;
	mul.f64 	%fd10354, %fd773, %fd1519;
	add.f64 	%fd10355, %fd10353, %fd10354;
	mul.f64 	%fd10356, %fd966, %fd1528;
	add.f64 	%fd10357, %fd10355, %fd10356;
	st.local.v2.f64 	[%rd4+1856], {%fd10357, %fd10096};
	st.local.v2.f64 	[%rd4+1872], {%fd9976, %fd9983};
	st.local.v2.f64 	[%rd4+1888], {%fd9976, %fd9976};
	st.local.v2.f64 	[%rd4+1904], {%fd9992, %fd9992};
	st.local.v2.f64 	[%rd4+1920], {%fd9979, %fd9951};
	add.f64 	%fd10358, %fd1577, %fd10341;
	add.f64 	%fd10359, %fd10358, %fd1593;
	add.f64 	%fd10360, %fd10359, %fd1597;
	add.f64 	%fd10361, %fd10360, %fd1601;
	add.f64 	%fd10362, %fd10361, %fd1611;
	add.f64 	%fd10363, %fd10362, %fd10347;
	add.f64 	%fd10364, %fd10363, %fd1619;
	add.f64 	%fd10365, %fd10364, %fd10350;
	st.local.v2.f64 	[%rd4+1936], {%fd9959, %fd10365};
	fma.rn.f64 	%fd10366, %fd1329, 0d4000000000000000, %fd10126;
	st.local.v2.f64 	[%rd4+1952], {%fd10096, %fd10366};
	mul.f64 	%fd10367, %fd10065, 0d4008000000000000;
	fma.rn.f64 	%fd10368, %fd1330, 0d4008000000000000, %fd10367;
	st.local.v2.f64 	[%rd4+1968], {%fd10368, %fd10102};
	fma.rn.f64 	%fd10369, %fd1336, 0d4000000000000000, %fd10126;
	st.local.v2.f64 	[%rd4+1984], {%fd10103, %fd10369};
	add.f64 	%fd10370, %fd1653, %fd1653;
	fma.rn.f64 	%fd10371, %fd1652, 0d4008000000000000, %fd10370;
	add.f64 	%fd10372, %fd10371, %fd1658;
	fma.rn.f64 	%fd10373, %fd1659, 0d4000000000000000, %fd10372;
	add.f64 	%fd10374, %fd1660, %fd10373;
	st.local.v2.f64 	[%rd4+2000], {%fd10374, %fd10096};
	add.f64 	%fd10375, %fd1335, %fd1335;
	st.local.v2.f64 	[%rd4+2016], {%fd1334, %fd10375};
	st.local.v2.f64 	[%rd4+2032], {%fd1336, %fd1359};
	mul.f64 	%fd10376, %fd9942, 0d3FE999999999999A;
	mul.f64 	%fd10377, %fd1620, 0d3FE999999999999A;
	st.local.v2.f64 	[%rd4+2048], {%fd10376, %fd10377};
	st.local.v2.f64 	[%rd4+2064], {%fd1360, %fd10017};
	neg.f64 	%fd10378, %fd9988;
	neg.f64 	%fd10379, %fd1608;
	st.local.v2.f64 	[%rd4+2080], {%fd10378, %fd10379};
	neg.f64 	%fd10380, %fd10036;
	sub.f64 	%fd10381, %fd10380, %fd1319;
	neg.f64 	%fd10382, %fd1636;
	st.local.v2.f64 	[%rd4+2096], {%fd10381, %fd10382};
	neg.f64 	%fd10383, %fd10043;
	sub.f64 	%fd10384, %fd10383, %fd1322;
	neg.f64 	%fd10385, %fd1643;
	st.local.v2.f64 	[%rd4+2112], {%fd10384, %fd10385};
	neg.f64 	%fd10386, %fd10044;
	sub.f64 	%fd10387, %fd10386, %fd1321;
	neg.f64 	%fd10388, %fd1644;
	st.local.v2.f64 	[%rd4+2128], {%fd10387, %fd10388};
	neg.f64 	%fd10389, %fd10066;
	sub.f64 	%fd10390, %fd10389, %fd1329;
	neg.f64 	%fd10391, %fd1653;
	st.local.v2.f64 	[%rd4+2144], {%fd10390, %fd10391};
	neg.f64 	%fd10392, %fd10065;
	sub.f64 	%fd10393, %fd10392, %fd1330;
	neg.f64 	%fd10394, %fd1652;
	st.local.v2.f64 	[%rd4+2160], {%fd10393, %fd10394};
	neg.f64 	%fd10395, %fd10080;
	st.local.v2.f64 	[%rd4+2176], {%fd10395, %fd10079};
	neg.f64 	%fd10396, %fd1668;
	st.local.v2.f64 	[%rd4+2192], {%fd1667, %fd10396};
	neg.f64 	%fd10397, %fd9918;
	neg.f64 	%fd10398, %fd1553;
	st.local.v2.f64 	[%rd4+2208], {%fd10397, %fd10398};
	neg.f64 	%fd10399, %fd9947;
	neg.f64 	%fd10400, %fd1573;
	st.local.v2.f64 	[%rd4+2224], {%fd10399, %fd10400};
	neg.f64 	%fd10401, %fd9971;
	neg.f64 	%fd10402, %fd1588;
	st.local.v2.f64 	[%rd4+2240], {%fd10401, %fd10402};
	st.local.v2.f64 	[%rd4+2256], {%fd1361, %fd10088};
	st.local.v2.f64 	[%rd4+2272], {%fd1680, %fd1362};
	add.f64 	%fd10403, %fd10015, %fd10228;
	st.local.v2.f64 	[%rd4+2288], {%fd10070, %fd10403};
	neg.f64 	%fd10404, %fd10074;
	sub.f64 	%fd10405, %fd10404, %fd1334;
	neg.f64 	%fd10406, %fd1660;
	st.local.v2.f64 	[%rd4+2304], {%fd10405, %fd10406};
	neg.f64 	%fd10407, %fd10062;
	sub.f64 	%fd10408, %fd10407, %fd1328;
	neg.f64 	%fd10409, %fd1649;
	st.local.v2.f64 	[%rd4+2320], {%fd10408, %fd10409};
	sub.f64 	%fd10410, %fd10389, %fd1335;
	neg.f64 	%fd10411, %fd1658;
	st.local.v2.f64 	[%rd4+2336], {%fd10410, %fd10411};
	sub.f64 	%fd10412, %fd10389, %fd1336;
	neg.f64 	%fd10413, %fd1659;
	st.local.v2.f64 	[%rd4+2352], {%fd10412, %fd10413};
	neg.f64 	%fd10414, %fd10075;
	mul.f64 	%fd10415, %fd10006, 0d3FE3333333333333;
	st.local.v2.f64 	[%rd4+2368], {%fd10414, %fd10415};
	mul.f64 	%fd10416, %fd1666, 0d3FE3333333333333;
	sub.f64 	%fd10417, %fd10416, %fd1661;
	st.local.v2.f64 	[%rd4+2384], {%fd1281, %fd10417};
	neg.f64 	%fd10418, %fd10039;
	sub.f64 	%fd10419, %fd10418, %fd10040;
	sub.f64 	%fd10420, %fd10419, %fd1320;
	neg.f64 	%fd10421, %fd1639;
	st.local.v2.f64 	[%rd4+2400], {%fd10420, %fd10421};
	neg.f64 	%fd10422, %fd1640;
	neg.f64 	%fd10423, %fd9969;
	mul.f64 	%fd10424, %fd1303, 0d3FC851EB851EB852;
	sub.f64 	%fd10425, %fd10423, %fd10424;
	st.local.v2.f64 	[%rd4+2416], {%fd10422, %fd10425};
	sub.f64 	%fd10426, %fd1627, %fd1586;
	st.local.v2.f64 	[%rd4+2432], {%fd10007, %fd10426};
	sub.f64 	%fd10427, %fd1372, %fd9904;
	sub.f64 	%fd10428, %fd10427, %fd9907;
	sub.f64 	%fd10429, %fd1294, %fd1545;
	st.local.v2.f64 	[%rd4+2448], {%fd10428, %fd10429};
	neg.f64 	%fd10430, %fd1548;
	st.local.v2.f64 	[%rd4+2464], {%fd10430, %fd9907};
	neg.f64 	%fd10431, %fd9901;
	sub.f64 	%fd10432, %fd10431, %fd9902;
	sub.f64 	%fd10433, %fd10432, %fd1292;
	st.local.v2.f64 	[%rd4+2480], {%fd10433, %fd9924};
	neg.f64 	%fd10434, %fd1541;
	sub.f64 	%fd10435, %fd10434, %fd1542;
	st.local.v2.f64 	[%rd4+2496], {%fd10435, %fd10096};
	add.f64 	%fd10436, %fd1548, %fd1559;
	neg.f64 	%fd10437, %fd9931;
	st.local.v2.f64 	[%rd4+2512], {%fd10436, %fd10437};
	st.local.v2.f64 	[%rd4+2528], {%fd9928, %fd1563};
	neg.f64 	%fd10438, %fd1565;
	neg.f64 	%fd10439, %fd9987;
	mul.f64 	%fd10440, %fd1307, 0d400D99999999999A;
	sub.f64 	%fd10441, %fd10439, %fd10440;
	st.local.v2.f64 	[%rd4+2544], {%fd10438, %fd10441};
	mul.f64 	%fd10442, %fd9976, 0d3FA47AE147AE147B;
	neg.f64 	%fd10443, %fd1607;
	st.local.v2.f64 	[%rd4+2560], {%fd10442, %fd10443};
	mul.f64 	%fd10444, %fd1593, 0d3FA47AE147AE147B;
	neg.f64 	%fd10445, %fd9968;
	sub.f64 	%fd10446, %fd10445, %fd1306;
	st.local.v2.f64 	[%rd4+2576], {%fd10444, %fd10446};
	neg.f64 	%fd10447, %fd1585;
	st.local.v2.f64 	[%rd4+2592], {%fd9957, %fd10447};
	neg.f64 	%fd10448, %fd10000;
	sub.f64 	%fd10449, %fd10448, %fd274;
	sub.f64 	%fd10450, %fd10449, %fd1307;
	mul.f64 	%fd10451, %fd767, %fd1519;
	st.local.v2.f64 	[%rd4+2608], {%fd10451, %fd10450};
	neg.f64 	%fd10452, %fd1622;
	st.local.v2.f64 	[%rd4+2624], {%fd9994, %fd10452};
	neg.f64 	%fd10453, %fd10006;
	mul.f64 	%fd10454, %fd9993, %fd1615;
	st.local.v2.f64 	[%rd4+2640], {%fd10454, %fd10453};
	fma.rn.f64 	%fd10455, %fd205, %fd1527, %fd10083;
	sub.f64 	%fd10456, %fd1664, %fd1666;
	st.local.v2.f64 	[%rd4+2656], {%fd10455, %fd10456};
	sub.f64 	%fd10457, %fd10453, %fd1301;
	st.local.v2.f64 	[%rd4+2672], {%fd1671, %fd10457};
	neg.f64 	%fd10458, %fd1626;
	st.local.v2.f64 	[%rd4+2688], {%fd10004, %fd10458};
	neg.f64 	%fd10459, %fd9980;
	mul.f64 	%fd10460, %fd928, %fd1604;
	st.local.v2.f64 	[%rd4+2704], {%fd10460, %fd10459};
	neg.f64 	%fd10461, %fd1598;
	st.local.v2.f64 	[%rd4+2720], {%fd9978, %fd10461};
	neg.f64 	%fd10462, %fd9942;
	sub.f64 	%fd10463, %fd10462, %fd1301;
	st.local.v2.f64 	[%rd4+2736], {%fd1596, %fd10463};
	neg.f64 	%fd10464, %fd1620;
	st.local.v2.f64 	[%rd4+2752], {%fd9975, %fd10464};
	st.local.v2.f64 	[%rd4+2768], {%fd1618, %fd10463};
	neg.f64 	%fd10465, %fd1595;
	st.local.v2.f64 	[%rd4+2784], {%fd9975, %fd10465};
	st.local.v2.f64 	[%rd4+2800], {%fd1592, %fd9931};
	neg.f64 	%fd10466, %fd9928;
	sub.f64 	%fd10467, %fd10466, %fd9930;
	mov.f64 	%fd10468, 0d4094500000000000;
	st.local.v2.f64 	[%rd4+2816], {%fd10467, %fd10468};
	neg.f64 	%fd10469, %fd1563;
	sub.f64 	%fd10470, %fd1565, %fd1564;
	st.local.v2.f64 	[%rd4+2832], {%fd10469, %fd10470};
	st.local.v2.f64 	[%rd4+2848], {%fd10463, %fd9950};
	neg.f64 	%fd10471, %fd1580;
	st.local.v2.f64 	[%rd4+2864], {%fd10471, %fd1576};
	st.local.v2.f64 	[%rd4+2880], {%fd10463, %fd9982};
	neg.f64 	%fd10472, %fd1603;
	st.local.v2.f64 	[%rd4+2896], {%fd10472, %fd1600};
	sub.f64 	%fd10473, %fd1363, %fd9917;
	sub.f64 	%fd10474, %fd10473, %fd1300;
	neg.f64 	%fd10475, %fd1552;
	st.local.v2.f64 	[%rd4+2912], {%fd10474, %fd10475};
	mul.f64 	%fd10476, %fd101, %fd1547;
	st.local.v2.f64 	[%rd4+2928], {%fd9913, %fd10476};
	neg.f64 	%fd10477, %fd9956;
	mul.f64 	%fd10478, %fd9964, 0d3FC70A3D70A3D70A;
	st.local.v2.f64 	[%rd4+2944], {%fd10477, %fd10478};
	fma.rn.f64 	%fd10479, %fd773, %fd1532, %fd9963;
	fma.rn.f64 	%fd10480, %fd1584, 0d3FC70A3D70A3D70A, %fd10479;
	mul.f64 	%fd10481, %fd781, %fd1519;
	st.local.v2.f64 	[%rd4+2960], {%fd10480, %fd10481};
	neg.f64 	%fd10482, %fd1583;
	st.local.v2.f64 	[%rd4+2976], {%fd10482, %fd10354};
	mul.f64 	%fd10483, %fd10037, 0dBFECCCCCCCCCCCCD;
	sub.f64 	%fd10484, %fd10483, %fd10038;
	sub.f64 	%fd10485, %fd10484, %fd1318;
	mul.f64 	%fd10486, %fd1637, 0dBFECCCCCCCCCCCCD;
	st.local.v2.f64 	[%rd4+2992], {%fd10485, %fd10486};
	neg.f64 	%fd10487, %fd1638;
	neg.f64 	%fd10488, %fd9915;
	sub.f64 	%fd10489, %fd10488, %fd1298;
	st.local.v2.f64 	[%rd4+3008], {%fd10487, %fd10489};
	sub.f64 	%fd10490, %fd9910, %fd1550;
	st.local.v2.f64 	[%rd4+3024], {%fd9929, %fd10490};
	mul.f64 	%fd10491, %fd485, %fd1527;
	st.local.v2.f64 	[%rd4+3040], {%fd10491, %fd10237};
	neg.f64 	%fd10492, %fd9970;
	sub.f64 	%fd10493, %fd10492, %fd274;
	sub.f64 	%fd10494, %fd10493, %fd1307;
	st.local.v2.f64 	[%rd4+3056], {%fd10494, %fd9960};
	neg.f64 	%fd10495, %fd1587;
	mul.f64 	%fd10496, %fd268, %fd1519;
	st.local.v2.f64 	[%rd4+3072], {%fd10495, %fd10496};
	neg.f64 	%fd10497, %fd9946;
	mul.f64 	%fd10498, %fd9948, 0d3FCD99999999999A;
	st.local.v2.f64 	[%rd4+3088], {%fd10497, %fd10498};
	mul.f64 	%fd10499, %fd10001, 0d3FD1EB851EB851EC;
	mul.f64 	%fd10500, %fd9972, 0d3FCC28F5C28F5C29;
	st.local.v2.f64 	[%rd4+3104], {%fd10499, %fd10500};
	mul.f64 	%fd10501, %fd9989, 0d3FDCCCCCCCCCCCCD;
	mul.f64 	%fd10502, %fd1589, 0d3FCC28F5C28F5C29;
	fma.rn.f64 	%fd10503, %fd1574, 0d3FCD99999999999A, %fd10502;
	fma.rn.f64 	%fd10504, %fd1613, 0d3FDCCCCCCCCCCCCD, %fd10503;
	fma.rn.f64 	%fd10505, %fd1623, 0d3FD1EB851EB851EC, %fd10504;
	st.local.v2.f64 	[%rd4+3120], {%fd10501, %fd10505};
	neg.f64 	%fd10506, %fd1572;
	st.local.v2.f64 	[%rd4+3136], {%fd10506, %fd10463};
	neg.f64 	%fd10507, %fd1612;
	st.local.v2.f64 	[%rd4+3152], {%fd9975, %fd10507};
	neg.f64 	%fd10508, %fd10068;
	sub.f64 	%fd10509, %fd10508, %fd1310;
	st.local.v2.f64 	[%rd4+3168], {%fd1610, %fd10509};
	st.local.v2.f64 	[%rd4+3184], {%fd10073, %fd10085};
	fma.rn.f64 	%fd10510, %fd1043, %fd1528, %fd10086;
	add.f64 	%fd10511, %fd1633, %fd1657;
	st.local.v2.f64 	[%rd4+3200], {%fd10510, %fd10511};
	neg.f64 	%fd10512, %fd1655;
	st.local.v2.f64 	[%rd4+3216], {%fd10512, %fd10011};
	sub.f64 	%fd10513, %fd1364, %fd10079;
	st.local.v2.f64 	[%rd4+3232], {%fd10254, %fd10513};
	fma.rn.f64 	%fd10514, %fd1269, %fd1527, %fd10078;
	add.f64 	%fd10515, %fd10514, %fd10081;
	add.f64 	%fd10516, %fd10515, %fd10082;
	neg.f64 	%fd10517, %fd1667;
	st.local.v2.f64 	[%rd4+3248], {%fd10516, %fd10517};
	st.local.v2.f64 	[%rd4+3264], {%fd1663, %fd1669};
	st.local.v2.f64 	[%rd4+3280], {%fd1670, %fd1665};
	neg.f64 	%fd10518, %fd9997;
	sub.f64 	%fd10519, %fd10518, %fd1301;
	st.local.v2.f64 	[%rd4+3296], {%fd10519, %fd9991};
	neg.f64 	%fd10520, %fd1616;
	mul.f64 	%fd10521, %fd902, %fd1615;
	st.local.v2.f64 	[%rd4+3312], {%fd10520, %fd10521};
	sub.f64 	%fd10522, %fd1365, %fd10084;
	sub.f64 	%fd10523, %fd10522, %fd1339;
	sub.f64 	%fd10524, %fd10523, %fd10088;
	neg.f64 	%fd10525, %fd1676;
	st.local.v2.f64 	[%rd4+3328], {%fd10524, %fd10525};
	mul.f64 	%fd10526, %fd64, %fd1547;
	st.local.v2.f64 	[%rd4+3344], {%fd9909, %fd10526};
	neg.f64 	%fd10527, %fd1680;
	mov.f64 	%fd10528, 0dC094500000000000;
	sub.f64 	%fd10529, %fd10528, %fd9926;
	st.local.v2.f64 	[%rd4+3360], {%fd10527, %fd10529};
	fma.rn.f64 	%fd10530, %fd550, %fd1522, %fd9920;
	add.f64 	%fd10531, %fd10530, %fd9925;
	sub.f64 	%fd10532, %fd1554, %fd1561;
	st.local.v2.f64 	[%rd4+3376], {%fd10531, %fd10532};
	st.local.v2.f64 	[%rd4+3392], {%fd1560, %fd1555};
	mul.f64 	%fd10533, %fd9942, 0d3FEB333333333333;
	mul.f64 	%fd10534, %fd1301, 0d3FE570A3D70A3D71;
	add.f64 	%fd10535, %fd10534, %fd10533;
	neg.f64 	%fd10536, %fd9998;
	mul.f64 	%fd10537, %fd1303, 0d3FDAE147AE147AE1;
	sub.f64 	%fd10538, %fd10536, %fd10537;
	st.local.v2.f64 	[%rd4+3408], {%fd10535, %fd10538};
	mul.f64 	%fd10539, %fd9976, 0d3FE1EB851EB851EC;
	fma.rn.f64 	%fd10540, %fd9977, 0d3FEC28F5C28F5C29, %fd10539;
	mul.f64 	%fd10541, %fd10440, 0d3FE570A3D70A3D71;
	fma.rn.f64 	%fd10542, %fd1527, 0d3D7DE81E8ECE0DEA, %fd10541;
	st.local.v2.f64 	[%rd4+3424], {%fd10540, %fd10542};
	mul.f64 	%fd10543, %fd1609, 0d3FEC28F5C28F5C29;
	mul.f64 	%fd10544, %fd1612, 0d3FEB333333333333;
	sub.f64 	%fd10545, %fd10544, %fd1617;
	add.f64 	%fd10546, %fd10545, %fd1621;
	st.local.v2.f64 	[%rd4+3440], {%fd10543, %fd10546};
	mul.f64 	%fd10547, %fd1611, 0d3FE1EB851EB851EC;
	st.local.v2.f64 	[%rd4+3456], {%fd10547, %fd10096};
	fma.rn.f64 	%fd10548, %fd873, %fd1527, %fd10440;
	mul.f64 	%fd10549, %fd9942, 0d3FE6666666666666;
	add.f64 	%fd10550, %fd1301, %fd10549;
	st.local.v2.f64 	[%rd4+3472], {%fd10548, %fd10550};
	neg.f64 	%fd10551, %fd9981;
	sub.f64 	%fd10552, %fd10551, %fd1308;
	mul.f64 	%fd10553, %fd9976, 0d3FEEB851EB851EB8;
	add.f64 	%fd10554, %fd10553, %fd9977;
	st.local.v2.f64 	[%rd4+3488], {%fd10552, %fd10554};
	mul.f64 	%fd10555, %fd1595, 0d3FE6666666666666;
	sub.f64 	%fd10556, %fd10555, %fd1599;
	add.f64 	%fd10557, %fd10556, %fd1607;
	st.local.v2.f64 	[%rd4+3504], {%fd1594, %fd10557};
	mul.f64 	%fd10558, %fd1593, 0d3FEEB851EB851EB8;
	st.local.v2.f64 	[%rd4+3520], {%fd10558, %fd10096};
	sub.f64 	%fd10559, %fd9930, %fd9928;
	st.local.v2.f64 	[%rd4+3536], {%fd10559, %fd10096};
	neg.f64 	%fd10560, %fd9927;
	sub.f64 	%fd10561, %fd10560, %fd1563;
	sub.f64 	%fd10562, %fd10561, %fd9929;
	mul.f64 	%fd10563, %fd618, %fd4;
	sub.f64 	%fd10564, %fd10562, %fd10563;
	st.local.v2.f64 	[%rd4+3552], {%fd10564, %fd9921};
	mul.f64 	%fd10565, %fd599, %fd1562;
	sub.f64 	%fd10566, %fd1564, %fd10565;
	st.local.v2.f64 	[%rd4+3568], {%fd10096, %fd10566};
	neg.f64 	%fd10567, %fd10237;
	st.local.v2.f64 	[%rd4+3584], {%fd10567, %fd1556};
	neg.f64 	%fd10568, %fd9900;
	sub.f64 	%fd10569, %fd10568, %fd10023;
	sub.f64 	%fd10570, %fd10569, %fd1291;
	mul.f64 	%fd10571, %fd9948, 0d3FC1C28F5C28F5C3;
	st.local.v2.f64 	[%rd4+3600], {%fd10570, %fd10571};
	mul.f64 	%fd10572, %fd10001, 0d3FB70A3D70A3D70A;
	mul.f64 	%fd10573, %fd1623, 0d3FB70A3D70A3D70A;
	fma.rn.f64 	%fd10574, %fd1574, 0d3FC1C28F5C28F5C3, %fd10573;
	st.local.v2.f64 	[%rd4+3616], {%fd10572, %fd10574};
	neg.f64 	%fd10575, %fd1540;
	neg.f64 	%fd10576, %fd1629;
	st.local.v2.f64 	[%rd4+3632], {%fd10575, %fd10576};
	neg.f64 	%fd10577, %fd9934;
	st.local.v2.f64 	[%rd4+3648], {%fd9898, %fd10577};
	mul.f64 	%fd10578, %fd9977, 0d3FC999999999999A;
	mul.f64 	%fd10579, %fd9984, 0d3FE0000000000000;
	st.local.v2.f64 	[%rd4+3664], {%fd10578, %fd10579};
	mul.f64 	%fd10580, %fd9977, 0d3FC70A3D70A3D70A;
	mul.f64 	%fd10581, %fd9972, 0d3F9EB851EB851EB8;
	st.local.v2.f64 	[%rd4+3680], {%fd10580, %fd10581};
	mul.f64 	%fd10582, %fd9995, 0d3FD0000000000000;
	st.local.v2.f64 	[%rd4+3696], {%fd10582, %fd10582};
	mul.f64 	%fd10583, %fd9953, 0d3FD0000000000000;
	mul.f64 	%fd10584, %fd1589, 0d3F9EB851EB851EB8;
	st.local.v2.f64 	[%rd4+3712], {%fd10583, %fd10584};
	mul.f64 	%fd10585, %fd1579, 0d3FD0000000000000;
	fma.rn.f64 	%fd10586, %fd9940, %fd1523, %fd10585;
	fma.rn.f64 	%fd10587, %fd1594, 0d3FC999999999999A, %fd10586;
	fma.rn.f64 	%fd10588, %fd1602, 0d3FE0000000000000, %fd10587;
	fma.rn.f64 	%fd10589, %fd1609, 0d3FC70A3D70A3D70A, %fd10588;
	mul.f64 	%fd10590, %fd1615, 0d3D819799812DEA11;
	fma.rn.f64 	%fd10591, %fd10590, 0d3FD0000000000000, %fd10589;
	mul.f64 	%fd10592, %fd1604, 0d3D819799812DEA11;
	fma.rn.f64 	%fd10593, %fd10592, 0d3FD0000000000000, %fd10591;
	neg.f64 	%fd10594, %fd1568;
	st.local.v2.f64 	[%rd4+3728], {%fd10593, %fd10594};
	neg.f64 	%fd10595, %fd10067;
	sub.f64 	%fd10596, %fd10595, %fd10073;
	sub.f64 	%fd10597, %fd10596, %fd1332;
	st.local.v2.f64 	[%rd4+3744], {%fd10068, %fd10597};
	st.local.v2.f64 	[%rd4+3760], {%fd10069, %fd10092};
	st.local.v2.f64 	[%rd4+3776], {%fd10093, %fd10091};
	add.f64 	%fd10598, %fd1683, %fd1685;
	st.local.v2.f64 	[%rd4+3792], {%fd10094, %fd10598};
	sub.f64 	%fd10599, %fd1656, %fd1657;
	sub.f64 	%fd10600, %fd1655, %fd1654;
	st.local.v2.f64 	[%rd4+3808], {%fd10599, %fd10600};
	st.local.v2.f64 	[%rd4+3824], {%fd10072, %fd10232};
	add.f64 	%fd10601, %fd1684, %fd1686;
	neg.f64 	%fd10602, %fd10007;
	sub.f64 	%fd10603, %fd10602, %fd10440;
	st.local.v2.f64 	[%rd4+3840], {%fd10601, %fd10603};
	mul.f64 	%fd10604, %fd9992, 0d3FA6872B020C49BA;
	st.local.v2.f64 	[%rd4+3856], {%fd10003, %fd10604};
	neg.f64 	%fd10605, %fd1627;
	mul.f64 	%fd10606, %fd10350, 0d3FA6872B020C49BA;
	st.local.v2.f64 	[%rd4+3872], {%fd10605, %fd10606};
	st.local.v2.f64 	[%rd4+3888], {%fd1625, %fd9918};
	neg.f64 	%fd10607, %fd9919;
	sub.f64 	%fd10608, %fd10607, %fd9920;
	sub.f64 	%fd10609, %fd10608, %fd9921;
	sub.f64 	%fd10610, %fd10609, %fd9922;
	sub.f64 	%fd10611, %fd10610, %fd9923;
	sub.f64 	%fd10612, %fd10611, %fd9924;
	sub.f64 	%fd10613, %fd10612, %fd9925;
	st.local.v2.f64 	[%rd4+3904], {%fd9926, %fd10613};
	sub.f64 	%fd10614, %fd1561, %fd1554;
	st.local.v2.f64 	[%rd4+3920], {%fd10614, %fd1553};
	neg.f64 	%fd10615, %fd1557;
	sub.f64 	%fd10616, %fd10615, %fd1558;
	neg.f64 	%fd10617, %fd1559;
	sub.f64 	%fd10618, %fd10617, %fd1560;
	st.local.v2.f64 	[%rd4+3936], {%fd10616, %fd10618};
	neg.f64 	%fd10619, %fd1555;
	sub.f64 	%fd10620, %fd10619, %fd1556;
	mul.f64 	%fd10621, %fd9971, 0d3FEA3D70A3D70A3D;
	st.local.v2.f64 	[%rd4+3952], {%fd10620, %fd10621};
	mul.f64 	%fd10622, %fd9942, 0d3FD3333333333333;
	neg.f64 	%fd10623, %fd9975;
	sub.f64 	%fd10624, %fd10623, %fd9976;
	sub.f64 	%fd10625, %fd10624, %fd9977;
	st.local.v2.f64 	[%rd4+3968], {%fd10622, %fd10625};
	neg.f64 	%fd10626, %fd1594;
	mul.f64 	%fd10627, %fd1595, 0d3FD3333333333333;
	fma.rn.f64 	%fd10628, %fd1588, 0d3FEA3D70A3D70A3D, %fd10627;
	st.local.v2.f64 	[%rd4+3984], {%fd10626, %fd10628};
	neg.f64 	%fd10629, %fd1593;
	neg.f64 	%fd10630, %fd1592;
	st.local.v2.f64 	[%rd4+4000], {%fd10629, %fd10630};
	st.local.v2.f64 	[%rd4+4016], {%fd10622, %fd9981};
	neg.f64 	%fd10631, %fd9982;
	sub.f64 	%fd10632, %fd10631, %fd9983;
	sub.f64 	%fd10633, %fd10632, %fd9984;
	st.local.v2.f64 	[%rd4+4032], {%fd10096, %fd10633};
	neg.f64 	%fd10634, %fd1602;
	mul.f64 	%fd10635, %fd1603, 0d3FD3333333333333;
	add.f64 	%fd10636, %fd1599, %fd10635;
	st.local.v2.f64 	[%rd4+4048], {%fd10634, %fd10636};
	neg.f64 	%fd10637, %fd1601;
	neg.f64 	%fd10638, %fd1600;
	st.local.v2.f64 	[%rd4+4064], {%fd10637, %fd10638};
	fma.rn.f64 	%fd10639, %fd1303, 0d3FC851EB851EB852, %fd9969;
	st.local.v2.f64 	[%rd4+4080], {%fd10639, %fd9970};
	mul.f64 	%fd10640, %fd1301, 0d3FD0000000000000;
	st.local.v2.f64 	[%rd4+4096], {%fd10640, %fd10096};
	neg.f64 	%fd10641, %fd9945;
	fma.rn.f64 	%fd10642, %fd867, %fd1527, %fd1309;
	st.local.v2.f64 	[%rd4+4112], {%fd10641, %fd10642};
	mul.f64 	%fd10643, %fd9948, 0d3FE428F5C28F5C29;
	st.local.v2.f64 	[%rd4+4128], {%fd1304, %fd10643};
	mul.f64 	%fd10644, %fd10001, 0d3FC1EB851EB851EC;
	mul.f64 	%fd10645, %fd9972, 0d3FD3D70A3D70A3D7;
	st.local.v2.f64 	[%rd4+4144], {%fd10644, %fd10645};
	mul.f64 	%fd10646, %fd1302, 0d3F9374BC6A7EF9DB;
	fma.rn.f64 	%fd10647, %fd1309, 0d3F8EB851EB851EB8, %fd10646;
	fma.rn.f64 	%fd10648, %fd9989, 0d3FCC28F5C28F5C29, %fd10647;
	st.local.v2.f64 	[%rd4+4160], {%fd10096, %fd10648};
	mul.f64 	%fd10649, %fd9995, 0d3FC0000000000000;
	fma.rn.f64 	%fd10650, %fd9992, 0d3FD0000000000000, %fd10649;
	fma.rn.f64 	%fd10651, %fd9996, 0d3FE0000000000000, %fd10650;
	st.local.v2.f64 	[%rd4+4176], {%fd10651, %fd1305};
	mul.f64 	%fd10652, %fd1589, 0d3FD3D70A3D70A3D7;
	fma.rn.f64 	%fd10653, %fd1574, 0d3FE428F5C28F5C29, %fd10652;
	fma.rn.f64 	%fd10654, %fd1613, 0d3FCC28F5C28F5C29, %fd10653;
	fma.rn.f64 	%fd10655, %fd1623, 0d3FC1EB851EB851EC, %fd10654;
	st.local.v2.f64 	[%rd4+4192], {%fd10096, %fd10655};
	mul.f64 	%fd10656, %fd10590, 0d3FC0000000000000;
	sub.f64 	%fd10657, %fd9943, %fd1571;
	add.f64 	%fd10658, %fd10657, %fd1586;
	add.f64 	%fd10659, %fd10658, %fd1587;
	add.f64 	%fd10660, %fd10659, %fd1606;
	st.local.v2.f64 	[%rd4+4208], {%fd10656, %fd10660};
	st.local.v2.f64 	[%rd4+4224], {%fd10033, %fd10058};
	mul.f64 	%fd10661, %fd673, %fd1527;
	add.f64 	%fd10662, %fd10661, %fd9944;
	mul.f64 	%fd10663, %fd1055, %fd1528;
	add.f64 	%fd10664, %fd10662, %fd10663;
	mul.f64 	%fd10665, %fd1172, %fd1538;
	add.f64 	%fd10666, %fd10664, %fd10665;
	add.f64 	%fd10667, %fd1302, %fd10666;
	add.f64 	%fd10668, %fd1303, %fd10667;
	mul.f64 	%fd10669, %fd10347, 0d3FD0000000000000;
	st.local.v2.f64 	[%rd4+4240], {%fd10668, %fd10669};
	st.local.v2.f64 	[%rd4+4256], {%fd10096, %fd10241};
	st.local.v2.f64 	[%rd4+4272], {%fd10096, %fd10549};
	mul.f64 	%fd10670, %fd1301, 0d3FE0000000000000;
	st.local.v2.f64 	[%rd4+4288], {%fd10670, %fd10579};
	neg.f64 	%fd10671, %fd9986;
	sub.f64 	%fd10672, %fd10671, %fd1309;
	mul.f64 	%fd10673, %fd9972, 0d3FA47AE147AE147B;
	st.local.v2.f64 	[%rd4+4304], {%fd10672, %fd10673};
	st.local.v2.f64 	[%rd4+4320], {%fd9985, %fd10582};
	mul.f64 	%fd10674, %fd9989, 0d3FECCCCCCCCCCCCD;
	mul.f64 	%fd10675, %fd9995, 0d3FE0000000000000;
	fma.rn.f64 	%fd10676, %fd9992, 0d3FE0000000000000, %fd10675;
	add.f64 	%fd10677, %fd9996, %fd10676;
	st.local.v2.f64 	[%rd4+4336], {%fd10674, %fd10677};
	mul.f64 	%fd10678, %fd1613, 0d3FECCCCCCCCCCCCD;
	fma.rn.f64 	%fd10679, %fd1589, 0d3FA47AE147AE147B, %fd10678;
	mul.f64 	%fd10680, %fd10590, 0d3FE0000000000000;
	fma.rn.f64 	%fd10681, %fd1602, 0d3FE0000000000000, %fd10680;
	fma.rn.f64 	%fd10682, %fd10592, 0d3FD0000000000000, %fd10681;
	st.local.v2.f64 	[%rd4+4352], {%fd10679, %fd10682};
	fma.rn.f64 	%fd10683, %fd1603, 0d3FE6666666666666, %fd1605;
	sub.f64 	%fd10684, %fd10683, %fd1606;
	mul.f64 	%fd10685, %fd10347, 0d3FE0000000000000;
	st.local.v2.f64 	[%rd4+4368], {%fd10684, %fd10685};
	neg.f64 	%fd10686, %fd10162;
	sub.f64 	%fd10687, %fd10686, %fd9890;
	sub.f64 	%fd10688, %fd10687, %fd10018;
	st.local.v2.f64 	[%rd4+4384], {%fd10096, %fd10688};
	mul.f64 	%fd10689, %fd9932, 0d3FA999999999999A;
	fma.rn.f64 	%fd10690, %fd1304, 0d3FE6147AE147AE14, %fd10689;
	mul.f64 	%fd10691, %fd1566, 0d3FA999999999999A;
	sub.f64 	%fd10692, %fd10691, %fd1526;
	st.local.v2.f64 	[%rd4+4400], {%fd10690, %fd10692};
	neg.f64 	%fd10693, %fd1530;
	st.local.v2.f64 	[%rd4+4416], {%fd9894, %fd10693};
	neg.f64 	%fd10694, %fd1628;
	st.local.v2.f64 	[%rd4+4432], {%fd10694, %fd1302};
	neg.f64 	%fd10695, %fd9932;
	sub.f64 	%fd10696, %fd10695, %fd9933;
	sub.f64 	%fd10697, %fd10696, %fd10032;
	sub.f64 	%fd10698, %fd10697, %fd1304;
	st.local.v2.f64 	[%rd4+4448], {%fd1535, %fd10698};
	mul.f64 	%fd10699, %fd9972, 0d3FAEB851EB851EB8;
	neg.f64 	%fd10700, %fd1566;
	st.local.v2.f64 	[%rd4+4464], {%fd10699, %fd10700};
	mul.f64 	%fd10701, %fd1589, 0d3FAEB851EB851EB8;
	neg.f64 	%fd10702, %fd1567;
	st.local.v2.f64 	[%rd4+4480], {%fd10701, %fd10702};
	neg.f64 	%fd10703, %fd1634;
	mul.f64 	%fd10704, %fd9942, 0d3FC999999999999A;
	st.local.v2.f64 	[%rd4+4496], {%fd10703, %fd10704};
	st.local.v2.f64 	[%rd4+4512], {%fd9998, %fd10624};
	st.local.v2.f64 	[%rd4+4528], {%fd10096, %fd10096};
	mul.f64 	%fd10705, %fd1620, 0d3FC999999999999A;
	add.f64 	%fd10706, %fd1617, %fd10705;
	st.local.v2.f64 	[%rd4+4544], {%fd10096, %fd10706};
	neg.f64 	%fd10707, %fd1619;
	neg.f64 	%fd10708, %fd1618;
	st.local.v2.f64 	[%rd4+4560], {%fd10707, %fd10708};
	neg.f64 	%fd10709, %fd10054;
	sub.f64 	%fd10710, %fd10709, %fd10069;
	sub.f64 	%fd10711, %fd10710, %fd1323;
	st.local.v2.f64 	[%rd4+4576], {%fd10067, %fd10711};
	st.local.v2.f64 	[%rd4+4592], {%fd10055, %fd10096};
	st.local.v2.f64 	[%rd4+4608], {%fd10096, %fd10089};
	neg.f64 	%fd10712, %fd1646;
	st.local.v2.f64 	[%rd4+4624], {%fd1681, %fd10712};
	neg.f64 	%fd10713, %fd1656;
	add.f64 	%fd10714, %fd1647, %fd1654;
	st.local.v2.f64 	[%rd4+4640], {%fd10713, %fd10714};
	st.local.v2.f64 	[%rd4+4656], {%fd10049, %fd10096};
	fma.rn.f64 	%fd10715, %fd10084, 0d4000000000000000, %fd10088;
	st.local.v2.f64 	[%rd4+4672], {%fd10096, %fd10715};
	neg.f64 	%fd10716, %fd9916;
	sub.f64 	%fd10717, %fd10716, %fd1299;
	add.f64 	%fd10718, %fd10090, %fd10092;
	st.local.v2.f64 	[%rd4+4688], {%fd10717, %fd10718};
	add.f64 	%fd10719, %fd10086, %fd10087;
	add.f64 	%fd10720, %fd10719, %fd10091;
	st.local.v2.f64 	[%rd4+4704], {%fd10078, %fd10720};
	st.local.v2.f64 	[%rd4+4720], {%fd9955, %fd1683};
	sub.f64 	%fd10721, %fd9912, %fd1551;
	fma.rn.f64 	%fd10722, %fd1676, 0d4000000000000000, %fd1679;
	add.f64 	%fd10723, %fd10722, %fd1682;
	st.local.v2.f64 	[%rd4+4736], {%fd10721, %fd10723};
	mul.f64 	%fd10724, %fd520, %fd1527;
	st.local.v2.f64 	[%rd4+4752], {%fd9944, %fd10724};
	add.f64 	%fd10725, %fd10241, %fd1582;
	add.f64 	%fd10726, %fd10725, %fd1665;
	add.f64 	%fd10727, %fd1678, %fd1680;
	add.f64 	%fd10728, %fd10727, %fd1684;
	st.local.v2.f64 	[%rd4+4768], {%fd10726, %fd10728};
	mul.f64 	%fd10729, %fd9942, 0d3FC3333333333333;
	st.local.v2.f64 	[%rd4+4784], {%fd9988, %fd10729};
	neg.f64 	%fd10730, %fd9977;
	sub.f64 	%fd10731, %fd10730, %fd9975;
	sub.f64 	%fd10732, %fd10731, %fd9976;
	neg.f64 	%fd10733, %fd1609;
	st.local.v2.f64 	[%rd4+4800], {%fd10732, %fd10733};
	mul.f64 	%fd10734, %fd1612, 0d3FC3333333333333;
	add.f64 	%fd10735, %fd1608, %fd10734;
	neg.f64 	%fd10736, %fd1611;
	st.local.v2.f64 	[%rd4+4816], {%fd10735, %fd10736};
	neg.f64 	%fd10737, %fd1610;
	neg.f64 	%fd10738, %fd9948;
	sub.f64 	%fd10739, %fd10738, %fd9949;
	sub.f64 	%fd10740, %fd10739, %fd10041;
	sub.f64 	%fd10741, %fd10740, %fd10063;
	st.local.v2.f64 	[%rd4+4832], {%fd10737, %fd10741};
	neg.f64 	%fd10742, %fd1574;
	neg.f64 	%fd10743, %fd1575;
	st.local.v2.f64 	[%rd4+4848], {%fd10742, %fd10743};
	neg.f64 	%fd10744, %fd1641;
	neg.f64 	%fd10745, %fd1650;
	st.local.v2.f64 	[%rd4+4864], {%fd10744, %fd10745};
	sub.f64 	%fd10746, %fd10462, %fd10034;
	sub.f64 	%fd10747, %fd10746, %fd10059;
	sub.f64 	%fd10748, %fd10747, %fd1301;
	st.local.v2.f64 	[%rd4+4880], {%fd10748, %fd9935};
	neg.f64 	%fd10749, %fd1570;
	neg.f64 	%fd10750, %fd1635;
	st.local.v2.f64 	[%rd4+4896], {%fd10749, %fd10750};
	neg.f64 	%fd10751, %fd1648;
	mul.f64 	%fd10752, %fd644, %fd1523;
	st.local.v2.f64 	[%rd4+4912], {%fd10751, %fd10752};
	neg.f64 	%fd10753, %fd10055;
	sub.f64 	%fd10754, %fd10753, %fd1166;
	sub.f64 	%fd10755, %fd10754, %fd1327;
	sub.f64 	%fd10756, %fd10755, %fd10090;
	sub.f64 	%fd10757, %fd10756, %fd10092;
	neg.f64 	%fd10758, %fd1682;
	st.local.v2.f64 	[%rd4+4928], {%fd10757, %fd10758};
	neg.f64 	%fd10759, %fd1647;
	st.local.v2.f64 	[%rd4+4944], {%fd10759, %fd10057};
	neg.f64 	%fd10760, %fd1684;
	mul.f64 	%fd10761, %fd193, %fd1543;
	st.local.v2.f64 	[%rd4+4960], {%fd10761, %fd10760};
	neg.f64 	%fd10762, %fd10001;
	sub.f64 	%fd10763, %fd10762, %fd10002;
	sub.f64 	%fd10764, %fd10763, %fd10003;
	neg.f64 	%fd10765, %fd1623;
	st.local.v2.f64 	[%rd4+4976], {%fd10764, %fd10765};
	neg.f64 	%fd10766, %fd1624;
	neg.f64 	%fd10767, %fd1625;
	st.local.v2.f64 	[%rd4+4992], {%fd10766, %fd10767};
	neg.f64 	%fd10768, %fd9972;
	sub.f64 	%fd10769, %fd10768, %fd9973;
	sub.f64 	%fd10770, %fd10769, %fd9974;
	neg.f64 	%fd10771, %fd1589;
	st.local.v2.f64 	[%rd4+5008], {%fd10770, %fd10771};
	neg.f64 	%fd10772, %fd1590;
	neg.f64 	%fd10773, %fd1591;
	st.local.v2.f64 	[%rd4+5024], {%fd10772, %fd10773};
	fma.rn.f64 	%fd10774, %fd1527, 0d3DC19799812DEA11, %fd1307;
	mul.f64 	%fd10775, %fd9980, 0d3FE0000000000000;
	st.local.v2.f64 	[%rd4+5040], {%fd10774, %fd10775};
	st.local.v2.f64 	[%rd4+5056], {%fd10640, %fd10007};
	mul.f64 	%fd10776, %fd9984, 0d3FC999999999999A;
	st.local.v2.f64 	[%rd4+5072], {%fd10776, %fd10096};
	neg.f64 	%fd10777, %fd9985;
	mul.f64 	%fd10778, %fd1303, 0d3FB2F1A9FBE76C8B;
	sub.f64 	%fd10779, %fd10777, %fd10778;
	st.local.v2.f64 	[%rd4+5088], {%fd10779, %fd10582};
	mul.f64 	%fd10780, %fd9995, 0d3FD8000000000000;
	fma.rn.f64 	%fd10781, %fd9992, 0d3FD0000000000000, %fd10780;
	add.f64 	%fd10782, %fd9996, %fd10781;
	st.local.v2.f64 	[%rd4+5104], {%fd10782, %fd10096};
	mul.f64 	%fd10783, %fd10590, 0d3FD8000000000000;
	fma.rn.f64 	%fd10784, %fd1602, 0d3FC999999999999A, %fd10783;
	fma.rn.f64 	%fd10785, %fd10592, 0d3FD0000000000000, %fd10784;
	st.local.v2.f64 	[%rd4+5120], {%fd10096, %fd10785};
	mul.f64 	%fd10786, %fd1598, 0d3FE0000000000000;
	sub.f64 	%fd10787, %fd10786, %fd1605;
	add.f64 	%fd10788, %fd10787, %fd1622;
	add.f64 	%fd10789, %fd10788, %fd1627;
	st.local.v2.f64 	[%rd4+5136], {%fd10789, %fd10669};
	st.local.v2.f64 	[%rd4+5152], {%fd10096, %fd10096};
	st.local.v2.f64 	[%rd4+5168], {%fd10096, %fd10002};
	neg.f64 	%fd10790, %fd10004;
	sub.f64 	%fd10791, %fd10790, %fd9992;
	sub.f64 	%fd10792, %fd10791, %fd9995;
	fma.rn.f64 	%fd10793, %fd1604, 0d3D919799812DEA11, %fd10005;
	sub.f64 	%fd10794, %fd10792, %fd10793;
	st.local.v2.f64 	[%rd4+5184], {%fd10794, %fd10096};
	neg.f64 	%fd10795, %fd10592;
	st.local.v2.f64 	[%rd4+5200], {%fd10795, %fd1624};
	neg.f64 	%fd10796, %fd10350;
	st.local.v2.f64 	[%rd4+5216], {%fd10796, %fd10096};
	neg.f64 	%fd10797, %fd10460;
	add.f64 	%fd10798, %fd1301, %fd10006;
	st.local.v2.f64 	[%rd4+5232], {%fd10797, %fd10798};
	mul.f64 	%fd10799, %fd10001, 0d3FE4CCCCCCCCCCCD;
	st.local.v2.f64 	[%rd4+5248], {%fd10440, %fd10799};
	mul.f64 	%fd10800, %fd9992, 0d3FEE978D4FDF3B64;
	fma.rn.f64 	%fd10801, %fd9995, 0d3FE0000000000000, %fd10800;
	add.f64 	%fd10802, %fd10801, %fd10793;
	neg.f64 	%fd10803, %fd9989;
	sub.f64 	%fd10804, %fd10803, %fd9990;
	sub.f64 	%fd10805, %fd10804, %fd10647;
	st.local.v2.f64 	[%rd4+5264], {%fd10802, %fd10805};
	mul.f64 	%fd10806, %fd1623, 0d3FE4CCCCCCCCCCCD;
	sub.f64 	%fd10807, %fd10806, %fd1613;
	mul.f64 	%fd10808, %fd10592, 0d3FE0000000000000;
	st.local.v2.f64 	[%rd4+5280], {%fd10807, %fd10808};
	sub.f64 	%fd10809, %fd1626, %fd1614;
	mul.f64 	%fd10810, %fd10350, 0d3FEE978D4FDF3B64;
	st.local.v2.f64 	[%rd4+5296], {%fd10809, %fd10810};
	st.local.v2.f64 	[%rd4+5312], {%fd10096, %fd10096};
	mul.f64 	%fd10811, %fd9976, 0d3F8EB851EB851EB8;
	mul.f64 	%fd10812, %fd9976, 0d3FC47AE147AE147B;
	st.local.v2.f64 	[%rd4+5328], {%fd10811, %fd10812};
	neg.f64 	%fd10813, %fd9999;
	sub.f64 	%fd10814, %fd10813, %fd10440;
	st.local.v2.f64 	[%rd4+5344], {%fd9974, %fd10814};
	mul.f64 	%fd10815, %fd9979, 0d3F947AE147AE147B;
	st.local.v2.f64 	[%rd4+5360], {%fd10815, %fd10096};
	neg.f64 	%fd10816, %fd1621;
	st.local.v2.f64 	[%rd4+5376], {%fd10096, %fd10816};
	mul.f64 	%fd10817, %fd1611, 0d3FC47AE147AE147B;
	fma.rn.f64 	%fd10818, %fd1597, 0d3F947AE147AE147B, %fd10817;
	fma.rn.f64 	%fd10819, %fd1619, 0d3F8EB851EB851EB8, %fd10818;
	st.local.v2.f64 	[%rd4+5392], {%fd10819, %fd1591};
	neg.f64 	%fd10820, %fd10027;
	sub.f64 	%fd10821, %fd10820, %fd1314;
	sub.f64 	%fd10822, %fd10821, %fd10085;
	sub.f64 	%fd10823, %fd10822, %fd10093;
	st.local.v2.f64 	[%rd4+5408], {%fd10096, %fd10823};
	neg.f64 	%fd10824, %fd1685;
	st.local.v2.f64 	[%rd4+5424], {%fd10087, %fd10824};
	neg.f64 	%fd10825, %fd1631;
	st.local.v2.f64 	[%rd4+5440], {%fd10825, %fd1679};
	mul.f64 	%fd10826, %fd979, %fd1546;
	st.local.v2.f64 	[%rd4+5456], {%fd10025, %fd10826};
	neg.f64 	%fd10827, %fd1677;
	st.local.v2.f64 	[%rd4+5472], {%fd10827, %fd274};
	mul.f64 	%fd10828, %fd10001, 0d3FB999999999999A;
	st.local.v2.f64 	[%rd4+5488], {%fd9997, %fd10828};
	neg.f64 	%fd10829, %fd9991;
	sub.f64 	%fd10830, %fd10829, %fd9992;
	sub.f64 	%fd10831, %fd10830, %fd9994;
	sub.f64 	%fd10832, %fd10831, %fd9995;
	add.f64 	%fd10833, %fd9996, %fd9996;
	sub.f64 	%fd10834, %fd10832, %fd10833;
	st.local.v2.f64 	[%rd4+5504], {%fd9990, %fd10834};
	mul.f64 	%fd10835, %fd1623, 0d3FB999999999999A;
	neg.f64 	%fd10836, %fd10590;
	st.local.v2.f64 	[%rd4+5520], {%fd10835, %fd10836};
	add.f64 	%fd10837, %fd1614, %fd1616;
	neg.f64 	%fd10838, %fd10347;
	st.local.v2.f64 	[%rd4+5536], {%fd10837, %fd10838};
	neg.f64 	%fd10839, %fd10454;
	st.local.v2.f64 	[%rd4+5552], {%fd10839, %fd10096};
	neg.f64 	%fd10840, %fd10521;
	neg.f64 	%fd10841, %fd10076;
	sub.f64 	%fd10842, %fd10841, %fd10077;
	sub.f64 	%fd10843, %fd10842, %fd10078;
	sub.f64 	%fd10844, %fd10843, %fd10081;
	sub.f64 	%fd10845, %fd10844, %fd10082;
	sub.f64 	%fd10846, %fd10845, %fd10083;
	st.local.v2.f64 	[%rd4+5568], {%fd10840, %fd10846};
	neg.f64 	%fd10847, %fd1663;
	sub.f64 	%fd10848, %fd10847, %fd1664;
	neg.f64 	%fd10849, %fd1669;
	st.local.v2.f64 	[%rd4+5584], {%fd10848, %fd10849};
	neg.f64 	%fd10850, %fd1670;
	neg.f64 	%fd10851, %fd1671;
	st.local.v2.f64 	[%rd4+5600], {%fd10850, %fd10851};
	neg.f64 	%fd10852, %fd1665;
	st.local.v2.f64 	[%rd4+5616], {%fd10852, %fd10775};
	mul.f64 	%fd10853, %fd10041, 0d3FE55556084A515D;
	fma.rn.f64 	%fd10854, %fd9949, 0d3FE55556084A515D, %fd10853;
	fma.rn.f64 	%fd10855, %fd10063, 0d3FE55556084A515D, %fd10854;
	st.local.v2.f64 	[%rd4+5632], {%fd10855, %fd9973};
	neg.f64 	%fd10856, %fd9978;
	sub.f64 	%fd10857, %fd10856, %fd9979;
	st.local.v2.f64 	[%rd4+5648], {%fd10857, %fd10096};
	fma.rn.f64 	%fd10858, %fd1575, 0d3FE55556084A515D, %fd1590;
	add.f64 	%fd10859, %fd10858, %fd10786;
	mul.f64 	%fd10860, %fd1641, 0d3FE55556084A515D;
	st.local.v2.f64 	[%rd4+5664], {%fd10859, %fd10860};
	mul.f64 	%fd10861, %fd1650, 0d3FE55556084A515D;
	neg.f64 	%fd10862, %fd1597;
	st.local.v2.f64 	[%rd4+5680], {%fd10861, %fd10862};
	neg.f64 	%fd10863, %fd1596;
	st.local.v2.f64 	[%rd4+5696], {%fd10096, %fd10863};
	sub.f64 	%fd10864, %fd1366, %fd10030;
	sub.f64 	%fd10865, %fd10864, %fd10031;
	sub.f64 	%fd10866, %fd10865, %fd1316;
	sub.f64 	%fd10867, %fd10866, %fd1317;
	sub.f64 	%fd10868, %fd10867, %fd10086;
	sub.f64 	%fd10869, %fd10868, %fd10087;
	sub.f64 	%fd10870, %fd10869, %fd10091;
	neg.f64 	%fd10871, %fd1683;
	st.local.v2.f64 	[%rd4+5712], {%fd10870, %fd10871};
	neg.f64 	%fd10872, %fd1633;
	neg.f64 	%fd10873, %fd1679;
	st.local.v2.f64 	[%rd4+5728], {%fd10872, %fd10873};
	neg.f64 	%fd10874, %fd1632;
	st.local.v2.f64 	[%rd4+5744], {%fd10874, %fd10029};
	neg.f64 	%fd10875, %fd1678;
	mul.f64 	%fd10876, %fd1025, %fd1546;
	st.local.v2.f64 	[%rd4+5760], {%fd10876, %fd10875};
	mul.f64 	%fd10877, %fd9971, 0d3FC70A3D70A3D70A;
	st.local.v2.f64 	[%rd4+5776], {%fd9947, %fd10877};
	mul.f64 	%fd10878, %fd1301, 0d3FD51EB851EB851F;
	st.local.v2.f64 	[%rd4+5792], {%fd10622, %fd10878};
	mul.f64 	%fd10879, %fd9976, 0d3FD1EB851EB851EC;
	fma.rn.f64 	%fd10880, %fd9977, 0d3FBEB851EB851EB8, %fd10879;
	st.local.v2.f64 	[%rd4+5808], {%fd10537, %fd10880};
	mul.f64 	%fd10881, %fd10440, 0d3FD51EB851EB851F;
	st.local.v2.f64 	[%rd4+5824], {%fd10699, %fd10881};
	neg.f64 	%fd10882, %fd9950;
	sub.f64 	%fd10883, %fd10882, %fd9951;
	sub.f64 	%fd10884, %fd10883, %fd9952;
	sub.f64 	%fd10885, %fd10884, %fd9953;
	sub.f64 	%fd10886, %fd10885, %fd9964;
	st.local.v2.f64 	[%rd4+5840], {%fd10096, %fd10886};
	neg.f64 	%fd10887, %fd1584;
	st.local.v2.f64 	[%rd4+5856], {%fd10887, %fd10701};
	mul.f64 	%fd10888, %fd1609, 0d3FBEB851EB851EB8;
	sub.f64 	%fd10889, %fd10888, %fd1579;
	mul.f64 	%fd10890, %fd1580, 0d3FD3333333333333;
	add.f64 	%fd10891, %fd1573, %fd10890;
	fma.rn.f64 	%fd10892, %fd1588, 0d3FC70A3D70A3D70A, %fd10891;
	st.local.v2.f64 	[%rd4+5872], {%fd10889, %fd10892};
	st.local.v2.f64 	[%rd4+5888], {%fd10096, %fd10096};
	mul.f64 	%fd10893, %fd1611, 0d3FD1EB851EB851EC;
	sub.f64 	%fd10894, %fd10893, %fd1577;
	neg.f64 	%fd10895, %fd1578;
	st.local.v2.f64 	[%rd4+5904], {%fd10894, %fd10895};
	neg.f64 	%fd10896, %fd1576;
	st.local.v2.f64 	[%rd4+5920], {%fd10896, %fd10054};
	st.local.v2.f64 	[%rd4+5936], {%fd10090, %fd10096};
	neg.f64 	%fd10897, %fd10053;
	sub.f64 	%fd10898, %fd10897, %fd1325;
	sub.f64 	%fd10899, %fd10898, %fd10089;
	sub.f64 	%fd10900, %fd10899, %fd10094;
	st.local.v2.f64 	[%rd4+5952], {%fd10096, %fd10900};
	neg.f64 	%fd10901, %fd1681;
	st.local.v2.f64 	[%rd4+5968], {%fd10901, %fd10060};
	st.local.v2.f64 	[%rd4+5984], {%fd1646, %fd10096};
	st.local.v2.f64 	[%rd4+6000], {%fd1682, %fd10096};
	neg.f64 	%fd10902, %fd1645;
	mul.f64 	%fd10903, %fd1523, 0d3D923B5DEC46DB4F;
	fma.rn.f64 	%fd10904, %fd1136, %fd1532, %fd10903;
	st.local.v2.f64 	[%rd4+6016], {%fd10902, %fd10904};
	st.local.v2.f64 	[%rd4+6032], {%fd10096, %fd10096};
	neg.f64 	%fd10905, %fd1686;
	mul.f64 	%fd10906, %fd1136, %fd1543;
	st.local.v2.f64 	[%rd4+6048], {%fd10906, %fd10905};
	st.local.v2.f64 	[%rd4+6064], {%fd1301, %fd10550};
	mul.f64 	%fd10907, %fd9976, 0d3FEF851EB851EB85;
	st.local.v2.f64 	[%rd4+6080], {%fd10878, %fd10907};
	mul.f64 	%fd10908, %fd9972, 0d3FDE147AE147AE14;
	st.local.v2.f64 	[%rd4+6096], {%fd10880, %fd10908};
	mul.f64 	%fd10909, %fd9979, 0d3FEF5C28F5C28F5C;
	st.local.v2.f64 	[%rd4+6112], {%fd10881, %fd10909};
	add.f64 	%fd10910, %fd9951, %fd9952;
	mul.f64 	%fd10911, %fd9953, 0d3FE8000000000000;
	add.f64 	%fd10912, %fd10910, %fd10911;
	add.f64 	%fd10913, %fd10912, %fd9964;
	neg.f64 	%fd10914, %fd9954;
	sub.f64 	%fd10915, %fd10914, %fd9955;
	sub.f64 	%fd10916, %fd10915, %fd10042;
	sub.f64 	%fd10917, %fd10916, %fd10064;
	sub.f64 	%fd10918, %fd10917, %fd1305;
	st.local.v2.f64 	[%rd4+6128], {%fd10913, %fd10918};
	mul.f64 	%fd10919, %fd1589, 0d3FDE147AE147AE14;
	st.local.v2.f64 	[%rd4+6144], {%fd1584, %fd10919};
	fma.rn.f64 	%fd10920, %fd1579, 0d3FE8000000000000, %fd10888;
	mul.f64 	%fd10921, %fd1580, 0d3FE6666666666666;
	sub.f64 	%fd10922, %fd10921, %fd1581;
	st.local.v2.f64 	[%rd4+6160], {%fd10920, %fd10922};
	neg.f64 	%fd10923, %fd1642;
	neg.f64 	%fd10924, %fd1651;
	st.local.v2.f64 	[%rd4+6176], {%fd10923, %fd10924};
	fma.rn.f64 	%fd10925, %fd1597, 0d3FEF5C28F5C28F5C, %fd1577;
	add.f64 	%fd10926, %fd10925, %fd10893;
	fma.rn.f64 	%fd10927, %fd1619, 0d3FEF851EB851EB85, %fd10926;
	sub.f64 	%fd10928, %fd1578, %fd1582;
	st.local.v2.f64 	[%rd4+6192], {%fd10927, %fd10928};
	st.local.v2.f64 	[%rd4+6208], {%fd10096, %fd10380};
	st.local.v2.f64 	[%rd4+6224], {%fd10383, %fd10386};
	add.f64 	%fd10929, %fd1292, %fd10432;
	st.local.v2.f64 	[%rd4+6240], {%fd10418, %fd10929};
	neg.f64 	%fd10930, %fd10037;
	st.local.v2.f64 	[%rd4+6256], {%fd10930, %fd10096};
	st.local.v2.f64 	[%rd4+6272], {%fd10686, %fd10695};
	sub.f64 	%fd10931, %fd1373, %fd9885;
	sub.f64 	%fd10932, %fd10931, %fd1526;
	sub.f64 	%fd10933, %fd10932, %fd9899;
	mul.f64 	%fd10934, %fd399, %fd5;
	sub.f64 	%fd10935, %fd10933, %fd10934;
	sub.f64 	%fd10936, %fd10935, %fd1541;
	sub.f64 	%fd10937, %fd10936, %fd1542;
	sub.f64 	%fd10938, %fd10937, %fd1566;
	sub.f64 	%fd10939, %fd10938, %fd1636;
	sub.f64 	%fd10940, %fd10939, %fd1637;
	sub.f64 	%fd10941, %fd10940, %fd1639;
	sub.f64 	%fd10942, %fd10941, %fd1643;
	sub.f64 	%fd10943, %fd10942, %fd1644;
	st.local.v2.f64 	[%rd4+6288], {%fd10096, %fd10943};
	sub.f64 	%fd10944, %fd1288, %fd10162;
	st.local.v2.f64 	[%rd4+6304], {%fd10096, %fd10944};
	st.local.v2.f64 	[%rd4+6320], {%fd10096, %fd10096};
	neg.f64 	%fd10945, %fd10155;
	st.local.v2.f64 	[%rd4+6336], {%fd10945, %fd10096};
	st.local.v2.f64 	[%rd4+6352], {%fd10096, %fd10096};
	st.local.v2.f64 	[%rd4+6368], {%fd10096, %fd10096};
	mul.f64 	%fd10946, %fd1309, 0d4001333333333333;
	fma.rn.f64 	%fd10947, %fd1309, 0d4001333333333333, %fd10946;
	st.local.v2.f64 	[%rd4+6384], {%fd10947, %fd9968};
	st.local.v2.f64 	[%rd4+6400], {%fd1301, %fd1301};
	add.f64 	%fd10948, %fd274, %fd1307;
	st.local.v2.f64 	[%rd4+6416], {%fd10948, %fd10640};
	st.local.v2.f64 	[%rd4+6432], {%fd10537, %fd1308};
	mul.f64 	%fd10949, %fd9984, 0d3FD3333333333333;
	add.f64 	%fd10950, %fd9983, %fd10949;
	st.local.v2.f64 	[%rd4+6448], {%fd10096, %fd10950};
	st.local.v2.f64 	[%rd4+6464], {%fd10642, %fd10907};
	st.local.v2.f64 	[%rd4+6480], {%fd10096, %fd10828};
	mul.f64 	%fd10951, %fd9972, 0d3FCD70A3D70A3D71;
	st.local.v2.f64 	[%rd4+6496], {%fd10951, %fd10778};
	fma.rn.f64 	%fd10952, %fd9989, 0d3FB999999999999A, %fd10647;
	st.local.v2.f64 	[%rd4+6512], {%fd10096, %fd10952};
	st.local.v2.f64 	[%rd4+6528], {%fd10096, %fd10650};
	neg.f64 	%fd10953, %fd9964;
	st.local.v2.f64 	[%rd4+6544], {%fd10096, %fd10953};
	fma.rn.f64 	%fd10954, %fd748, %fd1527, %fd9955;
	fma.rn.f64 	%fd10955, %fd1528, 0d3DD5FD7FE1796495, %fd10954;
	fma.rn.f64 	%fd10956, %fd1201, %fd1538, %fd10955;
	neg.f64 	%fd10957, %fd9957;
	sub.f64 	%fd10958, %fd10957, %fd9958;
	sub.f64 	%fd10959, %fd10958, %fd9959;
	sub.f64 	%fd10960, %fd10959, %fd9960;
	sub.f64 	%fd10961, %fd10960, %fd9961;
	sub.f64 	%fd10962, %fd10961, %fd9962;
	sub.f64 	%fd10963, %fd10962, %fd9963;
	sub.f64 	%fd10964, %fd10963, %fd1584;
	fma.rn.f64 	%fd10965, %fd9965, %fd1519, %fd9966;
	sub.f64 	%fd10966, %fd10964, %fd10965;
	st.local.v2.f64 	[%rd4+6560], {%fd10956, %fd10966};
	mul.f64 	%fd10967, %fd1613, 0d3FB999999999999A;
	fma.rn.f64 	%fd10968, %fd1589, 0d3FCD70A3D70A3D71, %fd10967;
	add.f64 	%fd10969, %fd10968, %fd10835;
	mul.f64 	%fd10970, %fd780, %fd1519;
	neg.f64 	%fd10971, %fd10970;
	sub.f64 	%fd10972, %fd10971, %fd10481;
	fma.rn.f64 	%fd10973, %fd1602, 0d3FD3333333333333, %fd10972;
	fma.rn.f64 	%fd10974, %fd10590, 0d3FC0000000000000, %fd10973;
	st.local.v2.f64 	[%rd4+6576], {%fd10969, %fd10974};
	add.f64 	%fd10975, %fd1581, %fd1585;
	add.f64 	%fd10976, %fd10975, %fd1606;
	st.local.v2.f64 	[%rd4+6592], {%fd10976, %fd1642};
	sub.f64 	%fd10977, %fd1601, %fd10341;
	fma.rn.f64 	%fd10978, %fd10347, 0d3FD0000000000000, %fd10977;
	fma.rn.f64 	%fd10979, %fd1619, 0d3FEF851EB851EB85, %fd10978;
	st.local.v2.f64 	[%rd4+6608], {%fd1651, %fd10979};
	neg.f64 	%fd10980, %fd10496;
	sub.f64 	%fd10981, %fd1582, %fd10245;
	st.local.v2.f64 	[%rd4+6624], {%fd10980, %fd10981};
	neg.f64 	%fd10982, %fd10451;
	sub.f64 	%fd10983, %fd10982, %fd10354;
	st.local.v2.f64 	[%rd4+6640], {%fd10983, %fd10127};
	st.local.v2.f64 	[%rd4+6656], {%fd9945, %fd10096};
	fma.rn.f64 	%fd10984, %fd374, %fd1527, %fd10162;
	fma.rn.f64 	%fd10985, %fd960, %fd1528, %fd10984;
	mul.f64 	%fd10986, %fd9932, 0d3FD999999999999A;
	fma.rn.f64 	%fd10987, %fd1304, 0d3FD3D70A3D70A3D7, %fd10986;
	st.local.v2.f64 	[%rd4+6672], {%fd10985, %fd10987};
	st.local.v2.f64 	[%rd4+6688], {%fd10096, %fd10096};
	st.local.v2.f64 	[%rd4+6704], {%fd10096, %fd10096};
	st.local.v2.f64 	[%rd4+6720], {%fd10096, %fd10096};
	st.local.v2.f64 	[%rd4+6736], {%fd10096, %fd10096};
	fma.rn.f64 	%fd10988, %fd1566, 0d3FD999999999999A, %fd1526;
	fma.rn.f64 	%fd10989, %fd1637, 0d3FB70A3D70A3D70A, %fd10988;
	st.local.v2.f64 	[%rd4+6752], {%fd10096, %fd10989};
	sub.f64 	%fd10990, %fd1374, %fd9887;
	sub.f64 	%fd10991, %fd10990, %fd9893;
	sub.f64 	%fd10992, %fd10991, %fd9894;
	sub.f64 	%fd10993, %fd10992, %fd9895;
	st.local.v2.f64 	[%rd4+6768], {%fd10096, %fd10993};
	neg.f64 	%fd10994, %fd1525;
	st.local.v2.f64 	[%rd4+6784], {%fd10994, %fd10096};
	add.f64 	%fd10995, %fd9888, %fd1530;
	add.f64 	%fd10996, %fd10995, %fd1571;
	st.local.v2.f64 	[%rd4+6800], {%fd10996, %fd1628};
	st.local.v2.f64 	[%rd4+6816], {%fd1290, %fd10096};
	st.local.v2.f64 	[%rd4+6832], {%fd1303, %fd10199};
	st.local.v2.f64 	[%rd4+6848], {%fd10096, %fd10096};
	neg.f64 	%fd10997, %fd1534;
	sub.f64 	%fd10998, %fd10997, %fd1535;
	sub.f64 	%fd10999, %fd10998, %fd1536;
	st.local.v2.f64 	[%rd4+6864], {%fd10096, %fd10999};
	st.local.v2.f64 	[%rd4+6880], {%fd1313, %fd10063};
	neg.f64 	%fd11000, %fd10093;
	st.local.v2.f64 	[%rd4+6896], {%fd10059, %fd11000};
	neg.f64 	%fd11001, %fd10091;
	st.local.v2.f64 	[%rd4+6912], {%fd10082, %fd11001};
	neg.f64 	%fd11002, %fd10089;
	st.local.v2.f64 	[%rd4+6928], {%fd11002, %fd10064};
	neg.f64 	%fd11003, %fd10052;
	sub.f64 	%fd11004, %fd11003, %fd1681;
	sub.f64 	%fd11005, %fd11004, %fd1683;
	sub.f64 	%fd11006, %fd11005, %fd1685;
	st.local.v2.f64 	[%rd4+6944], {%fd10096, %fd11006};
	st.local.v2.f64 	[%rd4+6960], {%fd10096, %fd10096};
	mul.f64 	%fd11007, %fd1142, %fd1524;
	neg.f64 	%fd11008, %fd11007;
	st.local.v2.f64 	[%rd4+6976], {%fd11008, %fd10096};
	fma.rn.f64 	%fd11009, %fd1135, %fd1532, %fd10058;
	add.f64 	%fd11010, %fd11009, %fd1648;
	add.f64 	%fd11011, %fd11010, %fd1650;
	add.f64 	%fd11012, %fd11011, %fd1651;
	add.f64 	%fd11013, %fd11012, %fd1670;
	st.local.v2.f64 	[%rd4+6992], {%fd10096, %fd11013};
	st.local.v2.f64 	[%rd4+7008], {%fd10665, %fd10096};
	st.local.v2.f64 	[%rd4+7024], {%fd10096, %fd10096};
	st.local.v2.f64 	[%rd4+7040], {%fd10096, %fd10096};
	mul.f64 	%fd11014, %fd1135, %fd1538;
	st.local.v2.f64 	[%rd4+7056], {%fd10096, %fd11014};
	neg.f64 	%fd11015, %fd10079;
	st.local.v2.f64 	[%rd4+7072], {%fd10096, %fd11015};
	neg.f64 	%fd11016, %fd9926;
	st.local.v2.f64 	[%rd4+7088], {%fd11016, %fd10607};
	st.local.v2.f64 	[%rd4+7104], {%fd10738, %fd10762};
	st.local.v2.f64 	[%rd4+7120], {%fd10768, %fd10803};
	neg.f64 	%fd11017, %fd9885;
	st.local.v2.f64 	[%rd4+7136], {%fd10096, %fd11017};
	neg.f64 	%fd11018, %fd9887;
	st.local.v2.f64 	[%rd4+7152], {%fd9958, %fd11018};
	sub.f64 	%fd11019, %fd10686, %fd9886;
	sub.f64 	%fd11020, %fd11019, %fd1525;
	sub.f64 	%fd11021, %fd11020, %fd9889;
	sub.f64 	%fd11022, %fd11021, %fd9892;
	sub.f64 	%fd11023, %fd11022, %fd9903;
	sub.f64 	%fd11024, %fd11023, %fd9906;
	sub.f64 	%fd11025, %fd11024, %fd1554;
	sub.f64 	%fd11026, %fd11025, %fd1561;
	sub.f64 	%fd11027, %fd11026, %fd1574;
	sub.f64 	%fd11028, %fd11027, %fd1589;
	sub.f64 	%fd11029, %fd11028, %fd1613;
	sub.f64 	%fd11030, %fd11029, %fd1623;
	sub.f64 	%fd11031, %fd11030, %fd10008;
	sub.f64 	%fd11032, %fd11031, %fd10045;
	sub.f64 	%fd11033, %fd11032, %fd1667;
	sub.f64 	%fd11034, %fd11033, %fd1288;
	sub.f64 	%fd11035, %fd11034, %fd1289;
	st.local.v2.f64 	[%rd4+7168], {%fd11035, %fd10096};
	neg.f64 	%fd11036, %fd10193;
	mul.f64 	%fd11037, %fd934, %fd1522;
	neg.f64 	%fd11038, %fd11037;
	st.local.v2.f64 	[%rd4+7184], {%fd11036, %fd11038};
	mul.f64 	%fd11039, %fd1117, %fd1522;
	neg.f64 	%fd11040, %fd11039;
	st.local.v2.f64 	[%rd4+7200], {%fd10096, %fd11040};
	mul.f64 	%fd11041, %fd313, %fd4;
	sub.f64 	%fd11042, %fd11041, %fd10197;
	st.local.v2.f64 	[%rd4+7216], {%fd10096, %fd11042};
	mul.f64 	%fd11043, %fd412, %fd1522;
	neg.f64 	%fd11044, %fd11043;
	st.local.v2.f64 	[%rd4+7232], {%fd10096, %fd11044};
	mul.f64 	%fd11045, %fd430, %fd1522;
	neg.f64 	%fd11046, %fd11045;
	st.local.v2.f64 	[%rd4+7248], {%fd11046, %fd10096};
	sub.f64 	%fd11047, %fd10354, %fd10154;
	st.local.v2.f64 	[%rd4+7264], {%fd11047, %fd10096};
	st.local.v2.f64 	[%rd4+7280], {%fd1337, %fd1328};
	st.local.v2.f64 	[%rd4+7296], {%fd1306, %fd10415};
	st.local.v2.f64 	[%rd4+7312], {%fd9956, %fd1318};
	st.local.v2.f64 	[%rd4+7328], {%fd1281, %fd1308};
	neg.f64 	%fd11048, %fd9984;
	st.local.v2.f64 	[%rd4+7344], {%fd10730, %fd11048};
	mul.f64 	%fd11049, %fd9932, 0d3FE8000000000000;
	fma.rn.f64 	%fd11050, %fd632, %fd1527, %fd11049;
	fma.rn.f64 	%fd11051, %fd1049, %fd1528, %fd11050;
	st.local.v2.f64 	[%rd4+7360], {%fd11051, %fd10730};
	fma.rn.f64 	%fd11052, %fd9942, 0d3FE6666666666666, %fd10059;
	mul.f64 	%fd11053, %fd10001, 0d3FB47AE147AE147B;
	st.local.v2.f64 	[%rd4+7376], {%fd11052, %fd11053};
	mul.f64 	%fd11054, %fd9972, 0d3FB1EB851EB851EC;
	neg.f64 	%fd11055, %fd9995;
	st.local.v2.f64 	[%rd4+7392], {%fd11054, %fd11055};
	st.local.v2.f64 	[%rd4+7408], {%fd11055, %fd10096};
	mul.f64 	%fd11056, %fd9964, 0d3FEA3D70A3D70A3D;
	sub.f64 	%fd11057, %fd11056, %fd9953;
	st.local.v2.f64 	[%rd4+7424], {%fd11057, %fd1305};
	mul.f64 	%fd11058, %fd1566, 0d3FE8000000000000;
	add.f64 	%fd11059, %fd9959, %fd9961;
	sub.f64 	%fd11060, %fd11059, %fd9963;
	fma.rn.f64 	%fd11061, %fd1584, 0d3FEA3D70A3D70A3D, %fd11060;
	add.f64 	%fd11062, %fd11061, %fd10965;
	st.local.v2.f64 	[%rd4+7440], {%fd11058, %fd11062};
	mul.f64 	%fd11063, %fd1623, 0d3FB47AE147AE147B;
	fma.rn.f64 	%fd11064, %fd1589, 0d3FB1EB851EB851EC, %fd11063;
	st.local.v2.f64 	[%rd4+7456], {%fd10096, %fd11064};
	neg.f64 	%fd11065, %fd9935;
	sub.f64 	%fd11066, %fd11065, %fd9936;
	sub.f64 	%fd11067, %fd11066, %fd9937;
	fma.rn.f64 	%fd11068, %fd9938, %fd1523, %fd9939;
	sub.f64 	%fd11069, %fd11067, %fd11068;
	fma.rn.f64 	%fd11070, %fd9940, %fd1523, %fd9941;
	sub.f64 	%fd11071, %fd11069, %fd11070;
	sub.f64 	%fd11072, %fd11071, %fd1579;
	sub.f64 	%fd11073, %fd11072, %fd10481;
	sub.f64 	%fd11074, %fd11073, %fd1594;
	sub.f64 	%fd11075, %fd11074, %fd1602;
	sub.f64 	%fd11076, %fd11075, %fd1609;
	sub.f64 	%fd11077, %fd11076, %fd10590;
	sub.f64 	%fd11078, %fd11077, %fd10592;
	sub.f64 	%fd11079, %fd11078, %fd10035;
	sub.f64 	%fd11080, %fd11079, %fd10060;
	sub.f64 	%fd11081, %fd11080, %fd10061;
	mul.f64 	%fd11082, %fd1570, 0d3FE6666666666666;
	add.f64 	%fd11083, %fd1567, %fd11082;
	add.f64 	%fd11084, %fd11083, %fd1583;
	fma.rn.f64 	%fd11085, %fd1666, 0d3FE3333333333333, %fd11084;
	st.local.v2.f64 	[%rd4+7472], {%fd11081, %fd11085};
	st.local.v2.f64 	[%rd4+7488], {%fd1634, %fd10096};
	st.local.v2.f64 	[%rd4+7504], {%fd1648, %fd10096};
	neg.f64 	%fd11086, %fd10903;
	sub.f64 	%fd11087, %fd11086, %fd10213;
	st.local.v2.f64 	[%rd4+7520], {%fd10096, %fd11087};
	sub.f64 	%fd11088, %fd10341, %fd10324;
	neg.f64 	%fd11089, %fd10226;
	st.local.v2.f64 	[%rd4+7536], {%fd11088, %fd11089};
	sub.f64 	%fd11090, %fd10245, %fd10239;
	st.local.v2.f64 	[%rd4+7552], {%fd10096, %fd11090};
	neg.f64 	%fd11091, %fd10752;
	st.local.v2.f64 	[%rd4+7568], {%fd11091, %fd10096};
	st.local.v2.f64 	[%rd4+7584], {%fd10378, %fd10389};
	st.local.v2.f64 	[%rd4+7600], {%fd10392, %fd10397};
	st.local.v2.f64 	[%rd4+7616], {%fd10399, %fd10401};
	st.local.v2.f64 	[%rd4+7632], {%fd10404, %fd10407};
	st.local.v2.f64 	[%rd4+7648], {%fd10389, %fd10389};
	sub.f64 	%fd11092, %fd10039, %fd10040;
	st.local.v2.f64 	[%rd4+7664], {%fd10414, %fd11092};
	st.local.v2.f64 	[%rd4+7680], {%fd10423, %fd10437};
	sub.f64 	%fd11093, %fd1306, %fd9968;
	st.local.v2.f64 	[%rd4+7696], {%fd10439, %fd11093};
	st.local.v2.f64 	[%rd4+7712], {%fd10448, %fd10453};
	mul.f64 	%fd11094, %fd9980, 0dBFE0000000000000;
	st.local.v2.f64 	[%rd4+7728], {%fd1301, %fd11094};
	sub.f64 	%fd11095, %fd1301, %fd10704;
	sub.f64 	%fd11096, %fd1301, %fd10622;
	st.local.v2.f64 	[%rd4+7744], {%fd11095, %fd11096};
	neg.f64 	%fd11097, %fd9930;
	st.local.v2.f64 	[%rd4+7760], {%fd11097, %fd11096};
	sub.f64 	%fd11098, %fd10327, %fd9917;
	st.local.v2.f64 	[%rd4+7776], {%fd11096, %fd11098};
	neg.f64 	%fd11099, %fd10038;
	st.local.v2.f64 	[%rd4+7792], {%fd10477, %fd11099};
	sub.f64 	%fd11100, %fd1298, %fd9915;
	st.local.v2.f64 	[%rd4+7808], {%fd11100, %fd10492};
	sub.f64 	%fd11101, %fd1301, %fd10729;
	st.local.v2.f64 	[%rd4+7824], {%fd10497, %fd11101};
	sub.f64 	%fd11102, %fd1301, %fd9997;
	st.local.v2.f64 	[%rd4+7840], {%fd10096, %fd11102};
	st.local.v2.f64 	[%rd4+7856], {%fd10096, %fd10536};
	st.local.v2.f64 	[%rd4+7872], {%fd10551, %fd10560};
	add.f64 	%fd11103, %fd1291, %fd1291;
	sub.f64 	%fd11104, %fd11103, %fd9900;
	st.local.v2.f64 	[%rd4+7888], {%fd11104, %fd10577};
	fma.rn.f64 	%fd11105, %fd584, %fd1544, %fd9920;
	st.local.v2.f64 	[%rd4+7904], {%fd10602, %fd11105};
	st.local.v2.f64 	[%rd4+7920], {%fd10096, %fd10096};
	st.local.v2.f64 	[%rd4+7936], {%fd10641, %fd10671};
	sub.f64 	%fd11106, %fd10162, %fd9890;
	sub.f64 	%fd11107, %fd11049, %fd9933;
	st.local.v2.f64 	[%rd4+7952], {%fd11106, %fd11107};
	st.local.v2.f64 	[%rd4+7968], {%fd10096, %fd10709};
	sub.f64 	%fd11108, %fd1299, %fd9916;
	st.local.v2.f64 	[%rd4+7984], {%fd11108, %fd10096};
	mul.f64 	%fd11109, %fd9948, 0d3FC0A3D70A3D70A4;
	sub.f64 	%fd11110, %fd11109, %fd9949;
	sub.f64 	%fd11111, %fd10034, %fd10549;
	add.f64 	%fd11112, %fd1301, %fd11111;
	st.local.v2.f64 	[%rd4+8000], {%fd11110, %fd11112};
	mul.f64 	%fd11113, %fd10001, 0d3FD0000000000000;
	sub.f64 	%fd11114, %fd11113, %fd10002;
	st.local.v2.f64 	[%rd4+8016], {%fd10096, %fd11114};
	mul.f64 	%fd11115, %fd9972, 0d3FD51EB851EB851F;
	sub.f64 	%fd11116, %fd11115, %fd9973;
	st.local.v2.f64 	[%rd4+8032], {%fd11116, %fd10777};
	mul.f64 	%fd11117, %fd9989, 0d3FC851EB851EB852;
	sub.f64 	%fd11118, %fd11117, %fd9990;
	st.local.v2.f64 	[%rd4+8048], {%fd10096, %fd11118};
	sub.f64 	%fd11119, %fd1314, %fd10027;
	st.local.v2.f64 	[%rd4+8064], {%fd10813, %fd11119};
	st.local.v2.f64 	[%rd4+8080], {%fd10096, %fd10842};
	st.local.v2.f64 	[%rd4+8096], {%fd10096, %fd10096};
	st.local.v2.f64 	[%rd4+8112], {%fd10096, %fd10168};
	fma.rn.f64 	%fd11120, %fd9899, 0d4000000000000000, %fd1526;
	add.f64 	%fd11121, %fd11120, %fd11058;
	add.f64 	%fd11122, %fd11121, %fd1639;
	st.local.v2.f64 	[%rd4+8128], {%fd10914, %fd11122};
	fma.rn.f64 	%fd11123, %fd9893, 0d4000000000000000, %fd9887;
	st.local.v2.f64 	[%rd4+8144], {%fd10096, %fd11123};
	sub.f64 	%fd11124, %fd1525, %fd9889;
	add.f64 	%fd11125, %fd11124, %fd9892;
	fma.rn.f64 	%fd11126, %fd1574, 0d3FC0A3D70A3D70A4, %fd11125;
	fma.rn.f64 	%fd11127, %fd1589, 0d3FD51EB851EB851F, %fd11126;
	fma.rn.f64 	%fd11128, %fd1613, 0d3FC851EB851EB852, %fd11127;
	fma.rn.f64 	%fd11129, %fd1623, 0d3FD0000000000000, %fd11128;
	st.local.v2.f64 	[%rd4+8160], {%fd11003, %fd11129};
	neg.f64 	%fd11130, %fd9888;
	sub.f64 	%fd11131, %fd11130, %fd10193;
	sub.f64 	%fd11132, %fd11131, %fd1530;
	sub.f64 	%fd11133, %fd11132, %fd9896;
	sub.f64 	%fd11134, %fd11133, %fd1540;
	sub.f64 	%fd11135, %fd11134, %fd9910;
	sub.f64 	%fd11136, %fd11135, %fd9912;
	sub.f64 	%fd11137, %fd11136, %fd1550;
	sub.f64 	%fd11138, %fd11137, %fd1551;
	sub.f64 	%fd11139, %fd11138, %fd1552;
	sub.f64 	%fd11140, %fd11139, %fd1553;
	sub.f64 	%fd11141, %fd11140, %fd10565;
	sub.f64 	%fd11142, %fd11141, %fd1564;
	sub.f64 	%fd11143, %fd11142, %fd1565;
	sub.f64 	%fd11144, %fd11143, %fd1567;
	sub.f64 	%fd11145, %fd11144, %fd1568;
	sub.f64 	%fd11146, %fd11145, %fd11082;
	sub.f64 	%fd11147, %fd11146, %fd9943;
	sub.f64 	%fd11148, %fd11147, %fd1571;
	sub.f64 	%fd11149, %fd11148, %fd1572;
	sub.f64 	%fd11150, %fd11149, %fd1573;
	sub.f64 	%fd11151, %fd11150, %fd1575;
	sub.f64 	%fd11152, %fd11151, %fd10890;
	sub.f64 	%fd11153, %fd11152, %fd1581;
	sub.f64 	%fd11154, %fd11153, %fd1583;
	sub.f64 	%fd11155, %fd11154, %fd1585;
	sub.f64 	%fd11156, %fd11155, %fd1586;
	sub.f64 	%fd11157, %fd11156, %fd1587;
	sub.f64 	%fd11158, %fd11157, %fd1588;
	sub.f64 	%fd11159, %fd11158, %fd1590;
	sub.f64 	%fd11160, %fd11159, %fd10627;
	sub.f64 	%fd11161, %fd11160, %fd10786;
	sub.f64 	%fd11162, %fd11161, %fd1599;
	sub.f64 	%fd11163, %fd11162, %fd10635;
	sub.f64 	%fd11164, %fd11163, %fd1605;
	sub.f64 	%fd11165, %fd11164, %fd1606;
	sub.f64 	%fd11166, %fd11165, %fd1607;
	sub.f64 	%fd11167, %fd11166, %fd1608;
	sub.f64 	%fd11168, %fd11167, %fd10734;
	sub.f64 	%fd11169, %fd11168, %fd1614;
	sub.f64 	%fd11170, %fd11169, %fd1616;
	sub.f64 	%fd11171, %fd11170, %fd1617;
	sub.f64 	%fd11172, %fd11171, %fd10705;
	sub.f64 	%fd11173, %fd11172, %fd1621;
	sub.f64 	%fd11174, %fd11173, %fd1622;
	sub.f64 	%fd11175, %fd11174, %fd1624;
	sub.f64 	%fd11176, %fd11175, %fd1627;
	sub.f64 	%fd11177, %fd11176, %fd10024;
	sub.f64 	%fd11178, %fd11177, %fd10026;
	sub.f64 	%fd11179, %fd11178, %fd1631;
	sub.f64 	%fd11180, %fd11179, %fd1638;
	sub.f64 	%fd11181, %fd11180, %fd1640;
	sub.f64 	%fd11182, %fd11181, %fd11007;
	sub.f64 	%fd11183, %fd11182, %fd1646;
	sub.f64 	%fd11184, %fd11183, %fd1649;
	sub.f64 	%fd11185, %fd11184, %fd1652;
	sub.f64 	%fd11186, %fd11185, %fd1653;
	sub.f64 	%fd11187, %fd11186, %fd1658;
	sub.f64 	%fd11188, %fd11187, %fd1659;
	sub.f64 	%fd11189, %fd11188, %fd1660;
	sub.f64 	%fd11190, %fd11189, %fd1661;
	sub.f64 	%fd11191, %fd11190, %fd1663;
	sub.f64 	%fd11192, %fd11191, %fd1664;
	sub.f64 	%fd11193, %fd11192, %fd1666;
	st.local.v2.f64 	[%rd4+8176], {%fd10096, %fd11193};
	add.f64 	%fd11194, %fd10022, %fd1635;
	fma.rn.f64 	%fd11195, %fd10155, 0d4000000000000000, %fd1290;
	st.local.v2.f64 	[%rd4+8192], {%fd11194, %fd11195};
	neg.f64 	%fd11196, %fd10661;
	st.local.v2.f64 	[%rd4+8208], {%fd10096, %fd11196};
	sub.f64 	%fd11197, %fd9891, %fd10199;
	add.f64 	%fd11198, %fd11197, %fd1645;
	st.local.v2.f64 	[%rd4+8224], {%fd11198, %fd10096};
	sub.f64 	%fd11199, %fd9911, %fd10491;
	add.f64 	%fd11200, %fd11199, %fd1557;
	neg.f64 	%fd11201, %fd10224;
	st.local.v2.f64 	[%rd4+8240], {%fd11200, %fd11201};
	neg.f64 	%fd11202, %fd10724;
	st.local.v2.f64 	[%rd4+8256], {%fd11202, %fd9914};
	fma.rn.f64 	%fd11203, %fd1534, 0d4000000000000000, %fd10251;
	mul.f64 	%fd11204, %fd386, %fd1527;
	sub.f64 	%fd11205, %fd11203, %fd11204;
	add.f64 	%fd11206, %fd11205, %fd10308;
	add.f64 	%fd11207, %fd11206, %fd10252;
	add.f64 	%fd11208, %fd11207, %fd1555;
	add.f64 	%fd11209, %fd11208, %fd10356;
	mul.f64 	%fd11210, %fd980, %fd1527;
	neg.f64 	%fd11211, %fd11210;
	st.local.v2.f64 	[%rd4+8272], {%fd11209, %fd11211};
	st.local.v2.f64 	[%rd4+8288], {%fd1333, %fd10156};
	mul.f64 	%fd11212, %fd10036, 0d4008000000000000;
	fma.rn.f64 	%fd11213, %fd1319, 0d4010000000000000, %fd11212;
	st.local.v2.f64 	[%rd4+8304], {%fd11213, %fd10098};
	fma.rn.f64 	%fd11214, %fd10044, 0d4000000000000000, %fd1321;
	st.local.v2.f64 	[%rd4+8320], {%fd11214, %fd1315};
	st.local.v2.f64 	[%rd4+8336], {%fd1334, %fd10375};
	st.local.v2.f64 	[%rd4+8352], {%fd1336, %fd10316};
	fma.rn.f64 	%fd11215, %fd10037, 0d3FD6666666666666, %fd10038;
	add.f64 	%fd11216, %fd1318, %fd11215;
	fma.rn.f64 	%fd11217, %fd1310, 0d4000000000000000, %fd10068;
	st.local.v2.f64 	[%rd4+8368], {%fd11216, %fd11217};
	neg.f64 	%fd11218, %fd10023;
	st.local.v2.f64 	[%rd4+8384], {%fd10096, %fd11218};
	sub.f64 	%fd11219, %fd10067, %fd10073;
	add.f64 	%fd11220, %fd1332, %fd11219;
	neg.f64 	%fd11221, %fd10018;
	st.local.v2.f64 	[%rd4+8400], {%fd11220, %fd11221};
	neg.f64 	%fd11222, %fd10032;
	neg.f64 	%fd11223, %fd10069;
	st.local.v2.f64 	[%rd4+8416], {%fd11222, %fd11223};
	neg.f64 	%fd11224, %fd10041;
	neg.f64 	%fd11225, %fd10034;
	st.local.v2.f64 	[%rd4+8432], {%fd11224, %fd11225};
	st.local.v2.f64 	[%rd4+8448], {%fd10096, %fd10096};
	st.local.v2.f64 	[%rd4+8464], {%fd10096, %fd1314};
	neg.f64 	%fd11226, %fd10081;
	sub.f64 	%fd11227, %fd1316, %fd10031;
	st.local.v2.f64 	[%rd4+8480], {%fd11226, %fd11227};
	neg.f64 	%fd11228, %fd10042;
	st.local.v2.f64 	[%rd4+8496], {%fd10096, %fd11228};
	mul.f64 	%fd11229, %fd1637, 0d3FD6666666666666;
	fma.rn.f64 	%fd11230, %fd1636, 0d4008000000000000, %fd11229;
	fma.rn.f64 	%fd11231, %fd1639, 0d4008000000000000, %fd11230;
	add.f64 	%fd11232, %fd11231, %fd1643;
	fma.rn.f64 	%fd11233, %fd1644, 0d4000000000000000, %fd11232;
	st.local.v2.f64 	[%rd4+8512], {%fd11233, %fd10096};
	st.local.v2.f64 	[%rd4+8528], {%fd10096, %fd10096};
	neg.f64 	%fd11234, %fd10008;
	st.local.v2.f64 	[%rd4+8544], {%fd11234, %fd10035};
	fma.rn.f64 	%fd11235, %fd10024, 0d3FEE147AE147AE14, %fd10026;
	add.f64 	%fd11236, %fd11235, %fd1638;
	fma.rn.f64 	%fd11237, %fd1640, 0d4008000000000000, %fd11236;
	sub.f64 	%fd11238, %fd11038, %fd1628;
	sub.f64 	%fd11239, %fd11238, %fd10021;
	sub.f64 	%fd11240, %fd11239, %fd10022;
	sub.f64 	%fd11241, %fd11240, %fd1629;
	sub.f64 	%fd11242, %fd11241, %fd1633;
	sub.f64 	%fd11243, %fd11242, %fd1634;
	sub.f64 	%fd11244, %fd11243, %fd10033;
	sub.f64 	%fd11245, %fd11244, %fd1635;
	sub.f64 	%fd11246, %fd11245, %fd1641;
	sub.f64 	%fd11247, %fd11246, %fd1642;
	sub.f64 	%fd11248, %fd11247, %fd1656;
	sub.f64 	%fd11249, %fd11248, %fd1657;
	sub.f64 	%fd11250, %fd11249, %fd1669;
	st.local.v2.f64 	[%rd4+8560], {%fd11237, %fd11250};
	add.f64 	%fd11251, %fd1654, %fd1655;
	st.local.v2.f64 	[%rd4+8576], {%fd10096, %fd11251};
	neg.f64 	%fd11252, %fd10663;
	st.local.v2.f64 	[%rd4+8592], {%fd11252, %fd10009};
	st.local.v2.f64 	[%rd4+8608], {%fd10071, %fd10028};
	fma.rn.f64 	%fd11253, %fd10013, 0d4000000000000000, %fd10218;
	add.f64 	%fd11254, %fd10015, %fd11253;
	mul.f64 	%fd11255, %fd10224, 0d3FEE147AE147AE14;
	add.f64 	%fd11256, %fd11254, %fd11255;
	mul.f64 	%fd11257, %fd987, %fd1544;
	add.f64 	%fd11258, %fd11256, %fd11257;
	add.f64 	%fd11259, %fd11258, %fd10226;
	add.f64 	%fd11260, %fd11259, %fd10230;
	st.local.v2.f64 	[%rd4+8624], {%fd11260, %fd10096};
	mul.f64 	%fd11261, %fd10020, %fd1528;
	neg.f64 	%fd11262, %fd11261;
	sub.f64 	%fd11263, %fd11262, %fd10356;
	st.local.v2.f64 	[%rd4+8640], {%fd10096, %fd11263};
	add.f64 	%fd11264, %fd1313, %fd11210;
	st.local.v2.f64 	[%rd4+8656], {%fd11264, %fd9988};
	st.local.v2.f64 	[%rd4+8672], {%fd10066, %fd10065};
	st.local.v2.f64 	[%rd4+8688], {%fd9918, %fd9947};
	st.local.v2.f64 	[%rd4+8704], {%fd9971, %fd10074};
	st.local.v2.f64 	[%rd4+8720], {%fd10062, %fd10066};
	st.local.v2.f64 	[%rd4+8736], {%fd10066, %fd10040};
	st.local.v2.f64 	[%rd4+8752], {%fd9931, %fd9968};
	st.local.v2.f64 	[%rd4+8768], {%fd9980, %fd9930};
	st.local.v2.f64 	[%rd4+8784], {%fd9917, %fd9956};
	st.local.v2.f64 	[%rd4+8800], {%fd10038, %fd9915};
	st.local.v2.f64 	[%rd4+8816], {%fd9970, %fd9946};
	neg.f64 	%fd11265, %fd10084;
	st.local.v2.f64 	[%rd4+8832], {%fd10533, %fd11265};
	st.local.v2.f64 	[%rd4+8848], {%fd10096, %fd9981};
	st.local.v2.f64 	[%rd4+8864], {%fd9927, %fd9900};
	fma.rn.f64 	%fd11266, %fd585, %fd1544, %fd9921;
	add.f64 	%fd11267, %fd11266, %fd9924;
	st.local.v2.f64 	[%rd4+8880], {%fd11267, %fd10096};
	fma.rn.f64 	%fd11268, %fd1304, 0d3FF27AE147AE147B, %fd9933;
	st.local.v2.f64 	[%rd4+8896], {%fd9890, %fd11268};
	st.local.v2.f64 	[%rd4+8912], {%fd9916, %fd10096};
	st.local.v2.f64 	[%rd4+8928], {%fd10096, %fd9942};
	neg.f64 	%fd11269, %fd10090;
	st.local.v2.f64 	[%rd4+8944], {%fd11269, %fd10096};
	st.local.v2.f64 	[%rd4+8960], {%fd10096, %fd10096};
	add.f64 	%fd11270, %fd10027, %fd10085;
	add.f64 	%fd11271, %fd11270, %fd10093;
	st.local.v2.f64 	[%rd4+8976], {%fd9999, %fd11271};
	st.local.v2.f64 	[%rd4+8992], {%fd10096, %fd10096};
	neg.f64 	%fd11272, %fd10087;
	st.local.v2.f64 	[%rd4+9008], {%fd11272, %fd10096};
	add.f64 	%fd11273, %fd10089, %fd10094;
	st.local.v2.f64 	[%rd4+9024], {%fd11273, %fd9954};
	neg.f64 	%fd11274, %fd9899;
	st.local.v2.f64 	[%rd4+9040], {%fd11274, %fd10096};
	add.f64 	%fd11275, %fd10052, %fd1681;
	add.f64 	%fd11276, %fd11275, %fd1685;
	st.local.v2.f64 	[%rd4+9056], {%fd9895, %fd11276};
	st.local.v2.f64 	[%rd4+9072], {%fd10096, %fd10096};
	add.f64 	%fd11277, %fd1530, %fd9896;
	add.f64 	%fd11278, %fd11277, %fd1540;
	add.f64 	%fd11279, %fd11278, %fd1550;
	add.f64 	%fd11280, %fd11279, %fd1551;
	add.f64 	%fd11281, %fd11280, %fd1552;
	add.f64 	%fd11282, %fd11281, %fd1553;
	add.f64 	%fd11283, %fd11282, %fd10565;
	add.f64 	%fd11284, %fd11283, %fd1564;
	add.f64 	%fd11285, %fd11284, %fd1565;
	add.f64 	%fd11286, %fd11285, %fd1567;
	add.f64 	%fd11287, %fd11286, %fd1570;
	add.f64 	%fd11288, %fd11287, %fd9943;
	add.f64 	%fd11289, %fd11288, %fd1572;
	add.f64 	%fd11290, %fd11289, %fd1573;
	add.f64 	%fd11291, %fd11290, %fd1581;
	add.f64 	%fd11292, %fd11291, %fd1583;
	add.f64 	%fd11293, %fd11292, %fd1585;
	add.f64 	%fd11294, %fd11293, %fd1587;
	add.f64 	%fd11295, %fd11294, %fd1588;
	add.f64 	%fd11296, %fd11295, %fd1598;
	add.f64 	%fd11297, %fd11296, %fd1599;
	add.f64 	%fd11298, %fd11297, %fd1608;
	fma.rn.f64 	%fd11299, %fd1612, 0d3FEB333333333333, %fd11298;
	add.f64 	%fd11300, %fd11299, %fd1621;
	add.f64 	%fd11301, %fd11300, %fd10026;
	add.f64 	%fd11302, %fd11301, %fd1631;
	add.f64 	%fd11303, %fd11302, %fd1638;
	add.f64 	%fd11304, %fd11303, %fd1640;
	add.f64 	%fd11305, %fd11304, %fd11007;
	add.f64 	%fd11306, %fd11305, %fd1649;
	add.f64 	%fd11307, %fd11306, %fd1652;
	add.f64 	%fd11308, %fd11307, %fd1653;
	add.f64 	%fd11309, %fd11308, %fd1658;
	add.f64 	%fd11310, %fd11309, %fd1659;
	add.f64 	%fd11311, %fd11310, %fd1660;
	st.local.v2.f64 	[%rd4+9088], {%fd11311, %fd10096};
	sub.f64 	%fd11312, %fd10945, %fd1290;
	sub.f64 	%fd11313, %fd11312, %fd1676;
	sub.f64 	%fd11314, %fd11313, %fd1679;
	sub.f64 	%fd11315, %fd11314, %fd1682;
	st.local.v2.f64 	[%rd4+9104], {%fd11315, %fd10096};
	st.local.v2.f64 	[%rd4+9120], {%fd10661, %fd10096};
	st.local.v2.f64 	[%rd4+9136], {%fd10096, %fd1558};
	st.local.v2.f64 	[%rd4+9152], {%fd10096, %fd1559};
	add.f64 	%fd11316, %fd1536, %fd11204;
	add.f64 	%fd11317, %fd11316, %fd1556;
	st.local.v2.f64 	[%rd4+9168], {%fd10096, %fd11317};
	add.f64 	%fd11318, %fd11210, %fd1677;
	add.f64 	%fd11319, %fd11318, %fd1686;
	st.local.v2.f64 	[%rd4+9184], {%fd11319, %fd1326};
	st.local.v2.f64 	[%rd4+9200], {%fd1333, %fd1331};
	st.local.v2.f64 	[%rd4+9216], {%fd10366, %fd10368};
	st.local.v2.f64 	[%rd4+9232], {%fd10102, %fd10309};
	st.local.v2.f64 	[%rd4+9248], {%fd10103, %fd10369};
	sub.f64 	%fd11320, %fd10073, %fd10067;
	add.f64 	%fd11321, %fd1332, %fd11320;
	st.local.v2.f64 	[%rd4+9264], {%fd10508, %fd11321};
	add.f64 	%fd11322, %fd10054, %fd10069;
	fma.rn.f64 	%fd11323, %fd1323, 0d4000000000000000, %fd11322;
	neg.f64 	%fd11324, %fd10063;
	st.local.v2.f64 	[%rd4+9280], {%fd11323, %fd11324};
	neg.f64 	%fd11325, %fd10059;
	mul.f64 	%fd11326, %fd1327, 0d3FEB333333333333;
	sub.f64 	%fd11327, %fd11326, %fd10055;
	st.local.v2.f64 	[%rd4+9296], {%fd11325, %fd11327};
	sub.f64 	%fd11328, %fd10083, %fd10082;
	st.local.v2.f64 	[%rd4+9312], {%fd10096, %fd11328};
	st.local.v2.f64 	[%rd4+9328], {%fd10096, %fd1325};
	neg.f64 	%fd11329, %fd10064;
	st.local.v2.f64 	[%rd4+9344], {%fd11329, %fd10096};
	neg.f64 	%fd11330, %fd10045;
	st.local.v2.f64 	[%rd4+9360], {%fd10052, %fd11330};
	add.f64 	%fd11331, %fd11007, %fd1646;
	add.f64 	%fd11332, %fd11331, %fd1649;
	fma.rn.f64 	%fd11333, %fd1652, 0d4008000000000000, %fd11332;
	fma.rn.f64 	%fd11334, %fd1653, 0d4000000000000000, %fd11333;
	add.f64 	%fd11335, %fd11334, %fd1658;
	fma.rn.f64 	%fd11336, %fd1659, 0d4000000000000000, %fd11335;
	add.f64 	%fd11337, %fd1660, %fd11336;
	st.local.v2.f64 	[%rd4+9376], {%fd10061, %fd11337};
	add.f64 	%fd11338, %fd1656, %fd1657;
	st.local.v2.f64 	[%rd4+9392], {%fd11338, %fd10096};
	sub.f64 	%fd11339, %fd11040, %fd10050;
	sub.f64 	%fd11340, %fd11339, %fd1647;
	sub.f64 	%fd11341, %fd11340, %fd10058;
	sub.f64 	%fd11342, %fd11341, %fd1648;
	sub.f64 	%fd11343, %fd11342, %fd1650;
	sub.f64 	%fd11344, %fd11343, %fd1651;
	sub.f64 	%fd11345, %fd11344, %fd1654;
	sub.f64 	%fd11346, %fd11345, %fd1655;
	sub.f64 	%fd11347, %fd11346, %fd1670;
	neg.f64 	%fd11348, %fd10665;
	st.local.v2.f64 	[%rd4+9408], {%fd11347, %fd11348};
	fma.rn.f64 	%fd11349, %fd10047, 0d4000000000000000, %fd10208;
	fma.rn.f64 	%fd11350, %fd1160, %fd1544, %fd11349;
	add.f64 	%fd11351, %fd11350, %fd10213;
	add.f64 	%fd11352, %fd11351, %fd10070;
	add.f64 	%fd11353, %fd10071, %fd11352;
	add.f64 	%fd11354, %fd11353, %fd1671;
	add.f64 	%fd11355, %fd1324, %fd11354;
	st.local.v2.f64 	[%rd4+9424], {%fd10046, %fd11355};
	add.f64 	%fd11356, %fd10228, %fd10230;
	mul.f64 	%fd11357, %fd1160, %fd1543;
	st.local.v2.f64 	[%rd4+9440], {%fd11357, %fd11356};
	st.local.v2.f64 	[%rd4+9456], {%fd10096, %fd10096};
	neg.f64 	%fd11358, %fd11014;
	st.local.v2.f64 	[%rd4+9472], {%fd11358, %fd10096};
	st.local.v2.f64 	[%rd4+9488], {%fd10639, %fd10006};
	st.local.v2.f64 	[%rd4+9504], {%fd1301, %fd1301};
	mul.f64 	%fd11359, %fd1301, 0d3FE8000000000000;
	st.local.v2.f64 	[%rd4+9520], {%fd9970, %fd11359};
	st.local.v2.f64 	[%rd4+9536], {%fd9934, %fd10440};
	mul.f64 	%fd11360, %fd9977, 0d3FE999999999999A;
	fma.rn.f64 	%fd11361, %fd9984, 0d3FE999999999999A, %fd9983;
	st.local.v2.f64 	[%rd4+9552], {%fd11360, %fd11361};
	mul.f64 	%fd11362, %fd9932, 0d3FD0000000000000;
	mul.f64 	%fd11363, %fd9977, 0d3FE5C28F5C28F5C3;
	st.local.v2.f64 	[%rd4+9568], {%fd11362, %fd11363};
	mul.f64 	%fd11364, %fd9948, 0d3FF23851EB851EB8;
	fma.rn.f64 	%fd11365, %fd9942, 0d3FD3333333333333, %fd10034;
	add.f64 	%fd11366, %fd1301, %fd11365;
	st.local.v2.f64 	[%rd4+9584], {%fd11364, %fd11366};
	mul.f64 	%fd11367, %fd10001, 0d3FE28F5C28F5C28F;
	mul.f64 	%fd11368, %fd9972, 0d3FE23D70A3D70A3D;
	st.local.v2.f64 	[%rd4+9600], {%fd11367, %fd11368};
	mul.f64 	%fd11369, %fd9995, 0d3FF4000000000000;
	fma.rn.f64 	%fd11370, %fd9992, 0d3FEE978D4FDF3B64, %fd11369;
	add.f64 	%fd11371, %fd10005, %fd11370;
	st.local.v2.f64 	[%rd4+9616], {%fd10778, %fd11371};
	mul.f64 	%fd11372, %fd9992, 0d3FE8000000000000;
	fma.rn.f64 	%fd11373, %fd9995, 0d3FF2000000000000, %fd11372;
	fma.rn.f64 	%fd11374, %fd9996, 0d3FE0000000000000, %fd11373;
	st.local.v2.f64 	[%rd4+9632], {%fd10647, %fd11374};
	st.local.v2.f64 	[%rd4+9648], {%fd10516, %fd10909};
	mul.f64 	%fd11375, %fd1566, 0d3FD0000000000000;
	st.local.v2.f64 	[%rd4+9664], {%fd10911, %fd11375};
	add.f64 	%fd11376, %fd9962, %fd9963;
	st.local.v2.f64 	[%rd4+9680], {%fd11376, %fd10096};
	mul.f64 	%fd11377, %fd1589, 0d3FE23D70A3D70A3D;
	fma.rn.f64 	%fd11378, %fd1574, 0d3FF23851EB851EB8, %fd11377;
	fma.rn.f64 	%fd11379, %fd1623, 0d3FE28F5C28F5C28F, %fd11378;
	add.f64 	%fd11380, %fd9936, %fd9937;
	fma.rn.f64 	%fd11381, %fd9939, 0d4000000000000000, %fd11380;
	add.f64 	%fd11382, %fd9941, %fd11381;
	fma.rn.f64 	%fd11383, %fd1579, 0d3FE8000000000000, %fd11382;
	add.f64 	%fd11384, %fd11383, %fd10970;
	add.f64 	%fd11385, %fd10481, %fd11384;
	fma.rn.f64 	%fd11386, %fd1594, 0d3FE999999999999A, %fd11385;
	fma.rn.f64 	%fd11387, %fd1602, 0d3FE999999999999A, %fd11386;
	fma.rn.f64 	%fd11388, %fd1609, 0d3FE5C28F5C28F5C3, %fd11387;
	fma.rn.f64 	%fd11389, %fd10590, 0d3FF2000000000000, %fd11388;
	fma.rn.f64 	%fd11390, %fd10592, 0d3FF4000000000000, %fd11389;
	add.f64 	%fd11391, %fd11390, %fd10035;
	add.f64 	%fd11392, %fd11391, %fd10060;
	add.f64 	%fd11393, %fd10061, %fd11392;
	st.local.v2.f64 	[%rd4+9696], {%fd11379, %fd11393};
	fma.rn.f64 	%fd11394, %fd1570, 0d3FD3333333333333, %fd1568;
	sub.f64 	%fd11395, %fd11394, %fd9943;
	add.f64 	%fd11396, %fd11395, %fd1586;
	add.f64 	%fd11397, %fd11396, %fd1587;
	add.f64 	%fd11398, %fd11397, %fd1663;
	add.f64 	%fd11399, %fd11398, %fd1666;
	sub.f64 	%fd11400, %fd1635, %fd10033;
	add.f64 	%fd11401, %fd11400, %fd1669;
	st.local.v2.f64 	[%rd4+9712], {%fd11399, %fd11401};
	sub.f64 	%fd11402, %fd1670, %fd10058;
	st.local.v2.f64 	[%rd4+9728], {%fd10096, %fd11402};
	sub.f64 	%fd11403, %fd11196, %fd9944;
	sub.f64 	%fd11404, %fd11403, %fd10663;
	sub.f64 	%fd11405, %fd11404, %fd10665;
	sub.f64 	%fd11406, %fd11405, %fd1302;
	sub.f64 	%fd11407, %fd11406, %fd1303;
	st.local.v2.f64 	[%rd4+9744], {%fd11407, %fd10096};
	add.f64 	%fd11408, %fd10903, %fd10213;
	fma.rn.f64 	%fd11409, %fd1597, 0d3FEF5C28F5C28F5C, %fd10324;
	add.f64 	%fd11410, %fd11409, %fd1601;
	fma.rn.f64 	%fd11411, %fd10347, 0d3FE8000000000000, %fd11410;
	fma.rn.f64 	%fd11412, %fd10350, 0d3FEE978D4FDF3B64, %fd11411;
	st.local.v2.f64 	[%rd4+9760], {%fd11408, %fd11412};
	st.local.v2.f64 	[%rd4+9776], {%fd10226, %fd10096};
	sub.f64 	%fd11413, %fd10239, %fd10241;
	add.f64 	%fd11414, %fd11413, %fd1665;
	st.local.v2.f64 	[%rd4+9792], {%fd11414, %fd10096};
	st.local.v2.f64 	[%rd4+9808], {%fd10096, %fd1312};
	add.f64 	%fd11415, %fd10326, %fd9907;
	mul.f64 	%fd11416, %fd10037, 0d3FB999999999999A;
	st.local.v2.f64 	[%rd4+9824], {%fd11415, %fd11416};
	neg.f64 	%fd11417, %fd10030;
	st.local.v2.f64 	[%rd4+9840], {%fd11417, %fd10897};
	fma.rn.f64 	%fd11418, %fd304, %fd4, %fd10934;
	fma.rn.f64 	%fd11419, %fd1637, 0d3FB999999999999A, %fd11418;
	st.local.v2.f64 	[%rd4+9856], {%fd11419, %fd9895};
	sub.f64 	%fd11420, %fd1289, %fd9886;
	st.local.v2.f64 	[%rd4+9872], {%fd10096, %fd11420};
	st.local.v2.f64 	[%rd4+9888], {%fd10096, %fd11130};
	st.local.v2.f64 	[%rd4+9904], {%fd10096, %fd10096};
	st.local.v2.f64 	[%rd4+9920], {%fd10096, %fd10096};
	sub.f64 	%fd11421, %fd1375, %fd10197;
	sub.f64 	%fd11422, %fd11421, %fd10199;
	sub.f64 	%fd11423, %fd11422, %fd9891;
	sub.f64 	%fd11424, %fd11423, %fd9905;
	sub.f64 	%fd11425, %fd11424, %fd10009;
	sub.f64 	%fd11426, %fd11425, %fd1632;
	sub.f64 	%fd11427, %fd11426, %fd10046;
	sub.f64 	%fd11428, %fd11427, %fd1645;
	sub.f64 	%fd11429, %fd1324, %fd10208;
	st.local.v2.f64 	[%rd4+9936], {%fd11428, %fd11429};
	add.f64 	%fd11430, %fd1294, %fd1545;
	neg.f64 	%fd11431, %fd10218;
	st.local.v2.f64 	[%rd4+9952], {%fd11430, %fd11431};
	sub.f64 	%fd11432, %fd1548, %fd10234;
	add.f64 	%fd11433, %fd1293, %fd11432;
	st.local.v2.f64 	[%rd4+9968], {%fd11433, %fd1295};
	sub.f64 	%fd11434, %fd1536, %fd10250;
	st.local.v2.f64 	[%rd4+9984], {%fd11434, %fd10096};
	neg.f64 	%fd11435, %fd10083;
	fma.rn.f64 	%fd11436, %fd1327, 0d3FC3333333333333, %fd1166;
	st.local.v2.f64 	[%rd4+10000], {%fd11436, %fd11435};
	st.local.v2.f64 	[%rd4+10016], {%fd10053, %fd10096};
	neg.f64 	%fd11437, %fd10060;
	sub.f64 	%fd11438, %fd11437, %fd10061;
	st.local.v2.f64 	[%rd4+10032], {%fd10045, %fd11438};
	st.local.v2.f64 	[%rd4+10048], {%fd10096, %fd10096};
	st.local.v2.f64 	[%rd4+10064], {%fd10096, %fd11039};
	sub.f64 	%fd11439, %fd1645, %fd10046;
	st.local.v2.f64 	[%rd4+10080], {%fd10096, %fd11439};
	neg.f64 	%fd11440, %fd10208;
	sub.f64 	%fd11441, %fd11440, %fd10209;
	sub.f64 	%fd11442, %fd11441, %fd10211;
	sub.f64 	%fd11443, %fd11442, %fd10051;
	sub.f64 	%fd11444, %fd11443, %fd10056;
	sub.f64 	%fd11445, %fd11444, %fd10057;
	sub.f64 	%fd11446, %fd11445, %fd10903;
	sub.f64 	%fd11447, %fd11446, %fd10213;
	sub.f64 	%fd11448, %fd11447, %fd10070;
	sub.f64 	%fd11449, %fd11448, %fd10071;
	sub.f64 	%fd11450, %fd11449, %fd10072;
	sub.f64 	%fd11451, %fd11450, %fd1671;
	sub.f64 	%fd11452, %fd11451, %fd1324;
	neg.f64 	%fd11453, %fd11357;
	st.local.v2.f64 	[%rd4+10096], {%fd11452, %fd11453};
	neg.f64 	%fd11454, %fd10228;
	sub.f64 	%fd11455, %fd11454, %fd10230;
	sub.f64 	%fd11456, %fd11455, %fd10232;
	neg.f64 	%fd11457, %fd10761;
	st.local.v2.f64 	[%rd4+10112], {%fd11456, %fd11457};
	neg.f64 	%fd11458, %fd10906;
	st.local.v2.f64 	[%rd4+10128], {%fd10096, %fd11458};
	sub.f64 	%fd11459, %fd10325, %fd9904;
	st.local.v2.f64 	[%rd4+10144], {%fd10096, %fd11459};
	add.f64 	%fd11460, %fd9901, %fd9901;
	st.local.v2.f64 	[%rd4+10160], {%fd11460, %fd9928};
	st.local.v2.f64 	[%rd4+10176], {%fd1298, %fd10096};
	add.f64 	%fd11461, %fd9927, %fd1563;
	add.f64 	%fd11462, %fd11461, %fd9929;
	fma.rn.f64 	%fd11463, %fd618, %fd4, %fd11462;
	neg.f64 	%fd11464, %fd9922;
	sub.f64 	%fd11465, %fd11464, %fd9923;
	add.f64 	%fd11466, %fd11465, %fd9925;
	st.local.v2.f64 	[%rd4+10192], {%fd11463, %fd11466};
	neg.f64 	%fd11467, %fd9976;
	neg.f64 	%fd11468, %fd9983;
	st.local.v2.f64 	[%rd4+10208], {%fd11467, %fd11468};
	st.local.v2.f64 	[%rd4+10224], {%fd11467, %fd11467};
	neg.f64 	%fd11469, %fd9992;
	st.local.v2.f64 	[%rd4+10240], {%fd11469, %fd10096};
	neg.f64 	%fd11470, %fd9979;
	st.local.v2.f64 	[%rd4+10256], {%fd11469, %fd11470};
	neg.f64 	%fd11471, %fd9951;
	add.f64 	%fd11472, %fd1541, %fd1541;
	st.local.v2.f64 	[%rd4+10272], {%fd11471, %fd11472};
	neg.f64 	%fd11473, %fd9959;
	st.local.v2.f64 	[%rd4+10288], {%fd11473, %fd10096};
	neg.f64 	%fd11474, %fd9903;
	neg.f64 	%fd11475, %fd9936;
	st.local.v2.f64 	[%rd4+10304], {%fd11474, %fd11475};
	sub.f64 	%fd11476, %fd10565, %fd9910;
	st.local.v2.f64 	[%rd4+10320], {%fd11476, %fd10096};
	st.local.v2.f64 	[%rd4+10336], {%fd10096, %fd10096};
	st.local.v2.f64 	[%rd4+10352], {%fd10096, %fd9905};
	neg.f64 	%fd11477, %fd10056;
	sub.f64 	%fd11478, %fd11044, %fd1545;
	sub.f64 	%fd11479, %fd11478, %fd9908;
	sub.f64 	%fd11480, %fd11479, %fd10491;
	sub.f64 	%fd11481, %fd11480, %fd9911;
	sub.f64 	%fd11482, %fd11481, %fd1557;
	sub.f64 	%fd11483, %fd11482, %fd1558;
	sub.f64 	%fd11484, %fd11483, %fd10324;
	sub.f64 	%fd11485, %fd11484, %fd1577;
	sub.f64 	%fd11486, %fd11485, %fd10341;
	sub.f64 	%fd11487, %fd11486, %fd1593;
	sub.f64 	%fd11488, %fd11487, %fd1597;
	sub.f64 	%fd11489, %fd11488, %fd1601;
	sub.f64 	%fd11490, %fd11489, %fd1611;
	sub.f64 	%fd11491, %fd11490, %fd10347;
	sub.f64 	%fd11492, %fd11491, %fd1619;
	sub.f64 	%fd11493, %fd11492, %fd10350;
	sub.f64 	%fd11494, %fd11493, %fd10028;
	sub.f64 	%fd11495, %fd11494, %fd11357;
	sub.f64 	%fd11496, %fd11495, %fd1294;
	st.local.v2.f64 	[%rd4+10368], {%fd11477, %fd11496};
	neg.f64 	%fd11497, %fd11257;
	add.f64 	%fd11498, %fd10234, %fd1560;
	add.f64 	%fd11499, %fd11498, %fd10237;
	add.f64 	%fd11500, %fd1293, %fd11499;
	st.local.v2.f64 	[%rd4+10384], {%fd11497, %fd11500};
	mul.f64 	%fd11501, %fd442, %fd1544;
	sub.f64 	%fd11502, %fd1296, %fd11501;
	neg.f64 	%fd11503, %fd10308;
	st.local.v2.f64 	[%rd4+10400], {%fd11502, %fd11503};
	add.f64 	%fd11504, %fd954, %fd954;
	st.local.v2.f64 	[%rd4+10416], {%fd10096, %fd11504};
	st.local.v2.f64 	[%rd4+10432], {%fd10036, %fd10043};
	st.local.v2.f64 	[%rd4+10448], {%fd10044, %fd1312};
	mul.f64 	%fd11505, %fd10037, 0d3FDD70A3D70A3D71;
	st.local.v2.f64 	[%rd4+10464], {%fd11505, %fd10027};
	add.f64 	%fd11506, %fd1031, %fd10030;
	add.f64 	%fd11507, %fd1317, %fd11506;
	fma.rn.f64 	%fd11508, %fd1637, 0d3FDD70A3D70A3D71, %fd1636;
	add.f64 	%fd11509, %fd11508, %fd1643;
	add.f64 	%fd11510, %fd11509, %fd1644;
	st.local.v2.f64 	[%rd4+10480], {%fd11507, %fd11510};
	st.local.v2.f64 	[%rd4+10496], {%fd10096, %fd10096};
	neg.f64 	%fd11511, %fd10035;
	st.local.v2.f64 	[%rd4+10512], {%fd10008, %fd11511};
	sub.f64 	%fd11512, %fd1631, %fd10024;
	add.f64 	%fd11513, %fd11037, %fd10022;
	st.local.v2.f64 	[%rd4+10528], {%fd11512, %fd11513};
	st.local.v2.f64 	[%rd4+10544], {%fd10096, %fd10096};
	sub.f64 	%fd11514, %fd1632, %fd10009;
	st.local.v2.f64 	[%rd4+10560], {%fd10096, %fd11514};
	neg.f64 	%fd11515, %fd10070;
	sub.f64 	%fd11516, %fd11515, %fd10071;
	sub.f64 	%fd11517, %fd11516, %fd10072;
	neg.f64 	%fd11518, %fd10028;
	st.local.v2.f64 	[%rd4+10576], {%fd11517, %fd11518};
	sub.f64 	%fd11519, %fd11431, %fd10219;
	sub.f64 	%fd11520, %fd11519, %fd10221;
	add.f64 	%fd11521, %fd10015, %fd10015;
	sub.f64 	%fd11522, %fd11520, %fd11521;
	add.f64 	%fd11523, %fd10017, %fd10017;
	sub.f64 	%fd11524, %fd11522, %fd11523;
	sub.f64 	%fd11525, %fd11524, %fd10224;
	sub.f64 	%fd11526, %fd11525, %fd10025;
	sub.f64 	%fd11527, %fd11526, %fd11257;
	sub.f64 	%fd11528, %fd11527, %fd10029;
	sub.f64 	%fd11529, %fd11528, %fd10226;
	sub.f64 	%fd11530, %fd11529, %fd10228;
	sub.f64 	%fd11531, %fd11530, %fd10230;
	sub.f64 	%fd11532, %fd11531, %fd10232;
	neg.f64 	%fd11533, %fd10876;
	st.local.v2.f64 	[%rd4+10592], {%fd11532, %fd11533};
	sub.f64 	%fd11534, %fd10356, %fd10826;
	st.local.v2.f64 	[%rd4+10608], {%fd10096, %fd11534};
	st.local.v2.f64 	[%rd4+10624], {%fd10096, %fd1326};
	st.local.v2.f64 	[%rd4+10640], {%fd1315, %fd10639};
	neg.f64 	%fd11535, %fd9907;
	st.local.v2.f64 	[%rd4+10656], {%fd11535, %fd10548};
	add.f64 	%fd11536, %fd274, %fd10000;
	add.f64 	%fd11537, %fd1307, %fd11536;
	add.f64 	%fd11538, %fd532, %fd9917;
	fma.rn.f64 	%fd11539, %fd1300, 0d3FE55810624DD2F2, %fd11538;
	st.local.v2.f64 	[%rd4+10672], {%fd11537, %fd11539};
	add.f64 	%fd11540, %fd274, %fd9970;
	add.f64 	%fd11541, %fd1307, %fd11540;
	st.local.v2.f64 	[%rd4+10688], {%fd9915, %fd11541};
	neg.f64 	%fd11542, %fd9929;
	add.f64 	%fd11543, %fd448, %fd1297;
	st.local.v2.f64 	[%rd4+10704], {%fd11543, %fd11542};
	neg.f64 	%fd11544, %fd9924;
	sub.f64 	%fd11545, %fd11544, %fd9925;
	st.local.v2.f64 	[%rd4+10720], {%fd10440, %fd11545};
	st.local.v2.f64 	[%rd4+10736], {%fd10553, %fd9983};
	st.local.v2.f64 	[%rd4+10752], {%fd10907, %fd1299};
	mul.f64 	%fd11546, %fd9976, 0d3FEAE147AE147AE1;
	st.local.v2.f64 	[%rd4+10768], {%fd11546, %fd11436};
	st.local.v2.f64 	[%rd4+10784], {%fd10096, %fd10800};
	add.f64 	%fd11547, %fd10440, %fd9999;
	sub.f64 	%fd11548, %fd9992, %fd9994;
	st.local.v2.f64 	[%rd4+10800], {%fd11547, %fd11548};
	st.local.v2.f64 	[%rd4+10816], {%fd10096, %fd10909};
	add.f64 	%fd11549, %fd1031, %fd1317;
	st.local.v2.f64 	[%rd4+10832], {%fd11549, %fd10910};
	sub.f64 	%fd11550, %fd9959, %fd9960;
	add.f64 	%fd11551, %fd11550, %fd9961;
	st.local.v2.f64 	[%rd4+10848], {%fd10096, %fd11551};
	sub.f64 	%fd11552, %fd9903, %fd9906;
	st.local.v2.f64 	[%rd4+10864], {%fd10096, %fd11552};
	sub.f64 	%fd11553, %fd1550, %fd9912;
	add.f64 	%fd11554, %fd11553, %fd1552;
	add.f64 	%fd11555, %fd11554, %fd1586;
	add.f64 	%fd11556, %fd11555, %fd1587;
	add.f64 	%fd11557, %fd11556, %fd1607;
	add.f64 	%fd11558, %fd11557, %fd1621;
	add.f64 	%fd11559, %fd11558, %fd1622;
	st.local.v2.f64 	[%rd4+10880], {%fd11380, %fd11559};
	st.local.v2.f64 	[%rd4+10896], {%fd10096, %fd10096};
	st.local.v2.f64 	[%rd4+10912], {%fd10096, %fd10096};
	neg.f64 	%fd11560, %fd9905;
	sub.f64 	%fd11561, %fd10056, %fd10057;
	st.local.v2.f64 	[%rd4+10928], {%fd11560, %fd11561};
	fma.rn.f64 	%fd11562, %fd9908, 0d4000000000000000, %fd11043;
	add.f64 	%fd11563, %fd11562, %fd9911;
	add.f64 	%fd11564, %fd11563, %fd10324;
	add.f64 	%fd11565, %fd11564, %fd1577;
	add.f64 	%fd11566, %fd11565, %fd10341;
	add.f64 	%fd11567, %fd11566, %fd10558;
	fma.rn.f64 	%fd11568, %fd1597, 0d3FEF5C28F5C28F5C, %fd11567;
	add.f64 	%fd11569, %fd11568, %fd1601;
	fma.rn.f64 	%fd11570, %fd1611, 0d3FEAE147AE147AE1, %fd11569;
	add.f64 	%fd11571, %fd11570, %fd10347;
	fma.rn.f64 	%fd11572, %fd1619, 0d3FEF851EB851EB85, %fd11571;
	add.f64 	%fd11573, %fd11572, %fd10810;
	add.f64 	%fd11574, %fd11573, %fd10028;
	add.f64 	%fd11575, %fd11574, %fd11357;
	sub.f64 	%fd11576, %fd11257, %fd10029;
	st.local.v2.f64 	[%rd4+10944], {%fd11575, %fd11576};
	neg.f64 	%fd11577, %fd10234;
	sub.f64 	%fd11578, %fd11577, %fd11045;
	sub.f64 	%fd11579, %fd11578, %fd1548;
	sub.f64 	%fd11580, %fd11579, %fd9909;
	sub.f64 	%fd11581, %fd11580, %fd10724;
	sub.f64 	%fd11582, %fd11581, %fd9913;
	sub.f64 	%fd11583, %fd11582, %fd1559;
	sub.f64 	%fd11584, %fd11583, %fd1560;
	sub.f64 	%fd11585, %fd11584, %fd10237;
	sub.f64 	%fd11586, %fd11585, %fd10496;
	sub.f64 	%fd11587, %fd11586, %fd10454;
	sub.f64 	%fd11588, %fd11587, %fd10876;
	sub.f64 	%fd11589, %fd11588, %fd10761;
	sub.f64 	%fd11590, %fd11589, %fd1293;
	add.f64 	%fd11591, %fd11501, %fd11501;
	sub.f64 	%fd11592, %fd11591, %fd10526;
	add.f64 	%fd11593, %fd11592, %fd9914;
	add.f64 	%fd11594, %fd11593, %fd10239;
	add.f64 	%fd11595, %fd11594, %fd1578;
	add.f64 	%fd11596, %fd11595, %fd10245;
	add.f64 	%fd11597, %fd1295, %fd11596;
	st.local.v2.f64 	[%rd4+10960], {%fd11590, %fd11597};
	sub.f64 	%fd11598, %fd10308, %fd10476;
	add.f64 	%fd11599, %fd11598, %fd10252;
	st.local.v2.f64 	[%rd4+10976], {%fd11599, %fd10096};
	st.local.v2.f64 	[%rd4+10992], {%fd10327, %fd11543};
	add.f64 	%fd11600, %fd11326, %fd10055;
	st.local.v2.f64 	[%rd4+11008], {%fd9916, %fd11600};
	neg.f64 	%fd11601, %fd10003;
	neg.f64 	%fd11602, %fd9974;
	st.local.v2.f64 	[%rd4+11024], {%fd11601, %fd11602};
	neg.f64 	%fd11603, %fd10078;
	add.f64 	%fd11604, %fd10030, %fd10031;
	add.f64 	%fd11605, %fd1316, %fd11604;
	st.local.v2.f64 	[%rd4+11040], {%fd11603, %fd11605};
	neg.f64 	%fd11606, %fd9952;
	neg.f64 	%fd11607, %fd9955;
	st.local.v2.f64 	[%rd4+11056], {%fd11606, %fd11607};
	neg.f64 	%fd11608, %fd9961;
	st.local.v2.f64 	[%rd4+11072], {%fd11608, %fd10096};
	neg.f64 	%fd11609, %fd9937;
	st.local.v2.f64 	[%rd4+11088], {%fd9906, %fd11609};
	st.local.v2.f64 	[%rd4+11104], {%fd1551, %fd1633};
	st.local.v2.f64 	[%rd4+11120], {%fd10096, %fd1647};
	neg.f64 	%fd11610, %fd9944;
	st.local.v2.f64 	[%rd4+11136], {%fd11610, %fd1632};
	neg.f64 	%fd11611, %fd9908;
	st.local.v2.f64 	[%rd4+11152], {%fd10096, %fd11611};
	sub.f64 	%fd11612, %fd11045, %fd9909;
	st.local.v2.f64 	[%rd4+11168], {%fd10096, %fd11612};
	neg.f64 	%fd11613, %fd11501;
	sub.f64 	%fd11614, %fd11613, %fd10526;
	sub.f64 	%fd11615, %fd11614, %fd9914;
	sub.f64 	%fd11616, %fd11615, %fd10239;
	sub.f64 	%fd11617, %fd11616, %fd10241;
	sub.f64 	%fd11618, %fd11617, %fd1578;
	sub.f64 	%fd11619, %fd11618, %fd1582;
	sub.f64 	%fd11620, %fd11619, %fd10245;
	sub.f64 	%fd11621, %fd11620, %fd1591;
	sub.f64 	%fd11622, %fd11621, %fd1625;
	sub.f64 	%fd11623, %fd11622, %fd1665;
	sub.f64 	%fd11624, %fd11623, %fd1295;
	sub.f64 	%fd11625, %fd11624, %fd1296;
	neg.f64 	%fd11626, %fd10252;
	st.local.v2.f64 	[%rd4+11184], {%fd11625, %fd11626};
	st.local.v2.f64 	[%rd4+11200], {%fd10096, %fd10395};
	st.local.v2.f64 	[%rd4+11216], {%fd10075, %fd10440};
	st.local.v2.f64 	[%rd4+11232], {%fd10131, %fd1301};
	st.local.v2.f64 	[%rd4+11248], {%fd1301, %fd1301};
	fma.rn.f64 	%fd11627, %fd1300, 0d3FE55810624DD2F2, %fd532;
	st.local.v2.f64 	[%rd4+11264], {%fd11627, %fd9946};
	st.local.v2.f64 	[%rd4+11280], {%fd10534, %fd10096};
	st.local.v2.f64 	[%rd4+11296], {%fd11359, %fd10563};
	add.f64 	%fd11628, %fd9900, %fd10023;
	st.local.v2.f64 	[%rd4+11312], {%fd11628, %fd9934};
	neg.f64 	%fd11629, %fd9920;
	sub.f64 	%fd11630, %fd11629, %fd9921;
	add.f64 	%fd11631, %fd11630, %fd9922;
	st.local.v2.f64 	[%rd4+11328], {%fd10440, %fd11631};
	sub.f64 	%fd11632, %fd10553, %fd9975;
	fma.rn.f64 	%fd11633, %fd9977, 0d3FE999999999999A, %fd11632;
	sub.f64 	%fd11634, %fd10949, %fd9982;
	st.local.v2.f64 	[%rd4+11344], {%fd11633, %fd11634};
	st.local.v2.f64 	[%rd4+11360], {%fd1309, %fd10623};
	mul.f64 	%fd11635, %fd9977, 0d3FF3AE147AE147AE;
	sub.f64 	%fd11636, %fd11635, %fd9975;
	fma.rn.f64 	%fd11637, %fd9976, 0d3FE1EB851EB851EC, %fd11636;
	st.local.v2.f64 	[%rd4+11376], {%fd11637, %fd11109};
	st.local.v2.f64 	[%rd4+11392], {%fd1301, %fd11113};
	mul.f64 	%fd11638, %fd9972, 0d3FD0A3D70A3D70A4;
	fma.rn.f64 	%fd11639, %fd1303, 0d3FB2F1A9FBE76C8B, %fd9985;
	st.local.v2.f64 	[%rd4+11408], {%fd11638, %fd11639};
	sub.f64 	%fd11640, %fd10800, %fd10004;
	add.f64 	%fd11641, %fd9995, %fd11640;
	add.f64 	%fd11642, %fd10005, %fd11641;
	fma.rn.f64 	%fd11643, %fd9989, 0d3FD47AE147AE147B, %fd10647;
	st.local.v2.f64 	[%rd4+11424], {%fd11642, %fd11643};
	sub.f64 	%fd11644, %fd11372, %fd9991;
	fma.rn.f64 	%fd11645, %fd9995, 0d3FEC000000000000, %fd11644;
	add.f64 	%fd11646, %fd9996, %fd11645;
	st.local.v2.f64 	[%rd4+11440], {%fd10541, %fd11646};
	sub.f64 	%fd11647, %fd10909, %fd9978;
	st.local.v2.f64 	[%rd4+11456], {%fd10077, %fd11647};
	sub.f64 	%fd11648, %fd9951, %fd9950;
	add.f64 	%fd11649, %fd11648, %fd9952;
	add.f64 	%fd11650, %fd11649, %fd9953;
	fma.rn.f64 	%fd11651, %fd9964, 0d3FEA3D70A3D70A3D, %fd11650;
	st.local.v2.f64 	[%rd4+11472], {%fd11651, %fd1305};
	add.f64 	%fd11652, %fd10958, %fd9962;
	fma.rn.f64 	%fd11653, %fd1584, 0d3FEA3D70A3D70A3D, %fd11652;
	mul.f64 	%fd11654, %fd356, %fd4;
	sub.f64 	%fd11655, %fd11654, %fd9893;
	sub.f64 	%fd11656, %fd11655, %fd9894;
	sub.f64 	%fd11657, %fd11656, %fd9895;
	st.local.v2.f64 	[%rd4+11488], {%fd11653, %fd11657};
	sub.f64 	%fd11658, %fd9889, %fd9892;
	fma.rn.f64 	%fd11659, %fd1574, 0d3FC0A3D70A3D70A4, %fd11658;
	fma.rn.f64 	%fd11660, %fd1589, 0d3FD0A3D70A3D70A4, %fd11659;
	fma.rn.f64 	%fd11661, %fd1613, 0d3FD47AE147AE147B, %fd11660;
	fma.rn.f64 	%fd11662, %fd1623, 0d3FD0000000000000, %fd11661;
	sub.f64 	%fd11663, %fd9936, %fd9935;
	add.f64 	%fd11664, %fd11663, %fd9937;
	add.f64 	%fd11665, %fd11664, %fd11068;
	add.f64 	%fd11666, %fd11665, %fd1579;
	add.f64 	%fd11667, %fd11666, %fd10970;
	fma.rn.f64 	%fd11668, %fd1594, 0d3FE999999999999A, %fd11667;
	fma.rn.f64 	%fd11669, %fd1602, 0d3FD3333333333333, %fd11668;
	fma.rn.f64 	%fd11670, %fd1609, 0d3FF3AE147AE147AE, %fd11669;
	fma.rn.f64 	%fd11671, %fd10590, 0d3FEC000000000000, %fd11670;
	add.f64 	%fd11672, %fd11671, %fd10592;
	add.f64 	%fd11673, %fd11672, %fd10035;
	add.f64 	%fd11674, %fd11673, %fd10061;
	st.local.v2.f64 	[%rd4+11504], {%fd11662, %fd11674};
	sub.f64 	%fd11675, %fd10193, %fd9896;
	add.f64 	%fd11676, %fd11675, %fd1540;
	add.f64 	%fd11677, %fd11676, %fd1568;
	add.f64 	%fd11678, %fd11677, %fd9943;
	add.f64 	%fd11679, %fd11678, %fd1572;
	add.f64 	%fd11680, %fd11679, %fd1605;
	fma.rn.f64 	%fd11681, %fd10024, 0d3FEE147AE147AE14, %fd11680;
	add.f64 	%fd11682, %fd11681, %fd1661;
	add.f64 	%fd11683, %fd11682, %fd1664;
	add.f64 	%fd11684, %fd11683, %fd10132;
	neg.f64 	%fd11685, %fd10021;
	sub.f64 	%fd11686, %fd11685, %fd10022;
	add.f64 	%fd11687, %fd11686, %fd1629;
	add.f64 	%fd11688, %fd11687, %fd10033;
	st.local.v2.f64 	[%rd4+11520], {%fd11684, %fd11688};
	sub.f64 	%fd11689, %fd10058, %fd10050;
	st.local.v2.f64 	[%rd4+11536], {%fd10096, %fd11689};
	add.f64 	%fd11690, %fd1303, %fd10666;
	neg.f64 	%fd11691, %fd9891;
	st.local.v2.f64 	[%rd4+11552], {%fd11690, %fd11691};
	sub.f64 	%fd11692, %fd10213, %fd10051;
	sub.f64 	%fd11693, %fd1557, %fd9911;
	add.f64 	%fd11694, %fd11693, %fd10324;
	add.f64 	%fd11695, %fd11694, %fd1577;
	add.f64 	%fd11696, %fd11695, %fd10558;
	fma.rn.f64 	%fd11697, %fd1597, 0d3FEF5C28F5C28F5C, %fd11696;
	add.f64 	%fd11698, %fd11697, %fd10547;
	fma.rn.f64 	%fd11699, %fd10347, 0d3FE8000000000000, %fd11698;
	add.f64 	%fd11700, %fd11699, %fd10810;
	st.local.v2.f64 	[%rd4+11568], {%fd11692, %fd11700};
	sub.f64 	%fd11701, %fd11255, %fd10025;
	add.f64 	%fd11702, %fd11701, %fd10226;
	neg.f64 	%fd11703, %fd9913;
	st.local.v2.f64 	[%rd4+11584], {%fd11702, %fd11703};
	sub.f64 	%fd11704, %fd10239, %fd9914;
	add.f64 	%fd11705, %fd11704, %fd10241;
	add.f64 	%fd11706, %fd11705, %fd1578;
	neg.f64 	%fd11707, %fd10250;
	sub.f64 	%fd11708, %fd11707, %fd10154;
	sub.f64 	%fd11709, %fd11708, %fd1534;
	sub.f64 	%fd11710, %fd11709, %fd1535;
	sub.f64 	%fd11711, %fd11710, %fd1536;
	sub.f64 	%fd11712, %fd11711, %fd11204;
	add.f64 	%fd11713, %fd9898, %fd9898;
	sub.f64 	%fd11714, %fd11712, %fd11713;
	sub.f64 	%fd11715, %fd11714, %fd10308;
	sub.f64 	%fd11716, %fd11715, %fd10476;
	sub.f64 	%fd11717, %fd11716, %fd10252;
	sub.f64 	%fd11718, %fd11717, %fd1555;
	sub.f64 	%fd11719, %fd11718, %fd1556;
	sub.f64 	%fd11720, %fd11719, %fd10752;
	sub.f64 	%fd11721, %fd11720, %fd1576;
	sub.f64 	%fd11722, %fd11721, %fd10451;
	sub.f64 	%fd11723, %fd11722, %fd10354;
	sub.f64 	%fd11724, %fd11723, %fd1592;
	sub.f64 	%fd11725, %fd11724, %fd1596;
	sub.f64 	%fd11726, %fd11725, %fd1600;
	sub.f64 	%fd11727, %fd11726, %fd1610;
	sub.f64 	%fd11728, %fd11727, %fd10521;
	sub.f64 	%fd11729, %fd11728, %fd1618;
	sub.f64 	%fd11730, %fd11729, %fd10460;
	sub.f64 	%fd11731, %fd11730, %fd11261;
	sub.f64 	%fd11732, %fd11731, %fd10356;
	sub.f64 	%fd11733, %fd11732, %fd10826;
	sub.f64 	%fd11734, %fd11733, %fd11014;
	sub.f64 	%fd11735, %fd11734, %fd10906;
	sub.f64 	%fd11736, %fd11735, %fd1668;
	st.local.v2.f64 	[%rd4+11600], {%fd11706, %fd11736};
	neg.f64 	%fd11737, %fd10088;
	st.local.v2.f64 	[%rd4+11616], {%fd10096, %fd11737};
	st.local.v2.f64 	[%rd4+11632], {%fd10023, %fd10018};
	st.local.v2.f64 	[%rd4+11648], {%fd10032, %fd10041};
	neg.f64 	%fd11738, %fd10092;
	st.local.v2.f64 	[%rd4+11664], {%fd10034, %fd11738};
	st.local.v2.f64 	[%rd4+11680], {%fd10096, %fd10096};
	neg.f64 	%fd11739, %fd10085;
	st.local.v2.f64 	[%rd4+11696], {%fd11739, %fd10081};
	neg.f64 	%fd11740, %fd10086;
	neg.f64 	%fd11741, %fd10094;
	st.local.v2.f64 	[%rd4+11712], {%fd11740, %fd11741};
	st.local.v2.f64 	[%rd4+11728], {%fd10042, %fd10096};
	st.local.v2.f64 	[%rd4+11744], {%fd10096, %fd10096};
	st.local.v2.f64 	[%rd4+11760], {%fd10096, %fd10096};
	mul.f64 	%fd11742, %fd10024, 0d3FAEB851EB851EB8;
	sub.f64 	%fd11743, %fd11742, %fd10026;
	st.local.v2.f64 	[%rd4+11776], {%fd10096, %fd11743};
	add.f64 	%fd11744, %fd1628, %fd10021;
	add.f64 	%fd11745, %fd11744, %fd1629;
	add.f64 	%fd11746, %fd11745, %fd1634;
	add.f64 	%fd11747, %fd11746, %fd10033;
	add.f64 	%fd11748, %fd11747, %fd1635;
	add.f64 	%fd11749, %fd11748, %fd1641;
	add.f64 	%fd11750, %fd11749, %fd1642;
	add.f64 	%fd11751, %fd11750, %fd1669;
	st.local.v2.f64 	[%rd4+11792], {%fd11751, %fd10096};
	st.local.v2.f64 	[%rd4+11808], {%fd10096, %fd10663};
	st.local.v2.f64 	[%rd4+11824], {%fd10096, %fd10096};
	mul.f64 	%fd11752, %fd10224, 0d3FAEB851EB851EB8;
	st.local.v2.f64 	[%rd4+11840], {%fd10096, %fd11752};
	st.local.v2.f64 	[%rd4+11856], {%fd10096, %fd10096};
	sub.f64 	%fd11753, %fd11211, %fd1313;
	sub.f64 	%fd11754, %fd11753, %fd1677;
	sub.f64 	%fd11755, %fd11754, %fd1678;
	sub.f64 	%fd11756, %fd11755, %fd1680;
	sub.f64 	%fd11757, %fd11756, %fd1684;
	sub.f64 	%fd11758, %fd11757, %fd1686;
	st.local.v2.f64 	[%rd4+11872], {%fd11261, %fd11758};
	sub.f64 	%fd11759, %fd25138, %fd25557;
	abs.f64 	%fd11760, %fd11759;
	min.f64 	%fd25698, %fd1515, %fd11760;
	mov.b32 	%r3397, 0;
	mov.pred 	%p1152, -1;
	mov.u32 	%r3398, %r3397;
$L__BB0_852:
	mov.u32 	%r633, %r3397;
	ld.param.f64 	%fd25139, [_Z10RosenbrockPdddS_PiiiiiiddddddddPKdS2_S2_S2_S2_S2_S2_S2_i_param_2];
	ld.param.f64 	%fd25134, [_Z10RosenbrockPdddS_PiiiiiiddddddddPKdS2_S2_S2_S2_S2_S2_S2_i_param_1];
	setp.ltu.f64 	%p1023, %fd25139, %fd25134;
	neg.f64 	%fd11761, %fd25698;
	selp.f64 	%fd2104, %fd11761, %fd25698, %p1023;
	mov.b32 	%r3399, 0;
	mov.b64 	%rd657, 0;
$L__BB0_853:
	add.s64 	%rd464, %rd4, %rd657;
	ld.local.v2.f64 	{%fd11762, %fd11763}, [%rd464];
	neg.f64 	%fd11764, %fd11762;
	add.s64 	%rd465, %rd5, %rd657;
	neg.f64 	%fd11765, %fd11763;
	st.local.v2.f64 	[%rd465], {%fd11764, %fd11765};
	add.s32 	%r3399, %r3399, 2;
	add.s64 	%rd657, %rd657, 16;
	setp.ne.s32 	%p1024, %r3399, 1486;
	@%p1024 bra 	$L__BB0_853;
	ld.param.u32 	%r3294, [_Z10RosenbrockPdddS_PiiiiiiddddddddPKdS2_S2_S2_S2_S2_S2_S2_i_param_8];
	mul.wide.s32 	%rd466, %r3294, 480;
	mov.u64 	%rd467, ros;
	add.s64 	%rd468, %rd467, %rd466;
	ld.const.f64 	%fd11766, [%rd468+-64];
	mul.f64 	%fd11767, %fd2104, %fd11766;
	rcp.rn.f64 	%fd11768, %fd11767;
	ld.const.u32 	%r3118, [%rd468+-8];
	setp.lt.s32 	%p1025, %r3118, 1;
	ld.local.v2.f64 	{%fd11769, %fd11770}, [%rd5];
	add.f64 	%fd11771, %fd11768, %fd11769;
	add.f64 	%fd11772, %fd11768, %fd11770;
	st.local.v2.f64 	[%rd5], {%fd11771, %fd11772};
	ld.local.v2.f64 	{%fd11773, %fd11774}, [%rd5+16];
	add.f64 	%fd11775, %fd11768, %fd11773;
	add.f64 	%fd11776, %fd11768, %fd11774;
	st.local.v2.f64 	[%rd5+16], {%fd11775, %fd11776};
	ld.local.v2.f64 	{%fd11777, %fd11778}, [%rd5+32];
	add.f64 	%fd11779, %fd11768, %fd11777;
	add.f64 	%fd11780, %fd11768, %fd11778;
	st.local.v2.f64 	[%rd5+32], {%fd11779, %fd11780};
	ld.local.v2.f64 	{%fd11781, %fd11782}, [%rd5+48];
	add.f64 	%fd11783, %fd11768, %fd11781;
	st.local.f64 	[%rd5+48], %fd11783;
	ld.local.v2.f64 	{%fd11784, %fd11785}, [%rd5+64];
	add.f64 	%fd11786, %fd11768, %fd11785;
	st.local.f64 	[%rd5+72], %fd11786;
	ld.local.v2.f64 	{%fd11787, %fd11788}, [%rd5+192];
	add.f64 	%fd11789, %fd11768, %fd11788;
	st.local.f64 	[%rd5+200], %fd11789;
	ld.local.v2.f64 	{%fd11790, %fd11791}, [%rd5+224];
	add.f64 	%fd11792, %fd11768, %fd11791;
	st.local.f64 	[%rd5+232], %fd11792;
	ld.local.f64 	%fd11793, [%rd5+304];
	add.f64 	%fd11794, %fd11768, %fd11793;
	st.local.f64 	[%rd5+304], %fd11794;
	ld.local.f64 	%fd11795, [%rd5+344];
	add.f64 	%fd11796, %fd11768, %fd11795;
	st.local.f64 	[%rd5+344], %fd11796;
	ld.local.f64 	%fd11797, [%rd5+368];
	add.f64 	%fd11798, %fd11768, %fd11797;
	st.local.f64 	[%rd5+368], %fd11798;
	ld.local.f64 	%fd11799, [%rd5+384];
	add.f64 	%fd11800, %fd11768, %fd11799;
	st.local.f64 	[%rd5+384], %fd11800;
	ld.local.v2.f64 	{%fd11801, %fd11802}, [%rd5+416];
	add.f64 	%fd11803, %fd11768, %fd11801;
	st.local.f64 	[%rd5+416], %fd11803;
	ld.local.f64 	%fd11804, [%rd5+464];
	add.f64 	%fd11805, %fd11768, %fd11804;
	st.local.f64 	[%rd5+464], %fd11805;
	ld.local.f64 	%fd11806, [%rd5+480];
	add.f64 	%fd11807, %fd11768, %fd11806;
	st.local.f64 	[%rd5+480], %fd11807;
	ld.local.f64 	%fd11808, [%rd5+496];
	add.f64 	%fd11809, %fd11768, %fd11808;
	st.local.f64 	[%rd5+496], %fd11809;
	ld.local.f64 	%fd11810, [%rd5+512];
	add.f64 	%fd11811, %fd11768, %fd11810;
	st.local.f64 	[%rd5+512], %fd11811;
	ld.local.v2.f64 	{%fd11812, %fd11813}, [%rd5+544];
	add.f64 	%fd11814, %fd11768, %fd11812;
	add.f64 	%fd11815, %fd11768, %fd11813;
	st.local.v2.f64 	[%rd5+544], {%fd11814, %fd11815};
	ld.local.f64 	%fd11816, [%rd5+576];
	add.f64 	%fd11817, %fd11768, %fd11816;
	st.local.f64 	[%rd5+576], %fd11817;
	ld.local.f64 	%fd11818, [%rd5+600];
	add.f64 	%fd11819, %fd11768, %fd11818;
	st.local.f64 	[%rd5+600], %fd11819;
	ld.local.f64 	%fd11820, [%rd5+896];
	add.f64 	%fd11821, %fd11768, %fd11820;
	st.local.f64 	[%rd5+896], %fd11821;
	ld.local.f64 	%fd11822, [%rd5+984];
	add.f64 	%fd11823, %fd11768, %fd11822;
	st.local.f64 	[%rd5+984], %fd11823;
	ld.local.f64 	%fd11824, [%rd5+1120];
	add.f64 	%fd11825, %fd11768, %fd11824;
	st.local.f64 	[%rd5+1120], %fd11825;
	ld.local.f64 	%fd11826, [%rd5+1184];
	add.f64 	%fd11827, %fd11768, %fd11826;
	st.local.f64 	[%rd5+1184], %fd11827;
	ld.local.f64 	%fd11828, [%rd5+1304];
	add.f64 	%fd11829, %fd11768, %fd11828;
	st.local.f64 	[%rd5+1304], %fd11829;
	ld.local.f64 	%fd11830, [%rd5+1360];
	add.f64 	%fd11831, %fd11768, %fd11830;
	st.local.f64 	[%rd5+1360], %fd11831;
	ld.local.f64 	%fd11832, [%rd5+1456];
	add.f64 	%fd11833, %fd11768, %fd11832;
	st.local.f64 	[%rd5+1456], %fd11833;
	ld.local.f64 	%fd11834, [%rd5+1480];
	add.f64 	%fd11835, %fd11768, %fd11834;
	st.local.f64 	[%rd5+1480], %fd11835;
	ld.local.v2.f64 	{%fd11836, %fd11837}, [%rd5+1520];
	add.f64 	%fd11838, %fd11768, %fd11836;
	st.local.f64 	[%rd5+1520], %fd11838;
	ld.local.v2.f64 	{%fd11839, %fd11840}, [%rd5+1552];
	add.f64 	%fd11841, %fd11768, %fd11839;
	st.local.f64 	[%rd5+1552], %fd11841;
	ld.local.f64 	%fd11842, [%rd5+1616];
	add.f64 	%fd11843, %fd11768, %fd11842;
	st.local.f64 	[%rd5+1616], %fd11843;
	ld.local.v2.f64 	{%fd11844, %fd11845}, [%rd5+1648];
	add.f64 	%fd11846, %fd11768, %fd11844;
	st.local.f64 	[%rd5+1648], %fd11846;
	ld.local.v2.f64 	{%fd11847, %fd11848}, [%rd5+1856];
	add.f64 	%fd11849, %fd11768, %fd11848;
	st.local.f64 	[%rd5+1864], %fd11849;
	ld.local.f64 	%fd11850, [%rd5+1952];
	add.f64 	%fd11851, %fd11768, %fd11850;
	st.local.f64 	[%rd5+1952], %fd11851;
	ld.local.f64 	%fd11852, [%rd5+2008];
	add.f64 	%fd11853, %fd11768, %fd11852;
	st.local.f64 	[%rd5+2008], %fd11853;
	ld.local.f64 	%fd11854, [%rd5+2040];
	add.f64 	%fd11855, %fd11768, %fd11854;
	st.local.f64 	[%rd5+2040], %fd11855;
	ld.local.f64 	%fd11856, [%rd5+2064];
	add.f64 	%fd11857, %fd11768, %fd11856;
	st.local.f64 	[%rd5+2064], %fd11857;
	ld.local.v2.f64 	{%fd11858, %fd11859}, [%rd5+2080];
	add.f64 	%fd11860, %fd11768, %fd11858;
	st.local.f64 	[%rd5+2080], %fd11860;
	ld.local.v2.f64 	{%fd11861, %fd11862}, [%rd5+2096];
	add.f64 	%fd11863, %fd11768, %fd11861;
	st.local.f64 	[%rd5+2096], %fd11863;
	ld.local.v2.f64 	{%fd11864, %fd11865}, [%rd5+2112];
	add.f64 	%fd11866, %fd11768, %fd11864;
	st.local.f64 	[%rd5+2112], %fd11866;
	ld.local.v2.f64 	{%fd11867, %fd11868}, [%rd5+2128];
	add.f64 	%fd11869, %fd11768, %fd11867;
	st.local.f64 	[%rd5+2128], %fd11869;
	ld.local.f64 	%fd11870, [%rd5+2144];
	add.f64 	%fd11871, %fd11768, %fd11870;
	st.local.f64 	[%rd5+2144], %fd11871;
	ld.local.f64 	%fd11872, [%rd5+2160];
	add.f64 	%fd11873, %fd11768, %fd11872;
	st.local.f64 	[%rd5+2160], %fd11873;
	ld.local.f64 	%fd11874, [%rd5+2176];
	add.f64 	%fd11875, %fd11768, %fd11874;
	st.local.f64 	[%rd5+2176], %fd11875;
	ld.local.v2.f64 	{%fd11876, %fd11877}, [%rd5+2208];
	add.f64 	%fd11878, %fd11768, %fd11876;
	st.local.f64 	[%rd5+2208], %fd11878;
	ld.local.v2.f64 	{%fd11879, %fd11880}, [%rd5+2224];
	add.f64 	%fd11881, %fd11768, %fd11879;
	st.local.f64 	[%rd5+2224], %fd11881;
	ld.local.v2.f64 	{%fd11882, %fd11883}, [%rd5+2240];
	add.f64 	%fd11884, %fd11768, %fd11882;
	st.local.f64 	[%rd5+2240], %fd11884;
	ld.local.f64 	%fd11885, [%rd5+2256];
	add.f64 	%fd11886, %fd11768, %fd11885;
	st.local.f64 	[%rd5+2256], %fd11886;
	ld.local.f64 	%fd11887, [%rd5+2280];
	add.f64 	%fd11888, %fd11768, %fd11887;
	st.local.f64 	[%rd5+2280], %fd11888;
	ld.local.f64 	%fd11889, [%rd5+2304];
	add.f64 	%fd11890, %fd11768, %fd11889;
	st.local.f64 	[%rd5+2304], %fd11890;
	ld.local.v2.f64 	{%fd11891, %fd11892}, [%rd5+2320];
	add.f64 	%fd11893, %fd11768, %fd11891;
	st.local.f64 	[%rd5+2320], %fd11893;
	ld.local.f64 	%fd11894, [%rd5+2336];
	add.f64 	%fd11895, %fd11768, %fd11894;
	st.local.f64 	[%rd5+2336], %fd11895;
	ld.local.f64 	%fd11896, [%rd5+2352];
	add.f64 	%fd11897, %fd11768, %fd11896;
	st.local.f64 	[%rd5+2352], %fd11897;
	ld.local.f64 	%fd11898, [%rd5+2368];
	add.f64 	%fd11899, %fd11768, %fd11898;
	st.local.f64 	[%rd5+2368], %fd11899;
	ld.local.v2.f64 	{%fd11900, %fd11901}, [%rd5+2400];
	add.f64 	%fd11902, %fd11768, %fd11900;
	st.local.f64 	[%rd5+2400], %fd11902;
	ld.local.v2.f64 	{%fd11903, %fd11904}, [%rd5+2416];
	add.f64 	%fd11905, %fd11768, %fd11904;
	st.local.f64 	[%rd5+2424], %fd11905;
	ld.local.v2.f64 	{%fd11906, %fd11907}, [%rd5+2448];
	add.f64 	%fd11908, %fd11768, %fd11906;
	st.local.f64 	[%rd5+2448], %fd11908;
	ld.local.v2.f64 	{%fd11909, %fd11910}, [%rd5+2480];
	add.f64 	%fd11911, %fd11768, %fd11909;
	st.local.f64 	[%rd5+2480], %fd11911;
	ld.local.v2.f64 	{%fd11912, %fd11913}, [%rd5+2512];
	add.f64 	%fd11914, %fd11768, %fd11913;
	st.local.f64 	[%rd5+2520], %fd11914;
	ld.local.v2.f64 	{%fd11915, %fd11916}, [%rd5+2544];
	add.f64 	%fd11917, %fd11768, %fd11916;
	st.local.f64 	[%rd5+2552], %fd11917;
	ld.local.v2.f64 	{%fd11918, %fd11919}, [%rd5+2576];
	add.f64 	%fd11920, %fd11768, %fd11919;
	st.local.f64 	[%rd5+2584], %fd11920;
	ld.local.v2.f64 	{%fd11921, %fd11922}, [%rd5+2608];
	add.f64 	%fd11923, %fd11768, %fd11922;
	st.local.f64 	[%rd5+2616], %fd11923;
	ld.local.v2.f64 	{%fd11924, %fd11925}, [%rd5+2640];
	add.f64 	%fd11926, %fd11768, %fd11925;
	st.local.f64 	[%rd5+2648], %fd11926;
	ld.local.v2.f64 	{%fd11927, %fd11928}, [%rd5+2672];
	add.f64 	%fd11929, %fd11768, %fd11928;
	st.local.f64 	[%rd5+2680], %fd11929;
	ld.local.v2.f64 	{%fd11930, %fd11931}, [%rd5+2704];
	add.f64 	%fd11932, %fd11768, %fd11931;
	st.local.f64 	[%rd5+2712], %fd11932;
	ld.local.v2.f64 	{%fd11933, %fd11934}, [%rd5+2736];
	add.f64 	%fd11935, %fd11768, %fd11934;
	st.local.f64 	[%rd5+2744], %fd11935;
	ld.local.v2.f64 	{%fd11936, %fd11937}, [%rd5+2768];
	add.f64 	%fd11938, %fd11768, %fd11937;
	st.local.f64 	[%rd5+2776], %fd11938;
	ld.local.v2.f64 	{%fd11939, %fd11940}, [%rd5+2816];
	add.f64 	%fd11941, %fd11768, %fd11939;
	st.local.f64 	[%rd5+2816], %fd11941;
	ld.local.v2.f64 	{%fd11942, %fd11943}, [%rd5+2848];
	add.f64 	%fd11944, %fd11768, %fd11942;
	st.local.f64 	[%rd5+2848], %fd11944;
	ld.local.v2.f64 	{%fd11945, %fd11946}, [%rd5+2880];
	add.f64 	%fd11947, %fd11768, %fd11945;
	st.local.f64 	[%rd5+2880], %fd11947;
	ld.local.f64 	%fd11948, [%rd5+2912];
	add.f64 	%fd11949, %fd11768, %fd11948;
	st.local.f64 	[%rd5+2912], %fd11949;
	ld.local.v2.f64 	{%fd11950, %fd11951}, [%rd5+2944];
	add.f64 	%fd11952, %fd11768, %fd11950;
	st.local.f64 	[%rd5+2944], %fd11952;
	ld.local.v2.f64 	{%fd11953, %fd11954}, [%rd5+2992];
	add.f64 	%fd11955, %fd11768, %fd11953;
	st.local.f64 	[%rd5+2992], %fd11955;
	ld.local.v2.f64 	{%fd11956, %fd11957}, [%rd5+3008];
	add.f64 	%fd11958, %fd11768, %fd11957;
	st.local.f64 	[%rd5+3016], %fd11958;
	ld.local.v2.f64 	{%fd11959, %fd11960}, [%rd5+3056];
	add.f64 	%fd11961, %fd11768, %fd11959;
	st.local.f64 	[%rd5+3056], %fd11961;
	ld.local.f64 	%fd11962, [%rd5+3088];
	add.f64 	%fd11963, %fd11768, %fd11962;
	st.local.f64 	[%rd5+3088], %fd11963;
	ld.local.f64 	%fd11964, [%rd5+3144];
	add.f64 	%fd11965, %fd11768, %fd11964;
	st.local.f64 	[%rd5+3144], %fd11965;
	ld.local.v2.f64 	{%fd11966, %fd11967}, [%rd5+3168];
	add.f64 	%fd11968, %fd11768, %fd11967;
	st.local.f64 	[%rd5+3176], %fd11968;
	ld.local.v2.f64 	{%fd11969, %fd11970}, [%rd5+3232];
	add.f64 	%fd11971, %fd11768, %fd11970;
	st.local.f64 	[%rd5+3240], %fd11971;
	ld.local.v2.f64 	{%fd11972, %fd11973}, [%rd5+3296];
	add.f64 	%fd11974, %fd11768, %fd11972;
	st.local.f64 	[%rd5+3296], %fd11974;
	ld.local.v2.f64 	{%fd11975, %fd11976}, [%rd5+3328];
	add.f64 	%fd11977, %fd11768, %fd11975;
	st.local.f64 	[%rd5+3328], %fd11977;
	ld.local.v2.f64 	{%fd11978, %fd11979}, [%rd5+3360];
	add.f64 	%fd11980, %fd11768, %fd11979;
	st.local.f64 	[%rd5+3368], %fd11980;
	ld.local.v2.f64 	{%fd11981, %fd11982}, [%rd5+3408];
	add.f64 	%fd11983, %fd11768, %fd11982;
	st.local.f64 	[%rd5+3416], %fd11983;
	ld.local.v2.f64 	{%fd11984, %fd11985}, [%rd5+3488];
	add.f64 	%fd11986, %fd11768, %fd11984;
	st.local.f64 	[%rd5+3488], %fd11986;
	ld.local.v2.f64 	{%fd11987, %fd11988}, [%rd5+3552];
	add.f64 	%fd11989, %fd11768, %fd11987;
	st.local.f64 	[%rd5+3552], %fd11989;
	ld.local.f64 	%fd11990, [%rd5+3600];
	add.f64 	%fd11991, %fd11768, %fd11990;
	st.local.f64 	[%rd5+3600], %fd11991;
	ld.local.f64 	%fd11992, [%rd5+3656];
	add.f64 	%fd11993, %fd11768, %fd11992;
	st.local.f64 	[%rd5+3656], %fd11993;
	ld.local.v2.f64 	{%fd11994, %fd11995}, [%rd5+3744];
	add.f64 	%fd11996, %fd11768, %fd11995;
	st.local.f64 	[%rd5+3752], %fd11996;
	ld.local.v2.f64 	{%fd11997, %fd11998}, [%rd5+3840];
	add.f64 	%fd11999, %fd11768, %fd11998;
	st.local.f64 	[%rd5+3848], %fd11999;
	ld.local.v2.f64 	{%fd12000, %fd12001}, [%rd5+3904];
	add.f64 	%fd12002, %fd11768, %fd12001;
	st.local.f64 	[%rd5+3912], %fd12002;
	ld.local.v2.f64 	{%fd12003, %fd12004}, [%rd5+3968];
	add.f64 	%fd12005, %fd11768, %fd12004;
	st.local.f64 	[%rd5+3976], %fd12005;
	ld.local.v2.f64 	{%fd12006, %fd12007}, [%rd5+4032];
	add.f64 	%fd12008, %fd11768, %fd12007;
	st.local.f64 	[%rd5+4040], %fd12008;
	ld.local.v2.f64 	{%fd12009, %fd12010}, [%rd5+4112];
	add.f64 	%fd12011, %fd11768, %fd12009;
	st.local.f64 	[%rd5+4112], %fd12011;
	ld.local.v2.f64 	{%fd12012, %fd12013}, [%rd5+4304];
	add.f64 	%fd12014, %fd11768, %fd12012;
	st.local.f64 	[%rd5+4304], %fd12014;
	ld.local.v2.f64 	{%fd12015, %fd12016}, [%rd5+4384];
	add.f64 	%fd12017, %fd11768, %fd12016;
	st.local.f64 	[%rd5+4392], %fd12017;
	ld.local.v2.f64 	{%fd12018, %fd12019}, [%rd5+4448];
	add.f64 	%fd12020, %fd11768, %fd12019;
	st.local.f64 	[%rd5+4456], %fd12020;
	ld.local.v2.f64 	{%fd12021, %fd12022}, [%rd5+4512];
	add.f64 	%fd12023, %fd11768, %fd12022;
	st.local.f64 	[%rd5+4520], %fd12023;
	ld.local.v2.f64 	{%fd12024, %fd12025}, [%rd5+4576];
	add.f64 	%fd12026, %fd11768, %fd12025;
	st.local.f64 	[%rd5+4584], %fd12026;
	ld.local.v2.f64 	{%fd12027, %fd12028}, [%rd5+4688];
	add.f64 	%fd12029, %fd11768, %fd12027;
	st.local.f64 	[%rd5+4688], %fd12029;
	ld.local.v2.f64 	{%fd12030, %fd12031}, [%rd5+4800];
	add.f64 	%fd12032, %fd11768, %fd12030;
	st.local.f64 	[%rd5+4800], %fd12032;
	ld.local.v2.f64 	{%fd12033, %fd12034}, [%rd5+4832];
	add.f64 	%fd12035, %fd11768, %fd12034;
	st.local.f64 	[%rd5+4840], %fd12035;
	ld.local.v2.f64 	{%fd12036, %fd12037}, [%rd5+4880];
	add.f64 	%fd12038, %fd11768, %fd12036;
	st.local.f64 	[%rd5+4880], %fd12038;
	ld.local.v2.f64 	{%fd12039, %fd12040}, [%rd5+4928];
	add.f64 	%fd12041, %fd11768, %fd12039;
	st.local.f64 	[%rd5+4928], %fd12041;
	ld.local.v2.f64 	{%fd12042, %fd12043}, [%rd5+4976];
	add.f64 	%fd12044, %fd11768, %fd12042;
	st.local.f64 	[%rd5+4976], %fd12044;
	ld.local.v2.f64 	{%fd12045, %fd12046}, [%rd5+5008];
	add.f64 	%fd12047, %fd11768, %fd12045;
	st.local.f64 	[%rd5+5008], %fd12047;
	ld.local.v2.f64 	{%fd12048, %fd12049}, [%rd5+5088];
	add.f64 	%fd12050, %fd11768, %fd12048;
	st.local.f64 	[%rd5+5088], %fd12050;
	ld.local.v2.f64 	{%fd12051, %fd12052}, [%rd5+5184];
	add.f64 	%fd12053, %fd11768, %fd12051;
	st.local.f64 	[%rd5+5184], %fd12053;
	ld.local.v2.f64 	{%fd12054, %fd12055}, [%rd5+5264];
	add.f64 	%fd12056, %fd11768, %fd12055;
	st.local.f64 	[%rd5+5272], %fd12056;
	ld.local.v2.f64 	{%fd12057, %fd12058}, [%rd5+5344];
	add.f64 	%fd12059, %fd11768, %fd12058;
	st.local.f64 	[%rd5+5352], %fd12059;
	ld.local.v2.f64 	{%fd12060, %fd12061}, [%rd5+5408];
	add.f64 	%fd12062, %fd11768, %fd12061;
	st.local.f64 	[%rd5+5416], %fd12062;
	ld.local.v2.f64 	{%fd12063, %fd12064}, [%rd5+5504];
	add.f64 	%fd12065, %fd11768, %fd12064;
	st.local.f64 	[%rd5+5512], %fd12065;
	ld.local.v2.f64 	{%fd12066, %fd12067}, [%rd5+5568];
	add.f64 	%fd12068, %fd11768, %fd12067;
	st.local.f64 	[%rd5+5576], %fd12068;
	ld.local.v2.f64 	{%fd12069, %fd12070}, [%rd5+5648];
	add.f64 	%fd12071, %fd11768, %fd12069;
	st.local.f64 	[%rd5+5648], %fd12071;
	ld.local.v2.f64 	{%fd12072, %fd12073}, [%rd5+5712];
	add.f64 	%fd12074, %fd11768, %fd12072;
	st.local.f64 	[%rd5+5712], %fd12074;
	ld.local.v2.f64 	{%fd12075, %fd12076}, [%rd5+5840];
	add.f64 	%fd12077, %fd11768, %fd12076;
	st.local.f64 	[%rd5+5848], %fd12077;
	ld.local.v2.f64 	{%fd12078, %fd12079}, [%rd5+5952];
	add.f64 	%fd12080, %fd11768, %fd12079;
	st.local.f64 	[%rd5+5960], %fd12080;
	ld.local.v2.f64 	{%fd12081, %fd12082}, [%rd5+6128];
	add.f64 	%fd2186, %fd11768, %fd12082;
	st.local.f64 	[%rd5+6136], %fd2186;
	ld.local.v2.f64 	{%fd12083, %fd12084}, [%rd5+6288];
	add.f64 	%fd12085, %fd11768, %fd12084;
	st.local.f64 	[%rd5+6296], %fd12085;
	ld.local.v2.f64 	{%fd12086, %fd12087}, [%rd5+6560];
	add.f64 	%fd12088, %fd11768, %fd12087;
	st.local.f64 	[%rd5+6568], %fd12088;
	ld.local.v2.f64 	{%fd12089, %fd12090}, [%rd5+6768];
	add.f64 	%fd12091, %fd11768, %fd12090;
	st.local.f64 	[%rd5+6776], %fd12091;
	ld.local.v2.f64 	{%fd12092, %fd12093}, [%rd5+6944];
	add.f64 	%fd12094, %fd11768, %fd12093;
	st.local.f64 	[%rd5+6952], %fd12094;
	ld.local.v2.f64 	{%fd12095, %fd12096}, [%rd5+7168];
	add.f64 	%fd12097, %fd11768, %fd12095;
	st.local.f64 	[%rd5+7168], %fd12097;
	ld.local.v2.f64 	{%fd12098, %fd12099}, [%rd5+7472];
	add.f64 	%fd12100, %fd11768, %fd12098;
	st.local.f64 	[%rd5+7472], %fd12100;
	ld.local.v2.f64 	{%fd12101, %fd12102}, [%rd5+8176];
	add.f64 	%fd12103, %fd11768, %fd12102;
	st.local.f64 	[%rd5+8184], %fd12103;
	ld.local.f64 	%fd12104, [%rd5+8568];
	add.f64 	%fd12105, %fd11768, %fd12104;
	st.local.f64 	[%rd5+8568], %fd12105;
	ld.local.f64 	%fd12106, [%rd5+9104];
	add.f64 	%fd12107, %fd11768, %fd12106;
	st.local.f64 	[%rd5+9104], %fd12107;
	ld.local.f64 	%fd12108, [%rd5+9408];
	add.f64 	%fd12109, %fd11768, %fd12108;
	st.local.f64 	[%rd5+9408], %fd12109;
	ld.local.f64 	%fd12110, [%rd5+9744];
	add.f64 	%fd12111, %fd11768, %fd12110;
	st.local.f64 	[%rd5+9744], %fd12111;
	ld.local.f64 	%fd12112, [%rd5+9936];
	add.f64 	%fd12113, %fd11768, %fd12112;
	st.local.f64 	[%rd5+9936], %fd12113;
	ld.local.f64 	%fd12114, [%rd5+10096];
	add.f64 	%fd12115, %fd11768, %fd12114;
	st.local.f64 	[%rd5+10096], %fd12115;
	ld.local.f64 	%fd12116, [%rd5+10376];
	add.f64 	%fd12117, %fd11768, %fd12116;
	st.local.f64 	[%rd5+10376], %fd12117;
	ld.local.f64 	%fd12118, [%rd5+10592];
	add.f64 	%fd12119, %fd11768, %fd12118;
	st.local.f64 	[%rd5+10592], %fd12119;
	ld.local.f64 	%fd12120, [%rd5+10960];
	add.f64 	%fd12121, %fd11768, %fd12120;
	st.local.f64 	[%rd5+10960], %fd12121;
	ld.local.f64 	%fd12122, [%rd5+11184];
	add.f64 	%fd12123, %fd11768, %fd12122;
	st.local.f64 	[%rd5+11184], %fd12123;
	ld.local.f64 	%fd12124, [%rd5+11608];
	add.f64 	%fd12125, %fd11768, %fd12124;
	st.local.f64 	[%rd5+11608], %fd12125;
	ld.local.f64 	%fd12126, [%rd5+11880];
	add.f64 	%fd12127, %fd11768, %fd12126;
	st.local.f64 	[%rd5+11880], %fd12127;
	ld.local.f64 	%fd12128, [%rd5+11888];
	add.f64 	%fd12129, %fd11768, %fd12128;
	st.local.f64 	[%rd5+11888], %fd12129;
	ld.local.v2.f64 	{%fd12130, %fd12131}, [%rd5+176];
	div.rn.f64 	%fd12132, %fd11782, %fd11772;
	div.rn.f64 	%fd12133, %fd11784, %fd11775;
	st.local.f64 	[%rd5+56], %fd12132;
	st.local.v2.f64 	[%rd5+64], {%fd12133, %fd11786};
	div.rn.f64 	%fd12134, %fd12131, %fd11772;
	div.rn.f64 	%fd12135, %fd11787, %fd11775;
	st.local.v2.f64 	[%rd5+176], {%fd12130, %fd12134};
	st.local.v2.f64 	[%rd5+192], {%fd12135, %fd11789};
	st.local.f64 	[%rd5+224], %fd11790;
	ld.local.v2.f64 	{%fd12136, %fd12137}, [%rd5+400];
	div.rn.f64 	%fd12138, %fd12136, %fd11780;
	div.rn.f64 	%fd12139, %fd12137, %fd11783;
	st.local.v2.f64 	[%rd5+400], {%fd12138, %fd12139};
	st.local.v2.f64 	[%rd5+416], {%fd11803, %fd11802};
	ld.local.f64 	%fd12140, [%rd5+536];
	div.rn.f64 	%fd12141, %fd12140, %fd11779;
	st.local.f64 	[%rd5+536], %fd12141;
	st.local.f64 	[%rd5+544], %fd11814;
	ld.local.v2.f64 	{%fd12142, %fd12143}, [%rd5+1504];
	ld.local.v2.f64 	{%fd12144, %fd12145}, [%rd5+1536];
	div.rn.f64 	%fd12146, %fd12142, %fd11772;
	div.rn.f64 	%fd12147, %fd12143, %fd11775;
	st.local.v2.f64 	[%rd5+1504], {%fd12146, %fd12147};
	st.local.v2.f64 	[%rd5+1520], {%fd11838, %fd11837};
	div.rn.f64 	%fd12148, %fd12145, %fd11772;
	st.local.v2.f64 	[%rd5+1536], {%fd12144, %fd12148};
	st.local.v2.f64 	[%rd5+1552], {%fd11841, %fd11840};
	ld.local.f64 	%fd12149, [%rd5+1640];
	div.rn.f64 	%fd12150, %fd12149, %fd11771;
	st.local.f64 	[%rd5+1640], %fd12150;
	st.local.v2.f64 	[%rd5+1648], {%fd11846, %fd11845};
	st.local.f64 	[%rd5+1856], %fd11847;
	ld.local.v2.f64 	{%fd12151, %fd12152}, [%rd5+2464];
	ld.local.v2.f64 	{%fd12153, %fd12154}, [%rd5+2496];
	neg.f64 	%fd12155, %fd12152;
	div.rn.f64 	%fd12156, %fd12155, %fd11908;
	neg.f64 	%fd12157, %fd12156;
	fma.rn.f64 	%fd12158, %fd12156, %fd11907, %fd12154;
	fma.rn.f64 	%fd12159, %fd12156, %fd12151, %fd11912;
	st.local.f64 	[%rd5+2472], %fd12157;
	st.local.v2.f64 	[%rd5+2480], {%fd11911, %fd11910};
	st.local.f64 	[%rd5+2504], %fd12158;
	st.local.f64 	[%rd5+2512], %fd12159;
	ld.local.v2.f64 	{%fd12160, %fd12161}, [%rd5+2800];
	ld.local.v2.f64 	{%fd12162, %fd12163}, [%rd5+2832];
	neg.f64 	%fd12164, %fd12161;
	div.rn.f64 	%fd12165, %fd12164, %fd11914;
	neg.f64 	%fd12166, %fd12165;
	ld.local.v2.f64 	{%fd12167, %fd12168}, [%rd5+2528];
	fma.rn.f64 	%fd12169, %fd12165, %fd12167, %fd11941;
	fma.rn.f64 	%fd12170, %fd12165, %fd12168, %fd12162;
	fma.rn.f64 	%fd12171, %fd12165, %fd11915, %fd12163;
	st.local.f64 	[%rd5+2808], %fd12166;
	st.local.v2.f64 	[%rd5+2816], {%fd12169, %fd11940};
	st.local.v2.f64 	[%rd5+2832], {%fd12170, %fd12171};
	ld.local.v2.f64 	{%fd12172, %fd12173}, [%rd5+3424];
	ld.local.v2.f64 	{%fd12174, %fd12175}, [%rd5+3440];
	ld.local.v2.f64 	{%fd12176, %fd12177}, [%rd5+3456];
	neg.f64 	%fd12178, %fd11981;
	div.rn.f64 	%fd12179, %fd12178, %fd11965;
	neg.f64 	%fd12180, %fd12179;
	ld.local.v2.f64 	{%fd12181, %fd12182}, [%rd5+3152];
	fma.rn.f64 	%fd12183, %fd12179, %fd12181, %fd12172;
	fma.rn.f64 	%fd12184, %fd12179, %fd12182, %fd12175;
	fma.rn.f64 	%fd12185, %fd12179, %fd11966, %fd12177;
	st.local.v2.f64 	[%rd5+3408], {%fd12180, %fd11983};
	st.local.v2.f64 	[%rd5+3424], {%fd12183, %fd12173};
	st.local.f64 	[%rd5+3448], %fd12184;
	st.local.f64 	[%rd5+3464], %fd12185;
	ld.local.v2.f64 	{%fd12186, %fd12187}, [%rd5+3472];
	ld.local.v2.f64 	{%fd12188, %fd12189}, [%rd5+3504];
	ld.local.v2.f64 	{%fd12190, %fd12191}, [%rd5+3520];
	neg.f64 	%fd12192, %fd12186;
	div.rn.f64 	%fd12193, %fd12192, %fd11917;
	neg.f64 	%fd12194, %fd12193;
	ld.local.v2.f64 	{%fd12195, %fd12196}, [%rd5+2560];
	fma.rn.f64 	%fd12197, %fd12193, %fd12195, %fd11985;
	fma.rn.f64 	%fd12198, %fd12193, %fd12196, %fd12189;
	fma.rn.f64 	%fd12199, %fd12193, %fd11918, %fd12190;
	neg.f64 	%fd12200, %fd12187;
	div.rn.f64 	%fd12201, %fd12200, %fd11938;
	neg.f64 	%fd12202, %fd12201;
	ld.local.v2.f64 	{%fd12203, %fd12204}, [%rd5+2784];
	fma.rn.f64 	%fd12205, %fd12201, %fd12203, %fd12197;
	fma.rn.f64 	%fd12206, %fd12201, %fd12204, %fd12198;
	fma.rn.f64 	%fd12207, %fd12201, %fd12160, %fd12191;
	st.local.v2.f64 	[%rd5+3472], {%fd12194, %fd12202};
	st.local.v2.f64 	[%rd5+3488], {%fd11986, %fd12205};
	st.local.f64 	[%rd5+3512], %fd12206;
	st.local.v2.f64 	[%rd5+3520], {%fd12199, %fd12207};
	ld.local.v2.f64 	{%fd12208, %fd12209}, [%rd5+3536];
	ld.local.v2.f64 	{%fd12210, %fd12211}, [%rd5+3568];
	ld.local.v2.f64 	{%fd12212, %fd12213}, [%rd5+3584];
	neg.f64 	%fd12214, %fd12208;
	div.rn.f64 	%fd12215, %fd12214, %fd12169;
	neg.f64 	%fd12216, %fd12215;
	fma.rn.f64 	%fd12217, %fd12215, %fd11940, %fd12209;
	fma.rn.f64 	%fd12218, %fd12215, %fd12170, %fd11989;
	fma.rn.f64 	%fd2105, %fd12215, %fd12171, %fd12211;
	neg.f64 	%fd12219, %fd12217;
	div.rn.f64 	%fd12220, %fd12219, %fd11980;
	neg.f64 	%fd12221, %fd12220;
	ld.local.v2.f64 	{%fd12222, %fd12223}, [%rd5+3376];
	fma.rn.f64 	%fd12224, %fd12220, %fd12222, %fd11988;
	fma.rn.f64 	%fd12225, %fd12220, %fd12223, %fd12210;
	ld.local.v2.f64 	{%fd12226, %fd12227}, [%rd5+3392];
	fma.rn.f64 	%fd12228, %fd12220, %fd12226, %fd12212;
	fma.rn.f64 	%fd12229, %fd12220, %fd12227, %fd12213;
	st.local.v2.f64 	[%rd5+3536], {%fd12216, %fd12221};
	st.local.v2.f64 	[%rd5+3552], {%fd12218, %fd12224};
	st.local.v2.f64 	[%rd5+3568], {%fd12225, %fd2105};
	st.local.v2.f64 	[%rd5+3584], {%fd12228, %fd12229};
	ld.local.v2.f64 	{%fd12230, %fd12231}, [%rd5+3760];
	ld.local.v2.f64 	{%fd12232, %fd12233}, [%rd5+3776];
	ld.local.v2.f64 	{%fd12234, %fd12235}, [%rd5+3792];
	ld.local.v2.f64 	{%fd12236, %fd12237}, [%rd5+3808];
	ld.local.v2.f64 	{%fd12238, %fd12239}, [%rd5+3824];
	neg.f64 	%fd12240, %fd11994;
	div.rn.f64 	%fd12241, %fd12240, %fd11968;
	neg.f64 	%fd12242, %fd12241;
	ld.local.v2.f64 	{%fd12243, %fd12244}, [%rd5+3184];
	fma.rn.f64 	%fd12245, %fd12241, %fd12243, %fd11996;
	fma.rn.f64 	%fd12246, %fd12241, %fd12244, %fd12232;
	ld.local.v2.f64 	{%fd12247, %fd12248}, [%rd5+3200];
	fma.rn.f64 	%fd12249, %fd12241, %fd12247, %fd12233;
	fma.rn.f64 	%fd12250, %fd12241, %fd12248, %fd12236;
	ld.local.v2.f64 	{%fd12251, %fd12252}, [%rd5+3216];
	fma.rn.f64 	%fd12253, %fd12241, %fd12251, %fd12237;
	fma.rn.f64 	%fd12254, %fd12241, %fd12252, %fd12239;
	fma.rn.f64 	%fd12255, %fd12241, %fd11969, %fd11997;
	st.local.v2.f64 	[%rd5+3744], {%fd12242, %fd12245};
	st.local.v2.f64 	[%rd5+3776], {%fd12246, %fd12249};
	st.local.v2.f64 	[%rd5+3808], {%fd12250, %fd12253};
	st.local.f64 	[%rd5+3832], %fd12254;
	st.local.f64 	[%rd5+3840], %fd12255;
	ld.local.v2.f64 	{%fd2161, %fd12256}, [%rd5+3888];
	ld.local.v2.f64 	{%fd12257, %fd12258}, [%rd5+3920];
	ld.local.v2.f64 	{%fd12259, %fd12260}, [%rd5+3936];
	ld.local.v2.f64 	{%fd12261, %fd12262}, [%rd5+3952];
	neg.f64 	%fd12263, %fd12256;
	div.rn.f64 	%fd12264, %fd12263, %fd11878;
	neg.f64 	%fd12265, %fd12264;
	fma.rn.f64 	%fd12266, %fd12264, %fd11877, %fd12258;
	neg.f64 	%fd12267, %fd12000;
	div.rn.f64 	%fd12268, %fd12267, %fd11980;
	neg.f64 	%fd12269, %fd12268;
	fma.rn.f64 	%fd2189, %fd12268, %fd12222, %fd12002;
	fma.rn.f64 	%fd12270, %fd12268, %fd12223, %fd12257;
	fma.rn.f64 	%fd12271, %fd12268, %fd12226, %fd12260;
	fma.rn.f64 	%fd12272, %fd12268, %fd12227, %fd12261;
	st.local.f64 	[%rd5+3896], %fd12265;
	st.local.v2.f64 	[%rd5+3904], {%fd12269, %fd2189};
	st.local.v2.f64 	[%rd5+3920], {%fd12270, %fd12266};
	st.local.f64 	[%rd5+3944], %fd12271;
	ld.local.v2.f64 	{%fd12273, %fd12274}, [%rd5+3984];
	ld.local.v2.f64 	{%fd12275, %fd12276}, [%rd5+4000];
	neg.f64 	%fd12277, %fd12262;
	div.rn.f64 	%fd12278, %fd12277, %fd11884;
	neg.f64 	%fd12279, %fd12278;
	fma.rn.f64 	%fd12280, %fd12278, %fd11883, %fd12274;
	neg.f64 	%fd12281, %fd12003;
	div.rn.f64 	%fd12282, %fd12281, %fd11938;
	neg.f64 	%fd12283, %fd12282;
	fma.rn.f64 	%fd12284, %fd12282, %fd12203, %fd12005;
	fma.rn.f64 	%fd2106, %fd12282, %fd12204, %fd12280;
	fma.rn.f64 	%fd12285, %fd12282, %fd12160, %fd12276;
	st.local.v2.f64 	[%rd5+3952], {%fd12272, %fd12279};
	st.local.v2.f64 	[%rd5+3968], {%fd12283, %fd12284};
	st.local.f64 	[%rd5+3992], %fd2106;
	st.local.f64 	[%rd5+4008], %fd12285;
	ld.local.v2.f64 	{%fd12286, %fd12287}, [%rd5+4016];
	ld.local.v2.f64 	{%fd12288, %fd12289}, [%rd5+4048];
	ld.local.v2.f64 	{%fd12290, %fd12291}, [%rd5+4064];
	neg.f64 	%fd12292, %fd12286;
	div.rn.f64 	%fd12293, %fd12292, %fd11947;
	neg.f64 	%fd12294, %fd12293;
	fma.rn.f64 	%fd12295, %fd12293, %fd11946, %fd12008;
	ld.local.v2.f64 	{%fd12296, %fd12297}, [%rd5+2896];
	fma.rn.f64 	%fd12298, %fd12293, %fd12296, %fd12289;
	fma.rn.f64 	%fd12299, %fd12293, %fd12297, %fd12291;
	neg.f64 	%fd12300, %fd12287;
	div.rn.f64 	%fd12301, %fd12300, %fd11986;
	neg.f64 	%fd12302, %fd12301;
	fma.rn.f64 	%fd12303, %fd12301, %fd12205, %fd12006;
	fma.rn.f64 	%fd12304, %fd12301, %fd12188, %fd12288;
	fma.rn.f64 	%fd12305, %fd12301, %fd12206, %fd12298;
	fma.rn.f64 	%fd12306, %fd12301, %fd12199, %fd12290;
	fma.rn.f64 	%fd12307, %fd12301, %fd12207, %fd12299;
	neg.f64 	%fd12308, %fd12303;
	div.rn.f64 	%fd12309, %fd12308, %fd12284;
	neg.f64 	%fd12310, %fd12309;
	fma.rn.f64 	%fd2107, %fd12309, %fd12273, %fd12304;
	fma.rn.f64 	%fd12311, %fd12309, %fd2106, %fd12305;
	fma.rn.f64 	%fd12312, %fd12309, %fd12275, %fd12306;
	fma.rn.f64 	%fd12313, %fd12309, %fd12285, %fd12307;
	st.local.v2.f64 	[%rd5+4016], {%fd12294, %fd12302};
	st.local.v2.f64 	[%rd5+4032], {%fd12310, %fd12295};
	st.local.v2.f64 	[%rd5+4048], {%fd2107, %fd12311};
	st.local.v2.f64 	[%rd5+4064], {%fd12312, %fd12313};
	ld.local.v2.f64 	{%fd12314, %fd12315}, [%rd5+4080];
	ld.local.v2.f64 	{%fd12316, %fd12317}, [%rd5+4096];
	ld.local.v2.f64 	{%fd12318, %fd12319}, [%rd5+4128];
	ld.local.v2.f64 	{%fd12320, %fd12321}, [%rd5+4144];
	ld.local.v2.f64 	{%fd12322, %fd12323}, [%rd5+4160];
	ld.local.v2.f64 	{%fd12324, %fd12325}, [%rd5+4176];
	ld.local.v2.f64 	{%fd12326, %fd12327}, [%rd5+4192];
	ld.local.v2.f64 	{%fd12328, %fd12329}, [%rd5+4208];
	ld.local.v2.f64 	{%fd12330, %fd12331}, [%rd5+4224];
	ld.local.v2.f64 	{%fd12332, %fd12333}, [%rd5+4240];
	ld.local.v2.f64 	{%fd12334, %fd12335}, [%rd5+4256];
	ld.local.v2.f64 	{%fd12336, %fd12337}, [%rd5+4272];
	neg.f64 	%fd12338, %fd12314;
	div.rn.f64 	%fd12339, %fd12338, %fd11905;
	neg.f64 	%fd12340, %fd12339;
	ld.local.v2.f64 	{%fd12341, %fd12342}, [%rd5+2432];
	fma.rn.f64 	%fd12343, %fd12339, %fd12341, %fd12317;
	fma.rn.f64 	%fd12344, %fd12339, %fd12342, %fd12329;
	neg.f64 	%fd12345, %fd12315;
	div.rn.f64 	%fd12346, %fd12345, %fd11961;
	neg.f64 	%fd12347, %fd12346;
	fma.rn.f64 	%fd12348, %fd12346, %fd11960, %fd12326;
	ld.local.v2.f64 	{%fd12349, %fd12350}, [%rd5+3072];
	fma.rn.f64 	%fd12351, %fd12346, %fd12349, %fd12344;
	fma.rn.f64 	%fd12352, %fd12346, %fd12350, %fd12334;
	neg.f64 	%fd12353, %fd12316;
	div.rn.f64 	%fd12354, %fd12353, %fd11974;
	neg.f64 	%fd12355, %fd12354;
	fma.rn.f64 	%fd12356, %fd12354, %fd11973, %fd12324;
	ld.local.v2.f64 	{%fd12357, %fd12358}, [%rd5+3312];
	fma.rn.f64 	%fd12359, %fd12354, %fd12357, %fd12351;
	fma.rn.f64 	%fd12360, %fd12354, %fd12358, %fd12336;
	neg.f64 	%fd12361, %fd12343;
	div.rn.f64 	%fd12362, %fd12361, %fd11999;
	neg.f64 	%fd12363, %fd12362;
	ld.local.v2.f64 	{%fd2108, %fd2109}, [%rd5+3856];
	fma.rn.f64 	%fd12364, %fd12362, %fd2108, %fd12320;
	fma.rn.f64 	%fd12365, %fd12362, %fd2109, %fd12322;
	ld.local.v2.f64 	{%fd12366, %fd12367}, [%rd5+3872];
	fma.rn.f64 	%fd12368, %fd12362, %fd12366, %fd12359;
	fma.rn.f64 	%fd12369, %fd12362, %fd12367, %fd12333;
	fma.rn.f64 	%fd12370, %fd12362, %fd2161, %fd12335;
	st.local.v2.f64 	[%rd5+4080], {%fd12340, %fd12347};
	st.local.v2.f64 	[%rd5+4096], {%fd12355, %fd12363};
	st.local.v2.f64 	[%rd5+4112], {%fd12011, %fd12010};
	st.local.f64 	[%rd5+4144], %fd12364;
	st.local.f64 	[%rd5+4160], %fd12365;
	st.local.f64 	[%rd5+4176], %fd12356;
	st.local.f64 	[%rd5+4192], %fd12348;
	st.local.v2.f64 	[%rd5+4208], {%fd12328, %fd12368};
	st.local.f64 	[%rd5+4248], %fd12369;
	st.local.v2.f64 	[%rd5+4256], {%fd12352, %fd12370};
	ld.local.v2.f64 	{%fd12371, %fd12372}, [%rd5+4288];
	ld.local.v2.f64 	{%fd12373, %fd2410}, [%rd5+4320];
	ld.local.v2.f64 	{%fd12374, %fd12375}, [%rd5+4336];
	ld.local.v2.f64 	{%fd12376, %fd12377}, [%rd5+4352];
	ld.local.v2.f64 	{%fd12378, %fd12379}, [%rd5+4368];
	neg.f64 	%fd12380, %fd12337;
	div.rn.f64 	%fd12381, %fd12380, %fd11947;
	neg.f64 	%fd12382, %fd12381;
	fma.rn.f64 	%fd12383, %fd12381, %fd11946, %fd12372;
	fma.rn.f64 	%fd12384, %fd12381, %fd12296, %fd12378;
	fma.rn.f64 	%fd12385, %fd12381, %fd12297, %fd12015;
	neg.f64 	%fd12386, %fd12371;
	div.rn.f64 	%fd12387, %fd12386, %fd11974;
	neg.f64 	%fd12388, %fd12387;
	fma.rn.f64 	%fd12389, %fd12387, %fd11973, %fd12375;
	fma.rn.f64 	%fd12390, %fd12387, %fd12357, %fd12384;
	fma.rn.f64 	%fd12391, %fd12387, %fd12358, %fd12385;
	neg.f64 	%fd12392, %fd12383;
	div.rn.f64 	%fd12393, %fd12392, %fd12295;
	neg.f64 	%fd12394, %fd12393;
	fma.rn.f64 	%fd12395, %fd12393, %fd2107, %fd12377;
	fma.rn.f64 	%fd12396, %fd12393, %fd12311, %fd12390;
	fma.rn.f64 	%fd12397, %fd12393, %fd12312, %fd12379;
	fma.rn.f64 	%fd12398, %fd12393, %fd12313, %fd12391;
	st.local.v2.f64 	[%rd5+4272], {%fd12360, %fd12382};
	st.local.v2.f64 	[%rd5+4288], {%fd12388, %fd12394};
	st.local.v2.f64 	[%rd5+4304], {%fd12014, %fd12013};
	st.local.f64 	[%rd5+4344], %fd12389;
	st.local.f64 	[%rd5+4360], %fd12395;
	st.local.v2.f64 	[%rd5+4368], {%fd12396, %fd12397};
	st.local.f64 	[%rd5+4384], %fd12398;
	ld.local.v2.f64 	{%fd12399, %fd12400}, [%rd5+4496];
	ld.local.v2.f64 	{%fd12401, %fd12402}, [%rd5+4528];
	ld.local.v2.f64 	{%fd12403, %fd12404}, [%rd5+4544];
	ld.local.v2.f64 	{%fd12405, %fd12406}, [%rd5+4560];
	neg.f64 	%fd12407, %fd12400;
	div.rn.f64 	%fd12408, %fd12407, %fd11935;
	neg.f64 	%fd12409, %fd12408;
	ld.local.v2.f64 	{%fd12410, %fd12411}, [%rd5+2752];
	fma.rn.f64 	%fd2164, %fd12408, %fd12410, %fd12023;
	fma.rn.f64 	%fd12412, %fd12408, %fd12411, %fd12404;
	fma.rn.f64 	%fd12413, %fd12408, %fd11936, %fd12406;
	neg.f64 	%fd12414, %fd12021;
	div.rn.f64 	%fd12415, %fd12414, %fd11983;
	neg.f64 	%fd12416, %fd12415;
	fma.rn.f64 	%fd12417, %fd12415, %fd12183, %fd12401;
	fma.rn.f64 	%fd2110, %fd12415, %fd12173, %fd12402;
	fma.rn.f64 	%fd12418, %fd12415, %fd12174, %fd12403;
	fma.rn.f64 	%fd12419, %fd12415, %fd12184, %fd12412;
	fma.rn.f64 	%fd12420, %fd12415, %fd12176, %fd12405;
	fma.rn.f64 	%fd12421, %fd12415, %fd12185, %fd12413;
	st.local.f64 	[%rd5+4504], %fd12409;
	st.local.v2.f64 	[%rd5+4512], {%fd12416, %fd2164};
	st.local.v2.f64 	[%rd5+4528], {%fd12417, %fd2110};
	st.local.v2.f64 	[%rd5+4544], {%fd12418, %fd12419};
	st.local.v2.f64 	[%rd5+4560], {%fd12420, %fd12421};
	ld.local.v2.f64 	{%fd12422, %fd12423}, [%rd5+4592];
	ld.local.v2.f64 	{%fd12424, %fd12425}, [%rd5+4608];
	ld.local.v2.f64 	{%fd12426, %fd12427}, [%rd5+4624];
	ld.local.v2.f64 	{%fd12428, %fd12429}, [%rd5+4640];
	ld.local.v2.f64 	{%fd12430, %fd12431}, [%rd5+4656];
	ld.local.v2.f64 	{%fd12432, %fd12433}, [%rd5+4672];
	neg.f64 	%fd12434, %fd12024;
	div.rn.f64 	%fd12435, %fd12434, %fd12245;
	neg.f64 	%fd12436, %fd12435;
	fma.rn.f64 	%fd12437, %fd12435, %fd12230, %fd12026;
	fma.rn.f64 	%fd12438, %fd12435, %fd12231, %fd12422;
	fma.rn.f64 	%fd12439, %fd12435, %fd12246, %fd12423;
	fma.rn.f64 	%fd12440, %fd12435, %fd12249, %fd12424;
	fma.rn.f64 	%fd12441, %fd12435, %fd12234, %fd12425;
	fma.rn.f64 	%fd12442, %fd12435, %fd12235, %fd12426;
	fma.rn.f64 	%fd12443, %fd12435, %fd12250, %fd12428;
	fma.rn.f64 	%fd12444, %fd12435, %fd12253, %fd12429;
	fma.rn.f64 	%fd12445, %fd12435, %fd12238, %fd12430;
	fma.rn.f64 	%fd12446, %fd12435, %fd12254, %fd12431;
	fma.rn.f64 	%fd12447, %fd12435, %fd12255, %fd12432;
	st.local.v2.f64 	[%rd5+4576], {%fd12436, %fd12437};
	st.local.v2.f64 	[%rd5+4592], {%fd12438, %fd12439};
	st.local.v2.f64 	[%rd5+4608], {%fd12440, %fd12441};
	st.local.f64 	[%rd5+4624], %fd12442;
	st.local.v2.f64 	[%rd5+4640], {%fd12443, %fd12444};
	st.local.v2.f64 	[%rd5+4656], {%fd12445, %fd12446};
	ld.local.f64 	%fd12448, [%rd5+4704];
	ld.local.v2.f64 	{%fd12449, %fd12450}, [%rd5+4720];
	ld.local.v2.f64 	{%fd2167, %fd12451}, [%rd5+4736];
	ld.local.v2.f64 	{%fd2168, %fd12452}, [%rd5+4752];
	ld.local.v2.f64 	{%fd12453, %fd12454}, [%rd5+4768];
	neg.f64 	%fd12455, %fd12433;
	div.rn.f64 	%fd12456, %fd12455, %fd11977;
	neg.f64 	%fd12457, %fd12456;
	fma.rn.f64 	%fd2111, %fd12456, %fd11976, %fd12451;
	ld.local.v2.f64 	{%fd2112, %fd2113}, [%rd5+3344];
	fma.rn.f64 	%fd2114, %fd12456, %fd2112, %fd12452;
	fma.rn.f64 	%fd12458, %fd12456, %fd2113, %fd12453;
	fma.rn.f64 	%fd12459, %fd12456, %fd11978, %fd12454;
	st.local.v2.f64 	[%rd5+4672], {%fd12447, %fd12457};
	st.local.v2.f64 	[%rd5+4688], {%fd12029, %fd12028};
	st.local.f64 	[%rd5+4744], %fd2111;
	st.local.f64 	[%rd5+4760], %fd2114;
	st.local.v2.f64 	[%rd5+4768], {%fd12458, %fd12459};
	ld.local.v2.f64 	{%fd12460, %fd12461}, [%rd5+4784];
	ld.local.v2.f64 	{%fd12462, %fd12463}, [%rd5+4816];
	neg.f64 	%fd12464, %fd12460;
	div.rn.f64 	%fd12465, %fd12464, %fd11860;
	neg.f64 	%fd12466, %fd12465;
	fma.rn.f64 	%fd12467, %fd12465, %fd11859, %fd12462;
	neg.f64 	%fd12468, %fd12461;
	div.rn.f64 	%fd12469, %fd12468, %fd11965;
	neg.f64 	%fd12470, %fd12469;
	fma.rn.f64 	%fd2115, %fd12469, %fd12181, %fd12032;
	fma.rn.f64 	%fd12471, %fd12469, %fd12182, %fd12467;
	fma.rn.f64 	%fd12472, %fd12469, %fd11966, %fd12033;
	st.local.v2.f64 	[%rd5+4784], {%fd12466, %fd12470};
	st.local.v2.f64 	[%rd5+4800], {%fd2115, %fd12031};
	st.local.f64 	[%rd5+4816], %fd12471;
	st.local.f64 	[%rd5+4832], %fd12472;
	ld.local.v2.f64 	{%fd12473, %fd12474}, [%rd5+5040];
	ld.local.v2.f64 	{%fd12475, %fd12476}, [%rd5+5056];
	ld.local.v2.f64 	{%fd12477, %fd12478}, [%rd5+5072];
	ld.local.v2.f64 	{%fd12479, %fd12480}, [%rd5+5104];
	ld.local.v2.f64 	{%fd12481, %fd12482}, [%rd5+5120];
	ld.local.v2.f64 	{%fd12483, %fd12484}, [%rd5+5136];
	ld.local.v2.f64 	{%fd12485, %fd12486}, [%rd5+5152];
	ld.local.v2.f64 	{%fd12487, %fd12488}, [%rd5+5168];
	neg.f64 	%fd12489, %fd12473;
	div.rn.f64 	%fd12490, %fd12489, %fd11923;
	neg.f64 	%fd12491, %fd12490;
	ld.local.v2.f64 	{%fd12492, %fd12493}, [%rd5+2624];
	fma.rn.f64 	%fd12494, %fd12490, %fd12492, %fd12479;
	fma.rn.f64 	%fd12495, %fd12490, %fd12493, %fd12483;
	fma.rn.f64 	%fd12496, %fd12490, %fd11924, %fd12485;
	neg.f64 	%fd12497, %fd12474;
	div.rn.f64 	%fd12498, %fd12497, %fd11932;
	neg.f64 	%fd12499, %fd12498;
	ld.local.v2.f64 	{%fd12500, %fd12501}, [%rd5+2720];
	fma.rn.f64 	%fd12502, %fd12498, %fd12500, %fd12480;
	fma.rn.f64 	%fd12503, %fd12498, %fd12501, %fd12495;
	fma.rn.f64 	%fd12504, %fd12498, %fd11933, %fd12487;
	neg.f64 	%fd12505, %fd12475;
	div.rn.f64 	%fd12506, %fd12505, %fd11974;
	neg.f64 	%fd12507, %fd12506;
	fma.rn.f64 	%fd2429, %fd12506, %fd11973, %fd12494;
	fma.rn.f64 	%fd12508, %fd12506, %fd12357, %fd12503;
	fma.rn.f64 	%fd12509, %fd12506, %fd12358, %fd12504;
	neg.f64 	%fd12510, %fd12476;
	div.rn.f64 	%fd12511, %fd12510, %fd11999;
	neg.f64 	%fd12512, %fd12511;
	fma.rn.f64 	%fd12513, %fd12511, %fd2108, %fd12478;
	fma.rn.f64 	%fd12514, %fd12511, %fd2109, %fd12049;
	fma.rn.f64 	%fd12515, %fd12511, %fd12366, %fd12508;
	fma.rn.f64 	%fd12516, %fd12511, %fd12367, %fd12484;
	fma.rn.f64 	%fd12517, %fd12511, %fd2161, %fd12486;
	neg.f64 	%fd12518, %fd12477;
	div.rn.f64 	%fd12519, %fd12518, %fd12295;
	neg.f64 	%fd12520, %fd12519;
	fma.rn.f64 	%fd12521, %fd12519, %fd2107, %fd12482;
	fma.rn.f64 	%fd12522, %fd12519, %fd12311, %fd12515;
	fma.rn.f64 	%fd12523, %fd12519, %fd12312, %fd12516;
	fma.rn.f64 	%fd2177, %fd12519, %fd12313, %fd12509;
	neg.f64 	%fd12524, %fd12513;
	div.rn.f64 	%fd12525, %fd12524, %fd12044;
	neg.f64 	%fd12526, %fd12525;
	fma.rn.f64 	%fd2430, %fd12525, %fd12043, %fd12481;
	ld.local.v2.f64 	{%fd12527, %fd12528}, [%rd5+4992];
	fma.rn.f64 	%fd12529, %fd12525, %fd12527, %fd12522;
	fma.rn.f64 	%fd12530, %fd12525, %fd12528, %fd12517;
	st.local.v2.f64 	[%rd5+5040], {%fd12491, %fd12499};
	st.local.v2.f64 	[%rd5+5056], {%fd12507, %fd12512};
	st.local.v2.f64 	[%rd5+5072], {%fd12520, %fd12526};
	st.local.v2.f64 	[%rd5+5088], {%fd12050, %fd12514};
	st.local.v2.f64 	[%rd5+5104], {%fd2429, %fd12502};
	st.local.v2.f64 	[%rd5+5120], {%fd2430, %fd12521};
	st.local.v2.f64 	[%rd5+5136], {%fd12529, %fd12523};
	st.local.v2.f64 	[%rd5+5152], {%fd12496, %fd12530};
	ld.local.v2.f64 	{%fd12531, %fd12532}, [%rd5+5200];
	ld.local.v2.f64 	{%fd12533, %fd12534}, [%rd5+5216];
	ld.local.v2.f64 	{%fd12535, %fd12536}, [%rd5+5232];
	neg.f64 	%fd12537, %fd12488;
	div.rn.f64 	%fd12538, %fd12537, %fd12044;
	neg.f64 	%fd12539, %fd12538;
	fma.rn.f64 	%fd12540, %fd12538, %fd12043, %fd12052;
	fma.rn.f64 	%fd12541, %fd12538, %fd12527, %fd12532;
	fma.rn.f64 	%fd12542, %fd12538, %fd12528, %fd12534;
	st.local.v2.f64 	[%rd5+5168], {%fd2177, %fd12539};
	st.local.v2.f64 	[%rd5+5184], {%fd12053, %fd12540};
	st.local.f64 	[%rd5+5208], %fd12541;
	st.local.f64 	[%rd5+5224], %fd12542;
	ld.local.v2.f64 	{%fd12543, %fd12544}, [%rd5+5248];
	ld.local.v2.f64 	{%fd12545, %fd12546}, [%rd5+5280];
	ld.local.v2.f64 	{%fd12547, %fd12548}, [%rd5+5296];
	ld.local.v2.f64 	{%fd12549, %fd12550}, [%rd5+5312];
	neg.f64 	%fd12551, %fd12536;
	div.rn.f64 	%fd12552, %fd12551, %fd11929;
	neg.f64 	%fd12553, %fd12552;
	ld.local.v2.f64 	{%fd12554, %fd12555}, [%rd5+2688];
	fma.rn.f64 	%fd12556, %fd12552, %fd12554, %fd12054;
	fma.rn.f64 	%fd12557, %fd12552, %fd12555, %fd12547;
	fma.rn.f64 	%fd12558, %fd12552, %fd11930, %fd12550;
	neg.f64 	%fd12559, %fd12543;
	div.rn.f64 	%fd12560, %fd12559, %fd11999;
	neg.f64 	%fd12561, %fd12560;
	fma.rn.f64 	%fd12562, %fd12560, %fd2108, %fd12544;
	fma.rn.f64 	%fd12563, %fd12560, %fd2109, %fd12556;
	fma.rn.f64 	%fd12564, %fd12560, %fd12366, %fd12557;
	fma.rn.f64 	%fd12565, %fd12560, %fd12367, %fd12548;
	fma.rn.f64 	%fd12566, %fd12560, %fd2161, %fd12549;
	neg.f64 	%fd12567, %fd12562;
	div.rn.f64 	%fd12568, %fd12567, %fd12044;
	neg.f64 	%fd12569, %fd12568;
	fma.rn.f64 	%fd12570, %fd12568, %fd12043, %fd12545;
	fma.rn.f64 	%fd12571, %fd12568, %fd12527, %fd12564;
	fma.rn.f64 	%fd12572, %fd12568, %fd12528, %fd12566;
	neg.f64 	%fd12573, %fd12563;
	div.rn.f64 	%fd12574, %fd12573, %fd12053;
	neg.f64 	%fd12575, %fd12574;
	fma.rn.f64 	%fd12576, %fd12574, %fd12540, %fd12570;
	fma.rn.f64 	%fd12577, %fd12574, %fd12531, %fd12546;
	fma.rn.f64 	%fd12578, %fd12574, %fd12541, %fd12571;
	fma.rn.f64 	%fd12579, %fd12574, %fd12533, %fd12565;
	fma.rn.f64 	%fd12580, %fd12574, %fd12542, %fd12572;
	fma.rn.f64 	%fd12581, %fd12574, %fd12535, %fd12558;
	st.local.v2.f64 	[%rd5+5232], {%fd12535, %fd12553};
	st.local.v2.f64 	[%rd5+5248], {%fd12561, %fd12569};
	st.local.v2.f64 	[%rd5+5264], {%fd12575, %fd12056};
	st.local.v2.f64 	[%rd5+5280], {%fd12576, %fd12577};
	st.local.v2.f64 	[%rd5+5296], {%fd12578, %fd12579};
	st.local.v2.f64 	[%rd5+5312], {%fd12580, %fd12581};
	ld.local.v2.f64 	{%fd12582, %fd12583}, [%rd5+5328];
	ld.local.v2.f64 	{%fd12584, %fd12585}, [%rd5+5360];
	ld.local.v2.f64 	{%fd12586, %fd12587}, [%rd5+5376];
	ld.local.v2.f64 	{%fd12588, %fd12589}, [%rd5+5392];
	neg.f64 	%fd12590, %fd12582;
	div.rn.f64 	%fd12591, %fd12590, %fd2164;
	neg.f64 	%fd12592, %fd12591;
	fma.rn.f64 	%fd12593, %fd12591, %fd12417, %fd12583;
	fma.rn.f64 	%fd12594, %fd12591, %fd2110, %fd12059;
	fma.rn.f64 	%fd12595, %fd12591, %fd12418, %fd12586;
	fma.rn.f64 	%fd12596, %fd12591, %fd12419, %fd12587;
	fma.rn.f64 	%fd12597, %fd12591, %fd12420, %fd12588;
	fma.rn.f64 	%fd12598, %fd12591, %fd12421, %fd12060;
	neg.f64 	%fd12599, %fd12593;
	div.rn.f64 	%fd12600, %fd12599, %fd2115;
	neg.f64 	%fd12601, %fd12600;
	fma.rn.f64 	%fd12602, %fd12600, %fd12031, %fd12595;
	fma.rn.f64 	%fd12603, %fd12600, %fd12471, %fd12596;
	fma.rn.f64 	%fd12604, %fd12600, %fd12463, %fd12597;
	fma.rn.f64 	%fd12605, %fd12600, %fd12472, %fd12598;
	neg.f64 	%fd12606, %fd12057;
	div.rn.f64 	%fd12607, %fd12606, %fd12047;
	neg.f64 	%fd12608, %fd12607;
	fma.rn.f64 	%fd12609, %fd12607, %fd12046, %fd12585;
	ld.local.v2.f64 	{%fd2116, %fd2117}, [%rd5+5024];
	fma.rn.f64 	%fd2118, %fd12607, %fd2116, %fd12603;
	fma.rn.f64 	%fd12610, %fd12607, %fd2117, %fd12589;
	st.local.v2.f64 	[%rd5+5328], {%fd12592, %fd12601};
	st.local.v2.f64 	[%rd5+5344], {%fd12608, %fd12594};
	st.local.v2.f64 	[%rd5+5360], {%fd12584, %fd12609};
	st.local.v2.f64 	[%rd5+5376], {%fd12602, %fd2118};
	st.local.v2.f64 	[%rd5+5392], {%fd12604, %fd12610};
	st.local.f64 	[%rd5+5408], %fd12605;
	ld.local.v2.f64 	{%fd12611, %fd12612}, [%rd5+5472];
	ld.local.v2.f64 	{%fd12613, %fd12614}, [%rd5+5488];
	ld.local.v2.f64 	{%fd12615, %fd12616}, [%rd5+5520];
	ld.local.v2.f64 	{%fd12617, %fd12618}, [%rd5+5536];
	ld.local.v2.f64 	{%fd12619, %fd12620}, [%rd5+5552];
	neg.f64 	%fd12621, %fd12612;
	div.rn.f64 	%fd12622, %fd12621, %fd11923;
	neg.f64 	%fd12623, %fd12622;
	fma.rn.f64 	%fd12624, %fd12622, %fd12492, %fd12065;
	fma.rn.f64 	%fd12625, %fd12622, %fd12493, %fd12617;
	fma.rn.f64 	%fd12626, %fd12622, %fd11924, %fd12619;
	neg.f64 	%fd12627, %fd12613;
	div.rn.f64 	%fd12628, %fd12627, %fd11974;
	neg.f64 	%fd12629, %fd12628;
	fma.rn.f64 	%fd12630, %fd12628, %fd11973, %fd12624;
	fma.rn.f64 	%fd12631, %fd12628, %fd12357, %fd12625;
	fma.rn.f64 	%fd12632, %fd12628, %fd12358, %fd12066;
	neg.f64 	%fd12633, %fd12614;
	div.rn.f64 	%fd12634, %fd12633, %fd12044;
	neg.f64 	%fd12635, %fd12634;
	fma.rn.f64 	%fd12636, %fd12634, %fd12043, %fd12615;
	fma.rn.f64 	%fd12637, %fd12634, %fd12527, %fd12631;
	fma.rn.f64 	%fd12638, %fd12634, %fd12528, %fd12620;
	neg.f64 	%fd12639, %fd12063;
	div.rn.f64 	%fd12640, %fd12639, %fd12056;
	neg.f64 	%fd12641, %fd12640;
	fma.rn.f64 	%fd12642, %fd12640, %fd12576, %fd12636;
	fma.rn.f64 	%fd12643, %fd12640, %fd12577, %fd12616;
	fma.rn.f64 	%fd2441, %fd12640, %fd12578, %fd12637;
	fma.rn.f64 	%fd12644, %fd12640, %fd12579, %fd12618;
	fma.rn.f64 	%fd2119, %fd12640, %fd12580, %fd12638;
	fma.rn.f64 	%fd12645, %fd12640, %fd12581, %fd12632;
	st.local.f64 	[%rd5+5480], %fd12623;
	st.local.v2.f64 	[%rd5+5488], {%fd12629, %fd12635};
	st.local.v2.f64 	[%rd5+5504], {%fd12641, %fd12630};
	st.local.v2.f64 	[%rd5+5520], {%fd12642, %fd12643};
	st.local.v2.f64 	[%rd5+5536], {%fd2441, %fd12644};
	st.local.v2.f64 	[%rd5+5552], {%fd12626, %fd2119};
	st.local.f64 	[%rd5+5568], %fd12645;
	ld.local.v2.f64 	{%fd12646, %fd12647}, [%rd5+5616];
	ld.local.v2.f64 	{%fd12648, %fd12649}, [%rd5+5632];
	ld.local.v2.f64 	{%fd12650, %fd12651}, [%rd5+5664];
	ld.local.v2.f64 	{%fd12652, %fd12653}, [%rd5+5680];
	ld.local.v2.f64 	{%fd12654, %fd12655}, [%rd5+5696];
	neg.f64 	%fd12656, %fd12647;
	div.rn.f64 	%fd12657, %fd12656, %fd11932;
	neg.f64 	%fd12658, %fd12657;
	fma.rn.f64 	%fd2120, %fd12657, %fd12500, %fd12071;
	fma.rn.f64 	%fd12659, %fd12657, %fd12501, %fd12650;
	fma.rn.f64 	%fd12660, %fd12657, %fd11933, %fd12655;
	neg.f64 	%fd12661, %fd12648;
	div.rn.f64 	%fd12662, %fd12661, %fd12035;
	neg.f64 	%fd12663, %fd12662;
	ld.local.v2.f64 	{%fd2419, %fd12664}, [%rd5+4848];
	fma.rn.f64 	%fd12665, %fd12662, %fd2419, %fd12070;
	fma.rn.f64 	%fd12666, %fd12662, %fd12664, %fd12659;
	ld.local.v2.f64 	{%fd2420, %fd2493}, [%rd5+4864];
	fma.rn.f64 	%fd2121, %fd12662, %fd2420, %fd12651;
	fma.rn.f64 	%fd12667, %fd12662, %fd2493, %fd12652;
	neg.f64 	%fd12668, %fd12649;
	div.rn.f64 	%fd12669, %fd12668, %fd12047;
	neg.f64 	%fd12670, %fd12669;
	fma.rn.f64 	%fd2122, %fd12669, %fd12046, %fd12665;
	fma.rn.f64 	%fd2123, %fd12669, %fd2116, %fd12666;
	fma.rn.f64 	%fd12671, %fd12669, %fd2117, %fd12654;
	st.local.f64 	[%rd5+5624], %fd12658;
	st.local.v2.f64 	[%rd5+5632], {%fd12663, %fd12670};
	st.local.v2.f64 	[%rd5+5648], {%fd2120, %fd2122};
	st.local.v2.f64 	[%rd5+5664], {%fd2123, %fd2121};
	st.local.f64 	[%rd5+5680], %fd12667;
	st.local.v2.f64 	[%rd5+5696], {%fd12671, %fd12660};
	ld.local.v2.f64 	{%fd12672, %fd12673}, [%rd5+5776];
	ld.local.v2.f64 	{%fd12674, %fd12675}, [%rd5+5792];
	ld.local.v2.f64 	{%fd12676, %fd12677}, [%rd5+5808];
	ld.local.v2.f64 	{%fd12678, %fd12679}, [%rd5+5824];
	ld.local.v2.f64 	{%fd12680, %fd12681}, [%rd5+5856];
	ld.local.v2.f64 	{%fd12682, %fd12683}, [%rd5+5872];
	ld.local.v2.f64 	{%fd12684, %fd12685}, [%rd5+5888];
	ld.local.v2.f64 	{%fd12686, %fd12687}, [%rd5+5904];
	ld.local.v2.f64 	{%fd12688, %fd12689}, [%rd5+5920];
	neg.f64 	%fd12690, %fd12672;
	div.rn.f64 	%fd12691, %fd12690, %fd11881;
	neg.f64 	%fd12692, %fd12691;
	fma.rn.f64 	%fd12693, %fd12691, %fd11880, %fd12683;
	neg.f64 	%fd12694, %fd12673;
	div.rn.f64 	%fd12695, %fd12694, %fd11884;
	neg.f64 	%fd12696, %fd12695;
	fma.rn.f64 	%fd12697, %fd12695, %fd11883, %fd12693;
	neg.f64 	%fd12698, %fd12674;
	div.rn.f64 	%fd12699, %fd12698, %fd11944;
	neg.f64 	%fd12700, %fd12699;
	fma.rn.f64 	%fd2195, %fd12699, %fd11943, %fd12077;
	ld.local.v2.f64 	{%fd2124, %fd2125}, [%rd5+2864];
	fma.rn.f64 	%fd12701, %fd12699, %fd2124, %fd12697;
	fma.rn.f64 	%fd12702, %fd12699, %fd2125, %fd12688;
	neg.f64 	%fd12703, %fd12675;
	div.rn.f64 	%fd12704, %fd12703, %fd11965;
	neg.f64 	%fd12705, %fd12704;
	fma.rn.f64 	%fd12706, %fd12704, %fd12181, %fd12677;
	fma.rn.f64 	%fd12707, %fd12704, %fd12182, %fd12701;
	fma.rn.f64 	%fd12708, %fd12704, %fd11966, %fd12702;
	neg.f64 	%fd12709, %fd12676;
	div.rn.f64 	%fd12710, %fd12709, %fd11983;
	neg.f64 	%fd12711, %fd12710;
	fma.rn.f64 	%fd12712, %fd12710, %fd12183, %fd12706;
	fma.rn.f64 	%fd12713, %fd12710, %fd12173, %fd12679;
	fma.rn.f64 	%fd12714, %fd12710, %fd12174, %fd12682;
	fma.rn.f64 	%fd12715, %fd12710, %fd12184, %fd12707;
	fma.rn.f64 	%fd12716, %fd12710, %fd12176, %fd12686;
	fma.rn.f64 	%fd12717, %fd12710, %fd12185, %fd12708;
	neg.f64 	%fd12718, %fd12712;
	div.rn.f64 	%fd12719, %fd12718, %fd2115;
	neg.f64 	%fd12720, %fd12719;
	fma.rn.f64 	%fd12721, %fd12719, %fd12031, %fd12714;
	fma.rn.f64 	%fd12722, %fd12719, %fd12471, %fd12715;
	fma.rn.f64 	%fd12723, %fd12719, %fd12463, %fd12716;
	fma.rn.f64 	%fd12724, %fd12719, %fd12472, %fd12717;
	neg.f64 	%fd12725, %fd12678;
	div.rn.f64 	%fd12726, %fd12725, %fd12047;
	neg.f64 	%fd12727, %fd12726;
	fma.rn.f64 	%fd12728, %fd12726, %fd12046, %fd12681;
	fma.rn.f64 	%fd12729, %fd12726, %fd2116, %fd12722;
	fma.rn.f64 	%fd12730, %fd12726, %fd2117, %fd12687;
	neg.f64 	%fd12731, %fd12713;
	div.rn.f64 	%fd12732, %fd12731, %fd12594;
	neg.f64 	%fd12733, %fd12732;
	fma.rn.f64 	%fd12734, %fd12732, %fd12584, %fd12075;
	fma.rn.f64 	%fd12735, %fd12732, %fd12609, %fd12728;
	fma.rn.f64 	%fd12736, %fd12732, %fd12602, %fd12721;
	fma.rn.f64 	%fd12737, %fd12732, %fd2118, %fd12729;
	fma.rn.f64 	%fd12738, %fd12732, %fd12604, %fd12723;
	fma.rn.f64 	%fd12739, %fd12732, %fd12610, %fd12730;
	fma.rn.f64 	%fd12740, %fd12732, %fd12605, %fd12724;
	neg.f64 	%fd12741, %fd12734;
	div.rn.f64 	%fd12742, %fd12741, %fd2120;
	neg.f64 	%fd12743, %fd12742;
	fma.rn.f64 	%fd12744, %fd12742, %fd2122, %fd12735;
	fma.rn.f64 	%fd12745, %fd12742, %fd2123, %fd12737;
	fma.rn.f64 	%fd12746, %fd12742, %fd2121, %fd12684;
	fma.rn.f64 	%fd12747, %fd12742, %fd12667, %fd12685;
	fma.rn.f64 	%fd2126, %fd12742, %fd12653, %fd12738;
	fma.rn.f64 	%fd2127, %fd12742, %fd12671, %fd12739;
	fma.rn.f64 	%fd12748, %fd12742, %fd12660, %fd12740;
	st.local.v2.f64 	[%rd5+5776], {%fd12692, %fd12696};
	st.local.v2.f64 	[%rd5+5792], {%fd12700, %fd12705};
	st.local.v2.f64 	[%rd5+5808], {%fd12711, %fd12720};
	st.local.v2.f64 	[%rd5+5824], {%fd12727, %fd12733};
	st.local.v2.f64 	[%rd5+5840], {%fd12743, %fd2195};
	st.local.f64 	[%rd5+5864], %fd12744;
	st.local.v2.f64 	[%rd5+5872], {%fd12736, %fd12745};
	st.local.v2.f64 	[%rd5+5888], {%fd12746, %fd12747};
	st.local.v2.f64 	[%rd5+5904], {%fd2126, %fd2127};
	ld.local.v2.f64 	{%fd12749, %fd12750}, [%rd5+5936];
	ld.local.v2.f64 	{%fd12751, %fd12752}, [%rd5+5968];
	ld.local.v2.f64 	{%fd12753, %fd12754}, [%rd5+5984];
	ld.local.v2.f64 	{%fd12755, %fd12756}, [%rd5+6000];
	ld.local.v2.f64 	{%fd12757, %fd12758}, [%rd5+6016];
	ld.local.v2.f64 	{%fd12759, %fd12760}, [%rd5+6032];
	ld.local.v2.f64 	{%fd12761, %fd12762}, [%rd5+6048];
	neg.f64 	%fd12763, %fd12689;
	div.rn.f64 	%fd12764, %fd12763, %fd12437;
	neg.f64 	%fd12765, %fd12764;
	fma.rn.f64 	%fd12766, %fd12764, %fd12438, %fd12749;
	fma.rn.f64 	%fd12767, %fd12764, %fd12439, %fd12750;
	fma.rn.f64 	%fd12768, %fd12764, %fd12440, %fd12078;
	fma.rn.f64 	%fd12769, %fd12764, %fd12441, %fd12080;
	fma.rn.f64 	%fd12770, %fd12764, %fd12442, %fd12751;
	fma.rn.f64 	%fd12771, %fd12764, %fd12427, %fd12753;
	fma.rn.f64 	%fd12772, %fd12764, %fd12443, %fd12754;
	fma.rn.f64 	%fd12773, %fd12764, %fd12444, %fd12756;
	fma.rn.f64 	%fd12774, %fd12764, %fd12445, %fd12758;
	fma.rn.f64 	%fd12775, %fd12764, %fd12446, %fd12759;
	fma.rn.f64 	%fd12776, %fd12764, %fd12447, %fd12762;
	neg.f64 	%fd12777, %fd12766;
	div.rn.f64 	%fd12778, %fd12777, %fd12041;
	neg.f64 	%fd12779, %fd12778;
	fma.rn.f64 	%fd12780, %fd12778, %fd12040, %fd12755;
	ld.local.v2.f64 	{%fd12781, %fd12782}, [%rd5+4944];
	fma.rn.f64 	%fd12783, %fd12778, %fd12781, %fd12773;
	fma.rn.f64 	%fd12784, %fd12778, %fd12782, %fd12774;
	ld.local.v2.f64 	{%fd12785, %fd12786}, [%rd5+4960];
	fma.rn.f64 	%fd12787, %fd12778, %fd12785, %fd12760;
	fma.rn.f64 	%fd12788, %fd12778, %fd12786, %fd12776;
	neg.f64 	%fd12789, %fd12767;
	div.rn.f64 	%fd12790, %fd12789, %fd12062;
	neg.f64 	%fd12791, %fd12790;
	ld.local.v2.f64 	{%fd2128, %fd2129}, [%rd5+5424];
	fma.rn.f64 	%fd12792, %fd12790, %fd2128, %fd12768;
	fma.rn.f64 	%fd12793, %fd12790, %fd2129, %fd12770;
	ld.local.v2.f64 	{%fd12794, %fd12795}, [%rd5+5440];
	fma.rn.f64 	%fd2130, %fd12790, %fd12794, %fd12771;
	fma.rn.f64 	%fd12796, %fd12790, %fd12795, %fd12780;
	ld.local.v2.f64 	{%fd12797, %fd12798}, [%rd5+5456];
	fma.rn.f64 	%fd12799, %fd12790, %fd12797, %fd12775;
	fma.rn.f64 	%fd12800, %fd12790, %fd12798, %fd12761;
	fma.rn.f64 	%fd12801, %fd12790, %fd12611, %fd12788;
	neg.f64 	%fd12802, %fd12792;
	div.rn.f64 	%fd12803, %fd12802, %fd12074;
	neg.f64 	%fd12804, %fd12803;
	fma.rn.f64 	%fd12805, %fd12803, %fd12073, %fd12793;
	ld.local.v2.f64 	{%fd2131, %fd12806}, [%rd5+5728];
	fma.rn.f64 	%fd2132, %fd12803, %fd2131, %fd12772;
	fma.rn.f64 	%fd12807, %fd12803, %fd12806, %fd12796;
	ld.local.v2.f64 	{%fd12808, %fd12809}, [%rd5+5744];
	fma.rn.f64 	%fd12810, %fd12803, %fd12808, %fd12757;
	fma.rn.f64 	%fd12811, %fd12803, %fd12809, %fd12799;
	ld.local.v2.f64 	{%fd12812, %fd12813}, [%rd5+5760];
	fma.rn.f64 	%fd12814, %fd12803, %fd12812, %fd12787;
	fma.rn.f64 	%fd2513, %fd12803, %fd12813, %fd12801;
	st.local.v2.f64 	[%rd5+5920], {%fd12748, %fd12765};
	st.local.v2.f64 	[%rd5+5936], {%fd12779, %fd12791};
	st.local.v2.f64 	[%rd5+5952], {%fd12804, %fd12769};
	st.local.f64 	[%rd5+5968], %fd12805;
	st.local.v2.f64 	[%rd5+5984], {%fd2130, %fd2132};
	st.local.v2.f64 	[%rd5+6000], {%fd12807, %fd12783};
	st.local.v2.f64 	[%rd5+6016], {%fd12810, %fd12784};
	st.local.v2.f64 	[%rd5+6032], {%fd12811, %fd12814};
	st.local.v2.f64 	[%rd5+6048], {%fd12800, %fd2513};
	ld.local.v2.f64 	{%fd12815, %fd12816}, [%rd5+6064];
	ld.local.v2.f64 	{%fd12817, %fd12818}, [%rd5+6080];
	ld.local.v2.f64 	{%fd12819, %fd12820}, [%rd5+6096];
	ld.local.v2.f64 	{%fd12821, %fd12822}, [%rd5+6112];
	ld.local.v2.f64 	{%fd12823, %fd12824}, [%rd5+6144];
	ld.local.v2.f64 	{%fd12825, %fd12826}, [%rd5+6160];
	ld.local.v2.f64 	{%fd12827, %fd12828}, [%rd5+6176];
	ld.local.v2.f64 	{%fd12829, %fd12830}, [%rd5+6192];
	ld.local.v2.f64 	{%fd12831, %fd12832}, [%rd5+6208];
	neg.f64 	%fd12833, %fd12815;
	div.rn.f64 	%fd12834, %fd12833, %fd11935;
	neg.f64 	%fd12835, %fd12834;
	fma.rn.f64 	%fd12836, %fd12834, %fd12410, %fd12818;
	fma.rn.f64 	%fd12837, %fd12834, %fd12411, %fd12826;
	fma.rn.f64 	%fd12838, %fd12834, %fd11936, %fd12831;
	neg.f64 	%fd12839, %fd12816;
	div.rn.f64 	%fd12840, %fd12839, %fd11944;
	neg.f64 	%fd12841, %fd12840;
	fma.rn.f64 	%fd12842, %fd12840, %fd11943, %fd12081;
	fma.rn.f64 	%fd12843, %fd12840, %fd2124, %fd12837;
	fma.rn.f64 	%fd12844, %fd12840, %fd2125, %fd12838;
	neg.f64 	%fd12845, %fd12817;
	div.rn.f64 	%fd12846, %fd12845, %fd11965;
	neg.f64 	%fd12847, %fd12846;
	fma.rn.f64 	%fd12848, %fd12846, %fd12181, %fd12819;
	fma.rn.f64 	%fd12849, %fd12846, %fd12182, %fd12843;
	fma.rn.f64 	%fd12850, %fd12846, %fd11966, %fd12844;
	neg.f64 	%fd12851, %fd12836;
	div.rn.f64 	%fd12852, %fd12851, %fd2164;
	neg.f64 	%fd12853, %fd12852;
	fma.rn.f64 	%fd12854, %fd12852, %fd12417, %fd12848;
	fma.rn.f64 	%fd12855, %fd12852, %fd2110, %fd12821;
	fma.rn.f64 	%fd12856, %fd12852, %fd12418, %fd12825;
	fma.rn.f64 	%fd12857, %fd12852, %fd12419, %fd12849;
	fma.rn.f64 	%fd12858, %fd12852, %fd12420, %fd12829;
	fma.rn.f64 	%fd12859, %fd12852, %fd12421, %fd12850;
	neg.f64 	%fd12860, %fd12854;
	div.rn.f64 	%fd12861, %fd12860, %fd2115;
	neg.f64 	%fd12862, %fd12861;
	fma.rn.f64 	%fd12863, %fd12861, %fd12031, %fd12856;
	fma.rn.f64 	%fd12864, %fd12861, %fd12471, %fd12857;
	fma.rn.f64 	%fd12865, %fd12861, %fd12463, %fd12858;
	fma.rn.f64 	%fd12866, %fd12861, %fd12472, %fd12859;
	neg.f64 	%fd12867, %fd12820;
	div.rn.f64 	%fd12868, %fd12867, %fd12047;
	neg.f64 	%fd12869, %fd12868;
	fma.rn.f64 	%fd12870, %fd12868, %fd12046, %fd12824;
	fma.rn.f64 	%fd12871, %fd12868, %fd2116, %fd12864;
	fma.rn.f64 	%fd12872, %fd12868, %fd2117, %fd12830;
	neg.f64 	%fd12873, %fd12855;
	div.rn.f64 	%fd12874, %fd12873, %fd12594;
	neg.f64 	%fd12875, %fd12874;
	fma.rn.f64 	%fd12876, %fd12874, %fd12584, %fd12822;
	fma.rn.f64 	%fd12877, %fd12874, %fd12609, %fd12870;
	fma.rn.f64 	%fd12878, %fd12874, %fd12602, %fd12863;
	fma.rn.f64 	%fd12879, %fd12874, %fd2118, %fd12871;
	fma.rn.f64 	%fd12880, %fd12874, %fd12604, %fd12865;
	fma.rn.f64 	%fd12881, %fd12874, %fd12610, %fd12872;
	fma.rn.f64 	%fd12882, %fd12874, %fd12605, %fd12866;
	neg.f64 	%fd12883, %fd12876;
	div.rn.f64 	%fd12884, %fd12883, %fd2120;
	neg.f64 	%fd12885, %fd12884;
	fma.rn.f64 	%fd12886, %fd12884, %fd2122, %fd12877;
	fma.rn.f64 	%fd12887, %fd12884, %fd2123, %fd12879;
	fma.rn.f64 	%fd12888, %fd12884, %fd2121, %fd12827;
	fma.rn.f64 	%fd12889, %fd12884, %fd12667, %fd12828;
	fma.rn.f64 	%fd12890, %fd12884, %fd12653, %fd12880;
	fma.rn.f64 	%fd12891, %fd12884, %fd12671, %fd12881;
	fma.rn.f64 	%fd12892, %fd12884, %fd12660, %fd12882;
	neg.f64 	%fd12893, %fd12842;
	div.rn.f64 	%fd12894, %fd12893, %fd2195;
	neg.f64 	%fd12895, %fd12894;
	fma.rn.f64 	%fd12896, %fd12894, %fd12680, %fd12823;
	fma.rn.f64 	%fd12897, %fd12894, %fd12744, %fd12886;
	fma.rn.f64 	%fd12898, %fd12894, %fd12736, %fd12878;
	fma.rn.f64 	%fd12899, %fd12894, %fd12745, %fd12887;
	fma.rn.f64 	%fd2133, %fd12894, %fd12746, %fd12888;
	fma.rn.f64 	%fd2134, %fd12894, %fd12747, %fd12889;
	fma.rn.f64 	%fd12900, %fd12894, %fd2126, %fd12890;
	fma.rn.f64 	%fd12901, %fd12894, %fd2127, %fd12891;
	fma.rn.f64 	%fd12902, %fd12894, %fd12748, %fd12892;
	st.local.v2.f64 	[%rd5+6064], {%fd12835, %fd12841};
	st.local.v2.f64 	[%rd5+6080], {%fd12847, %fd12853};
	st.local.v2.f64 	[%rd5+6096], {%fd12862, %fd12869};
	st.local.v2.f64 	[%rd5+6112], {%fd12875, %fd12885};
	st.local.v2.f64 	[%rd5+6128], {%fd12895, %fd2186};
	st.local.v2.f64 	[%rd5+6144], {%fd12896, %fd12897};
	st.local.v2.f64 	[%rd5+6160], {%fd12898, %fd12899};
	st.local.v2.f64 	[%rd5+6176], {%fd2133, %fd2134};
	st.local.v2.f64 	[%rd5+6192], {%fd12900, %fd12901};
	ld.local.v2.f64 	{%fd12903, %fd12904}, [%rd5+6224];
	ld.local.v2.f64 	{%fd12905, %fd12906}, [%rd5+6240];
	ld.local.v2.f64 	{%fd12907, %fd12908}, [%rd5+6256];
	ld.local.v2.f64 	{%fd12909, %fd12910}, [%rd5+6272];
	ld.local.v2.f64 	{%fd12911, %fd12912}, [%rd5+6304];
	ld.local.v2.f64 	{%fd12913, %fd12914}, [%rd5+6320];
	ld.local.v2.f64 	{%fd2519, %fd12915}, [%rd5+6336];
	ld.local.v2.f64 	{%fd12916, %fd12917}, [%rd5+6352];
	ld.local.v2.f64 	{%fd12918, %fd12919}, [%rd5+6368];
	neg.f64 	%fd12920, %fd12832;
	div.rn.f64 	%fd12921, %fd12920, %fd11863;
	neg.f64 	%fd12922, %fd12921;
	fma.rn.f64 	%fd12923, %fd12921, %fd11862, %fd12085;
	neg.f64 	%fd12924, %fd12903;
	div.rn.f64 	%fd12925, %fd12924, %fd11866;
	neg.f64 	%fd12926, %fd12925;
	fma.rn.f64 	%fd12927, %fd12925, %fd11865, %fd12923;
	neg.f64 	%fd12928, %fd12904;
	div.rn.f64 	%fd12929, %fd12928, %fd11869;
	neg.f64 	%fd12930, %fd12929;
	fma.rn.f64 	%fd12931, %fd12929, %fd11868, %fd12927;
	neg.f64 	%fd12932, %fd12905;
	div.rn.f64 	%fd12933, %fd12932, %fd11902;
	neg.f64 	%fd12934, %fd12933;
	fma.rn.f64 	%fd12935, %fd12933, %fd11901, %fd12931;
	fma.rn.f64 	%fd12936, %fd12933, %fd11903, %fd12913;
	neg.f64 	%fd12937, %fd12906;
	div.rn.f64 	%fd12938, %fd12937, %fd11911;
	neg.f64 	%fd12939, %fd12938;
	fma.rn.f64 	%fd12940, %fd12938, %fd11910, %fd12908;
	fma.rn.f64 	%fd12941, %fd12938, %fd12153, %fd12935;
	fma.rn.f64 	%fd12942, %fd12938, %fd12158, %fd12916;
	fma.rn.f64 	%fd12943, %fd12938, %fd12159, %fd12917;
	neg.f64 	%fd12944, %fd12907;
	div.rn.f64 	%fd12945, %fd12944, %fd11955;
	neg.f64 	%fd12946, %fd12945;
	fma.rn.f64 	%fd12947, %fd12945, %fd11954, %fd12941;
	fma.rn.f64 	%fd12948, %fd12945, %fd11956, %fd12936;
	neg.f64 	%fd12949, %fd12940;
	div.rn.f64 	%fd12950, %fd12949, %fd2189;
	neg.f64 	%fd12951, %fd12950;
	fma.rn.f64 	%fd12952, %fd12950, %fd12270, %fd12912;
	fma.rn.f64 	%fd12953, %fd12950, %fd12266, %fd12948;
	fma.rn.f64 	%fd12954, %fd12950, %fd12259, %fd12942;
	fma.rn.f64 	%fd12955, %fd12950, %fd12271, %fd12943;
	fma.rn.f64 	%fd12956, %fd12950, %fd12272, %fd12919;
	neg.f64 	%fd12957, %fd12909;
	div.rn.f64 	%fd12958, %fd12957, %fd12017;
	neg.f64 	%fd12959, %fd12958;
	ld.local.v2.f64 	{%fd12960, %fd12961}, [%rd5+4400];
	fma.rn.f64 	%fd12962, %fd12958, %fd12960, %fd12910;
	fma.rn.f64 	%fd12963, %fd12958, %fd12961, %fd12947;
	ld.local.v2.f64 	{%fd12964, %fd12965}, [%rd5+4416];
	fma.rn.f64 	%fd12966, %fd12958, %fd12964, %fd12911;
	fma.rn.f64 	%fd12967, %fd12958, %fd12965, %fd12953;
	ld.local.v2.f64 	{%fd2135, %fd2136}, [%rd5+4432];
	fma.rn.f64 	%fd12968, %fd12958, %fd2135, %fd12914;
	fma.rn.f64 	%fd12969, %fd12958, %fd2136, %fd12915;
	fma.rn.f64 	%fd12970, %fd12958, %fd12018, %fd12956;
	neg.f64 	%fd12971, %fd12962;
	div.rn.f64 	%fd12972, %fd12971, %fd12020;
	neg.f64 	%fd12973, %fd12972;
	ld.local.v2.f64 	{%fd12974, %fd12975}, [%rd5+4464];
	fma.rn.f64 	%fd12976, %fd12972, %fd12974, %fd12083;
	fma.rn.f64 	%fd12977, %fd12972, %fd12975, %fd12963;
	ld.local.v2.f64 	{%fd12978, %fd12979}, [%rd5+4480];
	fma.rn.f64 	%fd12980, %fd12972, %fd12978, %fd12952;
	fma.rn.f64 	%fd12981, %fd12972, %fd12979, %fd12967;
	fma.rn.f64 	%fd12982, %fd12972, %fd12399, %fd12968;
	neg.f64 	%fd12983, %fd12976;
	div.rn.f64 	%fd12984, %fd12983, %fd12047;
	neg.f64 	%fd12985, %fd12984;
	fma.rn.f64 	%fd12986, %fd12984, %fd12046, %fd12980;
	fma.rn.f64 	%fd2518, %fd12984, %fd2116, %fd12981;
	fma.rn.f64 	%fd12987, %fd12984, %fd2117, %fd12918;
	st.local.v2.f64 	[%rd5+6208], {%fd12902, %fd12922};
	st.local.v2.f64 	[%rd5+6224], {%fd12926, %fd12930};
	st.local.v2.f64 	[%rd5+6240], {%fd12934, %fd12939};
	st.local.v2.f64 	[%rd5+6256], {%fd12946, %fd12951};
	st.local.v2.f64 	[%rd5+6272], {%fd12959, %fd12973};
	st.local.v2.f64 	[%rd5+6288], {%fd12985, %fd12977};
	st.local.v2.f64 	[%rd5+6304], {%fd12966, %fd12986};
	st.local.v2.f64 	[%rd5+6320], {%fd2518, %fd12982};
	st.local.f64 	[%rd5+6344], %fd12969;
	st.local.v2.f64 	[%rd5+6352], {%fd12954, %fd12955};
	st.local.v2.f64 	[%rd5+6368], {%fd12987, %fd12970};
	ld.local.v2.f64 	{%fd12988, %fd12989}, [%rd5+6384];
	ld.local.v2.f64 	{%fd12990, %fd12991}, [%rd5+6400];
	ld.local.v2.f64 	{%fd12992, %fd12993}, [%rd5+6416];
	ld.local.v2.f64 	{%fd12994, %fd12995}, [%rd5+6432];
	ld.local.v2.f64 	{%fd12996, %fd12997}, [%rd5+6448];
	ld.local.v2.f64 	{%fd12998, %fd12999}, [%rd5+6464];
	ld.local.v2.f64 	{%fd13000, %fd13001}, [%rd5+6480];
	ld.local.v2.f64 	{%fd13002, %fd13003}, [%rd5+6496];
	ld.local.v2.f64 	{%fd13004, %fd13005}, [%rd5+6512];
	ld.local.v2.f64 	{%fd13006, %fd13007}, [%rd5+6528];
	ld.local.v2.f64 	{%fd13008, %fd13009}, [%rd5+6544];
	ld.local.v2.f64 	{%fd13010, %fd13011}, [%rd5+6576];
	ld.local.v2.f64 	{%fd13012, %fd13013}, [%rd5+6592];
	ld.local.v2.f64 	{%fd13014, %fd13015}, [%rd5+6608];
	ld.local.v2.f64 	{%fd13016, %fd13017}, [%rd5+6624];
	ld.local.v2.f64 	{%fd13018, %fd13019}, [%rd5+6640];
	neg.f64 	%fd13020, %fd12988;
	div.rn.f64 	%fd13021, %fd13020, %fd11855;
	neg.f64 	%fd13022, %fd13021;
	ld.local.v2.f64 	{%fd13023, %fd13024}, [%rd5+2048];
	fma.rn.f64 	%fd13025, %fd13021, %fd13023, %fd12990;
	fma.rn.f64 	%fd13026, %fd13021, %fd13024, %fd13012;
	neg.f64 	%fd13027, %fd12989;
	div.rn.f64 	%fd13028, %fd13027, %fd11920;
	neg.f64 	%fd13029, %fd13028;
	ld.local.v2.f64 	{%fd13030, %fd13031}, [%rd5+2592];
	fma.rn.f64 	%fd13032, %fd13028, %fd13030, %fd12088;
	fma.rn.f64 	%fd13033, %fd13028, %fd13031, %fd13026;
	fma.rn.f64 	%fd13034, %fd13028, %fd11921, %fd13018;
	neg.f64 	%fd13035, %fd13025;
	div.rn.f64 	%fd13036, %fd13035, %fd11935;
	neg.f64 	%fd13037, %fd13036;
	fma.rn.f64 	%fd13038, %fd13036, %fd12410, %fd12999;
	fma.rn.f64 	%fd13039, %fd13036, %fd12411, %fd13033;
	fma.rn.f64 	%fd13040, %fd13036, %fd11936, %fd13034;
	neg.f64 	%fd13041, %fd12991;
	div.rn.f64 	%fd13042, %fd13041, %fd11947;
	neg.f64 	%fd13043, %fd13042;
	fma.rn.f64 	%fd13044, %fd13042, %fd11946, %fd12997;
	fma.rn.f64 	%fd13045, %fd13042, %fd12296, %fd13039;
	fma.rn.f64 	%fd13046, %fd13042, %fd12297, %fd13040;
	neg.f64 	%fd13047, %fd12992;
	div.rn.f64 	%fd13048, %fd13047, %fd11961;
	neg.f64 	%fd13049, %fd13048;
	fma.rn.f64 	%fd13050, %fd13048, %fd11960, %fd13032;
	fma.rn.f64 	%fd13051, %fd13048, %fd12349, %fd13045;
	fma.rn.f64 	%fd13052, %fd13048, %fd12350, %fd13016;
	neg.f64 	%fd13053, %fd12993;
	div.rn.f64 	%fd13054, %fd13053, %fd11974;
	neg.f64 	%fd13055, %fd13054;
	fma.rn.f64 	%fd13056, %fd13054, %fd11973, %fd13007;
	fma.rn.f64 	%fd13057, %fd13054, %fd12357, %fd13051;
	fma.rn.f64 	%fd13058, %fd13054, %fd12358, %fd13046;
	neg.f64 	%fd13059, %fd12994;
	div.rn.f64 	%fd13060, %fd13059, %fd11983;
	neg.f64 	%fd13061, %fd13060;
	fma.rn.f64 	%fd13062, %fd13060, %fd12183, %fd13000;
	fma.rn.f64 	%fd13063, %fd13060, %fd12173, %fd13006;
	fma.rn.f64 	%fd13064, %fd13060, %fd12174, %fd13011;
	fma.rn.f64 	%fd13065, %fd13060, %fd12184, %fd13057;
	fma.rn.f64 	%fd13066, %fd13060, %fd12176, %fd13015;
	fma.rn.f64 	%fd13067, %fd13060, %fd12185, %fd13058;
	neg.f64 	%fd13068, %fd12995;
	div.rn.f64 	%fd13069, %fd13068, %fd11986;
	neg.f64 	%fd13070, %fd13069;
	fma.rn.f64 	%fd13071, %fd13069, %fd12205, %fd12996;
	fma.rn.f64 	%fd13072, %fd13069, %fd12188, %fd13064;
	fma.rn.f64 	%fd13073, %fd13069, %fd12206, %fd13065;
	fma.rn.f64 	%fd13074, %fd13069, %fd12199, %fd13066;
	fma.rn.f64 	%fd13075, %fd13069, %fd12207, %fd13067;
	neg.f64 	%fd13076, %fd13071;
	div.rn.f64 	%fd13077, %fd13076, %fd12284;
	neg.f64 	%fd13078, %fd13077;
	fma.rn.f64 	%fd13079, %fd13077, %fd12273, %fd13072;
	fma.rn.f64 	%fd13080, %fd13077, %fd2106, %fd13073;
	fma.rn.f64 	%fd13081, %fd13077, %fd12275, %fd13074;
	fma.rn.f64 	%fd13082, %fd13077, %fd12285, %fd13075;
	neg.f64 	%fd13083, %fd13044;
	div.rn.f64 	%fd13084, %fd13083, %fd12295;
	neg.f64 	%fd13085, %fd13084;
	fma.rn.f64 	%fd13086, %fd13084, %fd2107, %fd13079;
	fma.rn.f64 	%fd13087, %fd13084, %fd12311, %fd13080;
	fma.rn.f64 	%fd13088, %fd13084, %fd12312, %fd13081;
	fma.rn.f64 	%fd13089, %fd13084, %fd12313, %fd13082;
	neg.f64 	%fd13090, %fd12998;
	div.rn.f64 	%fd13091, %fd13090, %fd12014;
	neg.f64 	%fd13092, %fd13091;
	fma.rn.f64 	%fd13093, %fd13091, %fd12013, %fd13002;
	fma.rn.f64 	%fd13094, %fd13091, %fd12373, %fd13003;
	fma.rn.f64 	%fd13095, %fd13091, %fd2410, %fd13004;
	fma.rn.f64 	%fd13096, %fd13091, %fd12374, %fd13005;
	fma.rn.f64 	%fd13097, %fd13091, %fd12389, %fd13056;
	fma.rn.f64 	%fd13098, %fd13091, %fd12376, %fd13010;
	fma.rn.f64 	%fd13099, %fd13091, %fd12395, %fd13086;
	fma.rn.f64 	%fd13100, %fd13091, %fd12396, %fd13087;
	fma.rn.f64 	%fd13101, %fd13091, %fd12397, %fd13088;
	fma.rn.f64 	%fd13102, %fd13091, %fd12398, %fd13089;
	neg.f64 	%fd13103, %fd13038;
	div.rn.f64 	%fd13104, %fd13103, %fd2164;
	neg.f64 	%fd13105, %fd13104;
	fma.rn.f64 	%fd13106, %fd13104, %fd12417, %fd13062;
	fma.rn.f64 	%fd13107, %fd13104, %fd2110, %fd13063;
	fma.rn.f64 	%fd13108, %fd13104, %fd12418, %fd13099;
	fma.rn.f64 	%fd13109, %fd13104, %fd12419, %fd13100;
	fma.rn.f64 	%fd13110, %fd13104, %fd12420, %fd13101;
	fma.rn.f64 	%fd13111, %fd13104, %fd12421, %fd13102;
	neg.f64 	%fd13112, %fd13106;
	div.rn.f64 	%fd13113, %fd13112, %fd2115;
	neg.f64 	%fd13114, %fd13113;
	fma.rn.f64 	%fd13115, %fd13113, %fd12031, %fd13108;
	fma.rn.f64 	%fd13116, %fd13113, %fd12471, %fd13109;
	fma.rn.f64 	%fd13117, %fd13113, %fd12463, %fd13110;
	fma.rn.f64 	%fd13118, %fd13113, %fd12472, %fd13111;
	neg.f64 	%fd13119, %fd13001;
	div.rn.f64 	%fd13120, %fd13119, %fd12044;
	neg.f64 	%fd13121, %fd13120;
	fma.rn.f64 	%fd13122, %fd13120, %fd12043, %fd13098;
	fma.rn.f64 	%fd13123, %fd13120, %fd12527, %fd13116;
	fma.rn.f64 	%fd13124, %fd13120, %fd12528, %fd13017;
	neg.f64 	%fd13125, %fd13093;
	div.rn.f64 	%fd13126, %fd13125, %fd12047;
	neg.f64 	%fd13127, %fd13126;
	fma.rn.f64 	%fd13128, %fd13126, %fd12046, %fd13122;
	fma.rn.f64 	%fd13129, %fd13126, %fd2116, %fd13123;
	fma.rn.f64 	%fd13130, %fd13126, %fd2117, %fd13124;
	neg.f64 	%fd13131, %fd13094;
	div.rn.f64 	%fd13132, %fd13131, %fd12050;
	neg.f64 	%fd13133, %fd13132;
	fma.rn.f64 	%fd13134, %fd13132, %fd12514, %fd13095;
	fma.rn.f64 	%fd13135, %fd13132, %fd2429, %fd13097;
	fma.rn.f64 	%fd13136, %fd13132, %fd12502, %fd13008;
	fma.rn.f64 	%fd13137, %fd13132, %fd2430, %fd13128;
	fma.rn.f64 	%fd13138, %fd13132, %fd12521, %fd13115;
	fma.rn.f64 	%fd13139, %fd13132, %fd12529, %fd13129;
	fma.rn.f64 	%fd13140, %fd13132, %fd12523, %fd13117;
	fma.rn.f64 	%fd13141, %fd13132, %fd12496, %fd13052;
	fma.rn.f64 	%fd13142, %fd13132, %fd12530, %fd13130;
	fma.rn.f64 	%fd13143, %fd13132, %fd2177, %fd13118;
	neg.f64 	%fd13144, %fd13134;
	div.rn.f64 	%fd13145, %fd13144, %fd12053;
	neg.f64 	%fd13146, %fd13145;
	fma.rn.f64 	%fd13147, %fd13145, %fd12540, %fd13137;
	fma.rn.f64 	%fd13148, %fd13145, %fd12531, %fd13138;
	fma.rn.f64 	%fd13149, %fd13145, %fd12541, %fd13139;
	fma.rn.f64 	%fd13150, %fd13145, %fd12533, %fd13140;
	fma.rn.f64 	%fd13151, %fd13145, %fd12542, %fd13142;
	fma.rn.f64 	%fd13152, %fd13145, %fd12535, %fd13143;
	neg.f64 	%fd13153, %fd13096;
	div.rn.f64 	%fd13154, %fd13153, %fd12056;
	neg.f64 	%fd13155, %fd13154;
	fma.rn.f64 	%fd13156, %fd13154, %fd12576, %fd13147;
	fma.rn.f64 	%fd13157, %fd13154, %fd12577, %fd13148;
	fma.rn.f64 	%fd13158, %fd13154, %fd12578, %fd13149;
	fma.rn.f64 	%fd13159, %fd13154, %fd12579, %fd13150;
	fma.rn.f64 	%fd13160, %fd13154, %fd12580, %fd13151;
	fma.rn.f64 	%fd13161, %fd13154, %fd12581, %fd13152;
	neg.f64 	%fd13162, %fd13107;
	div.rn.f64 	%fd13163, %fd13162, %fd12594;
	neg.f64 	%fd13164, %fd13163;
	fma.rn.f64 	%fd13165, %fd13163, %fd12584, %fd13136;
	fma.rn.f64 	%fd13166, %fd13163, %fd12609, %fd13156;
	fma.rn.f64 	%fd13167, %fd13163, %fd12602, %fd13157;
	fma.rn.f64 	%fd13168, %fd13163, %fd2118, %fd13158;
	fma.rn.f64 	%fd13169, %fd13163, %fd12604, %fd13159;
	fma.rn.f64 	%fd13170, %fd13163, %fd12610, %fd13160;
	fma.rn.f64 	%fd13171, %fd13163, %fd12605, %fd13161;
	neg.f64 	%fd13172, %fd13135;
	div.rn.f64 	%fd13173, %fd13172, %fd12630;
	neg.f64 	%fd13174, %fd13173;
	fma.rn.f64 	%fd13175, %fd13173, %fd12642, %fd13166;
	fma.rn.f64 	%fd13176, %fd13173, %fd12643, %fd13167;
	fma.rn.f64 	%fd13177, %fd13173, %fd2441, %fd13168;
	fma.rn.f64 	%fd13178, %fd13173, %fd12644, %fd13169;
	fma.rn.f64 	%fd13179, %fd13173, %fd12626, %fd13141;
	fma.rn.f64 	%fd13180, %fd13173, %fd2119, %fd13170;
	fma.rn.f64 	%fd13181, %fd13173, %fd12645, %fd13171;
	neg.f64 	%fd13182, %fd13165;
	div.rn.f64 	%fd13183, %fd13182, %fd2120;
	neg.f64 	%fd13184, %fd13183;
	fma.rn.f64 	%fd13185, %fd13183, %fd2122, %fd13175;
	fma.rn.f64 	%fd13186, %fd13183, %fd2123, %fd13177;
	fma.rn.f64 	%fd13187, %fd13183, %fd2121, %fd13013;
	fma.rn.f64 	%fd13188, %fd13183, %fd12667, %fd13014;
	fma.rn.f64 	%fd13189, %fd13183, %fd12653, %fd13178;
	fma.rn.f64 	%fd13190, %fd13183, %fd12671, %fd13180;
	fma.rn.f64 	%fd13191, %fd13183, %fd12660, %fd13181;
	neg.f64 	%fd13192, %fd13009;
	div.rn.f64 	%fd13193, %fd13192, %fd2195;
	neg.f64 	%fd13194, %fd13193;
	fma.rn.f64 	%fd13195, %fd13193, %fd12680, %fd13050;
	fma.rn.f64 	%fd13196, %fd13193, %fd12744, %fd13185;
	fma.rn.f64 	%fd13197, %fd13193, %fd12736, %fd13176;
	fma.rn.f64 	%fd13198, %fd13193, %fd12745, %fd13186;
	fma.rn.f64 	%fd13199, %fd13193, %fd12746, %fd13187;
	fma.rn.f64 	%fd13200, %fd13193, %fd12747, %fd13188;
	fma.rn.f64 	%fd13201, %fd13193, %fd2126, %fd13189;
	fma.rn.f64 	%fd13202, %fd13193, %fd2127, %fd13190;
	fma.rn.f64 	%fd13203, %fd13193, %fd12748, %fd13191;
	neg.f64 	%fd13204, %fd12086;
	div.rn.f64 	%fd13205, %fd13204, %fd2186;
	neg.f64 	%fd13206, %fd13205;
	fma.rn.f64 	%fd2199, %fd13205, %fd12896, %fd13195;
	fma.rn.f64 	%fd2137, %fd13205, %fd12897, %fd13196;
	fma.rn.f64 	%fd2138, %fd13205, %fd12898, %fd13197;
	fma.rn.f64 	%fd13207, %fd13205, %fd12899, %fd13198;
	fma.rn.f64 	%fd13208, %fd13205, %fd2133, %fd13199;
	fma.rn.f64 	%fd13209, %fd13205, %fd2134, %fd13200;
	fma.rn.f64 	%fd13210, %fd13205, %fd12900, %fd13201;
	fma.rn.f64 	%fd13211, %fd13205, %fd12901, %fd13202;
	fma.rn.f64 	%fd13212, %fd13205, %fd12902, %fd13203;
	st.local.v2.f64 	[%rd5+6384], {%fd13022, %fd13029};
	st.local.v2.f64 	[%rd5+6400], {%fd13037, %fd13043};
	st.local.v2.f64 	[%rd5+6416], {%fd13049, %fd13055};
	st.local.v2.f64 	[%rd5+6432], {%fd13061, %fd13070};
	st.local.v2.f64 	[%rd5+6448], {%fd13078, %fd13085};
	st.local.v2.f64 	[%rd5+6464], {%fd13092, %fd13105};
	st.local.v2.f64 	[%rd5+6480], {%fd13114, %fd13121};
	st.local.v2.f64 	[%rd5+6496], {%fd13127, %fd13133};
	st.local.v2.f64 	[%rd5+6512], {%fd13146, %fd13155};
	st.local.v2.f64 	[%rd5+6528], {%fd13164, %fd13174};
	st.local.v2.f64 	[%rd5+6544], {%fd13184, %fd13194};
	st.local.v2.f64 	[%rd5+6560], {%fd13206, %fd2199};
	st.local.v2.f64 	[%rd5+6576], {%fd2137, %fd2138};
	st.local.v2.f64 	[%rd5+6592], {%fd13207, %fd13208};
	st.local.v2.f64 	[%rd5+6608], {%fd13209, %fd13210};
	st.local.v2.f64 	[%rd5+6624], {%fd13179, %fd13211};
	ld.local.v2.f64 	{%fd13213, %fd13214}, [%rd5+6656];
	ld.local.v2.f64 	{%fd13215, %fd13216}, [%rd5+6672];
	ld.local.v2.f64 	{%fd13217, %fd13218}, [%rd5+6688];
	ld.local.v2.f64 	{%fd13219, %fd13220}, [%rd5+6704];
	ld.local.v2.f64 	{%fd13221, %fd13222}, [%rd5+6720];
	ld.local.v2.f64 	{%fd13223, %fd13224}, [%rd5+6736];
	ld.local.v2.f64 	{%fd13225, %fd13226}, [%rd5+6752];
	ld.local.v2.f64 	{%fd13227, %fd13228}, [%rd5+6784];
	ld.local.v2.f64 	{%fd13229, %fd13230}, [%rd5+6800];
	ld.local.v2.f64 	{%fd13231, %fd13232}, [%rd5+6816];
	ld.local.v2.f64 	{%fd13233, %fd2452}, [%rd5+6832];
	ld.local.v2.f64 	{%fd13234, %fd13235}, [%rd5+6848];
	ld.local.v2.f64 	{%fd13236, %fd13237}, [%rd5+6864];
	ld.local.v2.f64 	{%fd13238, %fd13239}, [%rd5+6880];
	neg.f64 	%fd13240, %fd13019;
	div.rn.f64 	%fd13241, %fd13240, %fd11955;
	neg.f64 	%fd13242, %fd13241;
	fma.rn.f64 	%fd13243, %fd13241, %fd11954, %fd13226;
	fma.rn.f64 	%fd13244, %fd13241, %fd11956, %fd13229;
	neg.f64 	%fd13245, %fd13213;
	div.rn.f64 	%fd13246, %fd13245, %fd12011;
	neg.f64 	%fd13247, %fd13246;
	fma.rn.f64 	%fd13248, %fd13246, %fd12010, %fd13214;
	fma.rn.f64 	%fd13249, %fd13246, %fd12318, %fd13216;
	fma.rn.f64 	%fd13250, %fd13246, %fd12319, %fd13217;
	fma.rn.f64 	%fd13251, %fd13246, %fd12364, %fd13218;
	fma.rn.f64 	%fd13252, %fd13246, %fd12321, %fd13219;
	fma.rn.f64 	%fd13253, %fd13246, %fd12365, %fd13221;
	fma.rn.f64 	%fd13254, %fd13246, %fd12323, %fd13222;
	fma.rn.f64 	%fd13255, %fd13246, %fd12356, %fd13223;
	fma.rn.f64 	%fd13256, %fd13246, %fd12325, %fd13225;
	fma.rn.f64 	%fd13257, %fd13246, %fd12348, %fd12089;
	fma.rn.f64 	%fd13258, %fd13246, %fd12327, %fd13227;
	fma.rn.f64 	%fd13259, %fd13246, %fd12328, %fd13228;
	fma.rn.f64 	%fd13260, %fd13246, %fd12368, %fd13244;
	fma.rn.f64 	%fd13261, %fd13246, %fd12330, %fd13230;
	fma.rn.f64 	%fd13262, %fd13246, %fd12331, %fd13232;
	fma.rn.f64 	%fd13263, %fd13246, %fd12332, %fd13233;
	fma.rn.f64 	%fd13264, %fd13246, %fd12369, %fd13234;
	fma.rn.f64 	%fd13265, %fd13246, %fd12352, %fd13235;
	fma.rn.f64 	%fd13266, %fd13246, %fd12370, %fd13236;
	fma.rn.f64 	%fd13267, %fd13246, %fd12360, %fd13237;
	neg.f64 	%fd13268, %fd13248;
	div.rn.f64 	%fd13269, %fd13268, %fd12014;
	neg.f64 	%fd13270, %fd13269;
	fma.rn.f64 	%fd13271, %fd13269, %fd12013, %fd13252;
	fma.rn.f64 	%fd13272, %fd13269, %fd12373, %fd13220;
	fma.rn.f64 	%fd13273, %fd13269, %fd2410, %fd13253;
	fma.rn.f64 	%fd13274, %fd13269, %fd12374, %fd13254;
	fma.rn.f64 	%fd13275, %fd13269, %fd12389, %fd13255;
	fma.rn.f64 	%fd13276, %fd13269, %fd12376, %fd13258;
	fma.rn.f64 	%fd13277, %fd13269, %fd12395, %fd13259;
	fma.rn.f64 	%fd13278, %fd13269, %fd12396, %fd13260;
	fma.rn.f64 	%fd13279, %fd13269, %fd12397, %fd13264;
	fma.rn.f64 	%fd13280, %fd13269, %fd12398, %fd13267;
	neg.f64 	%fd13281, %fd13215;
	div.rn.f64 	%fd13282, %fd13281, %fd12017;
	neg.f64 	%fd13283, %fd13282;
	fma.rn.f64 	%fd13284, %fd13282, %fd12960, %fd13249;
	fma.rn.f64 	%fd13285, %fd13282, %fd12961, %fd13243;
	fma.rn.f64 	%fd13286, %fd13282, %fd12964, %fd12091;
	fma.rn.f64 	%fd13287, %fd13282, %fd12965, %fd13278;
	fma.rn.f64 	%fd13288, %fd13282, %fd2135, %fd13261;
	fma.rn.f64 	%fd13289, %fd13282, %fd2136, %fd13263;
	fma.rn.f64 	%fd13290, %fd13282, %fd12018, %fd13280;
	neg.f64 	%fd13291, %fd13284;
	div.rn.f64 	%fd13292, %fd13291, %fd12020;
	neg.f64 	%fd13293, %fd13292;
	fma.rn.f64 	%fd13294, %fd13292, %fd12974, %fd13271;
	fma.rn.f64 	%fd13295, %fd13292, %fd12975, %fd13285;
	fma.rn.f64 	%fd13296, %fd13292, %fd12978, %fd13276;
	fma.rn.f64 	%fd13297, %fd13292, %fd12979, %fd13287;
	fma.rn.f64 	%fd13298, %fd13292, %fd12399, %fd13288;
	neg.f64 	%fd13299, %fd13250;
	div.rn.f64 	%fd13300, %fd13299, %fd12035;
	neg.f64 	%fd13301, %fd13300;
	fma.rn.f64 	%fd13302, %fd13300, %fd2419, %fd13296;
	fma.rn.f64 	%fd13303, %fd13300, %fd12664, %fd13297;
	fma.rn.f64 	%fd13304, %fd13300, %fd2420, %fd13298;
	fma.rn.f64 	%fd13305, %fd13300, %fd2493, %fd13262;
	neg.f64 	%fd13306, %fd13251;
	div.rn.f64 	%fd13307, %fd13306, %fd12044;
	neg.f64 	%fd13308, %fd13307;
	fma.rn.f64 	%fd13309, %fd13307, %fd12043, %fd13302;
	fma.rn.f64 	%fd13310, %fd13307, %fd12527, %fd13303;
	fma.rn.f64 	%fd13311, %fd13307, %fd12528, %fd13266;
	neg.f64 	%fd13312, %fd13294;
	div.rn.f64 	%fd13313, %fd13312, %fd12047;
	neg.f64 	%fd13314, %fd13313;
	fma.rn.f64 	%fd13315, %fd13313, %fd12046, %fd13309;
	fma.rn.f64 	%fd13316, %fd13313, %fd2116, %fd13310;
	fma.rn.f64 	%fd13317, %fd13313, %fd2117, %fd13311;
	neg.f64 	%fd13318, %fd13272;
	div.rn.f64 	%fd13319, %fd13318, %fd12050;
	neg.f64 	%fd13320, %fd13319;
	fma.rn.f64 	%fd13321, %fd13319, %fd12514, %fd13273;
	fma.rn.f64 	%fd13322, %fd13319, %fd2429, %fd13275;
	fma.rn.f64 	%fd13323, %fd13319, %fd12502, %fd13224;
	fma.rn.f64 	%fd13324, %fd13319, %fd2430, %fd13315;
	fma.rn.f64 	%fd13325, %fd13319, %fd12521, %fd13277;
	fma.rn.f64 	%fd13326, %fd13319, %fd12529, %fd13316;
	fma.rn.f64 	%fd13327, %fd13319, %fd12523, %fd13279;
	fma.rn.f64 	%fd13328, %fd13319, %fd12496, %fd13265;
	fma.rn.f64 	%fd13329, %fd13319, %fd12530, %fd13317;
	fma.rn.f64 	%fd13330, %fd13319, %fd2177, %fd13290;
	neg.f64 	%fd13331, %fd13321;
	div.rn.f64 	%fd13332, %fd13331, %fd12053;
	neg.f64 	%fd13333, %fd13332;
	fma.rn.f64 	%fd13334, %fd13332, %fd12540, %fd13324;
	fma.rn.f64 	%fd13335, %fd13332, %fd12531, %fd13325;
	fma.rn.f64 	%fd13336, %fd13332, %fd12541, %fd13326;
	fma.rn.f64 	%fd13337, %fd13332, %fd12533, %fd13327;
	fma.rn.f64 	%fd13338, %fd13332, %fd12542, %fd13329;
	fma.rn.f64 	%fd13339, %fd13332, %fd12535, %fd13330;
	neg.f64 	%fd13340, %fd13274;
	div.rn.f64 	%fd13341, %fd13340, %fd12056;
	neg.f64 	%fd13342, %fd13341;
	fma.rn.f64 	%fd13343, %fd13341, %fd12576, %fd13334;
	fma.rn.f64 	%fd13344, %fd13341, %fd12577, %fd13335;
	fma.rn.f64 	%fd13345, %fd13341, %fd12578, %fd13336;
	fma.rn.f64 	%fd13346, %fd13341, %fd12579, %fd13337;
	fma.rn.f64 	%fd13347, %fd13341, %fd12580, %fd13338;
	fma.rn.f64 	%fd13348, %fd13341, %fd12581, %fd13339;
	neg.f64 	%fd13349, %fd13322;
	div.rn.f64 	%fd13350, %fd13349, %fd12630;
	neg.f64 	%fd13351, %fd13350;
	fma.rn.f64 	%fd13352, %fd13350, %fd12642, %fd13343;
	fma.rn.f64 	%fd13353, %fd13350, %fd12643, %fd13344;
	fma.rn.f64 	%fd13354, %fd13350, %fd2441, %fd13345;
	fma.rn.f64 	%fd13355, %fd13350, %fd12644, %fd13346;
	fma.rn.f64 	%fd13356, %fd13350, %fd12626, %fd13328;
	fma.rn.f64 	%fd13357, %fd13350, %fd2119, %fd13347;
	fma.rn.f64 	%fd13358, %fd13350, %fd12645, %fd13348;
	neg.f64 	%fd13359, %fd13323;
	div.rn.f64 	%fd13360, %fd13359, %fd2120;
	neg.f64 	%fd13361, %fd13360;
	fma.rn.f64 	%fd13362, %fd13360, %fd2122, %fd13352;
	fma.rn.f64 	%fd13363, %fd13360, %fd2123, %fd13354;
	fma.rn.f64 	%fd13364, %fd13360, %fd2121, %fd13304;
	fma.rn.f64 	%fd13365, %fd13360, %fd12667, %fd13305;
	fma.rn.f64 	%fd13366, %fd13360, %fd12653, %fd13355;
	fma.rn.f64 	%fd13367, %fd13360, %fd12671, %fd13357;
	fma.rn.f64 	%fd13368, %fd13360, %fd12660, %fd13358;
	neg.f64 	%fd13369, %fd13256;
	div.rn.f64 	%fd13370, %fd13369, %fd2186;
	neg.f64 	%fd13371, %fd13370;
	fma.rn.f64 	%fd13372, %fd13370, %fd12896, %fd13257;
	fma.rn.f64 	%fd13373, %fd13370, %fd12897, %fd13362;
	fma.rn.f64 	%fd13374, %fd13370, %fd12898, %fd13353;
	fma.rn.f64 	%fd13375, %fd13370, %fd12899, %fd13363;
	fma.rn.f64 	%fd13376, %fd13370, %fd2133, %fd13364;
	fma.rn.f64 	%fd13377, %fd13370, %fd2134, %fd13365;
	fma.rn.f64 	%fd13378, %fd13370, %fd12900, %fd13366;
	fma.rn.f64 	%fd13379, %fd13370, %fd12901, %fd13367;
	fma.rn.f64 	%fd13380, %fd13370, %fd12902, %fd13368;
	neg.f64 	%fd13381, %fd13295;
	div.rn.f64 	%fd13382, %fd13381, %fd12977;
	neg.f64 	%fd13383, %fd13382;
	fma.rn.f64 	%fd13384, %fd13382, %fd12966, %fd13286;
	fma.rn.f64 	%fd13385, %fd13382, %fd12986, %fd13373;
	fma.rn.f64 	%fd13386, %fd13382, %fd2518, %fd13375;
	fma.rn.f64 	%fd13387, %fd13382, %fd12982, %fd13376;
	fma.rn.f64 	%fd13388, %fd13382, %fd2519, %fd13231;
	fma.rn.f64 	%fd2527, %fd13382, %fd12969, %fd13289;
	fma.rn.f64 	%fd13389, %fd13382, %fd12954, %fd13378;
	fma.rn.f64 	%fd13390, %fd13382, %fd12955, %fd13356;
	fma.rn.f64 	%fd13391, %fd13382, %fd12987, %fd13379;
	fma.rn.f64 	%fd13392, %fd13382, %fd12970, %fd13380;
	neg.f64 	%fd13393, %fd13372;
	div.rn.f64 	%fd13394, %fd13393, %fd2199;
	neg.f64 	%fd13395, %fd13394;
	fma.rn.f64 	%fd2524, %fd13394, %fd2137, %fd13385;
	fma.rn.f64 	%fd13396, %fd13394, %fd2138, %fd13374;
	fma.rn.f64 	%fd13397, %fd13394, %fd13207, %fd13386;
	fma.rn.f64 	%fd13398, %fd13394, %fd13208, %fd13387;
	fma.rn.f64 	%fd13399, %fd13394, %fd13209, %fd13377;
	fma.rn.f64 	%fd13400, %fd13394, %fd13210, %fd13389;
	fma.rn.f64 	%fd2453, %fd13394, %fd13179, %fd13390;
	fma.rn.f64 	%fd13401, %fd13394, %fd13211, %fd13391;
	fma.rn.f64 	%fd13402, %fd13394, %fd13212, %fd13392;
	st.local.v2.f64 	[%rd5+6640], {%fd13212, %fd13242};
	st.local.v2.f64 	[%rd5+6656], {%fd13247, %fd13270};
	st.local.v2.f64 	[%rd5+6672], {%fd13283, %fd13293};
	st.local.v2.f64 	[%rd5+6688], {%fd13301, %fd13308};
	st.local.v2.f64 	[%rd5+6704], {%fd13314, %fd13320};
	st.local.v2.f64 	[%rd5+6720], {%fd13333, %fd13342};
	st.local.v2.f64 	[%rd5+6736], {%fd13351, %fd13361};
	st.local.v2.f64 	[%rd5+6752], {%fd13371, %fd13383};
	st.local.v2.f64 	[%rd5+6768], {%fd13395, %fd13384};
	st.local.v2.f64 	[%rd5+6784], {%fd2524, %fd13396};
	st.local.v2.f64 	[%rd5+6800], {%fd13397, %fd13398};
	st.local.v2.f64 	[%rd5+6816], {%fd13388, %fd13399};
	st.local.v2.f64 	[%rd5+6832], {%fd2527, %fd2452};
	st.local.v2.f64 	[%rd5+6848], {%fd13400, %fd2453};
	st.local.v2.f64 	[%rd5+6864], {%fd13401, %fd13402};
	ld.local.v2.f64 	{%fd13403, %fd13404}, [%rd5+6896];
	ld.local.v2.f64 	{%fd13405, %fd13406}, [%rd5+6912];
	ld.local.v2.f64 	{%fd13407, %fd13408}, [%rd5+6928];
	ld.local.v2.f64 	{%fd13409, %fd13410}, [%rd5+6960];
	ld.local.v2.f64 	{%fd13411, %fd13412}, [%rd5+6976];
	ld.local.v2.f64 	{%fd13413, %fd13414}, [%rd5+6992];
	ld.local.v2.f64 	{%fd13415, %fd13416}, [%rd5+7008];
	ld.local.v2.f64 	{%fd13417, %fd13418}, [%rd5+7024];
	ld.local.v2.f64 	{%fd13419, %fd13420}, [%rd5+7040];
	ld.local.v2.f64 	{%fd13421, %fd13422}, [%rd5+7056];
	ld.local.v2.f64 	{%fd13423, %fd13424}, [%rd5+7072];
	neg.f64 	%fd13425, %fd13239;
	div.rn.f64 	%fd13426, %fd13425, %fd12035;
	neg.f64 	%fd13427, %fd13426;
	fma.rn.f64 	%fd13428, %fd13426, %fd2419, %fd13409;
	fma.rn.f64 	%fd13429, %fd13426, %fd12664, %fd13411;
	fma.rn.f64 	%fd13430, %fd13426, %fd2420, %fd13412;
	fma.rn.f64 	%fd13431, %fd13426, %fd2493, %fd13414;
	neg.f64 	%fd13432, %fd13403;
	div.rn.f64 	%fd13433, %fd13432, %fd12038;
	neg.f64 	%fd13434, %fd13433;
	fma.rn.f64 	%fd13435, %fd13433, %fd12037, %fd13410;
	ld.local.v2.f64 	{%fd2423, %fd13436}, [%rd5+4896];
	fma.rn.f64 	%fd13437, %fd13433, %fd2423, %fd13429;
	fma.rn.f64 	%fd13438, %fd13433, %fd13436, %fd13430;
	ld.local.v2.f64 	{%fd13439, %fd13440}, [%rd5+4912];
	fma.rn.f64 	%fd13441, %fd13433, %fd13439, %fd13431;
	fma.rn.f64 	%fd13442, %fd13433, %fd13440, %fd13422;
	neg.f64 	%fd13443, %fd13404;
	div.rn.f64 	%fd13444, %fd13443, %fd12062;
	neg.f64 	%fd13445, %fd13444;
	fma.rn.f64 	%fd13446, %fd13444, %fd2128, %fd13406;
	fma.rn.f64 	%fd13447, %fd13444, %fd2129, %fd12094;
	fma.rn.f64 	%fd13448, %fd13444, %fd12794, %fd13437;
	fma.rn.f64 	%fd13449, %fd13444, %fd12795, %fd13413;
	fma.rn.f64 	%fd13450, %fd13444, %fd12797, %fd13419;
	fma.rn.f64 	%fd13451, %fd13444, %fd12798, %fd13442;
	fma.rn.f64 	%fd13452, %fd13444, %fd12611, %fd13423;
	neg.f64 	%fd13453, %fd13405;
	div.rn.f64 	%fd13454, %fd13453, %fd12068;
	neg.f64 	%fd13455, %fd13454;
	ld.local.v2.f64 	{%fd13456, %fd13457}, [%rd5+5584];
	fma.rn.f64 	%fd13458, %fd13454, %fd13456, %fd13448;
	fma.rn.f64 	%fd13459, %fd13454, %fd13457, %fd13438;
	ld.local.v2.f64 	{%fd13460, %fd13461}, [%rd5+5600];
	fma.rn.f64 	%fd13462, %fd13454, %fd13460, %fd13441;
	fma.rn.f64 	%fd13463, %fd13454, %fd13461, %fd13417;
	fma.rn.f64 	%fd13464, %fd13454, %fd12646, %fd13421;
	neg.f64 	%fd13465, %fd13446;
	div.rn.f64 	%fd13466, %fd13465, %fd12074;
	neg.f64 	%fd13467, %fd13466;
	fma.rn.f64 	%fd13468, %fd13466, %fd12073, %fd13447;
	fma.rn.f64 	%fd13469, %fd13466, %fd2131, %fd13459;
	fma.rn.f64 	%fd13470, %fd13466, %fd12806, %fd13449;
	fma.rn.f64 	%fd13471, %fd13466, %fd12808, %fd13416;
	fma.rn.f64 	%fd13472, %fd13466, %fd12809, %fd13450;
	fma.rn.f64 	%fd13473, %fd13466, %fd12812, %fd13420;
	fma.rn.f64 	%fd13474, %fd13466, %fd12813, %fd13452;
	neg.f64 	%fd13475, %fd13407;
	div.rn.f64 	%fd13476, %fd13475, %fd12769;
	neg.f64 	%fd13477, %fd13476;
	fma.rn.f64 	%fd2202, %fd13476, %fd12805, %fd13468;
	fma.rn.f64 	%fd13478, %fd13476, %fd12752, %fd13435;
	fma.rn.f64 	%fd13479, %fd13476, %fd2130, %fd13458;
	fma.rn.f64 	%fd13480, %fd13476, %fd2132, %fd13469;
	fma.rn.f64 	%fd13481, %fd13476, %fd12807, %fd13470;
	fma.rn.f64 	%fd13482, %fd13476, %fd12783, %fd13462;
	fma.rn.f64 	%fd13483, %fd13476, %fd12810, %fd13471;
	fma.rn.f64 	%fd2139, %fd13476, %fd12784, %fd13463;
	fma.rn.f64 	%fd2140, %fd13476, %fd12811, %fd13472;
	fma.rn.f64 	%fd13484, %fd13476, %fd12814, %fd13473;
	fma.rn.f64 	%fd13485, %fd13476, %fd12800, %fd13451;
	fma.rn.f64 	%fd2211, %fd13476, %fd2513, %fd13474;
	neg.f64 	%fd13486, %fd13408;
	div.rn.f64 	%fd13487, %fd13486, %fd2186;
	neg.f64 	%fd13488, %fd13487;
	fma.rn.f64 	%fd13489, %fd13487, %fd12896, %fd12092;
	fma.rn.f64 	%fd13490, %fd13487, %fd12897, %fd13428;
	fma.rn.f64 	%fd13491, %fd13487, %fd12898, %fd13478;
	fma.rn.f64 	%fd13492, %fd13487, %fd12899, %fd13479;
	fma.rn.f64 	%fd13493, %fd13487, %fd2133, %fd13480;
	fma.rn.f64 	%fd13494, %fd13487, %fd2134, %fd13482;
	fma.rn.f64 	%fd13495, %fd13487, %fd12900, %fd13418;
	fma.rn.f64 	%fd13496, %fd13487, %fd12901, %fd13464;
	fma.rn.f64 	%fd13497, %fd13487, %fd12902, %fd13485;
	neg.f64 	%fd13498, %fd13489;
	div.rn.f64 	%fd13499, %fd13498, %fd2199;
	neg.f64 	%fd13500, %fd13499;
	fma.rn.f64 	%fd2141, %fd13499, %fd2137, %fd13490;
	fma.rn.f64 	%fd2142, %fd13499, %fd2138, %fd13491;
	fma.rn.f64 	%fd13501, %fd13499, %fd13207, %fd13492;
	fma.rn.f64 	%fd13502, %fd13499, %fd13208, %fd13493;
	fma.rn.f64 	%fd13503, %fd13499, %fd13209, %fd13494;
	fma.rn.f64 	%fd2143, %fd13499, %fd13210, %fd13495;
	fma.rn.f64 	%fd2144, %fd13499, %fd13179, %fd13484;
	fma.rn.f64 	%fd13504, %fd13499, %fd13211, %fd13496;
	fma.rn.f64 	%fd13505, %fd13499, %fd13212, %fd13497;
	st.local.v2.f64 	[%rd5+6880], {%fd13238, %fd13427};
	st.local.v2.f64 	[%rd5+6896], {%fd13434, %fd13445};
	st.local.v2.f64 	[%rd5+6912], {%fd13455, %fd13467};
	st.local.v2.f64 	[%rd5+6928], {%fd13477, %fd13488};
	st.local.v2.f64 	[%rd5+6944], {%fd13500, %fd2202};
	st.local.v2.f64 	[%rd5+6960], {%fd2141, %fd2142};
	st.local.v2.f64 	[%rd5+6976], {%fd13501, %fd13502};
	st.local.v2.f64 	[%rd5+6992], {%fd13481, %fd13503};
	st.local.f64 	[%rd5+7016], %fd13483;
	st.local.v2.f64 	[%rd5+7024], {%fd2139, %fd2143};
	st.local.v2.f64 	[%rd5+7040], {%fd2140, %fd2144};
	st.local.v2.f64 	[%rd5+7056], {%fd13504, %fd13505};
	ld.local.v2.f64 	{%fd13506, %fd13507}, [%rd5+7088];
	ld.local.v2.f64 	{%fd13508, %fd13509}, [%rd5+7104];
	ld.local.v2.f64 	{%fd13510, %fd13511}, [%rd5+7120];
	ld.local.v2.f64 	{%fd13512, %fd13513}, [%rd5+7136];
	ld.local.v2.f64 	{%fd13514, %fd13515}, [%rd5+7152];
	ld.local.v2.f64 	{%fd13516, %fd13517}, [%rd5+7184];
	ld.local.v2.f64 	{%fd13518, %fd13519}, [%rd5+7200];
	ld.local.v2.f64 	{%fd13520, %fd13521}, [%rd5+7216];
	ld.local.v2.f64 	{%fd13522, %fd13523}, [%rd5+7232];
	ld.local.v2.f64 	{%fd13524, %fd13525}, [%rd5+7248];
	ld.local.v2.f64 	{%fd13526, %fd13527}, [%rd5+7264];
	neg.f64 	%fd13528, %fd13424;
	div.rn.f64 	%fd13529, %fd13528, %fd11971;
	neg.f64 	%fd13530, %fd13529;
	ld.local.v2.f64 	{%fd2386, %fd13531}, [%rd5+3248];
	fma.rn.f64 	%fd13532, %fd13529, %fd2386, %fd13512;
	fma.rn.f64 	%fd13533, %fd13529, %fd13531, %fd12097;
	ld.local.v2.f64 	{%fd13534, %fd13535}, [%rd5+3264];
	fma.rn.f64 	%fd13536, %fd13529, %fd13534, %fd13516;
	fma.rn.f64 	%fd13537, %fd13529, %fd13535, %fd13517;
	ld.local.v2.f64 	{%fd2389, %fd13538}, [%rd5+3280];
	fma.rn.f64 	%fd13539, %fd13529, %fd2389, %fd13519;
	fma.rn.f64 	%fd13540, %fd13529, %fd13538, %fd13525;
	neg.f64 	%fd13541, %fd13506;
	div.rn.f64 	%fd13542, %fd13541, %fd11980;
	neg.f64 	%fd13543, %fd13542;
	fma.rn.f64 	%fd13544, %fd13542, %fd12222, %fd13507;
	fma.rn.f64 	%fd13545, %fd13542, %fd12223, %fd13533;
	fma.rn.f64 	%fd13546, %fd13542, %fd12226, %fd13524;
	fma.rn.f64 	%fd13547, %fd13542, %fd12227, %fd13526;
	neg.f64 	%fd13548, %fd13544;
	div.rn.f64 	%fd13549, %fd13548, %fd2189;
	neg.f64 	%fd13550, %fd13549;
	fma.rn.f64 	%fd13551, %fd13549, %fd12270, %fd13545;
	fma.rn.f64 	%fd13552, %fd13549, %fd12266, %fd13536;
	fma.rn.f64 	%fd13553, %fd13549, %fd12259, %fd13523;
	fma.rn.f64 	%fd13554, %fd13549, %fd12271, %fd13546;
	fma.rn.f64 	%fd13555, %fd13549, %fd12272, %fd13547;
	neg.f64 	%fd13556, %fd13508;
	div.rn.f64 	%fd13557, %fd13556, %fd12035;
	neg.f64 	%fd13558, %fd13557;
	fma.rn.f64 	%fd13559, %fd13557, %fd2419, %fd13551;
	fma.rn.f64 	%fd13560, %fd13557, %fd12664, %fd13552;
	fma.rn.f64 	%fd13561, %fd13557, %fd2420, %fd13537;
	fma.rn.f64 	%fd13562, %fd13557, %fd2493, %fd13539;
	neg.f64 	%fd13563, %fd13509;
	div.rn.f64 	%fd13564, %fd13563, %fd12044;
	neg.f64 	%fd13565, %fd13564;
	fma.rn.f64 	%fd13566, %fd13564, %fd12043, %fd13559;
	fma.rn.f64 	%fd13567, %fd13564, %fd12527, %fd13560;
	fma.rn.f64 	%fd13568, %fd13564, %fd12528, %fd13540;
	neg.f64 	%fd13569, %fd13510;
	div.rn.f64 	%fd13570, %fd13569, %fd12047;
	neg.f64 	%fd13571, %fd13570;
	fma.rn.f64 	%fd13572, %fd13570, %fd12046, %fd13566;
	fma.rn.f64 	%fd13573, %fd13570, %fd2116, %fd13567;
	fma.rn.f64 	%fd13574, %fd13570, %fd2117, %fd13568;
	neg.f64 	%fd13575, %fd13511;
	div.rn.f64 	%fd13576, %fd13575, %fd12056;
	neg.f64 	%fd13577, %fd13576;
	fma.rn.f64 	%fd13578, %fd13576, %fd12576, %fd13572;
	fma.rn.f64 	%fd13579, %fd13576, %fd12577, %fd12096;
	fma.rn.f64 	%fd13580, %fd13576, %fd12578, %fd13573;
	fma.rn.f64 	%fd13581, %fd13576, %fd12579, %fd13553;
	fma.rn.f64 	%fd13582, %fd13576, %fd12580, %fd13574;
	fma.rn.f64 	%fd13583, %fd13576, %fd12581, %fd13555;
	neg.f64 	%fd13584, %fd13532;
	div.rn.f64 	%fd13585, %fd13584, %fd12068;
	neg.f64 	%fd13586, %fd13585;
	fma.rn.f64 	%fd13587, %fd13585, %fd13456, %fd13580;
	fma.rn.f64 	%fd13588, %fd13585, %fd13457, %fd13561;
	fma.rn.f64 	%fd13589, %fd13585, %fd13460, %fd13562;
	fma.rn.f64 	%fd2145, %fd13585, %fd13461, %fd13522;
	fma.rn.f64 	%fd13590, %fd13585, %fd12646, %fd13582;
	neg.f64 	%fd13591, %fd13513;
	div.rn.f64 	%fd13592, %fd13591, %fd12977;
	neg.f64 	%fd13593, %fd13592;
	fma.rn.f64 	%fd13594, %fd13592, %fd12966, %fd13515;
	fma.rn.f64 	%fd13595, %fd13592, %fd12986, %fd13578;
	fma.rn.f64 	%fd13596, %fd13592, %fd2518, %fd13587;
	fma.rn.f64 	%fd13597, %fd13592, %fd12982, %fd13588;
	fma.rn.f64 	%fd13598, %fd13592, %fd2519, %fd13518;
	fma.rn.f64 	%fd13599, %fd13592, %fd12969, %fd13520;
	fma.rn.f64 	%fd13600, %fd13592, %fd12954, %fd13581;
	fma.rn.f64 	%fd13601, %fd13592, %fd12955, %fd13554;
	fma.rn.f64 	%fd13602, %fd13592, %fd12987, %fd13590;
	fma.rn.f64 	%fd13603, %fd13592, %fd12970, %fd13583;
	neg.f64 	%fd13604, %fd13514;
	div.rn.f64 	%fd13605, %fd13604, %fd2199;
	neg.f64 	%fd13606, %fd13605;
	fma.rn.f64 	%fd13607, %fd13605, %fd2137, %fd13595;
	fma.rn.f64 	%fd13608, %fd13605, %fd2138, %fd13579;
	fma.rn.f64 	%fd13609, %fd13605, %fd13207, %fd13596;
	fma.rn.f64 	%fd13610, %fd13605, %fd13208, %fd13597;
	fma.rn.f64 	%fd13611, %fd13605, %fd13209, %fd13589;
	fma.rn.f64 	%fd13612, %fd13605, %fd13210, %fd13600;
	fma.rn.f64 	%fd13613, %fd13605, %fd13179, %fd13601;
	fma.rn.f64 	%fd13614, %fd13605, %fd13211, %fd13602;
	fma.rn.f64 	%fd13615, %fd13605, %fd13212, %fd13603;
	neg.f64 	%fd13616, %fd13594;
	div.rn.f64 	%fd13617, %fd13616, %fd13384;
	neg.f64 	%fd13618, %fd13617;
	fma.rn.f64 	%fd13619, %fd13617, %fd2524, %fd13607;
	fma.rn.f64 	%fd13620, %fd13617, %fd13396, %fd13608;
	fma.rn.f64 	%fd2146, %fd13617, %fd13397, %fd13609;
	fma.rn.f64 	%fd2147, %fd13617, %fd13398, %fd13610;
	fma.rn.f64 	%fd13621, %fd13617, %fd13388, %fd13598;
	fma.rn.f64 	%fd13622, %fd13617, %fd13399, %fd13611;
	fma.rn.f64 	%fd13623, %fd13617, %fd2527, %fd13599;
	fma.rn.f64 	%fd13624, %fd13617, %fd2452, %fd13521;
	fma.rn.f64 	%fd2148, %fd13617, %fd13400, %fd13612;
	fma.rn.f64 	%fd2149, %fd13617, %fd2453, %fd13613;
	fma.rn.f64 	%fd2150, %fd13617, %fd13401, %fd13614;
	fma.rn.f64 	%fd13625, %fd13617, %fd13402, %fd13615;
	fma.rn.f64 	%fd13626, %fd13617, %fd13238, %fd13527;
	st.local.v2.f64 	[%rd5+7072], {%fd2211, %fd13530};
	st.local.v2.f64 	[%rd5+7088], {%fd13543, %fd13550};
	st.local.v2.f64 	[%rd5+7104], {%fd13558, %fd13565};
	st.local.v2.f64 	[%rd5+7120], {%fd13571, %fd13577};
	st.local.v2.f64 	[%rd5+7136], {%fd13586, %fd13593};
	st.local.v2.f64 	[%rd5+7152], {%fd13606, %fd13618};
	st.local.v2.f64 	[%rd5+7168], {%fd13619, %fd13620};
	st.local.v2.f64 	[%rd5+7184], {%fd2146, %fd2147};
	st.local.v2.f64 	[%rd5+7200], {%fd13621, %fd13622};
	st.local.v2.f64 	[%rd5+7216], {%fd13623, %fd13624};
	st.local.v2.f64 	[%rd5+7232], {%fd2145, %fd2148};
	st.local.v2.f64 	[%rd5+7248], {%fd2149, %fd2150};
	st.local.v2.f64 	[%rd5+7264], {%fd13625, %fd13626};
	ld.local.v2.f64 	{%fd13627, %fd13628}, [%rd5+7280];
	ld.local.v2.f64 	{%fd13629, %fd13630}, [%rd5+7296];
	ld.local.v2.f64 	{%fd13631, %fd13632}, [%rd5+7312];
	ld.local.v2.f64 	{%fd13633, %fd13634}, [%rd5+7328];
	ld.local.v2.f64 	{%fd13635, %fd13636}, [%rd5+7344];
	ld.local.v2.f64 	{%fd13637, %fd13638}, [%rd5+7360];
	ld.local.v2.f64 	{%fd13639, %fd13640}, [%rd5+7376];
	ld.local.v2.f64 	{%fd13641, %fd13642}, [%rd5+7392];
	ld.local.v2.f64 	{%fd13643, %fd13644}, [%rd5+7408];
	ld.local.v2.f64 	{%fd13645, %fd13646}, [%rd5+7424];
	ld.local.v2.f64 	{%fd13647, %fd13648}, [%rd5+7440];
	ld.local.v2.f64 	{%fd13649, %fd13650}, [%rd5+7456];
	ld.local.v2.f64 	{%fd13651, %fd13652}, [%rd5+7488];
	ld.local.v2.f64 	{%fd13653, %fd13654}, [%rd5+7504];
	ld.local.v2.f64 	{%fd13655, %fd13656}, [%rd5+7520];
	ld.local.v2.f64 	{%fd13657, %fd13658}, [%rd5+7536];
	ld.local.v2.f64 	{%fd13659, %fd13660}, [%rd5+7552];
	ld.local.v2.f64 	{%fd13661, %fd13662}, [%rd5+7568];
	div.rn.f64 	%fd13663, %fd13627, %fd11776;
	neg.f64 	%fd13664, %fd13628;
	div.rn.f64 	%fd13665, %fd13664, %fd11893;
	neg.f64 	%fd13666, %fd13665;
	fma.rn.f64 	%fd13667, %fd13665, %fd11892, %fd12099;
	neg.f64 	%fd13668, %fd13629;
	div.rn.f64 	%fd13669, %fd13668, %fd11920;
	neg.f64 	%fd13670, %fd13669;
	fma.rn.f64 	%fd13671, %fd13669, %fd13030, %fd13648;
	fma.rn.f64 	%fd13672, %fd13669, %fd13031, %fd13667;
	fma.rn.f64 	%fd13673, %fd13669, %fd11921, %fd13661;
	neg.f64 	%fd13674, %fd13630;
	div.rn.f64 	%fd13675, %fd13674, %fd11926;
	neg.f64 	%fd13676, %fd13675;
	ld.local.v2.f64 	{%fd13677, %fd13678}, [%rd5+2656];
	fma.rn.f64 	%fd13679, %fd13675, %fd13677, %fd13644;
	fma.rn.f64 	%fd13680, %fd13675, %fd13678, %fd13672;
	fma.rn.f64 	%fd13681, %fd13675, %fd11927, %fd13656;
	neg.f64 	%fd13682, %fd13631;
	div.rn.f64 	%fd13683, %fd13682, %fd11952;
	neg.f64 	%fd13684, %fd13683;
	fma.rn.f64 	%fd13685, %fd13683, %fd11951, %fd13645;
	ld.local.v2.f64 	{%fd13686, %fd13687}, [%rd5+2960];
	fma.rn.f64 	%fd13688, %fd13683, %fd13686, %fd13671;
	fma.rn.f64 	%fd13689, %fd13683, %fd13687, %fd12100;
	ld.local.v2.f64 	{%fd13690, %fd13691}, [%rd5+2976];
	fma.rn.f64 	%fd13692, %fd13683, %fd13690, %fd13680;
	fma.rn.f64 	%fd13693, %fd13683, %fd13691, %fd13673;
	neg.f64 	%fd13694, %fd13632;
	div.rn.f64 	%fd13695, %fd13694, %fd11955;
	neg.f64 	%fd13696, %fd13695;
	fma.rn.f64 	%fd13697, %fd13695, %fd11954, %fd13647;
	fma.rn.f64 	%fd13698, %fd13695, %fd11956, %fd13692;
	neg.f64 	%fd13699, %fd13633;
	div.rn.f64 	%fd13700, %fd13699, %fd11971;
	neg.f64 	%fd13701, %fd13700;
	fma.rn.f64 	%fd13702, %fd13700, %fd2386, %fd13679;
	fma.rn.f64 	%fd13703, %fd13700, %fd13531, %fd13650;
	fma.rn.f64 	%fd13704, %fd13700, %fd13534, %fd13698;
	fma.rn.f64 	%fd13705, %fd13700, %fd13535, %fd13651;
	fma.rn.f64 	%fd13706, %fd13700, %fd2389, %fd13653;
	fma.rn.f64 	%fd13707, %fd13700, %fd13538, %fd13660;
	neg.f64 	%fd13708, %fd13634;
	div.rn.f64 	%fd13709, %fd13708, %fd11986;
	neg.f64 	%fd13710, %fd13709;
	fma.rn.f64 	%fd13711, %fd13709, %fd12205, %fd13635;
	fma.rn.f64 	%fd13712, %fd13709, %fd12188, %fd13689;
	fma.rn.f64 	%fd13713, %fd13709, %fd12206, %fd13704;
	fma.rn.f64 	%fd13714, %fd13709, %fd12199, %fd13657;
	fma.rn.f64 	%fd13715, %fd13709, %fd12207, %fd13693;
	neg.f64 	%fd13716, %fd13711;
	div.rn.f64 	%fd13717, %fd13716, %fd12284;
	neg.f64 	%fd13718, %fd13717;
	fma.rn.f64 	%fd13719, %fd13717, %fd12273, %fd13712;
	fma.rn.f64 	%fd13720, %fd13717, %fd2106, %fd13713;
	fma.rn.f64 	%fd13721, %fd13717, %fd12275, %fd13714;
	fma.rn.f64 	%fd13722, %fd13717, %fd12285, %fd13715;
	neg.f64 	%fd13723, %fd13636;
	div.rn.f64 	%fd13724, %fd13723, %fd12295;
	neg.f64 	%fd13725, %fd13724;
	fma.rn.f64 	%fd13726, %fd13724, %fd2107, %fd13719;
	fma.rn.f64 	%fd13727, %fd13724, %fd12311, %fd13720;
	fma.rn.f64 	%fd13728, %fd13724, %fd12312, %fd13721;
	fma.rn.f64 	%fd13729, %fd13724, %fd12313, %fd13722;
	neg.f64 	%fd13730, %fd13637;
	div.rn.f64 	%fd13731, %fd13730, %fd12020;
	neg.f64 	%fd13732, %fd13731;
	fma.rn.f64 	%fd13733, %fd13731, %fd12974, %fd13641;
	fma.rn.f64 	%fd13734, %fd13731, %fd12975, %fd13697;
	fma.rn.f64 	%fd13735, %fd13731, %fd12978, %fd13703;
	fma.rn.f64 	%fd13736, %fd13731, %fd12979, %fd13727;
	fma.rn.f64 	%fd13737, %fd13731, %fd12399, %fd13705;
	neg.f64 	%fd13738, %fd13638;
	div.rn.f64 	%fd13739, %fd13738, %fd2115;
	neg.f64 	%fd13740, %fd13739;
	fma.rn.f64 	%fd13741, %fd13739, %fd12031, %fd13726;
	fma.rn.f64 	%fd13742, %fd13739, %fd12471, %fd13736;
	fma.rn.f64 	%fd13743, %fd13739, %fd12463, %fd13728;
	fma.rn.f64 	%fd13744, %fd13739, %fd12472, %fd13729;
	neg.f64 	%fd13745, %fd13639;
	div.rn.f64 	%fd13746, %fd13745, %fd12038;
	neg.f64 	%fd13747, %fd13746;
	fma.rn.f64 	%fd13748, %fd13746, %fd12037, %fd13741;
	fma.rn.f64 	%fd13749, %fd13746, %fd2423, %fd13742;
	fma.rn.f64 	%fd13750, %fd13746, %fd13436, %fd13737;
	fma.rn.f64 	%fd13751, %fd13746, %fd13439, %fd13706;
	fma.rn.f64 	%fd13752, %fd13746, %fd13440, %fd13744;
	neg.f64 	%fd13753, %fd13640;
	div.rn.f64 	%fd13754, %fd13753, %fd12044;
	neg.f64 	%fd13755, %fd13754;
	fma.rn.f64 	%fd13756, %fd13754, %fd12043, %fd13735;
	fma.rn.f64 	%fd13757, %fd13754, %fd12527, %fd13749;
	fma.rn.f64 	%fd13758, %fd13754, %fd12528, %fd13707;
	neg.f64 	%fd13759, %fd13733;
	div.rn.f64 	%fd13760, %fd13759, %fd12047;
	neg.f64 	%fd13761, %fd13760;
	fma.rn.f64 	%fd13762, %fd13760, %fd12046, %fd13756;
	fma.rn.f64 	%fd13763, %fd13760, %fd2116, %fd13757;
	fma.rn.f64 	%fd13764, %fd13760, %fd2117, %fd13758;
	neg.f64 	%fd13765, %fd13642;
	div.rn.f64 	%fd13766, %fd13765, %fd12053;
	neg.f64 	%fd13767, %fd13766;
	fma.rn.f64 	%fd13768, %fd13766, %fd12540, %fd13762;
	fma.rn.f64 	%fd13769, %fd13766, %fd12531, %fd13748;
	fma.rn.f64 	%fd13770, %fd13766, %fd12541, %fd13763;
	fma.rn.f64 	%fd13771, %fd13766, %fd12533, %fd13743;
	fma.rn.f64 	%fd13772, %fd13766, %fd12542, %fd13764;
	fma.rn.f64 	%fd13773, %fd13766, %fd12535, %fd13752;
	neg.f64 	%fd13774, %fd13643;
	div.rn.f64 	%fd13775, %fd13774, %fd12630;
	neg.f64 	%fd13776, %fd13775;
	fma.rn.f64 	%fd13777, %fd13775, %fd12642, %fd13768;
	fma.rn.f64 	%fd13778, %fd13775, %fd12643, %fd13769;
	fma.rn.f64 	%fd13779, %fd13775, %fd2441, %fd13770;
	fma.rn.f64 	%fd13780, %fd13775, %fd12644, %fd13771;
	fma.rn.f64 	%fd13781, %fd13775, %fd12626, %fd13659;
	fma.rn.f64 	%fd13782, %fd13775, %fd2119, %fd13772;
	fma.rn.f64 	%fd13783, %fd13775, %fd12645, %fd13773;
	neg.f64 	%fd13784, %fd13702;
	div.rn.f64 	%fd13785, %fd13784, %fd12068;
	neg.f64 	%fd13786, %fd13785;
	fma.rn.f64 	%fd13787, %fd13785, %fd13456, %fd13779;
	fma.rn.f64 	%fd13788, %fd13785, %fd13457, %fd13750;
	fma.rn.f64 	%fd13789, %fd13785, %fd13460, %fd13751;
	fma.rn.f64 	%fd13790, %fd13785, %fd13461, %fd13681;
	fma.rn.f64 	%fd13791, %fd13785, %fd12646, %fd13782;
	neg.f64 	%fd13792, %fd13685;
	div.rn.f64 	%fd13793, %fd13792, %fd2195;
	neg.f64 	%fd13794, %fd13793;
	fma.rn.f64 	%fd13795, %fd13793, %fd12680, %fd13688;
	fma.rn.f64 	%fd13796, %fd13793, %fd12744, %fd13777;
	fma.rn.f64 	%fd13797, %fd13793, %fd12736, %fd13778;
	fma.rn.f64 	%fd13798, %fd13793, %fd12745, %fd13787;
	fma.rn.f64 	%fd13799, %fd13793, %fd12746, %fd13788;
	fma.rn.f64 	%fd13800, %fd13793, %fd12747, %fd13789;
	fma.rn.f64 	%fd13801, %fd13793, %fd2126, %fd13780;
	fma.rn.f64 	%fd13802, %fd13793, %fd2127, %fd13791;
	fma.rn.f64 	%fd13803, %fd13793, %fd12748, %fd13783;
	neg.f64 	%fd13804, %fd13646;
	div.rn.f64 	%fd13805, %fd13804, %fd2186;
	neg.f64 	%fd13806, %fd13805;
	fma.rn.f64 	%fd13807, %fd13805, %fd12896, %fd13795;
	fma.rn.f64 	%fd13808, %fd13805, %fd12897, %fd13796;
	fma.rn.f64 	%fd13809, %fd13805, %fd12898, %fd13797;
	fma.rn.f64 	%fd13810, %fd13805, %fd12899, %fd13798;
	fma.rn.f64 	%fd13811, %fd13805, %fd2133, %fd13799;
	fma.rn.f64 	%fd13812, %fd13805, %fd2134, %fd13800;
	fma.rn.f64 	%fd13813, %fd13805, %fd12900, %fd13801;
	fma.rn.f64 	%fd13814, %fd13805, %fd12901, %fd13802;
	fma.rn.f64 	%fd13815, %fd13805, %fd12902, %fd13803;
	neg.f64 	%fd13816, %fd13734;
	div.rn.f64 	%fd13817, %fd13816, %fd12977;
	neg.f64 	%fd13818, %fd13817;
	fma.rn.f64 	%fd13819, %fd13817, %fd12966, %fd13649;
	fma.rn.f64 	%fd13820, %fd13817, %fd12986, %fd13808;
	fma.rn.f64 	%fd13821, %fd13817, %fd2518, %fd13810;
	fma.rn.f64 	%fd13822, %fd13817, %fd12982, %fd13811;
	fma.rn.f64 	%fd13823, %fd13817, %fd2519, %fd13652;
	fma.rn.f64 	%fd13824, %fd13817, %fd12969, %fd13654;
	fma.rn.f64 	%fd13825, %fd13817, %fd12954, %fd13813;
	fma.rn.f64 	%fd13826, %fd13817, %fd12955, %fd13781;
	fma.rn.f64 	%fd13827, %fd13817, %fd12987, %fd13814;
	fma.rn.f64 	%fd13828, %fd13817, %fd12970, %fd13815;
	neg.f64 	%fd13829, %fd13807;
	div.rn.f64 	%fd13830, %fd13829, %fd2199;
	neg.f64 	%fd13831, %fd13830;
	fma.rn.f64 	%fd13832, %fd13830, %fd2137, %fd13820;
	fma.rn.f64 	%fd13833, %fd13830, %fd2138, %fd13809;
	fma.rn.f64 	%fd13834, %fd13830, %fd13207, %fd13821;
	fma.rn.f64 	%fd13835, %fd13830, %fd13208, %fd13822;
	fma.rn.f64 	%fd13836, %fd13830, %fd13209, %fd13812;
	fma.rn.f64 	%fd13837, %fd13830, %fd13210, %fd13825;
	fma.rn.f64 	%fd13838, %fd13830, %fd13179, %fd13826;
	fma.rn.f64 	%fd13839, %fd13830, %fd13211, %fd13827;
	fma.rn.f64 	%fd13840, %fd13830, %fd13212, %fd13828;
	neg.f64 	%fd13841, %fd13819;
	div.rn.f64 	%fd13842, %fd13841, %fd13384;
	neg.f64 	%fd13843, %fd13842;
	fma.rn.f64 	%fd13844, %fd13842, %fd2524, %fd13832;
	fma.rn.f64 	%fd13845, %fd13842, %fd13396, %fd13833;
	fma.rn.f64 	%fd13846, %fd13842, %fd13397, %fd13834;
	fma.rn.f64 	%fd13847, %fd13842, %fd13398, %fd13835;
	fma.rn.f64 	%fd13848, %fd13842, %fd13388, %fd13823;
	fma.rn.f64 	%fd13849, %fd13842, %fd13399, %fd13836;
	fma.rn.f64 	%fd13850, %fd13842, %fd2527, %fd13824;
	fma.rn.f64 	%fd13851, %fd13842, %fd2452, %fd13655;
	fma.rn.f64 	%fd13852, %fd13842, %fd13400, %fd13837;
	fma.rn.f64 	%fd13853, %fd13842, %fd2453, %fd13838;
	fma.rn.f64 	%fd13854, %fd13842, %fd13401, %fd13839;
	fma.rn.f64 	%fd13855, %fd13842, %fd13402, %fd13840;
	fma.rn.f64 	%fd13856, %fd13842, %fd13238, %fd13662;
	neg.f64 	%fd13857, %fd13844;
	div.rn.f64 	%fd13858, %fd13857, %fd13619;
	neg.f64 	%fd13859, %fd13858;
	fma.rn.f64 	%fd13860, %fd13858, %fd13620, %fd13845;
	fma.rn.f64 	%fd13861, %fd13858, %fd2146, %fd13846;
	fma.rn.f64 	%fd13862, %fd13858, %fd2147, %fd13847;
	fma.rn.f64 	%fd13863, %fd13858, %fd13621, %fd13848;
	fma.rn.f64 	%fd2151, %fd13858, %fd13622, %fd13849;
	fma.rn.f64 	%fd2152, %fd13858, %fd13623, %fd13850;
	fma.rn.f64 	%fd2153, %fd13858, %fd13624, %fd13851;
	fma.rn.f64 	%fd2154, %fd13858, %fd2145, %fd13790;
	fma.rn.f64 	%fd13864, %fd13858, %fd2148, %fd13852;
	fma.rn.f64 	%fd13865, %fd13858, %fd2149, %fd13853;
	fma.rn.f64 	%fd13866, %fd13858, %fd2150, %fd13854;
	fma.rn.f64 	%fd13867, %fd13858, %fd13625, %fd13855;
	fma.rn.f64 	%fd13868, %fd13858, %fd13626, %fd13856;
	st.local.v2.f64 	[%rd5+7280], {%fd13663, %fd13666};
	st.local.v2.f64 	[%rd5+7296], {%fd13670, %fd13676};
	st.local.v2.f64 	[%rd5+7312], {%fd13684, %fd13696};
	st.local.v2.f64 	[%rd5+7328], {%fd13701, %fd13710};
	st.local.v2.f64 	[%rd5+7344], {%fd13718, %fd13725};
	st.local.v2.f64 	[%rd5+7360], {%fd13732, %fd13740};
	st.local.v2.f64 	[%rd5+7376], {%fd13747, %fd13755};
	st.local.v2.f64 	[%rd5+7392], {%fd13761, %fd13767};
	st.local.v2.f64 	[%rd5+7408], {%fd13776, %fd13786};
	st.local.v2.f64 	[%rd5+7424], {%fd13794, %fd13806};
	st.local.v2.f64 	[%rd5+7440], {%fd13818, %fd13831};
	st.local.v2.f64 	[%rd5+7456], {%fd13843, %fd13859};
	st.local.v2.f64 	[%rd5+7472], {%fd13860, %fd13861};
	st.local.v2.f64 	[%rd5+7488], {%fd13862, %fd13863};
	st.local.v2.f64 	[%rd5+7504], {%fd2151, %fd2152};
	st.local.v2.f64 	[%rd5+7520], {%fd2153, %fd2154};
	st.local.f64 	[%rd5+7536], %fd13864;
	st.local.v2.f64 	[%rd5+7552], {%fd13865, %fd13866};
	st.local.v2.f64 	[%rd5+7568], {%fd13867, %fd13868};
	ld.local.v2.f64 	{%fd13869, %fd13870}, [%rd5+7584];
	ld.local.v2.f64 	{%fd13871, %fd13872}, [%rd5+7600];
	ld.local.v2.f64 	{%fd13873, %fd13874}, [%rd5+7616];
	ld.local.v2.f64 	{%fd13875, %fd13876}, [%rd5+7632];
	ld.local.v2.f64 	{%fd13877, %fd13878}, [%rd5+7648];
	ld.local.v2.f64 	{%fd13879, %fd13880}, [%rd5+7664];
	ld.local.v2.f64 	{%fd13881, %fd13882}, [%rd5+7680];
	ld.local.v2.f64 	{%fd13883, %fd13884}, [%rd5+7696];
	ld.local.v2.f64 	{%fd13885, %fd13886}, [%rd5+7712];
	ld.local.v2.f64 	{%fd13887, %fd13888}, [%rd5+7728];
	ld.local.v2.f64 	{%fd13889, %fd13890}, [%rd5+7744];
	ld.local.v2.f64 	{%fd13891, %fd13892}, [%rd5+7760];
	ld.local.v2.f64 	{%fd13893, %fd13894}, [%rd5+7776];
	ld.local.v2.f64 	{%fd13895, %fd13896}, [%rd5+7792];
	ld.local.v2.f64 	{%fd13897, %fd13898}, [%rd5+7808];
	ld.local.v2.f64 	{%fd13899, %fd13900}, [%rd5+7824];
	ld.local.v2.f64 	{%fd13901, %fd13902}, [%rd5+7840];
	ld.local.v2.f64 	{%fd13903, %fd13904}, [%rd5+7856];
	ld.local.v2.f64 	{%fd13905, %fd13906}, [%rd5+7872];
	ld.local.v2.f64 	{%fd13907, %fd13908}, [%rd5+7888];
	ld.local.v2.f64 	{%fd13909, %fd13910}, [%rd5+7904];
	ld.local.v2.f64 	{%fd13911, %fd13912}, [%rd5+7920];
	ld.local.v2.f64 	{%fd13913, %fd13914}, [%rd5+7936];
	ld.local.v2.f64 	{%fd13915, %fd13916}, [%rd5+7952];
	ld.local.v2.f64 	{%fd13917, %fd13918}, [%rd5+7968];
	ld.local.v2.f64 	{%fd13919, %fd13920}, [%rd5+7984];
	ld.local.v2.f64 	{%fd13921, %fd13922}, [%rd5+8000];
	ld.local.v2.f64 	{%fd13923, %fd13924}, [%rd5+8016];
	ld.local.v2.f64 	{%fd13925, %fd13926}, [%rd5+8032];
	ld.local.v2.f64 	{%fd13927, %fd13928}, [%rd5+8048];
	ld.local.v2.f64 	{%fd13929, %fd13930}, [%rd5+8064];
	ld.local.v2.f64 	{%fd13931, %fd13932}, [%rd5+8080];
	ld.local.v2.f64 	{%fd13933, %fd13934}, [%rd5+8096];
	ld.local.v2.f64 	{%fd13935, %fd13936}, [%rd5+8112];
	ld.local.v2.f64 	{%fd13937, %fd13938}, [%rd5+8128];
	ld.local.v2.f64 	{%fd13939, %fd13940}, [%rd5+8144];
	ld.local.v2.f64 	{%fd13941, %fd13942}, [%rd5+8160];
	ld.local.v2.f64 	{%fd13943, %fd13944}, [%rd5+8192];
	ld.local.v2.f64 	{%fd13945, %fd13946}, [%rd5+8208];
	ld.local.v2.f64 	{%fd13947, %fd13948}, [%rd5+8224];
	ld.local.v2.f64 	{%fd13949, %fd13950}, [%rd5+8240];
	ld.local.v2.f64 	{%fd13951, %fd13952}, [%rd5+8256];
	ld.local.v2.f64 	{%fd13953, %fd13954}, [%rd5+8272];
	neg.f64 	%fd13955, %fd13869;
	div.rn.f64 	%fd13956, %fd13955, %fd11860;
	neg.f64 	%fd13957, %fd13956;
	fma.rn.f64 	%fd13958, %fd13956, %fd11859, %fd12103;
	neg.f64 	%fd13959, %fd13870;
	ld.local.v2.f64 	{%fd13960, %fd13961}, [%rd5+2144];
	div.rn.f64 	%fd13962, %fd13959, %fd13960;
	neg.f64 	%fd13963, %fd13962;
	fma.rn.f64 	%fd13964, %fd13962, %fd13961, %fd13958;
	neg.f64 	%fd13965, %fd13871;
	div.rn.f64 	%fd13966, %fd13965, %fd11873;
	neg.f64 	%fd13967, %fd13966;
	ld.local.v2.f64 	{%fd13968, %fd13969}, [%rd5+2160];
	fma.rn.f64 	%fd13970, %fd13966, %fd13969, %fd13964;
	neg.f64 	%fd13971, %fd13872;
	div.rn.f64 	%fd13972, %fd13971, %fd11878;
	neg.f64 	%fd13973, %fd13972;
	fma.rn.f64 	%fd13974, %fd13972, %fd11877, %fd13970;
	neg.f64 	%fd13975, %fd13873;
	ld.local.v2.f64 	{%fd13976, %fd13977}, [%rd5+2224];
	div.rn.f64 	%fd13978, %fd13975, %fd13976;
	neg.f64 	%fd13979, %fd13978;
	fma.rn.f64 	%fd13980, %fd13978, %fd11880, %fd13974;
	neg.f64 	%fd13981, %fd13874;
	ld.local.v2.f64 	{%fd13982, %fd13983}, [%rd5+2240];
	div.rn.f64 	%fd13984, %fd13981, %fd13982;
	neg.f64 	%fd13985, %fd13984;
	fma.rn.f64 	%fd13986, %fd13984, %fd11883, %fd13980;
	neg.f64 	%fd13987, %fd13875;
	ld.local.v2.f64 	{%fd13988, %fd13989}, [%rd5+2304];
	div.rn.f64 	%fd13990, %fd13987, %fd13988;
	neg.f64 	%fd13991, %fd13990;
	fma.rn.f64 	%fd13992, %fd13990, %fd13989, %fd13986;
	neg.f64 	%fd13993, %fd13876;
	div.rn.f64 	%fd13994, %fd13993, %fd11893;
	neg.f64 	%fd13995, %fd13994;
	fma.rn.f64 	%fd13996, %fd13994, %fd11892, %fd13992;
	neg.f64 	%fd13997, %fd13877;
	ld.local.v2.f64 	{%fd13998, %fd13999}, [%rd5+2336];
	div.rn.f64 	%fd14000, %fd13997, %fd13998;
	neg.f64 	%fd14001, %fd14000;
	fma.rn.f64 	%fd14002, %fd14000, %fd13999, %fd13996;
	neg.f64 	%fd14003, %fd13878;
	div.rn.f64 	%fd14004, %fd14003, %fd11897;
	neg.f64 	%fd14005, %fd14004;
	ld.local.v2.f64 	{%fd14006, %fd14007}, [%rd5+2352];
	fma.rn.f64 	%fd14008, %fd14004, %fd14007, %fd14002;
	neg.f64 	%fd14009, %fd13879;
	div.rn.f64 	%fd14010, %fd14009, %fd11899;
	neg.f64 	%fd14011, %fd14010;
	ld.local.f64 	%fd14012, [%rd5+2376];
	fma.rn.f64 	%fd14013, %fd14010, %fd14012, %fd13886;
	ld.local.v2.f64 	{%fd14014, %fd14015}, [%rd5+2384];
	fma.rn.f64 	%fd14016, %fd14010, %fd14014, %fd13901;
	fma.rn.f64 	%fd14017, %fd14010, %fd14015, %fd14008;
	neg.f64 	%fd14018, %fd13880;
	div.rn.f64 	%fd14019, %fd14018, %fd11902;
	neg.f64 	%fd14020, %fd14019;
	fma.rn.f64 	%fd14021, %fd14019, %fd11901, %fd13938;
	fma.rn.f64 	%fd14022, %fd14019, %fd11903, %fd14017;
	neg.f64 	%fd14023, %fd13881;
	div.rn.f64 	%fd14024, %fd14023, %fd11905;
	neg.f64 	%fd14025, %fd14024;
	fma.rn.f64 	%fd14026, %fd14024, %fd12341, %fd13909;
	fma.rn.f64 	%fd14027, %fd14024, %fd12342, %fd14022;
	neg.f64 	%fd14028, %fd13882;
	div.rn.f64 	%fd14029, %fd14028, %fd11914;
	neg.f64 	%fd14030, %fd14029;
	fma.rn.f64 	%fd14031, %fd14029, %fd12167, %fd13891;
	fma.rn.f64 	%fd14032, %fd14029, %fd12168, %fd13906;
	fma.rn.f64 	%fd14033, %fd14029, %fd11915, %fd14027;
	neg.f64 	%fd14034, %fd13883;
	ld.local.v2.f64 	{%fd14035, %fd14036}, [%rd5+2544];
	div.rn.f64 	%fd14037, %fd14034, %fd14036;
	neg.f64 	%fd14038, %fd14037;
	fma.rn.f64 	%fd14039, %fd14037, %fd12195, %fd13911;
	fma.rn.f64 	%fd14040, %fd14037, %fd12196, %fd14033;
	fma.rn.f64 	%fd14041, %fd14037, %fd11918, %fd13949;
	neg.f64 	%fd14042, %fd13884;
	div.rn.f64 	%fd14043, %fd14042, %fd11920;
	neg.f64 	%fd14044, %fd14043;
	fma.rn.f64 	%fd14045, %fd14043, %fd13030, %fd13939;
	fma.rn.f64 	%fd14046, %fd14043, %fd13031, %fd14040;
	fma.rn.f64 	%fd14047, %fd14043, %fd11921, %fd13953;
	neg.f64 	%fd14048, %fd13885;
	ld.local.v2.f64 	{%fd14049, %fd14050}, [%rd5+2608];
	div.rn.f64 	%fd14051, %fd14048, %fd14050;
	neg.f64 	%fd14052, %fd14051;
	fma.rn.f64 	%fd14053, %fd14051, %fd12492, %fd13931;
	fma.rn.f64 	%fd14054, %fd14051, %fd12493, %fd14046;
	fma.rn.f64 	%fd14055, %fd14051, %fd11924, %fd13951;
	neg.f64 	%fd14056, %fd14013;
	div.rn.f64 	%fd14057, %fd14056, %fd11926;
	neg.f64 	%fd14058, %fd14057;
	fma.rn.f64 	%fd14059, %fd14057, %fd13677, %fd13932;
	fma.rn.f64 	%fd14060, %fd14057, %fd13678, %fd14054;
	fma.rn.f64 	%fd14061, %fd14057, %fd11927, %fd13948;
	neg.f64 	%fd14062, %fd13887;
	ld.local.v2.f64 	{%fd14063, %fd14064}, [%rd5+2672];
	div.rn.f64 	%fd14065, %fd14062, %fd14064;
	neg.f64 	%fd14066, %fd14065;
	fma.rn.f64 	%fd14067, %fd14065, %fd12554, %fd13927;
	fma.rn.f64 	%fd14068, %fd14065, %fd12555, %fd14060;
	fma.rn.f64 	%fd14069, %fd14065, %fd11930, %fd14047;
	neg.f64 	%fd14070, %fd13888;
	div.rn.f64 	%fd14071, %fd14070, %fd11932;
	neg.f64 	%fd14072, %fd14071;
	fma.rn.f64 	%fd14073, %fd14071, %fd12500, %fd13933;
	fma.rn.f64 	%fd14074, %fd14071, %fd12501, %fd14068;
	fma.rn.f64 	%fd14075, %fd14071, %fd11933, %fd14069;
	neg.f64 	%fd14076, %fd13889;
	ld.local.v2.f64 	{%fd14077, %fd14078}, [%rd5+2736];
	div.rn.f64 	%fd14079, %fd14076, %fd14078;
	neg.f64 	%fd14080, %fd14079;
	fma.rn.f64 	%fd14081, %fd14079, %fd12410, %fd13917;
	fma.rn.f64 	%fd14082, %fd14079, %fd12411, %fd14074;
	fma.rn.f64 	%fd14083, %fd14079, %fd11936, %fd14075;
	neg.f64 	%fd14084, %fd13890;
	div.rn.f64 	%fd14085, %fd14084, %fd11938;
	neg.f64 	%fd14086, %fd14085;
	fma.rn.f64 	%fd14087, %fd14085, %fd12203, %fd14039;
	fma.rn.f64 	%fd14088, %fd14085, %fd12204, %fd14082;
	fma.rn.f64 	%fd14089, %fd14085, %fd12160, %fd14083;
	neg.f64 	%fd14090, %fd14031;
	div.rn.f64 	%fd14091, %fd14090, %fd12169;
	neg.f64 	%fd14092, %fd14091;
	fma.rn.f64 	%fd14093, %fd14091, %fd11940, %fd13903;
	ld.local.v2.f64 	{%fd14094, %fd14095}, [%rd5+2832];
	fma.rn.f64 	%fd14096, %fd14091, %fd14094, %fd14032;
	fma.rn.f64 	%fd14097, %fd14091, %fd12171, %fd14088;
	neg.f64 	%fd14098, %fd13892;
	div.rn.f64 	%fd14099, %fd14098, %fd11944;
	neg.f64 	%fd14100, %fd14099;
	fma.rn.f64 	%fd14101, %fd14099, %fd11943, %fd13935;
	fma.rn.f64 	%fd14102, %fd14099, %fd2124, %fd14097;
	fma.rn.f64 	%fd14103, %fd14099, %fd2125, %fd14089;
	neg.f64 	%fd14104, %fd13893;
	div.rn.f64 	%fd14105, %fd14104, %fd11947;
	neg.f64 	%fd14106, %fd14105;
	fma.rn.f64 	%fd14107, %fd14105, %fd11946, %fd13912;
	fma.rn.f64 	%fd14108, %fd14105, %fd12296, %fd14102;
	fma.rn.f64 	%fd14109, %fd14105, %fd12297, %fd14103;
	neg.f64 	%fd14110, %fd13894;
	ld.local.v2.f64 	{%fd14111, %fd14112}, [%rd5+2912];
	div.rn.f64 	%fd14113, %fd14110, %fd14111;
	neg.f64 	%fd14114, %fd14113;
	fma.rn.f64 	%fd14115, %fd14113, %fd14112, %fd14108;
	ld.local.v2.f64 	{%fd14116, %fd14117}, [%rd5+2928];
	fma.rn.f64 	%fd14118, %fd14113, %fd14116, %fd14055;
	fma.rn.f64 	%fd14119, %fd14113, %fd14117, %fd14109;
	neg.f64 	%fd14120, %fd13895;
	div.rn.f64 	%fd14121, %fd14120, %fd11952;
	neg.f64 	%fd14122, %fd14121;
	fma.rn.f64 	%fd14123, %fd14121, %fd11951, %fd14101;
	fma.rn.f64 	%fd14124, %fd14121, %fd13686, %fd14045;
	fma.rn.f64 	%fd14125, %fd14121, %fd13687, %fd12101;
	fma.rn.f64 	%fd14126, %fd14121, %fd13690, %fd14115;
	fma.rn.f64 	%fd14127, %fd14121, %fd13691, %fd14119;
	neg.f64 	%fd14128, %fd13896;
	ld.local.v2.f64 	{%fd14129, %fd14130}, [%rd5+2992];
	div.rn.f64 	%fd14131, %fd14128, %fd14129;
	neg.f64 	%fd14132, %fd14131;
	fma.rn.f64 	%fd14133, %fd14131, %fd11954, %fd14021;
	fma.rn.f64 	%fd14134, %fd14131, %fd11956, %fd14126;
	neg.f64 	%fd14135, %fd13897;
	ld.local.v2.f64 	{%fd14136, %fd14137}, [%rd5+3008];
	div.rn.f64 	%fd14138, %fd14135, %fd14137;
	neg.f64 	%fd14139, %fd14138;
	ld.local.v2.f64 	{%fd14140, %fd14141}, [%rd5+3024];
	fma.rn.f64 	%fd14142, %fd14138, %fd14140, %fd14096;
	fma.rn.f64 	%fd14143, %fd14138, %fd14141, %fd14134;
	ld.local.v2.f64 	{%fd14144, %fd14145}, [%rd5+3040];
	fma.rn.f64 	%fd14146, %fd14138, %fd14144, %fd14041;
	fma.rn.f64 	%fd14147, %fd14138, %fd14145, %fd14118;
	neg.f64 	%fd14148, %fd13898;
	div.rn.f64 	%fd14149, %fd14148, %fd11961;
	neg.f64 	%fd14150, %fd14149;
	fma.rn.f64 	%fd14151, %fd14149, %fd11960, %fd14124;
	fma.rn.f64 	%fd14152, %fd14149, %fd12349, %fd14143;
	fma.rn.f64 	%fd14153, %fd14149, %fd12350, %fd14147;
	neg.f64 	%fd14154, %fd13899;
	ld.local.v2.f64 	{%fd14155, %fd14156}, [%rd5+3088];
	div.rn.f64 	%fd14157, %fd14154, %fd14155;
	neg.f64 	%fd14158, %fd14157;
	fma.rn.f64 	%fd14159, %fd14157, %fd14156, %fd13921;
	ld.local.v2.f64 	{%fd14160, %fd14161}, [%rd5+3104];
	fma.rn.f64 	%fd14162, %fd14157, %fd14160, %fd13924;
	fma.rn.f64 	%fd14163, %fd14157, %fd14161, %fd13925;
	ld.local.v2.f64 	{%fd14164, %fd14165}, [%rd5+3120];
	fma.rn.f64 	%fd14166, %fd14157, %fd14164, %fd13928;
	fma.rn.f64 	%fd14167, %fd14157, %fd14165, %fd13942;
	ld.local.v2.f64 	{%fd14168, %fd14169}, [%rd5+3136];
	fma.rn.f64 	%fd14170, %fd14157, %fd14168, %fd14152;
	neg.f64 	%fd14171, %fd13900;
	div.rn.f64 	%fd14172, %fd14171, %fd11965;
	neg.f64 	%fd14173, %fd14172;
	fma.rn.f64 	%fd14174, %fd14172, %fd12181, %fd13920;
	fma.rn.f64 	%fd14175, %fd14172, %fd12182, %fd14170;
	ld.local.v2.f64 	{%fd14176, %fd14177}, [%rd5+3168];
	fma.rn.f64 	%fd14178, %fd14172, %fd14176, %fd14127;
	neg.f64 	%fd14179, %fd14016;
	div.rn.f64 	%fd14180, %fd14179, %fd11971;
	neg.f64 	%fd14181, %fd14180;
	fma.rn.f64 	%fd14182, %fd14180, %fd2386, %fd14059;
	fma.rn.f64 	%fd14183, %fd14180, %fd13531, %fd14167;
	fma.rn.f64 	%fd14184, %fd14180, %fd13534, %fd14175;
	fma.rn.f64 	%fd14185, %fd14180, %fd13535, %fd13943;
	fma.rn.f64 	%fd14186, %fd14180, %fd2389, %fd13945;
	fma.rn.f64 	%fd14187, %fd14180, %fd13538, %fd13952;
	neg.f64 	%fd14188, %fd13902;
	ld.local.v2.f64 	{%fd14189, %fd14190}, [%rd5+3296];
	div.rn.f64 	%fd14191, %fd14188, %fd14189;
	neg.f64 	%fd14192, %fd14191;
	fma.rn.f64 	%fd14193, %fd14191, %fd11973, %fd14053;
	fma.rn.f64 	%fd14194, %fd14191, %fd12357, %fd14184;
	fma.rn.f64 	%fd14195, %fd14191, %fd12358, %fd14178;
	neg.f64 	%fd14196, %fd14093;
	ld.local.v2.f64 	{%fd14197, %fd14198}, [%rd5+3360];
	div.rn.f64 	%fd14199, %fd14196, %fd14198;
	neg.f64 	%fd14200, %fd14199;
	fma.rn.f64 	%fd14201, %fd14199, %fd12222, %fd13910;
	fma.rn.f64 	%fd14202, %fd14199, %fd12223, %fd14183;
	fma.rn.f64 	%fd14203, %fd14199, %fd12226, %fd14153;
	fma.rn.f64 	%fd14204, %fd14199, %fd12227, %fd14195;
	neg.f64 	%fd14205, %fd13904;
	div.rn.f64 	%fd14206, %fd14205, %fd11983;
	neg.f64 	%fd14207, %fd14206;
	fma.rn.f64 	%fd14208, %fd14206, %fd12183, %fd14174;
	fma.rn.f64 	%fd14209, %fd14206, %fd12173, %fd13929;
	ld.local.f64 	%fd14210, [%rd5+3440];
	fma.rn.f64 	%fd14211, %fd14206, %fd14210, %fd14125;
	fma.rn.f64 	%fd14212, %fd14206, %fd12184, %fd14194;
	fma.rn.f64 	%fd14213, %fd14206, %fd12176, %fd14146;
	fma.rn.f64 	%fd14214, %fd14206, %fd12185, %fd14204;
	neg.f64 	%fd14215, %fd13905;
	div.rn.f64 	%fd14216, %fd14215, %fd11986;
	neg.f64 	%fd14217, %fd14216;
	fma.rn.f64 	%fd14218, %fd14216, %fd12205, %fd14087;
	fma.rn.f64 	%fd14219, %fd14216, %fd12188, %fd14211;
	fma.rn.f64 	%fd14220, %fd14216, %fd12206, %fd14212;
	ld.local.v2.f64 	{%fd14221, %fd14222}, [%rd5+3520];
	fma.rn.f64 	%fd14223, %fd14216, %fd14221, %fd14213;
	fma.rn.f64 	%fd14224, %fd14216, %fd12207, %fd14214;
	neg.f64 	%fd14225, %fd14142;
	div.rn.f64 	%fd14226, %fd14225, %fd12218;
	neg.f64 	%fd14227, %fd14226;
	fma.rn.f64 	%fd14228, %fd14226, %fd12224, %fd14201;
	fma.rn.f64 	%fd14229, %fd14226, %fd12225, %fd14202;
	fma.rn.f64 	%fd14230, %fd14226, %fd2105, %fd14220;
	fma.rn.f64 	%fd14231, %fd14226, %fd12228, %fd14203;
	fma.rn.f64 	%fd14232, %fd14226, %fd12229, %fd14224;
	neg.f64 	%fd14233, %fd13907;
	ld.local.v2.f64 	{%fd2155, %fd2156}, [%rd5+3600];
	div.rn.f64 	%fd14234, %fd14233, %fd2155;
	neg.f64 	%fd14235, %fd14234;
	fma.rn.f64 	%fd14236, %fd14234, %fd2156, %fd14159;
	ld.local.v2.f64 	{%fd2479, %fd2396}, [%rd5+3616];
	fma.rn.f64 	%fd14237, %fd14234, %fd2479, %fd14162;
	fma.rn.f64 	%fd14238, %fd14234, %fd2396, %fd14229;
	ld.local.v2.f64 	{%fd14239, %fd2480}, [%rd5+3632];
	fma.rn.f64 	%fd14240, %fd14234, %fd14239, %fd14230;
	fma.rn.f64 	%fd14241, %fd14234, %fd2480, %fd14185;
	ld.local.v2.f64 	{%fd14242, %fd14243}, [%rd5+3648];
	fma.rn.f64 	%fd14244, %fd14234, %fd14242, %fd14232;
	neg.f64 	%fd14245, %fd13908;
	div.rn.f64 	%fd14246, %fd14245, %fd11993;
	neg.f64 	%fd14247, %fd14246;
	ld.local.v2.f64 	{%fd2157, %fd2158}, [%rd5+3664];
	fma.rn.f64 	%fd14248, %fd14246, %fd2157, %fd14218;
	fma.rn.f64 	%fd14249, %fd14246, %fd2158, %fd14107;
	ld.local.v2.f64 	{%fd14250, %fd2400}, [%rd5+3680];
	fma.rn.f64 	%fd14251, %fd14246, %fd14250, %fd14208;
	fma.rn.f64 	%fd14252, %fd14246, %fd2400, %fd14163;
	ld.local.v2.f64 	{%fd14253, %fd14254}, [%rd5+3696];
	fma.rn.f64 	%fd14255, %fd14246, %fd14253, %fd14067;
	fma.rn.f64 	%fd14256, %fd14246, %fd14254, %fd14193;
	ld.local.v2.f64 	{%fd2159, %fd2160}, [%rd5+3712];
	fma.rn.f64 	%fd14257, %fd14246, %fd2159, %fd14123;
	fma.rn.f64 	%fd14258, %fd14246, %fd2160, %fd14238;
	ld.local.v2.f64 	{%fd14259, %fd14260}, [%rd5+3728];
	fma.rn.f64 	%fd14261, %fd14246, %fd14259, %fd14219;
	fma.rn.f64 	%fd14262, %fd14246, %fd14260, %fd14240;
	neg.f64 	%fd14263, %fd14026;
	div.rn.f64 	%fd14264, %fd14263, %fd11999;
	neg.f64 	%fd14265, %fd14264;
	fma.rn.f64 	%fd14266, %fd14264, %fd2108, %fd14237;
	fma.rn.f64 	%fd14267, %fd14264, %fd2109, %fd14255;
	fma.rn.f64 	%fd14268, %fd14264, %fd12366, %fd14262;
	fma.rn.f64 	%fd14269, %fd14264, %fd12367, %fd14223;
	fma.rn.f64 	%fd14270, %fd14264, %fd2161, %fd14187;
	neg.f64 	%fd14271, %fd14228;
	div.rn.f64 	%fd14272, %fd14271, %fd2189;
	neg.f64 	%fd14273, %fd14272;
	ld.local.v2.f64 	{%fd14274, %fd2162}, [%rd5+3920];
	fma.rn.f64 	%fd14275, %fd14272, %fd14274, %fd14258;
	fma.rn.f64 	%fd14276, %fd14272, %fd12266, %fd14268;
	fma.rn.f64 	%fd14277, %fd14272, %fd12259, %fd14269;
	fma.rn.f64 	%fd14278, %fd14272, %fd12271, %fd14231;
	fma.rn.f64 	%fd14279, %fd14272, %fd12272, %fd14244;
	neg.f64 	%fd14280, %fd14248;
	div.rn.f64 	%fd14281, %fd14280, %fd12284;
	neg.f64 	%fd14282, %fd14281;
	fma.rn.f64 	%fd14283, %fd14281, %fd12273, %fd14261;
	fma.rn.f64 	%fd14284, %fd14281, %fd2106, %fd14276;
	ld.local.v2.f64 	{%fd14285, %fd2163}, [%rd5+4000];
	fma.rn.f64 	%fd14286, %fd14281, %fd14285, %fd14277;
	fma.rn.f64 	%fd14287, %fd14281, %fd12285, %fd14279;
	neg.f64 	%fd14288, %fd14249;
	div.rn.f64 	%fd14289, %fd14288, %fd12295;
	neg.f64 	%fd14290, %fd14289;
	fma.rn.f64 	%fd14291, %fd14289, %fd2107, %fd14283;
	fma.rn.f64 	%fd14292, %fd14289, %fd12311, %fd14284;
	fma.rn.f64 	%fd14293, %fd14289, %fd12312, %fd14286;
	fma.rn.f64 	%fd14294, %fd14289, %fd12313, %fd14287;
	neg.f64 	%fd14295, %fd13913;
	div.rn.f64 	%fd14296, %fd14295, %fd12011;
	neg.f64 	%fd14297, %fd14296;
	ld.local.f64 	%fd14298, [%rd5+4120];
	fma.rn.f64 	%fd14299, %fd14296, %fd14298, %fd13914;
	fma.rn.f64 	%fd14300, %fd14296, %fd12318, %fd13916;
	fma.rn.f64 	%fd14301, %fd14296, %fd12319, %fd14236;
	fma.rn.f64 	%fd14302, %fd14296, %fd12364, %fd14266;
	fma.rn.f64 	%fd14303, %fd14296, %fd12321, %fd14252;
	fma.rn.f64 	%fd14304, %fd14296, %fd12365, %fd14267;
	fma.rn.f64 	%fd14305, %fd14296, %fd12323, %fd14166;
	fma.rn.f64 	%fd14306, %fd14296, %fd12356, %fd14256;
	ld.local.f64 	%fd14307, [%rd5+4184];
	fma.rn.f64 	%fd14308, %fd14296, %fd14307, %fd13937;
	fma.rn.f64 	%fd14309, %fd14296, %fd12348, %fd14151;
	fma.rn.f64 	%fd14310, %fd14296, %fd12327, %fd14275;
	fma.rn.f64 	%fd14311, %fd14296, %fd12328, %fd14291;
	fma.rn.f64 	%fd14312, %fd14296, %fd12368, %fd14292;
	fma.rn.f64 	%fd14313, %fd14296, %fd12330, %fd14241;
	fma.rn.f64 	%fd14314, %fd14296, %fd12331, %fd14186;
	fma.rn.f64 	%fd14315, %fd14296, %fd12332, %fd13946;
	ld.local.f64 	%fd14316, [%rd5+4248];
	fma.rn.f64 	%fd14317, %fd14296, %fd14316, %fd14293;
	fma.rn.f64 	%fd14318, %fd14296, %fd12352, %fd14278;
	fma.rn.f64 	%fd14319, %fd14296, %fd12370, %fd14270;
	fma.rn.f64 	%fd14320, %fd14296, %fd12360, %fd14294;
	neg.f64 	%fd14321, %fd14299;
	div.rn.f64 	%fd14322, %fd14321, %fd12014;
	neg.f64 	%fd14323, %fd14322;
	fma.rn.f64 	%fd14324, %fd14322, %fd12013, %fd14303;
	fma.rn.f64 	%fd14325, %fd14322, %fd12373, %fd13926;
	fma.rn.f64 	%fd14326, %fd14322, %fd2410, %fd14304;
	ld.local.f64 	%fd14327, [%rd5+4336];
	fma.rn.f64 	%fd14328, %fd14322, %fd14327, %fd14305;
	fma.rn.f64 	%fd14329, %fd14322, %fd12389, %fd14306;
	fma.rn.f64 	%fd14330, %fd14322, %fd12376, %fd14310;
	fma.rn.f64 	%fd14331, %fd14322, %fd12395, %fd14311;
	fma.rn.f64 	%fd14332, %fd14322, %fd12396, %fd14312;
	fma.rn.f64 	%fd14333, %fd14322, %fd12397, %fd14317;
	ld.local.v2.f64 	{%fd14334, %fd14335}, [%rd5+4384];
	fma.rn.f64 	%fd14336, %fd14322, %fd14334, %fd14320;
	neg.f64 	%fd14337, %fd13915;
	div.rn.f64 	%fd14338, %fd14337, %fd12017;
	neg.f64 	%fd14339, %fd14338;
	fma.rn.f64 	%fd14340, %fd14338, %fd12960, %fd14300;
	fma.rn.f64 	%fd14341, %fd14338, %fd12961, %fd14133;
	fma.rn.f64 	%fd14342, %fd14338, %fd12964, %fd13940;
	fma.rn.f64 	%fd14343, %fd14338, %fd12965, %fd14332;
	fma.rn.f64 	%fd14344, %fd14338, %fd2135, %fd14313;
	fma.rn.f64 	%fd14345, %fd14338, %fd2136, %fd14315;
	fma.rn.f64 	%fd14346, %fd14338, %fd12018, %fd14336;
	neg.f64 	%fd14347, %fd14340;
	ld.local.v2.f64 	{%fd14348, %fd2486}, [%rd5+4448];
	div.rn.f64 	%fd14349, %fd14347, %fd2486;
	neg.f64 	%fd14350, %fd14349;
	fma.rn.f64 	%fd14351, %fd14349, %fd12974, %fd14324;
	fma.rn.f64 	%fd14352, %fd14349, %fd12975, %fd14341;
	fma.rn.f64 	%fd14353, %fd14349, %fd12978, %fd14330;
	fma.rn.f64 	%fd14354, %fd14349, %fd12979, %fd14343;
	fma.rn.f64 	%fd14355, %fd14349, %fd12399, %fd14344;
	neg.f64 	%fd14356, %fd14081;
	div.rn.f64 	%fd14357, %fd14356, %fd2164;
	neg.f64 	%fd14358, %fd14357;
	fma.rn.f64 	%fd14359, %fd14357, %fd12417, %fd14251;
	fma.rn.f64 	%fd14360, %fd14357, %fd2110, %fd14209;
	fma.rn.f64 	%fd14361, %fd14357, %fd12418, %fd14331;
	fma.rn.f64 	%fd14362, %fd14357, %fd12419, %fd14354;
	fma.rn.f64 	%fd14363, %fd14357, %fd12420, %fd14333;
	ld.local.f64 	%fd14364, [%rd5+4568];
	fma.rn.f64 	%fd14365, %fd14357, %fd14364, %fd14346;
	neg.f64 	%fd14366, %fd13918;
	div.rn.f64 	%fd14367, %fd14366, %fd12437;
	neg.f64 	%fd14368, %fd14367;
	fma.rn.f64 	%fd14369, %fd14367, %fd12438, %fd13923;
	fma.rn.f64 	%fd14370, %fd14367, %fd12439, %fd13930;
	fma.rn.f64 	%fd14371, %fd14367, %fd12440, %fd13934;
	fma.rn.f64 	%fd14372, %fd14367, %fd12441, %fd13936;
	fma.rn.f64 	%fd14373, %fd14367, %fd12442, %fd13941;
	fma.rn.f64 	%fd14374, %fd14367, %fd12427, %fd14362;
	ld.local.v2.f64 	{%fd14375, %fd14376}, [%rd5+4640];
	fma.rn.f64 	%fd14377, %fd14367, %fd14375, %fd14355;
	fma.rn.f64 	%fd14378, %fd14367, %fd12444, %fd14314;
	fma.rn.f64 	%fd14379, %fd14367, %fd12445, %fd14061;
	fma.rn.f64 	%fd14380, %fd14367, %fd12446, %fd13950;
	fma.rn.f64 	%fd14381, %fd14367, %fd12447, %fd13954;
	neg.f64 	%fd14382, %fd13919;
	div.rn.f64 	%fd14383, %fd14382, %fd12029;
	neg.f64 	%fd14384, %fd14383;
	fma.rn.f64 	%fd14385, %fd14383, %fd12028, %fd14369;
	fma.rn.f64 	%fd14386, %fd14383, %fd12448, %fd14182;
	ld.local.v2.f64 	{%fd2165, %fd2166}, [%rd5+4704];
	fma.rn.f64 	%fd14387, %fd14383, %fd2166, %fd14371;
	fma.rn.f64 	%fd14388, %fd14383, %fd12449, %fd14308;
	fma.rn.f64 	%fd14389, %fd14383, %fd12450, %fd14373;
	fma.rn.f64 	%fd14390, %fd14383, %fd2167, %fd14374;
	fma.rn.f64 	%fd14391, %fd14383, %fd2111, %fd13944;
	fma.rn.f64 	%fd14392, %fd14383, %fd2168, %fd14345;
	fma.rn.f64 	%fd14393, %fd14383, %fd2114, %fd14318;
	fma.rn.f64 	%fd14394, %fd14383, %fd12458, %fd14319;
	ld.local.v2.f64 	{%fd2169, %fd2170}, [%rd5+4768];
	fma.rn.f64 	%fd14395, %fd14383, %fd2170, %fd14381;
	neg.f64 	%fd14396, %fd14359;
	div.rn.f64 	%fd14397, %fd14396, %fd2115;
	neg.f64 	%fd14398, %fd14397;
	fma.rn.f64 	%fd14399, %fd14397, %fd12031, %fd14361;
	fma.rn.f64 	%fd14400, %fd14397, %fd12471, %fd14390;
	fma.rn.f64 	%fd14401, %fd14397, %fd12463, %fd14363;
	fma.rn.f64 	%fd14402, %fd14397, %fd12472, %fd14365;
	neg.f64 	%fd14403, %fd14301;
	ld.local.v2.f64 	{%fd14404, %fd14405}, [%rd5+4832];
	div.rn.f64 	%fd14406, %fd14403, %fd14405;
	neg.f64 	%fd14407, %fd14406;
	fma.rn.f64 	%fd14408, %fd14406, %fd2419, %fd14353;
	fma.rn.f64 	%fd14409, %fd14406, %fd12664, %fd14400;
	fma.rn.f64 	%fd14410, %fd14406, %fd2420, %fd14377;
	fma.rn.f64 	%fd14411, %fd14406, %fd2493, %fd14378;
	neg.f64 	%fd14412, %fd13922;
	ld.local.v2.f64 	{%fd14413, %fd2495}, [%rd5+4880];
	div.rn.f64 	%fd14414, %fd14412, %fd14413;
	neg.f64 	%fd14415, %fd14414;
	fma.rn.f64 	%fd14416, %fd14414, %fd12037, %fd14399;
	fma.rn.f64 	%fd14417, %fd14414, %fd2423, %fd14409;
	fma.rn.f64 	%fd14418, %fd14414, %fd13436, %fd14410;
	fma.rn.f64 	%fd14419, %fd14414, %fd13439, %fd14411;
	fma.rn.f64 	%fd14420, %fd14414, %fd13440, %fd14402;
	neg.f64 	%fd14421, %fd14385;
	ld.local.v2.f64 	{%fd2171, %fd2172}, [%rd5+4928];
	div.rn.f64 	%fd14422, %fd14421, %fd2171;
	neg.f64 	%fd14423, %fd14422;
	fma.rn.f64 	%fd14424, %fd14422, %fd12040, %fd14391;
	fma.rn.f64 	%fd14425, %fd14422, %fd12781, %fd14419;
	fma.rn.f64 	%fd14426, %fd14422, %fd12782, %fd14379;
	fma.rn.f64 	%fd14427, %fd14422, %fd12785, %fd14393;
	fma.rn.f64 	%fd14428, %fd14422, %fd12786, %fd14395;
	neg.f64 	%fd14429, %fd14302;
	ld.local.v2.f64 	{%fd2173, %fd2174}, [%rd5+4976];
	div.rn.f64 	%fd14430, %fd14429, %fd2173;
	neg.f64 	%fd14431, %fd14430;
	fma.rn.f64 	%fd14432, %fd14430, %fd12043, %fd14408;
	fma.rn.f64 	%fd14433, %fd14430, %fd12527, %fd14417;
	fma.rn.f64 	%fd14434, %fd14430, %fd12528, %fd14394;
	neg.f64 	%fd14435, %fd14351;
	ld.local.v2.f64 	{%fd2175, %fd2176}, [%rd5+5008];
	div.rn.f64 	%fd14436, %fd14435, %fd2175;
	neg.f64 	%fd14437, %fd14436;
	fma.rn.f64 	%fd14438, %fd14436, %fd12046, %fd14432;
	fma.rn.f64 	%fd14439, %fd14436, %fd2116, %fd14433;
	fma.rn.f64 	%fd14440, %fd14436, %fd2117, %fd14434;
	neg.f64 	%fd14441, %fd14325;
	div.rn.f64 	%fd14442, %fd14441, %fd12050;
	neg.f64 	%fd14443, %fd14442;
	fma.rn.f64 	%fd14444, %fd14442, %fd12514, %fd14326;
	fma.rn.f64 	%fd14445, %fd14442, %fd2429, %fd14329;
	fma.rn.f64 	%fd14446, %fd14442, %fd12502, %fd14073;
	fma.rn.f64 	%fd14447, %fd14442, %fd2430, %fd14438;
	fma.rn.f64 	%fd14448, %fd14442, %fd12521, %fd14416;
	ld.local.v2.f64 	{%fd14449, %fd14450}, [%rd5+5136];
	fma.rn.f64 	%fd14451, %fd14442, %fd14449, %fd14439;
	fma.rn.f64 	%fd14452, %fd14442, %fd12523, %fd14401;
	fma.rn.f64 	%fd14453, %fd14442, %fd12496, %fd14427;
	fma.rn.f64 	%fd14454, %fd14442, %fd12530, %fd14440;
	fma.rn.f64 	%fd14455, %fd14442, %fd2177, %fd14420;
	neg.f64 	%fd14456, %fd14444;
	div.rn.f64 	%fd14457, %fd14456, %fd12053;
	neg.f64 	%fd14458, %fd14457;
	fma.rn.f64 	%fd14459, %fd14457, %fd12540, %fd14447;
	fma.rn.f64 	%fd14460, %fd14457, %fd12531, %fd14448;
	ld.local.v2.f64 	{%fd2178, %fd14461}, [%rd5+5200];
	fma.rn.f64 	%fd14462, %fd14457, %fd14461, %fd14451;
	fma.rn.f64 	%fd14463, %fd14457, %fd12533, %fd14452;
	fma.rn.f64 	%fd14464, %fd14457, %fd12542, %fd14454;
	fma.rn.f64 	%fd14465, %fd14457, %fd12535, %fd14455;
	neg.f64 	%fd14466, %fd14328;
	div.rn.f64 	%fd14467, %fd14466, %fd12056;
	neg.f64 	%fd14468, %fd14467;
	fma.rn.f64 	%fd14469, %fd14467, %fd12576, %fd14459;
	fma.rn.f64 	%fd14470, %fd14467, %fd12577, %fd14460;
	fma.rn.f64 	%fd14471, %fd14467, %fd12578, %fd14462;
	ld.local.v2.f64 	{%fd14472, %fd2437}, [%rd5+5296];
	fma.rn.f64 	%fd14473, %fd14467, %fd2437, %fd14463;
	fma.rn.f64 	%fd14474, %fd14467, %fd12580, %fd14464;
	fma.rn.f64 	%fd14475, %fd14467, %fd12581, %fd14465;
	neg.f64 	%fd14476, %fd14360;
	div.rn.f64 	%fd14477, %fd14476, %fd12594;
	neg.f64 	%fd14478, %fd14477;
	fma.rn.f64 	%fd14479, %fd14477, %fd12584, %fd14446;
	fma.rn.f64 	%fd14480, %fd14477, %fd12609, %fd14469;
	fma.rn.f64 	%fd14481, %fd14477, %fd12602, %fd14470;
	fma.rn.f64 	%fd14482, %fd14477, %fd2118, %fd14471;
	fma.rn.f64 	%fd14483, %fd14477, %fd12604, %fd14473;
	fma.rn.f64 	%fd14484, %fd14477, %fd12610, %fd14474;
	fma.rn.f64 	%fd14485, %fd14477, %fd12605, %fd14475;
	neg.f64 	%fd14486, %fd14370;
	ld.local.v2.f64 	{%fd2179, %fd14487}, [%rd5+5408];
	div.rn.f64 	%fd14488, %fd14486, %fd14487;
	neg.f64 	%fd14489, %fd14488;
	fma.rn.f64 	%fd14490, %fd14488, %fd2128, %fd14387;
	fma.rn.f64 	%fd14491, %fd14488, %fd2129, %fd14389;
	fma.rn.f64 	%fd14492, %fd14488, %fd12794, %fd14482;
	fma.rn.f64 	%fd14493, %fd14488, %fd12795, %fd14424;
	fma.rn.f64 	%fd14494, %fd14488, %fd12797, %fd14380;
	fma.rn.f64 	%fd14495, %fd14488, %fd12798, %fd14485;
	fma.rn.f64 	%fd14496, %fd14488, %fd12611, %fd14428;
	neg.f64 	%fd14497, %fd14445;
	div.rn.f64 	%fd14498, %fd14497, %fd12630;
	neg.f64 	%fd14499, %fd14498;
	fma.rn.f64 	%fd14500, %fd14498, %fd12642, %fd14480;
	fma.rn.f64 	%fd14501, %fd14498, %fd12643, %fd14481;
	fma.rn.f64 	%fd14502, %fd14498, %fd2441, %fd14492;
	fma.rn.f64 	%fd14503, %fd14498, %fd12644, %fd14483;
	fma.rn.f64 	%fd14504, %fd14498, %fd12626, %fd14453;
	fma.rn.f64 	%fd14505, %fd14498, %fd2119, %fd14484;
	fma.rn.f64 	%fd14506, %fd14498, %fd12645, %fd14495;
	neg.f64 	%fd14507, %fd14386;
	ld.local.v2.f64 	{%fd14508, %fd2220}, [%rd5+5568];
	div.rn.f64 	%fd14509, %fd14507, %fd2220;
	neg.f64 	%fd14510, %fd14509;
	fma.rn.f64 	%fd14511, %fd14509, %fd13456, %fd14502;
	fma.rn.f64 	%fd14512, %fd14509, %fd13457, %fd14418;
	fma.rn.f64 	%fd14513, %fd14509, %fd13460, %fd14425;
	fma.rn.f64 	%fd14514, %fd14509, %fd13461, %fd14426;
	fma.rn.f64 	%fd14515, %fd14509, %fd12646, %fd14505;
	neg.f64 	%fd14516, %fd14479;
	div.rn.f64 	%fd14517, %fd14516, %fd2120;
	neg.f64 	%fd14518, %fd14517;
	fma.rn.f64 	%fd14519, %fd14517, %fd2122, %fd14500;
	fma.rn.f64 	%fd14520, %fd14517, %fd2123, %fd14511;
	fma.rn.f64 	%fd14521, %fd14517, %fd2121, %fd14512;
	fma.rn.f64 	%fd14522, %fd14517, %fd12667, %fd14513;
	fma.rn.f64 	%fd14523, %fd14517, %fd12653, %fd14503;
	fma.rn.f64 	%fd14524, %fd14517, %fd12671, %fd14515;
	fma.rn.f64 	%fd14525, %fd14517, %fd12660, %fd14506;
	neg.f64 	%fd14526, %fd14490;
	ld.local.v2.f64 	{%fd2180, %fd14527}, [%rd5+5712];
	div.rn.f64 	%fd14528, %fd14526, %fd2180;
	neg.f64 	%fd14529, %fd14528;
	fma.rn.f64 	%fd14530, %fd14528, %fd12073, %fd14491;
	fma.rn.f64 	%fd14531, %fd14528, %fd2131, %fd14521;
	fma.rn.f64 	%fd14532, %fd14528, %fd12806, %fd14493;
	fma.rn.f64 	%fd14533, %fd14528, %fd12808, %fd13947;
	fma.rn.f64 	%fd14534, %fd14528, %fd12809, %fd14494;
	fma.rn.f64 	%fd14535, %fd14528, %fd12812, %fd14504;
	fma.rn.f64 	%fd14536, %fd14528, %fd12813, %fd14496;
	neg.f64 	%fd14537, %fd14257;
	div.rn.f64 	%fd14538, %fd14537, %fd2195;
	neg.f64 	%fd14539, %fd14538;
	fma.rn.f64 	%fd14540, %fd14538, %fd12680, %fd14309;
	fma.rn.f64 	%fd14541, %fd14538, %fd12744, %fd14519;
	fma.rn.f64 	%fd14542, %fd14538, %fd12736, %fd14501;
	fma.rn.f64 	%fd14543, %fd14538, %fd12745, %fd14520;
	fma.rn.f64 	%fd14544, %fd14538, %fd12746, %fd14531;
	fma.rn.f64 	%fd14545, %fd14538, %fd12747, %fd14522;
	fma.rn.f64 	%fd14546, %fd14538, %fd2126, %fd14523;
	fma.rn.f64 	%fd14547, %fd14538, %fd2127, %fd14524;
	fma.rn.f64 	%fd14548, %fd14538, %fd12748, %fd14525;
	neg.f64 	%fd14549, %fd14372;
	div.rn.f64 	%fd14550, %fd14549, %fd12769;
	neg.f64 	%fd14551, %fd14550;
	fma.rn.f64 	%fd14552, %fd14550, %fd12805, %fd14530;
	fma.rn.f64 	%fd14553, %fd14550, %fd12752, %fd14542;
	fma.rn.f64 	%fd14554, %fd14550, %fd2130, %fd14543;
	fma.rn.f64 	%fd14555, %fd14550, %fd2132, %fd14544;
	fma.rn.f64 	%fd14556, %fd14550, %fd12807, %fd14532;
	fma.rn.f64 	%fd14557, %fd14550, %fd12783, %fd14545;
	fma.rn.f64 	%fd14558, %fd14550, %fd12810, %fd14533;
	fma.rn.f64 	%fd14559, %fd14550, %fd12784, %fd14514;
	fma.rn.f64 	%fd14560, %fd14550, %fd12811, %fd14534;
	fma.rn.f64 	%fd14561, %fd14550, %fd12814, %fd14535;
	fma.rn.f64 	%fd14562, %fd14550, %fd12800, %fd14548;
	fma.rn.f64 	%fd14563, %fd14550, %fd2513, %fd14536;
	neg.f64 	%fd14564, %fd14388;
	div.rn.f64 	%fd14565, %fd14564, %fd2186;
	neg.f64 	%fd14566, %fd14565;
	fma.rn.f64 	%fd14567, %fd14565, %fd12896, %fd14540;
	fma.rn.f64 	%fd14568, %fd14565, %fd12897, %fd14541;
	fma.rn.f64 	%fd14569, %fd14565, %fd12898, %fd14553;
	fma.rn.f64 	%fd14570, %fd14565, %fd12899, %fd14554;
	fma.rn.f64 	%fd14571, %fd14565, %fd2133, %fd14555;
	fma.rn.f64 	%fd14572, %fd14565, %fd2134, %fd14557;
	fma.rn.f64 	%fd14573, %fd14565, %fd12900, %fd14546;
	fma.rn.f64 	%fd14574, %fd14565, %fd12901, %fd14547;
	fma.rn.f64 	%fd14575, %fd14565, %fd12902, %fd14562;
	neg.f64 	%fd14576, %fd14352;
	div.rn.f64 	%fd14577, %fd14576, %fd12977;
	neg.f64 	%fd14578, %fd14577;
	fma.rn.f64 	%fd14579, %fd14577, %fd12966, %fd14342;
	fma.rn.f64 	%fd14580, %fd14577, %fd12986, %fd14568;
	fma.rn.f64 	%fd14581, %fd14577, %fd2518, %fd14570;
	fma.rn.f64 	%fd14582, %fd14577, %fd12982, %fd14571;
	fma.rn.f64 	%fd14583, %fd14577, %fd2519, %fd14556;
	fma.rn.f64 	%fd14584, %fd14577, %fd12969, %fd14392;
	fma.rn.f64 	%fd14585, %fd14577, %fd12954, %fd14573;
	fma.rn.f64 	%fd14586, %fd14577, %fd12955, %fd14561;
	fma.rn.f64 	%fd14587, %fd14577, %fd12987, %fd14574;
	fma.rn.f64 	%fd14588, %fd14577, %fd12970, %fd14575;
	neg.f64 	%fd14589, %fd14567;
	div.rn.f64 	%fd14590, %fd14589, %fd2199;
	neg.f64 	%fd14591, %fd14590;
	fma.rn.f64 	%fd14592, %fd14590, %fd2137, %fd14580;
	fma.rn.f64 	%fd14593, %fd14590, %fd2138, %fd14569;
	fma.rn.f64 	%fd14594, %fd14590, %fd13207, %fd14581;
	fma.rn.f64 	%fd14595, %fd14590, %fd13208, %fd14582;
	fma.rn.f64 	%fd14596, %fd14590, %fd13209, %fd14572;
	fma.rn.f64 	%fd14597, %fd14590, %fd13210, %fd14585;
	fma.rn.f64 	%fd14598, %fd14590, %fd13179, %fd14586;
	fma.rn.f64 	%fd14599, %fd14590, %fd13211, %fd14587;
	fma.rn.f64 	%fd14600, %fd14590, %fd13212, %fd14588;
	neg.f64 	%fd14601, %fd14579;
	div.rn.f64 	%fd14602, %fd14601, %fd13384;
	neg.f64 	%fd14603, %fd14602;
	fma.rn.f64 	%fd14604, %fd14602, %fd2524, %fd14592;
	fma.rn.f64 	%fd14605, %fd14602, %fd13396, %fd14593;
	fma.rn.f64 	%fd14606, %fd14602, %fd13397, %fd14594;
	fma.rn.f64 	%fd14607, %fd14602, %fd13398, %fd14595;
	fma.rn.f64 	%fd14608, %fd14602, %fd13388, %fd14583;
	fma.rn.f64 	%fd14609, %fd14602, %fd13399, %fd14596;
	fma.rn.f64 	%fd14610, %fd14602, %fd2527, %fd14584;
	fma.rn.f64 	%fd14611, %fd14602, %fd2452, %fd14558;
	fma.rn.f64 	%fd14612, %fd14602, %fd13400, %fd14597;
	fma.rn.f64 	%fd14613, %fd14602, %fd2453, %fd14598;
	fma.rn.f64 	%fd14614, %fd14602, %fd13401, %fd14599;
	fma.rn.f64 	%fd14615, %fd14602, %fd13402, %fd14600;
	fma.rn.f64 	%fd14616, %fd14602, %fd13238, %fd14563;
	neg.f64 	%fd14617, %fd14552;
	div.rn.f64 	%fd14618, %fd14617, %fd2202;
	neg.f64 	%fd14619, %fd14618;
	fma.rn.f64 	%fd14620, %fd14618, %fd2141, %fd14604;
	fma.rn.f64 	%fd14621, %fd14618, %fd2142, %fd14605;
	fma.rn.f64 	%fd14622, %fd14618, %fd13501, %fd14606;
	fma.rn.f64 	%fd14623, %fd14618, %fd13502, %fd14607;
	fma.rn.f64 	%fd14624, %fd14618, %fd13481, %fd14608;
	fma.rn.f64 	%fd14625, %fd14618, %fd13503, %fd14609;
	fma.rn.f64 	%fd14626, %fd14618, %fd13415, %fd14610;
	fma.rn.f64 	%fd14627, %fd14618, %fd13483, %fd14611;
	fma.rn.f64 	%fd14628, %fd14618, %fd2139, %fd14559;
	fma.rn.f64 	%fd14629, %fd14618, %fd2143, %fd14612;
	fma.rn.f64 	%fd14630, %fd14618, %fd2140, %fd14560;
	fma.rn.f64 	%fd14631, %fd14618, %fd2144, %fd14613;
	fma.rn.f64 	%fd14632, %fd14618, %fd13504, %fd14614;
	fma.rn.f64 	%fd14633, %fd14618, %fd13505, %fd14615;
	fma.rn.f64 	%fd14634, %fd14618, %fd2211, %fd14616;
	neg.f64 	%fd14635, %fd14620;
	div.rn.f64 	%fd14636, %fd14635, %fd13619;
	neg.f64 	%fd14637, %fd14636;
	fma.rn.f64 	%fd14638, %fd14636, %fd13620, %fd14621;
	fma.rn.f64 	%fd14639, %fd14636, %fd2146, %fd14622;
	fma.rn.f64 	%fd14640, %fd14636, %fd2147, %fd14623;
	fma.rn.f64 	%fd14641, %fd14636, %fd13621, %fd14624;
	fma.rn.f64 	%fd14642, %fd14636, %fd13622, %fd14625;
	fma.rn.f64 	%fd14643, %fd14636, %fd13623, %fd14626;
	fma.rn.f64 	%fd14644, %fd14636, %fd13624, %fd14627;
	fma.rn.f64 	%fd14645, %fd14636, %fd2145, %fd14628;
	fma.rn.f64 	%fd14646, %fd14636, %fd2148, %fd14629;
	fma.rn.f64 	%fd14647, %fd14636, %fd2149, %fd14631;
	fma.rn.f64 	%fd14648, %fd14636, %fd2150, %fd14632;
	fma.rn.f64 	%fd14649, %fd14636, %fd13625, %fd14633;
	fma.rn.f64 	%fd14650, %fd14636, %fd13626, %fd14634;
	neg.f64 	%fd14651, %fd14638;
	div.rn.f64 	%fd14652, %fd14651, %fd13860;
	neg.f64 	%fd14653, %fd14652;
	fma.rn.f64 	%fd14654, %fd14652, %fd13861, %fd14639;
	fma.rn.f64 	%fd14655, %fd14652, %fd13862, %fd14640;
	fma.rn.f64 	%fd14656, %fd14652, %fd13863, %fd14641;
	fma.rn.f64 	%fd14657, %fd14652, %fd2151, %fd14642;
	fma.rn.f64 	%fd14658, %fd14652, %fd2152, %fd14643;
	fma.rn.f64 	%fd14659, %fd14652, %fd2153, %fd14644;
	fma.rn.f64 	%fd2459, %fd14652, %fd2154, %fd14645;
	fma.rn.f64 	%fd2536, %fd14652, %fd13864, %fd14646;
	fma.rn.f64 	%fd2460, %fd14652, %fd13658, %fd14630;
	fma.rn.f64 	%fd14660, %fd14652, %fd13865, %fd14647;
	fma.rn.f64 	%fd14661, %fd14652, %fd13866, %fd14648;
	fma.rn.f64 	%fd14662, %fd14652, %fd13867, %fd14649;
	fma.rn.f64 	%fd14663, %fd14652, %fd13868, %fd14650;
	st.local.v2.f64 	[%rd5+7584], {%fd13957, %fd13963};
	st.local.v2.f64 	[%rd5+7600], {%fd13967, %fd13973};
	st.local.v2.f64 	[%rd5+7616], {%fd13979, %fd13985};
	st.local.v2.f64 	[%rd5+7632], {%fd13991, %fd13995};
	st.local.v2.f64 	[%rd5+7648], {%fd14001, %fd14005};
	st.local.v2.f64 	[%rd5+7664], {%fd14011, %fd14020};
	st.local.v2.f64 	[%rd5+7680], {%fd14025, %fd14030};
	st.local.v2.f64 	[%rd5+7696], {%fd14038, %fd14044};
	st.local.v2.f64 	[%rd5+7712], {%fd14052, %fd14058};
	st.local.v2.f64 	[%rd5+7728], {%fd14066, %fd14072};
	st.local.v2.f64 	[%rd5+7744], {%fd14080, %fd14086};
	st.local.v2.f64 	[%rd5+7760], {%fd14092, %fd14100};
	st.local.v2.f64 	[%rd5+7776], {%fd14106, %fd14114};
	st.local.v2.f64 	[%rd5+7792], {%fd14122, %fd14132};
	st.local.v2.f64 	[%rd5+7808], {%fd14139, %fd14150};
	st.local.v2.f64 	[%rd5+7824], {%fd14158, %fd14173};
	st.local.v2.f64 	[%rd5+7840], {%fd14181, %fd14192};
	st.local.v2.f64 	[%rd5+7856], {%fd14200, %fd14207};
	st.local.v2.f64 	[%rd5+7872], {%fd14217, %fd14227};
	st.local.v2.f64 	[%rd5+7888], {%fd14235, %fd14247};
	st.local.v2.f64 	[%rd5+7904], {%fd14265, %fd14273};
	st.local.v2.f64 	[%rd5+7920], {%fd14282, %fd14290};
	st.local.v2.f64 	[%rd5+7936], {%fd14297, %fd14323};
	st.local.v2.f64 	[%rd5+7952], {%fd14339, %fd14350};
	st.local.v2.f64 	[%rd5+7968], {%fd14358, %fd14368};
	st.local.v2.f64 	[%rd5+7984], {%fd14384, %fd14398};
	st.local.v2.f64 	[%rd5+8000], {%fd14407, %fd14415};
	st.local.v2.f64 	[%rd5+8016], {%fd14423, %fd14431};
	st.local.v2.f64 	[%rd5+8032], {%fd14437, %fd14443};
	st.local.v2.f64 	[%rd5+8048], {%fd14458, %fd14468};
	st.local.v2.f64 	[%rd5+8064], {%fd14478, %fd14489};
	st.local.v2.f64 	[%rd5+8080], {%fd14499, %fd14510};
	st.local.v2.f64 	[%rd5+8096], {%fd14518, %fd14529};
	st.local.v2.f64 	[%rd5+8112], {%fd14539, %fd14551};
	st.local.v2.f64 	[%rd5+8128], {%fd14566, %fd14578};
	st.local.v2.f64 	[%rd5+8144], {%fd14591, %fd14603};
	st.local.v2.f64 	[%rd5+8160], {%fd14619, %fd14637};
	st.local.v2.f64 	[%rd5+8176], {%fd14653, %fd14654};
	st.local.v2.f64 	[%rd5+8192], {%fd14655, %fd14656};
	st.local.v2.f64 	[%rd5+8208], {%fd14657, %fd14658};
	st.local.v2.f64 	[%rd5+8224], {%fd14659, %fd2459};
	st.local.v2.f64 	[%rd5+8240], {%fd2536, %fd2460};
	st.local.v2.f64 	[%rd5+8256], {%fd14660, %fd14661};
	st.local.v2.f64 	[%rd5+8272], {%fd14662, %fd14663};
	ld.local.v2.f64 	{%fd14664, %fd14665}, [%rd5+8288];
	ld.local.v2.f64 	{%fd14666, %fd14667}, [%rd5+8304];
	ld.local.v2.f64 	{%fd14668, %fd14669}, [%rd5+8320];
	ld.local.v2.f64 	{%fd14670, %fd14671}, [%rd5+8336];
	ld.local.v2.f64 	{%fd14672, %fd14673}, [%rd5+8352];
	ld.local.v2.f64 	{%fd14674, %fd14675}, [%rd5+8368];
	ld.local.v2.f64 	{%fd14676, %fd14677}, [%rd5+8384];
	ld.local.v2.f64 	{%fd14678, %fd14679}, [%rd5+8400];
	ld.local.v2.f64 	{%fd14680, %fd14681}, [%rd5+8416];
	ld.local.v2.f64 	{%fd14682, %fd14683}, [%rd5+8432];
	ld.local.v2.f64 	{%fd14684, %fd14685}, [%rd5+8448];
	ld.local.v2.f64 	{%fd14686, %fd14687}, [%rd5+8464];
	ld.local.v2.f64 	{%fd14688, %fd14689}, [%rd5+8480];
	ld.local.v2.f64 	{%fd14690, %fd14691}, [%rd5+8496];
	ld.local.v2.f64 	{%fd14692, %fd14693}, [%rd5+8512];
	ld.local.v2.f64 	{%fd14694, %fd14695}, [%rd5+8528];
	ld.local.v2.f64 	{%fd14696, %fd14697}, [%rd5+8544];
	ld.local.f64 	%fd14698, [%rd5+8560];
	ld.local.v2.f64 	{%fd14699, %fd14700}, [%rd5+8576];
	ld.local.v2.f64 	{%fd14701, %fd14702}, [%rd5+8592];
	ld.local.v2.f64 	{%fd14703, %fd14704}, [%rd5+8608];
	ld.local.v2.f64 	{%fd14705, %fd14706}, [%rd5+8624];
	ld.local.v2.f64 	{%fd14707, %fd14708}, [%rd5+8640];
	ld.local.v2.f64 	{%fd14709, %fd14710}, [%rd5+8656];
	div.rn.f64 	%fd14711, %fd14664, %fd11772;
	neg.f64 	%fd14712, %fd14665;
	ld.local.v2.f64 	{%fd14713, %fd14714}, [%rd5+2064];
	div.rn.f64 	%fd14715, %fd14712, %fd14713;
	neg.f64 	%fd14716, %fd14715;
	fma.rn.f64 	%fd14717, %fd14715, %fd14714, %fd14705;
	neg.f64 	%fd14718, %fd14666;
	div.rn.f64 	%fd14719, %fd14718, %fd11863;
	neg.f64 	%fd14720, %fd14719;
	fma.rn.f64 	%fd14721, %fd14719, %fd11862, %fd14692;
	neg.f64 	%fd14722, %fd14667;
	div.rn.f64 	%fd14723, %fd14722, %fd11866;
	neg.f64 	%fd14724, %fd14723;
	fma.rn.f64 	%fd14725, %fd14723, %fd11865, %fd14721;
	neg.f64 	%fd14726, %fd14668;
	div.rn.f64 	%fd14727, %fd14726, %fd11869;
	neg.f64 	%fd14728, %fd14727;
	fma.rn.f64 	%fd14729, %fd14727, %fd11868, %fd14725;
	neg.f64 	%fd14730, %fd14669;
	ld.local.v2.f64 	{%fd14731, %fd14732}, [%rd5+2256];
	div.rn.f64 	%fd14733, %fd14730, %fd14731;
	neg.f64 	%fd14734, %fd14733;
	fma.rn.f64 	%fd14735, %fd14733, %fd14732, %fd14676;
	ld.local.f64 	%fd14736, [%rd5+2272];
	fma.rn.f64 	%fd14737, %fd14733, %fd14736, %fd14709;
	neg.f64 	%fd14738, %fd14670;
	div.rn.f64 	%fd14739, %fd14738, %fd13988;
	neg.f64 	%fd14740, %fd14739;
	fma.rn.f64 	%fd14741, %fd14739, %fd13989, %fd14698;
	neg.f64 	%fd14742, %fd14671;
	div.rn.f64 	%fd14743, %fd14742, %fd13998;
	neg.f64 	%fd14744, %fd14743;
	fma.rn.f64 	%fd14745, %fd14743, %fd13999, %fd14741;
	neg.f64 	%fd14746, %fd14672;
	div.rn.f64 	%fd14747, %fd14746, %fd14006;
	neg.f64 	%fd14748, %fd14747;
	fma.rn.f64 	%fd14749, %fd14747, %fd14007, %fd14745;
	neg.f64 	%fd14750, %fd14673;
	ld.local.v2.f64 	{%fd14751, %fd14752}, [%rd5+2400];
	div.rn.f64 	%fd14753, %fd14750, %fd14751;
	neg.f64 	%fd14754, %fd14753;
	fma.rn.f64 	%fd14755, %fd14753, %fd11901, %fd14729;
	fma.rn.f64 	%fd14756, %fd14753, %fd11903, %fd14749;
	neg.f64 	%fd14757, %fd14674;
	div.rn.f64 	%fd14758, %fd14757, %fd14129;
	neg.f64 	%fd14759, %fd14758;
	fma.rn.f64 	%fd14760, %fd14758, %fd11954, %fd14755;
	fma.rn.f64 	%fd14761, %fd14758, %fd11956, %fd14756;
	neg.f64 	%fd14762, %fd14675;
	div.rn.f64 	%fd14763, %fd14762, %fd14177;
	neg.f64 	%fd14764, %fd14763;
	fma.rn.f64 	%fd14765, %fd14763, %fd12243, %fd14678;
	fma.rn.f64 	%fd14766, %fd14763, %fd12244, %fd14687;
	fma.rn.f64 	%fd14767, %fd14763, %fd12247, %fd14689;
	fma.rn.f64 	%fd14768, %fd14763, %fd12248, %fd12105;
	fma.rn.f64 	%fd14769, %fd14763, %fd12251, %fd14700;
	fma.rn.f64 	%fd14770, %fd14763, %fd12252, %fd14717;
	fma.rn.f64 	%fd14771, %fd14763, %fd11969, %fd14737;
	neg.f64 	%fd14772, %fd14735;
	ld.local.v2.f64 	{%fd2181, %fd2182}, [%rd5+3328];
	div.rn.f64 	%fd14773, %fd14772, %fd2181;
	neg.f64 	%fd14774, %fd14773;
	fma.rn.f64 	%fd14775, %fd14773, %fd11976, %fd14699;
	fma.rn.f64 	%fd14776, %fd14773, %fd2112, %fd14706;
	fma.rn.f64 	%fd14777, %fd14773, %fd2113, %fd14707;
	fma.rn.f64 	%fd14778, %fd14773, %fd14197, %fd14771;
	neg.f64 	%fd14779, %fd14677;
	div.rn.f64 	%fd14780, %fd14779, %fd2155;
	neg.f64 	%fd14781, %fd14780;
	fma.rn.f64 	%fd14782, %fd14780, %fd2156, %fd14682;
	fma.rn.f64 	%fd14783, %fd14780, %fd2479, %fd14685;
	fma.rn.f64 	%fd14784, %fd14780, %fd2396, %fd14696;
	fma.rn.f64 	%fd14785, %fd14780, %fd14239, %fd14761;
	fma.rn.f64 	%fd14786, %fd14780, %fd2480, %fd14768;
	fma.rn.f64 	%fd14787, %fd14780, %fd14242, %fd14708;
	neg.f64 	%fd14788, %fd14765;
	div.rn.f64 	%fd14789, %fd14788, %fd12245;
	neg.f64 	%fd14790, %fd14789;
	fma.rn.f64 	%fd14791, %fd14789, %fd12230, %fd14681;
	fma.rn.f64 	%fd14792, %fd14789, %fd12231, %fd14684;
	fma.rn.f64 	%fd14793, %fd14789, %fd12246, %fd14766;
	ld.local.v2.f64 	{%fd14794, %fd14795}, [%rd5+3776];
	fma.rn.f64 	%fd14796, %fd14789, %fd14795, %fd14767;
	fma.rn.f64 	%fd14797, %fd14789, %fd12234, %fd14690;
	fma.rn.f64 	%fd14798, %fd14789, %fd12235, %fd14695;
	fma.rn.f64 	%fd14799, %fd14789, %fd12250, %fd14786;
	fma.rn.f64 	%fd14800, %fd14789, %fd12253, %fd14769;
	fma.rn.f64 	%fd14801, %fd14789, %fd12238, %fd14703;
	fma.rn.f64 	%fd14802, %fd14789, %fd12254, %fd14770;
	fma.rn.f64 	%fd14803, %fd14789, %fd12255, %fd14778;
	neg.f64 	%fd14804, %fd14679;
	div.rn.f64 	%fd14805, %fd14804, %fd14335;
	neg.f64 	%fd14806, %fd14805;
	fma.rn.f64 	%fd14807, %fd14805, %fd12960, %fd14680;
	fma.rn.f64 	%fd14808, %fd14805, %fd12961, %fd14760;
	fma.rn.f64 	%fd14809, %fd14805, %fd12964, %fd14694;
	fma.rn.f64 	%fd14810, %fd14805, %fd12965, %fd14785;
	fma.rn.f64 	%fd14811, %fd14805, %fd2135, %fd14799;
	fma.rn.f64 	%fd14812, %fd14805, %fd2136, %fd14701;
	fma.rn.f64 	%fd14813, %fd14805, %fd12018, %fd14787;
	neg.f64 	%fd14814, %fd14807;
	div.rn.f64 	%fd14815, %fd14814, %fd2486;
	neg.f64 	%fd14816, %fd14815;
	fma.rn.f64 	%fd14817, %fd14815, %fd12974, %fd14686;
	fma.rn.f64 	%fd14818, %fd14815, %fd12975, %fd14808;
	fma.rn.f64 	%fd14819, %fd14815, %fd12978, %fd14784;
	fma.rn.f64 	%fd14820, %fd14815, %fd12979, %fd14810;
	fma.rn.f64 	%fd14821, %fd14815, %fd12399, %fd14811;
	neg.f64 	%fd14822, %fd14791;
	ld.local.f64 	%fd14823, [%rd5+4584];
	div.rn.f64 	%fd14824, %fd14822, %fd14823;
	neg.f64 	%fd14825, %fd14824;
	fma.rn.f64 	%fd14826, %fd14824, %fd12438, %fd14792;
	fma.rn.f64 	%fd14827, %fd14824, %fd12439, %fd14793;
	fma.rn.f64 	%fd14828, %fd14824, %fd12440, %fd14796;
	fma.rn.f64 	%fd14829, %fd14824, %fd12441, %fd14797;
	fma.rn.f64 	%fd14830, %fd14824, %fd12442, %fd14798;
	fma.rn.f64 	%fd14831, %fd14824, %fd12427, %fd14820;
	fma.rn.f64 	%fd14832, %fd14824, %fd14375, %fd14821;
	fma.rn.f64 	%fd14833, %fd14824, %fd14376, %fd14800;
	fma.rn.f64 	%fd14834, %fd14824, %fd12445, %fd14801;
	fma.rn.f64 	%fd14835, %fd14824, %fd12446, %fd14802;
	fma.rn.f64 	%fd14836, %fd14824, %fd12447, %fd14803;
	neg.f64 	%fd14837, %fd14782;
	div.rn.f64 	%fd14838, %fd14837, %fd14405;
	neg.f64 	%fd14839, %fd14838;
	fma.rn.f64 	%fd14840, %fd14838, %fd2419, %fd14819;
	fma.rn.f64 	%fd14841, %fd14838, %fd12664, %fd14831;
	fma.rn.f64 	%fd14842, %fd14838, %fd2420, %fd14832;
	fma.rn.f64 	%fd14843, %fd14838, %fd2493, %fd14833;
	neg.f64 	%fd14844, %fd14683;
	div.rn.f64 	%fd14845, %fd14844, %fd14413;
	neg.f64 	%fd14846, %fd14845;
	fma.rn.f64 	%fd14847, %fd14845, %fd12037, %fd14697;
	fma.rn.f64 	%fd14848, %fd14845, %fd2423, %fd14841;
	fma.rn.f64 	%fd14849, %fd14845, %fd13436, %fd14842;
	fma.rn.f64 	%fd14850, %fd14845, %fd13439, %fd14843;
	fma.rn.f64 	%fd14851, %fd14845, %fd13440, %fd14813;
	neg.f64 	%fd14852, %fd14826;
	div.rn.f64 	%fd14853, %fd14852, %fd2171;
	neg.f64 	%fd14854, %fd14853;
	fma.rn.f64 	%fd14855, %fd14853, %fd2172, %fd14775;
	fma.rn.f64 	%fd14856, %fd14853, %fd12781, %fd14850;
	fma.rn.f64 	%fd14857, %fd14853, %fd12782, %fd14834;
	fma.rn.f64 	%fd14858, %fd14853, %fd12785, %fd14776;
	ld.local.v2.f64 	{%fd2183, %fd2184}, [%rd5+4960];
	fma.rn.f64 	%fd14859, %fd14853, %fd2184, %fd14836;
	neg.f64 	%fd14860, %fd14783;
	div.rn.f64 	%fd14861, %fd14860, %fd2173;
	neg.f64 	%fd14862, %fd14861;
	fma.rn.f64 	%fd14863, %fd14861, %fd2174, %fd14840;
	fma.rn.f64 	%fd14864, %fd14861, %fd12527, %fd14848;
	fma.rn.f64 	%fd14865, %fd14861, %fd12528, %fd14777;
	neg.f64 	%fd14866, %fd14817;
	div.rn.f64 	%fd14867, %fd14866, %fd2175;
	neg.f64 	%fd14868, %fd14867;
	fma.rn.f64 	%fd14869, %fd14867, %fd2176, %fd14863;
	fma.rn.f64 	%fd14870, %fd14867, %fd2116, %fd14864;
	fma.rn.f64 	%fd14871, %fd14867, %fd2117, %fd14865;
	neg.f64 	%fd14872, %fd14827;
	div.rn.f64 	%fd14873, %fd14872, %fd14487;
	neg.f64 	%fd14874, %fd14873;
	fma.rn.f64 	%fd14875, %fd14873, %fd2128, %fd14828;
	fma.rn.f64 	%fd14876, %fd14873, %fd2129, %fd14830;
	fma.rn.f64 	%fd14877, %fd14873, %fd12794, %fd14870;
	fma.rn.f64 	%fd14878, %fd14873, %fd12795, %fd14855;
	ld.local.v2.f64 	{%fd14879, %fd2503}, [%rd5+5456];
	fma.rn.f64 	%fd14880, %fd14873, %fd14879, %fd14835;
	fma.rn.f64 	%fd14881, %fd14873, %fd12798, %fd14851;
	fma.rn.f64 	%fd14882, %fd14873, %fd12611, %fd14859;
	neg.f64 	%fd14883, %fd14688;
	div.rn.f64 	%fd14884, %fd14883, %fd2220;
	neg.f64 	%fd14885, %fd14884;
	fma.rn.f64 	%fd14886, %fd14884, %fd13456, %fd14877;
	fma.rn.f64 	%fd14887, %fd14884, %fd13457, %fd14849;
	fma.rn.f64 	%fd14888, %fd14884, %fd13460, %fd14856;
	fma.rn.f64 	%fd14889, %fd14884, %fd13461, %fd14857;
	fma.rn.f64 	%fd14890, %fd14884, %fd12646, %fd14871;
	neg.f64 	%fd14891, %fd14875;
	div.rn.f64 	%fd14892, %fd14891, %fd2180;
	neg.f64 	%fd14893, %fd14892;
	fma.rn.f64 	%fd14894, %fd14892, %fd14527, %fd14876;
	fma.rn.f64 	%fd14895, %fd14892, %fd2131, %fd14887;
	fma.rn.f64 	%fd14896, %fd14892, %fd12806, %fd14878;
	fma.rn.f64 	%fd14897, %fd14892, %fd12808, %fd14702;
	fma.rn.f64 	%fd14898, %fd14892, %fd12809, %fd14880;
	fma.rn.f64 	%fd14899, %fd14892, %fd12812, %fd14858;
	ld.local.v2.f64 	{%fd2185, %fd14900}, [%rd5+5760];
	fma.rn.f64 	%fd14901, %fd14892, %fd14900, %fd14882;
	neg.f64 	%fd14902, %fd14829;
	div.rn.f64 	%fd14903, %fd14902, %fd12769;
	neg.f64 	%fd14904, %fd14903;
	fma.rn.f64 	%fd14905, %fd14903, %fd12805, %fd14894;
	fma.rn.f64 	%fd14906, %fd14903, %fd12752, %fd14847;
	fma.rn.f64 	%fd14907, %fd14903, %fd2130, %fd14886;
	fma.rn.f64 	%fd14908, %fd14903, %fd2132, %fd14895;
	fma.rn.f64 	%fd14909, %fd14903, %fd12807, %fd14896;
	fma.rn.f64 	%fd14910, %fd14903, %fd12783, %fd14888;
	ld.local.v2.f64 	{%fd2510, %fd14911}, [%rd5+6016];
	fma.rn.f64 	%fd14912, %fd14903, %fd2510, %fd14897;
	fma.rn.f64 	%fd14913, %fd14903, %fd12784, %fd14889;
	fma.rn.f64 	%fd14914, %fd14903, %fd12811, %fd14898;
	fma.rn.f64 	%fd14915, %fd14903, %fd12814, %fd14899;
	fma.rn.f64 	%fd14916, %fd14903, %fd12800, %fd14881;
	fma.rn.f64 	%fd14917, %fd14903, %fd2513, %fd14901;
	neg.f64 	%fd14918, %fd14691;
	div.rn.f64 	%fd14919, %fd14918, %fd2186;
	neg.f64 	%fd14920, %fd14919;
	fma.rn.f64 	%fd14921, %fd14919, %fd12896, %fd14693;
	ld.local.v2.f64 	{%fd2187, %fd2188}, [%rd5+6144];
	fma.rn.f64 	%fd14922, %fd14919, %fd2188, %fd14869;
	fma.rn.f64 	%fd14923, %fd14919, %fd12898, %fd14906;
	fma.rn.f64 	%fd14924, %fd14919, %fd12899, %fd14907;
	fma.rn.f64 	%fd14925, %fd14919, %fd2133, %fd14908;
	fma.rn.f64 	%fd14926, %fd14919, %fd2134, %fd14910;
	fma.rn.f64 	%fd14927, %fd14919, %fd12900, %fd14704;
	fma.rn.f64 	%fd14928, %fd14919, %fd12901, %fd14890;
	fma.rn.f64 	%fd14929, %fd14919, %fd12902, %fd14916;
	neg.f64 	%fd14930, %fd14818;
	ld.local.f64 	%fd14931, [%rd5+6296];
	div.rn.f64 	%fd14932, %fd14930, %fd14931;
	neg.f64 	%fd14933, %fd14932;
	fma.rn.f64 	%fd14934, %fd14932, %fd12966, %fd14809;
	fma.rn.f64 	%fd14935, %fd14932, %fd12986, %fd14922;
	fma.rn.f64 	%fd14936, %fd14932, %fd2518, %fd14924;
	fma.rn.f64 	%fd14937, %fd14932, %fd12982, %fd14925;
	fma.rn.f64 	%fd14938, %fd14932, %fd2519, %fd14909;
	fma.rn.f64 	%fd14939, %fd14932, %fd12969, %fd14812;
	fma.rn.f64 	%fd14940, %fd14932, %fd12954, %fd14927;
	ld.local.v2.f64 	{%fd14941, %fd14942}, [%rd5+6352];
	fma.rn.f64 	%fd14943, %fd14932, %fd14942, %fd14915;
	fma.rn.f64 	%fd14944, %fd14932, %fd12987, %fd14928;
	fma.rn.f64 	%fd14945, %fd14932, %fd12970, %fd14929;
	neg.f64 	%fd14946, %fd14921;
	div.rn.f64 	%fd14947, %fd14946, %fd2199;
	neg.f64 	%fd14948, %fd14947;
	fma.rn.f64 	%fd14949, %fd14947, %fd2137, %fd14935;
	fma.rn.f64 	%fd14950, %fd14947, %fd2138, %fd14923;
	fma.rn.f64 	%fd14951, %fd14947, %fd13207, %fd14936;
	fma.rn.f64 	%fd14952, %fd14947, %fd13208, %fd14937;
	fma.rn.f64 	%fd14953, %fd14947, %fd13209, %fd14926;
	fma.rn.f64 	%fd14954, %fd14947, %fd13210, %fd14940;
	fma.rn.f64 	%fd14955, %fd14947, %fd13179, %fd14943;
	fma.rn.f64 	%fd14956, %fd14947, %fd13211, %fd14944;
	fma.rn.f64 	%fd14957, %fd14947, %fd13212, %fd14945;
	neg.f64 	%fd14958, %fd14934;
	div.rn.f64 	%fd14959, %fd14958, %fd13384;
	neg.f64 	%fd14960, %fd14959;
	fma.rn.f64 	%fd14961, %fd14959, %fd2524, %fd14949;
	fma.rn.f64 	%fd14962, %fd14959, %fd13396, %fd14950;
	fma.rn.f64 	%fd14963, %fd14959, %fd13397, %fd14951;
	fma.rn.f64 	%fd14964, %fd14959, %fd13398, %fd14952;
	fma.rn.f64 	%fd14965, %fd14959, %fd13388, %fd14938;
	fma.rn.f64 	%fd14966, %fd14959, %fd13399, %fd14953;
	fma.rn.f64 	%fd14967, %fd14959, %fd2527, %fd14939;
	fma.rn.f64 	%fd14968, %fd14959, %fd2452, %fd14912;
	fma.rn.f64 	%fd14969, %fd14959, %fd13400, %fd14954;
	fma.rn.f64 	%fd14970, %fd14959, %fd2453, %fd14955;
	fma.rn.f64 	%fd14971, %fd14959, %fd13401, %fd14956;
	fma.rn.f64 	%fd14972, %fd14959, %fd13402, %fd14957;
	fma.rn.f64 	%fd14973, %fd14959, %fd13238, %fd14917;
	neg.f64 	%fd14974, %fd14905;
	div.rn.f64 	%fd14975, %fd14974, %fd2202;
	neg.f64 	%fd14976, %fd14975;
	fma.rn.f64 	%fd14977, %fd14975, %fd2141, %fd14961;
	fma.rn.f64 	%fd14978, %fd14975, %fd2142, %fd14962;
	fma.rn.f64 	%fd14979, %fd14975, %fd13501, %fd14963;
	fma.rn.f64 	%fd14980, %fd14975, %fd13502, %fd14964;
	fma.rn.f64 	%fd14981, %fd14975, %fd13481, %fd14965;
	fma.rn.f64 	%fd14982, %fd14975, %fd13503, %fd14966;
	fma.rn.f64 	%fd14983, %fd14975, %fd13415, %fd14967;
	fma.rn.f64 	%fd14984, %fd14975, %fd13483, %fd14968;
	fma.rn.f64 	%fd14985, %fd14975, %fd2139, %fd14913;
	fma.rn.f64 	%fd14986, %fd14975, %fd2143, %fd14969;
	fma.rn.f64 	%fd14987, %fd14975, %fd2140, %fd14914;
	fma.rn.f64 	%fd14988, %fd14975, %fd2144, %fd14970;
	fma.rn.f64 	%fd14989, %fd14975, %fd13504, %fd14971;
	fma.rn.f64 	%fd14990, %fd14975, %fd13505, %fd14972;
	fma.rn.f64 	%fd14991, %fd14975, %fd2211, %fd14973;
	neg.f64 	%fd14992, %fd14977;
	div.rn.f64 	%fd14993, %fd14992, %fd13619;
	neg.f64 	%fd14994, %fd14993;
	fma.rn.f64 	%fd14995, %fd14993, %fd13620, %fd14978;
	fma.rn.f64 	%fd14996, %fd14993, %fd2146, %fd14979;
	fma.rn.f64 	%fd14997, %fd14993, %fd2147, %fd14980;
	fma.rn.f64 	%fd14998, %fd14993, %fd13621, %fd14981;
	fma.rn.f64 	%fd14999, %fd14993, %fd13622, %fd14982;
	fma.rn.f64 	%fd15000, %fd14993, %fd13623, %fd14983;
	fma.rn.f64 	%fd15001, %fd14993, %fd13624, %fd14984;
	fma.rn.f64 	%fd15002, %fd14993, %fd2145, %fd14985;
	fma.rn.f64 	%fd15003, %fd14993, %fd2148, %fd14986;
	fma.rn.f64 	%fd15004, %fd14993, %fd2149, %fd14988;
	fma.rn.f64 	%fd15005, %fd14993, %fd2150, %fd14989;
	fma.rn.f64 	%fd15006, %fd14993, %fd13625, %fd14990;
	fma.rn.f64 	%fd15007, %fd14993, %fd13626, %fd14991;
	neg.f64 	%fd15008, %fd14995;
	div.rn.f64 	%fd15009, %fd15008, %fd13860;
	neg.f64 	%fd15010, %fd15009;
	fma.rn.f64 	%fd15011, %fd15009, %fd13861, %fd14996;
	fma.rn.f64 	%fd15012, %fd15009, %fd13862, %fd14997;
	fma.rn.f64 	%fd15013, %fd15009, %fd13863, %fd14998;
	fma.rn.f64 	%fd15014, %fd15009, %fd2151, %fd14999;
	fma.rn.f64 	%fd15015, %fd15009, %fd2152, %fd15000;
	fma.rn.f64 	%fd15016, %fd15009, %fd2153, %fd15001;
	fma.rn.f64 	%fd15017, %fd15009, %fd2154, %fd15002;
	fma.rn.f64 	%fd15018, %fd15009, %fd13864, %fd15003;
	fma.rn.f64 	%fd15019, %fd15009, %fd13658, %fd14987;
	fma.rn.f64 	%fd15020, %fd15009, %fd13865, %fd15004;
	fma.rn.f64 	%fd15021, %fd15009, %fd13866, %fd15005;
	fma.rn.f64 	%fd15022, %fd15009, %fd13867, %fd15006;
	fma.rn.f64 	%fd15023, %fd15009, %fd13868, %fd15007;
	neg.f64 	%fd15024, %fd15011;
	div.rn.f64 	%fd15025, %fd15024, %fd14654;
	neg.f64 	%fd15026, %fd15025;
	fma.rn.f64 	%fd15027, %fd15025, %fd14655, %fd15012;
	fma.rn.f64 	%fd15028, %fd15025, %fd14656, %fd15013;
	fma.rn.f64 	%fd15029, %fd15025, %fd14657, %fd15014;
	fma.rn.f64 	%fd15030, %fd15025, %fd14658, %fd15015;
	fma.rn.f64 	%fd15031, %fd15025, %fd14659, %fd15016;
	fma.rn.f64 	%fd15032, %fd15025, %fd2459, %fd15017;
	fma.rn.f64 	%fd15033, %fd15025, %fd2536, %fd15018;
	fma.rn.f64 	%fd15034, %fd15025, %fd2460, %fd15019;
	fma.rn.f64 	%fd15035, %fd15025, %fd14660, %fd15020;
	fma.rn.f64 	%fd15036, %fd15025, %fd14661, %fd15021;
	fma.rn.f64 	%fd15037, %fd15025, %fd14662, %fd15022;
	fma.rn.f64 	%fd15038, %fd15025, %fd14663, %fd15023;
	st.local.v2.f64 	[%rd5+8288], {%fd14711, %fd14716};
	st.local.v2.f64 	[%rd5+8304], {%fd14720, %fd14724};
	st.local.v2.f64 	[%rd5+8320], {%fd14728, %fd14734};
	st.local.v2.f64 	[%rd5+8336], {%fd14740, %fd14744};
	st.local.v2.f64 	[%rd5+8352], {%fd14748, %fd14754};
	st.local.v2.f64 	[%rd5+8368], {%fd14759, %fd14764};
	st.local.v2.f64 	[%rd5+8384], {%fd14774, %fd14781};
	st.local.v2.f64 	[%rd5+8400], {%fd14790, %fd14806};
	st.local.v2.f64 	[%rd5+8416], {%fd14816, %fd14825};
	st.local.v2.f64 	[%rd5+8432], {%fd14839, %fd14846};
	st.local.v2.f64 	[%rd5+8448], {%fd14854, %fd14862};
	st.local.v2.f64 	[%rd5+8464], {%fd14868, %fd14874};
	st.local.v2.f64 	[%rd5+8480], {%fd14885, %fd14893};
	st.local.v2.f64 	[%rd5+8496], {%fd14904, %fd14920};
	st.local.v2.f64 	[%rd5+8512], {%fd14933, %fd14948};
	st.local.v2.f64 	[%rd5+8528], {%fd14960, %fd14976};
	st.local.v2.f64 	[%rd5+8544], {%fd14994, %fd15010};
	st.local.v2.f64 	[%rd5+8560], {%fd15026, %fd15027};
	st.local.v2.f64 	[%rd5+8576], {%fd15028, %fd15029};
	st.local.v2.f64 	[%rd5+8592], {%fd15030, %fd15031};
	st.local.v2.f64 	[%rd5+8608], {%fd15032, %fd15033};
	st.local.v2.f64 	[%rd5+8624], {%fd15034, %fd15035};
	st.local.v2.f64 	[%rd5+8640], {%fd15036, %fd15037};
	ld.local.v2.f64 	{%fd15039, %fd15040}, [%rd5+8672];
	ld.local.v2.f64 	{%fd15041, %fd15042}, [%rd5+8688];
	ld.local.v2.f64 	{%fd15043, %fd15044}, [%rd5+8704];
	ld.local.v2.f64 	{%fd15045, %fd15046}, [%rd5+8720];
	ld.local.v2.f64 	{%fd15047, %fd15048}, [%rd5+8736];
	ld.local.v2.f64 	{%fd15049, %fd15050}, [%rd5+8752];
	ld.local.v2.f64 	{%fd15051, %fd15052}, [%rd5+8768];
	ld.local.v2.f64 	{%fd15053, %fd15054}, [%rd5+8784];
	ld.local.v2.f64 	{%fd15055, %fd15056}, [%rd5+8800];
	ld.local.v2.f64 	{%fd15057, %fd15058}, [%rd5+8816];
	ld.local.v2.f64 	{%fd15059, %fd15060}, [%rd5+8832];
	ld.local.v2.f64 	{%fd15061, %fd15062}, [%rd5+8848];
	ld.local.v2.f64 	{%fd15063, %fd15064}, [%rd5+8864];
	ld.local.v2.f64 	{%fd15065, %fd15066}, [%rd5+8880];
	ld.local.v2.f64 	{%fd15067, %fd15068}, [%rd5+8896];
	ld.local.v2.f64 	{%fd15069, %fd15070}, [%rd5+8912];
	ld.local.v2.f64 	{%fd15071, %fd15072}, [%rd5+8928];
	ld.local.v2.f64 	{%fd15073, %fd15074}, [%rd5+8944];
	ld.local.v2.f64 	{%fd15075, %fd15076}, [%rd5+8960];
	ld.local.v2.f64 	{%fd15077, %fd15078}, [%rd5+8976];
	ld.local.v2.f64 	{%fd15079, %fd15080}, [%rd5+8992];
	ld.local.v2.f64 	{%fd15081, %fd15082}, [%rd5+9008];
	ld.local.v2.f64 	{%fd15083, %fd15084}, [%rd5+9024];
	ld.local.v2.f64 	{%fd15085, %fd15086}, [%rd5+9040];
	ld.local.v2.f64 	{%fd15087, %fd15088}, [%rd5+9056];
	ld.local.v2.f64 	{%fd15089, %fd15090}, [%rd5+9072];
	ld.local.v2.f64 	{%fd15091, %fd15092}, [%rd5+9088];
	ld.local.f64 	%fd15093, [%rd5+9112];
	ld.local.v2.f64 	{%fd15094, %fd15095}, [%rd5+9120];
	ld.local.v2.f64 	{%fd15096, %fd15097}, [%rd5+9136];
	ld.local.v2.f64 	{%fd15098, %fd15099}, [%rd5+9152];
	ld.local.v2.f64 	{%fd15100, %fd15101}, [%rd5+9168];
	ld.local.v2.f64 	{%fd15102, %fd15103}, [%rd5+9184];
	neg.f64 	%fd15104, %fd14710;
	div.rn.f64 	%fd15105, %fd15104, %fd11860;
	neg.f64 	%fd15106, %fd15105;
	fma.rn.f64 	%fd15107, %fd15105, %fd11859, %fd15091;
	neg.f64 	%fd15108, %fd15039;
	div.rn.f64 	%fd15109, %fd15108, %fd13960;
	neg.f64 	%fd15110, %fd15109;
	fma.rn.f64 	%fd15111, %fd15109, %fd13961, %fd15107;
	neg.f64 	%fd15112, %fd15040;
	div.rn.f64 	%fd15113, %fd15112, %fd13968;
	neg.f64 	%fd15114, %fd15113;
	fma.rn.f64 	%fd15115, %fd15113, %fd13969, %fd15111;
	neg.f64 	%fd15116, %fd15041;
	div.rn.f64 	%fd15117, %fd15116, %fd11878;
	neg.f64 	%fd15118, %fd15117;
	fma.rn.f64 	%fd15119, %fd15117, %fd11877, %fd15115;
	neg.f64 	%fd15120, %fd15042;
	div.rn.f64 	%fd15121, %fd15120, %fd13976;
	neg.f64 	%fd15122, %fd15121;
	fma.rn.f64 	%fd15123, %fd15121, %fd13977, %fd15119;
	neg.f64 	%fd15124, %fd15043;
	div.rn.f64 	%fd15125, %fd15124, %fd13982;
	neg.f64 	%fd15126, %fd15125;
	fma.rn.f64 	%fd15127, %fd15125, %fd13983, %fd15123;
	neg.f64 	%fd15128, %fd15044;
	div.rn.f64 	%fd15129, %fd15128, %fd13988;
	neg.f64 	%fd15130, %fd15129;
	fma.rn.f64 	%fd15131, %fd15129, %fd13989, %fd15127;
	neg.f64 	%fd15132, %fd15045;
	ld.local.v2.f64 	{%fd15133, %fd15134}, [%rd5+2320];
	div.rn.f64 	%fd15135, %fd15132, %fd15133;
	neg.f64 	%fd15136, %fd15135;
	fma.rn.f64 	%fd15137, %fd15135, %fd11892, %fd15131;
	neg.f64 	%fd15138, %fd15046;
	div.rn.f64 	%fd15139, %fd15138, %fd13998;
	neg.f64 	%fd15140, %fd15139;
	fma.rn.f64 	%fd15141, %fd15139, %fd13999, %fd15137;
	neg.f64 	%fd15142, %fd15047;
	div.rn.f64 	%fd15143, %fd15142, %fd14006;
	neg.f64 	%fd15144, %fd15143;
	fma.rn.f64 	%fd15145, %fd15143, %fd14007, %fd15141;
	neg.f64 	%fd15146, %fd15048;
	div.rn.f64 	%fd15147, %fd15146, %fd14751;
	neg.f64 	%fd15148, %fd15147;
	fma.rn.f64 	%fd15149, %fd15147, %fd14752, %fd15085;
	fma.rn.f64 	%fd15150, %fd15147, %fd11903, %fd15145;
	neg.f64 	%fd15151, %fd15049;
	div.rn.f64 	%fd15152, %fd15151, %fd11914;
	neg.f64 	%fd15153, %fd15152;
	fma.rn.f64 	%fd15154, %fd15152, %fd12167, %fd15052;
	fma.rn.f64 	%fd15155, %fd15152, %fd12168, %fd15063;
	fma.rn.f64 	%fd15156, %fd15152, %fd14035, %fd15150;
	neg.f64 	%fd15157, %fd15050;
	div.rn.f64 	%fd15158, %fd15157, %fd11920;
	neg.f64 	%fd15159, %fd15158;
	fma.rn.f64 	%fd15160, %fd15158, %fd13030, %fd15086;
	fma.rn.f64 	%fd15161, %fd15158, %fd13031, %fd15156;
	fma.rn.f64 	%fd15162, %fd15158, %fd14049, %fd15101;
	neg.f64 	%fd15163, %fd15051;
	div.rn.f64 	%fd15164, %fd15163, %fd11932;
	neg.f64 	%fd15165, %fd15164;
	fma.rn.f64 	%fd15166, %fd15164, %fd12500, %fd15080;
	fma.rn.f64 	%fd15167, %fd15164, %fd12501, %fd15161;
	fma.rn.f64 	%fd15168, %fd15164, %fd14077, %fd15162;
	neg.f64 	%fd15169, %fd15154;
	div.rn.f64 	%fd15170, %fd15169, %fd12169;
	neg.f64 	%fd15171, %fd15170;
	fma.rn.f64 	%fd15172, %fd15170, %fd11940, %fd15061;
	fma.rn.f64 	%fd15173, %fd15170, %fd14094, %fd15155;
	fma.rn.f64 	%fd15174, %fd15170, %fd14095, %fd15167;
	neg.f64 	%fd15175, %fd15053;
	div.rn.f64 	%fd15176, %fd15175, %fd14111;
	neg.f64 	%fd15177, %fd15176;
	fma.rn.f64 	%fd15178, %fd15176, %fd14112, %fd15174;
	fma.rn.f64 	%fd15179, %fd15176, %fd14116, %fd15099;
	fma.rn.f64 	%fd15180, %fd15176, %fd14117, %fd15168;
	neg.f64 	%fd15181, %fd15054;
	ld.local.f64 	%fd15182, [%rd5+2944];
	div.rn.f64 	%fd15183, %fd15181, %fd15182;
	neg.f64 	%fd15184, %fd15183;
	fma.rn.f64 	%fd15185, %fd15183, %fd11951, %fd15082;
	fma.rn.f64 	%fd15186, %fd15183, %fd13686, %fd15160;
	fma.rn.f64 	%fd15187, %fd15183, %fd13687, %fd15090;
	fma.rn.f64 	%fd15188, %fd15183, %fd13690, %fd15178;
	fma.rn.f64 	%fd15189, %fd15183, %fd13691, %fd15180;
	neg.f64 	%fd15190, %fd15055;
	div.rn.f64 	%fd15191, %fd15190, %fd14129;
	neg.f64 	%fd15192, %fd15191;
	fma.rn.f64 	%fd15193, %fd15191, %fd14130, %fd15149;
	fma.rn.f64 	%fd15194, %fd15191, %fd11956, %fd15188;
	neg.f64 	%fd15195, %fd15056;
	div.rn.f64 	%fd15196, %fd15195, %fd14137;
	neg.f64 	%fd15197, %fd15196;
	fma.rn.f64 	%fd15198, %fd15196, %fd14140, %fd15173;
	fma.rn.f64 	%fd15199, %fd15196, %fd14141, %fd15194;
	fma.rn.f64 	%fd15200, %fd15196, %fd14144, %fd15097;
	fma.rn.f64 	%fd15201, %fd15196, %fd14145, %fd15179;
	neg.f64 	%fd15202, %fd15057;
	ld.local.v2.f64 	{%fd15203, %fd15204}, [%rd5+3056];
	div.rn.f64 	%fd15205, %fd15202, %fd15203;
	neg.f64 	%fd15206, %fd15205;
	fma.rn.f64 	%fd15207, %fd15205, %fd11960, %fd15186;
	fma.rn.f64 	%fd15208, %fd15205, %fd12349, %fd15199;
	fma.rn.f64 	%fd15209, %fd15205, %fd12350, %fd15201;
	neg.f64 	%fd15210, %fd15058;
	div.rn.f64 	%fd15211, %fd15210, %fd14155;
	neg.f64 	%fd15212, %fd15211;
	fma.rn.f64 	%fd15213, %fd15211, %fd14156, %fd15071;
	fma.rn.f64 	%fd15214, %fd15211, %fd14160, %fd15074;
	fma.rn.f64 	%fd15215, %fd15211, %fd14161, %fd15075;
	fma.rn.f64 	%fd15216, %fd15211, %fd14164, %fd15076;
	fma.rn.f64 	%fd15217, %fd15211, %fd14165, %fd15089;
	fma.rn.f64 	%fd15218, %fd15211, %fd14168, %fd15208;
	neg.f64 	%fd15219, %fd15059;
	div.rn.f64 	%fd15220, %fd15219, %fd14169;
	neg.f64 	%fd15221, %fd15220;
	fma.rn.f64 	%fd15222, %fd15220, %fd12181, %fd15070;
	fma.rn.f64 	%fd15223, %fd15220, %fd12182, %fd15218;
	fma.rn.f64 	%fd15224, %fd15220, %fd14176, %fd15189;
	neg.f64 	%fd15225, %fd15060;
	div.rn.f64 	%fd15226, %fd15225, %fd2181;
	neg.f64 	%fd15227, %fd15226;
	fma.rn.f64 	%fd15228, %fd15226, %fd2182, %fd12107;
	fma.rn.f64 	%fd15229, %fd15226, %fd2112, %fd15209;
	fma.rn.f64 	%fd15230, %fd15226, %fd2113, %fd15100;
	fma.rn.f64 	%fd15231, %fd15226, %fd14197, %fd15102;
	neg.f64 	%fd15232, %fd15172;
	div.rn.f64 	%fd15233, %fd15232, %fd14198;
	neg.f64 	%fd15234, %fd15233;
	fma.rn.f64 	%fd15235, %fd15233, %fd12222, %fd15065;
	fma.rn.f64 	%fd15236, %fd15233, %fd12223, %fd15217;
	fma.rn.f64 	%fd15237, %fd15233, %fd12226, %fd15229;
	fma.rn.f64 	%fd15238, %fd15233, %fd12227, %fd15224;
	neg.f64 	%fd15239, %fd15062;
	div.rn.f64 	%fd15240, %fd15239, %fd11986;
	neg.f64 	%fd15241, %fd15240;
	fma.rn.f64 	%fd15242, %fd15240, %fd12205, %fd15066;
	fma.rn.f64 	%fd15243, %fd15240, %fd12188, %fd15187;
	fma.rn.f64 	%fd15244, %fd15240, %fd12206, %fd15223;
	fma.rn.f64 	%fd15245, %fd15240, %fd14221, %fd15200;
	fma.rn.f64 	%fd15246, %fd15240, %fd14222, %fd15238;
	neg.f64 	%fd15247, %fd15198;
	div.rn.f64 	%fd15248, %fd15247, %fd12218;
	neg.f64 	%fd15249, %fd15248;
	fma.rn.f64 	%fd15250, %fd15248, %fd12224, %fd15235;
	fma.rn.f64 	%fd15251, %fd15248, %fd12225, %fd15236;
	fma.rn.f64 	%fd15252, %fd15248, %fd2105, %fd15244;
	fma.rn.f64 	%fd15253, %fd15248, %fd12228, %fd15237;
	fma.rn.f64 	%fd15254, %fd15248, %fd12229, %fd15246;
	neg.f64 	%fd15255, %fd15064;
	div.rn.f64 	%fd15256, %fd15255, %fd2155;
	neg.f64 	%fd15257, %fd15256;
	fma.rn.f64 	%fd15258, %fd15256, %fd2156, %fd15213;
	fma.rn.f64 	%fd15259, %fd15256, %fd2479, %fd15214;
	fma.rn.f64 	%fd15260, %fd15256, %fd2396, %fd15251;
	fma.rn.f64 	%fd15261, %fd15256, %fd14239, %fd15252;
	fma.rn.f64 	%fd15262, %fd15256, %fd2480, %fd15092;
	fma.rn.f64 	%fd15263, %fd15256, %fd14242, %fd15254;
	neg.f64 	%fd15264, %fd15250;
	div.rn.f64 	%fd15265, %fd15264, %fd2189;
	neg.f64 	%fd15266, %fd15265;
	fma.rn.f64 	%fd15267, %fd15265, %fd14274, %fd15260;
	fma.rn.f64 	%fd15268, %fd15265, %fd2162, %fd15261;
	fma.rn.f64 	%fd15269, %fd15265, %fd12259, %fd15245;
	fma.rn.f64 	%fd15270, %fd15265, %fd12271, %fd15253;
	fma.rn.f64 	%fd15271, %fd15265, %fd12272, %fd15263;
	neg.f64 	%fd15272, %fd15242;
	div.rn.f64 	%fd15273, %fd15272, %fd12284;
	neg.f64 	%fd15274, %fd15273;
	fma.rn.f64 	%fd15275, %fd15273, %fd12273, %fd15243;
	fma.rn.f64 	%fd15276, %fd15273, %fd2106, %fd15268;
	fma.rn.f64 	%fd15277, %fd15273, %fd14285, %fd15269;
	fma.rn.f64 	%fd15278, %fd15273, %fd2163, %fd15271;
	neg.f64 	%fd15279, %fd15067;
	div.rn.f64 	%fd15280, %fd15279, %fd14335;
	neg.f64 	%fd15281, %fd15280;
	ld.local.f64 	%fd15282, [%rd5+4400];
	fma.rn.f64 	%fd15283, %fd15280, %fd15282, %fd15068;
	fma.rn.f64 	%fd15284, %fd15280, %fd12961, %fd15193;
	fma.rn.f64 	%fd15285, %fd15280, %fd12964, %fd15087;
	fma.rn.f64 	%fd15286, %fd15280, %fd12965, %fd15276;
	fma.rn.f64 	%fd15287, %fd15280, %fd2135, %fd15262;
	fma.rn.f64 	%fd15288, %fd15280, %fd2136, %fd15094;
	fma.rn.f64 	%fd15289, %fd15280, %fd14348, %fd15278;
	neg.f64 	%fd15290, %fd15283;
	div.rn.f64 	%fd15291, %fd15290, %fd2486;
	neg.f64 	%fd15292, %fd15291;
	fma.rn.f64 	%fd15293, %fd15291, %fd12974, %fd15215;
	fma.rn.f64 	%fd15294, %fd15291, %fd12975, %fd15284;
	ld.local.v2.f64 	{%fd15295, %fd15296}, [%rd5+4480];
	fma.rn.f64 	%fd15297, %fd15291, %fd15295, %fd15267;
	fma.rn.f64 	%fd15298, %fd15291, %fd12979, %fd15286;
	fma.rn.f64 	%fd15299, %fd15291, %fd12399, %fd15287;
	neg.f64 	%fd15300, %fd15069;
	div.rn.f64 	%fd15301, %fd15300, %fd12029;
	neg.f64 	%fd15302, %fd15301;
	fma.rn.f64 	%fd15303, %fd15301, %fd12028, %fd15073;
	fma.rn.f64 	%fd15304, %fd15301, %fd2165, %fd15079;
	fma.rn.f64 	%fd15305, %fd15301, %fd2166, %fd15081;
	fma.rn.f64 	%fd15306, %fd15301, %fd12449, %fd15084;
	fma.rn.f64 	%fd15307, %fd15301, %fd12450, %fd15088;
	fma.rn.f64 	%fd15308, %fd15301, %fd2167, %fd15298;
	fma.rn.f64 	%fd15309, %fd15301, %fd2111, %fd15228;
	fma.rn.f64 	%fd15310, %fd15301, %fd2168, %fd15288;
	fma.rn.f64 	%fd15311, %fd15301, %fd2114, %fd15270;
	fma.rn.f64 	%fd15312, %fd15301, %fd2169, %fd15230;
	fma.rn.f64 	%fd15313, %fd15301, %fd2170, %fd15231;
	neg.f64 	%fd15314, %fd15222;
	div.rn.f64 	%fd15315, %fd15314, %fd2115;
	neg.f64 	%fd15316, %fd15315;
	fma.rn.f64 	%fd15317, %fd15315, %fd12031, %fd15275;
	fma.rn.f64 	%fd15318, %fd15315, %fd12471, %fd15308;
	fma.rn.f64 	%fd15319, %fd15315, %fd12463, %fd15277;
	fma.rn.f64 	%fd15320, %fd15315, %fd14404, %fd15289;
	neg.f64 	%fd15321, %fd15258;
	div.rn.f64 	%fd15322, %fd15321, %fd14405;
	neg.f64 	%fd15323, %fd15322;
	fma.rn.f64 	%fd15324, %fd15322, %fd2419, %fd15297;
	fma.rn.f64 	%fd15325, %fd15322, %fd12664, %fd15318;
	fma.rn.f64 	%fd15326, %fd15322, %fd2420, %fd15299;
	fma.rn.f64 	%fd15327, %fd15322, %fd2493, %fd15093;
	neg.f64 	%fd15328, %fd15072;
	div.rn.f64 	%fd15329, %fd15328, %fd14413;
	neg.f64 	%fd15330, %fd15329;
	fma.rn.f64 	%fd15331, %fd15329, %fd2495, %fd15317;
	fma.rn.f64 	%fd15332, %fd15329, %fd2423, %fd15325;
	fma.rn.f64 	%fd15333, %fd15329, %fd13436, %fd15326;
	fma.rn.f64 	%fd15334, %fd15329, %fd13439, %fd15327;
	fma.rn.f64 	%fd15335, %fd15329, %fd13440, %fd15320;
	neg.f64 	%fd15336, %fd15303;
	div.rn.f64 	%fd15337, %fd15336, %fd2171;
	neg.f64 	%fd15338, %fd15337;
	fma.rn.f64 	%fd15339, %fd15337, %fd2172, %fd15309;
	fma.rn.f64 	%fd15340, %fd15337, %fd12781, %fd15334;
	fma.rn.f64 	%fd15341, %fd15337, %fd12782, %fd15096;
	fma.rn.f64 	%fd15342, %fd15337, %fd2183, %fd15311;
	fma.rn.f64 	%fd15343, %fd15337, %fd2184, %fd15313;
	neg.f64 	%fd15344, %fd15259;
	div.rn.f64 	%fd15345, %fd15344, %fd2173;
	neg.f64 	%fd15346, %fd15345;
	fma.rn.f64 	%fd15347, %fd15345, %fd2174, %fd15324;
	fma.rn.f64 	%fd15348, %fd15345, %fd12527, %fd15332;
	fma.rn.f64 	%fd15349, %fd15345, %fd12528, %fd15312;
	neg.f64 	%fd15350, %fd15293;
	div.rn.f64 	%fd15351, %fd15350, %fd2175;
	neg.f64 	%fd15352, %fd15351;
	fma.rn.f64 	%fd15353, %fd15351, %fd2176, %fd15347;
	fma.rn.f64 	%fd15354, %fd15351, %fd2116, %fd15348;
	fma.rn.f64 	%fd15355, %fd15351, %fd2117, %fd15349;
	neg.f64 	%fd15356, %fd15216;
	div.rn.f64 	%fd15357, %fd15356, %fd12056;
	neg.f64 	%fd15358, %fd15357;
	fma.rn.f64 	%fd15359, %fd15357, %fd12576, %fd15353;
	fma.rn.f64 	%fd15360, %fd15357, %fd12577, %fd15331;
	fma.rn.f64 	%fd15361, %fd15357, %fd14472, %fd15354;
	fma.rn.f64 	%fd15362, %fd15357, %fd2437, %fd15319;
	fma.rn.f64 	%fd15363, %fd15357, %fd12580, %fd15355;
	fma.rn.f64 	%fd15364, %fd15357, %fd12581, %fd15335;
	neg.f64 	%fd15365, %fd15077;
	ld.local.f64 	%fd2190, [%rd5+5352];
	div.rn.f64 	%fd15366, %fd15365, %fd2190;
	neg.f64 	%fd15367, %fd15366;
	fma.rn.f64 	%fd15368, %fd15366, %fd12584, %fd15166;
	fma.rn.f64 	%fd15369, %fd15366, %fd12609, %fd15359;
	fma.rn.f64 	%fd15370, %fd15366, %fd12602, %fd15360;
	fma.rn.f64 	%fd15371, %fd15366, %fd2118, %fd15361;
	fma.rn.f64 	%fd15372, %fd15366, %fd12604, %fd15362;
	fma.rn.f64 	%fd15373, %fd15366, %fd12610, %fd15363;
	fma.rn.f64 	%fd15374, %fd15366, %fd2179, %fd15364;
	neg.f64 	%fd15375, %fd15078;
	div.rn.f64 	%fd15376, %fd15375, %fd14487;
	neg.f64 	%fd15377, %fd15376;
	fma.rn.f64 	%fd15378, %fd15376, %fd2128, %fd15305;
	fma.rn.f64 	%fd15379, %fd15376, %fd2129, %fd15307;
	fma.rn.f64 	%fd15380, %fd15376, %fd12794, %fd15371;
	fma.rn.f64 	%fd15381, %fd15376, %fd12795, %fd15339;
	fma.rn.f64 	%fd15382, %fd15376, %fd14879, %fd15098;
	fma.rn.f64 	%fd15383, %fd15376, %fd2503, %fd15374;
	fma.rn.f64 	%fd15384, %fd15376, %fd12611, %fd15343;
	neg.f64 	%fd15385, %fd15304;
	div.rn.f64 	%fd15386, %fd15385, %fd2220;
	neg.f64 	%fd15387, %fd15386;
	fma.rn.f64 	%fd15388, %fd15386, %fd13456, %fd15380;
	fma.rn.f64 	%fd15389, %fd15386, %fd13457, %fd15333;
	ld.local.v2.f64 	{%fd2191, %fd2192}, [%rd5+5600];
	fma.rn.f64 	%fd15390, %fd15386, %fd2191, %fd15340;
	fma.rn.f64 	%fd15391, %fd15386, %fd13461, %fd15341;
	fma.rn.f64 	%fd15392, %fd15386, %fd12646, %fd15373;
	neg.f64 	%fd15393, %fd15368;
	div.rn.f64 	%fd15394, %fd15393, %fd2120;
	neg.f64 	%fd15395, %fd15394;
	fma.rn.f64 	%fd15396, %fd15394, %fd2122, %fd15369;
	fma.rn.f64 	%fd15397, %fd15394, %fd2123, %fd15388;
	fma.rn.f64 	%fd15398, %fd15394, %fd2121, %fd15389;
	fma.rn.f64 	%fd15399, %fd15394, %fd12667, %fd15390;
	ld.local.v2.f64 	{%fd2193, %fd2194}, [%rd5+5680];
	fma.rn.f64 	%fd15400, %fd15394, %fd2194, %fd15372;
	fma.rn.f64 	%fd15401, %fd15394, %fd12671, %fd15392;
	fma.rn.f64 	%fd15402, %fd15394, %fd12660, %fd15383;
	neg.f64 	%fd15403, %fd15378;
	div.rn.f64 	%fd15404, %fd15403, %fd2180;
	neg.f64 	%fd15405, %fd15404;
	fma.rn.f64 	%fd15406, %fd15404, %fd14527, %fd15379;
	fma.rn.f64 	%fd15407, %fd15404, %fd2131, %fd15398;
	fma.rn.f64 	%fd15408, %fd15404, %fd12806, %fd15381;
	fma.rn.f64 	%fd15409, %fd15404, %fd12808, %fd15095;
	fma.rn.f64 	%fd15410, %fd15404, %fd12809, %fd15382;
	fma.rn.f64 	%fd15411, %fd15404, %fd2185, %fd15342;
	fma.rn.f64 	%fd15412, %fd15404, %fd14900, %fd15384;
	neg.f64 	%fd15413, %fd15185;
	div.rn.f64 	%fd15414, %fd15413, %fd2195;
	neg.f64 	%fd15415, %fd15414;
	fma.rn.f64 	%fd15416, %fd15414, %fd12680, %fd15207;
	fma.rn.f64 	%fd15417, %fd15414, %fd12744, %fd15396;
	fma.rn.f64 	%fd15418, %fd15414, %fd12736, %fd15370;
	ld.local.v2.f64 	{%fd2196, %fd2197}, [%rd5+5872];
	fma.rn.f64 	%fd15419, %fd15414, %fd2197, %fd15397;
	fma.rn.f64 	%fd15420, %fd15414, %fd12746, %fd15407;
	fma.rn.f64 	%fd15421, %fd15414, %fd12747, %fd15399;
	fma.rn.f64 	%fd15422, %fd15414, %fd2126, %fd15400;
	fma.rn.f64 	%fd15423, %fd15414, %fd2127, %fd15401;
	fma.rn.f64 	%fd15424, %fd15414, %fd12748, %fd15402;
	neg.f64 	%fd15425, %fd15083;
	div.rn.f64 	%fd15426, %fd15425, %fd12769;
	neg.f64 	%fd15427, %fd15426;
	fma.rn.f64 	%fd15428, %fd15426, %fd12805, %fd15406;
	fma.rn.f64 	%fd15429, %fd15426, %fd12752, %fd15418;
	fma.rn.f64 	%fd15430, %fd15426, %fd2130, %fd15419;
	fma.rn.f64 	%fd15431, %fd15426, %fd2132, %fd15420;
	fma.rn.f64 	%fd15432, %fd15426, %fd12807, %fd15408;
	fma.rn.f64 	%fd15433, %fd15426, %fd12783, %fd15421;
	fma.rn.f64 	%fd15434, %fd15426, %fd2510, %fd15409;
	fma.rn.f64 	%fd15435, %fd15426, %fd14911, %fd15391;
	fma.rn.f64 	%fd15436, %fd15426, %fd12811, %fd15410;
	fma.rn.f64 	%fd15437, %fd15426, %fd12814, %fd15411;
	fma.rn.f64 	%fd15438, %fd15426, %fd12800, %fd15424;
	fma.rn.f64 	%fd15439, %fd15426, %fd2513, %fd15412;
	neg.f64 	%fd15440, %fd15306;
	div.rn.f64 	%fd15441, %fd15440, %fd2186;
	neg.f64 	%fd15442, %fd15441;
	fma.rn.f64 	%fd15443, %fd15441, %fd2187, %fd15416;
	fma.rn.f64 	%fd15444, %fd15441, %fd2188, %fd15417;
	fma.rn.f64 	%fd15445, %fd15441, %fd12898, %fd15429;
	fma.rn.f64 	%fd15446, %fd15441, %fd12899, %fd15430;
	fma.rn.f64 	%fd15447, %fd15441, %fd2133, %fd15431;
	fma.rn.f64 	%fd15448, %fd15441, %fd2134, %fd15433;
	fma.rn.f64 	%fd15449, %fd15441, %fd12900, %fd15422;
	fma.rn.f64 	%fd15450, %fd15441, %fd12901, %fd15423;
	ld.local.f64 	%fd2198, [%rd5+6208];
	fma.rn.f64 	%fd15451, %fd15441, %fd2198, %fd15438;
	neg.f64 	%fd15452, %fd15294;
	div.rn.f64 	%fd15453, %fd15452, %fd14931;
	neg.f64 	%fd15454, %fd15453;
	fma.rn.f64 	%fd15455, %fd15453, %fd12966, %fd15285;
	fma.rn.f64 	%fd15456, %fd15453, %fd12986, %fd15444;
	fma.rn.f64 	%fd15457, %fd15453, %fd2518, %fd15446;
	fma.rn.f64 	%fd15458, %fd15453, %fd12982, %fd15447;
	fma.rn.f64 	%fd15459, %fd15453, %fd2519, %fd15432;
	fma.rn.f64 	%fd15460, %fd15453, %fd12969, %fd15310;
	fma.rn.f64 	%fd15461, %fd15453, %fd14941, %fd15449;
	fma.rn.f64 	%fd15462, %fd15453, %fd14942, %fd15437;
	fma.rn.f64 	%fd15463, %fd15453, %fd12987, %fd15450;
	fma.rn.f64 	%fd15464, %fd15453, %fd12970, %fd15451;
	neg.f64 	%fd15465, %fd15443;
	div.rn.f64 	%fd15466, %fd15465, %fd2199;
	neg.f64 	%fd15467, %fd15466;
	fma.rn.f64 	%fd15468, %fd15466, %fd2137, %fd15456;
	fma.rn.f64 	%fd15469, %fd15466, %fd2138, %fd15445;
	fma.rn.f64 	%fd15470, %fd15466, %fd13207, %fd15457;
	fma.rn.f64 	%fd15471, %fd15466, %fd13208, %fd15458;
	fma.rn.f64 	%fd15472, %fd15466, %fd13209, %fd15448;
	ld.local.v2.f64 	{%fd2200, %fd2201}, [%rd5+6608];
	fma.rn.f64 	%fd15473, %fd15466, %fd2201, %fd15461;
	fma.rn.f64 	%fd15474, %fd15466, %fd13179, %fd15462;
	fma.rn.f64 	%fd15475, %fd15466, %fd13211, %fd15463;
	fma.rn.f64 	%fd15476, %fd15466, %fd13212, %fd15464;
	neg.f64 	%fd15477, %fd15455;
	div.rn.f64 	%fd15478, %fd15477, %fd13384;
	neg.f64 	%fd15479, %fd15478;
	fma.rn.f64 	%fd15480, %fd15478, %fd2524, %fd15468;
	fma.rn.f64 	%fd15481, %fd15478, %fd13396, %fd15469;
	fma.rn.f64 	%fd15482, %fd15478, %fd13397, %fd15470;
	ld.local.v2.f64 	{%fd2525, %fd2450}, [%rd5+6800];
	fma.rn.f64 	%fd15483, %fd15478, %fd2450, %fd15471;
	fma.rn.f64 	%fd15484, %fd15478, %fd13388, %fd15459;
	fma.rn.f64 	%fd15485, %fd15478, %fd13399, %fd15472;
	fma.rn.f64 	%fd15486, %fd15478, %fd2527, %fd15460;
	fma.rn.f64 	%fd15487, %fd15478, %fd2452, %fd15434;
	fma.rn.f64 	%fd15488, %fd15478, %fd13400, %fd15473;
	fma.rn.f64 	%fd15489, %fd15478, %fd2453, %fd15474;
	fma.rn.f64 	%fd15490, %fd15478, %fd13401, %fd15475;
	ld.local.v2.f64 	{%fd2529, %fd2454}, [%rd5+6864];
	fma.rn.f64 	%fd15491, %fd15478, %fd2454, %fd15476;
	fma.rn.f64 	%fd15492, %fd15478, %fd13238, %fd15439;
	neg.f64 	%fd15493, %fd15428;
	div.rn.f64 	%fd15494, %fd15493, %fd2202;
	neg.f64 	%fd15495, %fd15494;
	fma.rn.f64 	%fd15496, %fd15494, %fd2141, %fd15480;
	fma.rn.f64 	%fd15497, %fd15494, %fd2142, %fd15481;
	fma.rn.f64 	%fd15498, %fd15494, %fd13501, %fd15482;
	fma.rn.f64 	%fd15499, %fd15494, %fd13502, %fd15483;
	fma.rn.f64 	%fd15500, %fd15494, %fd13481, %fd15484;
	ld.local.v2.f64 	{%fd2203, %fd2204}, [%rd5+6992];
	fma.rn.f64 	%fd15501, %fd15494, %fd2204, %fd15485;
	fma.rn.f64 	%fd15502, %fd15494, %fd13415, %fd15486;
	fma.rn.f64 	%fd15503, %fd15494, %fd13483, %fd15487;
	fma.rn.f64 	%fd15504, %fd15494, %fd2139, %fd15435;
	fma.rn.f64 	%fd15505, %fd15494, %fd2143, %fd15488;
	fma.rn.f64 	%fd15506, %fd15494, %fd2140, %fd15436;
	fma.rn.f64 	%fd15507, %fd15494, %fd2144, %fd15489;
	fma.rn.f64 	%fd15508, %fd15494, %fd13504, %fd15490;
	ld.local.v2.f64 	{%fd2205, %fd2206}, [%rd5+7056];
	fma.rn.f64 	%fd15509, %fd15494, %fd2206, %fd15491;
	fma.rn.f64 	%fd15510, %fd15494, %fd2211, %fd15492;
	neg.f64 	%fd15511, %fd15496;
	div.rn.f64 	%fd15512, %fd15511, %fd13619;
	neg.f64 	%fd15513, %fd15512;
	fma.rn.f64 	%fd15514, %fd15512, %fd13620, %fd15497;
	fma.rn.f64 	%fd15515, %fd15512, %fd2146, %fd15498;
	fma.rn.f64 	%fd15516, %fd15512, %fd2147, %fd15499;
	fma.rn.f64 	%fd15517, %fd15512, %fd13621, %fd15500;
	fma.rn.f64 	%fd15518, %fd15512, %fd13622, %fd15501;
	ld.local.v2.f64 	{%fd2207, %fd2208}, [%rd5+7216];
	fma.rn.f64 	%fd15519, %fd15512, %fd2207, %fd15502;
	fma.rn.f64 	%fd15520, %fd15512, %fd13624, %fd15503;
	fma.rn.f64 	%fd15521, %fd15512, %fd2145, %fd15504;
	fma.rn.f64 	%fd15522, %fd15512, %fd2148, %fd15505;
	fma.rn.f64 	%fd15523, %fd15512, %fd2149, %fd15507;
	fma.rn.f64 	%fd15524, %fd15512, %fd2150, %fd15508;
	fma.rn.f64 	%fd15525, %fd15512, %fd13625, %fd15509;
	fma.rn.f64 	%fd15526, %fd15512, %fd13626, %fd15510;
	neg.f64 	%fd15527, %fd15514;
	div.rn.f64 	%fd15528, %fd15527, %fd13860;
	neg.f64 	%fd15529, %fd15528;
	fma.rn.f64 	%fd15530, %fd15528, %fd13861, %fd15515;
	fma.rn.f64 	%fd15531, %fd15528, %fd13862, %fd15516;
	fma.rn.f64 	%fd15532, %fd15528, %fd13863, %fd15517;
	fma.rn.f64 	%fd15533, %fd15528, %fd2151, %fd15518;
	fma.rn.f64 	%fd15534, %fd15528, %fd2152, %fd15519;
	fma.rn.f64 	%fd15535, %fd15528, %fd2153, %fd15520;
	fma.rn.f64 	%fd15536, %fd15528, %fd2154, %fd15521;
	fma.rn.f64 	%fd15537, %fd15528, %fd13864, %fd15522;
	fma.rn.f64 	%fd15538, %fd15528, %fd13658, %fd15506;
	fma.rn.f64 	%fd15539, %fd15528, %fd13865, %fd15523;
	fma.rn.f64 	%fd15540, %fd15528, %fd13866, %fd15524;
	fma.rn.f64 	%fd15541, %fd15528, %fd13867, %fd15525;
	fma.rn.f64 	%fd15542, %fd15528, %fd13868, %fd15526;
	neg.f64 	%fd15543, %fd15530;
	div.rn.f64 	%fd15544, %fd15543, %fd14654;
	neg.f64 	%fd15545, %fd15544;
	fma.rn.f64 	%fd15546, %fd15544, %fd14655, %fd15531;
	fma.rn.f64 	%fd15547, %fd15544, %fd14656, %fd15532;
	fma.rn.f64 	%fd15548, %fd15544, %fd14657, %fd15533;
	fma.rn.f64 	%fd15549, %fd15544, %fd14658, %fd15534;
	fma.rn.f64 	%fd15550, %fd15544, %fd14659, %fd15535;
	fma.rn.f64 	%fd15551, %fd15544, %fd2459, %fd15536;
	fma.rn.f64 	%fd15552, %fd15544, %fd2536, %fd15537;
	fma.rn.f64 	%fd15553, %fd15544, %fd2460, %fd15538;
	fma.rn.f64 	%fd15554, %fd15544, %fd14660, %fd15539;
	fma.rn.f64 	%fd15555, %fd15544, %fd14661, %fd15540;
	fma.rn.f64 	%fd15556, %fd15544, %fd14662, %fd15541;
	fma.rn.f64 	%fd15557, %fd15544, %fd14663, %fd15542;
	neg.f64 	%fd15558, %fd15546;
	div.rn.f64 	%fd15559, %fd15558, %fd15027;
	neg.f64 	%fd15560, %fd15559;
	fma.rn.f64 	%fd15561, %fd15559, %fd15028, %fd15547;
	fma.rn.f64 	%fd15562, %fd15559, %fd15029, %fd15548;
	fma.rn.f64 	%fd2209, %fd15559, %fd15030, %fd15549;
	fma.rn.f64 	%fd2210, %fd15559, %fd15031, %fd15550;
	fma.rn.f64 	%fd15563, %fd15559, %fd15032, %fd15551;
	fma.rn.f64 	%fd15564, %fd15559, %fd15033, %fd15552;
	fma.rn.f64 	%fd15565, %fd15559, %fd15034, %fd15553;
	fma.rn.f64 	%fd15566, %fd15559, %fd15035, %fd15554;
	fma.rn.f64 	%fd15567, %fd15559, %fd15036, %fd15555;
	fma.rn.f64 	%fd15568, %fd15559, %fd15037, %fd15556;
	fma.rn.f64 	%fd15569, %fd15559, %fd15038, %fd15557;
	st.local.v2.f64 	[%rd5+8656], {%fd15038, %fd15106};
	st.local.v2.f64 	[%rd5+8672], {%fd15110, %fd15114};
	st.local.v2.f64 	[%rd5+8688], {%fd15118, %fd15122};
	st.local.v2.f64 	[%rd5+8704], {%fd15126, %fd15130};
	st.local.v2.f64 	[%rd5+8720], {%fd15136, %fd15140};
	st.local.v2.f64 	[%rd5+8736], {%fd15144, %fd15148};
	st.local.v2.f64 	[%rd5+8752], {%fd15153, %fd15159};
	st.local.v2.f64 	[%rd5+8768], {%fd15165, %fd15171};
	st.local.v2.f64 	[%rd5+8784], {%fd15177, %fd15184};
	st.local.v2.f64 	[%rd5+8800], {%fd15192, %fd15197};
	st.local.v2.f64 	[%rd5+8816], {%fd15206, %fd15212};
	st.local.v2.f64 	[%rd5+8832], {%fd15221, %fd15227};
	st.local.v2.f64 	[%rd5+8848], {%fd15234, %fd15241};
	st.local.v2.f64 	[%rd5+8864], {%fd15249, %fd15257};
	st.local.v2.f64 	[%rd5+8880], {%fd15266, %fd15274};
	st.local.v2.f64 	[%rd5+8896], {%fd15281, %fd15292};
	st.local.v2.f64 	[%rd5+8912], {%fd15302, %fd15316};
	st.local.v2.f64 	[%rd5+8928], {%fd15323, %fd15330};
	st.local.v2.f64 	[%rd5+8944], {%fd15338, %fd15346};
	st.local.v2.f64 	[%rd5+8960], {%fd15352, %fd15358};
	st.local.v2.f64 	[%rd5+8976], {%fd15367, %fd15377};
	st.local.v2.f64 	[%rd5+8992], {%fd15387, %fd15395};
	st.local.v2.f64 	[%rd5+9008], {%fd15405, %fd15415};
	st.local.v2.f64 	[%rd5+9024], {%fd15427, %fd15442};
	st.local.v2.f64 	[%rd5+9040], {%fd15454, %fd15467};
	st.local.v2.f64 	[%rd5+9056], {%fd15479, %fd15495};
	st.local.v2.f64 	[%rd5+9072], {%fd15513, %fd15529};
	st.local.v2.f64 	[%rd5+9088], {%fd15545, %fd15560};
	st.local.v2.f64 	[%rd5+9104], {%fd15561, %fd15562};
	st.local.v2.f64 	[%rd5+9120], {%fd2209, %fd2210};
	st.local.v2.f64 	[%rd5+9136], {%fd15563, %fd15564};
	st.local.v2.f64 	[%rd5+9152], {%fd15565, %fd15566};
	st.local.v2.f64 	[%rd5+9168], {%fd15567, %fd15568};
	ld.local.v2.f64 	{%fd15570, %fd15571}, [%rd5+9200];
	ld.local.v2.f64 	{%fd15572, %fd15573}, [%rd5+9216];
	ld.local.v2.f64 	{%fd15574, %fd15575}, [%rd5+9232];
	ld.local.v2.f64 	{%fd15576, %fd15577}, [%rd5+9248];
	ld.local.v2.f64 	{%fd15578, %fd15579}, [%rd5+9264];
	ld.local.v2.f64 	{%fd15580, %fd15581}, [%rd5+9280];
	ld.local.v2.f64 	{%fd15582, %fd15583}, [%rd5+9296];
	ld.local.v2.f64 	{%fd15584, %fd15585}, [%rd5+9312];
	ld.local.v2.f64 	{%fd15586, %fd15587}, [%rd5+9328];
	ld.local.v2.f64 	{%fd15588, %fd15589}, [%rd5+9344];
	ld.local.v2.f64 	{%fd15590, %fd15591}, [%rd5+9360];
	ld.local.v2.f64 	{%fd15592, %fd15593}, [%rd5+9376];
	ld.local.v2.f64 	{%fd15594, %fd15595}, [%rd5+9392];
	ld.local.f64 	%fd15596, [%rd5+9416];
	ld.local.v2.f64 	{%fd15597, %fd15598}, [%rd5+9424];
	ld.local.v2.f64 	{%fd15599, %fd15600}, [%rd5+9440];
	ld.local.v2.f64 	{%fd15601, %fd15602}, [%rd5+9456];
	ld.local.v2.f64 	{%fd15603, %fd15604}, [%rd5+9472];
	div.rn.f64 	%fd15605, %fd15103, %fd11771;
	div.rn.f64 	%fd15606, %fd15570, %fd11772;
	div.rn.f64 	%fd15607, %fd15571, %fd11775;
	neg.f64 	%fd15608, %fd15572;
	div.rn.f64 	%fd15609, %fd15608, %fd13960;
	neg.f64 	%fd15610, %fd15609;
	fma.rn.f64 	%fd15611, %fd15609, %fd13961, %fd15593;
	neg.f64 	%fd15612, %fd15573;
	div.rn.f64 	%fd15613, %fd15612, %fd13968;
	neg.f64 	%fd15614, %fd15613;
	fma.rn.f64 	%fd15615, %fd15613, %fd13969, %fd15611;
	neg.f64 	%fd15616, %fd15574;
	div.rn.f64 	%fd15617, %fd15616, %fd13988;
	neg.f64 	%fd15618, %fd15617;
	fma.rn.f64 	%fd15619, %fd15617, %fd13989, %fd15615;
	neg.f64 	%fd15620, %fd15575;
	div.rn.f64 	%fd15621, %fd15620, %fd15133;
	neg.f64 	%fd15622, %fd15621;
	fma.rn.f64 	%fd15623, %fd15621, %fd15134, %fd15619;
	neg.f64 	%fd15624, %fd15576;
	div.rn.f64 	%fd15625, %fd15624, %fd13998;
	neg.f64 	%fd15626, %fd15625;
	fma.rn.f64 	%fd15627, %fd15625, %fd13999, %fd15623;
	neg.f64 	%fd15628, %fd15577;
	div.rn.f64 	%fd15629, %fd15628, %fd14006;
	neg.f64 	%fd15630, %fd15629;
	fma.rn.f64 	%fd15631, %fd15629, %fd14007, %fd15627;
	neg.f64 	%fd15632, %fd15578;
	div.rn.f64 	%fd15633, %fd15632, %fd14177;
	neg.f64 	%fd15634, %fd15633;
	fma.rn.f64 	%fd15635, %fd15633, %fd12243, %fd15579;
	fma.rn.f64 	%fd15636, %fd15633, %fd12244, %fd15584;
	fma.rn.f64 	%fd15637, %fd15633, %fd12247, %fd15586;
	fma.rn.f64 	%fd15638, %fd15633, %fd12248, %fd15594;
	fma.rn.f64 	%fd15639, %fd15633, %fd12251, %fd12109;
	fma.rn.f64 	%fd15640, %fd15633, %fd12252, %fd15600;
	ld.local.f64 	%fd15641, [%rd5+3232];
	fma.rn.f64 	%fd15642, %fd15633, %fd15641, %fd15604;
	neg.f64 	%fd15643, %fd15635;
	div.rn.f64 	%fd15644, %fd15643, %fd12245;
	neg.f64 	%fd15645, %fd15644;
	fma.rn.f64 	%fd15646, %fd15644, %fd12230, %fd15580;
	fma.rn.f64 	%fd15647, %fd15644, %fd12231, %fd15583;
	fma.rn.f64 	%fd15648, %fd15644, %fd14794, %fd15636;
	fma.rn.f64 	%fd15649, %fd15644, %fd14795, %fd15637;
	fma.rn.f64 	%fd15650, %fd15644, %fd12234, %fd15587;
	fma.rn.f64 	%fd15651, %fd15644, %fd12235, %fd15590;
	fma.rn.f64 	%fd15652, %fd15644, %fd12250, %fd15638;
	fma.rn.f64 	%fd15653, %fd15644, %fd12253, %fd15639;
	fma.rn.f64 	%fd15654, %fd15644, %fd12238, %fd15598;
	fma.rn.f64 	%fd15655, %fd15644, %fd12254, %fd15640;
	ld.local.v2.f64 	{%fd15656, %fd15657}, [%rd5+3840];
	fma.rn.f64 	%fd15658, %fd15644, %fd15656, %fd15642;
	neg.f64 	%fd15659, %fd15646;
	div.rn.f64 	%fd15660, %fd15659, %fd14823;
	neg.f64 	%fd15661, %fd15660;
	fma.rn.f64 	%fd15662, %fd15660, %fd12438, %fd15647;
	fma.rn.f64 	%fd15663, %fd15660, %fd12439, %fd15648;
	fma.rn.f64 	%fd15664, %fd15660, %fd12440, %fd15649;
	fma.rn.f64 	%fd15665, %fd15660, %fd12441, %fd15650;
	fma.rn.f64 	%fd15666, %fd15660, %fd12442, %fd15651;
	fma.rn.f64 	%fd15667, %fd15660, %fd12427, %fd15631;
	fma.rn.f64 	%fd15668, %fd15660, %fd14375, %fd15652;
	fma.rn.f64 	%fd15669, %fd15660, %fd14376, %fd15653;
	fma.rn.f64 	%fd15670, %fd15660, %fd12445, %fd15654;
	fma.rn.f64 	%fd15671, %fd15660, %fd12446, %fd15655;
	fma.rn.f64 	%fd15672, %fd15660, %fd12447, %fd15658;
	neg.f64 	%fd15673, %fd15581;
	div.rn.f64 	%fd15674, %fd15673, %fd14405;
	neg.f64 	%fd15675, %fd15674;
	fma.rn.f64 	%fd15676, %fd15674, %fd2419, %fd15591;
	fma.rn.f64 	%fd15677, %fd15674, %fd12664, %fd15667;
	fma.rn.f64 	%fd15678, %fd15674, %fd2420, %fd15668;
	fma.rn.f64 	%fd15679, %fd15674, %fd2493, %fd15669;
	neg.f64 	%fd15680, %fd15582;
	div.rn.f64 	%fd15681, %fd15680, %fd14413;
	neg.f64 	%fd15682, %fd15681;
	fma.rn.f64 	%fd15683, %fd15681, %fd2495, %fd15592;
	fma.rn.f64 	%fd15684, %fd15681, %fd2423, %fd15677;
	fma.rn.f64 	%fd15685, %fd15681, %fd13436, %fd15678;
	fma.rn.f64 	%fd15686, %fd15681, %fd13439, %fd15679;
	fma.rn.f64 	%fd15687, %fd15681, %fd13440, %fd15603;
	neg.f64 	%fd15688, %fd15662;
	div.rn.f64 	%fd15689, %fd15688, %fd2171;
	neg.f64 	%fd15690, %fd15689;
	fma.rn.f64 	%fd15691, %fd15689, %fd2172, %fd15595;
	fma.rn.f64 	%fd15692, %fd15689, %fd12781, %fd15686;
	fma.rn.f64 	%fd15693, %fd15689, %fd12782, %fd15670;
	fma.rn.f64 	%fd15694, %fd15689, %fd2183, %fd15601;
	fma.rn.f64 	%fd15695, %fd15689, %fd2184, %fd15672;
	neg.f64 	%fd15696, %fd15663;
	div.rn.f64 	%fd15697, %fd15696, %fd14487;
	neg.f64 	%fd15698, %fd15697;
	fma.rn.f64 	%fd15699, %fd15697, %fd2128, %fd15664;
	fma.rn.f64 	%fd15700, %fd15697, %fd2129, %fd15666;
	fma.rn.f64 	%fd15701, %fd15697, %fd12794, %fd15684;
	fma.rn.f64 	%fd15702, %fd15697, %fd12795, %fd15691;
	fma.rn.f64 	%fd15703, %fd15697, %fd14879, %fd15671;
	fma.rn.f64 	%fd15704, %fd15697, %fd2503, %fd15687;
	fma.rn.f64 	%fd15705, %fd15697, %fd12611, %fd15695;
	neg.f64 	%fd15706, %fd15585;
	div.rn.f64 	%fd15707, %fd15706, %fd2220;
	neg.f64 	%fd15708, %fd15707;
	fma.rn.f64 	%fd15709, %fd15707, %fd13456, %fd15701;
	fma.rn.f64 	%fd15710, %fd15707, %fd13457, %fd15685;
	fma.rn.f64 	%fd15711, %fd15707, %fd2191, %fd15692;
	fma.rn.f64 	%fd15712, %fd15707, %fd2192, %fd15693;
	fma.rn.f64 	%fd15713, %fd15707, %fd12646, %fd15602;
	neg.f64 	%fd15714, %fd15699;
	div.rn.f64 	%fd15715, %fd15714, %fd2180;
	neg.f64 	%fd15716, %fd15715;
	fma.rn.f64 	%fd15717, %fd15715, %fd14527, %fd15700;
	fma.rn.f64 	%fd15718, %fd15715, %fd2131, %fd15710;
	fma.rn.f64 	%fd15719, %fd15715, %fd12806, %fd15702;
	fma.rn.f64 	%fd15720, %fd15715, %fd12808, %fd15597;
	fma.rn.f64 	%fd15721, %fd15715, %fd12809, %fd15703;
	fma.rn.f64 	%fd15722, %fd15715, %fd2185, %fd15694;
	fma.rn.f64 	%fd15723, %fd15715, %fd14900, %fd15705;
	neg.f64 	%fd15724, %fd15665;
	div.rn.f64 	%fd15725, %fd15724, %fd12769;
	neg.f64 	%fd15726, %fd15725;
	fma.rn.f64 	%fd15727, %fd15725, %fd12805, %fd15717;
	fma.rn.f64 	%fd15728, %fd15725, %fd12752, %fd15683;
	fma.rn.f64 	%fd15729, %fd15725, %fd2130, %fd15709;
	fma.rn.f64 	%fd15730, %fd15725, %fd2132, %fd15718;
	fma.rn.f64 	%fd15731, %fd15725, %fd12807, %fd15719;
	fma.rn.f64 	%fd15732, %fd15725, %fd12783, %fd15711;
	fma.rn.f64 	%fd15733, %fd15725, %fd2510, %fd15720;
	fma.rn.f64 	%fd15734, %fd15725, %fd14911, %fd15712;
	fma.rn.f64 	%fd15735, %fd15725, %fd12811, %fd15721;
	fma.rn.f64 	%fd15736, %fd15725, %fd12814, %fd15722;
	fma.rn.f64 	%fd15737, %fd15725, %fd12800, %fd15704;
	fma.rn.f64 	%fd15738, %fd15725, %fd2513, %fd15723;
	neg.f64 	%fd15739, %fd15588;
	div.rn.f64 	%fd15740, %fd15739, %fd2186;
	neg.f64 	%fd15741, %fd15740;
	fma.rn.f64 	%fd15742, %fd15740, %fd2187, %fd15589;
	fma.rn.f64 	%fd15743, %fd15740, %fd2188, %fd15676;
	fma.rn.f64 	%fd15744, %fd15740, %fd12898, %fd15728;
	fma.rn.f64 	%fd15745, %fd15740, %fd12899, %fd15729;
	fma.rn.f64 	%fd15746, %fd15740, %fd2133, %fd15730;
	fma.rn.f64 	%fd15747, %fd15740, %fd2134, %fd15732;
	fma.rn.f64 	%fd15748, %fd15740, %fd12900, %fd15599;
	fma.rn.f64 	%fd15749, %fd15740, %fd12901, %fd15713;
	fma.rn.f64 	%fd15750, %fd15740, %fd2198, %fd15737;
	neg.f64 	%fd15751, %fd15742;
	div.rn.f64 	%fd15752, %fd15751, %fd2199;
	neg.f64 	%fd15753, %fd15752;
	fma.rn.f64 	%fd15754, %fd15752, %fd2137, %fd15743;
	fma.rn.f64 	%fd15755, %fd15752, %fd2138, %fd15744;
	fma.rn.f64 	%fd15756, %fd15752, %fd13207, %fd15745;
	fma.rn.f64 	%fd15757, %fd15752, %fd13208, %fd15746;
	fma.rn.f64 	%fd15758, %fd15752, %fd2200, %fd15747;
	fma.rn.f64 	%fd15759, %fd15752, %fd2201, %fd15748;
	fma.rn.f64 	%fd15760, %fd15752, %fd13179, %fd15736;
	fma.rn.f64 	%fd15761, %fd15752, %fd13211, %fd15749;
	fma.rn.f64 	%fd15762, %fd15752, %fd13212, %fd15750;
	neg.f64 	%fd15763, %fd15727;
	div.rn.f64 	%fd15764, %fd15763, %fd2202;
	neg.f64 	%fd15765, %fd15764;
	fma.rn.f64 	%fd15766, %fd15764, %fd2141, %fd15754;
	fma.rn.f64 	%fd15767, %fd15764, %fd2142, %fd15755;
	fma.rn.f64 	%fd15768, %fd15764, %fd13501, %fd15756;
	fma.rn.f64 	%fd15769, %fd15764, %fd13502, %fd15757;
	fma.rn.f64 	%fd15770, %fd15764, %fd2203, %fd15731;
	fma.rn.f64 	%fd15771, %fd15764, %fd2204, %fd15758;
	fma.rn.f64 	%fd15772, %fd15764, %fd13415, %fd15596;
	fma.rn.f64 	%fd15773, %fd15764, %fd13483, %fd15733;
	fma.rn.f64 	%fd15774, %fd15764, %fd2139, %fd15734;
	fma.rn.f64 	%fd15775, %fd15764, %fd2143, %fd15759;
	fma.rn.f64 	%fd15776, %fd15764, %fd2140, %fd15735;
	fma.rn.f64 	%fd15777, %fd15764, %fd2144, %fd15760;
	fma.rn.f64 	%fd15778, %fd15764, %fd2205, %fd15761;
	fma.rn.f64 	%fd15779, %fd15764, %fd2206, %fd15762;
	fma.rn.f64 	%fd15780, %fd15764, %fd2211, %fd15738;
	neg.f64 	%fd15781, %fd15766;
	div.rn.f64 	%fd15782, %fd15781, %fd13619;
	neg.f64 	%fd15783, %fd15782;
	fma.rn.f64 	%fd15784, %fd15782, %fd13620, %fd15767;
	fma.rn.f64 	%fd15785, %fd15782, %fd2146, %fd15768;
	fma.rn.f64 	%fd15786, %fd15782, %fd2147, %fd15769;
	fma.rn.f64 	%fd15787, %fd15782, %fd13621, %fd15770;
	fma.rn.f64 	%fd15788, %fd15782, %fd13622, %fd15771;
	fma.rn.f64 	%fd15789, %fd15782, %fd2207, %fd15772;
	fma.rn.f64 	%fd15790, %fd15782, %fd2208, %fd15773;
	fma.rn.f64 	%fd15791, %fd15782, %fd2145, %fd15774;
	fma.rn.f64 	%fd15792, %fd15782, %fd2148, %fd15775;
	fma.rn.f64 	%fd15793, %fd15782, %fd2149, %fd15777;
	fma.rn.f64 	%fd15794, %fd15782, %fd2150, %fd15778;
	fma.rn.f64 	%fd15795, %fd15782, %fd13625, %fd15779;
	fma.rn.f64 	%fd15796, %fd15782, %fd13626, %fd15780;
	neg.f64 	%fd15797, %fd15784;
	div.rn.f64 	%fd15798, %fd15797, %fd13860;
	neg.f64 	%fd15799, %fd15798;
	fma.rn.f64 	%fd15800, %fd15798, %fd13861, %fd15785;
	fma.rn.f64 	%fd15801, %fd15798, %fd13862, %fd15786;
	ld.local.v2.f64 	{%fd2212, %fd2213}, [%rd5+7488];
	fma.rn.f64 	%fd15802, %fd15798, %fd2213, %fd15787;
	fma.rn.f64 	%fd15803, %fd15798, %fd2151, %fd15788;
	fma.rn.f64 	%fd15804, %fd15798, %fd2152, %fd15789;
	fma.rn.f64 	%fd15805, %fd15798, %fd2153, %fd15790;
	fma.rn.f64 	%fd15806, %fd15798, %fd2154, %fd15791;
	fma.rn.f64 	%fd15807, %fd15798, %fd13864, %fd15792;
	fma.rn.f64 	%fd15808, %fd15798, %fd13658, %fd15776;
	fma.rn.f64 	%fd15809, %fd15798, %fd13865, %fd15793;
	ld.local.v2.f64 	{%fd2214, %fd2215}, [%rd5+7552];
	fma.rn.f64 	%fd15810, %fd15798, %fd2215, %fd15794;
	fma.rn.f64 	%fd15811, %fd15798, %fd13867, %fd15795;
	fma.rn.f64 	%fd15812, %fd15798, %fd13868, %fd15796;
	neg.f64 	%fd15813, %fd15800;
	div.rn.f64 	%fd15814, %fd15813, %fd14654;
	neg.f64 	%fd15815, %fd15814;
	fma.rn.f64 	%fd15816, %fd15814, %fd14655, %fd15801;
	fma.rn.f64 	%fd15817, %fd15814, %fd14656, %fd15802;
	fma.rn.f64 	%fd15818, %fd15814, %fd14657, %fd15803;
	fma.rn.f64 	%fd15819, %fd15814, %fd14658, %fd15804;
	fma.rn.f64 	%fd15820, %fd15814, %fd14659, %fd15805;
	fma.rn.f64 	%fd15821, %fd15814, %fd2459, %fd15806;
	fma.rn.f64 	%fd15822, %fd15814, %fd2536, %fd15807;
	fma.rn.f64 	%fd15823, %fd15814, %fd2460, %fd15808;
	fma.rn.f64 	%fd15824, %fd15814, %fd14660, %fd15809;
	fma.rn.f64 	%fd15825, %fd15814, %fd14661, %fd15810;
	fma.rn.f64 	%fd15826, %fd15814, %fd14662, %fd15811;
	fma.rn.f64 	%fd15827, %fd15814, %fd14663, %fd15812;
	neg.f64 	%fd15828, %fd15816;
	div.rn.f64 	%fd15829, %fd15828, %fd15027;
	neg.f64 	%fd15830, %fd15829;
	fma.rn.f64 	%fd15831, %fd15829, %fd15028, %fd15817;
	fma.rn.f64 	%fd15832, %fd15829, %fd15029, %fd15818;
	fma.rn.f64 	%fd15833, %fd15829, %fd15030, %fd15819;
	fma.rn.f64 	%fd15834, %fd15829, %fd15031, %fd15820;
	fma.rn.f64 	%fd15835, %fd15829, %fd15032, %fd15821;
	fma.rn.f64 	%fd15836, %fd15829, %fd15033, %fd15822;
	fma.rn.f64 	%fd15837, %fd15829, %fd15034, %fd15823;
	fma.rn.f64 	%fd15838, %fd15829, %fd15035, %fd15824;
	fma.rn.f64 	%fd15839, %fd15829, %fd15036, %fd15825;
	fma.rn.f64 	%fd15840, %fd15829, %fd15037, %fd15826;
	fma.rn.f64 	%fd15841, %fd15829, %fd15038, %fd15827;
	neg.f64 	%fd15842, %fd15831;
	div.rn.f64 	%fd15843, %fd15842, %fd15561;
	neg.f64 	%fd15844, %fd15843;
	fma.rn.f64 	%fd15845, %fd15843, %fd15562, %fd15832;
	fma.rn.f64 	%fd15846, %fd15843, %fd2209, %fd15833;
	fma.rn.f64 	%fd2216, %fd15843, %fd2210, %fd15834;
	fma.rn.f64 	%fd2217, %fd15843, %fd15563, %fd15835;
	fma.rn.f64 	%fd15847, %fd15843, %fd15564, %fd15836;
	fma.rn.f64 	%fd15848, %fd15843, %fd15565, %fd15837;
	fma.rn.f64 	%fd15849, %fd15843, %fd15566, %fd15838;
	fma.rn.f64 	%fd15850, %fd15843, %fd15567, %fd15839;
	fma.rn.f64 	%fd15851, %fd15843, %fd15568, %fd15840;
	fma.rn.f64 	%fd15852, %fd15843, %fd15569, %fd15841;
	st.local.v2.f64 	[%rd5+9184], {%fd15569, %fd15605};
	st.local.v2.f64 	[%rd5+9200], {%fd15606, %fd15607};
	st.local.v2.f64 	[%rd5+9216], {%fd15610, %fd15614};
	st.local.v2.f64 	[%rd5+9232], {%fd15618, %fd15622};
	st.local.v2.f64 	[%rd5+9248], {%fd15626, %fd15630};
	st.local.v2.f64 	[%rd5+9264], {%fd15634, %fd15645};
	st.local.v2.f64 	[%rd5+9280], {%fd15661, %fd15675};
	st.local.v2.f64 	[%rd5+9296], {%fd15682, %fd15690};
	st.local.v2.f64 	[%rd5+9312], {%fd15698, %fd15708};
	st.local.v2.f64 	[%rd5+9328], {%fd15716, %fd15726};
	st.local.v2.f64 	[%rd5+9344], {%fd15741, %fd15753};
	st.local.v2.f64 	[%rd5+9360], {%fd15765, %fd15783};
	st.local.v2.f64 	[%rd5+9376], {%fd15799, %fd15815};
	st.local.v2.f64 	[%rd5+9392], {%fd15830, %fd15844};
	st.local.v2.f64 	[%rd5+9408], {%fd15845, %fd15846};
	st.local.v2.f64 	[%rd5+9424], {%fd2216, %fd2217};
	st.local.v2.f64 	[%rd5+9440], {%fd15847, %fd15848};
	st.local.v2.f64 	[%rd5+9456], {%fd15849, %fd15850};
	st.local.v2.f64 	[%rd5+9472], {%fd15851, %fd15852};
	ld.local.v2.f64 	{%fd15853, %fd15854}, [%rd5+9488];
	ld.local.v2.f64 	{%fd15855, %fd15856}, [%rd5+9504];
	ld.local.v2.f64 	{%fd15857, %fd15858}, [%rd5+9520];
	ld.local.v2.f64 	{%fd15859, %fd15860}, [%rd5+9536];
	ld.local.v2.f64 	{%fd15861, %fd15862}, [%rd5+9552];
	ld.local.v2.f64 	{%fd15863, %fd15864}, [%rd5+9568];
	ld.local.v2.f64 	{%fd15865, %fd15866}, [%rd5+9584];
	ld.local.v2.f64 	{%fd15867, %fd15868}, [%rd5+9600];
	ld.local.v2.f64 	{%fd15869, %fd15870}, [%rd5+9616];
	ld.local.v2.f64 	{%fd15871, %fd15872}, [%rd5+9632];
	ld.local.v2.f64 	{%fd15873, %fd15874}, [%rd5+9648];
	ld.local.v2.f64 	{%fd15875, %fd15876}, [%rd5+9664];
	ld.local.v2.f64 	{%fd15877, %fd15878}, [%rd5+9680];
	ld.local.v2.f64 	{%fd15879, %fd15880}, [%rd5+9696];
	ld.local.v2.f64 	{%fd15881, %fd15882}, [%rd5+9712];
	ld.local.v2.f64 	{%fd15883, %fd15884}, [%rd5+9728];
	ld.local.f64 	%fd15885, [%rd5+9752];
	ld.local.v2.f64 	{%fd15886, %fd15887}, [%rd5+9760];
	ld.local.v2.f64 	{%fd15888, %fd15889}, [%rd5+9776];
	ld.local.v2.f64 	{%fd15890, %fd15891}, [%rd5+9792];
	ld.local.v2.f64 	{%fd15892, %fd15893}, [%rd5+9808];
	neg.f64 	%fd15894, %fd15853;
	div.rn.f64 	%fd15895, %fd15894, %fd11905;
	neg.f64 	%fd15896, %fd15895;
	fma.rn.f64 	%fd15897, %fd15895, %fd12341, %fd15860;
	fma.rn.f64 	%fd15898, %fd15895, %fd12342, %fd15881;
	neg.f64 	%fd15899, %fd15854;
	div.rn.f64 	%fd15900, %fd15899, %fd11926;
	neg.f64 	%fd15901, %fd15900;
	fma.rn.f64 	%fd15902, %fd15900, %fd13677, %fd15873;
	fma.rn.f64 	%fd15903, %fd15900, %fd13678, %fd15898;
	fma.rn.f64 	%fd15904, %fd15900, %fd14063, %fd15886;
	neg.f64 	%fd15905, %fd15855;
	div.rn.f64 	%fd15906, %fd15905, %fd14064;
	neg.f64 	%fd15907, %fd15906;
	ld.local.v2.f64 	{%fd15908, %fd15909}, [%rd5+2688];
	fma.rn.f64 	%fd15910, %fd15906, %fd15908, %fd15870;
	fma.rn.f64 	%fd15911, %fd15906, %fd15909, %fd15903;
	fma.rn.f64 	%fd15912, %fd15906, %fd11930, %fd15891;
	neg.f64 	%fd15913, %fd15856;
	ld.local.v2.f64 	{%fd15914, %fd15915}, [%rd5+2880];
	div.rn.f64 	%fd15916, %fd15913, %fd15914;
	neg.f64 	%fd15917, %fd15916;
	fma.rn.f64 	%fd15918, %fd15916, %fd15915, %fd15862;
	fma.rn.f64 	%fd15919, %fd15916, %fd12296, %fd15911;
	fma.rn.f64 	%fd15920, %fd15916, %fd12297, %fd15912;
	neg.f64 	%fd15921, %fd15857;
	div.rn.f64 	%fd15922, %fd15921, %fd15203;
	neg.f64 	%fd15923, %fd15922;
	fma.rn.f64 	%fd15924, %fd15922, %fd15204, %fd15877;
	fma.rn.f64 	%fd15925, %fd15922, %fd12349, %fd15919;
	fma.rn.f64 	%fd15926, %fd15922, %fd12350, %fd15889;
	neg.f64 	%fd15927, %fd15858;
	div.rn.f64 	%fd15928, %fd15927, %fd14189;
	neg.f64 	%fd15929, %fd15928;
	fma.rn.f64 	%fd15930, %fd15928, %fd14190, %fd15872;
	fma.rn.f64 	%fd15931, %fd15928, %fd12357, %fd15925;
	fma.rn.f64 	%fd15932, %fd15928, %fd12358, %fd15920;
	neg.f64 	%fd15933, %fd15859;
	div.rn.f64 	%fd15934, %fd15933, %fd14243;
	neg.f64 	%fd15935, %fd15934;
	fma.rn.f64 	%fd15936, %fd15934, %fd2157, %fd15861;
	fma.rn.f64 	%fd15937, %fd15934, %fd2158, %fd15918;
	fma.rn.f64 	%fd15938, %fd15934, %fd14250, %fd15864;
	fma.rn.f64 	%fd15939, %fd15934, %fd2400, %fd15868;
	fma.rn.f64 	%fd15940, %fd15934, %fd14253, %fd15910;
	fma.rn.f64 	%fd15941, %fd15934, %fd14254, %fd15930;
	fma.rn.f64 	%fd15942, %fd15934, %fd2159, %fd15875;
	fma.rn.f64 	%fd15943, %fd15934, %fd2160, %fd15879;
	fma.rn.f64 	%fd15944, %fd15934, %fd14259, %fd15880;
	fma.rn.f64 	%fd15945, %fd15934, %fd14260, %fd15931;
	neg.f64 	%fd15946, %fd15897;
	div.rn.f64 	%fd15947, %fd15946, %fd15657;
	neg.f64 	%fd15948, %fd15947;
	fma.rn.f64 	%fd15949, %fd15947, %fd2108, %fd15867;
	fma.rn.f64 	%fd15950, %fd15947, %fd2109, %fd15940;
	fma.rn.f64 	%fd15951, %fd15947, %fd12366, %fd15945;
	fma.rn.f64 	%fd15952, %fd15947, %fd12367, %fd15887;
	fma.rn.f64 	%fd15953, %fd15947, %fd2161, %fd15890;
	neg.f64 	%fd15954, %fd15936;
	div.rn.f64 	%fd15955, %fd15954, %fd12284;
	neg.f64 	%fd15956, %fd15955;
	fma.rn.f64 	%fd15957, %fd15955, %fd12273, %fd15944;
	fma.rn.f64 	%fd15958, %fd15955, %fd2106, %fd15951;
	fma.rn.f64 	%fd15959, %fd15955, %fd14285, %fd15952;
	fma.rn.f64 	%fd15960, %fd15955, %fd2163, %fd15932;
	neg.f64 	%fd15961, %fd15937;
	div.rn.f64 	%fd15962, %fd15961, %fd12295;
	neg.f64 	%fd15963, %fd15962;
	fma.rn.f64 	%fd15964, %fd15962, %fd2107, %fd15957;
	fma.rn.f64 	%fd15965, %fd15962, %fd12311, %fd15958;
	fma.rn.f64 	%fd15966, %fd15962, %fd12312, %fd15959;
	fma.rn.f64 	%fd15967, %fd15962, %fd12313, %fd15960;
	neg.f64 	%fd15968, %fd15863;
	div.rn.f64 	%fd15969, %fd15968, %fd2486;
	neg.f64 	%fd15970, %fd15969;
	fma.rn.f64 	%fd15971, %fd15969, %fd12974, %fd15939;
	fma.rn.f64 	%fd15972, %fd15969, %fd12975, %fd15876;
	fma.rn.f64 	%fd15973, %fd15969, %fd15295, %fd15943;
	fma.rn.f64 	%fd15974, %fd15969, %fd15296, %fd15965;
	fma.rn.f64 	%fd15975, %fd15969, %fd12399, %fd15882;
	neg.f64 	%fd15976, %fd15938;
	div.rn.f64 	%fd15977, %fd15976, %fd2115;
	neg.f64 	%fd15978, %fd15977;
	fma.rn.f64 	%fd15979, %fd15977, %fd12031, %fd15964;
	fma.rn.f64 	%fd15980, %fd15977, %fd12471, %fd15974;
	fma.rn.f64 	%fd15981, %fd15977, %fd12463, %fd15966;
	fma.rn.f64 	%fd15982, %fd15977, %fd14404, %fd15967;
	neg.f64 	%fd15983, %fd15865;
	div.rn.f64 	%fd15984, %fd15983, %fd14405;
	neg.f64 	%fd15985, %fd15984;
	fma.rn.f64 	%fd15986, %fd15984, %fd2419, %fd15973;
	fma.rn.f64 	%fd15987, %fd15984, %fd12664, %fd15980;
	fma.rn.f64 	%fd15988, %fd15984, %fd2420, %fd15975;
	fma.rn.f64 	%fd15989, %fd15984, %fd2493, %fd15884;
	neg.f64 	%fd15990, %fd15866;
	div.rn.f64 	%fd15991, %fd15990, %fd14413;
	neg.f64 	%fd15992, %fd15991;
	fma.rn.f64 	%fd15993, %fd15991, %fd2495, %fd15979;
	fma.rn.f64 	%fd15994, %fd15991, %fd2423, %fd15987;
	fma.rn.f64 	%fd15995, %fd15991, %fd13436, %fd15988;
	fma.rn.f64 	%fd15996, %fd15991, %fd13439, %fd15989;
	fma.rn.f64 	%fd15997, %fd15991, %fd13440, %fd15982;
	neg.f64 	%fd15998, %fd15949;
	div.rn.f64 	%fd15999, %fd15998, %fd2173;
	neg.f64 	%fd16000, %fd15999;
	fma.rn.f64 	%fd16001, %fd15999, %fd2174, %fd15986;
	fma.rn.f64 	%fd16002, %fd15999, %fd12527, %fd15994;
	fma.rn.f64 	%fd16003, %fd15999, %fd12528, %fd15953;
	neg.f64 	%fd16004, %fd15971;
	div.rn.f64 	%fd16005, %fd16004, %fd2175;
	neg.f64 	%fd16006, %fd16005;
	fma.rn.f64 	%fd16007, %fd16005, %fd2176, %fd16001;
	fma.rn.f64 	%fd16008, %fd16005, %fd2116, %fd16002;
	fma.rn.f64 	%fd16009, %fd16005, %fd2117, %fd16003;
	neg.f64 	%fd16010, %fd15869;
	div.rn.f64 	%fd16011, %fd16010, %fd12050;
	neg.f64 	%fd16012, %fd16011;
	fma.rn.f64 	%fd16013, %fd16011, %fd12514, %fd15950;
	fma.rn.f64 	%fd16014, %fd16011, %fd2429, %fd15941;
	fma.rn.f64 	%fd16015, %fd16011, %fd12502, %fd15874;
	fma.rn.f64 	%fd16016, %fd16011, %fd2430, %fd16007;
	fma.rn.f64 	%fd16017, %fd16011, %fd12521, %fd15993;
	fma.rn.f64 	%fd16018, %fd16011, %fd14449, %fd16008;
	fma.rn.f64 	%fd16019, %fd16011, %fd14450, %fd15981;
	fma.rn.f64 	%fd16020, %fd16011, %fd12496, %fd15926;
	fma.rn.f64 	%fd16021, %fd16011, %fd12530, %fd16009;
	fma.rn.f64 	%fd16022, %fd16011, %fd2177, %fd15997;
	neg.f64 	%fd16023, %fd16013;
	div.rn.f64 	%fd16024, %fd16023, %fd12053;
	neg.f64 	%fd16025, %fd16024;
	fma.rn.f64 	%fd16026, %fd16024, %fd12540, %fd16016;
	fma.rn.f64 	%fd16027, %fd16024, %fd2178, %fd16017;
	fma.rn.f64 	%fd16028, %fd16024, %fd14461, %fd16018;
	fma.rn.f64 	%fd16029, %fd16024, %fd12533, %fd16019;
	fma.rn.f64 	%fd16030, %fd16024, %fd12542, %fd16021;
	ld.local.f64 	%fd2218, [%rd5+5232];
	fma.rn.f64 	%fd16031, %fd16024, %fd2218, %fd16022;
	neg.f64 	%fd16032, %fd15871;
	div.rn.f64 	%fd16033, %fd16032, %fd12056;
	neg.f64 	%fd16034, %fd16033;
	fma.rn.f64 	%fd16035, %fd16033, %fd12576, %fd16026;
	fma.rn.f64 	%fd16036, %fd16033, %fd12577, %fd16027;
	fma.rn.f64 	%fd16037, %fd16033, %fd14472, %fd16028;
	fma.rn.f64 	%fd16038, %fd16033, %fd2437, %fd16029;
	fma.rn.f64 	%fd16039, %fd16033, %fd12580, %fd16030;
	fma.rn.f64 	%fd16040, %fd16033, %fd12581, %fd16031;
	neg.f64 	%fd16041, %fd16014;
	div.rn.f64 	%fd16042, %fd16041, %fd12630;
	neg.f64 	%fd16043, %fd16042;
	ld.local.f64 	%fd16044, [%rd5+5520];
	fma.rn.f64 	%fd16045, %fd16042, %fd16044, %fd16035;
	fma.rn.f64 	%fd16046, %fd16042, %fd12643, %fd16036;
	fma.rn.f64 	%fd16047, %fd16042, %fd2441, %fd16037;
	fma.rn.f64 	%fd16048, %fd16042, %fd12644, %fd16038;
	fma.rn.f64 	%fd16049, %fd16042, %fd12626, %fd16020;
	fma.rn.f64 	%fd16050, %fd16042, %fd2119, %fd16039;
	fma.rn.f64 	%fd16051, %fd16042, %fd14508, %fd16040;
	neg.f64 	%fd16052, %fd15902;
	div.rn.f64 	%fd16053, %fd16052, %fd2220;
	neg.f64 	%fd16054, %fd16053;
	fma.rn.f64 	%fd16055, %fd16053, %fd13456, %fd16047;
	fma.rn.f64 	%fd16056, %fd16053, %fd13457, %fd15995;
	fma.rn.f64 	%fd16057, %fd16053, %fd2191, %fd15996;
	fma.rn.f64 	%fd16058, %fd16053, %fd2192, %fd15904;
	fma.rn.f64 	%fd16059, %fd16053, %fd12646, %fd16050;
	neg.f64 	%fd16060, %fd16015;
	div.rn.f64 	%fd16061, %fd16060, %fd2120;
	neg.f64 	%fd16062, %fd16061;
	fma.rn.f64 	%fd16063, %fd16061, %fd2122, %fd16045;
	fma.rn.f64 	%fd16064, %fd16061, %fd2123, %fd16055;
	fma.rn.f64 	%fd16065, %fd16061, %fd2121, %fd16056;
	fma.rn.f64 	%fd16066, %fd16061, %fd2193, %fd16057;
	fma.rn.f64 	%fd16067, %fd16061, %fd2194, %fd16048;
	fma.rn.f64 	%fd16068, %fd16061, %fd12671, %fd16059;
	fma.rn.f64 	%fd16069, %fd16061, %fd12660, %fd16051;
	neg.f64 	%fd16070, %fd15942;
	div.rn.f64 	%fd16071, %fd16070, %fd2195;
	neg.f64 	%fd16072, %fd16071;
	fma.rn.f64 	%fd16073, %fd16071, %fd12680, %fd15924;
	fma.rn.f64 	%fd16074, %fd16071, %fd12744, %fd16063;
	fma.rn.f64 	%fd16075, %fd16071, %fd2196, %fd16046;
	fma.rn.f64 	%fd16076, %fd16071, %fd2197, %fd16064;
	fma.rn.f64 	%fd16077, %fd16071, %fd12746, %fd16065;
	fma.rn.f64 	%fd16078, %fd16071, %fd12747, %fd16066;
	fma.rn.f64 	%fd16079, %fd16071, %fd2126, %fd16067;
	fma.rn.f64 	%fd16080, %fd16071, %fd2127, %fd16068;
	ld.local.f64 	%fd2219, [%rd5+5920];
	fma.rn.f64 	%fd16081, %fd16071, %fd2219, %fd16069;
	neg.f64 	%fd16082, %fd15972;
	div.rn.f64 	%fd16083, %fd16082, %fd14931;
	neg.f64 	%fd16084, %fd16083;
	fma.rn.f64 	%fd16085, %fd16083, %fd12966, %fd15878;
	fma.rn.f64 	%fd16086, %fd16083, %fd12986, %fd16074;
	fma.rn.f64 	%fd16087, %fd16083, %fd2518, %fd16076;
	fma.rn.f64 	%fd16088, %fd16083, %fd12982, %fd16077;
	fma.rn.f64 	%fd16089, %fd16083, %fd2519, %fd15883;
	fma.rn.f64 	%fd16090, %fd16083, %fd12969, %fd12111;
	fma.rn.f64 	%fd16091, %fd16083, %fd14941, %fd16079;
	fma.rn.f64 	%fd16092, %fd16083, %fd14942, %fd16049;
	fma.rn.f64 	%fd16093, %fd16083, %fd12987, %fd16080;
	fma.rn.f64 	%fd16094, %fd16083, %fd12970, %fd16081;
	neg.f64 	%fd16095, %fd16073;
	div.rn.f64 	%fd16096, %fd16095, %fd2199;
	neg.f64 	%fd16097, %fd16096;
	fma.rn.f64 	%fd16098, %fd16096, %fd2137, %fd16086;
	fma.rn.f64 	%fd16099, %fd16096, %fd2138, %fd16075;
	fma.rn.f64 	%fd16100, %fd16096, %fd13207, %fd16087;
	fma.rn.f64 	%fd16101, %fd16096, %fd13208, %fd16088;
	fma.rn.f64 	%fd16102, %fd16096, %fd2200, %fd16078;
	fma.rn.f64 	%fd16103, %fd16096, %fd2201, %fd16091;
	fma.rn.f64 	%fd16104, %fd16096, %fd13179, %fd16092;
	fma.rn.f64 	%fd16105, %fd16096, %fd13211, %fd16093;
	fma.rn.f64 	%fd16106, %fd16096, %fd13212, %fd16094;
	neg.f64 	%fd16107, %fd16085;
	div.rn.f64 	%fd16108, %fd16107, %fd13384;
	neg.f64 	%fd16109, %fd16108;
	fma.rn.f64 	%fd16110, %fd16108, %fd2524, %fd16098;
	fma.rn.f64 	%fd16111, %fd16108, %fd13396, %fd16099;
	fma.rn.f64 	%fd16112, %fd16108, %fd2525, %fd16100;
	fma.rn.f64 	%fd16113, %fd16108, %fd2450, %fd16101;
	fma.rn.f64 	%fd16114, %fd16108, %fd13388, %fd16089;
	fma.rn.f64 	%fd16115, %fd16108, %fd13399, %fd16102;
	fma.rn.f64 	%fd16116, %fd16108, %fd2527, %fd16090;
	fma.rn.f64 	%fd16117, %fd16108, %fd2452, %fd15885;
	fma.rn.f64 	%fd16118, %fd16108, %fd13400, %fd16103;
	fma.rn.f64 	%fd16119, %fd16108, %fd2453, %fd16104;
	fma.rn.f64 	%fd16120, %fd16108, %fd2529, %fd16105;
	fma.rn.f64 	%fd16121, %fd16108, %fd2454, %fd16106;
	fma.rn.f64 	%fd16122, %fd16108, %fd13238, %fd15892;
	neg.f64 	%fd16123, %fd16110;
	div.rn.f64 	%fd16124, %fd16123, %fd13619;
	neg.f64 	%fd16125, %fd16124;
	fma.rn.f64 	%fd16126, %fd16124, %fd13620, %fd16111;
	fma.rn.f64 	%fd16127, %fd16124, %fd2146, %fd16112;
	fma.rn.f64 	%fd16128, %fd16124, %fd2147, %fd16113;
	fma.rn.f64 	%fd16129, %fd16124, %fd13621, %fd16114;
	fma.rn.f64 	%fd16130, %fd16124, %fd13622, %fd16115;
	fma.rn.f64 	%fd16131, %fd16124, %fd2207, %fd16116;
	fma.rn.f64 	%fd16132, %fd16124, %fd2208, %fd16117;
	fma.rn.f64 	%fd16133, %fd16124, %fd2145, %fd16058;
	fma.rn.f64 	%fd16134, %fd16124, %fd2148, %fd16118;
	fma.rn.f64 	%fd16135, %fd16124, %fd2149, %fd16119;
	fma.rn.f64 	%fd16136, %fd16124, %fd2150, %fd16120;
	fma.rn.f64 	%fd16137, %fd16124, %fd13625, %fd16121;
	fma.rn.f64 	%fd16138, %fd16124, %fd13626, %fd16122;
	neg.f64 	%fd16139, %fd16126;
	div.rn.f64 	%fd16140, %fd16139, %fd13860;
	neg.f64 	%fd16141, %fd16140;
	fma.rn.f64 	%fd16142, %fd16140, %fd13861, %fd16127;
	fma.rn.f64 	%fd16143, %fd16140, %fd2212, %fd16128;
	fma.rn.f64 	%fd16144, %fd16140, %fd2213, %fd16129;
	fma.rn.f64 	%fd16145, %fd16140, %fd2151, %fd16130;
	fma.rn.f64 	%fd16146, %fd16140, %fd2152, %fd16131;
	fma.rn.f64 	%fd16147, %fd16140, %fd2153, %fd16132;
	fma.rn.f64 	%fd16148, %fd16140, %fd2154, %fd16133;
	fma.rn.f64 	%fd16149, %fd16140, %fd13864, %fd16134;
	fma.rn.f64 	%fd16150, %fd16140, %fd13658, %fd15888;
	fma.rn.f64 	%fd16151, %fd16140, %fd2214, %fd16135;
	fma.rn.f64 	%fd16152, %fd16140, %fd2215, %fd16136;
	fma.rn.f64 	%fd16153, %fd16140, %fd13867, %fd16137;
	fma.rn.f64 	%fd16154, %fd16140, %fd13868, %fd16138;
	neg.f64 	%fd16155, %fd16142;
	div.rn.f64 	%fd16156, %fd16155, %fd14654;
	neg.f64 	%fd16157, %fd16156;
	fma.rn.f64 	%fd16158, %fd16156, %fd14655, %fd16143;
	fma.rn.f64 	%fd16159, %fd16156, %fd14656, %fd16144;
	fma.rn.f64 	%fd16160, %fd16156, %fd14657, %fd16145;
	fma.rn.f64 	%fd16161, %fd16156, %fd14658, %fd16146;
	fma.rn.f64 	%fd16162, %fd16156, %fd14659, %fd16147;
	fma.rn.f64 	%fd16163, %fd16156, %fd2459, %fd16148;
	fma.rn.f64 	%fd16164, %fd16156, %fd2536, %fd16149;
	fma.rn.f64 	%fd16165, %fd16156, %fd2460, %fd16150;
	fma.rn.f64 	%fd16166, %fd16156, %fd14660, %fd16151;
	fma.rn.f64 	%fd16167, %fd16156, %fd14661, %fd16152;
	fma.rn.f64 	%fd16168, %fd16156, %fd14662, %fd16153;
	fma.rn.f64 	%fd16169, %fd16156, %fd14663, %fd16154;
	neg.f64 	%fd16170, %fd16158;
	div.rn.f64 	%fd16171, %fd16170, %fd15027;
	neg.f64 	%fd16172, %fd16171;
	fma.rn.f64 	%fd16173, %fd16171, %fd15028, %fd16159;
	fma.rn.f64 	%fd16174, %fd16171, %fd15029, %fd16160;
	fma.rn.f64 	%fd16175, %fd16171, %fd15030, %fd16161;
	fma.rn.f64 	%fd16176, %fd16171, %fd15031, %fd16162;
	fma.rn.f64 	%fd16177, %fd16171, %fd15032, %fd16163;
	fma.rn.f64 	%fd16178, %fd16171, %fd15033, %fd16164;
	fma.rn.f64 	%fd16179, %fd16171, %fd15034, %fd16165;
	fma.rn.f64 	%fd16180, %fd16171, %fd15035, %fd16166;
	fma.rn.f64 	%fd16181, %fd16171, %fd15036, %fd16167;
	fma.rn.f64 	%fd16182, %fd16171, %fd15037, %fd16168;
	fma.rn.f64 	%fd16183, %fd16171, %fd15038, %fd16169;
	neg.f64 	%fd16184, %fd16173;
	div.rn.f64 	%fd16185, %fd16184, %fd15561;
	neg.f64 	%fd16186, %fd16185;
	fma.rn.f64 	%fd16187, %fd16185, %fd15562, %fd16174;
	fma.rn.f64 	%fd16188, %fd16185, %fd2209, %fd16175;
	fma.rn.f64 	%fd16189, %fd16185, %fd2210, %fd16176;
	fma.rn.f64 	%fd16190, %fd16185, %fd15563, %fd16177;
	fma.rn.f64 	%fd16191, %fd16185, %fd15564, %fd16178;
	fma.rn.f64 	%fd16192, %fd16185, %fd15565, %fd16179;
	fma.rn.f64 	%fd16193, %fd16185, %fd15566, %fd16180;
	fma.rn.f64 	%fd16194, %fd16185, %fd15567, %fd16181;
	fma.rn.f64 	%fd16195, %fd16185, %fd15568, %fd16182;
	fma.rn.f64 	%fd16196, %fd16185, %fd15569, %fd16183;
	neg.f64 	%fd16197, %fd16187;
	div.rn.f64 	%fd16198, %fd16197, %fd15845;
	neg.f64 	%fd16199, %fd16198;
	fma.rn.f64 	%fd16200, %fd16198, %fd15846, %fd16188;
	fma.rn.f64 	%fd16201, %fd16198, %fd2216, %fd16189;
	fma.rn.f64 	%fd16202, %fd16198, %fd2217, %fd16190;
	fma.rn.f64 	%fd16203, %fd16198, %fd15847, %fd16191;
	fma.rn.f64 	%fd16204, %fd16198, %fd15848, %fd16192;
	fma.rn.f64 	%fd16205, %fd16198, %fd15849, %fd16193;
	fma.rn.f64 	%fd16206, %fd16198, %fd15850, %fd16194;
	fma.rn.f64 	%fd16207, %fd16198, %fd15851, %fd16195;
	fma.rn.f64 	%fd16208, %fd16198, %fd15852, %fd16196;
	st.local.v2.f64 	[%rd5+9488], {%fd15896, %fd15901};
	st.local.v2.f64 	[%rd5+9504], {%fd15907, %fd15917};
	st.local.v2.f64 	[%rd5+9520], {%fd15923, %fd15929};
	st.local.v2.f64 	[%rd5+9536], {%fd15935, %fd15948};
	st.local.v2.f64 	[%rd5+9552], {%fd15956, %fd15963};
	st.local.v2.f64 	[%rd5+9568], {%fd15970, %fd15978};
	st.local.v2.f64 	[%rd5+9584], {%fd15985, %fd15992};
	st.local.v2.f64 	[%rd5+9600], {%fd16000, %fd16006};
	st.local.v2.f64 	[%rd5+9616], {%fd16012, %fd16025};
	st.local.v2.f64 	[%rd5+9632], {%fd16034, %fd16043};
	st.local.v2.f64 	[%rd5+9648], {%fd16054, %fd16062};
	st.local.v2.f64 	[%rd5+9664], {%fd16072, %fd16084};
	st.local.v2.f64 	[%rd5+9680], {%fd16097, %fd16109};
	st.local.v2.f64 	[%rd5+9696], {%fd16125, %fd16141};
	st.local.v2.f64 	[%rd5+9712], {%fd16157, %fd16172};
	st.local.v2.f64 	[%rd5+9728], {%fd16186, %fd16199};
	st.local.v2.f64 	[%rd5+9744], {%fd16200, %fd16201};
	st.local.v2.f64 	[%rd5+9760], {%fd16202, %fd16203};
	st.local.v2.f64 	[%rd5+9776], {%fd16204, %fd16205};
	st.local.v2.f64 	[%rd5+9792], {%fd16206, %fd16207};
	ld.local.v2.f64 	{%fd16209, %fd16210}, [%rd5+9824];
	ld.local.v2.f64 	{%fd16211, %fd16212}, [%rd5+9840];
	ld.local.v2.f64 	{%fd16213, %fd16214}, [%rd5+9856];
	ld.local.v2.f64 	{%fd16215, %fd16216}, [%rd5+9872];
	ld.local.v2.f64 	{%fd16217, %fd16218}, [%rd5+9888];
	ld.local.v2.f64 	{%fd16219, %fd16220}, [%rd5+9904];
	ld.local.v2.f64 	{%fd16221, %fd16222}, [%rd5+9920];
	ld.local.f64 	%fd16223, [%rd5+9944];
	ld.local.v2.f64 	{%fd16224, %fd16225}, [%rd5+9952];
	ld.local.v2.f64 	{%fd16226, %fd16227}, [%rd5+9968];
	ld.local.v2.f64 	{%fd16228, %fd16229}, [%rd5+9984];
	neg.f64 	%fd16230, %fd15893;
	div.rn.f64 	%fd16231, %fd16230, %fd11888;
	neg.f64 	%fd16232, %fd16231;
	ld.local.v2.f64 	{%fd16233, %fd16234}, [%rd5+2288];
	fma.rn.f64 	%fd16235, %fd16231, %fd16233, %fd16223;
	fma.rn.f64 	%fd16236, %fd16231, %fd16234, %fd16225;
	neg.f64 	%fd16237, %fd16209;
	div.rn.f64 	%fd16238, %fd16237, %fd11908;
	neg.f64 	%fd16239, %fd16238;
	fma.rn.f64 	%fd16240, %fd16238, %fd11907, %fd16224;
	fma.rn.f64 	%fd16241, %fd16238, %fd12151, %fd16226;
	neg.f64 	%fd16242, %fd16210;
	div.rn.f64 	%fd16243, %fd16242, %fd14129;
	neg.f64 	%fd16244, %fd16243;
	fma.rn.f64 	%fd16245, %fd16243, %fd14130, %fd16213;
	fma.rn.f64 	%fd16246, %fd16243, %fd14136, %fd16218;
	neg.f64 	%fd16247, %fd16211;
	div.rn.f64 	%fd16248, %fd16247, %fd2180;
	neg.f64 	%fd16249, %fd16248;
	fma.rn.f64 	%fd16250, %fd16248, %fd14527, %fd16215;
	fma.rn.f64 	%fd16251, %fd16248, %fd2131, %fd16219;
	fma.rn.f64 	%fd16252, %fd16248, %fd12806, %fd16220;
	fma.rn.f64 	%fd16253, %fd16248, %fd12808, %fd12113;
	fma.rn.f64 	%fd16254, %fd16248, %fd12809, %fd16236;
	fma.rn.f64 	%fd16255, %fd16248, %fd2185, %fd16241;
	fma.rn.f64 	%fd16256, %fd16248, %fd14900, %fd16229;
	neg.f64 	%fd16257, %fd16212;
	div.rn.f64 	%fd16258, %fd16257, %fd12769;
	neg.f64 	%fd16259, %fd16258;
	fma.rn.f64 	%fd16260, %fd16258, %fd12805, %fd16250;
	fma.rn.f64 	%fd16261, %fd16258, %fd12752, %fd16217;
	fma.rn.f64 	%fd16262, %fd16258, %fd2130, %fd16246;
	fma.rn.f64 	%fd16263, %fd16258, %fd2132, %fd16251;
	fma.rn.f64 	%fd16264, %fd16258, %fd12807, %fd16252;
	fma.rn.f64 	%fd16265, %fd16258, %fd12783, %fd16221;
	fma.rn.f64 	%fd16266, %fd16258, %fd2510, %fd16253;
	fma.rn.f64 	%fd16267, %fd16258, %fd14911, %fd16235;
	fma.rn.f64 	%fd16268, %fd16258, %fd12811, %fd16254;
	fma.rn.f64 	%fd16269, %fd16258, %fd12814, %fd16255;
	fma.rn.f64 	%fd16270, %fd16258, %fd12800, %fd16228;
	fma.rn.f64 	%fd16271, %fd16258, %fd2513, %fd16256;
	neg.f64 	%fd16272, %fd16245;
	div.rn.f64 	%fd16273, %fd16272, %fd14931;
	neg.f64 	%fd16274, %fd16273;
	fma.rn.f64 	%fd16275, %fd16273, %fd12966, %fd16214;
	fma.rn.f64 	%fd16276, %fd16273, %fd12986, %fd16216;
	fma.rn.f64 	%fd16277, %fd16273, %fd2518, %fd16262;
	fma.rn.f64 	%fd16278, %fd16273, %fd12982, %fd16263;
	fma.rn.f64 	%fd16279, %fd16273, %fd2519, %fd16264;
	fma.rn.f64 	%fd16280, %fd16273, %fd12969, %fd16222;
	fma.rn.f64 	%fd16281, %fd16273, %fd14941, %fd16240;
	fma.rn.f64 	%fd16282, %fd16273, %fd14942, %fd16269;
	fma.rn.f64 	%fd16283, %fd16273, %fd12987, %fd16227;
	fma.rn.f64 	%fd16284, %fd16273, %fd12970, %fd16270;
	neg.f64 	%fd16285, %fd16275;
	div.rn.f64 	%fd16286, %fd16285, %fd13384;
	neg.f64 	%fd16287, %fd16286;
	fma.rn.f64 	%fd16288, %fd16286, %fd2524, %fd16276;
	fma.rn.f64 	%fd16289, %fd16286, %fd13396, %fd16261;
	fma.rn.f64 	%fd16290, %fd16286, %fd2525, %fd16277;
	fma.rn.f64 	%fd16291, %fd16286, %fd2450, %fd16278;
	fma.rn.f64 	%fd16292, %fd16286, %fd13388, %fd16279;
	fma.rn.f64 	%fd16293, %fd16286, %fd13399, %fd16265;
	fma.rn.f64 	%fd16294, %fd16286, %fd2527, %fd16280;
	fma.rn.f64 	%fd16295, %fd16286, %fd2452, %fd16266;
	fma.rn.f64 	%fd16296, %fd16286, %fd13400, %fd16281;
	fma.rn.f64 	%fd16297, %fd16286, %fd2453, %fd16282;
	fma.rn.f64 	%fd16298, %fd16286, %fd2529, %fd16283;
	fma.rn.f64 	%fd16299, %fd16286, %fd2454, %fd16284;
	fma.rn.f64 	%fd16300, %fd16286, %fd13238, %fd16271;
	neg.f64 	%fd16301, %fd16260;
	div.rn.f64 	%fd16302, %fd16301, %fd2202;
	neg.f64 	%fd16303, %fd16302;
	fma.rn.f64 	%fd16304, %fd16302, %fd2141, %fd16288;
	fma.rn.f64 	%fd16305, %fd16302, %fd2142, %fd16289;
	fma.rn.f64 	%fd16306, %fd16302, %fd13501, %fd16290;
	fma.rn.f64 	%fd16307, %fd16302, %fd13502, %fd16291;
	fma.rn.f64 	%fd16308, %fd16302, %fd2203, %fd16292;
	fma.rn.f64 	%fd16309, %fd16302, %fd2204, %fd16293;
	fma.rn.f64 	%fd16310, %fd16302, %fd13415, %fd16294;
	fma.rn.f64 	%fd16311, %fd16302, %fd13483, %fd16295;
	fma.rn.f64 	%fd16312, %fd16302, %fd2139, %fd16267;
	fma.rn.f64 	%fd16313, %fd16302, %fd2143, %fd16296;
	fma.rn.f64 	%fd16314, %fd16302, %fd2140, %fd16268;
	fma.rn.f64 	%fd16315, %fd16302, %fd2144, %fd16297;
	fma.rn.f64 	%fd16316, %fd16302, %fd2205, %fd16298;
	fma.rn.f64 	%fd16317, %fd16302, %fd2206, %fd16299;
	fma.rn.f64 	%fd16318, %fd16302, %fd2211, %fd16300;
	neg.f64 	%fd16319, %fd16304;
	div.rn.f64 	%fd16320, %fd16319, %fd13619;
	neg.f64 	%fd16321, %fd16320;
	fma.rn.f64 	%fd16322, %fd16320, %fd13620, %fd16305;
	fma.rn.f64 	%fd16323, %fd16320, %fd2146, %fd16306;
	fma.rn.f64 	%fd16324, %fd16320, %fd2147, %fd16307;
	fma.rn.f64 	%fd16325, %fd16320, %fd13621, %fd16308;
	fma.rn.f64 	%fd16326, %fd16320, %fd13622, %fd16309;
	fma.rn.f64 	%fd16327, %fd16320, %fd2207, %fd16310;
	fma.rn.f64 	%fd16328, %fd16320, %fd2208, %fd16311;
	fma.rn.f64 	%fd16329, %fd16320, %fd2145, %fd16312;
	fma.rn.f64 	%fd16330, %fd16320, %fd2148, %fd16313;
	fma.rn.f64 	%fd16331, %fd16320, %fd2149, %fd16315;
	fma.rn.f64 	%fd16332, %fd16320, %fd2150, %fd16316;
	fma.rn.f64 	%fd16333, %fd16320, %fd13625, %fd16317;
	fma.rn.f64 	%fd16334, %fd16320, %fd13626, %fd16318;
	neg.f64 	%fd16335, %fd16322;
	div.rn.f64 	%fd16336, %fd16335, %fd13860;
	neg.f64 	%fd16337, %fd16336;
	fma.rn.f64 	%fd16338, %fd16336, %fd13861, %fd16323;
	fma.rn.f64 	%fd16339, %fd16336, %fd2212, %fd16324;
	fma.rn.f64 	%fd16340, %fd16336, %fd2213, %fd16325;
	fma.rn.f64 	%fd16341, %fd16336, %fd2151, %fd16326;
	fma.rn.f64 	%fd16342, %fd16336, %fd2152, %fd16327;
	fma.rn.f64 	%fd16343, %fd16336, %fd2153, %fd16328;
	fma.rn.f64 	%fd16344, %fd16336, %fd2154, %fd16329;
	fma.rn.f64 	%fd16345, %fd16336, %fd13864, %fd16330;
	fma.rn.f64 	%fd16346, %fd16336, %fd13658, %fd16314;
	fma.rn.f64 	%fd16347, %fd16336, %fd2214, %fd16331;
	fma.rn.f64 	%fd16348, %fd16336, %fd2215, %fd16332;
	fma.rn.f64 	%fd16349, %fd16336, %fd13867, %fd16333;
	fma.rn.f64 	%fd16350, %fd16336, %fd13868, %fd16334;
	neg.f64 	%fd16351, %fd16338;
	div.rn.f64 	%fd16352, %fd16351, %fd14654;
	neg.f64 	%fd16353, %fd16352;
	fma.rn.f64 	%fd16354, %fd16352, %fd14655, %fd16339;
	fma.rn.f64 	%fd16355, %fd16352, %fd14656, %fd16340;
	fma.rn.f64 	%fd16356, %fd16352, %fd14657, %fd16341;
	fma.rn.f64 	%fd16357, %fd16352, %fd14658, %fd16342;
	fma.rn.f64 	%fd16358, %fd16352, %fd14659, %fd16343;
	fma.rn.f64 	%fd16359, %fd16352, %fd2459, %fd16344;
	fma.rn.f64 	%fd16360, %fd16352, %fd2536, %fd16345;
	fma.rn.f64 	%fd16361, %fd16352, %fd2460, %fd16346;
	fma.rn.f64 	%fd16362, %fd16352, %fd14660, %fd16347;
	fma.rn.f64 	%fd16363, %fd16352, %fd14661, %fd16348;
	fma.rn.f64 	%fd16364, %fd16352, %fd14662, %fd16349;
	fma.rn.f64 	%fd16365, %fd16352, %fd14663, %fd16350;
	neg.f64 	%fd16366, %fd16354;
	div.rn.f64 	%fd16367, %fd16366, %fd15027;
	neg.f64 	%fd16368, %fd16367;
	fma.rn.f64 	%fd16369, %fd16367, %fd15028, %fd16355;
	fma.rn.f64 	%fd16370, %fd16367, %fd15029, %fd16356;
	fma.rn.f64 	%fd16371, %fd16367, %fd15030, %fd16357;
	fma.rn.f64 	%fd16372, %fd16367, %fd15031, %fd16358;
	fma.rn.f64 	%fd16373, %fd16367, %fd15032, %fd16359;
	fma.rn.f64 	%fd16374, %fd16367, %fd15033, %fd16360;
	fma.rn.f64 	%fd16375, %fd16367, %fd15034, %fd16361;
	fma.rn.f64 	%fd16376, %fd16367, %fd15035, %fd16362;
	fma.rn.f64 	%fd16377, %fd16367, %fd15036, %fd16363;
	fma.rn.f64 	%fd16378, %fd16367, %fd15037, %fd16364;
	fma.rn.f64 	%fd16379, %fd16367, %fd15038, %fd16365;
	neg.f64 	%fd16380, %fd16369;
	div.rn.f64 	%fd16381, %fd16380, %fd15561;
	neg.f64 	%fd16382, %fd16381;
	fma.rn.f64 	%fd16383, %fd16381, %fd15562, %fd16370;
	fma.rn.f64 	%fd16384, %fd16381, %fd2209, %fd16371;
	fma.rn.f64 	%fd16385, %fd16381, %fd2210, %fd16372;
	fma.rn.f64 	%fd16386, %fd16381, %fd15563, %fd16373;
	fma.rn.f64 	%fd16387, %fd16381, %fd15564, %fd16374;
	fma.rn.f64 	%fd16388, %fd16381, %fd15565, %fd16375;
	fma.rn.f64 	%fd16389, %fd16381, %fd15566, %fd16376;
	fma.rn.f64 	%fd16390, %fd16381, %fd15567, %fd16377;
	fma.rn.f64 	%fd16391, %fd16381, %fd15568, %fd16378;
	fma.rn.f64 	%fd16392, %fd16381, %fd15569, %fd16379;
	neg.f64 	%fd16393, %fd16383;
	div.rn.f64 	%fd16394, %fd16393, %fd15845;
	neg.f64 	%fd16395, %fd16394;
	fma.rn.f64 	%fd16396, %fd16394, %fd15846, %fd16384;
	fma.rn.f64 	%fd16397, %fd16394, %fd2216, %fd16385;
	fma.rn.f64 	%fd16398, %fd16394, %fd2217, %fd16386;
	fma.rn.f64 	%fd16399, %fd16394, %fd15847, %fd16387;
	fma.rn.f64 	%fd16400, %fd16394, %fd15848, %fd16388;
	fma.rn.f64 	%fd16401, %fd16394, %fd15849, %fd16389;
	fma.rn.f64 	%fd16402, %fd16394, %fd15850, %fd16390;
	fma.rn.f64 	%fd16403, %fd16394, %fd15851, %fd16391;
	fma.rn.f64 	%fd16404, %fd16394, %fd15852, %fd16392;
	neg.f64 	%fd16405, %fd16396;
	div.rn.f64 	%fd16406, %fd16405, %fd16200;
	neg.f64 	%fd16407, %fd16406;
	fma.rn.f64 	%fd16408, %fd16406, %fd16201, %fd16397;
	fma.rn.f64 	%fd16409, %fd16406, %fd16202, %fd16398;
	fma.rn.f64 	%fd16410, %fd16406, %fd16203, %fd16399;
	fma.rn.f64 	%fd16411, %fd16406, %fd16204, %fd16400;
	fma.rn.f64 	%fd16412, %fd16406, %fd16205, %fd16401;
	fma.rn.f64 	%fd16413, %fd16406, %fd16206, %fd16402;
	fma.rn.f64 	%fd16414, %fd16406, %fd16207, %fd16403;
	fma.rn.f64 	%fd16415, %fd16406, %fd16208, %fd16404;
	st.local.v2.f64 	[%rd5+9808], {%fd16208, %fd16232};
	st.local.v2.f64 	[%rd5+9824], {%fd16239, %fd16244};
	st.local.v2.f64 	[%rd5+9840], {%fd16249, %fd16259};
	st.local.v2.f64 	[%rd5+9856], {%fd16274, %fd16287};
	st.local.v2.f64 	[%rd5+9872], {%fd16303, %fd16321};
	st.local.v2.f64 	[%rd5+9888], {%fd16337, %fd16353};
	st.local.v2.f64 	[%rd5+9904], {%fd16368, %fd16382};
	st.local.v2.f64 	[%rd5+9920], {%fd16395, %fd16407};
	st.local.v2.f64 	[%rd5+9936], {%fd16408, %fd16409};
	st.local.v2.f64 	[%rd5+9952], {%fd16410, %fd16411};
	st.local.v2.f64 	[%rd5+9968], {%fd16412, %fd16413};
	st.local.v2.f64 	[%rd5+9984], {%fd16414, %fd16415};
	ld.local.v2.f64 	{%fd16416, %fd16417}, [%rd5+10000];
	ld.local.v2.f64 	{%fd16418, %fd16419}, [%rd5+10016];
	ld.local.v2.f64 	{%fd16420, %fd16421}, [%rd5+10032];
	ld.local.v2.f64 	{%fd16422, %fd16423}, [%rd5+10048];
	ld.local.v2.f64 	{%fd16424, %fd16425}, [%rd5+10064];
	ld.local.v2.f64 	{%fd16426, %fd16427}, [%rd5+10080];
	ld.local.f64 	%fd16428, [%rd5+10104];
	ld.local.v2.f64 	{%fd16429, %fd16430}, [%rd5+10112];
	ld.local.v2.f64 	{%fd16431, %fd16432}, [%rd5+10128];
	ld.local.f64 	%fd16433, [%rd5+10144];
	neg.f64 	%fd16434, %fd16416;
	div.rn.f64 	%fd16435, %fd16434, %fd2171;
	neg.f64 	%fd16436, %fd16435;
	fma.rn.f64 	%fd16437, %fd16435, %fd2172, %fd16424;
	fma.rn.f64 	%fd16438, %fd16435, %fd12781, %fd16425;
	fma.rn.f64 	%fd16439, %fd16435, %fd12782, %fd12115;
	fma.rn.f64 	%fd16440, %fd16435, %fd2183, %fd16430;
	fma.rn.f64 	%fd16441, %fd16435, %fd2184, %fd16433;
	neg.f64 	%fd16442, %fd16417;
	div.rn.f64 	%fd16443, %fd16442, %fd2220;
	neg.f64 	%fd16444, %fd16443;
	fma.rn.f64 	%fd16445, %fd16443, %fd13456, %fd16422;
	fma.rn.f64 	%fd16446, %fd16443, %fd13457, %fd16423;
	fma.rn.f64 	%fd16447, %fd16443, %fd2191, %fd16438;
	fma.rn.f64 	%fd16448, %fd16443, %fd2192, %fd16439;
	fma.rn.f64 	%fd16449, %fd16443, %fd12646, %fd16431;
	neg.f64 	%fd16450, %fd16418;
	div.rn.f64 	%fd16451, %fd16450, %fd12769;
	neg.f64 	%fd16452, %fd16451;
	fma.rn.f64 	%fd16453, %fd16451, %fd12805, %fd16419;
	fma.rn.f64 	%fd16454, %fd16451, %fd12752, %fd16421;
	fma.rn.f64 	%fd16455, %fd16451, %fd2130, %fd16445;
	fma.rn.f64 	%fd16456, %fd16451, %fd2132, %fd16446;
	fma.rn.f64 	%fd16457, %fd16451, %fd12807, %fd16437;
	fma.rn.f64 	%fd16458, %fd16451, %fd12783, %fd16447;
	fma.rn.f64 	%fd16459, %fd16451, %fd2510, %fd16427;
	fma.rn.f64 	%fd16460, %fd16451, %fd14911, %fd16448;
	fma.rn.f64 	%fd16461, %fd16451, %fd12811, %fd16429;
	fma.rn.f64 	%fd16462, %fd16451, %fd12814, %fd16440;
	fma.rn.f64 	%fd16463, %fd16451, %fd12800, %fd16432;
	fma.rn.f64 	%fd16464, %fd16451, %fd2513, %fd16441;
	neg.f64 	%fd16465, %fd16453;
	div.rn.f64 	%fd16466, %fd16465, %fd2202;
	neg.f64 	%fd16467, %fd16466;
	fma.rn.f64 	%fd16468, %fd16466, %fd2141, %fd16420;
	fma.rn.f64 	%fd16469, %fd16466, %fd2142, %fd16454;
	fma.rn.f64 	%fd16470, %fd16466, %fd13501, %fd16455;
	fma.rn.f64 	%fd16471, %fd16466, %fd13502, %fd16456;
	fma.rn.f64 	%fd16472, %fd16466, %fd2203, %fd16457;
	fma.rn.f64 	%fd16473, %fd16466, %fd2204, %fd16458;
	fma.rn.f64 	%fd16474, %fd16466, %fd13415, %fd16426;
	fma.rn.f64 	%fd16475, %fd16466, %fd13483, %fd16459;
	fma.rn.f64 	%fd16476, %fd16466, %fd2139, %fd16460;
	fma.rn.f64 	%fd16477, %fd16466, %fd2143, %fd16428;
	fma.rn.f64 	%fd16478, %fd16466, %fd2140, %fd16461;
	fma.rn.f64 	%fd16479, %fd16466, %fd2144, %fd16462;
	fma.rn.f64 	%fd16480, %fd16466, %fd2205, %fd16449;
	fma.rn.f64 	%fd16481, %fd16466, %fd2206, %fd16463;
	fma.rn.f64 	%fd16482, %fd16466, %fd2211, %fd16464;
	neg.f64 	%fd16483, %fd16468;
	div.rn.f64 	%fd16484, %fd16483, %fd13619;
	neg.f64 	%fd16485, %fd16484;
	fma.rn.f64 	%fd16486, %fd16484, %fd13620, %fd16469;
	fma.rn.f64 	%fd16487, %fd16484, %fd2146, %fd16470;
	fma.rn.f64 	%fd16488, %fd16484, %fd2147, %fd16471;
	fma.rn.f64 	%fd16489, %fd16484, %fd13621, %fd16472;
	fma.rn.f64 	%fd16490, %fd16484, %fd13622, %fd16473;
	fma.rn.f64 	%fd16491, %fd16484, %fd2207, %fd16474;
	fma.rn.f64 	%fd16492, %fd16484, %fd2208, %fd16475;
	fma.rn.f64 	%fd16493, %fd16484, %fd2145, %fd16476;
	fma.rn.f64 	%fd16494, %fd16484, %fd2148, %fd16477;
	fma.rn.f64 	%fd16495, %fd16484, %fd2149, %fd16479;
	fma.rn.f64 	%fd16496, %fd16484, %fd2150, %fd16480;
	fma.rn.f64 	%fd16497, %fd16484, %fd13625, %fd16481;
	fma.rn.f64 	%fd16498, %fd16484, %fd13626, %fd16482;
	neg.f64 	%fd16499, %fd16486;
	div.rn.f64 	%fd16500, %fd16499, %fd13860;
	neg.f64 	%fd16501, %fd16500;
	fma.rn.f64 	%fd16502, %fd16500, %fd13861, %fd16487;
	fma.rn.f64 	%fd16503, %fd16500, %fd2212, %fd16488;
	fma.rn.f64 	%fd16504, %fd16500, %fd2213, %fd16489;
	fma.rn.f64 	%fd16505, %fd16500, %fd2151, %fd16490;
	fma.rn.f64 	%fd16506, %fd16500, %fd2152, %fd16491;
	fma.rn.f64 	%fd16507, %fd16500, %fd2153, %fd16492;
	fma.rn.f64 	%fd16508, %fd16500, %fd2154, %fd16493;
	fma.rn.f64 	%fd16509, %fd16500, %fd13864, %fd16494;
	fma.rn.f64 	%fd16510, %fd16500, %fd13658, %fd16478;
	fma.rn.f64 	%fd16511, %fd16500, %fd2214, %fd16495;
	fma.rn.f64 	%fd16512, %fd16500, %fd2215, %fd16496;
	fma.rn.f64 	%fd16513, %fd16500, %fd13867, %fd16497;
	fma.rn.f64 	%fd16514, %fd16500, %fd13868, %fd16498;
	neg.f64 	%fd16515, %fd16502;
	div.rn.f64 	%fd16516, %fd16515, %fd14654;
	neg.f64 	%fd16517, %fd16516;
	fma.rn.f64 	%fd16518, %fd16516, %fd14655, %fd16503;
	fma.rn.f64 	%fd16519, %fd16516, %fd14656, %fd16504;
	fma.rn.f64 	%fd16520, %fd16516, %fd14657, %fd16505;
	ld.local.v2.f64 	{%fd16521, %fd16522}, [%rd5+8208];
	fma.rn.f64 	%fd16523, %fd16516, %fd16522, %fd16506;
	fma.rn.f64 	%fd16524, %fd16516, %fd14659, %fd16507;
	fma.rn.f64 	%fd16525, %fd16516, %fd2459, %fd16508;
	fma.rn.f64 	%fd16526, %fd16516, %fd2536, %fd16509;
	fma.rn.f64 	%fd16527, %fd16516, %fd2460, %fd16510;
	fma.rn.f64 	%fd16528, %fd16516, %fd14660, %fd16511;
	fma.rn.f64 	%fd16529, %fd16516, %fd14661, %fd16512;
	fma.rn.f64 	%fd16530, %fd16516, %fd14662, %fd16513;
	ld.local.v2.f64 	{%fd2538, %fd2462}, [%rd5+8272];
	fma.rn.f64 	%fd16531, %fd16516, %fd2462, %fd16514;
	neg.f64 	%fd16532, %fd16518;
	div.rn.f64 	%fd16533, %fd16532, %fd15027;
	neg.f64 	%fd16534, %fd16533;
	fma.rn.f64 	%fd16535, %fd16533, %fd15028, %fd16519;
	fma.rn.f64 	%fd16536, %fd16533, %fd15029, %fd16520;
	fma.rn.f64 	%fd16537, %fd16533, %fd15030, %fd16523;
	fma.rn.f64 	%fd16538, %fd16533, %fd15031, %fd16524;
	fma.rn.f64 	%fd16539, %fd16533, %fd15032, %fd16525;
	fma.rn.f64 	%fd16540, %fd16533, %fd15033, %fd16526;
	fma.rn.f64 	%fd16541, %fd16533, %fd15034, %fd16527;
	fma.rn.f64 	%fd16542, %fd16533, %fd15035, %fd16528;
	fma.rn.f64 	%fd16543, %fd16533, %fd15036, %fd16529;
	fma.rn.f64 	%fd16544, %fd16533, %fd15037, %fd16530;
	fma.rn.f64 	%fd16545, %fd16533, %fd15038, %fd16531;
	neg.f64 	%fd16546, %fd16535;
	div.rn.f64 	%fd16547, %fd16546, %fd15561;
	neg.f64 	%fd16548, %fd16547;
	fma.rn.f64 	%fd16549, %fd16547, %fd15562, %fd16536;
	fma.rn.f64 	%fd16550, %fd16547, %fd2209, %fd16537;
	fma.rn.f64 	%fd16551, %fd16547, %fd2210, %fd16538;
	fma.rn.f64 	%fd16552, %fd16547, %fd15563, %fd16539;
	fma.rn.f64 	%fd16553, %fd16547, %fd15564, %fd16540;
	fma.rn.f64 	%fd16554, %fd16547, %fd15565, %fd16541;
	fma.rn.f64 	%fd16555, %fd16547, %fd15566, %fd16542;
	fma.rn.f64 	%fd16556, %fd16547, %fd15567, %fd16543;
	fma.rn.f64 	%fd16557, %fd16547, %fd15568, %fd16544;
	fma.rn.f64 	%fd16558, %fd16547, %fd15569, %fd16545;
	neg.f64 	%fd16559, %fd16549;
	div.rn.f64 	%fd16560, %fd16559, %fd15845;
	neg.f64 	%fd16561, %fd16560;
	fma.rn.f64 	%fd16562, %fd16560, %fd15846, %fd16550;
	fma.rn.f64 	%fd16563, %fd16560, %fd2216, %fd16551;
	fma.rn.f64 	%fd16564, %fd16560, %fd2217, %fd16552;
	fma.rn.f64 	%fd16565, %fd16560, %fd15847, %fd16553;
	fma.rn.f64 	%fd16566, %fd16560, %fd15848, %fd16554;
	fma.rn.f64 	%fd16567, %fd16560, %fd15849, %fd16555;
	fma.rn.f64 	%fd16568, %fd16560, %fd15850, %fd16556;
	fma.rn.f64 	%fd16569, %fd16560, %fd15851, %fd16557;
	fma.rn.f64 	%fd16570, %fd16560, %fd15852, %fd16558;
	neg.f64 	%fd16571, %fd16562;
	div.rn.f64 	%fd16572, %fd16571, %fd16200;
	neg.f64 	%fd16573, %fd16572;
	fma.rn.f64 	%fd16574, %fd16572, %fd16201, %fd16563;
	fma.rn.f64 	%fd16575, %fd16572, %fd16202, %fd16564;
	fma.rn.f64 	%fd16576, %fd16572, %fd16203, %fd16565;
	fma.rn.f64 	%fd16577, %fd16572, %fd16204, %fd16566;
	fma.rn.f64 	%fd16578, %fd16572, %fd16205, %fd16567;
	fma.rn.f64 	%fd16579, %fd16572, %fd16206, %fd16568;
	fma.rn.f64 	%fd16580, %fd16572, %fd16207, %fd16569;
	fma.rn.f64 	%fd16581, %fd16572, %fd16208, %fd16570;
	neg.f64 	%fd16582, %fd16574;
	div.rn.f64 	%fd16583, %fd16582, %fd16408;
	neg.f64 	%fd16584, %fd16583;
	fma.rn.f64 	%fd2221, %fd16583, %fd16409, %fd16575;
	fma.rn.f64 	%fd2222, %fd16583, %fd16410, %fd16576;
	fma.rn.f64 	%fd16585, %fd16583, %fd16411, %fd16577;
	fma.rn.f64 	%fd16586, %fd16583, %fd16412, %fd16578;
	fma.rn.f64 	%fd16587, %fd16583, %fd16413, %fd16579;
	fma.rn.f64 	%fd16588, %fd16583, %fd16414, %fd16580;
	fma.rn.f64 	%fd16589, %fd16583, %fd16415, %fd16581;
	st.local.v2.f64 	[%rd5+10000], {%fd16436, %fd16444};
	st.local.v2.f64 	[%rd5+10016], {%fd16452, %fd16467};
	st.local.v2.f64 	[%rd5+10032], {%fd16485, %fd16501};
	st.local.v2.f64 	[%rd5+10048], {%fd16517, %fd16534};
	st.local.v2.f64 	[%rd5+10064], {%fd16548, %fd16561};
	st.local.v2.f64 	[%rd5+10080], {%fd16573, %fd16584};
	st.local.v2.f64 	[%rd5+10096], {%fd2221, %fd2222};
	st.local.v2.f64 	[%rd5+10112], {%fd16585, %fd16586};
	st.local.v2.f64 	[%rd5+10128], {%fd16587, %fd16588};
	ld.local.f64 	%fd16590, [%rd5+10152];
	ld.local.v2.f64 	{%fd16591, %fd16592}, [%rd5+10160];
	ld.local.v2.f64 	{%fd16593, %fd16594}, [%rd5+10176];
	ld.local.v2.f64 	{%fd16595, %fd16596}, [%rd5+10192];
	ld.local.v2.f64 	{%fd16597, %fd16598}, [%rd5+10208];
	ld.local.v2.f64 	{%fd16599, %fd16600}, [%rd5+10224];
	ld.local.v2.f64 	{%fd16601, %fd16602}, [%rd5+10240];
	ld.local.v2.f64 	{%fd16603, %fd16604}, [%rd5+10256];
	ld.local.v2.f64 	{%fd16605, %fd16606}, [%rd5+10272];
	ld.local.v2.f64 	{%fd16607, %fd16608}, [%rd5+10288];
	ld.local.v2.f64 	{%fd16609, %fd16610}, [%rd5+10304];
	ld.local.v2.f64 	{%fd16611, %fd16612}, [%rd5+10320];
	ld.local.v2.f64 	{%fd16613, %fd16614}, [%rd5+10336];
	ld.local.v2.f64 	{%fd16615, %fd16616}, [%rd5+10352];
	ld.local.f64 	%fd16617, [%rd5+10368];
	ld.local.v2.f64 	{%fd16618, %fd16619}, [%rd5+10384];
	ld.local.v2.f64 	{%fd16620, %fd16621}, [%rd5+10400];
	ld.local.v2.f64 	{%fd16622, %fd16623}, [%rd5+10416];
	neg.f64 	%fd16624, %fd16590;
	div.rn.f64 	%fd16625, %fd16624, %fd11908;
	neg.f64 	%fd16626, %fd16625;
	fma.rn.f64 	%fd16627, %fd16625, %fd11907, %fd12117;
	fma.rn.f64 	%fd16628, %fd16625, %fd12151, %fd16619;
	neg.f64 	%fd16629, %fd16591;
	div.rn.f64 	%fd16630, %fd16629, %fd11911;
	neg.f64 	%fd16631, %fd16630;
	fma.rn.f64 	%fd16632, %fd16630, %fd11910, %fd16596;
	ld.local.f64 	%fd16633, [%rd5+2496];
	fma.rn.f64 	%fd16634, %fd16630, %fd16633, %fd16606;
	fma.rn.f64 	%fd16635, %fd16630, %fd12158, %fd16627;
	ld.local.f64 	%fd16636, [%rd5+2512];
	fma.rn.f64 	%fd16637, %fd16630, %fd16636, %fd16628;
	neg.f64 	%fd16638, %fd16592;
	div.rn.f64 	%fd16639, %fd16638, %fd12169;
	neg.f64 	%fd16640, %fd16639;
	fma.rn.f64 	%fd16641, %fd16639, %fd11940, %fd16594;
	fma.rn.f64 	%fd16642, %fd16639, %fd14094, %fd16595;
	fma.rn.f64 	%fd16643, %fd16639, %fd14095, %fd16611;
	neg.f64 	%fd16644, %fd16593;
	div.rn.f64 	%fd16645, %fd16644, %fd14137;
	neg.f64 	%fd16646, %fd16645;
	fma.rn.f64 	%fd16647, %fd16645, %fd14140, %fd16642;
	fma.rn.f64 	%fd16648, %fd16645, %fd14141, %fd16643;
	fma.rn.f64 	%fd16649, %fd16645, %fd14144, %fd16635;
	ld.local.v2.f64 	{%fd16650, %fd16651}, [%rd5+3040];
	fma.rn.f64 	%fd16652, %fd16645, %fd16651, %fd16637;
	neg.f64 	%fd16653, %fd16641;
	div.rn.f64 	%fd16654, %fd16653, %fd14198;
	neg.f64 	%fd16655, %fd16654;
	fma.rn.f64 	%fd16656, %fd16654, %fd12222, %fd16632;
	ld.local.f64 	%fd16657, [%rd5+3384];
	fma.rn.f64 	%fd16658, %fd16654, %fd16657, %fd16609;
	fma.rn.f64 	%fd16659, %fd16654, %fd12226, %fd16652;
	fma.rn.f64 	%fd16660, %fd16654, %fd12227, %fd16621;
	neg.f64 	%fd16661, %fd16647;
	div.rn.f64 	%fd16662, %fd16661, %fd12218;
	neg.f64 	%fd16663, %fd16662;
	fma.rn.f64 	%fd16664, %fd16662, %fd12224, %fd16656;
	fma.rn.f64 	%fd16665, %fd16662, %fd12225, %fd16658;
	fma.rn.f64 	%fd16666, %fd16662, %fd2105, %fd16648;
	ld.local.v2.f64 	{%fd16667, %fd2223}, [%rd5+3584];
	fma.rn.f64 	%fd16668, %fd16662, %fd16667, %fd16659;
	fma.rn.f64 	%fd16669, %fd16662, %fd12229, %fd16660;
	neg.f64 	%fd16670, %fd16664;
	div.rn.f64 	%fd16671, %fd16670, %fd2189;
	neg.f64 	%fd16672, %fd16671;
	fma.rn.f64 	%fd16673, %fd16671, %fd14274, %fd16665;
	fma.rn.f64 	%fd16674, %fd16671, %fd2162, %fd16666;
	ld.local.v2.f64 	{%fd16675, %fd2224}, [%rd5+3936];
	fma.rn.f64 	%fd16676, %fd16671, %fd16675, %fd16649;
	fma.rn.f64 	%fd16677, %fd16671, %fd12271, %fd16668;
	fma.rn.f64 	%fd16678, %fd16671, %fd12272, %fd16669;
	neg.f64 	%fd16679, %fd16597;
	div.rn.f64 	%fd16680, %fd16679, %fd12284;
	neg.f64 	%fd16681, %fd16680;
	fma.rn.f64 	%fd16682, %fd16680, %fd12273, %fd16610;
	fma.rn.f64 	%fd16683, %fd16680, %fd2106, %fd16674;
	fma.rn.f64 	%fd16684, %fd16680, %fd14285, %fd16676;
	fma.rn.f64 	%fd16685, %fd16680, %fd2163, %fd16678;
	neg.f64 	%fd16686, %fd16598;
	ld.local.f64 	%fd16687, [%rd5+4040];
	div.rn.f64 	%fd16688, %fd16686, %fd16687;
	neg.f64 	%fd16689, %fd16688;
	fma.rn.f64 	%fd16690, %fd16688, %fd2107, %fd16682;
	fma.rn.f64 	%fd16691, %fd16688, %fd12311, %fd16683;
	fma.rn.f64 	%fd16692, %fd16688, %fd12312, %fd16684;
	ld.local.v2.f64 	{%fd2225, %fd16693}, [%rd5+4064];
	fma.rn.f64 	%fd16694, %fd16688, %fd16693, %fd16685;
	neg.f64 	%fd16695, %fd16599;
	div.rn.f64 	%fd16696, %fd16695, %fd2164;
	neg.f64 	%fd16697, %fd16696;
	fma.rn.f64 	%fd16698, %fd16696, %fd12417, %fd16600;
	fma.rn.f64 	%fd16699, %fd16696, %fd2110, %fd16602;
	ld.local.v2.f64 	{%fd16700, %fd2226}, [%rd5+4544];
	fma.rn.f64 	%fd16701, %fd16696, %fd16700, %fd16690;
	fma.rn.f64 	%fd16702, %fd16696, %fd12419, %fd16691;
	ld.local.v2.f64 	{%fd16703, %fd2227}, [%rd5+4560];
	fma.rn.f64 	%fd16704, %fd16696, %fd16703, %fd16692;
	fma.rn.f64 	%fd16705, %fd16696, %fd14364, %fd16694;
	neg.f64 	%fd16706, %fd16698;
	div.rn.f64 	%fd16707, %fd16706, %fd2115;
	neg.f64 	%fd16708, %fd16707;
	fma.rn.f64 	%fd16709, %fd16707, %fd12031, %fd16701;
	fma.rn.f64 	%fd16710, %fd16707, %fd12471, %fd16702;
	ld.local.v2.f64 	{%fd2228, %fd16711}, [%rd5+4816];
	fma.rn.f64 	%fd16712, %fd16707, %fd16711, %fd16704;
	fma.rn.f64 	%fd16713, %fd16707, %fd14404, %fd16705;
	neg.f64 	%fd16714, %fd16601;
	div.rn.f64 	%fd16715, %fd16714, %fd12053;
	neg.f64 	%fd16716, %fd16715;
	fma.rn.f64 	%fd16717, %fd16715, %fd12540, %fd16673;
	fma.rn.f64 	%fd16718, %fd16715, %fd2178, %fd16709;
	fma.rn.f64 	%fd16719, %fd16715, %fd14461, %fd16710;
	fma.rn.f64 	%fd16720, %fd16715, %fd12533, %fd16712;
	ld.local.v2.f64 	{%fd2229, %fd16721}, [%rd5+5216];
	fma.rn.f64 	%fd16722, %fd16715, %fd16721, %fd16620;
	fma.rn.f64 	%fd16723, %fd16715, %fd2218, %fd16713;
	neg.f64 	%fd16724, %fd16699;
	div.rn.f64 	%fd16725, %fd16724, %fd2190;
	neg.f64 	%fd16726, %fd16725;
	ld.local.v2.f64 	{%fd16727, %fd2230}, [%rd5+5360];
	fma.rn.f64 	%fd16728, %fd16725, %fd16727, %fd16604;
	fma.rn.f64 	%fd16729, %fd16725, %fd12609, %fd16717;
	fma.rn.f64 	%fd16730, %fd16725, %fd12602, %fd16718;
	fma.rn.f64 	%fd16731, %fd16725, %fd2118, %fd16719;
	ld.local.v2.f64 	{%fd16732, %fd2231}, [%rd5+5392];
	fma.rn.f64 	%fd16733, %fd16725, %fd16732, %fd16720;
	fma.rn.f64 	%fd16734, %fd16725, %fd12610, %fd16722;
	fma.rn.f64 	%fd16735, %fd16725, %fd2179, %fd16723;
	neg.f64 	%fd16736, %fd16603;
	div.rn.f64 	%fd16737, %fd16736, %fd12630;
	neg.f64 	%fd16738, %fd16737;
	fma.rn.f64 	%fd16739, %fd16737, %fd16044, %fd16729;
	ld.local.v2.f64 	{%fd2232, %fd16740}, [%rd5+5520];
	fma.rn.f64 	%fd16741, %fd16737, %fd16740, %fd16730;
	fma.rn.f64 	%fd16742, %fd16737, %fd2441, %fd16731;
	fma.rn.f64 	%fd16743, %fd16737, %fd12644, %fd16733;
	fma.rn.f64 	%fd16744, %fd16737, %fd12626, %fd16677;
	fma.rn.f64 	%fd16745, %fd16737, %fd2119, %fd16734;
	fma.rn.f64 	%fd16746, %fd16737, %fd14508, %fd16735;
	neg.f64 	%fd16747, %fd16728;
	div.rn.f64 	%fd16748, %fd16747, %fd2120;
	neg.f64 	%fd16749, %fd16748;
	fma.rn.f64 	%fd16750, %fd16748, %fd2122, %fd16739;
	fma.rn.f64 	%fd16751, %fd16748, %fd2123, %fd16742;
	fma.rn.f64 	%fd16752, %fd16748, %fd2121, %fd16612;
	fma.rn.f64 	%fd16753, %fd16748, %fd2193, %fd16614;
	fma.rn.f64 	%fd16754, %fd16748, %fd2194, %fd16743;
	fma.rn.f64 	%fd16755, %fd16748, %fd12671, %fd16745;
	fma.rn.f64 	%fd16756, %fd16748, %fd12660, %fd16746;
	neg.f64 	%fd16757, %fd16605;
	div.rn.f64 	%fd16758, %fd16757, %fd2195;
	neg.f64 	%fd16759, %fd16758;
	fma.rn.f64 	%fd16760, %fd16758, %fd12680, %fd16607;
	fma.rn.f64 	%fd16761, %fd16758, %fd12744, %fd16750;
	fma.rn.f64 	%fd16762, %fd16758, %fd2196, %fd16741;
	fma.rn.f64 	%fd16763, %fd16758, %fd2197, %fd16751;
	fma.rn.f64 	%fd16764, %fd16758, %fd12746, %fd16752;
	fma.rn.f64 	%fd16765, %fd16758, %fd12747, %fd16753;
	fma.rn.f64 	%fd16766, %fd16758, %fd2126, %fd16754;
	fma.rn.f64 	%fd16767, %fd16758, %fd2127, %fd16755;
	fma.rn.f64 	%fd16768, %fd16758, %fd2219, %fd16756;
	neg.f64 	%fd16769, %fd16634;
	div.rn.f64 	%fd16770, %fd16769, %fd14931;
	neg.f64 	%fd16771, %fd16770;
	fma.rn.f64 	%fd16772, %fd16770, %fd12966, %fd16608;
	ld.local.f64 	%fd16773, [%rd5+6312];
	fma.rn.f64 	%fd16774, %fd16770, %fd16773, %fd16761;
	fma.rn.f64 	%fd16775, %fd16770, %fd2518, %fd16763;
	fma.rn.f64 	%fd16776, %fd16770, %fd12982, %fd16764;
	fma.rn.f64 	%fd16777, %fd16770, %fd2519, %fd16613;
	ld.local.f64 	%fd16778, [%rd5+6344];
	fma.rn.f64 	%fd16779, %fd16770, %fd16778, %fd16615;
	fma.rn.f64 	%fd16780, %fd16770, %fd14941, %fd16766;
	fma.rn.f64 	%fd16781, %fd16770, %fd14942, %fd16744;
	fma.rn.f64 	%fd16782, %fd16770, %fd12987, %fd16767;
	fma.rn.f64 	%fd16783, %fd16770, %fd12970, %fd16768;
	neg.f64 	%fd16784, %fd16760;
	div.rn.f64 	%fd16785, %fd16784, %fd2199;
	neg.f64 	%fd16786, %fd16785;
	fma.rn.f64 	%fd16787, %fd16785, %fd2137, %fd16774;
	fma.rn.f64 	%fd16788, %fd16785, %fd2138, %fd16762;
	fma.rn.f64 	%fd16789, %fd16785, %fd13207, %fd16775;
	fma.rn.f64 	%fd16790, %fd16785, %fd13208, %fd16776;
	fma.rn.f64 	%fd16791, %fd16785, %fd2200, %fd16765;
	fma.rn.f64 	%fd16792, %fd16785, %fd2201, %fd16780;
	fma.rn.f64 	%fd16793, %fd16785, %fd13179, %fd16781;
	fma.rn.f64 	%fd16794, %fd16785, %fd13211, %fd16782;
	fma.rn.f64 	%fd16795, %fd16785, %fd13212, %fd16783;
	neg.f64 	%fd16796, %fd16772;
	div.rn.f64 	%fd16797, %fd16796, %fd13384;
	neg.f64 	%fd16798, %fd16797;
	fma.rn.f64 	%fd16799, %fd16797, %fd2524, %fd16787;
	fma.rn.f64 	%fd16800, %fd16797, %fd13396, %fd16788;
	fma.rn.f64 	%fd16801, %fd16797, %fd2525, %fd16789;
	fma.rn.f64 	%fd16802, %fd16797, %fd2450, %fd16790;
	fma.rn.f64 	%fd16803, %fd16797, %fd13388, %fd16777;
	fma.rn.f64 	%fd16804, %fd16797, %fd13399, %fd16791;
	fma.rn.f64 	%fd16805, %fd16797, %fd2527, %fd16779;
	fma.rn.f64 	%fd16806, %fd16797, %fd2452, %fd16616;
	fma.rn.f64 	%fd16807, %fd16797, %fd13400, %fd16792;
	fma.rn.f64 	%fd16808, %fd16797, %fd2453, %fd16793;
	fma.rn.f64 	%fd16809, %fd16797, %fd2529, %fd16794;
	fma.rn.f64 	%fd16810, %fd16797, %fd2454, %fd16795;
	fma.rn.f64 	%fd16811, %fd16797, %fd13238, %fd16622;
	neg.f64 	%fd16812, %fd16799;
	div.rn.f64 	%fd16813, %fd16812, %fd13619;
	neg.f64 	%fd16814, %fd16813;
	fma.rn.f64 	%fd16815, %fd16813, %fd13620, %fd16800;
	fma.rn.f64 	%fd16816, %fd16813, %fd2146, %fd16801;
	fma.rn.f64 	%fd16817, %fd16813, %fd2147, %fd16802;
	fma.rn.f64 	%fd16818, %fd16813, %fd13621, %fd16803;
	fma.rn.f64 	%fd16819, %fd16813, %fd13622, %fd16804;
	fma.rn.f64 	%fd16820, %fd16813, %fd2207, %fd16805;
	fma.rn.f64 	%fd16821, %fd16813, %fd2208, %fd16806;
	fma.rn.f64 	%fd16822, %fd16813, %fd2145, %fd16617;
	fma.rn.f64 	%fd16823, %fd16813, %fd2148, %fd16807;
	fma.rn.f64 	%fd16824, %fd16813, %fd2149, %fd16808;
	fma.rn.f64 	%fd16825, %fd16813, %fd2150, %fd16809;
	fma.rn.f64 	%fd16826, %fd16813, %fd13625, %fd16810;
	fma.rn.f64 	%fd16827, %fd16813, %fd13626, %fd16811;
	neg.f64 	%fd16828, %fd16815;
	div.rn.f64 	%fd16829, %fd16828, %fd13860;
	neg.f64 	%fd16830, %fd16829;
	fma.rn.f64 	%fd16831, %fd16829, %fd13861, %fd16816;
	fma.rn.f64 	%fd16832, %fd16829, %fd2212, %fd16817;
	fma.rn.f64 	%fd16833, %fd16829, %fd2213, %fd16818;
	fma.rn.f64 	%fd16834, %fd16829, %fd2151, %fd16819;
	fma.rn.f64 	%fd16835, %fd16829, %fd2152, %fd16820;
	fma.rn.f64 	%fd16836, %fd16829, %fd2153, %fd16821;
	fma.rn.f64 	%fd16837, %fd16829, %fd2154, %fd16822;
	fma.rn.f64 	%fd16838, %fd16829, %fd13864, %fd16823;
	fma.rn.f64 	%fd16839, %fd16829, %fd13658, %fd16618;
	fma.rn.f64 	%fd16840, %fd16829, %fd2214, %fd16824;
	fma.rn.f64 	%fd16841, %fd16829, %fd2215, %fd16825;
	fma.rn.f64 	%fd16842, %fd16829, %fd13867, %fd16826;
	fma.rn.f64 	%fd16843, %fd16829, %fd13868, %fd16827;
	neg.f64 	%fd16844, %fd16831;
	div.rn.f64 	%fd16845, %fd16844, %fd14654;
	neg.f64 	%fd16846, %fd16845;
	fma.rn.f64 	%fd16847, %fd16845, %fd14655, %fd16832;
	fma.rn.f64 	%fd16848, %fd16845, %fd14656, %fd16833;
	fma.rn.f64 	%fd16849, %fd16845, %fd16521, %fd16834;
	fma.rn.f64 	%fd16850, %fd16845, %fd16522, %fd16835;
	fma.rn.f64 	%fd16851, %fd16845, %fd14659, %fd16836;
	fma.rn.f64 	%fd16852, %fd16845, %fd2459, %fd16837;
	fma.rn.f64 	%fd16853, %fd16845, %fd2536, %fd16838;
	fma.rn.f64 	%fd16854, %fd16845, %fd2460, %fd16839;
	fma.rn.f64 	%fd16855, %fd16845, %fd14660, %fd16840;
	fma.rn.f64 	%fd16856, %fd16845, %fd14661, %fd16841;
	fma.rn.f64 	%fd16857, %fd16845, %fd2538, %fd16842;
	fma.rn.f64 	%fd16858, %fd16845, %fd2462, %fd16843;
	neg.f64 	%fd16859, %fd16847;
	div.rn.f64 	%fd16860, %fd16859, %fd15027;
	neg.f64 	%fd16861, %fd16860;
	fma.rn.f64 	%fd16862, %fd16860, %fd15028, %fd16848;
	ld.local.v2.f64 	{%fd16863, %fd16864}, [%rd5+8576];
	fma.rn.f64 	%fd16865, %fd16860, %fd16864, %fd16849;
	fma.rn.f64 	%fd16866, %fd16860, %fd15030, %fd16850;
	fma.rn.f64 	%fd16867, %fd16860, %fd15031, %fd16851;
	fma.rn.f64 	%fd16868, %fd16860, %fd15032, %fd16852;
	fma.rn.f64 	%fd16869, %fd16860, %fd15033, %fd16853;
	fma.rn.f64 	%fd16870, %fd16860, %fd15034, %fd16854;
	fma.rn.f64 	%fd16871, %fd16860, %fd15035, %fd16855;
	fma.rn.f64 	%fd16872, %fd16860, %fd15036, %fd16856;
	ld.local.v2.f64 	{%fd16873, %fd16874}, [%rd5+8640];
	fma.rn.f64 	%fd16875, %fd16860, %fd16874, %fd16857;
	fma.rn.f64 	%fd16876, %fd16860, %fd15038, %fd16858;
	neg.f64 	%fd16877, %fd16862;
	div.rn.f64 	%fd16878, %fd16877, %fd15561;
	neg.f64 	%fd16879, %fd16878;
	fma.rn.f64 	%fd16880, %fd16878, %fd15562, %fd16865;
	fma.rn.f64 	%fd16881, %fd16878, %fd2209, %fd16866;
	fma.rn.f64 	%fd16882, %fd16878, %fd2210, %fd16867;
	fma.rn.f64 	%fd16883, %fd16878, %fd15563, %fd16868;
	fma.rn.f64 	%fd16884, %fd16878, %fd15564, %fd16869;
	fma.rn.f64 	%fd16885, %fd16878, %fd15565, %fd16870;
	fma.rn.f64 	%fd16886, %fd16878, %fd15566, %fd16871;
	fma.rn.f64 	%fd16887, %fd16878, %fd15567, %fd16872;
	fma.rn.f64 	%fd16888, %fd16878, %fd15568, %fd16875;
	fma.rn.f64 	%fd16889, %fd16878, %fd15569, %fd16876;
	neg.f64 	%fd16890, %fd16880;
	div.rn.f64 	%fd16891, %fd16890, %fd15845;
	neg.f64 	%fd16892, %fd16891;
	fma.rn.f64 	%fd16893, %fd16891, %fd15846, %fd16881;
	fma.rn.f64 	%fd16894, %fd16891, %fd2216, %fd16882;
	fma.rn.f64 	%fd16895, %fd16891, %fd2217, %fd16883;
	fma.rn.f64 	%fd16896, %fd16891, %fd15847, %fd16884;
	fma.rn.f64 	%fd16897, %fd16891, %fd15848, %fd16885;
	fma.rn.f64 	%fd16898, %fd16891, %fd15849, %fd16886;
	fma.rn.f64 	%fd16899, %fd16891, %fd15850, %fd16887;
	fma.rn.f64 	%fd16900, %fd16891, %fd15851, %fd16888;
	fma.rn.f64 	%fd16901, %fd16891, %fd15852, %fd16889;
	neg.f64 	%fd16902, %fd16893;
	div.rn.f64 	%fd16903, %fd16902, %fd16200;
	neg.f64 	%fd16904, %fd16903;
	fma.rn.f64 	%fd16905, %fd16903, %fd16201, %fd16894;
	fma.rn.f64 	%fd16906, %fd16903, %fd16202, %fd16895;
	fma.rn.f64 	%fd16907, %fd16903, %fd16203, %fd16896;
	fma.rn.f64 	%fd16908, %fd16903, %fd16204, %fd16897;
	fma.rn.f64 	%fd16909, %fd16903, %fd16205, %fd16898;
	fma.rn.f64 	%fd16910, %fd16903, %fd16206, %fd16899;
	fma.rn.f64 	%fd16911, %fd16903, %fd16207, %fd16900;
	fma.rn.f64 	%fd16912, %fd16903, %fd16208, %fd16901;
	neg.f64 	%fd16913, %fd16905;
	div.rn.f64 	%fd16914, %fd16913, %fd16408;
	neg.f64 	%fd16915, %fd16914;
	fma.rn.f64 	%fd16916, %fd16914, %fd16409, %fd16906;
	fma.rn.f64 	%fd16917, %fd16914, %fd16410, %fd16907;
	fma.rn.f64 	%fd16918, %fd16914, %fd16411, %fd16908;
	fma.rn.f64 	%fd16919, %fd16914, %fd16412, %fd16909;
	fma.rn.f64 	%fd16920, %fd16914, %fd16413, %fd16910;
	fma.rn.f64 	%fd16921, %fd16914, %fd16414, %fd16911;
	fma.rn.f64 	%fd16922, %fd16914, %fd16415, %fd16912;
	neg.f64 	%fd16923, %fd16916;
	div.rn.f64 	%fd16924, %fd16923, %fd2221;
	neg.f64 	%fd16925, %fd16924;
	fma.rn.f64 	%fd16926, %fd16924, %fd2222, %fd16917;
	fma.rn.f64 	%fd16927, %fd16924, %fd16585, %fd16918;
	fma.rn.f64 	%fd16928, %fd16924, %fd16586, %fd16919;
	fma.rn.f64 	%fd16929, %fd16924, %fd16587, %fd16920;
	fma.rn.f64 	%fd16930, %fd16924, %fd16588, %fd16921;
	fma.rn.f64 	%fd16931, %fd16924, %fd16589, %fd16922;
	st.local.v2.f64 	[%rd5+10144], {%fd16589, %fd16626};
	st.local.v2.f64 	[%rd5+10160], {%fd16631, %fd16640};
	st.local.v2.f64 	[%rd5+10176], {%fd16646, %fd16655};
	st.local.v2.f64 	[%rd5+10192], {%fd16663, %fd16672};
	st.local.v2.f64 	[%rd5+10208], {%fd16681, %fd16689};
	st.local.v2.f64 	[%rd5+10224], {%fd16697, %fd16708};
	st.local.v2.f64 	[%rd5+10240], {%fd16716, %fd16726};
	st.local.v2.f64 	[%rd5+10256], {%fd16738, %fd16749};
	st.local.v2.f64 	[%rd5+10272], {%fd16759, %fd16771};
	st.local.v2.f64 	[%rd5+10288], {%fd16786, %fd16798};
	st.local.v2.f64 	[%rd5+10304], {%fd16814, %fd16830};
	st.local.v2.f64 	[%rd5+10320], {%fd16846, %fd16861};
	st.local.v2.f64 	[%rd5+10336], {%fd16879, %fd16892};
	st.local.v2.f64 	[%rd5+10352], {%fd16904, %fd16915};
	st.local.v2.f64 	[%rd5+10368], {%fd16925, %fd16926};
	st.local.v2.f64 	[%rd5+10384], {%fd16927, %fd16928};
	st.local.v2.f64 	[%rd5+10400], {%fd16929, %fd16930};
	ld.local.v2.f64 	{%fd16932, %fd16933}, [%rd5+10432];
	ld.local.v2.f64 	{%fd16934, %fd16935}, [%rd5+10448];
	ld.local.v2.f64 	{%fd16936, %fd16937}, [%rd5+10464];
	ld.local.v2.f64 	{%fd16938, %fd16939}, [%rd5+10480];
	ld.local.v2.f64 	{%fd16940, %fd16941}, [%rd5+10496];
	ld.local.v2.f64 	{%fd16942, %fd16943}, [%rd5+10512];
	ld.local.v2.f64 	{%fd16944, %fd16945}, [%rd5+10528];
	ld.local.v2.f64 	{%fd16946, %fd16947}, [%rd5+10544];
	ld.local.v2.f64 	{%fd16948, %fd16949}, [%rd5+10560];
	ld.local.v2.f64 	{%fd16950, %fd16951}, [%rd5+10576];
	ld.local.f64 	%fd16952, [%rd5+10600];
	ld.local.v2.f64 	{%fd16953, %fd16954}, [%rd5+10608];
	ld.local.v2.f64 	{%fd16955, %fd16956}, [%rd5+10624];
	neg.f64 	%fd16957, %fd16623;
	div.rn.f64 	%fd16958, %fd16957, %fd14713;
	neg.f64 	%fd16959, %fd16958;
	fma.rn.f64 	%fd16960, %fd16958, %fd14714, %fd12119;
	neg.f64 	%fd16961, %fd16932;
	div.rn.f64 	%fd16962, %fd16961, %fd11863;
	neg.f64 	%fd16963, %fd16962;
	fma.rn.f64 	%fd16964, %fd16962, %fd11862, %fd16939;
	neg.f64 	%fd16965, %fd16933;
	ld.local.v2.f64 	{%fd16966, %fd16967}, [%rd5+2112];
	div.rn.f64 	%fd16968, %fd16965, %fd16966;
	neg.f64 	%fd16969, %fd16968;
	fma.rn.f64 	%fd16970, %fd16968, %fd16967, %fd16964;
	neg.f64 	%fd16971, %fd16934;
	div.rn.f64 	%fd16972, %fd16971, %fd11869;
	neg.f64 	%fd16973, %fd16972;
	ld.local.f64 	%fd16974, [%rd5+2136];
	fma.rn.f64 	%fd16975, %fd16972, %fd16974, %fd16970;
	neg.f64 	%fd16976, %fd16935;
	div.rn.f64 	%fd16977, %fd16976, %fd11888;
	neg.f64 	%fd16978, %fd16977;
	fma.rn.f64 	%fd16979, %fd16977, %fd16233, %fd16950;
	fma.rn.f64 	%fd16980, %fd16977, %fd16234, %fd16960;
	neg.f64 	%fd16981, %fd16936;
	div.rn.f64 	%fd16982, %fd16981, %fd14129;
	neg.f64 	%fd16983, %fd16982;
	fma.rn.f64 	%fd16984, %fd16982, %fd14130, %fd16975;
	fma.rn.f64 	%fd16985, %fd16982, %fd14136, %fd16944;
	neg.f64 	%fd16986, %fd16937;
	div.rn.f64 	%fd16987, %fd16986, %fd14487;
	neg.f64 	%fd16988, %fd16987;
	fma.rn.f64 	%fd16989, %fd16987, %fd2128, %fd16938;
	fma.rn.f64 	%fd16990, %fd16987, %fd2129, %fd16941;
	ld.local.f64 	%fd16991, [%rd5+5440];
	fma.rn.f64 	%fd16992, %fd16987, %fd16991, %fd16985;
	fma.rn.f64 	%fd16993, %fd16987, %fd12795, %fd16946;
	fma.rn.f64 	%fd16994, %fd16987, %fd14879, %fd16980;
	fma.rn.f64 	%fd16995, %fd16987, %fd2503, %fd16954;
	ld.local.f64 	%fd16996, [%rd5+5472];
	fma.rn.f64 	%fd16997, %fd16987, %fd16996, %fd16955;
	neg.f64 	%fd16998, %fd16989;
	div.rn.f64 	%fd16999, %fd16998, %fd2180;
	neg.f64 	%fd17000, %fd16999;
	fma.rn.f64 	%fd17001, %fd16999, %fd14527, %fd16990;
	fma.rn.f64 	%fd17002, %fd16999, %fd2131, %fd16945;
	fma.rn.f64 	%fd17003, %fd16999, %fd12806, %fd16993;
	fma.rn.f64 	%fd17004, %fd16999, %fd12808, %fd16949;
	ld.local.v2.f64 	{%fd2233, %fd17005}, [%rd5+5744];
	fma.rn.f64 	%fd17006, %fd16999, %fd17005, %fd16994;
	fma.rn.f64 	%fd17007, %fd16999, %fd2185, %fd16952;
	fma.rn.f64 	%fd17008, %fd16999, %fd14900, %fd16997;
	neg.f64 	%fd17009, %fd16984;
	div.rn.f64 	%fd17010, %fd17009, %fd14931;
	neg.f64 	%fd17011, %fd17010;
	fma.rn.f64 	%fd17012, %fd17010, %fd12966, %fd16940;
	fma.rn.f64 	%fd17013, %fd17010, %fd16773, %fd16942;
	fma.rn.f64 	%fd17014, %fd17010, %fd2518, %fd16992;
	fma.rn.f64 	%fd17015, %fd17010, %fd12982, %fd17002;
	fma.rn.f64 	%fd17016, %fd17010, %fd2519, %fd17003;
	fma.rn.f64 	%fd17017, %fd17010, %fd16778, %fd16948;
	fma.rn.f64 	%fd17018, %fd17010, %fd14941, %fd16951;
	fma.rn.f64 	%fd17019, %fd17010, %fd14942, %fd17007;
	fma.rn.f64 	%fd17020, %fd17010, %fd12987, %fd16953;
	fma.rn.f64 	%fd17021, %fd17010, %fd12970, %fd16995;
	neg.f64 	%fd17022, %fd17012;
	div.rn.f64 	%fd17023, %fd17022, %fd13384;
	neg.f64 	%fd17024, %fd17023;
	fma.rn.f64 	%fd17025, %fd17023, %fd2524, %fd17013;
	fma.rn.f64 	%fd17026, %fd17023, %fd13396, %fd16943;
	fma.rn.f64 	%fd17027, %fd17023, %fd2525, %fd17014;
	fma.rn.f64 	%fd17028, %fd17023, %fd2450, %fd17015;
	fma.rn.f64 	%fd17029, %fd17023, %fd13388, %fd17016;
	fma.rn.f64 	%fd17030, %fd17023, %fd13399, %fd16947;
	fma.rn.f64 	%fd17031, %fd17023, %fd2527, %fd17017;
	fma.rn.f64 	%fd17032, %fd17023, %fd2452, %fd17004;
	fma.rn.f64 	%fd17033, %fd17023, %fd13400, %fd17018;
	fma.rn.f64 	%fd17034, %fd17023, %fd2453, %fd17019;
	fma.rn.f64 	%fd17035, %fd17023, %fd2529, %fd17020;
	fma.rn.f64 	%fd17036, %fd17023, %fd2454, %fd17021;
	fma.rn.f64 	%fd17037, %fd17023, %fd13238, %fd17008;
	neg.f64 	%fd17038, %fd17001;
	div.rn.f64 	%fd17039, %fd17038, %fd2202;
	neg.f64 	%fd17040, %fd17039;
	fma.rn.f64 	%fd17041, %fd17039, %fd2141, %fd17025;
	fma.rn.f64 	%fd17042, %fd17039, %fd2142, %fd17026;
	fma.rn.f64 	%fd17043, %fd17039, %fd13501, %fd17027;
	fma.rn.f64 	%fd17044, %fd17039, %fd13502, %fd17028;
	fma.rn.f64 	%fd17045, %fd17039, %fd2203, %fd17029;
	fma.rn.f64 	%fd17046, %fd17039, %fd2204, %fd17030;
	fma.rn.f64 	%fd17047, %fd17039, %fd13415, %fd17031;
	fma.rn.f64 	%fd17048, %fd17039, %fd13483, %fd17032;
	fma.rn.f64 	%fd17049, %fd17039, %fd2139, %fd16979;
	fma.rn.f64 	%fd17050, %fd17039, %fd2143, %fd17033;
	fma.rn.f64 	%fd17051, %fd17039, %fd2140, %fd17006;
	fma.rn.f64 	%fd17052, %fd17039, %fd2144, %fd17034;
	fma.rn.f64 	%fd17053, %fd17039, %fd2205, %fd17035;
	fma.rn.f64 	%fd17054, %fd17039, %fd2206, %fd17036;
	fma.rn.f64 	%fd17055, %fd17039, %fd2211, %fd17037;
	neg.f64 	%fd17056, %fd17041;
	div.rn.f64 	%fd17057, %fd17056, %fd13619;
	neg.f64 	%fd17058, %fd17057;
	fma.rn.f64 	%fd17059, %fd17057, %fd13620, %fd17042;
	fma.rn.f64 	%fd17060, %fd17057, %fd2146, %fd17043;
	fma.rn.f64 	%fd17061, %fd17057, %fd2147, %fd17044;
	fma.rn.f64 	%fd17062, %fd17057, %fd13621, %fd17045;
	fma.rn.f64 	%fd17063, %fd17057, %fd13622, %fd17046;
	fma.rn.f64 	%fd17064, %fd17057, %fd2207, %fd17047;
	fma.rn.f64 	%fd17065, %fd17057, %fd2208, %fd17048;
	fma.rn.f64 	%fd17066, %fd17057, %fd2145, %fd17049;
	fma.rn.f64 	%fd17067, %fd17057, %fd2148, %fd17050;
	fma.rn.f64 	%fd17068, %fd17057, %fd2149, %fd17052;
	fma.rn.f64 	%fd17069, %fd17057, %fd2150, %fd17053;
	fma.rn.f64 	%fd17070, %fd17057, %fd13625, %fd17054;
	fma.rn.f64 	%fd17071, %fd17057, %fd13626, %fd17055;
	neg.f64 	%fd17072, %fd17059;
	div.rn.f64 	%fd17073, %fd17072, %fd13860;
	neg.f64 	%fd17074, %fd17073;
	fma.rn.f64 	%fd17075, %fd17073, %fd13861, %fd17060;
	fma.rn.f64 	%fd17076, %fd17073, %fd2212, %fd17061;
	fma.rn.f64 	%fd17077, %fd17073, %fd2213, %fd17062;
	fma.rn.f64 	%fd17078, %fd17073, %fd2151, %fd17063;
	fma.rn.f64 	%fd17079, %fd17073, %fd2152, %fd17064;
	fma.rn.f64 	%fd17080, %fd17073, %fd2153, %fd17065;
	fma.rn.f64 	%fd17081, %fd17073, %fd2154, %fd17066;
	fma.rn.f64 	%fd17082, %fd17073, %fd13864, %fd17067;
	fma.rn.f64 	%fd17083, %fd17073, %fd13658, %fd17051;
	fma.rn.f64 	%fd17084, %fd17073, %fd2214, %fd17068;
	fma.rn.f64 	%fd17085, %fd17073, %fd2215, %fd17069;
	fma.rn.f64 	%fd17086, %fd17073, %fd13867, %fd17070;
	fma.rn.f64 	%fd17087, %fd17073, %fd13868, %fd17071;
	neg.f64 	%fd17088, %fd17075;
	div.rn.f64 	%fd17089, %fd17088, %fd14654;
	neg.f64 	%fd17090, %fd17089;
	fma.rn.f64 	%fd17091, %fd17089, %fd14655, %fd17076;
	fma.rn.f64 	%fd17092, %fd17089, %fd14656, %fd17077;
	fma.rn.f64 	%fd17093, %fd17089, %fd16521, %fd17078;
	fma.rn.f64 	%fd17094, %fd17089, %fd16522, %fd17079;
	fma.rn.f64 	%fd17095, %fd17089, %fd14659, %fd17080;
	fma.rn.f64 	%fd17096, %fd17089, %fd2459, %fd17081;
	fma.rn.f64 	%fd17097, %fd17089, %fd2536, %fd17082;
	fma.rn.f64 	%fd17098, %fd17089, %fd2460, %fd17083;
	fma.rn.f64 	%fd17099, %fd17089, %fd14660, %fd17084;
	fma.rn.f64 	%fd17100, %fd17089, %fd14661, %fd17085;
	fma.rn.f64 	%fd17101, %fd17089, %fd2538, %fd17086;
	fma.rn.f64 	%fd17102, %fd17089, %fd2462, %fd17087;
	neg.f64 	%fd17103, %fd17091;
	div.rn.f64 	%fd17104, %fd17103, %fd15027;
	neg.f64 	%fd17105, %fd17104;
	fma.rn.f64 	%fd17106, %fd17104, %fd16863, %fd17092;
	fma.rn.f64 	%fd17107, %fd17104, %fd16864, %fd17093;
	fma.rn.f64 	%fd17108, %fd17104, %fd15030, %fd17094;
	fma.rn.f64 	%fd17109, %fd17104, %fd15031, %fd17095;
	fma.rn.f64 	%fd17110, %fd17104, %fd15032, %fd17096;
	fma.rn.f64 	%fd17111, %fd17104, %fd15033, %fd17097;
	fma.rn.f64 	%fd17112, %fd17104, %fd15034, %fd17098;
	fma.rn.f64 	%fd17113, %fd17104, %fd15035, %fd17099;
	fma.rn.f64 	%fd17114, %fd17104, %fd16873, %fd17100;
	fma.rn.f64 	%fd17115, %fd17104, %fd16874, %fd17101;
	fma.rn.f64 	%fd17116, %fd17104, %fd15038, %fd17102;
	neg.f64 	%fd17117, %fd17106;
	div.rn.f64 	%fd17118, %fd17117, %fd15561;
	neg.f64 	%fd17119, %fd17118;
	fma.rn.f64 	%fd17120, %fd17118, %fd15562, %fd17107;
	fma.rn.f64 	%fd17121, %fd17118, %fd2209, %fd17108;
	fma.rn.f64 	%fd17122, %fd17118, %fd2210, %fd17109;
	fma.rn.f64 	%fd17123, %fd17118, %fd15563, %fd17110;
	fma.rn.f64 	%fd17124, %fd17118, %fd15564, %fd17111;
	fma.rn.f64 	%fd17125, %fd17118, %fd15565, %fd17112;
	fma.rn.f64 	%fd17126, %fd17118, %fd15566, %fd17113;
	fma.rn.f64 	%fd17127, %fd17118, %fd15567, %fd17114;
	fma.rn.f64 	%fd17128, %fd17118, %fd15568, %fd17115;
	fma.rn.f64 	%fd17129, %fd17118, %fd15569, %fd17116;
	neg.f64 	%fd17130, %fd17120;
	div.rn.f64 	%fd17131, %fd17130, %fd15845;
	neg.f64 	%fd17132, %fd17131;
	fma.rn.f64 	%fd17133, %fd17131, %fd15846, %fd17121;
	fma.rn.f64 	%fd17134, %fd17131, %fd2216, %fd17122;
	fma.rn.f64 	%fd17135, %fd17131, %fd2217, %fd17123;
	fma.rn.f64 	%fd17136, %fd17131, %fd15847, %fd17124;
	fma.rn.f64 	%fd17137, %fd17131, %fd15848, %fd17125;
	fma.rn.f64 	%fd17138, %fd17131, %fd15849, %fd17126;
	fma.rn.f64 	%fd17139, %fd17131, %fd15850, %fd17127;
	fma.rn.f64 	%fd17140, %fd17131, %fd15851, %fd17128;
	fma.rn.f64 	%fd17141, %fd17131, %fd15852, %fd17129;
	neg.f64 	%fd17142, %fd17133;
	div.rn.f64 	%fd17143, %fd17142, %fd16200;
	neg.f64 	%fd17144, %fd17143;
	fma.rn.f64 	%fd17145, %fd17143, %fd16201, %fd17134;
	fma.rn.f64 	%fd17146, %fd17143, %fd16202, %fd17135;
	fma.rn.f64 	%fd17147, %fd17143, %fd16203, %fd17136;
	fma.rn.f64 	%fd17148, %fd17143, %fd16204, %fd17137;
	fma.rn.f64 	%fd17149, %fd17143, %fd16205, %fd17138;
	fma.rn.f64 	%fd17150, %fd17143, %fd16206, %fd17139;
	fma.rn.f64 	%fd17151, %fd17143, %fd16207, %fd17140;
	fma.rn.f64 	%fd17152, %fd17143, %fd16208, %fd17141;
	neg.f64 	%fd17153, %fd17145;
	div.rn.f64 	%fd17154, %fd17153, %fd16408;
	neg.f64 	%fd17155, %fd17154;
	fma.rn.f64 	%fd17156, %fd17154, %fd16409, %fd17146;
	fma.rn.f64 	%fd17157, %fd17154, %fd16410, %fd17147;
	fma.rn.f64 	%fd17158, %fd17154, %fd16411, %fd17148;
	fma.rn.f64 	%fd17159, %fd17154, %fd16412, %fd17149;
	fma.rn.f64 	%fd17160, %fd17154, %fd16413, %fd17150;
	fma.rn.f64 	%fd17161, %fd17154, %fd16414, %fd17151;
	fma.rn.f64 	%fd17162, %fd17154, %fd16415, %fd17152;
	neg.f64 	%fd17163, %fd17156;
	div.rn.f64 	%fd17164, %fd17163, %fd2221;
	neg.f64 	%fd17165, %fd17164;
	fma.rn.f64 	%fd17166, %fd17164, %fd2222, %fd17157;
	fma.rn.f64 	%fd17167, %fd17164, %fd16585, %fd17158;
	fma.rn.f64 	%fd17168, %fd17164, %fd16586, %fd17159;
	fma.rn.f64 	%fd17169, %fd17164, %fd16587, %fd17160;
	fma.rn.f64 	%fd17170, %fd17164, %fd16588, %fd17161;
	fma.rn.f64 	%fd17171, %fd17164, %fd16589, %fd17162;
	neg.f64 	%fd17172, %fd17166;
	div.rn.f64 	%fd17173, %fd17172, %fd16926;
	neg.f64 	%fd17174, %fd17173;
	fma.rn.f64 	%fd17175, %fd17173, %fd16927, %fd17167;
	fma.rn.f64 	%fd17176, %fd17173, %fd16928, %fd17168;
	fma.rn.f64 	%fd17177, %fd17173, %fd16929, %fd17169;
	fma.rn.f64 	%fd17178, %fd17173, %fd16930, %fd17170;
	fma.rn.f64 	%fd2234, %fd17173, %fd16931, %fd17171;
	st.local.v2.f64 	[%rd5+10416], {%fd16931, %fd16959};
	st.local.v2.f64 	[%rd5+10432], {%fd16963, %fd16969};
	st.local.v2.f64 	[%rd5+10448], {%fd16973, %fd16978};
	st.local.v2.f64 	[%rd5+10464], {%fd16983, %fd16988};
	st.local.v2.f64 	[%rd5+10480], {%fd17000, %fd17011};
	st.local.v2.f64 	[%rd5+10496], {%fd17024, %fd17040};
	st.local.v2.f64 	[%rd5+10512], {%fd17058, %fd17074};
	st.local.v2.f64 	[%rd5+10528], {%fd17090, %fd17105};
	st.local.v2.f64 	[%rd5+10544], {%fd17119, %fd17132};
	st.local.v2.f64 	[%rd5+10560], {%fd17144, %fd17155};
	st.local.v2.f64 	[%rd5+10576], {%fd17165, %fd17174};
	st.local.v2.f64 	[%rd5+10592], {%fd17175, %fd17176};
	st.local.v2.f64 	[%rd5+10608], {%fd17177, %fd17178};
	ld.local.v2.f64 	{%fd17179, %fd17180}, [%rd5+10640];
	ld.local.v2.f64 	{%fd17181, %fd17182}, [%rd5+10656];
	ld.local.v2.f64 	{%fd17183, %fd17184}, [%rd5+10672];
	ld.local.v2.f64 	{%fd17185, %fd17186}, [%rd5+10688];
	ld.local.v2.f64 	{%fd17187, %fd17188}, [%rd5+10704];
	ld.local.v2.f64 	{%fd17189, %fd17190}, [%rd5+10720];
	ld.local.v2.f64 	{%fd17191, %fd17192}, [%rd5+10736];
	ld.local.v2.f64 	{%fd17193, %fd17194}, [%rd5+10752];
	ld.local.v2.f64 	{%fd17195, %fd17196}, [%rd5+10768];
	ld.local.v2.f64 	{%fd17197, %fd17198}, [%rd5+10784];
	ld.local.v2.f64 	{%fd17199, %fd17200}, [%rd5+10800];
	ld.local.v2.f64 	{%fd17201, %fd17202}, [%rd5+10816];
	ld.local.v2.f64 	{%fd17203, %fd17204}, [%rd5+10832];
	ld.local.v2.f64 	{%fd17205, %fd17206}, [%rd5+10848];
	ld.local.v2.f64 	{%fd17207, %fd17208}, [%rd5+10864];
	ld.local.v2.f64 	{%fd17209, %fd17210}, [%rd5+10880];
	ld.local.v2.f64 	{%fd17211, %fd17212}, [%rd5+10896];
	ld.local.v2.f64 	{%fd17213, %fd17214}, [%rd5+10912];
	ld.local.v2.f64 	{%fd17215, %fd17216}, [%rd5+10928];
	ld.local.v2.f64 	{%fd17217, %fd17218}, [%rd5+10944];
	ld.local.f64 	%fd17219, [%rd5+10968];
	ld.local.v2.f64 	{%fd17220, %fd17221}, [%rd5+10976];
	div.rn.f64 	%fd2235, %fd16956, %fd11771;
	neg.f64 	%fd17222, %fd17179;
	div.rn.f64 	%fd17223, %fd17222, %fd14731;
	neg.f64 	%fd2236, %fd17223;
	fma.rn.f64 	%fd17224, %fd17223, %fd14732, %fd17187;
	fma.rn.f64 	%fd17225, %fd17223, %fd14736, %fd17221;
	neg.f64 	%fd17226, %fd17180;
	ld.local.f64 	%fd17227, [%rd5+2424];
	div.rn.f64 	%fd17228, %fd17226, %fd17227;
	neg.f64 	%fd2237, %fd17228;
	fma.rn.f64 	%fd17229, %fd17228, %fd12341, %fd17189;
	fma.rn.f64 	%fd17230, %fd17228, %fd12342, %fd17210;
	neg.f64 	%fd17231, %fd17181;
	div.rn.f64 	%fd17232, %fd17231, %fd11908;
	neg.f64 	%fd2238, %fd17232;
	fma.rn.f64 	%fd17233, %fd17232, %fd11907, %fd17217;
	fma.rn.f64 	%fd17234, %fd17232, %fd12151, %fd12121;
	neg.f64 	%fd17235, %fd17182;
	div.rn.f64 	%fd17236, %fd17235, %fd14036;
	neg.f64 	%fd2239, %fd17236;
	ld.local.v2.f64 	{%fd2240, %fd2241}, [%rd5+2560];
	fma.rn.f64 	%fd17237, %fd17236, %fd2240, %fd17191;
	fma.rn.f64 	%fd17238, %fd17236, %fd12196, %fd17230;
	ld.local.f64 	%fd17239, [%rd5+2576];
	fma.rn.f64 	%fd17240, %fd17236, %fd17239, %fd17233;
	neg.f64 	%fd17241, %fd17183;
	div.rn.f64 	%fd17242, %fd17241, %fd14050;
	neg.f64 	%fd2242, %fd17242;
	fma.rn.f64 	%fd17243, %fd17242, %fd12492, %fd17200;
	fma.rn.f64 	%fd17244, %fd17242, %fd12493, %fd17238;
	ld.local.v2.f64 	{%fd2243, %fd2244}, [%rd5+2640];
	fma.rn.f64 	%fd17245, %fd17242, %fd2243, %fd17234;
	neg.f64 	%fd17246, %fd17184;
	div.rn.f64 	%fd17247, %fd17246, %fd14111;
	neg.f64 	%fd2245, %fd17247;
	fma.rn.f64 	%fd17248, %fd17247, %fd14112, %fd17244;
	ld.local.v2.f64 	{%fd2246, %fd2247}, [%rd5+2928];
	fma.rn.f64 	%fd17249, %fd17247, %fd2246, %fd17245;
	fma.rn.f64 	%fd17250, %fd17247, %fd2247, %fd17220;
	neg.f64 	%fd17251, %fd17185;
	div.rn.f64 	%fd17252, %fd17251, %fd14137;
	neg.f64 	%fd2248, %fd17252;
	fma.rn.f64 	%fd17253, %fd17252, %fd14140, %fd17188;
	fma.rn.f64 	%fd17254, %fd17252, %fd14141, %fd17248;
	fma.rn.f64 	%fd17255, %fd17252, %fd16650, %fd17240;
	fma.rn.f64 	%fd17256, %fd17252, %fd16651, %fd17249;
	neg.f64 	%fd17257, %fd17186;
	div.rn.f64 	%fd17258, %fd17257, %fd15203;
	neg.f64 	%fd2249, %fd17258;
	fma.rn.f64 	%fd17259, %fd17258, %fd15204, %fd17206;
	ld.local.f64 	%fd17260, [%rd5+3072];
	fma.rn.f64 	%fd17261, %fd17258, %fd17260, %fd17254;
	fma.rn.f64 	%fd17262, %fd17258, %fd12350, %fd17256;
	neg.f64 	%fd17263, %fd17224;
	div.rn.f64 	%fd17264, %fd17263, %fd2181;
	neg.f64 	%fd2250, %fd17264;
	fma.rn.f64 	%fd17265, %fd17264, %fd2182, %fd17212;
	fma.rn.f64 	%fd17266, %fd17264, %fd2112, %fd17262;
	fma.rn.f64 	%fd17267, %fd17264, %fd2113, %fd17219;
	ld.local.f64 	%fd2251, [%rd5+3360];
	fma.rn.f64 	%fd17268, %fd17264, %fd2251, %fd17225;
	neg.f64 	%fd17269, %fd17253;
	div.rn.f64 	%fd17270, %fd17269, %fd12218;
	neg.f64 	%fd2252, %fd17270;
	ld.local.f64 	%fd2253, [%rd5+3560];
	fma.rn.f64 	%fd17271, %fd17270, %fd2253, %fd17190;
	fma.rn.f64 	%fd17272, %fd17270, %fd12225, %fd17208;
	fma.rn.f64 	%fd17273, %fd17270, %fd2105, %fd17261;
	fma.rn.f64 	%fd17274, %fd17270, %fd16667, %fd17266;
	fma.rn.f64 	%fd17275, %fd17270, %fd2223, %fd17250;
	neg.f64 	%fd17276, %fd17229;
	div.rn.f64 	%fd17277, %fd17276, %fd15657;
	neg.f64 	%fd2254, %fd17277;
	fma.rn.f64 	%fd17278, %fd17277, %fd2108, %fd17197;
	fma.rn.f64 	%fd17279, %fd17277, %fd2109, %fd17198;
	ld.local.v2.f64 	{%fd2255, %fd2256}, [%rd5+3872];
	fma.rn.f64 	%fd17280, %fd17277, %fd2255, %fd17273;
	fma.rn.f64 	%fd17281, %fd17277, %fd12367, %fd17255;
	fma.rn.f64 	%fd17282, %fd17277, %fd2161, %fd17267;
	neg.f64 	%fd17283, %fd17271;
	div.rn.f64 	%fd17284, %fd17283, %fd2189;
	neg.f64 	%fd2257, %fd17284;
	fma.rn.f64 	%fd17285, %fd17284, %fd14274, %fd17272;
	fma.rn.f64 	%fd17286, %fd17284, %fd2162, %fd17280;
	fma.rn.f64 	%fd17287, %fd17284, %fd16675, %fd17281;
	fma.rn.f64 	%fd17288, %fd17284, %fd2224, %fd17274;
	fma.rn.f64 	%fd17289, %fd17284, %fd12272, %fd17275;
	neg.f64 	%fd17290, %fd17237;
	ld.local.f64 	%fd2258, [%rd5+3976];
	div.rn.f64 	%fd17291, %fd17290, %fd2258;
	neg.f64 	%fd2259, %fd17291;
	fma.rn.f64 	%fd17292, %fd17291, %fd12273, %fd17209;
	fma.rn.f64 	%fd17293, %fd17291, %fd2106, %fd17286;
	fma.rn.f64 	%fd17294, %fd17291, %fd14285, %fd17287;
	fma.rn.f64 	%fd17295, %fd17291, %fd2163, %fd17289;
	neg.f64 	%fd17296, %fd17192;
	div.rn.f64 	%fd17297, %fd17296, %fd16687;
	neg.f64 	%fd2260, %fd17297;
	fma.rn.f64 	%fd17298, %fd17297, %fd2107, %fd17292;
	fma.rn.f64 	%fd17299, %fd17297, %fd12311, %fd17293;
	fma.rn.f64 	%fd17300, %fd17297, %fd12312, %fd17294;
	fma.rn.f64 	%fd17301, %fd17297, %fd16693, %fd17295;
	neg.f64 	%fd17302, %fd17193;
	div.rn.f64 	%fd17303, %fd17302, %fd2164;
	neg.f64 	%fd2261, %fd17303;
	fma.rn.f64 	%fd17304, %fd17303, %fd12417, %fd17195;
	fma.rn.f64 	%fd17305, %fd17303, %fd2110, %fd17199;
	fma.rn.f64 	%fd17306, %fd17303, %fd16700, %fd17298;
	fma.rn.f64 	%fd17307, %fd17303, %fd2226, %fd17299;
	fma.rn.f64 	%fd17308, %fd17303, %fd16703, %fd17300;
	fma.rn.f64 	%fd17309, %fd17303, %fd2227, %fd17301;
	neg.f64 	%fd17310, %fd17194;
	ld.local.v2.f64 	{%fd2262, %fd2263}, [%rd5+4688];
	div.rn.f64 	%fd17311, %fd17310, %fd2262;
	neg.f64 	%fd2264, %fd17311;
	fma.rn.f64 	%fd17312, %fd17311, %fd12028, %fd17196;
	fma.rn.f64 	%fd17313, %fd17311, %fd2165, %fd17201;
	fma.rn.f64 	%fd17314, %fd17311, %fd2166, %fd17203;
	ld.local.v2.f64 	{%fd2265, %fd2266}, [%rd5+4720];
	fma.rn.f64 	%fd17315, %fd17311, %fd2265, %fd17205;
	fma.rn.f64 	%fd17316, %fd17311, %fd12450, %fd17207;
	fma.rn.f64 	%fd17317, %fd17311, %fd2167, %fd17307;
	fma.rn.f64 	%fd17318, %fd17311, %fd2111, %fd17265;
	fma.rn.f64 	%fd17319, %fd17311, %fd2168, %fd17214;
	fma.rn.f64 	%fd17320, %fd17311, %fd2114, %fd17288;
	fma.rn.f64 	%fd17321, %fd17311, %fd2169, %fd17282;
	fma.rn.f64 	%fd17322, %fd17311, %fd2170, %fd17268;
	neg.f64 	%fd17323, %fd17304;
	div.rn.f64 	%fd17324, %fd17323, %fd2115;
	neg.f64 	%fd2267, %fd17324;
	fma.rn.f64 	%fd17325, %fd17324, %fd12031, %fd17306;
	fma.rn.f64 	%fd17326, %fd17324, %fd2228, %fd17317;
	fma.rn.f64 	%fd17327, %fd17324, %fd16711, %fd17308;
	ld.local.v2.f64 	{%fd2268, %fd2269}, [%rd5+4832];
	fma.rn.f64 	%fd17328, %fd17324, %fd2268, %fd17309;
	neg.f64 	%fd17329, %fd17312;
	div.rn.f64 	%fd17330, %fd17329, %fd2171;
	neg.f64 	%fd2270, %fd17330;
	fma.rn.f64 	%fd17331, %fd17330, %fd2172, %fd17318;
	fma.rn.f64 	%fd17332, %fd17330, %fd12781, %fd17213;
	ld.local.v2.f64 	{%fd2271, %fd2272}, [%rd5+4944];
	fma.rn.f64 	%fd17333, %fd17330, %fd2272, %fd17216;
	fma.rn.f64 	%fd17334, %fd17330, %fd2183, %fd17320;
	fma.rn.f64 	%fd17335, %fd17330, %fd2184, %fd17322;
	neg.f64 	%fd17336, %fd17278;
	div.rn.f64 	%fd17337, %fd17336, %fd2173;
	neg.f64 	%fd2273, %fd17337;
	fma.rn.f64 	%fd17338, %fd17337, %fd2174, %fd17285;
	fma.rn.f64 	%fd17339, %fd17337, %fd12527, %fd17326;
	ld.local.v2.f64 	{%fd2274, %fd2275}, [%rd5+4992];
	fma.rn.f64 	%fd17340, %fd17337, %fd2275, %fd17321;
	neg.f64 	%fd17341, %fd17279;
	div.rn.f64 	%fd17342, %fd17341, %fd12053;
	neg.f64 	%fd2276, %fd17342;
	fma.rn.f64 	%fd17343, %fd17342, %fd12540, %fd17338;
	fma.rn.f64 	%fd17344, %fd17342, %fd2178, %fd17325;
	fma.rn.f64 	%fd17345, %fd17342, %fd14461, %fd17339;
	fma.rn.f64 	%fd17346, %fd17342, %fd12533, %fd17327;
	fma.rn.f64 	%fd17347, %fd17342, %fd16721, %fd17340;
	fma.rn.f64 	%fd17348, %fd17342, %fd2218, %fd17328;
	neg.f64 	%fd17349, %fd17305;
	div.rn.f64 	%fd17350, %fd17349, %fd2190;
	neg.f64 	%fd2277, %fd17350;
	fma.rn.f64 	%fd17351, %fd17350, %fd16727, %fd17202;
	fma.rn.f64 	%fd17352, %fd17350, %fd2230, %fd17343;
	fma.rn.f64 	%fd17353, %fd17350, %fd12602, %fd17344;
	fma.rn.f64 	%fd17354, %fd17350, %fd2118, %fd17345;
	fma.rn.f64 	%fd17355, %fd17350, %fd16732, %fd17346;
	fma.rn.f64 	%fd17356, %fd17350, %fd2231, %fd17347;
	fma.rn.f64 	%fd17357, %fd17350, %fd2179, %fd17348;
	neg.f64 	%fd17358, %fd17243;
	div.rn.f64 	%fd17359, %fd17358, %fd12630;
	neg.f64 	%fd2278, %fd17359;
	fma.rn.f64 	%fd17360, %fd17359, %fd16044, %fd17352;
	fma.rn.f64 	%fd17361, %fd17359, %fd16740, %fd17353;
	fma.rn.f64 	%fd17362, %fd17359, %fd2441, %fd17354;
	fma.rn.f64 	%fd17363, %fd17359, %fd12644, %fd17355;
	fma.rn.f64 	%fd17364, %fd17359, %fd12626, %fd17334;
	fma.rn.f64 	%fd17365, %fd17359, %fd2119, %fd17356;
	fma.rn.f64 	%fd17366, %fd17359, %fd14508, %fd17357;
	neg.f64 	%fd17367, %fd17313;
	div.rn.f64 	%fd17368, %fd17367, %fd2220;
	neg.f64 	%fd2279, %fd17368;
	ld.local.v2.f64 	{%fd2280, %fd2281}, [%rd5+5584];
	fma.rn.f64 	%fd17369, %fd17368, %fd2280, %fd17362;
	fma.rn.f64 	%fd17370, %fd17368, %fd13457, %fd17211;
	fma.rn.f64 	%fd17371, %fd17368, %fd2191, %fd17332;
	fma.rn.f64 	%fd17372, %fd17368, %fd2192, %fd17333;
	ld.local.f64 	%fd2282, [%rd5+5616];
	fma.rn.f64 	%fd17373, %fd17368, %fd2282, %fd17365;
	neg.f64 	%fd17374, %fd17351;
	div.rn.f64 	%fd17375, %fd17374, %fd2120;
	neg.f64 	%fd2283, %fd17375;
	fma.rn.f64 	%fd17376, %fd17375, %fd2122, %fd17360;
	fma.rn.f64 	%fd17377, %fd17375, %fd2123, %fd17369;
	fma.rn.f64 	%fd17378, %fd17375, %fd2121, %fd17370;
	fma.rn.f64 	%fd17379, %fd17375, %fd2193, %fd17371;
	fma.rn.f64 	%fd17380, %fd17375, %fd2194, %fd17363;
	fma.rn.f64 	%fd17381, %fd17375, %fd12671, %fd17373;
	ld.local.v2.f64 	{%fd2284, %fd2285}, [%rd5+5696];
	fma.rn.f64 	%fd17382, %fd17375, %fd2285, %fd17366;
	neg.f64 	%fd17383, %fd17314;
	div.rn.f64 	%fd17384, %fd17383, %fd2180;
	neg.f64 	%fd2286, %fd17384;
	fma.rn.f64 	%fd17385, %fd17384, %fd14527, %fd17316;
	fma.rn.f64 	%fd17386, %fd17384, %fd2131, %fd17378;
	fma.rn.f64 	%fd17387, %fd17384, %fd12806, %fd17331;
	fma.rn.f64 	%fd17388, %fd17384, %fd2233, %fd17215;
	fma.rn.f64 	%fd17389, %fd17384, %fd17005, %fd17218;
	fma.rn.f64 	%fd17390, %fd17384, %fd2185, %fd17364;
	fma.rn.f64 	%fd17391, %fd17384, %fd14900, %fd17335;
	neg.f64 	%fd17392, %fd17204;
	div.rn.f64 	%fd17393, %fd17392, %fd2195;
	neg.f64 	%fd2287, %fd17393;
	fma.rn.f64 	%fd17394, %fd17393, %fd12680, %fd17259;
	ld.local.v2.f64 	{%fd2288, %fd2289}, [%rd5+5856];
	fma.rn.f64 	%fd17395, %fd17393, %fd2289, %fd17376;
	fma.rn.f64 	%fd17396, %fd17393, %fd2196, %fd17361;
	fma.rn.f64 	%fd17397, %fd17393, %fd2197, %fd17377;
	fma.rn.f64 	%fd17398, %fd17393, %fd12746, %fd17386;
	ld.local.v2.f64 	{%fd2290, %fd2291}, [%rd5+5888];
	fma.rn.f64 	%fd17399, %fd17393, %fd2291, %fd17379;
	fma.rn.f64 	%fd17400, %fd17393, %fd2126, %fd17380;
	fma.rn.f64 	%fd17401, %fd17393, %fd2127, %fd17381;
	fma.rn.f64 	%fd17402, %fd17393, %fd2219, %fd17382;
	neg.f64 	%fd17403, %fd17315;
	div.rn.f64 	%fd17404, %fd17403, %fd2186;
	neg.f64 	%fd2292, %fd17404;
	fma.rn.f64 	%fd17405, %fd17404, %fd2187, %fd17394;
	fma.rn.f64 	%fd17406, %fd17404, %fd2188, %fd17395;
	fma.rn.f64 	%fd17407, %fd17404, %fd12898, %fd17396;
	ld.local.v2.f64 	{%fd2293, %fd2294}, [%rd5+6160];
	fma.rn.f64 	%fd17408, %fd17404, %fd2294, %fd17397;
	fma.rn.f64 	%fd17409, %fd17404, %fd2133, %fd17398;
	fma.rn.f64 	%fd17410, %fd17404, %fd2134, %fd17399;
	fma.rn.f64 	%fd17411, %fd17404, %fd12900, %fd17400;
	ld.local.v2.f64 	{%fd2295, %fd2296}, [%rd5+6192];
	fma.rn.f64 	%fd17412, %fd17404, %fd2296, %fd17401;
	fma.rn.f64 	%fd17413, %fd17404, %fd2198, %fd17402;
	neg.f64 	%fd17414, %fd17405;
	div.rn.f64 	%fd17415, %fd17414, %fd2199;
	neg.f64 	%fd2297, %fd17415;
	fma.rn.f64 	%fd17416, %fd17415, %fd2137, %fd17406;
	fma.rn.f64 	%fd17417, %fd17415, %fd2138, %fd17407;
	fma.rn.f64 	%fd17418, %fd17415, %fd13207, %fd17408;
	ld.local.v2.f64 	{%fd2298, %fd2299}, [%rd5+6592];
	fma.rn.f64 	%fd17419, %fd17415, %fd2299, %fd17409;
	fma.rn.f64 	%fd17420, %fd17415, %fd2200, %fd17410;
	fma.rn.f64 	%fd17421, %fd17415, %fd2201, %fd17411;
	fma.rn.f64 	%fd17422, %fd17415, %fd13179, %fd17390;
	ld.local.v2.f64 	{%fd2300, %fd2301}, [%rd5+6624];
	fma.rn.f64 	%fd17423, %fd17415, %fd2301, %fd17412;
	fma.rn.f64 	%fd17424, %fd17415, %fd13212, %fd17413;
	neg.f64 	%fd17425, %fd17385;
	div.rn.f64 	%fd17426, %fd17425, %fd2202;
	neg.f64 	%fd2302, %fd17426;
	fma.rn.f64 	%fd17427, %fd17426, %fd2141, %fd17416;
	fma.rn.f64 	%fd17428, %fd17426, %fd2142, %fd17417;
	fma.rn.f64 	%fd17429, %fd17426, %fd13501, %fd17418;
	ld.local.v2.f64 	{%fd2303, %fd2304}, [%rd5+6976];
	fma.rn.f64 	%fd17430, %fd17426, %fd2304, %fd17419;
	fma.rn.f64 	%fd17431, %fd17426, %fd2203, %fd17387;
	fma.rn.f64 	%fd17432, %fd17426, %fd2204, %fd17420;
	fma.rn.f64 	%fd17433, %fd17426, %fd13415, %fd17319;
	ld.local.v2.f64 	{%fd2305, %fd2306}, [%rd5+7008];
	fma.rn.f64 	%fd17434, %fd17426, %fd2306, %fd17388;
	fma.rn.f64 	%fd17435, %fd17426, %fd2139, %fd17372;
	fma.rn.f64 	%fd17436, %fd17426, %fd2143, %fd17421;
	fma.rn.f64 	%fd17437, %fd17426, %fd2140, %fd17389;
	fma.rn.f64 	%fd17438, %fd17426, %fd2144, %fd17422;
	fma.rn.f64 	%fd17439, %fd17426, %fd2205, %fd17423;
	fma.rn.f64 	%fd17440, %fd17426, %fd2206, %fd17424;
	fma.rn.f64 	%fd17441, %fd17426, %fd2211, %fd17391;
	neg.f64 	%fd17442, %fd17427;
	ld.local.v2.f64 	{%fd2307, %fd2308}, [%rd5+7168];
	div.rn.f64 	%fd17443, %fd17442, %fd2307;
	neg.f64 	%fd2309, %fd17443;
	fma.rn.f64 	%fd17444, %fd17443, %fd13620, %fd17428;
	fma.rn.f64 	%fd17445, %fd17443, %fd2146, %fd17429;
	fma.rn.f64 	%fd17446, %fd17443, %fd2147, %fd17430;
	ld.local.v2.f64 	{%fd2310, %fd2311}, [%rd5+7200];
	fma.rn.f64 	%fd17447, %fd17443, %fd2310, %fd17431;
	fma.rn.f64 	%fd17448, %fd17443, %fd13622, %fd17432;
	fma.rn.f64 	%fd17449, %fd17443, %fd2207, %fd17433;
	fma.rn.f64 	%fd17450, %fd17443, %fd2208, %fd17434;
	fma.rn.f64 	%fd17451, %fd17443, %fd2145, %fd17435;
	fma.rn.f64 	%fd17452, %fd17443, %fd2148, %fd17436;
	fma.rn.f64 	%fd17453, %fd17443, %fd2149, %fd17438;
	fma.rn.f64 	%fd17454, %fd17443, %fd2150, %fd17439;
	ld.local.v2.f64 	{%fd2312, %fd2313}, [%rd5+7264];
	fma.rn.f64 	%fd17455, %fd17443, %fd2312, %fd17440;
	fma.rn.f64 	%fd17456, %fd17443, %fd13626, %fd17441;
	neg.f64 	%fd17457, %fd17444;
	div.rn.f64 	%fd17458, %fd17457, %fd13860;
	neg.f64 	%fd2314, %fd17458;
	fma.rn.f64 	%fd17459, %fd17458, %fd13861, %fd17445;
	fma.rn.f64 	%fd17460, %fd17458, %fd2212, %fd17446;
	fma.rn.f64 	%fd17461, %fd17458, %fd2213, %fd17447;
	fma.rn.f64 	%fd17462, %fd17458, %fd2151, %fd17448;
	fma.rn.f64 	%fd17463, %fd17458, %fd2152, %fd17449;
	fma.rn.f64 	%fd17464, %fd17458, %fd2153, %fd17450;
	fma.rn.f64 	%fd17465, %fd17458, %fd2154, %fd17451;
	fma.rn.f64 	%fd17466, %fd17458, %fd13864, %fd17452;
	fma.rn.f64 	%fd17467, %fd17458, %fd13658, %fd17437;
	fma.rn.f64 	%fd17468, %fd17458, %fd2214, %fd17453;
	fma.rn.f64 	%fd17469, %fd17458, %fd2215, %fd17454;
	fma.rn.f64 	%fd17470, %fd17458, %fd13867, %fd17455;
	fma.rn.f64 	%fd17471, %fd17458, %fd13868, %fd17456;
	neg.f64 	%fd17472, %fd17459;
	div.rn.f64 	%fd17473, %fd17472, %fd14654;
	neg.f64 	%fd2315, %fd17473;
	fma.rn.f64 	%fd17474, %fd17473, %fd14655, %fd17460;
	fma.rn.f64 	%fd17475, %fd17473, %fd14656, %fd17461;
	fma.rn.f64 	%fd17476, %fd17473, %fd16521, %fd17462;
	fma.rn.f64 	%fd17477, %fd17473, %fd16522, %fd17463;
	fma.rn.f64 	%fd17478, %fd17473, %fd14659, %fd17464;
	fma.rn.f64 	%fd17479, %fd17473, %fd2459, %fd17465;
	fma.rn.f64 	%fd17480, %fd17473, %fd2536, %fd17466;
	fma.rn.f64 	%fd17481, %fd17473, %fd2460, %fd17467;
	fma.rn.f64 	%fd17482, %fd17473, %fd14660, %fd17468;
	fma.rn.f64 	%fd17483, %fd17473, %fd14661, %fd17469;
	fma.rn.f64 	%fd17484, %fd17473, %fd2538, %fd17470;
	fma.rn.f64 	%fd17485, %fd17473, %fd2462, %fd17471;
	neg.f64 	%fd17486, %fd17474;
	div.rn.f64 	%fd17487, %fd17486, %fd15027;
	neg.f64 	%fd2316, %fd17487;
	fma.rn.f64 	%fd17488, %fd17487, %fd16863, %fd17475;
	fma.rn.f64 	%fd17489, %fd17487, %fd16864, %fd17476;
	fma.rn.f64 	%fd17490, %fd17487, %fd15030, %fd17477;
	fma.rn.f64 	%fd17491, %fd17487, %fd15031, %fd17478;
	fma.rn.f64 	%fd17492, %fd17487, %fd15032, %fd17479;
	fma.rn.f64 	%fd17493, %fd17487, %fd15033, %fd17480;
	fma.rn.f64 	%fd17494, %fd17487, %fd15034, %fd17481;
	fma.rn.f64 	%fd17495, %fd17487, %fd15035, %fd17482;
	fma.rn.f64 	%fd17496, %fd17487, %fd16873, %fd17483;
	fma.rn.f64 	%fd17497, %fd17487, %fd16874, %fd17484;
	fma.rn.f64 	%fd17498, %fd17487, %fd15038, %fd17485;
	neg.f64 	%fd17499, %fd17488;
	div.rn.f64 	%fd17500, %fd17499, %fd15561;
	neg.f64 	%fd2317, %fd17500;
	fma.rn.f64 	%fd17501, %fd17500, %fd15562, %fd17489;
	fma.rn.f64 	%fd17502, %fd17500, %fd2209, %fd17490;
	fma.rn.f64 	%fd17503, %fd17500, %fd2210, %fd17491;
	fma.rn.f64 	%fd17504, %fd17500, %fd15563, %fd17492;
	fma.rn.f64 	%fd17505, %fd17500, %fd15564, %fd17493;
	ld.local.v2.f64 	{%fd2318, %fd2319}, [%rd5+9152];
	fma.rn.f64 	%fd17506, %fd17500, %fd2318, %fd17494;
	fma.rn.f64 	%fd17507, %fd17500, %fd15566, %fd17495;
	fma.rn.f64 	%fd17508, %fd17500, %fd15567, %fd17496;
	fma.rn.f64 	%fd17509, %fd17500, %fd15568, %fd17497;
	fma.rn.f64 	%fd17510, %fd17500, %fd15569, %fd17498;
	neg.f64 	%fd17511, %fd17501;
	div.rn.f64 	%fd17512, %fd17511, %fd15845;
	neg.f64 	%fd2320, %fd17512;
	fma.rn.f64 	%fd17513, %fd17512, %fd15846, %fd17502;
	fma.rn.f64 	%fd17514, %fd17512, %fd2216, %fd17503;
	fma.rn.f64 	%fd17515, %fd17512, %fd2217, %fd17504;
	fma.rn.f64 	%fd17516, %fd17512, %fd15847, %fd17505;
	fma.rn.f64 	%fd17517, %fd17512, %fd15848, %fd17506;
	fma.rn.f64 	%fd17518, %fd17512, %fd15849, %fd17507;
	fma.rn.f64 	%fd17519, %fd17512, %fd15850, %fd17508;
	fma.rn.f64 	%fd17520, %fd17512, %fd15851, %fd17509;
	fma.rn.f64 	%fd17521, %fd17512, %fd15852, %fd17510;
	neg.f64 	%fd17522, %fd17513;
	div.rn.f64 	%fd17523, %fd17522, %fd16200;
	neg.f64 	%fd2321, %fd17523;
	fma.rn.f64 	%fd17524, %fd17523, %fd16201, %fd17514;
	fma.rn.f64 	%fd17525, %fd17523, %fd16202, %fd17515;
	fma.rn.f64 	%fd17526, %fd17523, %fd16203, %fd17516;
	fma.rn.f64 	%fd17527, %fd17523, %fd16204, %fd17517;
	fma.rn.f64 	%fd17528, %fd17523, %fd16205, %fd17518;
	fma.rn.f64 	%fd17529, %fd17523, %fd16206, %fd17519;
	fma.rn.f64 	%fd17530, %fd17523, %fd16207, %fd17520;
	fma.rn.f64 	%fd17531, %fd17523, %fd16208, %fd17521;
	neg.f64 	%fd17532, %fd17524;
	div.rn.f64 	%fd17533, %fd17532, %fd16408;
	neg.f64 	%fd2322, %fd17533;
	fma.rn.f64 	%fd17534, %fd17533, %fd16409, %fd17525;
	fma.rn.f64 	%fd17535, %fd17533, %fd16410, %fd17526;
	fma.rn.f64 	%fd17536, %fd17533, %fd16411, %fd17527;
	fma.rn.f64 	%fd17537, %fd17533, %fd16412, %fd17528;
	fma.rn.f64 	%fd17538, %fd17533, %fd16413, %fd17529;
	fma.rn.f64 	%fd17539, %fd17533, %fd16414, %fd17530;
	fma.rn.f64 	%fd17540, %fd17533, %fd16415, %fd17531;
	neg.f64 	%fd17541, %fd17534;
	div.rn.f64 	%fd17542, %fd17541, %fd2221;
	neg.f64 	%fd2323, %fd17542;
	fma.rn.f64 	%fd17543, %fd17542, %fd2222, %fd17535;
	fma.rn.f64 	%fd17544, %fd17542, %fd16585, %fd17536;
	fma.rn.f64 	%fd17545, %fd17542, %fd16586, %fd17537;
	fma.rn.f64 	%fd17546, %fd17542, %fd16587, %fd17538;
	fma.rn.f64 	%fd17547, %fd17542, %fd16588, %fd17539;
	fma.rn.f64 	%fd17548, %fd17542, %fd16589, %fd17540;
	neg.f64 	%fd17549, %fd17543;
	div.rn.f64 	%fd17550, %fd17549, %fd16926;
	neg.f64 	%fd2324, %fd17550;
	fma.rn.f64 	%fd17551, %fd17550, %fd16927, %fd17544;
	fma.rn.f64 	%fd17552, %fd17550, %fd16928, %fd17545;
	fma.rn.f64 	%fd17553, %fd17550, %fd16929, %fd17546;
	fma.rn.f64 	%fd17554, %fd17550, %fd16930, %fd17547;
	fma.rn.f64 	%fd17555, %fd17550, %fd16931, %fd17548;
	neg.f64 	%fd17556, %fd17551;
	div.rn.f64 	%fd17557, %fd17556, %fd17175;
	neg.f64 	%fd2325, %fd17557;
	fma.rn.f64 	%fd2326, %fd17557, %fd17176, %fd17552;
	fma.rn.f64 	%fd2327, %fd17557, %fd17177, %fd17553;
	fma.rn.f64 	%fd2328, %fd17557, %fd17178, %fd17554;
	fma.rn.f64 	%fd2329, %fd17557, %fd2234, %fd17555;
	st.local.v2.f64 	[%rd5+10624], {%fd2234, %fd2235};
	st.local.v2.f64 	[%rd5+10640], {%fd2236, %fd2237};
	st.local.v2.f64 	[%rd5+10656], {%fd2238, %fd2239};
	st.local.v2.f64 	[%rd5+10672], {%fd2242, %fd2245};
	st.local.v2.f64 	[%rd5+10688], {%fd2248, %fd2249};
	st.local.v2.f64 	[%rd5+10704], {%fd2250, %fd2252};
	st.local.v2.f64 	[%rd5+10720], {%fd2254, %fd2257};
	st.local.v2.f64 	[%rd5+10736], {%fd2259, %fd2260};
	st.local.v2.f64 	[%rd5+10752], {%fd2261, %fd2264};
	st.local.v2.f64 	[%rd5+10768], {%fd2267, %fd2270};
	st.local.v2.f64 	[%rd5+10784], {%fd2273, %fd2276};
	st.local.v2.f64 	[%rd5+10800], {%fd2277, %fd2278};
	st.local.v2.f64 	[%rd5+10816], {%fd2279, %fd2283};
	st.local.v2.f64 	[%rd5+10832], {%fd2286, %fd2287};
	st.local.v2.f64 	[%rd5+10848], {%fd2292, %fd2297};
	st.local.v2.f64 	[%rd5+10864], {%fd2302, %fd2309};
	st.local.v2.f64 	[%rd5+10880], {%fd2314, %fd2315};
	st.local.v2.f64 	[%rd5+10896], {%fd2316, %fd2317};
	st.local.v2.f64 	[%rd5+10912], {%fd2320, %fd2321};
	st.local.v2.f64 	[%rd5+10928], {%fd2322, %fd2323};
	st.local.v2.f64 	[%rd5+10944], {%fd2324, %fd2325};
	st.local.v2.f64 	[%rd5+10960], {%fd2326, %fd2327};
	st.local.v2.f64 	[%rd5+10976], {%fd2328, %fd2329};
	ld.local.v2.f64 	{%fd17558, %fd17559}, [%rd5+10992];
	ld.local.v2.f64 	{%fd17560, %fd17561}, [%rd5+11008];
	ld.local.v2.f64 	{%fd17562, %fd17563}, [%rd5+11024];
	ld.local.v2.f64 	{%fd17564, %fd17565}, [%rd5+11040];
	ld.local.v2.f64 	{%fd17566, %fd17567}, [%rd5+11056];
	ld.local.v2.f64 	{%fd17568, %fd17569}, [%rd5+11072];
	ld.local.v2.f64 	{%fd17570, %fd17571}, [%rd5+11088];
	ld.local.v2.f64 	{%fd17572, %fd17573}, [%rd5+11104];
	ld.local.v2.f64 	{%fd17574, %fd17575}, [%rd5+11120];
	ld.local.v2.f64 	{%fd17576, %fd17577}, [%rd5+11136];
	ld.local.v2.f64 	{%fd17578, %fd17579}, [%rd5+11152];
	ld.local.v2.f64 	{%fd17580, %fd17581}, [%rd5+11168];
	ld.local.f64 	%fd17582, [%rd5+11192];
	ld.local.v2.f64 	{%fd17583, %fd17584}, [%rd5+11200];
	neg.f64 	%fd17585, %fd17558;
	div.rn.f64 	%fd17586, %fd17585, %fd14111;
	neg.f64 	%fd2330, %fd17586;
	fma.rn.f64 	%fd17587, %fd17586, %fd14112, %fd17572;
	fma.rn.f64 	%fd17588, %fd17586, %fd2246, %fd17581;
	fma.rn.f64 	%fd17589, %fd17586, %fd2247, %fd17582;
	neg.f64 	%fd17590, %fd17559;
	div.rn.f64 	%fd17591, %fd17590, %fd2181;
	neg.f64 	%fd2331, %fd17591;
	fma.rn.f64 	%fd17592, %fd17591, %fd2182, %fd17574;
	fma.rn.f64 	%fd17593, %fd17591, %fd2112, %fd17588;
	fma.rn.f64 	%fd17594, %fd17591, %fd2113, %fd12123;
	fma.rn.f64 	%fd17595, %fd17591, %fd2251, %fd17583;
	neg.f64 	%fd17596, %fd17560;
	div.rn.f64 	%fd17597, %fd17596, %fd2262;
	neg.f64 	%fd2332, %fd17597;
	fma.rn.f64 	%fd17598, %fd17597, %fd2263, %fd17561;
	fma.rn.f64 	%fd17599, %fd17597, %fd2165, %fd17564;
	fma.rn.f64 	%fd17600, %fd17597, %fd2166, %fd17565;
	fma.rn.f64 	%fd17601, %fd17597, %fd2265, %fd17567;
	fma.rn.f64 	%fd17602, %fd17597, %fd2266, %fd17569;
	fma.rn.f64 	%fd17603, %fd17597, %fd2167, %fd17587;
	fma.rn.f64 	%fd17604, %fd17597, %fd2111, %fd17592;
	fma.rn.f64 	%fd17605, %fd17597, %fd2168, %fd17576;
	fma.rn.f64 	%fd17606, %fd17597, %fd2114, %fd17593;
	fma.rn.f64 	%fd17607, %fd17597, %fd2169, %fd17594;
	fma.rn.f64 	%fd17608, %fd17597, %fd2170, %fd17595;
	neg.f64 	%fd17609, %fd17598;
	div.rn.f64 	%fd17610, %fd17609, %fd2171;
	neg.f64 	%fd2333, %fd17610;
	fma.rn.f64 	%fd17611, %fd17610, %fd2172, %fd17604;
	fma.rn.f64 	%fd17612, %fd17610, %fd2271, %fd17575;
	fma.rn.f64 	%fd17613, %fd17610, %fd2272, %fd17578;
	fma.rn.f64 	%fd17614, %fd17610, %fd2183, %fd17606;
	fma.rn.f64 	%fd17615, %fd17610, %fd2184, %fd17608;
	neg.f64 	%fd17616, %fd17562;
	div.rn.f64 	%fd17617, %fd17616, %fd2173;
	neg.f64 	%fd2334, %fd17617;
	fma.rn.f64 	%fd17618, %fd17617, %fd2174, %fd17570;
	fma.rn.f64 	%fd17619, %fd17617, %fd2274, %fd17603;
	fma.rn.f64 	%fd17620, %fd17617, %fd2275, %fd17607;
	neg.f64 	%fd17621, %fd17563;
	div.rn.f64 	%fd17622, %fd17621, %fd2175;
	neg.f64 	%fd2335, %fd17622;
	fma.rn.f64 	%fd17623, %fd17622, %fd2176, %fd17618;
	fma.rn.f64 	%fd17624, %fd17622, %fd2116, %fd17619;
	fma.rn.f64 	%fd17625, %fd17622, %fd2117, %fd17620;
	neg.f64 	%fd17626, %fd17599;
	div.rn.f64 	%fd17627, %fd17626, %fd2220;
	neg.f64 	%fd2336, %fd17627;
	fma.rn.f64 	%fd17628, %fd17627, %fd2280, %fd17624;
	fma.rn.f64 	%fd17629, %fd17627, %fd2281, %fd17573;
	fma.rn.f64 	%fd17630, %fd17627, %fd2191, %fd17612;
	fma.rn.f64 	%fd17631, %fd17627, %fd2192, %fd17613;
	fma.rn.f64 	%fd17632, %fd17627, %fd2282, %fd17625;
	neg.f64 	%fd17633, %fd17600;
	div.rn.f64 	%fd17634, %fd17633, %fd2180;
	neg.f64 	%fd2337, %fd17634;
	fma.rn.f64 	%fd17635, %fd17634, %fd14527, %fd17602;
	fma.rn.f64 	%fd17636, %fd17634, %fd2131, %fd17629;
	fma.rn.f64 	%fd17637, %fd17634, %fd12806, %fd17611;
	fma.rn.f64 	%fd17638, %fd17634, %fd2233, %fd17577;
	fma.rn.f64 	%fd17639, %fd17634, %fd17005, %fd17580;
	fma.rn.f64 	%fd17640, %fd17634, %fd2185, %fd17614;
	fma.rn.f64 	%fd17641, %fd17634, %fd14900, %fd17615;
	neg.f64 	%fd17642, %fd17566;
	div.rn.f64 	%fd17643, %fd17642, %fd2195;
	neg.f64 	%fd2338, %fd17643;
	fma.rn.f64 	%fd17644, %fd17643, %fd12680, %fd17568;
	fma.rn.f64 	%fd17645, %fd17643, %fd2289, %fd17623;
	fma.rn.f64 	%fd17646, %fd17643, %fd2196, %fd17571;
	fma.rn.f64 	%fd17647, %fd17643, %fd2197, %fd17628;
	fma.rn.f64 	%fd17648, %fd17643, %fd12746, %fd17636;
	fma.rn.f64 	%fd17649, %fd17643, %fd2291, %fd17630;
	fma.rn.f64 	%fd17650, %fd17643, %fd2126, %fd17579;
	fma.rn.f64 	%fd17651, %fd17643, %fd2127, %fd17632;
	fma.rn.f64 	%fd17652, %fd17643, %fd2219, %fd17589;
	neg.f64 	%fd17653, %fd17601;
	div.rn.f64 	%fd17654, %fd17653, %fd2186;
	neg.f64 	%fd2339, %fd17654;
	fma.rn.f64 	%fd17655, %fd17654, %fd2187, %fd17644;
	fma.rn.f64 	%fd17656, %fd17654, %fd2188, %fd17645;
	fma.rn.f64 	%fd17657, %fd17654, %fd2293, %fd17646;
	fma.rn.f64 	%fd17658, %fd17654, %fd2294, %fd17647;
	fma.rn.f64 	%fd17659, %fd17654, %fd2133, %fd17648;
	fma.rn.f64 	%fd17660, %fd17654, %fd2134, %fd17649;
	fma.rn.f64 	%fd17661, %fd17654, %fd2295, %fd17650;
	fma.rn.f64 	%fd17662, %fd17654, %fd2296, %fd17651;
	fma.rn.f64 	%fd17663, %fd17654, %fd2198, %fd17652;
	neg.f64 	%fd17664, %fd17655;
	div.rn.f64 	%fd17665, %fd17664, %fd2199;
	neg.f64 	%fd2340, %fd17665;
	fma.rn.f64 	%fd17666, %fd17665, %fd2137, %fd17656;
	fma.rn.f64 	%fd17667, %fd17665, %fd2138, %fd17657;
	fma.rn.f64 	%fd17668, %fd17665, %fd2298, %fd17658;
	fma.rn.f64 	%fd17669, %fd17665, %fd2299, %fd17659;
	fma.rn.f64 	%fd17670, %fd17665, %fd2200, %fd17660;
	fma.rn.f64 	%fd17671, %fd17665, %fd2201, %fd17661;
	fma.rn.f64 	%fd17672, %fd17665, %fd2300, %fd17640;
	fma.rn.f64 	%fd17673, %fd17665, %fd2301, %fd17662;
	ld.local.f64 	%fd2341, [%rd5+6640];
	fma.rn.f64 	%fd17674, %fd17665, %fd2341, %fd17663;
	neg.f64 	%fd17675, %fd17635;
	div.rn.f64 	%fd17676, %fd17675, %fd2202;
	neg.f64 	%fd2342, %fd17676;
	fma.rn.f64 	%fd17677, %fd17676, %fd2141, %fd17666;
	fma.rn.f64 	%fd17678, %fd17676, %fd2142, %fd17667;
	fma.rn.f64 	%fd17679, %fd17676, %fd2303, %fd17668;
	fma.rn.f64 	%fd17680, %fd17676, %fd2304, %fd17669;
	fma.rn.f64 	%fd17681, %fd17676, %fd2203, %fd17637;
	fma.rn.f64 	%fd17682, %fd17676, %fd2204, %fd17670;
	fma.rn.f64 	%fd17683, %fd17676, %fd2305, %fd17605;
	fma.rn.f64 	%fd17684, %fd17676, %fd2306, %fd17638;
	fma.rn.f64 	%fd17685, %fd17676, %fd2139, %fd17631;
	fma.rn.f64 	%fd17686, %fd17676, %fd2143, %fd17671;
	fma.rn.f64 	%fd17687, %fd17676, %fd2140, %fd17639;
	fma.rn.f64 	%fd17688, %fd17676, %fd2144, %fd17672;
	fma.rn.f64 	%fd17689, %fd17676, %fd2205, %fd17673;
	fma.rn.f64 	%fd17690, %fd17676, %fd2206, %fd17674;
	fma.rn.f64 	%fd17691, %fd17676, %fd2211, %fd17641;
	neg.f64 	%fd17692, %fd17677;
	div.rn.f64 	%fd17693, %fd17692, %fd2307;
	neg.f64 	%fd2343, %fd17693;
	fma.rn.f64 	%fd17694, %fd17693, %fd2308, %fd17678;
	fma.rn.f64 	%fd17695, %fd17693, %fd2146, %fd17679;
	fma.rn.f64 	%fd17696, %fd17693, %fd2147, %fd17680;
	fma.rn.f64 	%fd17697, %fd17693, %fd2310, %fd17681;
	fma.rn.f64 	%fd17698, %fd17693, %fd2311, %fd17682;
	fma.rn.f64 	%fd17699, %fd17693, %fd2207, %fd17683;
	fma.rn.f64 	%fd17700, %fd17693, %fd2208, %fd17684;
	fma.rn.f64 	%fd17701, %fd17693, %fd2145, %fd17685;
	fma.rn.f64 	%fd17702, %fd17693, %fd2148, %fd17686;
	fma.rn.f64 	%fd17703, %fd17693, %fd2149, %fd17688;
	fma.rn.f64 	%fd17704, %fd17693, %fd2150, %fd17689;
	fma.rn.f64 	%fd17705, %fd17693, %fd2312, %fd17690;
	fma.rn.f64 	%fd17706, %fd17693, %fd2313, %fd17691;
	neg.f64 	%fd17707, %fd17694;
	div.rn.f64 	%fd17708, %fd17707, %fd13860;
	neg.f64 	%fd2344, %fd17708;
	ld.local.v2.f64 	{%fd2345, %fd2346}, [%rd5+7472];
	fma.rn.f64 	%fd17709, %fd17708, %fd2346, %fd17695;
	fma.rn.f64 	%fd17710, %fd17708, %fd2212, %fd17696;
	fma.rn.f64 	%fd17711, %fd17708, %fd2213, %fd17697;
	fma.rn.f64 	%fd17712, %fd17708, %fd2151, %fd17698;
	fma.rn.f64 	%fd17713, %fd17708, %fd2152, %fd17699;
	fma.rn.f64 	%fd17714, %fd17708, %fd2153, %fd17700;
	fma.rn.f64 	%fd17715, %fd17708, %fd2154, %fd17701;
	fma.rn.f64 	%fd17716, %fd17708, %fd13864, %fd17702;
	ld.local.v2.f64 	{%fd2347, %fd2348}, [%rd5+7536];
	fma.rn.f64 	%fd17717, %fd17708, %fd2348, %fd17687;
	fma.rn.f64 	%fd17718, %fd17708, %fd2214, %fd17703;
	fma.rn.f64 	%fd17719, %fd17708, %fd2215, %fd17704;
	fma.rn.f64 	%fd17720, %fd17708, %fd13867, %fd17705;
	ld.local.v2.f64 	{%fd2349, %fd2350}, [%rd5+7568];
	fma.rn.f64 	%fd17721, %fd17708, %fd2350, %fd17706;
	neg.f64 	%fd17722, %fd17709;
	div.rn.f64 	%fd17723, %fd17722, %fd14654;
	neg.f64 	%fd2351, %fd17723;
	fma.rn.f64 	%fd17724, %fd17723, %fd14655, %fd17710;
	fma.rn.f64 	%fd17725, %fd17723, %fd14656, %fd17711;
	fma.rn.f64 	%fd17726, %fd17723, %fd16521, %fd17712;
	fma.rn.f64 	%fd17727, %fd17723, %fd16522, %fd17713;
	fma.rn.f64 	%fd17728, %fd17723, %fd14659, %fd17714;
	fma.rn.f64 	%fd17729, %fd17723, %fd2459, %fd17715;
	fma.rn.f64 	%fd17730, %fd17723, %fd2536, %fd17716;
	fma.rn.f64 	%fd17731, %fd17723, %fd2460, %fd17717;
	fma.rn.f64 	%fd17732, %fd17723, %fd14660, %fd17718;
	fma.rn.f64 	%fd17733, %fd17723, %fd14661, %fd17719;
	fma.rn.f64 	%fd17734, %fd17723, %fd2538, %fd17720;
	fma.rn.f64 	%fd17735, %fd17723, %fd2462, %fd17721;
	neg.f64 	%fd17736, %fd17724;
	div.rn.f64 	%fd17737, %fd17736, %fd15027;
	neg.f64 	%fd2352, %fd17737;
	fma.rn.f64 	%fd17738, %fd17737, %fd16863, %fd17725;
	fma.rn.f64 	%fd17739, %fd17737, %fd16864, %fd17726;
	fma.rn.f64 	%fd17740, %fd17737, %fd15030, %fd17727;
	fma.rn.f64 	%fd17741, %fd17737, %fd15031, %fd17728;
	fma.rn.f64 	%fd17742, %fd17737, %fd15032, %fd17729;
	fma.rn.f64 	%fd17743, %fd17737, %fd15033, %fd17730;
	fma.rn.f64 	%fd17744, %fd17737, %fd15034, %fd17731;
	fma.rn.f64 	%fd17745, %fd17737, %fd15035, %fd17732;
	fma.rn.f64 	%fd17746, %fd17737, %fd16873, %fd17733;
	fma.rn.f64 	%fd17747, %fd17737, %fd16874, %fd17734;
	fma.rn.f64 	%fd17748, %fd17737, %fd15038, %fd17735;
	neg.f64 	%fd17749, %fd17738;
	div.rn.f64 	%fd17750, %fd17749, %fd15561;
	neg.f64 	%fd2353, %fd17750;
	fma.rn.f64 	%fd17751, %fd17750, %fd15562, %fd17739;
	fma.rn.f64 	%fd17752, %fd17750, %fd2209, %fd17740;
	fma.rn.f64 	%fd17753, %fd17750, %fd2210, %fd17741;
	fma.rn.f64 	%fd17754, %fd17750, %fd15563, %fd17742;
	fma.rn.f64 	%fd17755, %fd17750, %fd15564, %fd17743;
	fma.rn.f64 	%fd17756, %fd17750, %fd2318, %fd17744;
	fma.rn.f64 	%fd17757, %fd17750, %fd2319, %fd17745;
	fma.rn.f64 	%fd17758, %fd17750, %fd15567, %fd17746;
	fma.rn.f64 	%fd17759, %fd17750, %fd15568, %fd17747;
	fma.rn.f64 	%fd17760, %fd17750, %fd15569, %fd17748;
	neg.f64 	%fd17761, %fd17751;
	div.rn.f64 	%fd17762, %fd17761, %fd15845;
	neg.f64 	%fd2354, %fd17762;
	fma.rn.f64 	%fd17763, %fd17762, %fd15846, %fd17752;
	fma.rn.f64 	%fd17764, %fd17762, %fd2216, %fd17753;
	fma.rn.f64 	%fd17765, %fd17762, %fd2217, %fd17754;
	fma.rn.f64 	%fd17766, %fd17762, %fd15847, %fd17755;
	fma.rn.f64 	%fd17767, %fd17762, %fd15848, %fd17756;
	ld.local.v2.f64 	{%fd2355, %fd2356}, [%rd5+9456];
	fma.rn.f64 	%fd17768, %fd17762, %fd2355, %fd17757;
	fma.rn.f64 	%fd17769, %fd17762, %fd15850, %fd17758;
	fma.rn.f64 	%fd17770, %fd17762, %fd15851, %fd17759;
	fma.rn.f64 	%fd17771, %fd17762, %fd15852, %fd17760;
	neg.f64 	%fd17772, %fd17763;
	div.rn.f64 	%fd17773, %fd17772, %fd16200;
	neg.f64 	%fd2357, %fd17773;
	fma.rn.f64 	%fd17774, %fd17773, %fd16201, %fd17764;
	fma.rn.f64 	%fd17775, %fd17773, %fd16202, %fd17765;
	fma.rn.f64 	%fd17776, %fd17773, %fd16203, %fd17766;
	fma.rn.f64 	%fd17777, %fd17773, %fd16204, %fd17767;
	fma.rn.f64 	%fd17778, %fd17773, %fd16205, %fd17768;
	fma.rn.f64 	%fd17779, %fd17773, %fd16206, %fd17769;
	fma.rn.f64 	%fd17780, %fd17773, %fd16207, %fd17770;
	fma.rn.f64 	%fd17781, %fd17773, %fd16208, %fd17771;
	neg.f64 	%fd17782, %fd17774;
	div.rn.f64 	%fd17783, %fd17782, %fd16408;
	neg.f64 	%fd2358, %fd17783;
	fma.rn.f64 	%fd17784, %fd17783, %fd16409, %fd17775;
	fma.rn.f64 	%fd17785, %fd17783, %fd16410, %fd17776;
	fma.rn.f64 	%fd17786, %fd17783, %fd16411, %fd17777;
	fma.rn.f64 	%fd17787, %fd17783, %fd16412, %fd17778;
	fma.rn.f64 	%fd17788, %fd17783, %fd16413, %fd17779;
	fma.rn.f64 	%fd17789, %fd17783, %fd16414, %fd17780;
	fma.rn.f64 	%fd17790, %fd17783, %fd16415, %fd17781;
	neg.f64 	%fd17791, %fd17784;
	div.rn.f64 	%fd17792, %fd17791, %fd2221;
	neg.f64 	%fd2359, %fd17792;
	fma.rn.f64 	%fd17793, %fd17792, %fd2222, %fd17785;
	fma.rn.f64 	%fd17794, %fd17792, %fd16585, %fd17786;
	fma.rn.f64 	%fd17795, %fd17792, %fd16586, %fd17787;
	fma.rn.f64 	%fd17796, %fd17792, %fd16587, %fd17788;
	fma.rn.f64 	%fd17797, %fd17792, %fd16588, %fd17789;
	fma.rn.f64 	%fd17798, %fd17792, %fd16589, %fd17790;
	neg.f64 	%fd17799, %fd17793;
	div.rn.f64 	%fd17800, %fd17799, %fd16926;
	neg.f64 	%fd2360, %fd17800;
	fma.rn.f64 	%fd17801, %fd17800, %fd16927, %fd17794;
	fma.rn.f64 	%fd17802, %fd17800, %fd16928, %fd17795;
	fma.rn.f64 	%fd17803, %fd17800, %fd16929, %fd17796;
	fma.rn.f64 	%fd17804, %fd17800, %fd16930, %fd17797;
	fma.rn.f64 	%fd17805, %fd17800, %fd16931, %fd17798;
	neg.f64 	%fd17806, %fd17801;
	div.rn.f64 	%fd17807, %fd17806, %fd17175;
	neg.f64 	%fd2361, %fd17807;
	fma.rn.f64 	%fd17808, %fd17807, %fd17176, %fd17802;
	fma.rn.f64 	%fd17809, %fd17807, %fd17177, %fd17803;
	fma.rn.f64 	%fd17810, %fd17807, %fd17178, %fd17804;
	fma.rn.f64 	%fd17811, %fd17807, %fd2234, %fd17805;
	neg.f64 	%fd17812, %fd17808;
	div.rn.f64 	%fd17813, %fd17812, %fd2326;
	neg.f64 	%fd2362, %fd17813;
	fma.rn.f64 	%fd2363, %fd17813, %fd2327, %fd17809;
	fma.rn.f64 	%fd2364, %fd17813, %fd2328, %fd17810;
	fma.rn.f64 	%fd2365, %fd17813, %fd2329, %fd17811;
	st.local.v2.f64 	[%rd5+10992], {%fd2330, %fd2331};
	st.local.v2.f64 	[%rd5+11008], {%fd2332, %fd2333};
	st.local.v2.f64 	[%rd5+11024], {%fd2334, %fd2335};
	st.local.v2.f64 	[%rd5+11040], {%fd2336, %fd2337};
	st.local.v2.f64 	[%rd5+11056], {%fd2338, %fd2339};
	st.local.v2.f64 	[%rd5+11072], {%fd2340, %fd2342};
	st.local.v2.f64 	[%rd5+11088], {%fd2343, %fd2344};
	st.local.v2.f64 	[%rd5+11104], {%fd2351, %fd2352};
	st.local.v2.f64 	[%rd5+11120], {%fd2353, %fd2354};
	st.local.v2.f64 	[%rd5+11136], {%fd2357, %fd2358};
	st.local.v2.f64 	[%rd5+11152], {%fd2359, %fd2360};
	st.local.v2.f64 	[%rd5+11168], {%fd2361, %fd2362};
	st.local.v2.f64 	[%rd5+11184], {%fd2363, %fd2364};
	ld.local.v2.f64 	{%fd17814, %fd17815}, [%rd5+11216];
	ld.local.v2.f64 	{%fd17816, %fd17817}, [%rd5+11232];
	ld.local.v2.f64 	{%fd17818, %fd17819}, [%rd5+11248];
	ld.local.v2.f64 	{%fd17820, %fd17821}, [%rd5+11264];
	ld.local.v2.f64 	{%fd17822, %fd17823}, [%rd5+11280];
	ld.local.v2.f64 	{%fd17824, %fd17825}, [%rd5+11296];
	ld.local.v2.f64 	{%fd17826, %fd17827}, [%rd5+11312];
	ld.local.v2.f64 	{%fd17828, %fd17829}, [%rd5+11328];
	ld.local.v2.f64 	{%fd17830, %fd17831}, [%rd5+11344];
	ld.local.v2.f64 	{%fd17832, %fd17833}, [%rd5+11360];
	ld.local.v2.f64 	{%fd17834, %fd17835}, [%rd5+11376];
	ld.local.v2.f64 	{%fd17836, %fd17837}, [%rd5+11392];
	ld.local.v2.f64 	{%fd17838, %fd17839}, [%rd5+11408];
	ld.local.v2.f64 	{%fd17840, %fd17841}, [%rd5+11424];
	ld.local.v2.f64 	{%fd17842, %fd17843}, [%rd5+11440];
	ld.local.v2.f64 	{%fd17844, %fd17845}, [%rd5+11456];
	ld.local.v2.f64 	{%fd17846, %fd17847}, [%rd5+11472];
	ld.local.v2.f64 	{%fd17848, %fd17849}, [%rd5+11488];
	ld.local.v2.f64 	{%fd17850, %fd17851}, [%rd5+11504];
	ld.local.v2.f64 	{%fd17852, %fd17853}, [%rd5+11520];
	ld.local.v2.f64 	{%fd17854, %fd17855}, [%rd5+11536];
	ld.local.v2.f64 	{%fd17856, %fd17857}, [%rd5+11552];
	ld.local.v2.f64 	{%fd17858, %fd17859}, [%rd5+11568];
	ld.local.v2.f64 	{%fd17860, %fd17861}, [%rd5+11584];
	ld.local.f64 	%fd17862, [%rd5+11600];
	ld.local.f64 	%fd17863, [%rd5+11616];
	neg.f64 	%fd17864, %fd17584;
	ld.local.v2.f64 	{%fd2366, %fd2367}, [%rd5+2176];
	div.rn.f64 	%fd17865, %fd17864, %fd2366;
	neg.f64 	%fd2368, %fd17865;
	fma.rn.f64 	%fd17866, %fd17865, %fd2367, %fd17823;
	ld.local.v2.f64 	{%fd2369, %fd2370}, [%rd5+2192];
	fma.rn.f64 	%fd17867, %fd17865, %fd2369, %fd17850;
	fma.rn.f64 	%fd17868, %fd17865, %fd2370, %fd12125;
	neg.f64 	%fd17869, %fd17814;
	div.rn.f64 	%fd17870, %fd17869, %fd11899;
	neg.f64 	%fd2371, %fd17870;
	fma.rn.f64 	%fd17871, %fd17870, %fd14012, %fd17816;
	fma.rn.f64 	%fd17872, %fd17870, %fd14014, %fd17866;
	fma.rn.f64 	%fd17873, %fd17870, %fd14015, %fd17852;
	neg.f64 	%fd17874, %fd17815;
	div.rn.f64 	%fd17875, %fd17874, %fd14036;
	neg.f64 	%fd2372, %fd17875;
	fma.rn.f64 	%fd17876, %fd17875, %fd2240, %fd17830;
	fma.rn.f64 	%fd17877, %fd17875, %fd2241, %fd17873;
	fma.rn.f64 	%fd17878, %fd17875, %fd17239, %fd17859;
	neg.f64 	%fd17879, %fd17871;
	div.rn.f64 	%fd17880, %fd17879, %fd2244;
	neg.f64 	%fd2373, %fd17880;
	fma.rn.f64 	%fd17881, %fd17880, %fd13677, %fd17844;
	ld.local.f64 	%fd17882, [%rd5+2664];
	fma.rn.f64 	%fd17883, %fd17880, %fd17882, %fd17877;
	fma.rn.f64 	%fd17884, %fd17880, %fd14063, %fd17858;
	neg.f64 	%fd17885, %fd17817;
	div.rn.f64 	%fd17886, %fd17885, %fd14064;
	neg.f64 	%fd2374, %fd17886;
	fma.rn.f64 	%fd17887, %fd17886, %fd15908, %fd17840;
	fma.rn.f64 	%fd17888, %fd17886, %fd15909, %fd17883;
	ld.local.f64 	%fd17889, [%rd5+2704];
	fma.rn.f64 	%fd17890, %fd17886, %fd17889, %fd17868;
	neg.f64 	%fd17891, %fd17818;
	div.rn.f64 	%fd17892, %fd17891, %fd11938;
	neg.f64 	%fd2375, %fd17892;
	ld.local.v2.f64 	{%fd2376, %fd2377}, [%rd5+2784];
	fma.rn.f64 	%fd17893, %fd17892, %fd2376, %fd17876;
	fma.rn.f64 	%fd17894, %fd17892, %fd2377, %fd17888;
	ld.local.f64 	%fd17895, [%rd5+2800];
	fma.rn.f64 	%fd17896, %fd17892, %fd17895, %fd17890;
	neg.f64 	%fd17897, %fd17819;
	div.rn.f64 	%fd17898, %fd17897, %fd11944;
	neg.f64 	%fd2378, %fd17898;
	fma.rn.f64 	%fd17899, %fd17898, %fd11943, %fd17846;
	fma.rn.f64 	%fd17900, %fd17898, %fd2124, %fd17894;
	fma.rn.f64 	%fd17901, %fd17898, %fd2125, %fd17896;
	neg.f64 	%fd17902, %fd17820;
	div.rn.f64 	%fd17903, %fd17902, %fd14111;
	neg.f64 	%fd2379, %fd17903;
	fma.rn.f64 	%fd17904, %fd17903, %fd14112, %fd17900;
	fma.rn.f64 	%fd17905, %fd17903, %fd2246, %fd17861;
	fma.rn.f64 	%fd17906, %fd17903, %fd2247, %fd17901;
	neg.f64 	%fd17907, %fd17821;
	ld.local.v2.f64 	{%fd2380, %fd2381}, [%rd5+3088];
	div.rn.f64 	%fd17908, %fd17907, %fd2380;
	neg.f64 	%fd2382, %fd17908;
	fma.rn.f64 	%fd17909, %fd17908, %fd2381, %fd17835;
	fma.rn.f64 	%fd17910, %fd17908, %fd14160, %fd17837;
	fma.rn.f64 	%fd17911, %fd17908, %fd14161, %fd17838;
	ld.local.f64 	%fd17912, [%rd5+3120];
	fma.rn.f64 	%fd17913, %fd17908, %fd17912, %fd17841;
	fma.rn.f64 	%fd17914, %fd17908, %fd14165, %fd17867;
	fma.rn.f64 	%fd17915, %fd17908, %fd14168, %fd17904;
	neg.f64 	%fd17916, %fd17822;
	div.rn.f64 	%fd17917, %fd17916, %fd14169;
	neg.f64 	%fd2383, %fd17917;
	ld.local.f64 	%fd17918, [%rd5+3152];
	fma.rn.f64 	%fd17919, %fd17917, %fd17918, %fd17834;
	fma.rn.f64 	%fd17920, %fd17917, %fd12182, %fd17915;
	fma.rn.f64 	%fd17921, %fd17917, %fd14176, %fd17906;
	neg.f64 	%fd17922, %fd17872;
	ld.local.f64 	%fd2384, [%rd5+3240];
	div.rn.f64 	%fd17923, %fd17922, %fd2384;
	neg.f64 	%fd2385, %fd17923;
	fma.rn.f64 	%fd17924, %fd17923, %fd2386, %fd17881;
	fma.rn.f64 	%fd17925, %fd17923, %fd13531, %fd17914;
	ld.local.v2.f64 	{%fd2387, %fd2388}, [%rd5+3264];
	fma.rn.f64 	%fd17926, %fd17923, %fd2387, %fd17920;
	fma.rn.f64 	%fd17927, %fd17923, %fd2388, %fd17853;
	fma.rn.f64 	%fd17928, %fd17923, %fd2389, %fd17855;
	fma.rn.f64 	%fd17929, %fd17923, %fd13538, %fd17862;
	neg.f64 	%fd17930, %fd17824;
	ld.local.f64 	%fd2390, [%rd5+3296];
	div.rn.f64 	%fd17931, %fd17930, %fd2390;
	neg.f64 	%fd2391, %fd17931;
	fma.rn.f64 	%fd17932, %fd17931, %fd14190, %fd17843;
	ld.local.v2.f64 	{%fd2392, %fd2393}, [%rd5+3312];
	fma.rn.f64 	%fd17933, %fd17931, %fd2392, %fd17926;
	fma.rn.f64 	%fd17934, %fd17931, %fd2393, %fd17921;
	neg.f64 	%fd17935, %fd17825;
	div.rn.f64 	%fd17936, %fd17935, %fd12218;
	neg.f64 	%fd2394, %fd17936;
	fma.rn.f64 	%fd17937, %fd17936, %fd2253, %fd17829;
	fma.rn.f64 	%fd17938, %fd17936, %fd12225, %fd17925;
	fma.rn.f64 	%fd17939, %fd17936, %fd2105, %fd17933;
	fma.rn.f64 	%fd17940, %fd17936, %fd16667, %fd17905;
	fma.rn.f64 	%fd17941, %fd17936, %fd2223, %fd17934;
	neg.f64 	%fd17942, %fd17826;
	div.rn.f64 	%fd17943, %fd17942, %fd2155;
	neg.f64 	%fd2395, %fd17943;
	fma.rn.f64 	%fd17944, %fd17943, %fd2156, %fd17909;
	fma.rn.f64 	%fd17945, %fd17943, %fd2479, %fd17910;
	fma.rn.f64 	%fd17946, %fd17943, %fd2396, %fd17938;
	ld.local.f64 	%fd2397, [%rd5+3632];
	fma.rn.f64 	%fd17947, %fd17943, %fd2397, %fd17939;
	fma.rn.f64 	%fd17948, %fd17943, %fd2480, %fd17927;
	ld.local.f64 	%fd2398, [%rd5+3648];
	fma.rn.f64 	%fd17949, %fd17943, %fd2398, %fd17941;
	neg.f64 	%fd17950, %fd17827;
	div.rn.f64 	%fd17951, %fd17950, %fd14243;
	neg.f64 	%fd2399, %fd17951;
	fma.rn.f64 	%fd17952, %fd17951, %fd2157, %fd17893;
	fma.rn.f64 	%fd17953, %fd17951, %fd2158, %fd17831;
	fma.rn.f64 	%fd17954, %fd17951, %fd14250, %fd17919;
	fma.rn.f64 	%fd17955, %fd17951, %fd2400, %fd17911;
	ld.local.f64 	%fd2401, [%rd5+3696];
	fma.rn.f64 	%fd17956, %fd17951, %fd2401, %fd17887;
	fma.rn.f64 	%fd17957, %fd17951, %fd14254, %fd17932;
	fma.rn.f64 	%fd17958, %fd17951, %fd2159, %fd17899;
	fma.rn.f64 	%fd17959, %fd17951, %fd2160, %fd17946;
	fma.rn.f64 	%fd17960, %fd17951, %fd14259, %fd17851;
	ld.local.f64 	%fd2402, [%rd5+3736];
	fma.rn.f64 	%fd17961, %fd17951, %fd2402, %fd17947;
	neg.f64 	%fd17962, %fd17828;
	div.rn.f64 	%fd17963, %fd17962, %fd15657;
	neg.f64 	%fd2403, %fd17963;
	fma.rn.f64 	%fd17964, %fd17963, %fd2108, %fd17945;
	fma.rn.f64 	%fd17965, %fd17963, %fd2109, %fd17956;
	fma.rn.f64 	%fd17966, %fd17963, %fd2255, %fd17961;
	fma.rn.f64 	%fd17967, %fd17963, %fd2256, %fd17878;
	fma.rn.f64 	%fd17968, %fd17963, %fd2161, %fd17929;
	neg.f64 	%fd17969, %fd17937;
	div.rn.f64 	%fd17970, %fd17969, %fd2189;
	neg.f64 	%fd2404, %fd17970;
	fma.rn.f64 	%fd17971, %fd17970, %fd14274, %fd17959;
	fma.rn.f64 	%fd17972, %fd17970, %fd2162, %fd17966;
	fma.rn.f64 	%fd17973, %fd17970, %fd16675, %fd17967;
	fma.rn.f64 	%fd17974, %fd17970, %fd2224, %fd17940;
	fma.rn.f64 	%fd17975, %fd17970, %fd12272, %fd17949;
	neg.f64 	%fd17976, %fd17952;
	div.rn.f64 	%fd17977, %fd17976, %fd2258;
	neg.f64 	%fd2405, %fd17977;
	fma.rn.f64 	%fd17978, %fd17977, %fd12273, %fd17960;
	fma.rn.f64 	%fd17979, %fd17977, %fd2106, %fd17972;
	fma.rn.f64 	%fd17980, %fd17977, %fd14285, %fd17973;
	fma.rn.f64 	%fd17981, %fd17977, %fd2163, %fd17975;
	neg.f64 	%fd17982, %fd17953;
	div.rn.f64 	%fd17983, %fd17982, %fd16687;
	neg.f64 	%fd2406, %fd17983;
	fma.rn.f64 	%fd17984, %fd17983, %fd2107, %fd17978;
	fma.rn.f64 	%fd17985, %fd17983, %fd12311, %fd17979;
	fma.rn.f64 	%fd17986, %fd17983, %fd2225, %fd17980;
	fma.rn.f64 	%fd17987, %fd17983, %fd16693, %fd17981;
	neg.f64 	%fd17988, %fd17832;
	ld.local.v2.f64 	{%fd2407, %fd2408}, [%rd5+4304];
	div.rn.f64 	%fd17989, %fd17988, %fd2407;
	neg.f64 	%fd2409, %fd17989;
	fma.rn.f64 	%fd17990, %fd17989, %fd2408, %fd17955;
	fma.rn.f64 	%fd17991, %fd17989, %fd12373, %fd17839;
	fma.rn.f64 	%fd17992, %fd17989, %fd2410, %fd17965;
	ld.local.v2.f64 	{%fd2411, %fd2412}, [%rd5+4336];
	fma.rn.f64 	%fd17993, %fd17989, %fd2411, %fd17913;
	fma.rn.f64 	%fd17994, %fd17989, %fd2412, %fd17957;
	fma.rn.f64 	%fd17995, %fd17989, %fd12376, %fd17971;
	ld.local.f64 	%fd2413, [%rd5+4360];
	fma.rn.f64 	%fd17996, %fd17989, %fd2413, %fd17984;
	ld.local.v2.f64 	{%fd2414, %fd2415}, [%rd5+4368];
	fma.rn.f64 	%fd17997, %fd17989, %fd2414, %fd17985;
	fma.rn.f64 	%fd17998, %fd17989, %fd2415, %fd17986;
	fma.rn.f64 	%fd17999, %fd17989, %fd14334, %fd17987;
	neg.f64 	%fd18000, %fd17833;
	div.rn.f64 	%fd18001, %fd18000, %fd2164;
	neg.f64 	%fd2416, %fd18001;
	fma.rn.f64 	%fd18002, %fd18001, %fd12417, %fd17954;
	fma.rn.f64 	%fd18003, %fd18001, %fd2110, %fd17842;
	fma.rn.f64 	%fd18004, %fd18001, %fd16700, %fd17996;
	fma.rn.f64 	%fd18005, %fd18001, %fd2226, %fd17997;
	fma.rn.f64 	%fd18006, %fd18001, %fd16703, %fd17998;
	fma.rn.f64 	%fd18007, %fd18001, %fd2227, %fd17999;
	neg.f64 	%fd18008, %fd18002;
	div.rn.f64 	%fd18009, %fd18008, %fd2115;
	neg.f64 	%fd2417, %fd18009;
	fma.rn.f64 	%fd18010, %fd18009, %fd12031, %fd18004;
	fma.rn.f64 	%fd18011, %fd18009, %fd2228, %fd18005;
	fma.rn.f64 	%fd18012, %fd18009, %fd16711, %fd18006;
	fma.rn.f64 	%fd18013, %fd18009, %fd2268, %fd18007;
	neg.f64 	%fd18014, %fd17944;
	div.rn.f64 	%fd18015, %fd18014, %fd2269;
	neg.f64 	%fd2418, %fd18015;
	fma.rn.f64 	%fd18016, %fd18015, %fd2419, %fd17995;
	fma.rn.f64 	%fd18017, %fd18015, %fd12664, %fd18011;
	fma.rn.f64 	%fd18018, %fd18015, %fd2420, %fd17948;
	fma.rn.f64 	%fd18019, %fd18015, %fd2493, %fd17928;
	neg.f64 	%fd18020, %fd17836;
	ld.local.f64 	%fd2421, [%rd5+4880];
	div.rn.f64 	%fd18021, %fd18020, %fd2421;
	neg.f64 	%fd2422, %fd18021;
	fma.rn.f64 	%fd18022, %fd18021, %fd2495, %fd18010;
	fma.rn.f64 	%fd18023, %fd18021, %fd2423, %fd18017;
	fma.rn.f64 	%fd18024, %fd18021, %fd13436, %fd18018;
	ld.local.f64 	%fd2424, [%rd5+4912];
	fma.rn.f64 	%fd18025, %fd18021, %fd2424, %fd18019;
	fma.rn.f64 	%fd18026, %fd18021, %fd13440, %fd18013;
	neg.f64 	%fd18027, %fd17964;
	div.rn.f64 	%fd18028, %fd18027, %fd2173;
	neg.f64 	%fd2425, %fd18028;
	fma.rn.f64 	%fd18029, %fd18028, %fd2174, %fd18016;
	fma.rn.f64 	%fd18030, %fd18028, %fd2274, %fd18023;
	fma.rn.f64 	%fd18031, %fd18028, %fd2275, %fd17968;
	neg.f64 	%fd18032, %fd17990;
	div.rn.f64 	%fd18033, %fd18032, %fd2175;
	neg.f64 	%fd2426, %fd18033;
	fma.rn.f64 	%fd18034, %fd18033, %fd2176, %fd18029;
	fma.rn.f64 	%fd18035, %fd18033, %fd2116, %fd18030;
	fma.rn.f64 	%fd18036, %fd18033, %fd2117, %fd18031;
	neg.f64 	%fd18037, %fd17991;
	ld.local.f64 	%fd2427, [%rd5+5088];
	div.rn.f64 	%fd18038, %fd18037, %fd2427;
	neg.f64 	%fd2428, %fd18038;
	fma.rn.f64 	%fd18039, %fd18038, %fd12514, %fd17992;
	fma.rn.f64 	%fd18040, %fd18038, %fd2429, %fd17994;
	fma.rn.f64 	%fd18041, %fd18038, %fd12502, %fd17845;
	fma.rn.f64 	%fd18042, %fd18038, %fd2430, %fd18034;
	fma.rn.f64 	%fd18043, %fd18038, %fd12521, %fd18022;
	ld.local.f64 	%fd2431, [%rd5+5136];
	fma.rn.f64 	%fd18044, %fd18038, %fd2431, %fd18035;
	fma.rn.f64 	%fd18045, %fd18038, %fd14450, %fd18012;
	ld.local.f64 	%fd2432, [%rd5+5152];
	fma.rn.f64 	%fd18046, %fd18038, %fd2432, %fd17974;
	fma.rn.f64 	%fd18047, %fd18038, %fd12530, %fd18036;
	fma.rn.f64 	%fd18048, %fd18038, %fd2177, %fd18026;
	neg.f64 	%fd18049, %fd18039;
	div.rn.f64 	%fd18050, %fd18049, %fd12053;
	neg.f64 	%fd2433, %fd18050;
	fma.rn.f64 	%fd18051, %fd18050, %fd12540, %fd18042;
	fma.rn.f64 	%fd18052, %fd18050, %fd2178, %fd18043;
	fma.rn.f64 	%fd18053, %fd18050, %fd14461, %fd18044;
	fma.rn.f64 	%fd18054, %fd18050, %fd2229, %fd18045;
	fma.rn.f64 	%fd18055, %fd18050, %fd16721, %fd18047;
	fma.rn.f64 	%fd18056, %fd18050, %fd2218, %fd18048;
	neg.f64 	%fd18057, %fd17993;
	ld.local.f64 	%fd2434, [%rd5+5272];
	div.rn.f64 	%fd18058, %fd18057, %fd2434;
	neg.f64 	%fd2435, %fd18058;
	fma.rn.f64 	%fd18059, %fd18058, %fd12576, %fd18051;
	ld.local.f64 	%fd2436, [%rd5+5288];
	fma.rn.f64 	%fd18060, %fd18058, %fd2436, %fd18052;
	fma.rn.f64 	%fd18061, %fd18058, %fd14472, %fd18053;
	fma.rn.f64 	%fd18062, %fd18058, %fd2437, %fd18054;
	fma.rn.f64 	%fd18063, %fd18058, %fd12580, %fd18055;
	ld.local.f64 	%fd2438, [%rd5+5320];
	fma.rn.f64 	%fd18064, %fd18058, %fd2438, %fd18056;
	neg.f64 	%fd18065, %fd18003;
	div.rn.f64 	%fd18066, %fd18065, %fd2190;
	neg.f64 	%fd2439, %fd18066;
	fma.rn.f64 	%fd18067, %fd18066, %fd16727, %fd18041;
	fma.rn.f64 	%fd18068, %fd18066, %fd2230, %fd18059;
	fma.rn.f64 	%fd18069, %fd18066, %fd12602, %fd18060;
	fma.rn.f64 	%fd18070, %fd18066, %fd2118, %fd18061;
	fma.rn.f64 	%fd18071, %fd18066, %fd16732, %fd18062;
	fma.rn.f64 	%fd18072, %fd18066, %fd2231, %fd18063;
	fma.rn.f64 	%fd18073, %fd18066, %fd2179, %fd18064;
	neg.f64 	%fd18074, %fd18040;
	div.rn.f64 	%fd18075, %fd18074, %fd12630;
	neg.f64 	%fd2440, %fd18075;
	fma.rn.f64 	%fd18076, %fd18075, %fd2232, %fd18068;
	fma.rn.f64 	%fd18077, %fd18075, %fd16740, %fd18069;
	fma.rn.f64 	%fd18078, %fd18075, %fd2441, %fd18070;
	fma.rn.f64 	%fd18079, %fd18075, %fd12644, %fd18071;
	fma.rn.f64 	%fd18080, %fd18075, %fd12626, %fd18046;
	fma.rn.f64 	%fd18081, %fd18075, %fd2119, %fd18072;
	fma.rn.f64 	%fd18082, %fd18075, %fd14508, %fd18073;
	neg.f64 	%fd18083, %fd17924;
	div.rn.f64 	%fd18084, %fd18083, %fd2220;
	neg.f64 	%fd2442, %fd18084;
	fma.rn.f64 	%fd18085, %fd18084, %fd2280, %fd18078;
	fma.rn.f64 	%fd18086, %fd18084, %fd2281, %fd18024;
	fma.rn.f64 	%fd18087, %fd18084, %fd2191, %fd18025;
	fma.rn.f64 	%fd18088, %fd18084, %fd2192, %fd17884;
	fma.rn.f64 	%fd18089, %fd18084, %fd2282, %fd18081;
	neg.f64 	%fd18090, %fd18067;
	div.rn.f64 	%fd18091, %fd18090, %fd2120;
	neg.f64 	%fd2443, %fd18091;
	fma.rn.f64 	%fd18092, %fd18091, %fd2122, %fd18076;
	fma.rn.f64 	%fd18093, %fd18091, %fd2123, %fd18085;
	fma.rn.f64 	%fd18094, %fd18091, %fd2121, %fd18086;
	fma.rn.f64 	%fd18095, %fd18091, %fd2193, %fd18087;
	fma.rn.f64 	%fd18096, %fd18091, %fd2194, %fd18079;
	fma.rn.f64 	%fd18097, %fd18091, %fd2284, %fd18089;
	fma.rn.f64 	%fd18098, %fd18091, %fd2285, %fd18082;
	neg.f64 	%fd18099, %fd17958;
	div.rn.f64 	%fd18100, %fd18099, %fd2195;
	neg.f64 	%fd2444, %fd18100;
	fma.rn.f64 	%fd18101, %fd18100, %fd2288, %fd17848;
	fma.rn.f64 	%fd18102, %fd18100, %fd2289, %fd18092;
	fma.rn.f64 	%fd18103, %fd18100, %fd2196, %fd18077;
	fma.rn.f64 	%fd18104, %fd18100, %fd2197, %fd18093;
	fma.rn.f64 	%fd18105, %fd18100, %fd2290, %fd18094;
	fma.rn.f64 	%fd18106, %fd18100, %fd2291, %fd18095;
	fma.rn.f64 	%fd18107, %fd18100, %fd2126, %fd18096;
	fma.rn.f64 	%fd18108, %fd18100, %fd2127, %fd18097;
	fma.rn.f64 	%fd18109, %fd18100, %fd2219, %fd18098;
	neg.f64 	%fd18110, %fd17847;
	div.rn.f64 	%fd18111, %fd18110, %fd2186;
	neg.f64 	%fd2445, %fd18111;
	fma.rn.f64 	%fd18112, %fd18111, %fd2187, %fd18101;
	fma.rn.f64 	%fd18113, %fd18111, %fd2188, %fd18102;
	fma.rn.f64 	%fd18114, %fd18111, %fd2293, %fd18103;
	fma.rn.f64 	%fd18115, %fd18111, %fd2294, %fd18104;
	fma.rn.f64 	%fd18116, %fd18111, %fd2133, %fd18105;
	fma.rn.f64 	%fd18117, %fd18111, %fd2134, %fd18106;
	fma.rn.f64 	%fd18118, %fd18111, %fd2295, %fd18107;
	fma.rn.f64 	%fd18119, %fd18111, %fd2296, %fd18108;
	fma.rn.f64 	%fd18120, %fd18111, %fd2198, %fd18109;
	neg.f64 	%fd18121, %fd18112;
	div.rn.f64 	%fd18122, %fd18121, %fd2199;
	neg.f64 	%fd2446, %fd18122;
	fma.rn.f64 	%fd18123, %fd18122, %fd2137, %fd18113;
	fma.rn.f64 	%fd18124, %fd18122, %fd2138, %fd18114;
	fma.rn.f64 	%fd18125, %fd18122, %fd2298, %fd18115;
	fma.rn.f64 	%fd18126, %fd18122, %fd2299, %fd18116;
	fma.rn.f64 	%fd18127, %fd18122, %fd2200, %fd18117;
	fma.rn.f64 	%fd18128, %fd18122, %fd2201, %fd18118;
	fma.rn.f64 	%fd18129, %fd18122, %fd2300, %fd18080;
	fma.rn.f64 	%fd18130, %fd18122, %fd2301, %fd18119;
	fma.rn.f64 	%fd18131, %fd18122, %fd2341, %fd18120;
	neg.f64 	%fd18132, %fd17849;
	ld.local.f64 	%fd2447, [%rd5+6776];
	div.rn.f64 	%fd18133, %fd18132, %fd2447;
	neg.f64 	%fd2448, %fd18133;
	fma.rn.f64 	%fd18134, %fd18133, %fd2524, %fd18123;
	ld.local.f64 	%fd2449, [%rd5+6792];
	fma.rn.f64 	%fd18135, %fd18133, %fd2449, %fd18124;
	fma.rn.f64 	%fd18136, %fd18133, %fd2525, %fd18125;
	fma.rn.f64 	%fd18137, %fd18133, %fd2450, %fd18126;
	fma.rn.f64 	%fd18138, %fd18133, %fd13388, %fd17854;
	ld.local.f64 	%fd2451, [%rd5+6824];
	fma.rn.f64 	%fd18139, %fd18133, %fd2451, %fd18127;
	fma.rn.f64 	%fd18140, %fd18133, %fd2527, %fd17856;
	fma.rn.f64 	%fd18141, %fd18133, %fd2452, %fd17857;
	fma.rn.f64 	%fd18142, %fd18133, %fd13400, %fd18128;
	fma.rn.f64 	%fd18143, %fd18133, %fd2453, %fd18129;
	fma.rn.f64 	%fd18144, %fd18133, %fd2529, %fd18130;
	fma.rn.f64 	%fd18145, %fd18133, %fd2454, %fd18131;
	fma.rn.f64 	%fd18146, %fd18133, %fd13238, %fd17863;
	neg.f64 	%fd18147, %fd18134;
	div.rn.f64 	%fd18148, %fd18147, %fd2307;
	neg.f64 	%fd2455, %fd18148;
	fma.rn.f64 	%fd18149, %fd18148, %fd2308, %fd18135;
	fma.rn.f64 	%fd18150, %fd18148, %fd2146, %fd18136;
	fma.rn.f64 	%fd18151, %fd18148, %fd2147, %fd18137;
	fma.rn.f64 	%fd18152, %fd18148, %fd2310, %fd18138;
	fma.rn.f64 	%fd18153, %fd18148, %fd2311, %fd18139;
	fma.rn.f64 	%fd18154, %fd18148, %fd2207, %fd18140;
	fma.rn.f64 	%fd18155, %fd18148, %fd2208, %fd18141;
	fma.rn.f64 	%fd18156, %fd18148, %fd2145, %fd18088;
	fma.rn.f64 	%fd18157, %fd18148, %fd2148, %fd18142;
	fma.rn.f64 	%fd18158, %fd18148, %fd2149, %fd18143;
	fma.rn.f64 	%fd18159, %fd18148, %fd2150, %fd18144;
	fma.rn.f64 	%fd18160, %fd18148, %fd2312, %fd18145;
	fma.rn.f64 	%fd18161, %fd18148, %fd2313, %fd18146;
	neg.f64 	%fd18162, %fd18149;
	div.rn.f64 	%fd18163, %fd18162, %fd2345;
	neg.f64 	%fd2456, %fd18163;
	fma.rn.f64 	%fd18164, %fd18163, %fd2346, %fd18150;
	fma.rn.f64 	%fd18165, %fd18163, %fd2212, %fd18151;
	fma.rn.f64 	%fd18166, %fd18163, %fd2213, %fd18152;
	fma.rn.f64 	%fd18167, %fd18163, %fd2151, %fd18153;
	fma.rn.f64 	%fd18168, %fd18163, %fd2152, %fd18154;
	fma.rn.f64 	%fd18169, %fd18163, %fd2153, %fd18155;
	fma.rn.f64 	%fd18170, %fd18163, %fd2154, %fd18156;
	fma.rn.f64 	%fd18171, %fd18163, %fd2347, %fd18157;
	fma.rn.f64 	%fd18172, %fd18163, %fd2348, %fd17860;
	fma.rn.f64 	%fd18173, %fd18163, %fd2214, %fd18158;
	fma.rn.f64 	%fd18174, %fd18163, %fd2215, %fd18159;
	fma.rn.f64 	%fd18175, %fd18163, %fd2349, %fd18160;
	fma.rn.f64 	%fd18176, %fd18163, %fd2350, %fd18161;
	neg.f64 	%fd18177, %fd18164;
	ld.local.f64 	%fd2457, [%rd5+8184];
	div.rn.f64 	%fd18178, %fd18177, %fd2457;
	neg.f64 	%fd2458, %fd18178;
	fma.rn.f64 	%fd18179, %fd18178, %fd14655, %fd18165;
	ld.local.f64 	%fd18180, [%rd5+8200];
	fma.rn.f64 	%fd18181, %fd18178, %fd18180, %fd18166;
	fma.rn.f64 	%fd18182, %fd18178, %fd16521, %fd18167;
	fma.rn.f64 	%fd18183, %fd18178, %fd16522, %fd18168;
	fma.rn.f64 	%fd18184, %fd18178, %fd14659, %fd18169;
	fma.rn.f64 	%fd18185, %fd18178, %fd2459, %fd18170;
	fma.rn.f64 	%fd18186, %fd18178, %fd2536, %fd18171;
	fma.rn.f64 	%fd18187, %fd18178, %fd2460, %fd18172;
	fma.rn.f64 	%fd18188, %fd18178, %fd14660, %fd18173;
	ld.local.f64 	%fd2461, [%rd5+8264];
	fma.rn.f64 	%fd18189, %fd18178, %fd2461, %fd18174;
	fma.rn.f64 	%fd18190, %fd18178, %fd2538, %fd18175;
	fma.rn.f64 	%fd18191, %fd18178, %fd2462, %fd18176;
	neg.f64 	%fd18192, %fd18179;
	div.rn.f64 	%fd18193, %fd18192, %fd15027;
	neg.f64 	%fd2463, %fd18193;
	fma.rn.f64 	%fd18194, %fd18193, %fd16863, %fd18181;
	fma.rn.f64 	%fd18195, %fd18193, %fd16864, %fd18182;
	fma.rn.f64 	%fd18196, %fd18193, %fd15030, %fd18183;
	fma.rn.f64 	%fd18197, %fd18193, %fd15031, %fd18184;
	fma.rn.f64 	%fd18198, %fd18193, %fd15032, %fd18185;
	fma.rn.f64 	%fd18199, %fd18193, %fd15033, %fd18186;
	fma.rn.f64 	%fd18200, %fd18193, %fd15034, %fd18187;
	fma.rn.f64 	%fd18201, %fd18193, %fd15035, %fd18188;
	fma.rn.f64 	%fd18202, %fd18193, %fd16873, %fd18189;
	fma.rn.f64 	%fd18203, %fd18193, %fd16874, %fd18190;
	fma.rn.f64 	%fd18204, %fd18193, %fd15038, %fd18191;
	neg.f64 	%fd18205, %fd18194;
	div.rn.f64 	%fd18206, %fd18205, %fd15561;
	neg.f64 	%fd2464, %fd18206;
	fma.rn.f64 	%fd18207, %fd18206, %fd15562, %fd18195;
	fma.rn.f64 	%fd18208, %fd18206, %fd2209, %fd18196;
	fma.rn.f64 	%fd18209, %fd18206, %fd2210, %fd18197;
	fma.rn.f64 	%fd18210, %fd18206, %fd15563, %fd18198;
	fma.rn.f64 	%fd18211, %fd18206, %fd15564, %fd18199;
	fma.rn.f64 	%fd18212, %fd18206, %fd2318, %fd18200;
	fma.rn.f64 	%fd18213, %fd18206, %fd2319, %fd18201;
	fma.rn.f64 	%fd18214, %fd18206, %fd15567, %fd18202;
	fma.rn.f64 	%fd18215, %fd18206, %fd15568, %fd18203;
	fma.rn.f64 	%fd18216, %fd18206, %fd15569, %fd18204;
	neg.f64 	%fd18217, %fd18207;
	div.rn.f64 	%fd18218, %fd18217, %fd15845;
	neg.f64 	%fd2465, %fd18218;
	fma.rn.f64 	%fd18219, %fd18218, %fd15846, %fd18208;
	fma.rn.f64 	%fd18220, %fd18218, %fd2216, %fd18209;
	fma.rn.f64 	%fd18221, %fd18218, %fd2217, %fd18210;
	fma.rn.f64 	%fd18222, %fd18218, %fd15847, %fd18211;
	fma.rn.f64 	%fd18223, %fd18218, %fd15848, %fd18212;
	fma.rn.f64 	%fd18224, %fd18218, %fd2355, %fd18213;
	fma.rn.f64 	%fd18225, %fd18218, %fd2356, %fd18214;
	fma.rn.f64 	%fd18226, %fd18218, %fd15851, %fd18215;
	fma.rn.f64 	%fd18227, %fd18218, %fd15852, %fd18216;
	neg.f64 	%fd18228, %fd18219;
	div.rn.f64 	%fd18229, %fd18228, %fd16200;
	neg.f64 	%fd2466, %fd18229;
	fma.rn.f64 	%fd18230, %fd18229, %fd16201, %fd18220;
	fma.rn.f64 	%fd18231, %fd18229, %fd16202, %fd18221;
	fma.rn.f64 	%fd18232, %fd18229, %fd16203, %fd18222;
	fma.rn.f64 	%fd18233, %fd18229, %fd16204, %fd18223;
	ld.local.f64 	%fd18234, [%rd5+9784];
	fma.rn.f64 	%fd18235, %fd18229, %fd18234, %fd18224;
	fma.rn.f64 	%fd18236, %fd18229, %fd16206, %fd18225;
	fma.rn.f64 	%fd18237, %fd18229, %fd16207, %fd18226;
	fma.rn.f64 	%fd18238, %fd18229, %fd16208, %fd18227;
	neg.f64 	%fd18239, %fd18230;
	div.rn.f64 	%fd18240, %fd18239, %fd16408;
	neg.f64 	%fd2467, %fd18240;
	fma.rn.f64 	%fd18241, %fd18240, %fd16409, %fd18231;
	fma.rn.f64 	%fd18242, %fd18240, %fd16410, %fd18232;
	fma.rn.f64 	%fd18243, %fd18240, %fd16411, %fd18233;
	ld.local.f64 	%fd18244, [%rd5+9968];
	fma.rn.f64 	%fd18245, %fd18240, %fd18244, %fd18235;
	fma.rn.f64 	%fd18246, %fd18240, %fd16413, %fd18236;
	fma.rn.f64 	%fd18247, %fd18240, %fd16414, %fd18237;
	fma.rn.f64 	%fd18248, %fd18240, %fd16415, %fd18238;
	neg.f64 	%fd18249, %fd18241;
	div.rn.f64 	%fd18250, %fd18249, %fd2221;
	neg.f64 	%fd2468, %fd18250;
	fma.rn.f64 	%fd18251, %fd18250, %fd2222, %fd18242;
	fma.rn.f64 	%fd18252, %fd18250, %fd16585, %fd18243;
	fma.rn.f64 	%fd18253, %fd18250, %fd16586, %fd18245;
	ld.local.v2.f64 	{%fd2469, %fd2470}, [%rd5+10128];
	fma.rn.f64 	%fd18254, %fd18250, %fd2469, %fd18246;
	fma.rn.f64 	%fd18255, %fd18250, %fd16588, %fd18247;
	fma.rn.f64 	%fd18256, %fd18250, %fd16589, %fd18248;
	neg.f64 	%fd18257, %fd18251;
	div.rn.f64 	%fd18258, %fd18257, %fd16926;
	neg.f64 	%fd2471, %fd18258;
	fma.rn.f64 	%fd18259, %fd18258, %fd16927, %fd18252;
	fma.rn.f64 	%fd18260, %fd18258, %fd16928, %fd18253;
	fma.rn.f64 	%fd18261, %fd18258, %fd16929, %fd18254;
	fma.rn.f64 	%fd18262, %fd18258, %fd16930, %fd18255;
	fma.rn.f64 	%fd18263, %fd18258, %fd16931, %fd18256;
	neg.f64 	%fd18264, %fd18259;
	div.rn.f64 	%fd18265, %fd18264, %fd17175;
	neg.f64 	%fd2472, %fd18265;
	fma.rn.f64 	%fd18266, %fd18265, %fd17176, %fd18260;
	fma.rn.f64 	%fd18267, %fd18265, %fd17177, %fd18261;
	fma.rn.f64 	%fd18268, %fd18265, %fd17178, %fd18262;
	fma.rn.f64 	%fd18269, %fd18265, %fd2234, %fd18263;
	neg.f64 	%fd18270, %fd18266;
	div.rn.f64 	%fd18271, %fd18270, %fd2326;
	neg.f64 	%fd2473, %fd18271;
	fma.rn.f64 	%fd18272, %fd18271, %fd2327, %fd18267;
	fma.rn.f64 	%fd18273, %fd18271, %fd2328, %fd18268;
	fma.rn.f64 	%fd18274, %fd18271, %fd2329, %fd18269;
	neg.f64 	%fd18275, %fd18272;
	div.rn.f64 	%fd18276, %fd18275, %fd2363;
	neg.f64 	%fd2474, %fd18276;
	fma.rn.f64 	%fd2475, %fd18276, %fd2364, %fd18273;
	fma.rn.f64 	%fd2476, %fd18276, %fd2365, %fd18274;
	st.local.v2.f64 	[%rd5+11200], {%fd2365, %fd2368};
	st.local.v2.f64 	[%rd5+11216], {%fd2371, %fd2372};
	st.local.v2.f64 	[%rd5+11232], {%fd2373, %fd2374};
	st.local.v2.f64 	[%rd5+11248], {%fd2375, %fd2378};
	st.local.v2.f64 	[%rd5+11264], {%fd2379, %fd2382};
	st.local.v2.f64 	[%rd5+11280], {%fd2383, %fd2385};
	st.local.v2.f64 	[%rd5+11296], {%fd2391, %fd2394};
	st.local.v2.f64 	[%rd5+11312], {%fd2395, %fd2399};
	st.local.v2.f64 	[%rd5+11328], {%fd2403, %fd2404};
	st.local.v2.f64 	[%rd5+11344], {%fd2405, %fd2406};
	st.local.v2.f64 	[%rd5+11360], {%fd2409, %fd2416};
	st.local.v2.f64 	[%rd5+11376], {%fd2417, %fd2418};
	st.local.v2.f64 	[%rd5+11392], {%fd2422, %fd2425};
	st.local.v2.f64 	[%rd5+11408], {%fd2426, %fd2428};
	st.local.v2.f64 	[%rd5+11424], {%fd2433, %fd2435};
	st.local.v2.f64 	[%rd5+11440], {%fd2439, %fd2440};
	st.local.v2.f64 	[%rd5+11456], {%fd2442, %fd2443};
	st.local.v2.f64 	[%rd5+11472], {%fd2444, %fd2445};
	st.local.v2.f64 	[%rd5+11488], {%fd2446, %fd2448};
	st.local.v2.f64 	[%rd5+11504], {%fd2455, %fd2456};
	st.local.v2.f64 	[%rd5+11520], {%fd2458, %fd2463};
	st.local.v2.f64 	[%rd5+11536], {%fd2464, %fd2465};
	st.local.v2.f64 	[%rd5+11552], {%fd2466, %fd2467};
	st.local.v2.f64 	[%rd5+11568], {%fd2468, %fd2471};
	st.local.v2.f64 	[%rd5+11584], {%fd2472, %fd2473};
	st.local.v2.f64 	[%rd5+11600], {%fd2474, %fd2475};
	ld.local.f64 	%fd18277, [%rd5+11624];
	ld.local.v2.f64 	{%fd18278, %fd18279}, [%rd5+11632];
	ld.local.v2.f64 	{%fd18280, %fd18281}, [%rd5+11648];
	ld.local.v2.f64 	{%fd18282, %fd18283}, [%rd5+11664];
	ld.local.v2.f64 	{%fd18284, %fd18285}, [%rd5+11680];
	ld.local.v2.f64 	{%fd18286, %fd18287}, [%rd5+11696];
	ld.local.v2.f64 	{%fd18288, %fd18289}, [%rd5+11712];
	ld.local.v2.f64 	{%fd18290, %fd18291}, [%rd5+11728];
	ld.local.v2.f64 	{%fd18292, %fd18293}, [%rd5+11744];
	ld.local.v2.f64 	{%fd18294, %fd18295}, [%rd5+11760];
	ld.local.v2.f64 	{%fd18296, %fd18297}, [%rd5+11776];
	ld.local.v2.f64 	{%fd18298, %fd18299}, [%rd5+11792];
	ld.local.v2.f64 	{%fd18300, %fd18301}, [%rd5+11808];
	ld.local.v2.f64 	{%fd18302, %fd18303}, [%rd5+11824];
	ld.local.v2.f64 	{%fd18304, %fd18305}, [%rd5+11840];
	ld.local.v2.f64 	{%fd18306, %fd18307}, [%rd5+11856];
	ld.local.f64 	%fd18308, [%rd5+11872];
	neg.f64 	%fd18309, %fd18277;
	div.rn.f64 	%fd18310, %fd18309, %fd2181;
	neg.f64 	%fd2477, %fd18310;
	fma.rn.f64 	%fd18311, %fd18310, %fd2182, %fd18299;
	fma.rn.f64 	%fd18312, %fd18310, %fd2112, %fd18306;
	fma.rn.f64 	%fd18313, %fd18310, %fd2113, %fd18307;
	fma.rn.f64 	%fd18314, %fd18310, %fd2251, %fd12127;
	neg.f64 	%fd18315, %fd18278;
	div.rn.f64 	%fd18316, %fd18315, %fd2155;
	neg.f64 	%fd2478, %fd18316;
	fma.rn.f64 	%fd18317, %fd18316, %fd2156, %fd18281;
	fma.rn.f64 	%fd18318, %fd18316, %fd2479, %fd18284;
	fma.rn.f64 	%fd18319, %fd18316, %fd2396, %fd18295;
	fma.rn.f64 	%fd18320, %fd18316, %fd2397, %fd18297;
	fma.rn.f64 	%fd18321, %fd18316, %fd2480, %fd18298;
	fma.rn.f64 	%fd18322, %fd18316, %fd2398, %fd18308;
	neg.f64 	%fd18323, %fd18279;
	ld.local.f64 	%fd2481, [%rd5+4392];
	div.rn.f64 	%fd18324, %fd18323, %fd2481;
	neg.f64 	%fd2482, %fd18324;
	ld.local.v2.f64 	{%fd2483, %fd2484}, [%rd5+4400];
	fma.rn.f64 	%fd18325, %fd18324, %fd2483, %fd18280;
	fma.rn.f64 	%fd18326, %fd18324, %fd2484, %fd18291;
	fma.rn.f64 	%fd18327, %fd18324, %fd12964, %fd18293;
	ld.local.f64 	%fd2485, [%rd5+4424];
	fma.rn.f64 	%fd18328, %fd18324, %fd2485, %fd18320;
	fma.rn.f64 	%fd18329, %fd18324, %fd2135, %fd18321;
	fma.rn.f64 	%fd18330, %fd18324, %fd2136, %fd18301;
	fma.rn.f64 	%fd18331, %fd18324, %fd14348, %fd18322;
	neg.f64 	%fd18332, %fd18325;
	div.rn.f64 	%fd18333, %fd18332, %fd2486;
	neg.f64 	%fd2487, %fd18333;
	ld.local.f64 	%fd2488, [%rd5+4464];
	fma.rn.f64 	%fd18334, %fd18333, %fd2488, %fd18285;
	fma.rn.f64 	%fd18335, %fd18333, %fd12975, %fd18326;
	ld.local.f64 	%fd2489, [%rd5+4480];
	fma.rn.f64 	%fd18336, %fd18333, %fd2489, %fd18319;
	fma.rn.f64 	%fd18337, %fd18333, %fd15296, %fd18328;
	ld.local.f64 	%fd2490, [%rd5+4496];
	fma.rn.f64 	%fd18338, %fd18333, %fd2490, %fd18329;
	neg.f64 	%fd18339, %fd18317;
	div.rn.f64 	%fd18340, %fd18339, %fd2269;
	neg.f64 	%fd2491, %fd18340;
	fma.rn.f64 	%fd18341, %fd18340, %fd2419, %fd18336;
	ld.local.f64 	%fd2492, [%rd5+4856];
	fma.rn.f64 	%fd18342, %fd18340, %fd2492, %fd18337;
	fma.rn.f64 	%fd18343, %fd18340, %fd2420, %fd18338;
	fma.rn.f64 	%fd18344, %fd18340, %fd2493, %fd18300;
	neg.f64 	%fd18345, %fd18282;
	div.rn.f64 	%fd18346, %fd18345, %fd2421;
	neg.f64 	%fd2494, %fd18346;
	fma.rn.f64 	%fd18347, %fd18346, %fd2495, %fd18296;
	fma.rn.f64 	%fd18348, %fd18346, %fd2423, %fd18342;
	ld.local.f64 	%fd2496, [%rd5+4904];
	fma.rn.f64 	%fd18349, %fd18346, %fd2496, %fd18343;
	fma.rn.f64 	%fd18350, %fd18346, %fd2424, %fd18344;
	ld.local.f64 	%fd2497, [%rd5+4920];
	fma.rn.f64 	%fd18351, %fd18346, %fd2497, %fd18331;
	neg.f64 	%fd18352, %fd18283;
	div.rn.f64 	%fd18353, %fd18352, %fd2171;
	neg.f64 	%fd2498, %fd18353;
	fma.rn.f64 	%fd18354, %fd18353, %fd2172, %fd18311;
	fma.rn.f64 	%fd18355, %fd18353, %fd2271, %fd18350;
	fma.rn.f64 	%fd18356, %fd18353, %fd2272, %fd18303;
	fma.rn.f64 	%fd18357, %fd18353, %fd2183, %fd18312;
	fma.rn.f64 	%fd18358, %fd18353, %fd2184, %fd18314;
	neg.f64 	%fd18359, %fd18318;
	div.rn.f64 	%fd18360, %fd18359, %fd2173;
	neg.f64 	%fd2499, %fd18360;
	fma.rn.f64 	%fd18361, %fd18360, %fd2174, %fd18341;
	fma.rn.f64 	%fd18362, %fd18360, %fd2274, %fd18348;
	fma.rn.f64 	%fd18363, %fd18360, %fd2275, %fd18313;
	neg.f64 	%fd18364, %fd18334;
	div.rn.f64 	%fd18365, %fd18364, %fd2175;
	neg.f64 	%fd2500, %fd18365;
	fma.rn.f64 	%fd18366, %fd18365, %fd2176, %fd18361;
	fma.rn.f64 	%fd18367, %fd18365, %fd2116, %fd18362;
	fma.rn.f64 	%fd18368, %fd18365, %fd2117, %fd18363;
	neg.f64 	%fd18369, %fd18286;
	div.rn.f64 	%fd18370, %fd18369, %fd14487;
	neg.f64 	%fd2501, %fd18370;
	fma.rn.f64 	%fd18371, %fd18370, %fd2128, %fd18288;
	fma.rn.f64 	%fd18372, %fd18370, %fd2129, %fd18294;
	fma.rn.f64 	%fd18373, %fd18370, %fd16991, %fd18367;
	ld.local.f64 	%fd2502, [%rd5+5448];
	fma.rn.f64 	%fd18374, %fd18370, %fd2502, %fd18354;
	fma.rn.f64 	%fd18375, %fd18370, %fd14879, %fd18305;
	fma.rn.f64 	%fd18376, %fd18370, %fd2503, %fd18351;
	fma.rn.f64 	%fd18377, %fd18370, %fd16996, %fd18358;
	neg.f64 	%fd18378, %fd18287;
	div.rn.f64 	%fd18379, %fd18378, %fd2220;
	neg.f64 	%fd2504, %fd18379;
	fma.rn.f64 	%fd18380, %fd18379, %fd2280, %fd18373;
	fma.rn.f64 	%fd18381, %fd18379, %fd2281, %fd18349;
	fma.rn.f64 	%fd18382, %fd18379, %fd2191, %fd18355;
	fma.rn.f64 	%fd18383, %fd18379, %fd2192, %fd18356;
	fma.rn.f64 	%fd18384, %fd18379, %fd2282, %fd18368;
	neg.f64 	%fd18385, %fd18371;
	div.rn.f64 	%fd18386, %fd18385, %fd2180;
	neg.f64 	%fd2505, %fd18386;
	fma.rn.f64 	%fd18387, %fd18386, %fd14527, %fd18372;
	fma.rn.f64 	%fd18388, %fd18386, %fd2131, %fd18381;
	fma.rn.f64 	%fd18389, %fd18386, %fd12806, %fd18374;
	fma.rn.f64 	%fd18390, %fd18386, %fd2233, %fd18302;
	fma.rn.f64 	%fd18391, %fd18386, %fd17005, %fd18375;
	fma.rn.f64 	%fd18392, %fd18386, %fd2185, %fd18357;
	fma.rn.f64 	%fd18393, %fd18386, %fd14900, %fd18377;
	neg.f64 	%fd18394, %fd18289;
	ld.local.f64 	%fd2506, [%rd5+5960];
	div.rn.f64 	%fd18395, %fd18394, %fd2506;
	neg.f64 	%fd2507, %fd18395;
	ld.local.f64 	%fd2508, [%rd5+5968];
	fma.rn.f64 	%fd18396, %fd18395, %fd2508, %fd18387;
	fma.rn.f64 	%fd18397, %fd18395, %fd12752, %fd18347;
	fma.rn.f64 	%fd18398, %fd18395, %fd2130, %fd18380;
	fma.rn.f64 	%fd18399, %fd18395, %fd2132, %fd18388;
	fma.rn.f64 	%fd18400, %fd18395, %fd12807, %fd18389;
	ld.local.f64 	%fd2509, [%rd5+6008];
	fma.rn.f64 	%fd18401, %fd18395, %fd2509, %fd18382;
	fma.rn.f64 	%fd18402, %fd18395, %fd2510, %fd18390;
	fma.rn.f64 	%fd18403, %fd18395, %fd14911, %fd18383;
	ld.local.v2.f64 	{%fd2511, %fd2512}, [%rd5+6032];
	fma.rn.f64 	%fd18404, %fd18395, %fd2511, %fd18391;
	fma.rn.f64 	%fd18405, %fd18395, %fd2512, %fd18392;
	fma.rn.f64 	%fd18406, %fd18395, %fd12800, %fd18376;
	fma.rn.f64 	%fd18407, %fd18395, %fd2513, %fd18393;
	neg.f64 	%fd18408, %fd18290;
	div.rn.f64 	%fd18409, %fd18408, %fd2186;
	neg.f64 	%fd2514, %fd18409;
	fma.rn.f64 	%fd18410, %fd18409, %fd2187, %fd18292;
	fma.rn.f64 	%fd18411, %fd18409, %fd2188, %fd18366;
	fma.rn.f64 	%fd18412, %fd18409, %fd2293, %fd18397;
	fma.rn.f64 	%fd18413, %fd18409, %fd2294, %fd18398;
	fma.rn.f64 	%fd18414, %fd18409, %fd2133, %fd18399;
	fma.rn.f64 	%fd18415, %fd18409, %fd2134, %fd18401;
	fma.rn.f64 	%fd18416, %fd18409, %fd2295, %fd18304;
	fma.rn.f64 	%fd18417, %fd18409, %fd2296, %fd18384;
	fma.rn.f64 	%fd18418, %fd18409, %fd2198, %fd18406;
	neg.f64 	%fd18419, %fd18335;
	ld.local.f64 	%fd2515, [%rd5+6296];
	div.rn.f64 	%fd18420, %fd18419, %fd2515;
	neg.f64 	%fd2516, %fd18420;
	ld.local.f64 	%fd2517, [%rd5+6304];
	fma.rn.f64 	%fd18421, %fd18420, %fd2517, %fd18327;
	fma.rn.f64 	%fd18422, %fd18420, %fd16773, %fd18411;
	fma.rn.f64 	%fd18423, %fd18420, %fd2518, %fd18413;
	fma.rn.f64 	%fd18424, %fd18420, %fd12982, %fd18414;
	fma.rn.f64 	%fd18425, %fd18420, %fd2519, %fd18400;
	fma.rn.f64 	%fd18426, %fd18420, %fd16778, %fd18330;
	ld.local.f64 	%fd2520, [%rd5+6352];
	fma.rn.f64 	%fd18427, %fd18420, %fd2520, %fd18416;
	fma.rn.f64 	%fd18428, %fd18420, %fd14942, %fd18405;
	ld.local.f64 	%fd2521, [%rd5+6368];
	fma.rn.f64 	%fd18429, %fd18420, %fd2521, %fd18417;
	fma.rn.f64 	%fd18430, %fd18420, %fd12970, %fd18418;
	neg.f64 	%fd18431, %fd18410;
	div.rn.f64 	%fd18432, %fd18431, %fd2199;
	neg.f64 	%fd2522, %fd18432;
	fma.rn.f64 	%fd18433, %fd18432, %fd2137, %fd18422;
	fma.rn.f64 	%fd18434, %fd18432, %fd2138, %fd18412;
	fma.rn.f64 	%fd18435, %fd18432, %fd2298, %fd18423;
	fma.rn.f64 	%fd18436, %fd18432, %fd2299, %fd18424;
	fma.rn.f64 	%fd18437, %fd18432, %fd2200, %fd18415;
	fma.rn.f64 	%fd18438, %fd18432, %fd2201, %fd18427;
	fma.rn.f64 	%fd18439, %fd18432, %fd2300, %fd18428;
	fma.rn.f64 	%fd18440, %fd18432, %fd2301, %fd18429;
	fma.rn.f64 	%fd18441, %fd18432, %fd2341, %fd18430;
	neg.f64 	%fd18442, %fd18421;
	div.rn.f64 	%fd18443, %fd18442, %fd2447;
	neg.f64 	%fd2523, %fd18443;
	fma.rn.f64 	%fd18444, %fd18443, %fd2524, %fd18433;
	fma.rn.f64 	%fd18445, %fd18443, %fd2449, %fd18434;
	fma.rn.f64 	%fd18446, %fd18443, %fd2525, %fd18435;
	fma.rn.f64 	%fd18447, %fd18443, %fd2450, %fd18436;
	ld.local.f64 	%fd2526, [%rd5+6816];
	fma.rn.f64 	%fd18448, %fd18443, %fd2526, %fd18425;
	fma.rn.f64 	%fd18449, %fd18443, %fd2451, %fd18437;
	fma.rn.f64 	%fd18450, %fd18443, %fd2527, %fd18426;
	fma.rn.f64 	%fd18451, %fd18443, %fd2452, %fd18402;
	ld.local.f64 	%fd2528, [%rd5+6848];
	fma.rn.f64 	%fd18452, %fd18443, %fd2528, %fd18438;
	fma.rn.f64 	%fd18453, %fd18443, %fd2453, %fd18439;
	fma.rn.f64 	%fd18454, %fd18443, %fd2529, %fd18440;
	fma.rn.f64 	%fd18455, %fd18443, %fd2454, %fd18441;
	ld.local.f64 	%fd2530, [%rd5+6880];
	fma.rn.f64 	%fd18456, %fd18443, %fd2530, %fd18407;
	neg.f64 	%fd18457, %fd18396;
	div.rn.f64 	%fd18458, %fd18457, %fd2202;
	neg.f64 	%fd2531, %fd18458;
	fma.rn.f64 	%fd18459, %fd18458, %fd2141, %fd18444;
	fma.rn.f64 	%fd18460, %fd18458, %fd2142, %fd18445;
	fma.rn.f64 	%fd18461, %fd18458, %fd2303, %fd18446;
	fma.rn.f64 	%fd18462, %fd18458, %fd2304, %fd18447;
	fma.rn.f64 	%fd18463, %fd18458, %fd2203, %fd18448;
	fma.rn.f64 	%fd18464, %fd18458, %fd2204, %fd18449;
	fma.rn.f64 	%fd18465, %fd18458, %fd2305, %fd18450;
	fma.rn.f64 	%fd18466, %fd18458, %fd2306, %fd18451;
	fma.rn.f64 	%fd18467, %fd18458, %fd2139, %fd18403;
	fma.rn.f64 	%fd18468, %fd18458, %fd2143, %fd18452;
	fma.rn.f64 	%fd18469, %fd18458, %fd2140, %fd18404;
	fma.rn.f64 	%fd18470, %fd18458, %fd2144, %fd18453;
	fma.rn.f64 	%fd18471, %fd18458, %fd2205, %fd18454;
	fma.rn.f64 	%fd18472, %fd18458, %fd2206, %fd18455;
	fma.rn.f64 	%fd18473, %fd18458, %fd2211, %fd18456;
	neg.f64 	%fd18474, %fd18459;
	div.rn.f64 	%fd18475, %fd18474, %fd2307;
	neg.f64 	%fd2532, %fd18475;
	fma.rn.f64 	%fd18476, %fd18475, %fd2308, %fd18460;
	fma.rn.f64 	%fd18477, %fd18475, %fd2146, %fd18461;
	fma.rn.f64 	%fd18478, %fd18475, %fd2147, %fd18462;
	fma.rn.f64 	%fd18479, %fd18475, %fd2310, %fd18463;
	fma.rn.f64 	%fd18480, %fd18475, %fd2311, %fd18464;
	fma.rn.f64 	%fd18481, %fd18475, %fd2207, %fd18465;
	fma.rn.f64 	%fd18482, %fd18475, %fd2208, %fd18466;
	fma.rn.f64 	%fd18483, %fd18475, %fd2145, %fd18467;
	fma.rn.f64 	%fd18484, %fd18475, %fd2148, %fd18468;
	fma.rn.f64 	%fd18485, %fd18475, %fd2149, %fd18470;
	fma.rn.f64 	%fd18486, %fd18475, %fd2150, %fd18471;
	fma.rn.f64 	%fd18487, %fd18475, %fd2312, %fd18472;
	fma.rn.f64 	%fd18488, %fd18475, %fd2313, %fd18473;
	neg.f64 	%fd18489, %fd18476;
	div.rn.f64 	%fd18490, %fd18489, %fd2345;
	neg.f64 	%fd2533, %fd18490;
	fma.rn.f64 	%fd18491, %fd18490, %fd2346, %fd18477;
	fma.rn.f64 	%fd18492, %fd18490, %fd2212, %fd18478;
	fma.rn.f64 	%fd18493, %fd18490, %fd2213, %fd18479;
	fma.rn.f64 	%fd18494, %fd18490, %fd2151, %fd18480;
	fma.rn.f64 	%fd18495, %fd18490, %fd2152, %fd18481;
	fma.rn.f64 	%fd18496, %fd18490, %fd2153, %fd18482;
	fma.rn.f64 	%fd18497, %fd18490, %fd2154, %fd18483;
	fma.rn.f64 	%fd18498, %fd18490, %fd2347, %fd18484;
	fma.rn.f64 	%fd18499, %fd18490, %fd2348, %fd18469;
	fma.rn.f64 	%fd18500, %fd18490, %fd2214, %fd18485;
	fma.rn.f64 	%fd18501, %fd18490, %fd2215, %fd18486;
	fma.rn.f64 	%fd18502, %fd18490, %fd2349, %fd18487;
	fma.rn.f64 	%fd18503, %fd18490, %fd2350, %fd18488;
	neg.f64 	%fd18504, %fd18491;
	div.rn.f64 	%fd18505, %fd18504, %fd2457;
	neg.f64 	%fd2534, %fd18505;
	fma.rn.f64 	%fd18506, %fd18505, %fd14655, %fd18492;
	fma.rn.f64 	%fd18507, %fd18505, %fd18180, %fd18493;
	fma.rn.f64 	%fd18508, %fd18505, %fd16521, %fd18494;
	fma.rn.f64 	%fd18509, %fd18505, %fd16522, %fd18495;
	ld.local.f64 	%fd2535, [%rd5+8224];
	fma.rn.f64 	%fd18510, %fd18505, %fd2535, %fd18496;
	fma.rn.f64 	%fd18511, %fd18505, %fd2459, %fd18497;
	fma.rn.f64 	%fd18512, %fd18505, %fd2536, %fd18498;
	fma.rn.f64 	%fd18513, %fd18505, %fd2460, %fd18499;
	ld.local.f64 	%fd2537, [%rd5+8256];
	fma.rn.f64 	%fd18514, %fd18505, %fd2537, %fd18500;
	fma.rn.f64 	%fd18515, %fd18505, %fd2461, %fd18501;
	fma.rn.f64 	%fd18516, %fd18505, %fd2538, %fd18502;
	fma.rn.f64 	%fd18517, %fd18505, %fd2462, %fd18503;
	neg.f64 	%fd18518, %fd18506;
	div.rn.f64 	%fd18519, %fd18518, %fd15027;
	neg.f64 	%fd2539, %fd18519;
	fma.rn.f64 	%fd18520, %fd18519, %fd16863, %fd18507;
	fma.rn.f64 	%fd18521, %fd18519, %fd16864, %fd18508;
	fma.rn.f64 	%fd18522, %fd18519, %fd15030, %fd18509;
	ld.local.f64 	%fd18523, [%rd5+8600];
	fma.rn.f64 	%fd18524, %fd18519, %fd18523, %fd18510;
	fma.rn.f64 	%fd18525, %fd18519, %fd15032, %fd18511;
	fma.rn.f64 	%fd18526, %fd18519, %fd15033, %fd18512;
	fma.rn.f64 	%fd18527, %fd18519, %fd15034, %fd18513;
	ld.local.f64 	%fd18528, [%rd5+8632];
	fma.rn.f64 	%fd18529, %fd18519, %fd18528, %fd18514;
	fma.rn.f64 	%fd18530, %fd18519, %fd16873, %fd18515;
	fma.rn.f64 	%fd18531, %fd18519, %fd16874, %fd18516;
	fma.rn.f64 	%fd18532, %fd18519, %fd15038, %fd18517;
	neg.f64 	%fd18533, %fd18520;
	div.rn.f64 	%fd18534, %fd18533, %fd15561;
	neg.f64 	%fd2540, %fd18534;
	fma.rn.f64 	%fd18535, %fd18534, %fd15562, %fd18521;
	fma.rn.f64 	%fd18536, %fd18534, %fd2209, %fd18522;
	fma.rn.f64 	%fd18537, %fd18534, %fd2210, %fd18524;
	fma.rn.f64 	%fd18538, %fd18534, %fd15563, %fd18525;
	fma.rn.f64 	%fd18539, %fd18534, %fd15564, %fd18526;
	fma.rn.f64 	%fd18540, %fd18534, %fd2318, %fd18527;
	fma.rn.f64 	%fd18541, %fd18534, %fd2319, %fd18529;
	fma.rn.f64 	%fd18542, %fd18534, %fd15567, %fd18530;
	fma.rn.f64 	%fd18543, %fd18534, %fd15568, %fd18531;
	fma.rn.f64 	%fd18544, %fd18534, %fd15569, %fd18532;
	neg.f64 	%fd18545, %fd18535;
	div.rn.f64 	%fd18546, %fd18545, %fd15845;
	neg.f64 	%fd2541, %fd18546;
	fma.rn.f64 	%fd18547, %fd18546, %fd15846, %fd18536;
	fma.rn.f64 	%fd18548, %fd18546, %fd2216, %fd18537;
	fma.rn.f64 	%fd18549, %fd18546, %fd2217, %fd18538;
	fma.rn.f64 	%fd18550, %fd18546, %fd15847, %fd18539;
	fma.rn.f64 	%fd18551, %fd18546, %fd15848, %fd18540;
	fma.rn.f64 	%fd18552, %fd18546, %fd2355, %fd18541;
	fma.rn.f64 	%fd18553, %fd18546, %fd2356, %fd18542;
	fma.rn.f64 	%fd18554, %fd18546, %fd15851, %fd18543;
	fma.rn.f64 	%fd18555, %fd18546, %fd15852, %fd18544;
	neg.f64 	%fd18556, %fd18547;
	div.rn.f64 	%fd18557, %fd18556, %fd16200;
	neg.f64 	%fd2542, %fd18557;
	fma.rn.f64 	%fd18558, %fd18557, %fd16201, %fd18548;
	fma.rn.f64 	%fd18559, %fd18557, %fd16202, %fd18549;
	fma.rn.f64 	%fd18560, %fd18557, %fd16203, %fd18550;
	ld.local.f64 	%fd18561, [%rd5+9776];
	fma.rn.f64 	%fd18562, %fd18557, %fd18561, %fd18551;
	fma.rn.f64 	%fd18563, %fd18557, %fd18234, %fd18552;
	fma.rn.f64 	%fd18564, %fd18557, %fd16206, %fd18553;
	fma.rn.f64 	%fd18565, %fd18557, %fd16207, %fd18554;
	fma.rn.f64 	%fd18566, %fd18557, %fd16208, %fd18555;
	neg.f64 	%fd18567, %fd18558;
	div.rn.f64 	%fd18568, %fd18567, %fd16408;
	neg.f64 	%fd2543, %fd18568;
	fma.rn.f64 	%fd18569, %fd18568, %fd16409, %fd18559;
	fma.rn.f64 	%fd18570, %fd18568, %fd16410, %fd18560;
	ld.local.f64 	%fd18571, [%rd5+9960];
	fma.rn.f64 	%fd18572, %fd18568, %fd18571, %fd18562;
	fma.rn.f64 	%fd18573, %fd18568, %fd18244, %fd18563;
	fma.rn.f64 	%fd18574, %fd18568, %fd16413, %fd18564;
	fma.rn.f64 	%fd18575, %fd18568, %fd16414, %fd18565;
	fma.rn.f64 	%fd18576, %fd18568, %fd16415, %fd18566;
	neg.f64 	%fd18577, %fd18569;
	div.rn.f64 	%fd18578, %fd18577, %fd2221;
	neg.f64 	%fd2544, %fd18578;
	fma.rn.f64 	%fd18579, %fd18578, %fd2222, %fd18570;
	fma.rn.f64 	%fd18580, %fd18578, %fd16585, %fd18572;
	fma.rn.f64 	%fd18581, %fd18578, %fd16586, %fd18573;
	fma.rn.f64 	%fd18582, %fd18578, %fd2469, %fd18574;
	fma.rn.f64 	%fd18583, %fd18578, %fd2470, %fd18575;
	fma.rn.f64 	%fd18584, %fd18578, %fd16589, %fd18576;
	neg.f64 	%fd18585, %fd18579;
	div.rn.f64 	%fd18586, %fd18585, %fd16926;
	neg.f64 	%fd2545, %fd18586;
	fma.rn.f64 	%fd18587, %fd18586, %fd16927, %fd18580;
	ld.local.f64 	%fd18588, [%rd5+10392];
	fma.rn.f64 	%fd18589, %fd18586, %fd18588, %fd18581;
	fma.rn.f64 	%fd18590, %fd18586, %fd16929, %fd18582;
	fma.rn.f64 	%fd18591, %fd18586, %fd16930, %fd18583;
	fma.rn.f64 	%fd18592, %fd18586, %fd16931, %fd18584;
	neg.f64 	%fd18593, %fd18587;
	div.rn.f64 	%fd18594, %fd18593, %fd17175;
	neg.f64 	%fd2546, %fd18594;
	fma.rn.f64 	%fd18595, %fd18594, %fd17176, %fd18589;
	fma.rn.f64 	%fd18596, %fd18594, %fd17177, %fd18590;
	fma.rn.f64 	%fd18597, %fd18594, %fd17178, %fd18591;
	fma.rn.f64 	%fd18598, %fd18594, %fd2234, %fd18592;
	neg.f64 	%fd18599, %fd18595;
	div.rn.f64 	%fd18600, %fd18599, %fd2326;
	neg.f64 	%fd2547, %fd18600;
	fma.rn.f64 	%fd18601, %fd18600, %fd2327, %fd18596;
	fma.rn.f64 	%fd18602, %fd18600, %fd2328, %fd18597;
	fma.rn.f64 	%fd18603, %fd18600, %fd2329, %fd18598;
	neg.f64 	%fd18604, %fd18601;
	div.rn.f64 	%fd18605, %fd18604, %fd2363;
	neg.f64 	%fd2548, %fd18605;
	fma.rn.f64 	%fd18606, %fd18605, %fd2364, %fd18602;
	fma.rn.f64 	%fd18607, %fd18605, %fd2365, %fd18603;
	neg.f64 	%fd18608, %fd18606;
	div.rn.f64 	%fd18609, %fd18608, %fd2475;
	neg.f64 	%fd2549, %fd18609;
	fma.rn.f64 	%fd2550, %fd18609, %fd2476, %fd18607;
	st.local.v2.f64 	[%rd5+11616], {%fd2476, %fd2477};
	st.local.v2.f64 	[%rd5+11632], {%fd2478, %fd2482};
	st.local.v2.f64 	[%rd5+11648], {%fd2487, %fd2491};
	st.local.v2.f64 	[%rd5+11664], {%fd2494, %fd2498};
	st.local.v2.f64 	[%rd5+11680], {%fd2499, %fd2500};
	st.local.v2.f64 	[%rd5+11696], {%fd2501, %fd2504};
	st.local.v2.f64 	[%rd5+11712], {%fd2505, %fd2507};
	st.local.v2.f64 	[%rd5+11728], {%fd2514, %fd2516};
	st.local.v2.f64 	[%rd5+11744], {%fd2522, %fd2523};
	st.local.v2.f64 	[%rd5+11760], {%fd2531, %fd2532};
	st.local.v2.f64 	[%rd5+11776], {%fd2533, %fd2534};
	st.local.v2.f64 	[%rd5+11792], {%fd2539, %fd2540};
	st.local.v2.f64 	[%rd5+11808], {%fd2541, %fd2542};
	st.local.v2.f64 	[%rd5+11824], {%fd2543, %fd2544};
	st.local.v2.f64 	[%rd5+11840], {%fd2545, %fd2546};
	st.local.v2.f64 	[%rd5+11856], {%fd2547, %fd2548};
	st.local.v2.f64 	[%rd5+11872], {%fd2549, %fd2550};
	add.s32 	%r3395, %r3395, 1;
	@%p1025 bra 	$L__BB0_858;
	ld.param.u32 	%r3295, [_Z10RosenbrockPdddS_PiiiiiiddddddddPKdS2_S2_S2_S2_S2_S2_S2_i_param_8];
	mul.wide.s32 	%rd469, %r3295, 480;
	mov.u64 	%rd470, ros;
	add.s64 	%rd471, %rd470, %rd469;
	ld.const.u32 	%r3120, [%rd471+-8];
	add.s32 	%r3401, %r3120, %r3401;
	mov.b32 	%r3407, 0;
$L__BB0_856:
	setp.ne.s32 	%p1026, %r3407, 0;
	@%p1026 bra 	$L__BB0_872;
	st.local.f64 	[%rd1], %fd1694;
	st.local.f64 	[%rd1+8], %fd1695;
	st.local.f64 	[%rd1+16], %fd1696;
	st.local.f64 	[%rd1+24], %fd1697;
	st.local.f64 	[%rd1+32], %fd1698;
	st.local.f64 	[%rd1+40], %fd1699;
	st.local.f64 	[%rd1+48], %fd1700;
	st.local.f64 	[%rd1+56], %fd1701;
	st.local.f64 	[%rd1+64], %fd1702;
	st.local.f64 	[%rd1+72], %fd1703;
	st.local.f64 	[%rd1+80], %fd1704;
	st.local.f64 	[%rd1+88], %fd1662;
	st.local.f64 	[%rd1+96], %fd1705;
	st.local.f64 	[%rd1+104], %fd1705;
	st.local.f64 	[%rd1+112], %fd1706;
	st.local.f64 	[%rd1+120], %fd1708;
	st.local.f64 	[%rd1+128], %fd1709;
	st.local.f64 	[%rd1+136], %fd1710;
	st.local.f64 	[%rd1+144], %fd1711;
	st.local.f64 	[%rd1+152], %fd1687;
	st.local.f64 	[%rd1+160], %fd1533;
	st.local.f64 	[%rd1+168], %fd1539;
	st.local.f64 	[%rd1+176], %fd1712;
	st.local.f64 	[%rd1+184], %fd1713;
	st.local.f64 	[%rd1+192], %fd1714;
	st.local.f64 	[%rd1+200], %fd1715;
	st.local.f64 	[%rd1+208], %fd1716;
	st.local.f64 	[%rd1+216], %fd1717;
	st.local.f64 	[%rd1+224], %fd1718;
	st.local.f64 	[%rd1+232], %fd1529;
	st.local.f64 	[%rd1+240], %fd1549;
	st.local.f64 	[%rd1+248], %fd1719;
	st.local.f64 	[%rd1+256], %fd1720;
	st.local.f64 	[%rd1+264], %fd1569;
	st.local.f64 	[%rd1+272], %fd1721;
	st.local.f64 	[%rd1+280], %fd1722;
	st.local.f64 	[%rd1+288], %fd1723;
	st.local.f64 	[%rd1+296], %fd1724;
	st.local.f64 	[%rd1+304], %fd1725;
	st.local.f64 	[%rd1+312], %fd1726;
	st.local.f64 	[%rd1+320], %fd1727;
	st.local.f64 	[%rd1+328], %fd1728;
	st.local.f64 	[%rd1+336], %fd1729;
	st.local.f64 	[%rd1+344], %fd1730;
	st.local.f64 	[%rd1+352], %fd1731;
	st.local.f64 	[%rd1+360], %fd1732;
	st.local.f64 	[%rd1+368], %fd1733;
	st.local.f64 	[%rd1+376], %fd1734;
	st.local.f64 	[%rd1+384], %fd1735;
	st.local.f64 	[%rd1+392], %fd1736;
	st.local.f64 	[%rd1+400], %fd1737;
	st.local.f64 	[%rd1+408], %fd1738;
	st.local.f64 	[%rd1+416], %fd1739;
	st.local.f64 	[%rd1+424], %fd1740;
	st.local.f64 	[%rd1+432], %fd1741;
	st.local.f64 	[%rd1+440], %fd1742;
	st.local.f64 	[%rd1+448], %fd1743;
	st.local.f64 	[%rd1+456], %fd1744;
	st.local.f64 	[%rd1+464], %fd1745;
	st.local.f64 	[%rd1+472], %fd1746;
	st.local.f64 	[%rd1+480], %fd1747;
	st.local.f64 	[%rd1+488], %fd1748;
	st.local.f64 	[%rd1+496], %fd1749;
	st.local.f64 	[%rd1+504], %fd1750;
	st.local.f64 	[%rd1+512], %fd1751;
	st.local.f64 	[%rd1+520], %fd1752;
	st.local.f64 	[%rd1+528], %fd1753;
	st.local.f64 	[%rd1+536], %fd1754;
	st.local.f64 	[%rd1+544], %fd1755;
	st.local.f64 	[%rd1+552], %fd1756;
	st.local.f64 	[%rd1+560], %fd1757;
	st.local.f64 	[%rd1+568], %fd1758;
	st.local.f64 	[%rd1+576], %fd1759;
	st.local.f64 	[%rd1+584], %fd1760;
	st.local.f64 	[%rd1+592], %fd1761;
	st.local.f64 	[%rd1+600], %fd1762;
	st.local.f64 	[%rd1+608], %fd1763;
	st.local.f64 	[%rd1+616], %fd1764;
	st.local.f64 	[%rd1+624], %fd1765;
	st.local.f64 	[%rd1+632], %fd1766;
	st.local.f64 	[%rd1+640], %fd1767;
	st.local.f64 	[%rd1+648], %fd1768;
	st.local.f64 	[%rd1+656], %fd1769;
	st.local.f64 	[%rd1+664], %fd1770;
	st.local.f64 	[%rd1+672], %fd1771;
	st.local.f64 	[%rd1+680], %fd1772;
	st.local.f64 	[%rd1+688], %fd1773;
	st.local.f64 	[%rd1+696], %fd1774;
	st.local.f64 	[%rd1+704], %fd1775;
	st.local.f64 	[%rd1+712], %fd1776;
	st.local.f64 	[%rd1+720], %fd1777;
	st.local.f64 	[%rd1+728], %fd1778;
	st.local.f64 	[%rd1+736], %fd1779;
	st.local.f64 	[%rd1+744], %fd1780;
	st.local.f64 	[%rd1+752], %fd1781;
	st.local.f64 	[%rd1+760], %fd1782;
	st.local.f64 	[%rd1+768], %fd1783;
	st.local.f64 	[%rd1+776], %fd1784;
	st.local.f64 	[%rd1+784], %fd1785;
	st.local.f64 	[%rd1+792], %fd1786;
	st.local.f64 	[%rd1+800], %fd1787;
	st.local.f64 	[%rd1+808], %fd1788;
	st.local.f64 	[%rd1+816], %fd1789;
	st.local.f64 	[%rd1+824], %fd1790;
	st.local.f64 	[%rd1+832], %fd1791;
	st.local.f64 	[%rd1+840], %fd1792;
	st.local.f64 	[%rd1+848], %fd1793;
	st.local.f64 	[%rd1+856], %fd1794;
	st.local.f64 	[%rd1+864], %fd1795;
	st.local.f64 	[%rd1+872], %fd1796;
	st.local.f64 	[%rd1+880], %fd1797;
	st.local.f64 	[%rd1+888], %fd1798;
	st.local.f64 	[%rd1+896], %fd1799;
	st.local.f64 	[%rd1+904], %fd1800;
	st.local.f64 	[%rd1+912], %fd1801;
	st.local.f64 	[%rd1+920], %fd1802;
	st.local.f64 	[%rd1+928], %fd1803;
	st.local.f64 	[%rd1+936], %fd1804;
	st.local.f64 	[%rd1+944], %fd1805;
	st.local.f64 	[%rd1+952], %fd1806;
	st.local.f64 	[%rd1+960], %fd1807;
	st.local.f64 	[%rd1+968], %fd1808;
	st.local.f64 	[%rd1+976], %fd1809;
	st.local.f64 	[%rd1+984], %fd1810;
	st.local.f64 	[%rd1+992], %fd1811;
	st.local.f64 	[%rd1+1000], %fd1812;
	st.local.f64 	[%rd1+1008], %fd1813;
	st.local.f64 	[%rd1+1016], %fd1814;
	st.local.f64 	[%rd1+1024], %fd1815;
	st.local.f64 	[%rd1+1032], %fd1816;
	st.local.f64 	[%rd1+1040], %fd1817;
	st.local.f64 	[%rd1+1048], %fd1818;
	st.local.f64 	[%rd1+1056], %fd1819;
	st.local.f64 	[%rd1+1064], %fd1820;
	st.local.f64 	[%rd1+1072], %fd1821;
	st.local.f64 	[%rd1+1080], %fd1822;
	st.local.f64 	[%rd1+1088], %fd1823;
	st.local.f64 	[%rd1+1096], %fd1824;
	st.local.f64 	[%rd1+1104], %fd1825;
	mov.f64 	%fd26132, %fd1825;
	mov.f64 	%fd26133, %fd1824;
	mov.f64 	%fd26134, %fd1823;
	mov.f64 	%fd26135, %fd1822;
	mov.f64 	%fd26136, %fd1821;
	mov.f64 	%fd26137, %fd1820;
	mov.f64 	%fd26138, %fd1819;
	mov.f64 	%fd26139, %fd1818;
	mov.f64 	%fd26140, %fd1817;
	mov.f64 	%fd26141, %fd1816;
	mov.f64 	%fd26142, %fd1815;
	mov.f64 	%fd26143, %fd1814;
	mov.f64 	%fd26144, %fd1813;
	mov.f64 	%fd26145, %fd1812;
	mov.f64 	%fd26146, %fd1811;
	mov.f64 	%fd26147, %fd1810;
	mov.f64 	%fd26148, %fd1809;
	mov.f64 	%fd26149, %fd1808;
	mov.f64 	%fd26150, %fd1807;
	mov.f64 	%fd26151, %fd1806;
	mov.f64 	%fd26152, %fd1805;
	mov.f64 	%fd26153, %fd1804;
	mov.f64 	%fd26154, %fd1803;
	mov.f64 	%fd26155, %fd1802;
	mov.f64 	%fd26156, %fd1801;
	mov.f64 	%fd26157, %fd1800;
	mov.f64 	%fd26158, %fd1799;
	mov.f64 	%fd26159, %fd1798;
	mov.f64 	%fd26160, %fd1797;
	mov.f64 	%fd26161, %fd1796;
	mov.f64 	%fd26162, %fd1795;
	mov.f64 	%fd26163, %fd1794;
	mov.f64 	%fd26164, %fd1793;
	mov.f64 	%fd26165, %fd1792;
	mov.f64 	%fd26166, %fd1791;
	mov.f64 	%fd26167, %fd1790;
	mov.f64 	%fd26168, %fd1789;
	mov.f64 	%fd26169, %fd1788;
	mov.f64 	%fd26170, %fd1787;
	mov.f64 	%fd26171, %fd1786;
	mov.f64 	%fd26172, %fd1785;
	mov.f64 	%fd26173, %fd1784;
	mov.f64 	%fd26174, %fd1783;
	mov.f64 	%fd26175, %fd1782;
	mov.f64 	%fd26176, %fd1781;
	mov.f64 	%fd26177, %fd1780;
	mov.f64 	%fd26178, %fd1779;
	mov.f64 	%fd26179, %fd1778;
	mov.f64 	%fd26180, %fd1777;
	mov.f64 	%fd26181, %fd1776;
	mov.f64 	%fd26182, %fd1775;
	mov.f64 	%fd26183, %fd1774;
	mov.f64 	%fd26184, %fd1773;
	mov.f64 	%fd26185, %fd1772;
	mov.f64 	%fd26186, %fd1771;
	mov.f64 	%fd26187, %fd1770;
	mov.f64 	%fd26188, %fd1769;
	mov.f64 	%fd26189, %fd1768;
	mov.f64 	%fd26190, %fd1767;
	mov.f64 	%fd26191, %fd1766;
	mov.f64 	%fd26192, %fd1765;
	mov.f64 	%fd26193, %fd1764;
	mov.f64 	%fd26194, %fd1763;
	mov.f64 	%fd26195, %fd1762;
	mov.f64 	%fd26196, %fd1761;
	mov.f64 	%fd26197, %fd1760;
	mov.f64 	%fd26198, %fd1759;
	mov.f64 	%fd26199, %fd1758;
	mov.f64 	%fd26200, %fd1757;
	mov.f64 	%fd26201, %fd1756;
	mov.f64 	%fd26202, %fd1755;
	mov.f64 	%fd26203, %fd1754;
	mov.f64 	%fd26204, %fd1753;
	mov.f64 	%fd26205, %fd1752;
	mov.f64 	%fd26206, %fd1751;
	mov.f64 	%fd26207, %fd1750;
	mov.f64 	%fd26208, %fd1749;
	mov.f64 	%fd26209, %fd1748;
	mov.f64 	%fd26210, %fd1747;
	mov.f64 	%fd26211, %fd1746;
	mov.f64 	%fd26212, %fd1745;
	mov.f64 	%fd26213, %fd1744;
	mov.f64 	%fd26214, %fd1743;
	mov.f64 	%fd26215, %fd1742;
	mov.f64 	%fd26216, %fd1741;
	mov.f64 	%fd26217, %fd1740;
	mov.f64 	%fd26218, %fd1739;
	mov.f64 	%fd26219, %fd1738;
	mov.f64 	%fd26220, %fd1737;
	mov.f64 	%fd26221, %fd1736;
	mov.f64 	%fd26222, %fd1735;
	mov.f64 	%fd26223, %fd1734;
	mov.f64 	%fd26224, %fd1733;
	mov.f64 	%fd26225, %fd1732;
	mov.f64 	%fd26226, %fd1731;
	mov.f64 	%fd26227, %fd1730;
	mov.f64 	%fd26228, %fd1729;
	mov.f64 	%fd26229, %fd1728;
	mov.f64 	%fd26230, %fd1727;
	mov.f64 	%fd26231, %fd1726;
	mov.f64 	%fd26232, %fd1725;
	mov.f64 	%fd26233, %fd1724;
	mov.f64 	%fd26234, %fd1723;
	mov.f64 	%fd26235, %fd1722;
	mov.f64 	%fd26236, %fd1721;
	mov.f64 	%fd26237, %fd1569;
	mov.f64 	%fd26238, %fd1720;
	mov.f64 	%fd26239, %fd1719;
	mov.f64 	%fd26240, %fd1549;
	mov.f64 	%fd26241, %fd1529;
	mov.f64 	%fd26242, %fd1718;
	mov.f64 	%fd26243, %fd1717;
	mov.f64 	%fd26244, %fd1716;
	mov.f64 	%fd26245, %fd1715;
	mov.f64 	%fd26246, %fd1714;
	mov.f64 	%fd26247, %fd1713;
	mov.f64 	%fd26248, %fd1712;
	mov.f64 	%fd26249, %fd1539;
	mov.f64 	%fd26250, %fd1533;
	mov.f64 	%fd26251, %fd1687;
	mov.f64 	%fd26252, %fd1711;
	mov.f64 	%fd26253, %fd1710;
	mov.f64 	%fd26254, %fd1709;
	mov.f64 	%fd26255, %fd1708;
	mov.f64 	%fd26256, %fd1706;
	mov.f64 	%fd26257, %fd1705;
	mov.f64 	%fd26258, %fd1705;
	mov.f64 	%fd26259, %fd1662;
	mov.f64 	%fd26260, %fd1704;
	mov.f64 	%fd26261, %fd1703;
	mov.f64 	%fd26262, %fd1702;
	mov.f64 	%fd26263, %fd1701;
	mov.f64 	%fd26264, %fd1700;
	mov.f64 	%fd26265, %fd1699;
	mov.f64 	%fd26266, %fd1698;
	mov.f64 	%fd26267, %fd1697;
	mov.f64 	%fd26268, %fd1696;
	mov.f64 	%fd26269, %fd1695;
	mov.f64 	%fd26270, %fd1694;
	bra.uni 	$L__BB0_877;
$L__BB0_858:
	ld.param.u32 	%r3302, [_Z10RosenbrockPdddS_PiiiiiiddddddddPKdS2_S2_S2_S2_S2_S2_S2_i_param_8];
	mul.wide.s32 	%rd512, %r3302, 480;
	mov.u64 	%rd513, ros;
	add.s64 	%rd514, %rd513, %rd512;
	ld.const.u32 	%r3141, [%rd514+-8];
	setp.lt.s32 	%p1034, %r3141, 1;
	@%p1034 bra 	$L__BB0_884;
	mov.b32 	%r3402, 0;
$L__BB0_860:
	ld.param.u32 	%r3303, [_Z10RosenbrockPdddS_PiiiiiiddddddddPKdS2_S2_S2_S2_S2_S2_S2_i_param_8];
	mul.wide.s32 	%rd516, %r3303, 480;
	mov.u64 	%rd517, ros;
	add.s64 	%rd518, %rd517, %rd516;
	ld.const.u32 	%r3144, [%rd518+-8];
	setp.lt.u32 	%p1035, %r3144, 8;
	mul.wide.u32 	%rd519, %r3402, 8;
	add.s64 	%rd520, %rd2, %rd519;
	ld.local.f64 	%fd25713, [%rd520];
	mov.f64 	%fd25714, 0d0000000000000000;
	mov.b32 	%r3405, 0;
	@%p1035 bra 	$L__BB0_863;
	mov.f64 	%fd25714, 0d0000000000000000;
	mov.b32 	%r3403, 0;
$L__BB0_862:
	.pragma "nounroll";
	ld.param.u32 	%r3304, [_Z10RosenbrockPdddS_PiiiiiiddddddddPKdS2_S2_S2_S2_S2_S2_S2_i_param_8];
	mad.lo.s32 	%r3146, %r3403, 139, %r3402;
	mul.wide.u32 	%rd521, %r3146, 8;
	add.s64 	%rd522, %rd6, %rd521;
	ld.local.f64 	%fd24631, [%rd522];
	mul.wide.s32 	%rd523, %r3304, 480;
	mov.u64 	%rd524, ros;
	add.s64 	%rd525, %rd524, %rd523;
	mul.wide.u32 	%rd526, %r3403, 8;
	add.s64 	%rd527, %rd525, %rd526;
	ld.const.f64 	%fd24632, [%rd527+-208];
	fma.rn.f64 	%fd24633, %fd24631, %fd24632, %fd25713;
	ld.const.f64 	%fd24634, [%rd527+-160];
	fma.rn.f64 	%fd24635, %fd24631, %fd24634, %fd25714;
	ld.local.f64 	%fd24636, [%rd522+1112];
	ld.const.f64 	%fd24637, [%rd527+-200];
	fma.rn.f64 	%fd24638, %fd24636, %fd24637, %fd24633;
	ld.const.f64 	%fd24639, [%rd527+-152];
	fma.rn.f64 	%fd24640, %fd24636, %fd24639, %fd24635;
	add.s32 	%r3147, %r3146, 278;
	mul.wide.u32 	%rd528, %r3147, 8;
	add.s64 	%rd529, %rd6, %rd528;
	ld.local.f64 	%fd24641, [%rd529];
	ld.const.f64 	%fd24642, [%rd527+-192];
	fma.rn.f64 	%fd24643, %fd24641, %fd24642, %fd24638;
	ld.const.f64 	%fd24644, [%rd527+-144];
	fma.rn.f64 	%fd24645, %fd24641, %fd24644, %fd24640;
	add.s32 	%r3148, %r3146, 417;
	mul.wide.u32 	%rd530, %r3148, 8;
	add.s64 	%rd531, %rd6, %rd530;
	ld.local.f64 	%fd24646, [%rd531];
	ld.const.f64 	%fd24647, [%rd527+-184];
	fma.rn.f64 	%fd24648, %fd24646, %fd24647, %fd24643;
	ld.const.f64 	%fd24649, [%rd527+-136];
	fma.rn.f64 	%fd24650, %fd24646, %fd24649, %fd24645;
	add.s32 	%r3149, %r3146, 556;
	mul.wide.u32 	%rd532, %r3149, 8;
	add.s64 	%rd533, %rd6, %rd532;
	ld.local.f64 	%fd24651, [%rd533];
	ld.const.f64 	%fd24652, [%rd527+-176];
	fma.rn.f64 	%fd24653, %fd24651, %fd24652, %fd24648;
	ld.const.f64 	%fd24654, [%rd527+-128];
	fma.rn.f64 	%fd24655, %fd24651, %fd24654, %fd24650;
	add.s32 	%r3150, %r3146, 695;
	mul.wide.u32 	%rd534, %r3150, 8;
	add.s64 	%rd535, %rd6, %rd534;
	ld.local.f64 	%fd24656, [%rd535];
	ld.const.f64 	%fd24657, [%rd527+-168];
	fma.rn.f64 	%fd24658, %fd24656, %fd24657, %fd24653;
	ld.const.f64 	%fd24659, [%rd527+-120];
	fma.rn.f64 	%fd24660, %fd24656, %fd24659, %fd24655;
	add.s32 	%r3151, %r3146, 834;
	mul.wide.u32 	%rd536, %r3151, 8;
	add.s64 	%rd537, %rd6, %rd536;
	ld.local.f64 	%fd24661, [%rd537];
	fma.rn.f64 	%fd24662, %fd24661, %fd24634, %fd24658;
	ld.const.f64 	%fd24663, [%rd527+-112];
	fma.rn.f64 	%fd24664, %fd24661, %fd24663, %fd24660;
	add.s32 	%r3152, %r3146, 973;
	mul.wide.u32 	%rd538, %r3152, 8;
	add.s64 	%rd539, %rd6, %rd538;
	ld.local.f64 	%fd24665, [%rd539];
	fma.rn.f64 	%fd25713, %fd24665, %fd24639, %fd24662;
	ld.const.f64 	%fd24666, [%rd527+-104];
	fma.rn.f64 	%fd25714, %fd24665, %fd24666, %fd24664;
	add.s32 	%r3403, %r3403, 8;
	ld.const.u32 	%r3153, [%rd525+-8];
	and.b32  	%r3405, %r3153, 2147483640;
	setp.ne.s32 	%p1036, %r3403, %r3405;
	@%p1036 bra 	$L__BB0_862;
$L__BB0_863:
	ld.param.u32 	%r3305, [_Z10RosenbrockPdddS_PiiiiiiddddddddPKdS2_S2_S2_S2_S2_S2_S2_i_param_8];
	mul.wide.s32 	%rd540, %r3305, 480;
	mov.u64 	%rd541, ros;
	add.s64 	%rd542, %rd541, %rd540;
	ld.const.u32 	%r3154, [%rd542+-8];
	and.b32  	%r3155, %r3154, 7;
	setp.eq.s32 	%p1037, %r3155, 0;
	@%p1037 bra 	$L__BB0_871;
	ld.param.u32 	%r3306, [_Z10RosenbrockPdddS_PiiiiiiddddddddPKdS2_S2_S2_S2_S2_S2_S2_i_param_8];
	mul.wide.s32 	%rd543, %r3306, 480;
	mov.u64 	%rd544, ros;
	add.s64 	%rd545, %rd544, %rd543;
	ld.const.u32 	%r3156, [%rd545+-8];
	and.b32  	%r3157, %r3156, 7;
	add.s32 	%r3158, %r3157, -1;
	setp.lt.u32 	%p1038, %r3158, 3;
	@%p1038 bra 	$L__BB0_866;
	ld.param.u32 	%r3307, [_Z10RosenbrockPdddS_PiiiiiiddddddddPKdS2_S2_S2_S2_S2_S2_S2_i_param_8];
	mad.lo.s32 	%r3159, %r3405, 139, %r3402;
	mul.wide.u32 	%rd546, %r3159, 8;
	add.s64 	%rd547, %rd6, %rd546;
	ld.local.f64 	%fd24668, [%rd547];
	mul.wide.s32 	%rd548, %r3307, 480;
	mov.u64 	%rd549, ros;
	add.s64 	%rd550, %rd549, %rd548;
	mul.wide.u32 	%rd551, %r3405, 8;
	add.s64 	%rd552, %rd550, %rd551;
	ld.const.f64 	%fd24669, [%rd552+-208];
	fma.rn.f64 	%fd24670, %fd24668, %fd24669, %fd25713;
	ld.const.f64 	%fd24671, [%rd552+-160];
	fma.rn.f64 	%fd24672, %fd24668, %fd24671, %fd25714;
	add.s32 	%r3160, %r3159, 139;
	mul.wide.u32 	%rd553, %r3160, 8;
	add.s64 	%rd554, %rd6, %rd553;
	ld.local.f64 	%fd24673, [%rd554];
	ld.const.f64 	%fd24674, [%rd552+-200];
	fma.rn.f64 	%fd24675, %fd24673, %fd24674, %fd24670;
	ld.const.f64 	%fd24676, [%rd552+-152];
	fma.rn.f64 	%fd24677, %fd24673, %fd24676, %fd24672;
	add.s32 	%r3161, %r3159, 278;
	mul.wide.u32 	%rd555, %r3161, 8;
	add.s64 	%rd556, %rd6, %rd555;
	ld.local.f64 	%fd24678, [%rd556];
	ld.const.f64 	%fd24679, [%rd552+-192];
	fma.rn.f64 	%fd24680, %fd24678, %fd24679, %fd24675;
	ld.const.f64 	%fd24681, [%rd552+-144];
	fma.rn.f64 	%fd24682, %fd24678, %fd24681, %fd24677;
	add.s32 	%r3162, %r3159, 417;
	mul.wide.u32 	%rd557, %r3162, 8;
	add.s64 	%rd558, %rd6, %rd557;
	ld.local.f64 	%fd24683, [%rd558];
	ld.const.f64 	%fd24684, [%rd552+-184];
	fma.rn.f64 	%fd25713, %fd24683, %fd24684, %fd24680;
	ld.const.f64 	%fd24685, [%rd552+-136];
	fma.rn.f64 	%fd25714, %fd24683, %fd24685, %fd24682;
	add.s32 	%r3405, %r3405, 4;
$L__BB0_866:
	ld.param.u32 	%r3308, [_Z10RosenbrockPdddS_PiiiiiiddddddddPKdS2_S2_S2_S2_S2_S2_S2_i_param_8];
	mul.wide.s32 	%rd559, %r3308, 480;
	mov.u64 	%rd560, ros;
	add.s64 	%rd561, %rd560, %rd559;
	ld.const.u32 	%r3164, [%rd561+-8];
	and.b32  	%r3163, %r3164, 3;
	setp.eq.s32 	%p1039, %r3163, 0;
	@%p1039 bra 	$L__BB0_871;
	setp.eq.s32 	%p1040, %r3163, 1;
	@%p1040 bra 	$L__BB0_869;
	ld.param.u32 	%r3309, [_Z10RosenbrockPdddS_PiiiiiiddddddddPKdS2_S2_S2_S2_S2_S2_S2_i_param_8];
	mad.lo.s32 	%r3165, %r3405, 139, %r3402;
	mul.wide.u32 	%rd562, %r3165, 8;
	add.s64 	%rd563, %rd6, %rd562;
	ld.local.f64 	%fd24687, [%rd563];
	mul.wide.s32 	%rd564, %r3309, 480;
	mov.u64 	%rd565, ros;
	add.s64 	%rd566, %rd565, %rd564;
	mul.wide.u32 	%rd567, %r3405, 8;
	add.s64 	%rd568, %rd566, %rd567;
	ld.const.f64 	%fd24688, [%rd568+-208];
	fma.rn.f64 	%fd24689, %fd24687, %fd24688, %fd25713;
	ld.const.f64 	%fd24690, [%rd568+-160];
	fma.rn.f64 	%fd24691, %fd24687, %fd24690, %fd25714;
	add.s32 	%r3166, %r3165, 139;
	mul.wide.u32 	%rd569, %r3166, 8;
	add.s64 	%rd570, %rd6, %rd569;
	ld.local.f64 	%fd24692, [%rd570];
	ld.const.f64 	%fd24693, [%rd568+-200];
	fma.rn.f64 	%fd25713, %fd24692, %fd24693, %fd24689;
	ld.const.f64 	%fd24694, [%rd568+-152];
	fma.rn.f64 	%fd25714, %fd24692, %fd24694, %fd24691;
	add.s32 	%r3405, %r3405, 2;
$L__BB0_869:
	ld.param.u32 	%r3310, [_Z10RosenbrockPdddS_PiiiiiiddddddddPKdS2_S2_S2_S2_S2_S2_S2_i_param_8];
	mul.wide.s32 	%rd571, %r3310, 480;
	mov.u64 	%rd572, ros;
	add.s64 	%rd573, %rd572, %rd571;
	ld.const.u32 	%r3167, [%rd573+-8];
	and.b32  	%r3168, %r3167, 1;
	setp.eq.b32 	%p1041, %r3168, 1;
	not.pred 	%p1042, %p1041;
	@%p1042 bra 	$L__BB0_871;
	ld.param.u32 	%r3311, [_Z10RosenbrockPdddS_PiiiiiiddddddddPKdS2_S2_S2_S2_S2_S2_S2_i_param_8];
	mad.lo.s32 	%r3169, %r3405, 139, %r3402;
	mul.wide.u32 	%rd574, %r3169, 8;
	add.s64 	%rd575, %rd6, %rd574;
	ld.local.f64 	%fd24695, [%rd575];
	mul.wide.s32 	%rd576, %r3311, 480;
	mov.u64 	%rd577, ros;
	add.s64 	%rd578, %rd577, %rd576;
	mul.wide.u32 	%rd579, %r3405, 8;
	add.s64 	%rd580, %rd578, %rd579;
	ld.const.f64 	%fd24696, [%rd580+-208];
	fma.rn.f64 	%fd25713, %fd24695, %fd24696, %fd25713;
	ld.const.f64 	%fd24697, [%rd580+-160];
	fma.rn.f64 	%fd25714, %fd24695, %fd24697, %fd25714;
$L__BB0_871:
	mul.wide.u32 	%rd581, %r3402, 8;
	add.s64 	%rd582, %rd1, %rd581;
	st.local.f64 	[%rd582], %fd25713;
	add.s64 	%rd583, %rd3, %rd581;
	st.local.f64 	[%rd583], %fd25714;
	add.s32 	%r3402, %r3402, 1;
	setp.eq.s32 	%p1043, %r3402, 139;
	@%p1043 bra 	$L__BB0_885;
	bra.uni 	$L__BB0_860;
$L__BB0_872:
	ld.param.u32 	%r3296, [_Z10RosenbrockPdddS_PiiiiiiddddddddPKdS2_S2_S2_S2_S2_S2_S2_i_param_8];
	mul.wide.s32 	%rd472, %r3296, 480;
	mov.u64 	%rd473, ros;
	add.s64 	%rd474, %rd473, %rd472;
	mul.wide.u32 	%rd475, %r3407, 4;
	add.s64 	%rd476, %rd474, %rd475;
	ld.const.u32 	%r3121, [%rd476+-240];
	setp.ne.s32 	%p1027, %r3121, 0;
	@%p1027 bra 	$L__BB0_874;
	ld.local.f64 	%fd26270, [%rd1];
	ld.local.f64 	%fd26269, [%rd1+8];
	ld.local.f64 	%fd26268, [%rd1+16];
	ld.local.f64 	%fd26267, [%rd1+24];
	ld.local.f64 	%fd26266, [%rd1+32];
	ld.local.f64 	%fd26265, [%rd1+40];
	ld.local.f64 	%fd26264, [%rd1+48];
	ld.local.f64 	%fd26263, [%rd1+56];
	ld.local.f64 	%fd26262, [%rd1+64];
	ld.local.f64 	%fd26261, [%rd1+72];
	ld.local.f64 	%fd26260, [%rd1+80];
	ld.local.f64 	%fd26259, [%rd1+88];
	ld.local.f64 	%fd26258, [%rd1+96];
	ld.local.f64 	%fd26257, [%rd1+104];
	ld.local.f64 	%fd26256, [%rd1+112];
	ld.local.f64 	%fd26255, [%rd1+120];
	ld.local.f64 	%fd26254, [%rd1+128];
	ld.local.f64 	%fd26253, [%rd1+136];
	ld.local.f64 	%fd26252, [%rd1+144];
	ld.local.f64 	%fd26251, [%rd1+152];
	ld.local.f64 	%fd26250, [%rd1+160];
	ld.local.f64 	%fd26249, [%rd1+168];
	ld.local.f64 	%fd26248, [%rd1+176];
	ld.local.f64 	%fd26247, [%rd1+184];
	ld.local.f64 	%fd26246, [%rd1+192];
	ld.local.f64 	%fd26245, [%rd1+200];
	ld.local.f64 	%fd26244, [%rd1+208];
	ld.local.f64 	%fd26243, [%rd1+216];
	ld.local.f64 	%fd26242, [%rd1+224];
	ld.local.f64 	%fd26241, [%rd1+232];
	ld.local.f64 	%fd26240, [%rd1+240];
	ld.local.f64 	%fd26239, [%rd1+248];
	ld.local.f64 	%fd26238, [%rd1+256];
	ld.local.f64 	%fd26237, [%rd1+264];
	ld.local.f64 	%fd26236, [%rd1+272];
	ld.local.f64 	%fd26235, [%rd1+280];
	ld.local.f64 	%fd26234, [%rd1+288];
	ld.local.f64 	%fd26233, [%rd1+296];
	ld.local.f64 	%fd26232, [%rd1+304];
	ld.local.f64 	%fd26231, [%rd1+312];
	ld.local.f64 	%fd26230, [%rd1+320];
	ld.local.f64 	%fd26229, [%rd1+328];
	ld.local.f64 	%fd26228, [%rd1+336];
	ld.local.f64 	%fd26227, [%rd1+344];
	ld.local.f64 	%fd26226, [%rd1+352];
	ld.local.f64 	%fd26225, [%rd1+360];
	ld.local.f64 	%fd26224, [%rd1+368];
	ld.local.f64 	%fd26223, [%rd1+376];
	ld.local.f64 	%fd26222, [%rd1+384];
	ld.local.f64 	%fd26221, [%rd1+392];
	ld.local.f64 	%fd26220, [%rd1+400];
	ld.local.f64 	%fd26219, [%rd1+408];
	ld.local.f64 	%fd26218, [%rd1+416];
	ld.local.f64 	%fd26217, [%rd1+424];
	ld.local.f64 	%fd26216, [%rd1+432];
	ld.local.f64 	%fd26215, [%rd1+440];
	ld.local.f64 	%fd26214, [%rd1+448];
	ld.local.f64 	%fd26213, [%rd1+456];
	ld.local.f64 	%fd26212, [%rd1+464];
	ld.local.f64 	%fd26211, [%rd1+472];
	ld.local.f64 	%fd26210, [%rd1+480];
	ld.local.f64 	%fd26209, [%rd1+488];
	ld.local.f64 	%fd26208, [%rd1+496];
	ld.local.f64 	%fd26207, [%rd1+504];
	ld.local.f64 	%fd26206, [%rd1+512];
	ld.local.f64 	%fd26205, [%rd1+520];
	ld.local.f64 	%fd26204, [%rd1+528];
	ld.local.f64 	%fd26203, [%rd1+536];
	ld.local.f64 	%fd26202, [%rd1+544];
	ld.local.f64 	%fd26201, [%rd1+552];
	ld.local.f64 	%fd26200, [%rd1+560];
	ld.local.f64 	%fd26199, [%rd1+568];
	ld.local.f64 	%fd26198, [%rd1+576];
	ld.local.f64 	%fd26197, [%rd1+584];
	ld.local.f64 	%fd26196, [%rd1+592];
	ld.local.f64 	%fd26195, [%rd1+600];
	ld.local.f64 	%fd26194, [%rd1+608];
	ld.local.f64 	%fd26193, [%rd1+616];
	ld.local.f64 	%fd26192, [%rd1+624];
	ld.local.f64 	%fd26191, [%rd1+632];
	ld.local.f64 	%fd26190, [%rd1+640];
	ld.local.f64 	%fd26189, [%rd1+648];
	ld.local.f64 	%fd26188, [%rd1+656];
	ld.local.f64 	%fd26187, [%rd1+664];
	ld.local.f64 	%fd26186, [%rd1+672];
	ld.local.f64 	%fd26185, [%rd1+680];
	ld.local.f64 	%fd26184, [%rd1+688];
	ld.local.f64 	%fd26183, [%rd1+696];
	ld.local.f64 	%fd26182, [%rd1+704];
	ld.local.f64 	%fd26181, [%rd1+712];
	ld.local.f64 	%fd26180, [%rd1+720];
	ld.local.f64 	%fd26179, [%rd1+728];
	ld.local.f64 	%fd26178, [%rd1+736];
	ld.local.f64 	%fd26177, [%rd1+744];
	ld.local.f64 	%fd26176, [%rd1+752];
	ld.local.f64 	%fd26175, [%rd1+760];
	ld.local.f64 	%fd26174, [%rd1+768];
	ld.local.f64 	%fd26173, [%rd1+776];
	ld.local.f64 	%fd26172, [%rd1+784];
	ld.local.f64 	%fd26171, [%rd1+792];
	ld.local.f64 	%fd26170, [%rd1+800];
	ld.local.f64 	%fd26169, [%rd1+808];
	ld.local.f64 	%fd26168, [%rd1+816];
	ld.local.f64 	%fd26167, [%rd1+824];
	ld.local.f64 	%fd26166, [%rd1+832];
	ld.local.f64 	%fd26165, [%rd1+840];
	ld.local.f64 	%fd26164, [%rd1+848];
	ld.local.f64 	%fd26163, [%rd1+856];
	ld.local.f64 	%fd26162, [%rd1+864];
	ld.local.f64 	%fd26161, [%rd1+872];
	ld.local.f64 	%fd26160, [%rd1+880];
	ld.local.f64 	%fd26159, [%rd1+888];
	ld.local.f64 	%fd26158, [%rd1+896];
	ld.local.f64 	%fd26157, [%rd1+904];
	ld.local.f64 	%fd26156, [%rd1+912];
	ld.local.f64 	%fd26155, [%rd1+920];
	ld.local.f64 	%fd26154, [%rd1+928];
	ld.local.f64 	%fd26153, [%rd1+936];
	ld.local.f64 	%fd26152, [%rd1+944];
	ld.local.f64 	%fd26151, [%rd1+952];
	ld.local.f64 	%fd26150, [%rd1+960];
	ld.local.f64 	%fd26149, [%rd1+968];
	ld.local.f64 	%fd26148, [%rd1+976];
	ld.local.f64 	%fd26147, [%rd1+984];
	ld.local.f64 	%fd26146, [%rd1+992];
	ld.local.f64 	%fd26145, [%rd1+1000];
	ld.local.f64 	%fd26144, [%rd1+1008];
	ld.local.f64 	%fd26143, [%rd1+1016];
	ld.local.f64 	%fd26142, [%rd1+1024];
	ld.local.f64 	%fd26141, [%rd1+1032];
	ld.local.f64 	%fd26140, [%rd1+1040];
	ld.local.f64 	%fd26139, [%rd1+1048];
	ld.local.f64 	%fd26138, [%rd1+1056];
	ld.local.f64 	%fd26137, [%rd1+1064];
	ld.local.f64 	%fd26136, [%rd1+1072];
	ld.local.f64 	%fd26135, [%rd1+1080];
	ld.local.f64 	%fd26134, [%rd1+1088];
	ld.local.f64 	%fd26133, [%rd1+1096];
	ld.local.f64 	%fd26132, [%rd1+1104];
	bra.uni 	$L__BB0_877;
$L__BB0_874:
	ld.local.v2.f64 	{%fd25853, %fd25852}, [%rd2];
	st.local.f64 	[%rd1], %fd25853;
	st.local.f64 	[%rd1+8], %fd25852;
	ld.local.v2.f64 	{%fd25851, %fd25850}, [%rd2+16];
	st.local.f64 	[%rd1+16], %fd25851;
	st.local.f64 	[%rd1+24], %fd25850;
	ld.local.v2.f64 	{%fd25849, %fd25848}, [%rd2+32];
	st.local.f64 	[%rd1+32], %fd25849;
	st.local.f64 	[%rd1+40], %fd25848;
	ld.local.v2.f64 	{%fd25847, %fd25846}, [%rd2+48];
	st.local.f64 	[%rd1+48], %fd25847;
	st.local.f64 	[%rd1+56], %fd25846;
	ld.local.v2.f64 	{%fd25845, %fd25844}, [%rd2+64];
	st.local.f64 	[%rd1+64], %fd25845;
	st.local.f64 	[%rd1+72], %fd25844;
	ld.local.v2.f64 	{%fd25843, %fd25842}, [%rd2+80];
	st.local.f64 	[%rd1+80], %fd25843;
	st.local.f64 	[%rd1+88], %fd25842;
	ld.local.v2.f64 	{%fd25841, %fd25840}, [%rd2+96];
	st.local.f64 	[%rd1+96], %fd25841;
	st.local.f64 	[%rd1+104], %fd25840;
	ld.local.v2.f64 	{%fd25839, %fd25838}, [%rd2+112];
	st.local.f64 	[%rd1+112], %fd25839;
	st.local.f64 	[%rd1+120], %fd25838;
	ld.local.v2.f64 	{%fd25837, %fd25836}, [%rd2+128];
	st.local.f64 	[%rd1+128], %fd25837;
	st.local.f64 	[%rd1+136], %fd25836;
	ld.local.v2.f64 	{%fd25835, %fd25834}, [%rd2+144];
	st.local.f64 	[%rd1+144], %fd25835;
	st.local.f64 	[%rd1+152], %fd25834;
	ld.local.v2.f64 	{%fd25833, %fd25832}, [%rd2+160];
	st.local.f64 	[%rd1+160], %fd25833;
	st.local.f64 	[%rd1+168], %fd25832;
	ld.local.v2.f64 	{%fd25831, %fd25830}, [%rd2+176];
	st.local.f64 	[%rd1+176], %fd25831;
	st.local.f64 	[%rd1+184], %fd25830;
	ld.local.v2.f64 	{%fd25829, %fd25828}, [%rd2+192];
	st.local.f64 	[%rd1+192], %fd25829;
	st.local.f64 	[%rd1+200], %fd25828;
	ld.local.v2.f64 	{%fd25827, %fd25826}, [%rd2+208];
	st.local.f64 	[%rd1+208], %fd25827;
	st.local.f64 	[%rd1+216], %fd25826;
	ld.local.v2.f64 	{%fd25825, %fd25824}, [%rd2+224];
	st.local.f64 	[%rd1+224], %fd25825;
	st.local.f64 	[%rd1+232], %fd25824;
	ld.local.v2.f64 	{%fd25823, %fd25822}, [%rd2+240];
	st.local.f64 	[%rd1+240], %fd25823;
	st.local.f64 	[%rd1+248], %fd25822;
	ld.local.v2.f64 	{%fd25821, %fd25820}, [%rd2+256];
	st.local.f64 	[%rd1+256], %fd25821;
	st.local.f64 	[%rd1+264], %fd25820;
	ld.local.v2.f64 	{%fd25819, %fd25818}, [%rd2+272];
	st.local.f64 	[%rd1+272], %fd25819;
	st.local.f64 	[%rd1+280], %fd25818;
	ld.local.v2.f64 	{%fd25817, %fd25816}, [%rd2+288];
	st.local.f64 	[%rd1+288], %fd25817;
	st.local.f64 	[%rd1+296], %fd25816;
	ld.local.v2.f64 	{%fd25815, %fd25814}, [%rd2+304];
	st.local.f64 	[%rd1+304], %fd25815;
	st.local.f64 	[%rd1+312], %fd25814;
	ld.local.v2.f64 	{%fd25813, %fd25812}, [%rd2+320];
	st.local.f64 	[%rd1+320], %fd25813;
	st.local.f64 	[%rd1+328], %fd25812;
	ld.local.v2.f64 	{%fd25811, %fd25810}, [%rd2+336];
	st.local.f64 	[%rd1+336], %fd25811;
	st.local.f64 	[%rd1+344], %fd25810;
	ld.local.v2.f64 	{%fd25809, %fd25808}, [%rd2+352];
	st.local.f64 	[%rd1+352], %fd25809;
	st.local.f64 	[%rd1+360], %fd25808;
	ld.local.v2.f64 	{%fd25807, %fd25806}, [%rd2+368];
	st.local.f64 	[%rd1+368], %fd25807;
	st.local.f64 	[%rd1+376], %fd25806;
	ld.local.v2.f64 	{%fd25805, %fd25804}, [%rd2+384];
	st.local.f64 	[%rd1+384], %fd25805;
	st.local.f64 	[%rd1+392], %fd25804;
	ld.local.v2.f64 	{%fd25803, %fd25802}, [%rd2+400];
	st.local.f64 	[%rd1+400], %fd25803;
	st.local.f64 	[%rd1+408], %fd25802;
	ld.local.v2.f64 	{%fd25801, %fd25800}, [%rd2+416];
	st.local.f64 	[%rd1+416], %fd25801;
	st.local.f64 	[%rd1+424], %fd25800;
	ld.local.v2.f64 	{%fd25799, %fd25798}, [%rd2+432];
	st.local.f64 	[%rd1+432], %fd25799;
	st.local.f64 	[%rd1+440], %fd25798;
	ld.local.v2.f64 	{%fd25797, %fd25796}, [%rd2+448];
	st.local.f64 	[%rd1+448], %fd25797;
	st.local.f64 	[%rd1+456], %fd25796;
	ld.local.v2.f64 	{%fd25795, %fd25794}, [%rd2+464];
	st.local.f64 	[%rd1+464], %fd25795;
	st.local.f64 	[%rd1+472], %fd25794;
	ld.local.v2.f64 	{%fd25793, %fd25792}, [%rd2+480];
	st.local.f64 	[%rd1+480], %fd25793;
	st.local.f64 	[%rd1+488], %fd25792;
	ld.local.v2.f64 	{%fd25791, %fd25790}, [%rd2+496];
	st.local.f64 	[%rd1+496], %fd25791;
	st.local.f64 	[%rd1+504], %fd25790;
	ld.local.v2.f64 	{%fd25789, %fd25788}, [%rd2+512];
	st.local.f64 	[%rd1+512], %fd25789;
	st.local.f64 	[%rd1+520], %fd25788;
	ld.local.v2.f64 	{%fd25787, %fd25786}, [%rd2+528];
	st.local.f64 	[%rd1+528], %fd25787;
	st.local.f64 	[%rd1+536], %fd25786;
	ld.local.v2.f64 	{%fd25785, %fd25784}, [%rd2+544];
	st.local.f64 	[%rd1+544], %fd25785;
	st.local.f64 	[%rd1+552], %fd25784;
	ld.local.v2.f64 	{%fd25783, %fd25782}, [%rd2+560];
	st.local.f64 	[%rd1+560], %fd25783;
	st.local.f64 	[%rd1+568], %fd25782;
	ld.local.v2.f64 	{%fd25781, %fd25780}, [%rd2+576];
	st.local.f64 	[%rd1+576], %fd25781;
	st.local.f64 	[%rd1+584], %fd25780;
	ld.local.v2.f64 	{%fd25779, %fd25778}, [%rd2+592];
	st.local.f64 	[%rd1+592], %fd25779;
	st.local.f64 	[%rd1+600], %fd25778;
	ld.local.v2.f64 	{%fd25777, %fd25776}, [%rd2+608];
	st.local.f64 	[%rd1+608], %fd25777;
	st.local.f64 	[%rd1+616], %fd25776;
	ld.local.v2.f64 	{%fd25775, %fd25774}, [%rd2+624];
	st.local.f64 	[%rd1+624], %fd25775;
	st.local.f64 	[%rd1+632], %fd25774;
	ld.local.v2.f64 	{%fd25773, %fd25772}, [%rd2+640];
	st.local.f64 	[%rd1+640], %fd25773;
	st.local.f64 	[%rd1+648], %fd25772;
	ld.local.v2.f64 	{%fd25771, %fd25770}, [%rd2+656];
	st.local.f64 	[%rd1+656], %fd25771;
	st.local.f64 	[%rd1+664], %fd25770;
	ld.local.v2.f64 	{%fd25769, %fd25768}, [%rd2+672];
	st.local.f64 	[%rd1+672], %fd25769;
	st.local.f64 	[%rd1+680], %fd25768;
	ld.local.v2.f64 	{%fd25767, %fd25766}, [%rd2+688];
	st.local.f64 	[%rd1+688], %fd25767;
	st.local.f64 	[%rd1+696], %fd25766;
	ld.local.v2.f64 	{%fd25765, %fd25764}, [%rd2+704];
	st.local.f64 	[%rd1+704], %fd25765;
	st.local.f64 	[%rd1+712], %fd25764;
	ld.local.v2.f64 	{%fd25763, %fd25762}, [%rd2+720];
	st.local.f64 	[%rd1+720], %fd25763;
	st.local.f64 	[%rd1+728], %fd25762;
	ld.local.v2.f64 	{%fd25761, %fd25760}, [%rd2+736];
	st.local.f64 	[%rd1+736], %fd25761;
	st.local.f64 	[%rd1+744], %fd25760;
	ld.local.v2.f64 	{%fd25759, %fd25758}, [%rd2+752];
	st.local.f64 	[%rd1+752], %fd25759;
	st.local.f64 	[%rd1+760], %fd25758;
	ld.local.v2.f64 	{%fd25757, %fd25756}, [%rd2+768];
	st.local.f64 	[%rd1+768], %fd25757;
	st.local.f64 	[%rd1+776], %fd25756;
	ld.local.v2.f64 	{%fd25755, %fd25754}, [%rd2+784];
	st.local.f64 	[%rd1+784], %fd25755;
	st.local.f64 	[%rd1+792], %fd25754;
	ld.local.v2.f64 	{%fd25753, %fd25752}, [%rd2+800];
	st.local.f64 	[%rd1+800], %fd25753;
	st.local.f64 	[%rd1+808], %fd25752;
	ld.local.v2.f64 	{%fd25751, %fd25750}, [%rd2+816];
	st.local.f64 	[%rd1+816], %fd25751;
	st.local.f64 	[%rd1+824], %fd25750;
	ld.local.v2.f64 	{%fd25749, %fd25748}, [%rd2+832];
	st.local.f64 	[%rd1+832], %fd25749;
	st.local.f64 	[%rd1+840], %fd25748;
	ld.local.v2.f64 	{%fd25747, %fd25746}, [%rd2+848];
	st.local.f64 	[%rd1+848], %fd25747;
	st.local.f64 	[%rd1+856], %fd25746;
	ld.local.v2.f64 	{%fd25745, %fd25744}, [%rd2+864];
	st.local.f64 	[%rd1+864], %fd25745;
	st.local.f64 	[%rd1+872], %fd25744;
	ld.local.v2.f64 	{%fd25743, %fd25742}, [%rd2+880];
	st.local.f64 	[%rd1+880], %fd25743;
	st.local.f64 	[%rd1+888], %fd25742;
	ld.local.v2.f64 	{%fd25741, %fd25740}, [%rd2+896];
	st.local.f64 	[%rd1+896], %fd25741;
	st.local.f64 	[%rd1+904], %fd25740;
	ld.local.v2.f64 	{%fd25739, %fd25738}, [%rd2+912];
	st.local.f64 	[%rd1+912], %fd25739;
	st.local.f64 	[%rd1+920], %fd25738;
	ld.local.v2.f64 	{%fd25737, %fd25736}, [%rd2+928];
	st.local.f64 	[%rd1+928], %fd25737;
	st.local.f64 	[%rd1+936], %fd25736;
	ld.local.v2.f64 	{%fd25735, %fd25734}, [%rd2+944];
	st.local.f64 	[%rd1+944], %fd25735;
	st.local.f64 	[%rd1+952], %fd25734;
	ld.local.v2.f64 	{%fd25733, %fd25732}, [%rd2+960];
	st.local.f64 	[%rd1+960], %fd25733;
	st.local.f64 	[%rd1+968], %fd25732;
	ld.local.v2.f64 	{%fd25731, %fd25730}, [%rd2+976];
	st.local.f64 	[%rd1+976], %fd25731;
	st.local.f64 	[%rd1+984], %fd25730;
	ld.local.v2.f64 	{%fd25729, %fd25728}, [%rd2+992];
	st.local.f64 	[%rd1+992], %fd25729;
	st.local.f64 	[%rd1+1000], %fd25728;
	ld.local.v2.f64 	{%fd25727, %fd25726}, [%rd2+1008];
	st.local.f64 	[%rd1+1008], %fd25727;
	st.local.f64 	[%rd1+1016], %fd25726;
	ld.local.v2.f64 	{%fd25725, %fd25724}, [%rd2+1024];
	st.local.f64 	[%rd1+1024], %fd25725;
	st.local.f64 	[%rd1+1032], %fd25724;
	ld.local.v2.f64 	{%fd25723, %fd25722}, [%rd2+1040];
	st.local.f64 	[%rd1+1040], %fd25723;
	st.local.f64 	[%rd1+1048], %fd25722;
	ld.local.v2.f64 	{%fd25721, %fd25720}, [%rd2+1056];
	st.local.f64 	[%rd1+1056], %fd25721;
	st.local.f64 	[%rd1+1064], %fd25720;
	ld.local.v2.f64 	{%fd25719, %fd25718}, [%rd2+1072];
	st.local.f64 	[%rd1+1072], %fd25719;
	st.local.f64 	[%rd1+1080], %fd25718;
	ld.local.v2.f64 	{%fd25717, %fd25716}, [%rd2+1088];
	st.local.f64 	[%rd1+1088], %fd25717;
	st.local.f64 	[%rd1+1096], %fd25716;
	ld.local.f64 	%fd25715, [%rd2+1104];
	st.local.f64 	[%rd1+1104], %fd25715;
	add.s32 	%r3123, %r3407, -1;
	mul.lo.s32 	%r3124, %r3123, %r3407;
	shr.u32 	%r3125, %r3124, 31;
	add.s32 	%r3126, %r3124, %r3125;
	shr.s32 	%r653, %r3126, 1;
	mov.b32 	%r3409, 0;
$L__BB0_875:
	ld.param.u32 	%r3297, [_Z10RosenbrockPdddS_PiiiiiiddddddddPKdS2_S2_S2_S2_S2_S2_S2_i_param_8];
	mul.lo.s32 	%r3127, %r3409, 139;
	add.s32 	%r3128, %r3409, %r653;
	mul.wide.s32 	%rd477, %r3297, 480;
	mov.u64 	%rd478, ros;
	add.s64 	%rd479, %rd478, %rd477;
	mul.wide.s32 	%rd480, %r3128, 8;
	add.s64 	%rd481, %rd479, %rd480;
	ld.const.f64 	%fd18610, [%rd481+-480];
	mul.wide.u32 	%rd482, %r3127, 8;
	add.s64 	%rd483, %rd6, %rd482;
	ld.local.f64 	%fd18611, [%rd483];
	fma.rn.f64 	%fd25853, %fd18611, %fd18610, %fd25853;
	st.local.f64 	[%rd1], %fd25853;
	ld.local.f64 	%fd18612, [%rd483+8];
	fma.rn.f64 	%fd25852, %fd18612, %fd18610, %fd25852;
	st.local.f64 	[%rd1+8], %fd25852;
	ld.local.f64 	%fd18613, [%rd483+16];
	fma.rn.f64 	%fd25851, %fd18613, %fd18610, %fd25851;
	st.local.f64 	[%rd1+16], %fd25851;
	ld.local.f64 	%fd18614, [%rd483+24];
	fma.rn.f64 	%fd25850, %fd18614, %fd18610, %fd25850;
	st.local.f64 	[%rd1+24], %fd25850;
	ld.local.f64 	%fd18615, [%rd483+32];
	fma.rn.f64 	%fd25849, %fd18615, %fd18610, %fd25849;
	st.local.f64 	[%rd1+32], %fd25849;
	ld.local.f64 	%fd18616, [%rd483+40];
	fma.rn.f64 	%fd25848, %fd18616, %fd18610, %fd25848;
	st.local.f64 	[%rd1+40], %fd25848;
	ld.local.f64 	%fd18617, [%rd483+48];
	fma.rn.f64 	%fd25847, %fd18617, %fd18610, %fd25847;
	st.local.f64 	[%rd1+48], %fd25847;
	ld.local.f64 	%fd18618, [%rd483+56];
	fma.rn.f64 	%fd25846, %fd18618, %fd18610, %fd25846;
	st.local.f64 	[%rd1+56], %fd25846;
	ld.local.f64 	%fd18619, [%rd483+64];
	fma.rn.f64 	%fd25845, %fd18619, %fd18610, %fd25845;
	st.local.f64 	[%rd1+64], %fd25845;
	ld.local.f64 	%fd18620, [%rd483+72];
	fma.rn.f64 	%fd25844, %fd18620, %fd18610, %fd25844;
	st.local.f64 	[%rd1+72], %fd25844;
	ld.local.f64 	%fd18621, [%rd483+80];
	fma.rn.f64 	%fd25843, %fd18621, %fd18610, %fd25843;
	st.local.f64 	[%rd1+80], %fd25843;
	ld.local.f64 	%fd18622, [%rd483+88];
	fma.rn.f64 	%fd25842, %fd18622, %fd18610, %fd25842;
	st.local.f64 	[%rd1+88], %fd25842;
	ld.local.f64 	%fd18623, [%rd483+96];
	fma.rn.f64 	%fd25841, %fd18623, %fd18610, %fd25841;
	st.local.f64 	[%rd1+96], %fd25841;
	ld.local.f64 	%fd18624, [%rd483+104];
	fma.rn.f64 	%fd25840, %fd18624, %fd18610, %fd25840;
	st.local.f64 	[%rd1+104], %fd25840;
	ld.local.f64 	%fd18625, [%rd483+112];
	fma.rn.f64 	%fd25839, %fd18625, %fd18610, %fd25839;
	st.local.f64 	[%rd1+112], %fd25839;
	ld.local.f64 	%fd18626, [%rd483+120];
	fma.rn.f64 	%fd25838, %fd18626, %fd18610, %fd25838;
	st.local.f64 	[%rd1+120], %fd25838;
	ld.local.f64 	%fd18627, [%rd483+128];
	fma.rn.f64 	%fd25837, %fd18627, %fd18610, %fd25837;
	st.local.f64 	[%rd1+128], %fd25837;
	ld.local.f64 	%fd18628, [%rd483+136];
	fma.rn.f64 	%fd25836, %fd18628, %fd18610, %fd25836;
	st.local.f64 	[%rd1+136], %fd25836;
	ld.local.f64 	%fd18629, [%rd483+144];
	fma.rn.f64 	%fd25835, %fd18629, %fd18610, %fd25835;
	st.local.f64 	[%rd1+144], %fd25835;
	ld.local.f64 	%fd18630, [%rd483+152];
	fma.rn.f64 	%fd25834, %fd18630, %fd18610, %fd25834;
	st.local.f64 	[%rd1+152], %fd25834;
	ld.local.f64 	%fd18631, [%rd483+160];
	fma.rn.f64 	%fd25833, %fd18631, %fd18610, %fd25833;
	st.local.f64 	[%rd1+160], %fd25833;
	ld.local.f64 	%fd18632, [%rd483+168];
	fma.rn.f64 	%fd25832, %fd18632, %fd18610, %fd25832;
	st.local.f64 	[%rd1+168], %fd25832;
	ld.local.f64 	%fd18633, [%rd483+176];
	fma.rn.f64 	%fd25831, %fd18633, %fd18610, %fd25831;
	st.local.f64 	[%rd1+176], %fd25831;
	ld.local.f64 	%fd18634, [%rd483+184];
	fma.rn.f64 	%fd25830, %fd18634, %fd18610, %fd25830;
	st.local.f64 	[%rd1+184], %fd25830;
	ld.local.f64 	%fd18635, [%rd483+192];
	fma.rn.f64 	%fd25829, %fd18635, %fd18610, %fd25829;
	st.local.f64 	[%rd1+192], %fd25829;
	ld.local.f64 	%fd18636, [%rd483+200];
	fma.rn.f64 	%fd25828, %fd18636, %fd18610, %fd25828;
	st.local.f64 	[%rd1+200], %fd25828;
	ld.local.f64 	%fd18637, [%rd483+208];
	fma.rn.f64 	%fd25827, %fd18637, %fd18610, %fd25827;
	st.local.f64 	[%rd1+208], %fd25827;
	ld.local.f64 	%fd18638, [%rd483+216];
	fma.rn.f64 	%fd25826, %fd18638, %fd18610, %fd25826;
	st.local.f64 	[%rd1+216], %fd25826;
	ld.local.f64 	%fd18639, [%rd483+224];
	fma.rn.f64 	%fd25825, %fd18639, %fd18610, %fd25825;
	st.local.f64 	[%rd1+224], %fd25825;
	ld.local.f64 	%fd18640, [%rd483+232];
	fma.rn.f64 	%fd25824, %fd18640, %fd18610, %fd25824;
	st.local.f64 	[%rd1+232], %fd25824;
	ld.local.f64 	%fd18641, [%rd483+240];
	fma.rn.f64 	%fd25823, %fd18641, %fd18610, %fd25823;
	st.local.f64 	[%rd1+240], %fd25823;
	ld.local.f64 	%fd18642, [%rd483+248];
	fma.rn.f64 	%fd25822, %fd18642, %fd18610, %fd25822;
	st.local.f64 	[%rd1+248], %fd25822;
	ld.local.f64 	%fd18643, [%rd483+256];
	fma.rn.f64 	%fd25821, %fd18643, %fd18610, %fd25821;
	st.local.f64 	[%rd1+256], %fd25821;
	ld.local.f64 	%fd18644, [%rd483+264];
	fma.rn.f64 	%fd25820, %fd18644, %fd18610, %fd25820;
	st.local.f64 	[%rd1+264], %fd25820;
	ld.local.f64 	%fd18645, [%rd483+272];
	fma.rn.f64 	%fd25819, %fd18645, %fd18610, %fd25819;
	st.local.f64 	[%rd1+272], %fd25819;
	ld.local.f64 	%fd18646, [%rd483+280];
	fma.rn.f64 	%fd25818, %fd18646, %fd18610, %fd25818;
	st.local.f64 	[%rd1+280], %fd25818;
	ld.local.f64 	%fd18647, [%rd483+288];
	fma.rn.f64 	%fd25817, %fd18647, %fd18610, %fd25817;
	st.local.f64 	[%rd1+288], %fd25817;
	ld.local.f64 	%fd18648, [%rd483+296];
	fma.rn.f64 	%fd25816, %fd18648, %fd18610, %fd25816;
	st.local.f64 	[%rd1+296], %fd25816;
	ld.local.f64 	%fd18649, [%rd483+304];
	fma.rn.f64 	%fd25815, %fd18649, %fd18610, %fd25815;
	st.local.f64 	[%rd1+304], %fd25815;
	ld.local.f64 	%fd18650, [%rd483+312];
	fma.rn.f64 	%fd25814, %fd18650, %fd18610, %fd25814;
	st.local.f64 	[%rd1+312], %fd25814;
	ld.local.f64 	%fd18651, [%rd483+320];
	fma.rn.f64 	%fd25813, %fd18651, %fd18610, %fd25813;
	st.local.f64 	[%rd1+320], %fd25813;
	ld.local.f64 	%fd18652, [%rd483+328];
	fma.rn.f64 	%fd25812, %fd18652, %fd18610, %fd25812;
	st.local.f64 	[%rd1+328], %fd25812;
	ld.local.f64 	%fd18653, [%rd483+336];
	fma.rn.f64 	%fd25811, %fd18653, %fd18610, %fd25811;
	st.local.f64 	[%rd1+336], %fd25811;
	ld.local.f64 	%fd18654, [%rd483+344];
	fma.rn.f64 	%fd25810, %fd18654, %fd18610, %fd25810;
	st.local.f64 	[%rd1+344], %fd25810;
	ld.local.f64 	%fd18655, [%rd483+352];
	fma.rn.f64 	%fd25809, %fd18655, %fd18610, %fd25809;
	st.local.f64 	[%rd1+352], %fd25809;
	ld.local.f64 	%fd18656, [%rd483+360];
	fma.rn.f64 	%fd25808, %fd18656, %fd18610, %fd25808;
	st.local.f64 	[%rd1+360], %fd25808;
	ld.local.f64 	%fd18657, [%rd483+368];
	fma.rn.f64 	%fd25807, %fd18657, %fd18610, %fd25807;
	st.local.f64 	[%rd1+368], %fd25807;
	ld.local.f64 	%fd18658, [%rd483+376];
	fma.rn.f64 	%fd25806, %fd18658, %fd18610, %fd25806;
	st.local.f64 	[%rd1+376], %fd25806;
	ld.local.f64 	%fd18659, [%rd483+384];
	fma.rn.f64 	%fd25805, %fd18659, %fd18610, %fd25805;
	st.local.f64 	[%rd1+384], %fd25805;
	ld.local.f64 	%fd18660, [%rd483+392];
	fma.rn.f64 	%fd25804, %fd18660, %fd18610, %fd25804;
	st.local.f64 	[%rd1+392], %fd25804;
	ld.local.f64 	%fd18661, [%rd483+400];
	fma.rn.f64 	%fd25803, %fd18661, %fd18610, %fd25803;
	st.local.f64 	[%rd1+400], %fd25803;
	ld.local.f64 	%fd18662, [%rd483+408];
	fma.rn.f64 	%fd25802, %fd18662, %fd18610, %fd25802;
	st.local.f64 	[%rd1+408], %fd25802;
	ld.local.f64 	%fd18663, [%rd483+416];
	fma.rn.f64 	%fd25801, %fd18663, %fd18610, %fd25801;
	st.local.f64 	[%rd1+416], %fd25801;
	ld.local.f64 	%fd18664, [%rd483+424];
	fma.rn.f64 	%fd25800, %fd18664, %fd18610, %fd25800;
	st.local.f64 	[%rd1+424], %fd25800;
	ld.local.f64 	%fd18665, [%rd483+432];
	fma.rn.f64 	%fd25799, %fd18665, %fd18610, %fd25799;
	st.local.f64 	[%rd1+432], %fd25799;
	ld.local.f64 	%fd18666, [%rd483+440];
	fma.rn.f64 	%fd25798, %fd18666, %fd18610, %fd25798;
	st.local.f64 	[%rd1+440], %fd25798;
	ld.local.f64 	%fd18667, [%rd483+448];
	fma.rn.f64 	%fd25797, %fd18667, %fd18610, %fd25797;
	st.local.f64 	[%rd1+448], %fd25797;
	ld.local.f64 	%fd18668, [%rd483+456];
	fma.rn.f64 	%fd25796, %fd18668, %fd18610, %fd25796;
	st.local.f64 	[%rd1+456], %fd25796;
	ld.local.f64 	%fd18669, [%rd483+464];
	fma.rn.f64 	%fd25795, %fd18669, %fd18610, %fd25795;
	st.local.f64 	[%rd1+464], %fd25795;
	ld.local.f64 	%fd18670, [%rd483+472];
	fma.rn.f64 	%fd25794, %fd18670, %fd18610, %fd25794;
	st.local.f64 	[%rd1+472], %fd25794;
	ld.local.f64 	%fd18671, [%rd483+480];
	fma.rn.f64 	%fd25793, %fd18671, %fd18610, %fd25793;
	st.local.f64 	[%rd1+480], %fd25793;
	ld.local.f64 	%fd18672, [%rd483+488];
	fma.rn.f64 	%fd25792, %fd18672, %fd18610, %fd25792;
	st.local.f64 	[%rd1+488], %fd25792;
	ld.local.f64 	%fd18673, [%rd483+496];
	fma.rn.f64 	%fd25791, %fd18673, %fd18610, %fd25791;
	st.local.f64 	[%rd1+496], %fd25791;
	ld.local.f64 	%fd18674, [%rd483+504];
	fma.rn.f64 	%fd25790, %fd18674, %fd18610, %fd25790;
	st.local.f64 	[%rd1+504], %fd25790;
	ld.local.f64 	%fd18675, [%rd483+512];
	fma.rn.f64 	%fd25789, %fd18675, %fd18610, %fd25789;
	st.local.f64 	[%rd1+512], %fd25789;
	ld.local.f64 	%fd18676, [%rd483+520];
	fma.rn.f64 	%fd25788, %fd18676, %fd18610, %fd25788;
	st.local.f64 	[%rd1+520], %fd25788;
	ld.local.f64 	%fd18677, [%rd483+528];
	fma.rn.f64 	%fd25787, %fd18677, %fd18610, %fd25787;
	st.local.f64 	[%rd1+528], %fd25787;
	ld.local.f64 	%fd18678, [%rd483+536];
	fma.rn.f64 	%fd25786, %fd18678, %fd18610, %fd25786;
	st.local.f64 	[%rd1+536], %fd25786;
	ld.local.f64 	%fd18679, [%rd483+544];
	fma.rn.f64 	%fd25785, %fd18679, %fd18610, %fd25785;
	st.local.f64 	[%rd1+544], %fd25785;
	ld.local.f64 	%fd18680, [%rd483+552];
	fma.rn.f64 	%fd25784, %fd18680, %fd18610, %fd25784;
	st.local.f64 	[%rd1+552], %fd25784;
	ld.local.f64 	%fd18681, [%rd483+560];
	fma.rn.f64 	%fd25783, %fd18681, %fd18610, %fd25783;
	st.local.f64 	[%rd1+560], %fd25783;
	ld.local.f64 	%fd18682, [%rd483+568];
	fma.rn.f64 	%fd25782, %fd18682, %fd18610, %fd25782;
	st.local.f64 	[%rd1+568], %fd25782;
	ld.local.f64 	%fd18683, [%rd483+576];
	fma.rn.f64 	%fd25781, %fd18683, %fd18610, %fd25781;
	st.local.f64 	[%rd1+576], %fd25781;
	ld.local.f64 	%fd18684, [%rd483+584];
	fma.rn.f64 	%fd25780, %fd18684, %fd18610, %fd25780;
	st.local.f64 	[%rd1+584], %fd25780;
	ld.local.f64 	%fd18685, [%rd483+592];
	fma.rn.f64 	%fd25779, %fd18685, %fd18610, %fd25779;
	st.local.f64 	[%rd1+592], %fd25779;
	ld.local.f64 	%fd18686, [%rd483+600];
	fma.rn.f64 	%fd25778, %fd18686, %fd18610, %fd25778;
	st.local.f64 	[%rd1+600], %fd25778;
	ld.local.f64 	%fd18687, [%rd483+608];
	fma.rn.f64 	%fd25777, %fd18687, %fd18610, %fd25777;
	st.local.f64 	[%rd1+608], %fd25777;
	ld.local.f64 	%fd18688, [%rd483+616];
	fma.rn.f64 	%fd25776, %fd18688, %fd18610, %fd25776;
	st.local.f64 	[%rd1+616], %fd25776;
	ld.local.f64 	%fd18689, [%rd483+624];
	fma.rn.f64 	%fd25775, %fd18689, %fd18610, %fd25775;
	st.local.f64 	[%rd1+624], %fd25775;
	ld.local.f64 	%fd18690, [%rd483+632];
	fma.rn.f64 	%fd25774, %fd18690, %fd18610, %fd25774;
	st.local.f64 	[%rd1+632], %fd25774;
	ld.local.f64 	%fd18691, [%rd483+640];
	fma.rn.f64 	%fd25773, %fd18691, %fd18610, %fd25773;
	st.local.f64 	[%rd1+640], %fd25773;
	ld.local.f64 	%fd18692, [%rd483+648];
	fma.rn.f64 	%fd25772, %fd18692, %fd18610, %fd25772;
	st.local.f64 	[%rd1+648], %fd25772;
	ld.local.f64 	%fd18693, [%rd483+656];
	fma.rn.f64 	%fd25771, %fd18693, %fd18610, %fd25771;
	st.local.f64 	[%rd1+656], %fd25771;
	ld.local.f64 	%fd18694, [%rd483+664];
	fma.rn.f64 	%fd25770, %fd18694, %fd18610, %fd25770;
	st.local.f64 	[%rd1+664], %fd25770;
	ld.local.f64 	%fd18695, [%rd483+672];
	fma.rn.f64 	%fd25769, %fd18695, %fd18610, %fd25769;
	st.local.f64 	[%rd1+672], %fd25769;
	ld.local.f64 	%fd18696, [%rd483+680];
	fma.rn.f64 	%fd25768, %fd18696, %fd18610, %fd25768;
	st.local.f64 	[%rd1+680], %fd25768;
	ld.local.f64 	%fd18697, [%rd483+688];
	fma.rn.f64 	%fd25767, %fd18697, %fd18610, %fd25767;
	st.local.f64 	[%rd1+688], %fd25767;
	ld.local.f64 	%fd18698, [%rd483+696];
	fma.rn.f64 	%fd25766, %fd18698, %fd18610, %fd25766;
	st.local.f64 	[%rd1+696], %fd25766;
	ld.local.f64 	%fd18699, [%rd483+704];
	fma.rn.f64 	%fd25765, %fd18699, %fd18610, %fd25765;
	st.local.f64 	[%rd1+704], %fd25765;
	ld.local.f64 	%fd18700, [%rd483+712];
	fma.rn.f64 	%fd25764, %fd18700, %fd18610, %fd25764;
	st.local.f64 	[%rd1+712], %fd25764;
	ld.local.f64 	%fd18701, [%rd483+720];
	fma.rn.f64 	%fd25763, %fd18701, %fd18610, %fd25763;
	st.local.f64 	[%rd1+720], %fd25763;
	ld.local.f64 	%fd18702, [%rd483+728];
	fma.rn.f64 	%fd25762, %fd18702, %fd18610, %fd25762;
	st.local.f64 	[%rd1+728], %fd25762;
	ld.local.f64 	%fd18703, [%rd483+736];
	fma.rn.f64 	%fd25761, %fd18703, %fd18610, %fd25761;
	st.local.f64 	[%rd1+736], %fd25761;
	ld.local.f64 	%fd18704, [%rd483+744];
	fma.rn.f64 	%fd25760, %fd18704, %fd18610, %fd25760;
	st.local.f64 	[%rd1+744], %fd25760;
	ld.local.f64 	%fd18705, [%rd483+752];
	fma.rn.f64 	%fd25759, %fd18705, %fd18610, %fd25759;
	st.local.f64 	[%rd1+752], %fd25759;
	ld.local.f64 	%fd18706, [%rd483+760];
	fma.rn.f64 	%fd25758, %fd18706, %fd18610, %fd25758;
	st.local.f64 	[%rd1+760], %fd25758;
	ld.local.f64 	%fd18707, [%rd483+768];
	fma.rn.f64 	%fd25757, %fd18707, %fd18610, %fd25757;
	st.local.f64 	[%rd1+768], %fd25757;
	ld.local.f64 	%fd18708, [%rd483+776];
	fma.rn.f64 	%fd25756, %fd18708, %fd18610, %fd25756;
	st.local.f64 	[%rd1+776], %fd25756;
	ld.local.f64 	%fd18709, [%rd483+784];
	fma.rn.f64 	%fd25755, %fd18709, %fd18610, %fd25755;
	st.local.f64 	[%rd1+784], %fd25755;
	ld.local.f64 	%fd18710, [%rd483+792];
	fma.rn.f64 	%fd25754, %fd18710, %fd18610, %fd25754;
	st.local.f64 	[%rd1+792], %fd25754;
	ld.local.f64 	%fd18711, [%rd483+800];
	fma.rn.f64 	%fd25753, %fd18711, %fd18610, %fd25753;
	st.local.f64 	[%rd1+800], %fd25753;
	ld.local.f64 	%fd18712, [%rd483+808];
	fma.rn.f64 	%fd25752, %fd18712, %fd18610, %fd25752;
	st.local.f64 	[%rd1+808], %fd25752;
	ld.local.f64 	%fd18713, [%rd483+816];
	fma.rn.f64 	%fd25751, %fd18713, %fd18610, %fd25751;
	st.local.f64 	[%rd1+816], %fd25751;
	ld.local.f64 	%fd18714, [%rd483+824];
	fma.rn.f64 	%fd25750, %fd18714, %fd18610, %fd25750;
	st.local.f64 	[%rd1+824], %fd25750;
	ld.local.f64 	%fd18715, [%rd483+832];
	fma.rn.f64 	%fd25749, %fd18715, %fd18610, %fd25749;
	st.local.f64 	[%rd1+832], %fd25749;
	ld.local.f64 	%fd18716, [%rd483+840];
	fma.rn.f64 	%fd25748, %fd18716, %fd18610, %fd25748;
	st.local.f64 	[%rd1+840], %fd25748;
	ld.local.f64 	%fd18717, [%rd483+848];
	fma.rn.f64 	%fd25747, %fd18717, %fd18610, %fd25747;
	st.local.f64 	[%rd1+848], %fd25747;
	ld.local.f64 	%fd18718, [%rd483+856];
	fma.rn.f64 	%fd25746, %fd18718, %fd18610, %fd25746;
	st.local.f64 	[%rd1+856], %fd25746;
	ld.local.f64 	%fd18719, [%rd483+864];
	fma.rn.f64 	%fd25745, %fd18719, %fd18610, %fd25745;
	st.local.f64 	[%rd1+864], %fd25745;
	ld.local.f64 	%fd18720, [%rd483+872];
	fma.rn.f64 	%fd25744, %fd18720, %fd18610, %fd25744;
	st.local.f64 	[%rd1+872], %fd25744;
	ld.local.f64 	%fd18721, [%rd483+880];
	fma.rn.f64 	%fd25743, %fd18721, %fd18610, %fd25743;
	st.local.f64 	[%rd1+880], %fd25743;
	ld.local.f64 	%fd18722, [%rd483+888];
	fma.rn.f64 	%fd25742, %fd18722, %fd18610, %fd25742;
	st.local.f64 	[%rd1+888], %fd25742;
	ld.local.f64 	%fd18723, [%rd483+896];
	fma.rn.f64 	%fd25741, %fd18723, %fd18610, %fd25741;
	st.local.f64 	[%rd1+896], %fd25741;
	ld.local.f64 	%fd18724, [%rd483+904];
	fma.rn.f64 	%fd25740, %fd18724, %fd18610, %fd25740;
	st.local.f64 	[%rd1+904], %fd25740;
	ld.local.f64 	%fd18725, [%rd483+912];
	fma.rn.f64 	%fd25739, %fd18725, %fd18610, %fd25739;
	st.local.f64 	[%rd1+912], %fd25739;
	ld.local.f64 	%fd18726, [%rd483+920];
	fma.rn.f64 	%fd25738, %fd18726, %fd18610, %fd25738;
	st.local.f64 	[%rd1+920], %fd25738;
	ld.local.f64 	%fd18727, [%rd483+928];
	fma.rn.f64 	%fd25737, %fd18727, %fd18610, %fd25737;
	st.local.f64 	[%rd1+928], %fd25737;
	ld.local.f64 	%fd18728, [%rd483+936];
	fma.rn.f64 	%fd25736, %fd18728, %fd18610, %fd25736;
	st.local.f64 	[%rd1+936], %fd25736;
	ld.local.f64 	%fd18729, [%rd483+944];
	fma.rn.f64 	%fd25735, %fd18729, %fd18610, %fd25735;
	st.local.f64 	[%rd1+944], %fd25735;
	ld.local.f64 	%fd18730, [%rd483+952];
	fma.rn.f64 	%fd25734, %fd18730, %fd18610, %fd25734;
	st.local.f64 	[%rd1+952], %fd25734;
	ld.local.f64 	%fd18731, [%rd483+960];
	fma.rn.f64 	%fd25733, %fd18731, %fd18610, %fd25733;
	st.local.f64 	[%rd1+960], %fd25733;
	ld.local.f64 	%fd18732, [%rd483+968];
	fma.rn.f64 	%fd25732, %fd18732, %fd18610, %fd25732;
	st.local.f64 	[%rd1+968], %fd25732;
	ld.local.f64 	%fd18733, [%rd483+976];
	fma.rn.f64 	%fd25731, %fd18733, %fd18610, %fd25731;
	st.local.f64 	[%rd1+976], %fd25731;
	ld.local.f64 	%fd18734, [%rd483+984];
	fma.rn.f64 	%fd25730, %fd18734, %fd18610, %fd25730;
	st.local.f64 	[%rd1+984], %fd25730;
	ld.local.f64 	%fd18735, [%rd483+992];
	fma.rn.f64 	%fd25729, %fd18735, %fd18610, %fd25729;
	st.local.f64 	[%rd1+992], %fd25729;
	ld.local.f64 	%fd18736, [%rd483+1000];
	fma.rn.f64 	%fd25728, %fd18736, %fd18610, %fd25728;
	st.local.f64 	[%rd1+1000], %fd25728;
	ld.local.f64 	%fd18737, [%rd483+1008];
	fma.rn.f64 	%fd25727, %fd18737, %fd18610, %fd25727;
	st.local.f64 	[%rd1+1008], %fd25727;
	ld.local.f64 	%fd18738, [%rd483+1016];
	fma.rn.f64 	%fd25726, %fd18738, %fd18610, %fd25726;
	st.local.f64 	[%rd1+1016], %fd25726;
	ld.local.f64 	%fd18739, [%rd483+1024];
	fma.rn.f64 	%fd25725, %fd18739, %fd18610, %fd25725;
	st.local.f64 	[%rd1+1024], %fd25725;
	ld.local.f64 	%fd18740, [%rd483+1032];
	fma.rn.f64 	%fd25724, %fd18740, %fd18610, %fd25724;
	st.local.f64 	[%rd1+1032], %fd25724;
	ld.local.f64 	%fd18741, [%rd483+1040];
	fma.rn.f64 	%fd25723, %fd18741, %fd18610, %fd25723;
	st.local.f64 	[%rd1+1040], %fd25723;
	ld.local.f64 	%fd18742, [%rd483+1048];
	fma.rn.f64 	%fd25722, %fd18742, %fd18610, %fd25722;
	st.local.f64 	[%rd1+1048], %fd25722;
	ld.local.f64 	%fd18743, [%rd483+1056];
	fma.rn.f64 	%fd25721, %fd18743, %fd18610, %fd25721;
	st.local.f64 	[%rd1+1056], %fd25721;
	ld.local.f64 	%fd18744, [%rd483+1064];
	fma.rn.f64 	%fd25720, %fd18744, %fd18610, %fd25720;
	st.local.f64 	[%rd1+1064], %fd25720;
	ld.local.f64 	%fd18745, [%rd483+1072];
	fma.rn.f64 	%fd25719, %fd18745, %fd18610, %fd25719;
	st.local.f64 	[%rd1+1072], %fd25719;
	ld.local.f64 	%fd18746, [%rd483+1080];
	fma.rn.f64 	%fd25718, %fd18746, %fd18610, %fd25718;
	st.local.f64 	[%rd1+1080], %fd25718;
	ld.local.f64 	%fd18747, [%rd483+1088];
	fma.rn.f64 	%fd25717, %fd18747, %fd18610, %fd25717;
	st.local.f64 	[%rd1+1088], %fd25717;
	ld.local.f64 	%fd18748, [%rd483+1096];
	fma.rn.f64 	%fd25716, %fd18748, %fd18610, %fd25716;
	st.local.f64 	[%rd1+1096], %fd25716;
	ld.local.f64 	%fd18749, [%rd483+1104];
	fma.rn.f64 	%fd25715, %fd18749, %fd18610, %fd25715;
	st.local.f64 	[%rd1+1104], %fd25715;
	add.s32 	%r3409, %r3409, 1;
	setp.ne.s32 	%p1028, %r3409, %r3407;
	@%p1028 bra 	$L__BB0_875;
	add.s32 	%r3410, %r3410, 1;
	mul.f64 	%fd18750, %fd304, %fd25733;
	mul.f64 	%fd18751, %fd18750, %fd4;
	mul.f64 	%fd18752, %fd313, %fd25722;
	mul.f64 	%fd18753, %fd4, %fd18752;
	mul.f64 	%fd18754, %fd25733, 0d3DE07E1FE91B0B70;
	mul.f64 	%fd18755, %fd18754, %fd25729;
	mul.f64 	%fd18756, %fd319, %fd25729;
	mul.f64 	%fd18757, %fd18756, %fd25722;
	mul.f64 	%fd18758, %fd356, %fd25731;
	mul.f64 	%fd18759, %fd18758, %fd4;
	mul.f64 	%fd18760, %fd362, %fd25731;
	mul.f64 	%fd18761, %fd18760, %fd25729;
	mul.f64 	%fd18762, %fd25756, 0d3DE07E1FE91B0B70;
	mul.f64 	%fd18763, %fd18762, %fd25733;
	mul.f64 	%fd18764, %fd368, %fd25727;
	mul.f64 	%fd18765, %fd18764, %fd25722;
	mul.f64 	%fd18766, %fd211, %fd25729;
	mul.f64 	%fd26241, %fd25727, %fd18766;
	mul.f64 	%fd18767, %fd374, %fd25756;
	mul.f64 	%fd18768, %fd25727, %fd18767;
	mul.f64 	%fd18769, %fd380, %fd25722;
	mul.f64 	%fd18770, %fd18769, %fd25716;
	mul.f64 	%fd18771, %fd217, %fd25729;
	mul.f64 	%fd26250, %fd25716, %fd18771;
	mul.f64 	%fd18772, %fd25731, 0d3DD3CA8CB153A753;
	mul.f64 	%fd18773, %fd25716, %fd18772;
	mul.f64 	%fd18774, %fd25731, 0d3D9E58B5986F33C4;
	mul.f64 	%fd18775, %fd18774, %fd25716;
	mul.f64 	%fd18776, %fd25731, 0d3D7C25C268497682;
	mul.f64 	%fd18777, %fd18776, %fd25716;
	mul.f64 	%fd18778, %fd386, %fd25727;
	mul.f64 	%fd18779, %fd25716, %fd18778;
	mul.f64 	%fd18780, %fd25, %fd25716;
	mul.f64 	%fd18781, %fd25716, %fd18780;
	mul.f64 	%fd18782, %fd392, %fd25733;
	mul.f64 	%fd26249, %fd18782, %fd25725;
	mul.f64 	%fd18783, %fd25765, 0d3D7FAA7AB552A552;
	mul.f64 	%fd18784, %fd18783, %fd25727;
	mul.f64 	%fd18785, %fd398, %fd25794;
	mul.f64 	%fd18786, %fd18785, %fd4;
	mul.f64 	%fd18787, %fd399, %fd25733;
	mul.f64 	%fd18788, %fd18787, %fd5;
	mul.f64 	%fd18789, %fd405, %fd25793;
	mul.f64 	%fd18790, %fd18789, %fd25733;
	mul.f64 	%fd18791, %fd406, %fd25793;
	mul.f64 	%fd18792, %fd18791, %fd25733;
	mul.f64 	%fd18793, %fd412, %fd25729;
	mul.f64 	%fd18794, %fd18793, %fd25720;
	mul.f64 	%fd18795, %fd418, %fd25794;
	mul.f64 	%fd18796, %fd25720, %fd18795;
	mul.f64 	%fd18797, %fd424, %fd25722;
	mul.f64 	%fd18798, %fd18797, %fd25718;
	mul.f64 	%fd18799, %fd430, %fd25729;
	mul.f64 	%fd18800, %fd25718, %fd18799;
	mul.f64 	%fd18801, %fd436, %fd25794;
	mul.f64 	%fd18802, %fd18801, %fd25718;
	mul.f64 	%fd18803, %fd442, %fd25720;
	mul.f64 	%fd18804, %fd18803, %fd25717;
	mul.f64 	%fd18805, %fd64, %fd25718;
	mul.f64 	%fd18806, %fd25717, %fd18805;
	mul.f64 	%fd18807, %fd448, %fd25770;
	mul.f64 	%fd18808, %fd485, %fd25727;
	mul.f64 	%fd18809, %fd18808, %fd25720;
	mul.f64 	%fd18810, %fd491, %fd25720;
	mul.f64 	%fd26240, %fd18810, %fd25716;
	mul.f64 	%fd18811, %fd520, %fd25727;
	mul.f64 	%fd18812, %fd18811, %fd25718;
	mul.f64 	%fd18813, %fd101, %fd25718;
	mul.f64 	%fd18814, %fd18813, %fd25716;
	mul.f64 	%fd18815, %fd25717, 0d3D8EC94CA210599E;
	mul.f64 	%fd18816, %fd25716, %fd18815;
	mul.f64 	%fd18817, %fd526, %fd25777;
	mul.f64 	%fd18818, %fd18817, %fd25727;
	mul.f64 	%fd18819, %fd118, %fd25752;
	mul.f64 	%fd18820, %fd25727, %fd18819;
	mul.f64 	%fd18821, %fd532, %fd25780;
	mul.f64 	%fd18822, %fd538, %fd25780;
	mul.f64 	%fd18823, %fd18822, %fd25727;
	mul.f64 	%fd18824, %fd544, %fd25806;
	mul.f64 	%fd18825, %fd25727, %fd18824;
	mul.f64 	%fd18826, %fd550, %fd25761;
	mul.f64 	%fd18827, %fd18826, %fd25729;
	mul.f64 	%fd18828, %fd563, %fd25761;
	mul.f64 	%fd18829, %fd18828, %fd25716;
	mul.f64 	%fd18830, %fd575, %fd25761;
	mul.f64 	%fd18831, %fd25716, %fd18830;
	mul.f64 	%fd18832, %fd584, %fd25761;
	mul.f64 	%fd18833, %fd18832, %fd25720;
	mul.f64 	%fd18834, %fd585, %fd25761;
	mul.f64 	%fd18835, %fd18834, %fd25720;
	mul.f64 	%fd18836, %fd592, %fd25761;
	mul.f64 	%fd18837, %fd18836, %fd25718;
	mul.f64 	%fd18838, %fd593, %fd25761;
	mul.f64 	%fd18839, %fd25718, %fd18838;
	mul.f64 	%fd18840, %fd25769, 0d3D0B05876E5B0120;
	mul.f64 	%fd18841, %fd18840, %fd25729;
	mul.f64 	%fd18842, %fd25769, 0d4094500000000000;
	mul.f64 	%fd18843, %fd599, %fd25766;
	mul.f64 	%fd18844, %fd18843, %fd25727;
	mul.f64 	%fd18845, %fd600, %fd25783;
	mul.f64 	%fd18846, %fd18845, %fd25766;
	mul.f64 	%fd18847, %fd606, %fd25766;
	mul.f64 	%fd18848, %fd18847, %fd25718;
	mul.f64 	%fd18849, %fd25783, 0d3D7D33F9B299048D;
	mul.f64 	%fd18850, %fd18849, %fd25727;
	mul.f64 	%fd18851, %fd612, %fd25792;
	mul.f64 	%fd18852, %fd25727, %fd18851;
	mul.f64 	%fd18853, %fd618, %fd25766;
	mul.f64 	%fd18854, %fd18853, %fd4;
	mul.f64 	%fd18855, %fd25755, 0d3DE80D43DE9CC603;
	mul.f64 	%fd18856, %fd18855, %fd25733;
	mul.f64 	%fd18857, %fd632, %fd25755;
	mul.f64 	%fd18858, %fd18857, %fd25727;
	mul.f64 	%fd18859, %fd638, %fd25764;
	mul.f64 	%fd18860, %fd25727, %fd18859;
	mul.f64 	%fd18861, %fd644, %fd25728;
	mul.f64 	%fd18862, %fd18861, %fd25716;
	mul.f64 	%fd18863, %fd649, %fd25728;
	mul.f64 	%fd26237, %fd18863, %fd25720;
	mul.f64 	%fd18864, %fd25728, 0d3D76DEADF4BBB049;
	mul.f64 	%fd18865, %fd18864, %fd25717;
	mul.f64 	%fd18866, %fd661, %fd25728;
	mul.f64 	%fd18867, %fd25728, %fd18866;
	mul.f64 	%fd18868, %fd667, %fd25728;
	mul.f64 	%fd18869, %fd25728, %fd18868;
	mul.f64 	%fd18870, %fd298, %fd25749;
	mul.f64 	%fd18871, %fd18870, %fd25727;
	mul.f64 	%fd18872, %fd673, %fd25727;
	mul.f64 	%fd18873, %fd18872, %fd25723;
	mul.f64 	%fd18874, %fd679, %fd25723;
	mul.f64 	%fd18875, %fd18874, %fd25717;
	mul.f64 	%fd18876, %fd680, %fd25758;
	mul.f64 	%fd18877, %fd18876, %fd25727;
	mul.f64 	%fd18878, %fd25775, 0d3D5C25C268497682;
	mul.f64 	%fd18879, %fd25727, %fd18878;
	mul.f64 	%fd18880, %fd686, %fd25805;
	mul.f64 	%fd18881, %fd18880, %fd25727;
	mul.f64 	%fd18882, %fd692, %fd25750;
	mul.f64 	%fd18883, %fd18882, %fd25729;
	mul.f64 	%fd18884, %fd729, %fd25750;
	mul.f64 	%fd18885, %fd18884, %fd25727;
	mul.f64 	%fd18886, %fd735, %fd25736;
	mul.f64 	%fd18887, %fd18886, %fd25716;
	mul.f64 	%fd18888, %fd741, %fd25736;
	mul.f64 	%fd18889, %fd18888, %fd25720;
	mul.f64 	%fd18890, %fd25736, 0d3D843B23BAF4CD2D;
	mul.f64 	%fd18891, %fd18890, %fd25717;
	mul.f64 	%fd18892, %fd747, %fd25736;
	mul.f64 	%fd18893, %fd18892, %fd25728;
	mul.f64 	%fd18894, %fd298, %fd25782;
	mul.f64 	%fd18895, %fd18894, %fd25727;
	mul.f64 	%fd18896, %fd748, %fd25734;
	mul.f64 	%fd18897, %fd25727, %fd18896;
	mul.f64 	%fd18898, %fd749, %fd25734;
	mul.f64 	%fd18899, %fd18898, %fd25717;
	mul.f64 	%fd18900, %fd755, %fd25779;
	mul.f64 	%fd18901, %fd18900, %fd25727;
	mul.f64 	%fd18902, %fd767, %fd25732;
	mul.f64 	%fd18903, %fd18902, %fd25716;
	mul.f64 	%fd18904, %fd773, %fd25732;
	mul.f64 	%fd18905, %fd18904, %fd25716;
	mul.f64 	%fd18906, %fd774, %fd25732;
	mul.f64 	%fd18907, %fd18906, %fd25720;
	mul.f64 	%fd18908, %fd268, %fd25732;
	mul.f64 	%fd18909, %fd18908, %fd25718;
	mul.f64 	%fd18910, %fd25732, 0d3D919799812DEA11;
	mul.f64 	%fd18911, %fd18910, %fd25717;
	mul.f64 	%fd18912, %fd780, %fd25732;
	mul.f64 	%fd18913, %fd18912, %fd25728;
	mul.f64 	%fd18914, %fd781, %fd25732;
	mul.f64 	%fd18915, %fd18914, %fd25728;
	mul.f64 	%fd18916, %fd787, %fd25736;
	mul.f64 	%fd18917, %fd18916, %fd25732;
	mul.f64 	%fd18918, %fd788, %fd25732;
	mul.f64 	%fd18919, %fd25732, %fd18918;
	mul.f64 	%fd18920, %fd298, 0d3FE3333333333333;
	mul.f64 	%fd18921, %fd18920, %fd25790;
	mul.f64 	%fd18922, %fd18921, %fd25727;
	mul.f64 	%fd18923, %fd789, %fd25795;
	mul.f64 	%fd18924, %fd25727, %fd18923;
	mul.f64 	%fd18925, %fd795, %fd25776;
	mul.f64 	%fd18926, %fd18925, %fd25727;
	mul.f64 	%fd18927, %fd274, %fd25776;
	mul.f64 	%fd18928, %fd801, %fd25804;
	mul.f64 	%fd18929, %fd25727, %fd18928;
	mul.f64 	%fd18930, %fd802, %fd25746;
	mul.f64 	%fd18931, %fd18930, %fd25729;
	mul.f64 	%fd18932, %fd832, %fd25746;
	mul.f64 	%fd18933, %fd18932, %fd25727;
	mul.f64 	%fd18934, %fd838, %fd25746;
	mul.f64 	%fd18935, %fd18934, %fd25717;
	mul.f64 	%fd18936, %fd292, %fd25760;
	mul.f64 	%fd18937, %fd18936, %fd25716;
	mul.f64 	%fd18938, %fd286, %fd25760;
	mul.f64 	%fd18939, %fd18938, %fd25720;
	mul.f64 	%fd18940, %fd280, %fd25760;
	mul.f64 	%fd18941, %fd18940, %fd25728;
	mul.f64 	%fd18942, %fd298, %fd25784;
	mul.f64 	%fd18943, %fd18942, %fd25727;
	mul.f64 	%fd18944, %fd844, %fd25738;
	mul.f64 	%fd18945, %fd18944, %fd25716;
	mul.f64 	%fd18946, %fd845, %fd25738;
	mul.f64 	%fd18947, %fd18946, %fd25720;
	mul.f64 	%fd18948, %fd846, %fd25786;
	mul.f64 	%fd18949, %fd18948, %fd25727;
	mul.f64 	%fd18950, %fd852, %fd25767;
	mul.f64 	%fd18951, %fd25727, %fd18950;
	mul.f64 	%fd18952, %fd853, %fd25759;
	mul.f64 	%fd18953, %fd18952, %fd25716;
	mul.f64 	%fd18954, %fd854, %fd25759;
	mul.f64 	%fd18955, %fd18954, %fd25720;
	mul.f64 	%fd18956, %fd855, %fd25759;
	mul.f64 	%fd18957, %fd18956, %fd25728;
	mul.f64 	%fd18958, %fd298, %fd25781;
	mul.f64 	%fd18959, %fd18958, %fd25727;
	mul.f64 	%fd18960, %fd861, %fd25745;
	mul.f64 	%fd18961, %fd25727, %fd18960;
	mul.f64 	%fd18962, %fd867, %fd25757;
	mul.f64 	%fd18963, %fd18962, %fd25727;
	mul.f64 	%fd18964, %fd873, %fd25791;
	mul.f64 	%fd18965, %fd25727, %fd18964;
	mul.f64 	%fd18966, %fd879, %fd25813;
	mul.f64 	%fd18967, %fd18966, %fd25727;
	mul.f64 	%fd18968, %fd280, %fd25751;
	mul.f64 	%fd18969, %fd18968, %fd25728;
	mul.f64 	%fd18970, %fd292, %fd25751;
	mul.f64 	%fd18971, %fd18970, %fd25716;
	mul.f64 	%fd18972, %fd286, %fd25751;
	mul.f64 	%fd18973, %fd18972, %fd25720;
	mul.f64 	%fd18974, %fd298, %fd25774;
	mul.f64 	%fd18975, %fd18974, %fd25727;
	mul.f64 	%fd18976, %fd890, %fd25743;
	mul.f64 	%fd18977, %fd18976, %fd25729;
	mul.f64 	%fd18978, %fd901, %fd25743;
	mul.f64 	%fd18979, %fd18978, %fd25727;
	mul.f64 	%fd18980, %fd902, %fd25740;
	mul.f64 	%fd18981, %fd18980, %fd25716;
	mul.f64 	%fd18982, %fd903, %fd25740;
	mul.f64 	%fd18983, %fd18982, %fd25720;
	mul.f64 	%fd18984, %fd268, 0d3FD0000000000000;
	mul.f64 	%fd18985, %fd18984, %fd25740;
	mul.f64 	%fd18986, %fd18985, %fd25718;
	mul.f64 	%fd18987, %fd25740, 0d3D819799812DEA11;
	mul.f64 	%fd18988, %fd18987, %fd25728;
	mul.f64 	%fd18989, %fd25740, %fd18987;
	mul.f64 	%fd18990, %fd25771, 0d3DC07E1FE91B0B70;
	mul.f64 	%fd18991, %fd18990, %fd25727;
	mul.f64 	%fd18992, %fd909, %fd25768;
	mul.f64 	%fd18993, %fd25727, %fd18992;
	mul.f64 	%fd18994, %fd292, %fd25754;
	mul.f64 	%fd18995, %fd18994, %fd25716;
	mul.f64 	%fd18996, %fd286, %fd25754;
	mul.f64 	%fd18997, %fd18996, %fd25720;
	mul.f64 	%fd18998, %fd298, %fd25785;
	mul.f64 	%fd18999, %fd18998, %fd25727;
	mul.f64 	%fd19000, %fd25742, 0d3D7DE81E8ECE0DEA;
	mul.f64 	%fd19001, %fd25727, %fd19000;
	mul.f64 	%fd19002, %fd25789, 0d3DC19799812DEA11;
	mul.f64 	%fd19003, %fd19002, %fd25727;
	mul.f64 	%fd19004, %fd274, %fd25789;
	mul.f64 	%fd19005, %fd915, %fd25747;
	mul.f64 	%fd19006, %fd19005, %fd25729;
	mul.f64 	%fd19007, %fd921, %fd25747;
	mul.f64 	%fd19008, %fd19007, %fd25727;
	mul.f64 	%fd19009, %fd927, %fd25747;
	mul.f64 	%fd19010, %fd19009, %fd25717;
	mul.f64 	%fd19011, %fd928, %fd25744;
	mul.f64 	%fd19012, %fd19011, %fd25716;
	mul.f64 	%fd19013, %fd903, %fd25744;
	mul.f64 	%fd19014, %fd19013, %fd25720;
	mul.f64 	%fd19015, %fd25744, 0d3D819799812DEA11;
	mul.f64 	%fd19016, %fd19015, %fd25728;
	mul.f64 	%fd19017, %fd25744, %fd19015;
	mul.f64 	%fd19018, %fd25787, 0d3DDB7CDFD9D7BDBB;
	mul.f64 	%fd19019, %fd19018, %fd25727;
	mul.f64 	%fd19020, %fd25762, 0d3DAC965971EA9C5C;
	mul.f64 	%fd19021, %fd25727, %fd19020;
	mul.f64 	%fd19022, %fd934, %fd25729;
	mul.f64 	%fd19023, %fd19022, %fd25726;
	mul.f64 	%fd19024, %fd935, %fd25722;
	mul.f64 	%fd19025, %fd19024, %fd25719;
	mul.f64 	%fd19026, %fd941, %fd25719;
	mul.f64 	%fd19027, %fd25719, %fd19026;
	mul.f64 	%fd19028, %fd942, %fd25719;
	mul.f64 	%fd19029, %fd25719, %fd19028;
	mul.f64 	%fd19030, %fd948, %fd25719;
	mul.f64 	%fd19031, %fd19030, %fd25719;
	mul.f64 	%fd19032, %fd155, %fd25719;
	mul.f64 	%fd19033, %fd25719, %fd19032;
	mul.f64 	%fd19034, %fd954, %fd25814;
	mul.f64 	%fd19035, %fd960, %fd25756;
	mul.f64 	%fd19036, %fd19035, %fd25726;
	mov.f64 	%fd19037, 0d3DC83073119F21D8;
	sub.f64 	%fd19038, %fd19037, %fd966;
	mul.f64 	%fd19039, %fd19038, %fd25726;
	mul.f64 	%fd19040, %fd19039, %fd25716;
	mul.f64 	%fd19041, %fd966, %fd25726;
	mul.f64 	%fd19042, %fd19041, %fd25716;
	mul.f64 	%fd19043, %fd972, %fd25765;
	mul.f64 	%fd19044, %fd19043, %fd25726;
	mul.f64 	%fd19045, %fd973, %fd25727;
	mul.f64 	%fd19046, %fd19045, %fd25719;
	mul.f64 	%fd19047, %fd979, %fd25719;
	mul.f64 	%fd19048, %fd19047, %fd25716;
	mul.f64 	%fd19049, %fd980, %fd25727;
	mul.f64 	%fd19050, %fd19049, %fd25715;
	mul.f64 	%fd19051, %fd981, %fd25741;
	mul.f64 	%fd19052, %fd19051, %fd25727;
	mul.f64 	%fd19053, %fd987, %fd25720;
	mul.f64 	%fd19054, %fd19053, %fd25719;
	mul.f64 	%fd19055, %fd1025, %fd25719;
	mul.f64 	%fd19056, %fd19055, %fd25718;
	mul.f64 	%fd19057, %fd1031, %fd25737;
	mul.f64 	%fd19058, %fd1037, %fd25737;
	mul.f64 	%fd19059, %fd19058, %fd25722;
	mul.f64 	%fd19060, %fd1043, %fd25737;
	mul.f64 	%fd19061, %fd19060, %fd25726;
	mul.f64 	%fd19062, %fd1049, %fd25755;
	mul.f64 	%fd19063, %fd25726, %fd19062;
	mul.f64 	%fd19064, %fd1055, %fd25726;
	mul.f64 	%fd19065, %fd19064, %fd25723;
	mul.f64 	%fd19066, %fd25749, 0d3DD037C1831653C8;
	mul.f64 	%fd19067, %fd19066, %fd25726;
	mul.f64 	%fd19068, %fd1061, %fd25728;
	mul.f64 	%fd19069, %fd19068, %fd25719;
	mul.f64 	%fd19070, %fd25812, 0d3DF6AD6BE0852FBA;
	mul.f64 	%fd19071, %fd19070, %fd25733;
	mul.f64 	%fd19072, %fd25778, 0d3DE6AD6BE0852FBA;
	mul.f64 	%fd19073, %fd25733, %fd19072;
	mul.f64 	%fd19074, %fd1067, %fd25778;
	mul.f64 	%fd19075, %fd19074, %fd25727;
	mul.f64 	%fd19076, %fd25796, 0d3DF65575E0FF4A28;
	mul.f64 	%fd19077, %fd19076, %fd25733;
	mul.f64 	%fd19078, %fd1073, %fd25796;
	mul.f64 	%fd19079, %fd19078, %fd25727;
	mul.f64 	%fd19080, %fd1111, %fd25750;
	mul.f64 	%fd19081, %fd19080, %fd25726;
	mul.f64 	%fd19082, %fd25734, 0d3DD5FD7FE1796495;
	mul.f64 	%fd19083, %fd25726, %fd19082;
	mul.f64 	%fd19084, %fd25811, 0d3DE33DCFE54A3803;
	mul.f64 	%fd19085, %fd19084, %fd25733;
	mul.f64 	%fd19086, %fd25810, 0d3DEF9C67D41E8097;
	mul.f64 	%fd19087, %fd25733, %fd19086;
	mul.f64 	%fd19088, %fd1117, %fd25729;
	mul.f64 	%fd19089, %fd19088, %fd25724;
	mul.f64 	%fd19090, %fd1123, %fd25722;
	mul.f64 	%fd19091, %fd19090, %fd25721;
	mul.f64 	%fd19092, %fd25721, 0d3D87BFDC07FDFBFD;
	mul.f64 	%fd19093, %fd25721, %fd19092;
	mul.f64 	%fd19094, %fd1129, %fd25721;
	mul.f64 	%fd19095, %fd25721, %fd19094;
	mul.f64 	%fd19096, %fd1135, %fd25724;
	mul.f64 	%fd19097, %fd19096, %fd25716;
	mul.f64 	%fd19098, %fd1136, %fd25721;
	mul.f64 	%fd19099, %fd25716, %fd19098;
	mul.f64 	%fd19100, %fd1142, %fd25730;
	mul.f64 	%fd19101, %fd19100, %fd25727;
	mul.f64 	%fd19102, %fd1148, %fd25735;
	mul.f64 	%fd19103, %fd19102, %fd25722;
	mul.f64 	%fd19104, %fd1154, %fd25753;
	mul.f64 	%fd19105, %fd19104, %fd25727;
	mul.f64 	%fd19106, %fd25748, 0d3DCAF0230DCE4E6A;
	mul.f64 	%fd19107, %fd19106, %fd25724;
	mul.f64 	%fd19108, %fd1160, %fd25721;
	mul.f64 	%fd19109, %fd19108, %fd25720;
	mul.f64 	%fd19110, %fd193, %fd25721;
	mul.f64 	%fd19111, %fd19110, %fd25718;
	mul.f64 	%fd19112, %fd1166, %fd25748;
	mul.f64 	%fd19113, %fd1172, %fd25724;
	mul.f64 	%fd19114, %fd19113, %fd25723;
	mul.f64 	%fd19115, %fd1178, %fd25749;
	mul.f64 	%fd19116, %fd25724, %fd19115;
	mul.f64 	%fd19117, %fd25728, 0d3D923B5DEC46DB4F;
	mul.f64 	%fd19118, %fd19117, %fd25721;
	mul.f64 	%fd19119, %fd25728, 0d3D7B590CE26A48F5;
	mul.f64 	%fd19120, %fd19119, %fd25721;
	mul.f64 	%fd19121, %fd1184, %fd25800;
	mul.f64 	%fd19122, %fd19121, %fd25727;
	mul.f64 	%fd19123, %fd1195, %fd25750;
	mul.f64 	%fd19124, %fd19123, %fd25724;
	mul.f64 	%fd19125, %fd1201, %fd25734;
	mul.f64 	%fd19126, %fd25724, %fd19125;
	mul.f64 	%fd19127, %fd1207, %fd25808;
	mul.f64 	%fd19128, %fd19127, %fd25727;
	mul.f64 	%fd19129, %fd1213, %fd25809;
	mul.f64 	%fd19130, %fd25727, %fd19129;
	mul.f64 	%fd19131, %fd25763, 0d3CEDE7661723DBB3;
	mul.f64 	%fd19132, %fd19131, %fd25724;
	mul.f64 	%fd19133, %fd25773, 0d3CD3D0DAC864DEB1;
	mul.f64 	%fd19134, %fd25724, %fd19133;
	mul.f64 	%fd19135, %fd1219, %fd25753;
	mul.f64 	%fd19136, %fd19135, %fd25726;
	mul.f64 	%fd19137, %fd1225, %fd25721;
	mul.f64 	%fd19138, %fd19137, %fd25719;
	mul.f64 	%fd19139, %fd1226, %fd25721;
	mul.f64 	%fd19140, %fd19139, %fd25719;
	mul.f64 	%fd19141, %fd1227, %fd25721;
	mul.f64 	%fd19142, %fd19141, %fd25719;
	mul.f64 	%fd19143, %fd25763, 0d3DAFE2C63A23383F;
	mul.f64 	%fd19144, %fd19143, %fd25726;
	mul.f64 	%fd19145, %fd1213, %fd25799;
	mul.f64 	%fd19146, %fd19145, %fd25727;
	mul.f64 	%fd19147, %fd1213, %fd25798;
	mul.f64 	%fd19148, %fd25727, %fd19147;
	mul.f64 	%fd19149, %fd1233, %fd25801;
	mul.f64 	%fd19150, %fd19149, %fd25727;
	mul.f64 	%fd19151, %fd1263, %fd25797;
	mul.f64 	%fd26259, %fd25727, %fd19151;
	mul.f64 	%fd19152, %fd1269, %fd25739;
	mul.f64 	%fd19153, %fd19152, %fd25727;
	mul.f64 	%fd19154, %fd205, %fd25739;
	mul.f64 	%fd19155, %fd19154, %fd25727;
	mul.f64 	%fd19156, %fd1275, %fd25739;
	mul.f64 	%fd19157, %fd19156, %fd25717;
	mul.f64 	%fd19158, %fd25788, 0d3DDB7CDFD9D7BDBB;
	mul.f64 	%fd19159, %fd19158, %fd25727;
	mul.f64 	%fd19160, %fd1281, %fd25772;
	mul.f64 	%fd19161, %fd25772, 0d3D551C51CE3718E1;
	mul.f64 	%fd19162, %fd19161, %fd25729;
	mul.f64 	%fd19163, %fd25807, 0d3DCB7CDFD9D7BDBB;
	mul.f64 	%fd19164, %fd19163, %fd25716;
	mul.f64 	%fd19165, %fd25739, 0d3DF6AD6BE0852FBA;
	mul.f64 	%fd19166, %fd19165, %fd25726;
	mul.f64 	%fd19167, %fd1287, %fd25739;
	mul.f64 	%fd19168, %fd19167, %fd25724;
	mul.f64 	%fd19169, %fd25739, 0d3D5EF655D91D9BF5;
	mul.f64 	%fd19170, %fd19169, %fd25721;
	mul.f64 	%fd19171, %fd1288, %fd25729;
	mul.f64 	%fd19172, %fd1289, %fd25729;
	mul.f64 	%fd19173, %fd1290, %fd25725;
	mul.f64 	%fd19174, %fd1291, %fd25765;
	mul.f64 	%fd19175, %fd1292, %fd25793;
	mul.f64 	%fd19176, %fd1293, %fd25718;
	mul.f64 	%fd19177, %fd1294, %fd25720;
	mul.f64 	%fd19178, %fd1295, %fd25717;
	mul.f64 	%fd19179, %fd1296, %fd25717;
	mul.f64 	%fd19180, %fd1297, %fd25770;
	mul.f64 	%fd19181, %fd1298, %fd25777;
	mul.f64 	%fd19182, %fd1299, %fd25752;
	mul.f64 	%fd19183, %fd1300, %fd25780;
	mul.f64 	%fd19184, %fd1301, %fd25749;
	mul.f64 	%fd19185, %fd1302, %fd25723;
	mul.f64 	%fd19186, %fd1303, %fd25723;
	mul.f64 	%fd19187, %fd1304, %fd25755;
	mul.f64 	%fd19188, %fd1301, %fd25782;
	mul.f64 	%fd19189, %fd1305, %fd25734;
	mul.f64 	%fd19190, %fd1306, %fd25790;
	mul.f64 	%fd19191, %fd1303, 0d3FC851EB851EB852;
	mul.f64 	%fd19192, %fd19191, %fd25795;
	mul.f64 	%fd19193, %fd1307, %fd25776;
	mul.f64 	%fd19194, %fd1301, %fd25784;
	mul.f64 	%fd19195, %fd1308, %fd25767;
	mul.f64 	%fd19196, %fd1303, 0d3FB2F1A9FBE76C8B;
	mul.f64 	%fd19197, %fd19196, %fd25745;
	mul.f64 	%fd19198, %fd1309, %fd25757;
	mul.f64 	%fd19199, %fd1301, %fd25781;
	mul.f64 	%fd19200, %fd1307, 0d400D99999999999A;
	mul.f64 	%fd19201, %fd19200, %fd25791;
	mul.f64 	%fd19202, %fd1301, %fd25774;
	mul.f64 	%fd19203, %fd1302, 0d3F9374BC6A7EF9DB;
	fma.rn.f64 	%fd19204, %fd1309, 0d3F8EB851EB851EB8, %fd19203;
	mul.f64 	%fd19205, %fd19204, %fd25743;
	mul.f64 	%fd19206, %fd1301, %fd25771;
	mul.f64 	%fd19207, %fd1303, 0d3FDAE147AE147AE1;
	mul.f64 	%fd19208, %fd19207, %fd25768;
	mul.f64 	%fd19209, %fd1301, %fd25785;
	mul.f64 	%fd19210, %fd1309, 0d4001333333333333;
	mul.f64 	%fd19211, %fd19210, %fd25815;
	mul.f64 	%fd19212, %fd19200, %fd25742;
	mul.f64 	%fd19213, %fd1307, %fd25789;
	mul.f64 	%fd19214, %fd1301, %fd25787;
	mul.f64 	%fd19215, %fd19200, %fd25762;
	mul.f64 	%fd19216, %fd1310, %fd25773;
	mul.f64 	%fd19217, %fd1311, %fd25814;
	mul.f64 	%fd19218, %fd1312, %fd25802;
	mul.f64 	%fd19219, %fd1313, %fd25715;
	mul.f64 	%fd19220, %fd1314, %fd25741;
	mul.f64 	%fd19221, %fd1315, %fd25803;
	mul.f64 	%fd19222, %fd1316, %fd25737;
	mul.f64 	%fd19223, %fd1317, %fd25737;
	mul.f64 	%fd19224, %fd1318, %fd25778;
	mul.f64 	%fd19225, %fd1319, %fd25812;
	mul.f64 	%fd19226, %fd1320, %fd25796;
	mul.f64 	%fd19227, %fd1321, %fd25810;
	mul.f64 	%fd19228, %fd1322, %fd25811;
	mul.f64 	%fd19229, %fd1323, %fd25753;
	mul.f64 	%fd19230, %fd1324, %fd25721;
	mul.f64 	%fd19231, %fd1325, %fd25735;
	mul.f64 	%fd19232, %fd1326, %fd25853;
	mul.f64 	%fd19233, %fd1327, %fd25748;
	mul.f64 	%fd19234, %fd1328, %fd25800;
	mul.f64 	%fd19235, %fd1329, %fd25809;
	mul.f64 	%fd19236, %fd1330, %fd25808;
	mul.f64 	%fd19237, %fd1331, %fd25851;
	mul.f64 	%fd19238, %fd1332, %fd25763;
	mul.f64 	%fd19239, %fd1333, %fd25852;
	mul.f64 	%fd19240, %fd1334, %fd25801;
	mul.f64 	%fd19241, %fd1335, %fd25799;
	mul.f64 	%fd19242, %fd1336, %fd25798;
	mul.f64 	%fd19243, %fd1337, %fd25850;
	mul.f64 	%fd19244, %fd1338, %fd25770;
	mul.f64 	%fd19245, %fd19244, %fd25725;
	mul.f64 	%fd19246, %fd1339, %fd25770;
	mul.f64 	%fd19247, %fd1340, %fd25741;
	mul.f64 	%fd19248, %fd19247, %fd25715;
	mul.f64 	%fd19249, %fd1341, %fd25737;
	mul.f64 	%fd19250, %fd25715, %fd19249;
	mul.f64 	%fd19251, %fd1342, %fd25737;
	mul.f64 	%fd19252, %fd19251, %fd25725;
	mul.f64 	%fd19253, %fd1343, %fd25770;
	mul.f64 	%fd19254, %fd19253, %fd25715;
	mul.f64 	%fd19255, %fd1344, %fd25735;
	mul.f64 	%fd19256, %fd19255, %fd25730;
	mul.f64 	%fd19257, %fd1345, %fd25748;
	mul.f64 	%fd19258, %fd19257, %fd25725;
	mul.f64 	%fd19259, %fd1346, %fd25737;
	mul.f64 	%fd19260, %fd19259, %fd25730;
	mul.f64 	%fd19261, %fd1347, %fd25748;
	mul.f64 	%fd19262, %fd19261, %fd25715;
	mul.f64 	%fd19263, %fd1348, %fd25741;
	mul.f64 	%fd19264, %fd19263, %fd25730;
	mul.f64 	%fd19265, %fd1349, %fd25735;
	mul.f64 	%fd19266, %fd19265, %fd25715;
	mul.f64 	%fd26251, %fd231, %fd25849;
	mul.f64 	%fd19267, %fd25838, 0d3DEF9C67D41E8097;
	mul.f64 	%fd19268, %fd1321, %fd25838;
	mul.f64 	%fd19269, %fd25837, 0d3DE33DCFE54A3803;
	mul.f64 	%fd19270, %fd1322, %fd25837;
	mul.f64 	%fd19271, %fd1350, %fd25836;
	mul.f64 	%fd19272, %fd1351, %fd25836;
	mul.f64 	%fd19273, %fd19272, %fd25733;
	mul.f64 	%fd19274, %fd1292, %fd25836;
	mul.f64 	%fd19275, %fd25835, 0dBDF49DA7E361CE4C;
	mul.f64 	%fd19276, %fd1073, %fd25835;
	mul.f64 	%fd19277, %fd19276, %fd25727;
	mul.f64 	%fd19278, %fd1320, %fd25835;
	mul.f64 	%fd19279, %fd1333, %fd25848;
	mul.f64 	%fd19280, %fd1331, %fd25847;
	neg.f64 	%fd26270, %fd19232;
	st.local.f64 	[%rd1], %fd26270;
	neg.f64 	%fd26269, %fd19239;
	st.local.f64 	[%rd1+8], %fd26269;
	neg.f64 	%fd26268, %fd19237;
	st.local.f64 	[%rd1+16], %fd26268;
	neg.f64 	%fd26267, %fd19243;
	st.local.f64 	[%rd1+24], %fd26267;
	neg.f64 	%fd26266, %fd26251;
	st.local.f64 	[%rd1+32], %fd26266;
	neg.f64 	%fd26265, %fd19279;
	st.local.f64 	[%rd1+40], %fd26265;
	neg.f64 	%fd26264, %fd19280;
	st.local.f64 	[%rd1+48], %fd26264;
	fma.rn.f64 	%fd19281, %fd19073, 0d3FECCCCCCCCCCCCD, %fd19071;
	add.f64 	%fd19282, %fd19075, %fd19281;
	fma.rn.f64 	%fd19283, %fd19077, 0d4000000000000000, %fd19282;
	fma.rn.f64 	%fd19284, %fd19079, 0d4000000000000000, %fd19283;
	add.f64 	%fd19285, %fd19284, %fd19085;
	add.f64 	%fd19286, %fd19285, %fd19087;
	add.f64 	%fd19287, %fd19286, %fd19122;
	add.f64 	%fd19288, %fd19287, %fd19128;
	add.f64 	%fd19289, %fd19288, %fd19130;
	add.f64 	%fd19290, %fd19289, %fd19146;
	add.f64 	%fd19291, %fd19290, %fd19148;
	add.f64 	%fd19292, %fd19291, %fd19150;
	add.f64 	%fd19293, %fd19292, %fd19225;
	fma.rn.f64 	%fd19294, %fd19226, 0d4000000000000000, %fd19293;
	add.f64 	%fd19295, %fd19227, %fd19294;
	add.f64 	%fd19296, %fd19228, %fd19295;
	add.f64 	%fd19297, %fd19296, %fd19235;
	add.f64 	%fd19298, %fd19297, %fd19236;
	add.f64 	%fd19299, %fd19298, %fd19237;
	add.f64 	%fd19300, %fd19299, %fd19239;
	add.f64 	%fd19301, %fd19300, %fd19240;
	add.f64 	%fd19302, %fd19301, %fd19241;
	add.f64 	%fd26263, %fd19302, %fd19242;
	st.local.f64 	[%rd1+56], %fd26263;
	fma.rn.f64 	%fd19303, %fd19085, 0d4000000000000000, %fd19087;
	add.f64 	%fd19304, %fd19303, %fd19227;
	fma.rn.f64 	%fd19305, %fd19228, 0d4000000000000000, %fd19304;
	fma.rn.f64 	%fd19306, %fd19237, 0d4008000000000000, %fd19305;
	fma.rn.f64 	%fd26262, %fd19239, 0d4000000000000000, %fd19306;
	st.local.f64 	[%rd1+64], %fd26262;
	add.f64 	%fd19307, %fd19146, %fd19146;
	fma.rn.f64 	%fd19308, %fd19073, 0d3FB70A3D70A3D70A, %fd19307;
	add.f64 	%fd19309, %fd19308, %fd19148;
	add.f64 	%fd19310, %fd19309, %fd19150;
	fma.rn.f64 	%fd19311, %fd19227, 0d4000000000000000, %fd19310;
	add.f64 	%fd26261, %fd19228, %fd19311;
	st.local.f64 	[%rd1+72], %fd26261;
	fma.rn.f64 	%fd26260, %fd19159, 0d3FD999999999999A, %fd19164;
	st.local.f64 	[%rd1+80], %fd26260;
	st.local.f64 	[%rd1+88], %fd26259;
	add.f64 	%fd26257, %fd19246, %fd19246;
	st.local.f64 	[%rd1+96], %fd26257;
	st.local.f64 	[%rd1+104], %fd26257;
	add.f64 	%fd19312, %fd19268, %fd19270;
	add.f64 	%fd19313, %fd19312, %fd19273;
	add.f64 	%fd19314, %fd19274, %fd19313;
	add.f64 	%fd19315, %fd19278, %fd19314;
	add.f64 	%fd19316, %fd19315, %fd19279;
	add.f64 	%fd26256, %fd19316, %fd19280;
	st.local.f64 	[%rd1+112], %fd26256;
	neg.f64 	%fd19317, %fd25733;
	mul.f64 	%fd19318, %fd19267, %fd19317;
	sub.f64 	%fd26255, %fd19318, %fd19268;
	st.local.f64 	[%rd1+120], %fd26255;
	mul.f64 	%fd19319, %fd19269, %fd19317;
	sub.f64 	%fd26254, %fd19319, %fd19270;
	st.local.f64 	[%rd1+128], %fd26254;
	mul.f64 	%fd19320, %fd19271, %fd19317;
	sub.f64 	%fd19321, %fd19320, %fd19273;
	sub.f64 	%fd26253, %fd19321, %fd19274;
	st.local.f64 	[%rd1+136], %fd26253;
	mul.f64 	%fd19322, %fd19275, %fd25733;
	sub.f64 	%fd19323, %fd19322, %fd19277;
	sub.f64 	%fd26252, %fd19323, %fd19278;
	st.local.f64 	[%rd1+144], %fd26252;
	st.local.f64 	[%rd1+152], %fd26251;
	st.local.f64 	[%rd1+160], %fd26250;
	st.local.f64 	[%rd1+168], %fd26249;
	add.f64 	%fd19324, %fd18757, %fd18757;
	fma.rn.f64 	%fd19325, %fd18755, 0d4000000000000000, %fd19324;
	add.f64 	%fd19326, %fd19325, %fd18761;
	add.f64 	%fd19327, %fd19326, %fd18763;
	add.f64 	%fd19328, %fd19327, %fd18765;
	add.f64 	%fd19329, %fd19328, %fd26241;
	add.f64 	%fd19330, %fd19329, %fd18770;
	add.f64 	%fd19331, %fd19330, %fd26250;
	add.f64 	%fd19332, %fd19331, %fd26249;
	add.f64 	%fd19333, %fd19332, %fd18790;
	add.f64 	%fd19334, %fd18792, %fd19333;
	fma.rn.f64 	%fd19335, %fd18798, 0d4000000000000000, %fd19334;
	add.f64 	%fd19336, %fd19335, %fd18816;
	add.f64 	%fd19337, %fd19336, %fd18827;
	add.f64 	%fd19338, %fd19337, %fd18837;
	add.f64 	%fd19339, %fd19338, %fd18839;
	add.f64 	%fd19340, %fd19339, %fd18841;
	add.f64 	%fd19341, %fd19340, %fd18848;
	add.f64 	%fd19342, %fd19341, %fd18856;
	add.f64 	%fd19343, %fd19342, %fd18865;
	add.f64 	%fd19344, %fd19343, %fd18875;
	add.f64 	%fd19345, %fd19344, %fd18883;
	add.f64 	%fd19346, %fd19345, %fd18891;
	add.f64 	%fd19347, %fd19346, %fd18899;
	add.f64 	%fd19348, %fd19347, %fd18911;
	add.f64 	%fd19349, %fd19348, %fd18931;
	add.f64 	%fd19350, %fd19349, %fd18935;
	add.f64 	%fd19351, %fd19350, %fd18977;
	add.f64 	%fd19352, %fd19351, %fd19006;
	add.f64 	%fd19353, %fd19352, %fd19010;
	fma.rn.f64 	%fd19354, %fd19025, 0d4000000000000000, %fd19353;
	fma.rn.f64 	%fd19355, %fd25719, %fd19026, %fd19027;
	add.f64 	%fd19356, %fd19354, %fd19355;
	add.f64 	%fd19357, %fd19029, %fd19029;
	add.f64 	%fd19358, %fd19357, %fd19356;
	add.f64 	%fd19359, %fd19031, %fd19358;
	add.f64 	%fd19360, %fd19359, %fd19046;
	add.f64 	%fd19361, %fd19360, %fd19069;
	add.f64 	%fd19362, %fd19361, %fd19073;
	add.f64 	%fd19363, %fd19362, %fd19077;
	fma.rn.f64 	%fd19364, %fd19091, 0d4000000000000000, %fd19363;
	add.f64 	%fd19365, %fd19093, %fd19093;
	add.f64 	%fd19366, %fd19364, %fd19365;
	add.f64 	%fd19367, %fd19095, %fd19095;
	add.f64 	%fd19368, %fd19367, %fd19366;
	add.f64 	%fd19369, %fd19368, %fd19103;
	add.f64 	%fd19370, %fd19369, %fd19120;
	add.f64 	%fd19371, %fd19370, %fd19138;
	fma.rn.f64 	%fd19372, %fd19140, 0d4000000000000000, %fd19371;
	fma.rn.f64 	%fd19373, %fd19142, 0d4000000000000000, %fd19372;
	fma.rn.f64 	%fd19374, %fd19179, 0d4000000000000000, %fd19373;
	fma.rn.f64 	%fd19375, %fd19217, 0d4000000000000000, %fd19374;
	add.f64 	%fd19376, %fd19375, %fd19220;
	add.f64 	%fd19377, %fd19376, %fd19231;
	add.f64 	%fd19378, %fd19377, %fd19245;
	fma.rn.f64 	%fd19379, %fd19246, 0d4008000000000000, %fd19378;
	add.f64 	%fd19380, %fd19379, %fd19248;
	add.f64 	%fd19381, %fd19380, %fd19250;
	fma.rn.f64 	%fd19382, %fd19254, 0d4000000000000000, %fd19381;
	add.f64 	%fd19383, %fd19382, %fd19256;
	add.f64 	%fd19384, %fd19383, %fd19260;
	add.f64 	%fd19385, %fd19384, %fd19262;
	add.f64 	%fd19386, %fd19385, %fd19264;
	add.f64 	%fd26248, %fd19386, %fd19266;
	st.local.f64 	[%rd1+176], %fd26248;
	fma.rn.f64 	%fd19387, %fd19091, 0d4000000000000000, %fd19365;
	add.f64 	%fd19388, %fd19367, %fd19387;
	add.f64 	%fd19389, %fd19388, %fd19103;
	add.f64 	%fd19390, %fd19389, %fd19120;
	fma.rn.f64 	%fd19391, %fd19138, 0d3FE0000000000000, %fd19390;
	add.f64 	%fd19392, %fd19140, %fd19391;
	add.f64 	%fd19393, %fd19142, %fd19392;
	add.f64 	%fd19394, %fd19393, %fd19231;
	add.f64 	%fd19395, %fd19394, %fd19256;
	fma.rn.f64 	%fd19396, %fd19260, 0d3FD55553EF6B5D46, %fd19395;
	fma.rn.f64 	%fd19397, %fd19262, 0d3FD55553EF6B5D46, %fd19396;
	fma.rn.f64 	%fd19398, %fd19264, 0d3FE0000000000000, %fd19397;
	fma.rn.f64 	%fd26247, %fd19266, 0d3FE0000000000000, %fd19398;
	st.local.f64 	[%rd1+184], %fd26247;
	fma.rn.f64 	%fd19399, %fd19025, 0d4000000000000000, %fd19355;
	add.f64 	%fd19400, %fd19357, %fd19399;
	add.f64 	%fd19401, %fd19031, %fd19400;
	add.f64 	%fd19402, %fd19401, %fd19046;
	add.f64 	%fd19403, %fd19402, %fd19069;
	add.f64 	%fd19404, %fd19403, %fd19073;
	add.f64 	%fd19405, %fd19404, %fd19077;
	fma.rn.f64 	%fd19406, %fd19138, 0d3FE0000000000000, %fd19405;
	add.f64 	%fd19407, %fd19140, %fd19406;
	add.f64 	%fd19408, %fd19142, %fd19407;
	fma.rn.f64 	%fd19409, %fd19217, 0d4000000000000000, %fd19408;
	add.f64 	%fd19410, %fd19409, %fd19220;
	add.f64 	%fd19411, %fd19410, %fd19248;
	fma.rn.f64 	%fd19412, %fd19250, 0d3FE0000000000000, %fd19411;
	add.f64 	%fd19413, %fd19412, %fd19254;
	fma.rn.f64 	%fd19414, %fd19260, 0d3FD55553EF6B5D46, %fd19413;
	fma.rn.f64 	%fd19415, %fd19262, 0d3FD55553EF6B5D46, %fd19414;
	fma.rn.f64 	%fd19416, %fd19264, 0d3FE0000000000000, %fd19415;
	fma.rn.f64 	%fd26246, %fd19266, 0d3FE0000000000000, %fd19416;
	st.local.f64 	[%rd1+192], %fd26246;
	add.f64 	%fd19417, %fd18761, %fd18763;
	add.f64 	%fd19418, %fd19417, %fd18765;
	add.f64 	%fd19419, %fd19418, %fd26241;
	add.f64 	%fd19420, %fd19419, %fd18770;
	add.f64 	%fd26245, %fd19420, %fd26250;
	st.local.f64 	[%rd1+200], %fd26245;
	fma.rn.f64 	%fd19421, %fd18798, 0d4000000000000000, %fd18816;
	add.f64 	%fd19422, %fd19421, %fd18827;
	add.f64 	%fd19423, %fd19422, %fd18837;
	add.f64 	%fd19424, %fd19423, %fd18839;
	add.f64 	%fd19425, %fd19424, %fd18841;
	add.f64 	%fd19426, %fd19425, %fd18848;
	fma.rn.f64 	%fd19427, %fd19179, 0d4000000000000000, %fd19426;
	add.f64 	%fd19428, %fd19427, %fd19245;
	fma.rn.f64 	%fd19429, %fd19246, 0d4008000000000000, %fd19428;
	fma.rn.f64 	%fd19430, %fd19250, 0d3FE0000000000000, %fd19429;
	add.f64 	%fd19431, %fd19430, %fd19254;
	fma.rn.f64 	%fd19432, %fd19260, 0d3FD55553EF6B5D46, %fd19431;
	fma.rn.f64 	%fd26244, %fd19262, 0d3FD55553EF6B5D46, %fd19432;
	st.local.f64 	[%rd1+208], %fd26244;
	add.f64 	%fd19433, %fd19325, %fd26249;
	add.f64 	%fd19434, %fd19433, %fd18790;
	add.f64 	%fd19435, %fd18792, %fd19434;
	add.f64 	%fd26243, %fd19435, %fd18856;
	st.local.f64 	[%rd1+216], %fd26243;
	add.f64 	%fd19436, %fd18865, %fd18875;
	add.f64 	%fd19437, %fd19436, %fd18883;
	add.f64 	%fd19438, %fd19437, %fd18891;
	add.f64 	%fd19439, %fd19438, %fd18899;
	add.f64 	%fd19440, %fd19439, %fd18911;
	add.f64 	%fd19441, %fd19440, %fd18931;
	add.f64 	%fd19442, %fd19441, %fd18935;
	add.f64 	%fd19443, %fd19442, %fd18977;
	add.f64 	%fd19444, %fd19443, %fd19006;
	add.f64 	%fd26242, %fd19444, %fd19010;
	st.local.f64 	[%rd1+224], %fd26242;
	st.local.f64 	[%rd1+232], %fd26241;
	st.local.f64 	[%rd1+240], %fd26240;
	add.f64 	%fd19445, %fd19122, %fd19234;
	add.f64 	%fd19446, %fd19445, %fd19237;
	add.f64 	%fd26239, %fd19446, %fd19239;
	st.local.f64 	[%rd1+248], %fd26239;
	fma.rn.f64 	%fd19447, %fd19071, 0d4010000000000000, %fd19073;
	add.f64 	%fd19448, %fd19075, %fd19447;
	fma.rn.f64 	%fd19449, %fd19077, 0d4008000000000000, %fd19448;
	fma.rn.f64 	%fd19450, %fd19079, 0d4008000000000000, %fd19449;
	fma.rn.f64 	%fd19451, %fd19085, 0d4000000000000000, %fd19450;
	fma.rn.f64 	%fd19452, %fd19087, 0d4008000000000000, %fd19451;
	add.f64 	%fd19453, %fd19452, %fd19224;
	fma.rn.f64 	%fd19454, %fd19225, 0d4010000000000000, %fd19453;
	fma.rn.f64 	%fd19455, %fd19226, 0d4008000000000000, %fd19454;
	fma.rn.f64 	%fd19456, %fd19227, 0d4008000000000000, %fd19455;
	fma.rn.f64 	%fd19457, %fd19228, 0d4000000000000000, %fd19456;
	add.f64 	%fd26238, %fd19457, %fd19239;
	st.local.f64 	[%rd1+256], %fd26238;
	st.local.f64 	[%rd1+264], %fd26237;
	add.f64 	%fd19458, %fd18777, %fd18786;
	add.f64 	%fd19459, %fd19458, %fd18796;
	add.f64 	%fd19460, %fd19459, %fd26240;
	add.f64 	%fd19461, %fd19460, %fd18818;
	add.f64 	%fd19462, %fd19461, %fd18820;
	add.f64 	%fd19463, %fd19462, %fd26237;
	add.f64 	%fd19464, %fd19463, %fd18889;
	add.f64 	%fd19465, %fd19464, %fd18905;
	add.f64 	%fd19466, %fd19465, %fd18907;
	add.f64 	%fd19467, %fd19466, %fd18939;
	add.f64 	%fd19468, %fd19467, %fd18947;
	add.f64 	%fd19469, %fd19468, %fd18955;
	add.f64 	%fd19470, %fd19469, %fd18973;
	add.f64 	%fd19471, %fd19470, %fd18983;
	add.f64 	%fd19472, %fd19471, %fd18997;
	add.f64 	%fd19473, %fd19472, %fd19014;
	add.f64 	%fd19474, %fd19473, %fd19042;
	add.f64 	%fd19475, %fd19474, %fd19105;
	add.f64 	%fd19476, %fd19475, %fd19153;
	add.f64 	%fd19477, %fd19155, %fd19476;
	fma.rn.f64 	%fd19478, %fd19159, 0d3FD999999999999A, %fd19477;
	add.f64 	%fd19479, %fd19478, %fd19166;
	add.f64 	%fd19480, %fd19479, %fd19168;
	add.f64 	%fd19481, %fd19480, %fd1371;
	add.f64 	%fd19482, %fd19481, %fd19175;
	add.f64 	%fd19483, %fd19482, %fd19177;
	fma.rn.f64 	%fd19484, %fd19183, 0d3FD54FDF3B645A1D, %fd19483;
	add.f64 	%fd19485, %fd19484, %fd1370;
	add.f64 	%fd19486, %fd19485, %fd19218;
	add.f64 	%fd19487, %fd19486, %fd19221;
	add.f64 	%fd26236, %fd19487, %fd19232;
	st.local.f64 	[%rd1+272], %fd26236;
	add.f64 	%fd19488, %fd18889, %fd18907;
	add.f64 	%fd19489, %fd19488, %fd18939;
	add.f64 	%fd19490, %fd19489, %fd18947;
	add.f64 	%fd19491, %fd19490, %fd18955;
	add.f64 	%fd19492, %fd19491, %fd18973;
	add.f64 	%fd19493, %fd19492, %fd18983;
	add.f64 	%fd19494, %fd19493, %fd18997;
	add.f64 	%fd26235, %fd19494, %fd19014;
	st.local.f64 	[%rd1+280], %fd26235;
	add.f64 	%fd19495, %fd19130, %fd19130;
	fma.rn.f64 	%fd19496, %fd19128, 0d4008000000000000, %fd19495;
	add.f64 	%fd19497, %fd19496, %fd19146;
	fma.rn.f64 	%fd19498, %fd19148, 0d4000000000000000, %fd19497;
	add.f64 	%fd19499, %fd19150, %fd19498;
	fma.rn.f64 	%fd19500, %fd19235, 0d4000000000000000, %fd19499;
	fma.rn.f64 	%fd19501, %fd19236, 0d4008000000000000, %fd19500;
	add.f64 	%fd19502, %fd19501, %fd19240;
	add.f64 	%fd19503, %fd19502, %fd19241;
	fma.rn.f64 	%fd26234, %fd19242, 0d4000000000000000, %fd19503;
	st.local.f64 	[%rd1+288], %fd26234;
	fma.rn.f64 	%fd19504, %fd19241, 0d4000000000000000, %fd19240;
	add.f64 	%fd26233, %fd19242, %fd19504;
	st.local.f64 	[%rd1+296], %fd26233;
	mul.f64 	%fd19505, %fd18999, 0d3FE999999999999A;
	sub.f64 	%fd26232, %fd19505, %fd19211;
	st.local.f64 	[%rd1+304], %fd26232;
	sub.f64 	%fd19506, %fd19033, %fd19034;
	sub.f64 	%fd26231, %fd19506, %fd19217;
	st.local.f64 	[%rd1+312], %fd26231;
	neg.f64 	%fd26230, %fd18967;
	st.local.f64 	[%rd1+320], %fd26230;
	neg.f64 	%fd19507, %fd19071;
	sub.f64 	%fd26229, %fd19507, %fd19225;
	st.local.f64 	[%rd1+328], %fd26229;
	neg.f64 	%fd19508, %fd19085;
	sub.f64 	%fd26228, %fd19508, %fd19228;
	st.local.f64 	[%rd1+336], %fd26228;
	neg.f64 	%fd19509, %fd19087;
	sub.f64 	%fd26227, %fd19509, %fd19227;
	st.local.f64 	[%rd1+344], %fd26227;
	neg.f64 	%fd19510, %fd19130;
	sub.f64 	%fd26226, %fd19510, %fd19235;
	st.local.f64 	[%rd1+352], %fd26226;
	neg.f64 	%fd19511, %fd19128;
	sub.f64 	%fd26225, %fd19511, %fd19236;
	st.local.f64 	[%rd1+360], %fd26225;
	sub.f64 	%fd26224, %fd19162, %fd19164;
	st.local.f64 	[%rd1+368], %fd26224;
	neg.f64 	%fd26223, %fd18825;
	st.local.f64 	[%rd1+376], %fd26223;
	neg.f64 	%fd26222, %fd18881;
	st.local.f64 	[%rd1+384], %fd26222;
	neg.f64 	%fd26221, %fd18929;
	st.local.f64 	[%rd1+392], %fd26221;
	sub.f64 	%fd26220, %fd19254, %fd19221;
	st.local.f64 	[%rd1+400], %fd26220;
	add.f64 	%fd19512, %fd19031, %fd19138;
	sub.f64 	%fd26219, %fd19512, %fd19218;
	st.local.f64 	[%rd1+408], %fd26219;
	neg.f64 	%fd19513, %fd19150;
	sub.f64 	%fd26218, %fd19513, %fd19240;
	st.local.f64 	[%rd1+416], %fd26218;
	neg.f64 	%fd19514, %fd19122;
	sub.f64 	%fd26217, %fd19514, %fd19234;
	st.local.f64 	[%rd1+424], %fd26217;
	neg.f64 	%fd19515, %fd19146;
	sub.f64 	%fd26216, %fd19515, %fd19241;
	st.local.f64 	[%rd1+432], %fd26216;
	neg.f64 	%fd19516, %fd19148;
	sub.f64 	%fd26215, %fd19516, %fd19242;
	st.local.f64 	[%rd1+440], %fd26215;
	mul.f64 	%fd19517, %fd19159, 0d3FE3333333333333;
	sub.f64 	%fd19518, %fd19517, %fd26259;
	add.f64 	%fd26214, %fd19160, %fd19518;
	st.local.f64 	[%rd1+448], %fd26214;
	neg.f64 	%fd19519, %fd19077;
	sub.f64 	%fd19520, %fd19519, %fd19079;
	sub.f64 	%fd26213, %fd19520, %fd19226;
	st.local.f64 	[%rd1+456], %fd26213;
	sub.f64 	%fd19521, %fd19021, %fd18924;
	sub.f64 	%fd26212, %fd19521, %fd19192;
	st.local.f64 	[%rd1+464], %fd26212;
	neg.f64 	%fd19522, %fd18786;
	sub.f64 	%fd19523, %fd19522, %fd18796;
	sub.f64 	%fd19524, %fd19523, %fd18802;
	add.f64 	%fd26211, %fd19524, %fd19177;
	st.local.f64 	[%rd1+472], %fd26211;
	neg.f64 	%fd19525, %fd18790;
	sub.f64 	%fd19526, %fd19525, %fd18792;
	add.f64 	%fd19527, %fd19526, %fd18802;
	add.f64 	%fd19528, %fd19527, %fd18837;
	sub.f64 	%fd26210, %fd19528, %fd19175;
	st.local.f64 	[%rd1+480], %fd26210;
	sub.f64 	%fd26209, %fd18846, %fd18852;
	st.local.f64 	[%rd1+488], %fd26209;
	mul.f64 	%fd19529, %fd18939, 0d3FA47AE147AE147B;
	sub.f64 	%fd19530, %fd19529, %fd18965;
	sub.f64 	%fd26208, %fd19530, %fd19201;
	st.local.f64 	[%rd1+496], %fd26208;
	sub.f64 	%fd19531, %fd18903, %fd18922;
	sub.f64 	%fd26207, %fd19531, %fd19190;
	st.local.f64 	[%rd1+504], %fd26207;
	sub.f64 	%fd19532, %fd18986, %fd19003;
	sub.f64 	%fd19533, %fd19532, %fd19004;
	sub.f64 	%fd26206, %fd19533, %fd19213;
	st.local.f64 	[%rd1+512], %fd26206;
	sub.f64 	%fd19534, %fd19155, %fd19159;
	add.f64 	%fd26205, %fd19534, %fd19170;
	st.local.f64 	[%rd1+520], %fd26205;
	sub.f64 	%fd19535, %fd19012, %fd19019;
	sub.f64 	%fd26204, %fd19535, %fd19214;
	st.local.f64 	[%rd1+528], %fd26204;
	sub.f64 	%fd26203, %fd18945, %fd18949;
	st.local.f64 	[%rd1+536], %fd26203;
	sub.f64 	%fd19536, %fd18995, %fd18999;
	sub.f64 	%fd26202, %fd19536, %fd19209;
	st.local.f64 	[%rd1+544], %fd26202;
	sub.f64 	%fd19537, %fd18937, %fd18943;
	sub.f64 	%fd26201, %fd19537, %fd19194;
	st.local.f64 	[%rd1+552], %fd26201;
	sub.f64 	%fd19538, %fd18842, %fd18846;
	sub.f64 	%fd19539, %fd19538, %fd18850;
	add.f64 	%fd26200, %fd19539, %fd18852;
	st.local.f64 	[%rd1+560], %fd26200;
	sub.f64 	%fd19540, %fd18887, %fd18895;
	sub.f64 	%fd26199, %fd19540, %fd19188;
	st.local.f64 	[%rd1+568], %fd26199;
	sub.f64 	%fd19541, %fd18953, %fd18959;
	sub.f64 	%fd26198, %fd19541, %fd19199;
	st.local.f64 	[%rd1+576], %fd26198;
	sub.f64 	%fd19542, %fd18814, %fd18821;
	sub.f64 	%fd19543, %fd19542, %fd18823;
	sub.f64 	%fd26197, %fd19543, %fd19183;
	st.local.f64 	[%rd1+584], %fd26197;
	sub.f64 	%fd19544, %fd18905, %fd18901;
	fma.rn.f64 	%fd19545, %fd18914, %fd25728, %fd19544;
	fma.rn.f64 	%fd26196, %fd18917, 0d3FC70A3D70A3D70A, %fd19545;
	st.local.f64 	[%rd1+592], %fd26196;
	mul.f64 	%fd19546, %fd19073, 0dBFECCCCCCCCCCCCD;
	sub.f64 	%fd19547, %fd19546, %fd19075;
	sub.f64 	%fd26195, %fd19547, %fd19224;
	st.local.f64 	[%rd1+600], %fd26195;
	sub.f64 	%fd19548, %fd18809, %fd18818;
	add.f64 	%fd19549, %fd19548, %fd18848;
	sub.f64 	%fd26194, %fd19549, %fd19181;
	st.local.f64 	[%rd1+608], %fd26194;
	sub.f64 	%fd19550, %fd18909, %fd18926;
	sub.f64 	%fd19551, %fd19550, %fd18927;
	sub.f64 	%fd26193, %fd19551, %fd19193;
	st.local.f64 	[%rd1+616], %fd26193;
	mul.f64 	%fd19552, %fd18883, 0d3FCD99999999999A;
	sub.f64 	%fd19553, %fd19552, %fd18879;
	fma.rn.f64 	%fd19554, %fd18931, 0d3FCC28F5C28F5C29, %fd19553;
	fma.rn.f64 	%fd19555, %fd18977, 0d3FDCCCCCCCCCCCCD, %fd19554;
	fma.rn.f64 	%fd26192, %fd19006, 0d3FD1EB851EB851EC, %fd19555;
	st.local.f64 	[%rd1+624], %fd26192;
	sub.f64 	%fd19556, %fd18971, %fd18975;
	sub.f64 	%fd26191, %fd19556, %fd19202;
	st.local.f64 	[%rd1+632], %fd26191;
	add.f64 	%fd19557, %fd19027, %fd19061;
	sub.f64 	%fd19558, %fd19557, %fd19134;
	add.f64 	%fd19559, %fd19558, %fd19144;
	sub.f64 	%fd19560, %fd19559, %fd19216;
	add.f64 	%fd19561, %fd19560, %fd19248;
	add.f64 	%fd26190, %fd19561, %fd19250;
	st.local.f64 	[%rd1+640], %fd26190;
	add.f64 	%fd19562, %fd19153, %fd19157;
	sub.f64 	%fd19563, %fd19562, %fd19160;
	sub.f64 	%fd19564, %fd19563, %fd19162;
	add.f64 	%fd19565, %fd19564, %fd19166;
	add.f64 	%fd26189, %fd19565, %fd19168;
	st.local.f64 	[%rd1+648], %fd26189;
	sub.f64 	%fd19566, %fd18981, %fd18991;
	sub.f64 	%fd26188, %fd19566, %fd19206;
	st.local.f64 	[%rd1+656], %fd26188;
	sub.f64 	%fd19567, %fd18806, %fd18807;
	sub.f64 	%fd19568, %fd19567, %fd19180;
	sub.f64 	%fd19569, %fd19568, %fd19245;
	sub.f64 	%fd19570, %fd19569, %fd19246;
	sub.f64 	%fd26187, %fd19570, %fd19254;
	st.local.f64 	[%rd1+664], %fd26187;
	add.f64 	%fd19571, %fd18827, %fd18829;
	add.f64 	%fd19572, %fd19571, %fd18839;
	sub.f64 	%fd19573, %fd19572, %fd18841;
	sub.f64 	%fd26186, %fd19573, %fd18842;
	st.local.f64 	[%rd1+672], %fd26186;
	mul.f64 	%fd19574, %fd18973, 0d3FE1EB851EB851EC;
	fma.rn.f64 	%fd19575, %fd18969, 0d3FEC28F5C28F5C29, %fd19574;
	fma.rn.f64 	%fd19576, %fd18975, 0d3FEB333333333333, %fd19575;
	sub.f64 	%fd19577, %fd19576, %fd18993;
	add.f64 	%fd19578, %fd19577, %fd19001;
	fma.rn.f64 	%fd19579, %fd19202, 0d3FE570A3D70A3D71, %fd19578;
	sub.f64 	%fd19580, %fd19579, %fd19208;
	fma.rn.f64 	%fd26185, %fd19212, 0d3FE570A3D70A3D71, %fd19580;
	st.local.f64 	[%rd1+680], %fd26185;
	fma.rn.f64 	%fd19581, %fd18939, 0d3FEEB851EB851EB8, %fd18941;
	fma.rn.f64 	%fd19582, %fd18943, 0d3FE6666666666666, %fd19581;
	sub.f64 	%fd19583, %fd19582, %fd18951;
	add.f64 	%fd19584, %fd19583, %fd18965;
	add.f64 	%fd19585, %fd19584, %fd19194;
	sub.f64 	%fd19586, %fd19585, %fd19195;
	add.f64 	%fd26184, %fd19586, %fd19201;
	st.local.f64 	[%rd1+688], %fd26184;
	sub.f64 	%fd19587, %fd18831, %fd18844;
	sub.f64 	%fd19588, %fd19587, %fd18846;
	sub.f64 	%fd19589, %fd19588, %fd18848;
	add.f64 	%fd19590, %fd19589, %fd18850;
	sub.f64 	%fd26183, %fd19590, %fd18854;
	st.local.f64 	[%rd1+696], %fd26183;
	sub.f64 	%fd19591, %fd18781, %fd18784;
	fma.rn.f64 	%fd19592, %fd18883, 0d3FC1C28F5C28F5C3, %fd19591;
	fma.rn.f64 	%fd19593, %fd19006, 0d3FB70A3D70A3D70A, %fd19592;
	sub.f64 	%fd19594, %fd19593, %fd19044;
	sub.f64 	%fd26182, %fd19594, %fd19174;
	st.local.f64 	[%rd1+704], %fd26182;
	sub.f64 	%fd19595, %fd18869, %fd18860;
	fma.rn.f64 	%fd19596, %fd18893, 0d3FD0000000000000, %fd19595;
	fma.rn.f64 	%fd19597, %fd18931, 0d3F9EB851EB851EB8, %fd19596;
	fma.rn.f64 	%fd19598, %fd18941, 0d3FC999999999999A, %fd19597;
	mul.f64 	%fd19599, %fd18957, 0d3FE0000000000000;
	add.f64 	%fd19600, %fd19598, %fd19599;
	fma.rn.f64 	%fd19601, %fd18969, 0d3FC70A3D70A3D70A, %fd19600;
	fma.rn.f64 	%fd19602, %fd18988, 0d3FD0000000000000, %fd19601;
	fma.rn.f64 	%fd26181, %fd19016, 0d3FD0000000000000, %fd19602;
	st.local.f64 	[%rd1+712], %fd26181;
	sub.f64 	%fd19603, %fd19134, %fd19132;
	add.f64 	%fd19604, %fd19603, %fd19136;
	add.f64 	%fd19605, %fd19604, %fd19142;
	sub.f64 	%fd19606, %fd19605, %fd19144;
	sub.f64 	%fd19607, %fd19606, %fd19238;
	add.f64 	%fd19608, %fd19607, %fd19260;
	add.f64 	%fd19609, %fd19608, %fd19262;
	add.f64 	%fd19610, %fd19609, %fd19264;
	add.f64 	%fd26180, %fd19610, %fd19266;
	st.local.f64 	[%rd1+720], %fd26180;
	fma.rn.f64 	%fd19611, %fd19014, 0d3FA6872B020C49BA, %fd19010;
	sub.f64 	%fd19612, %fd19611, %fd19021;
	sub.f64 	%fd26179, %fd19612, %fd19215;
	st.local.f64 	[%rd1+728], %fd26179;
	sub.f64 	%fd19613, %fd18825, %fd18827;
	sub.f64 	%fd19614, %fd19613, %fd18829;
	sub.f64 	%fd19615, %fd19614, %fd18831;
	sub.f64 	%fd19616, %fd19615, %fd18833;
	sub.f64 	%fd19617, %fd19616, %fd18835;
	sub.f64 	%fd19618, %fd19617, %fd18837;
	sub.f64 	%fd19619, %fd19618, %fd18839;
	add.f64 	%fd26178, %fd18841, %fd19619;
	st.local.f64 	[%rd1+736], %fd26178;
	mul.f64 	%fd19620, %fd18929, 0d3FEA3D70A3D70A3D;
	sub.f64 	%fd19621, %fd19620, %fd18937;
	sub.f64 	%fd19622, %fd19621, %fd18939;
	sub.f64 	%fd19623, %fd19622, %fd18941;
	mul.f64 	%fd19624, %fd18943, 0d3FD3333333333333;
	add.f64 	%fd26177, %fd19623, %fd19624;
	st.local.f64 	[%rd1+744], %fd26177;
	sub.f64 	%fd19625, %fd18951, %fd18953;
	sub.f64 	%fd19626, %fd19625, %fd18955;
	sub.f64 	%fd19627, %fd19626, %fd18957;
	mul.f64 	%fd19628, %fd18959, 0d3FD3333333333333;
	add.f64 	%fd26176, %fd19627, %fd19628;
	st.local.f64 	[%rd1+752], %fd26176;
	add.f64 	%fd19629, %fd18873, %fd18875;
	sub.f64 	%fd19630, %fd19629, %fd18877;
	fma.rn.f64 	%fd19631, %fd18883, 0d3FE428F5C28F5C29, %fd19630;
	add.f64 	%fd19632, %fd19631, %fd18924;
	add.f64 	%fd19633, %fd19632, %fd18926;
	fma.rn.f64 	%fd19634, %fd18931, 0d3FD3D70A3D70A3D7, %fd19633;
	add.f64 	%fd19635, %fd19634, %fd18963;
	fma.rn.f64 	%fd19636, %fd18977, 0d3FCC28F5C28F5C29, %fd19635;
	fma.rn.f64 	%fd19637, %fd18983, 0d3FD0000000000000, %fd19636;
	fma.rn.f64 	%fd19638, %fd18988, 0d3FC0000000000000, %fd19637;
	fma.rn.f64 	%fd19639, %fd18989, 0d3FE0000000000000, %fd19638;
	fma.rn.f64 	%fd19640, %fd19006, 0d3FC1EB851EB851EC, %fd19639;
	add.f64 	%fd19641, %fd19640, %fd19065;
	add.f64 	%fd19642, %fd19641, %fd19114;
	add.f64 	%fd19643, %fd19642, %fd19185;
	add.f64 	%fd19644, %fd19186, %fd19643;
	add.f64 	%fd19645, %fd1370, %fd19644;
	add.f64 	%fd19646, %fd19187, %fd19645;
	add.f64 	%fd19647, %fd19646, %fd19189;
	add.f64 	%fd19648, %fd19647, %fd19192;
	add.f64 	%fd19649, %fd19648, %fd19198;
	add.f64 	%fd19650, %fd19649, %fd19205;
	fma.rn.f64 	%fd26175, %fd19206, 0d3FD0000000000000, %fd19650;
	st.local.f64 	[%rd1+760], %fd26175;
	fma.rn.f64 	%fd19651, %fd18931, 0d3FA47AE147AE147B, %fd19599;
	fma.rn.f64 	%fd19652, %fd18959, 0d3FE6666666666666, %fd19651;
	add.f64 	%fd19653, %fd19652, %fd18961;
	sub.f64 	%fd19654, %fd19653, %fd18963;
	fma.rn.f64 	%fd19655, %fd18977, 0d3FECCCCCCCCCCCCD, %fd19654;
	fma.rn.f64 	%fd19656, %fd18983, 0d3FE0000000000000, %fd19655;
	fma.rn.f64 	%fd19657, %fd18988, 0d3FE0000000000000, %fd19656;
	add.f64 	%fd19658, %fd19657, %fd18989;
	fma.rn.f64 	%fd19659, %fd19016, 0d3FD0000000000000, %fd19658;
	sub.f64 	%fd19660, %fd19659, %fd19198;
	fma.rn.f64 	%fd26174, %fd19206, 0d3FE0000000000000, %fd19660;
	st.local.f64 	[%rd1+768], %fd26174;
	neg.f64 	%fd19661, %fd18763;
	sub.f64 	%fd19662, %fd19661, %fd18768;
	add.f64 	%fd19663, %fd19662, %fd18775;
	fma.rn.f64 	%fd19664, %fd18856, 0d3FA999999999999A, %fd19663;
	sub.f64 	%fd19665, %fd19664, %fd19036;
	add.f64 	%fd19666, %fd19665, %fd19185;
	fma.rn.f64 	%fd26173, %fd19187, 0d3FE6147AE147AE14, %fd19666;
	st.local.f64 	[%rd1+776], %fd26173;
	neg.f64 	%fd19667, %fd18856;
	sub.f64 	%fd19668, %fd19667, %fd18858;
	fma.rn.f64 	%fd19669, %fd18931, 0d3FAEB851EB851EB8, %fd19668;
	sub.f64 	%fd19670, %fd19669, %fd19063;
	sub.f64 	%fd26172, %fd19670, %fd19187;
	st.local.f64 	[%rd1+784], %fd26172;
	sub.f64 	%fd19671, %fd18993, %fd18995;
	sub.f64 	%fd19672, %fd19671, %fd18997;
	mul.f64 	%fd19673, %fd18999, 0d3FC999999999999A;
	add.f64 	%fd26171, %fd19672, %fd19673;
	st.local.f64 	[%rd1+792], %fd26171;
	sub.f64 	%fd19674, %fd19095, %fd19105;
	add.f64 	%fd19675, %fd19674, %fd19107;
	add.f64 	%fd19676, %fd19675, %fd19132;
	sub.f64 	%fd19677, %fd19676, %fd19136;
	sub.f64 	%fd19678, %fd19677, %fd19229;
	add.f64 	%fd26170, %fd19678, %fd19256;
	st.local.f64 	[%rd1+800], %fd26170;
	sub.f64 	%fd19679, %fd18812, %fd18820;
	add.f64 	%fd19680, %fd19679, %fd18875;
	add.f64 	%fd19681, %fd19680, %fd18899;
	add.f64 	%fd19682, %fd19681, %fd19157;
	sub.f64 	%fd19683, %fd19682, %fd19182;
	fma.rn.f64 	%fd19684, %fd19245, 0d4000000000000000, %fd19683;
	add.f64 	%fd19685, %fd19684, %fd19250;
	add.f64 	%fd19686, %fd19252, %fd19685;
	add.f64 	%fd19687, %fd19686, %fd19254;
	add.f64 	%fd19688, %fd19687, %fd19258;
	add.f64 	%fd19689, %fd19688, %fd19260;
	add.f64 	%fd26169, %fd19689, %fd19262;
	st.local.f64 	[%rd1+808], %fd26169;
	sub.f64 	%fd19690, %fd18967, %fd18969;
	sub.f64 	%fd19691, %fd19690, %fd18971;
	sub.f64 	%fd19692, %fd19691, %fd18973;
	mul.f64 	%fd19693, %fd18975, 0d3FC3333333333333;
	add.f64 	%fd26168, %fd19692, %fd19693;
	st.local.f64 	[%rd1+816], %fd26168;
	neg.f64 	%fd19694, %fd18883;
	sub.f64 	%fd19695, %fd19694, %fd18885;
	sub.f64 	%fd19696, %fd19695, %fd19081;
	sub.f64 	%fd26167, %fd19696, %fd19124;
	st.local.f64 	[%rd1+824], %fd26167;
	sub.f64 	%fd19697, %fd18862, %fd18871;
	sub.f64 	%fd19698, %fd19697, %fd19067;
	sub.f64 	%fd19699, %fd19698, %fd19116;
	sub.f64 	%fd26166, %fd19699, %fd19184;
	st.local.f64 	[%rd1+832], %fd26166;
	sub.f64 	%fd19700, %fd19111, %fd19107;
	sub.f64 	%fd19701, %fd19700, %fd19112;
	sub.f64 	%fd19702, %fd19701, %fd19233;
	sub.f64 	%fd19703, %fd19702, %fd19258;
	sub.f64 	%fd26165, %fd19703, %fd19262;
	st.local.f64 	[%rd1+840], %fd26165;
	neg.f64 	%fd19704, %fd19006;
	sub.f64 	%fd19705, %fd19704, %fd19008;
	sub.f64 	%fd26164, %fd19705, %fd19010;
	st.local.f64 	[%rd1+848], %fd26164;
	neg.f64 	%fd19706, %fd18931;
	sub.f64 	%fd19707, %fd19706, %fd18933;
	sub.f64 	%fd26163, %fd19707, %fd18935;
	st.local.f64 	[%rd1+856], %fd26163;
	mul.f64 	%fd19708, %fd18949, 0d3FE0000000000000;
	fma.rn.f64 	%fd19709, %fd18957, 0d3FC999999999999A, %fd19708;
	sub.f64 	%fd19710, %fd19709, %fd18961;
	fma.rn.f64 	%fd19711, %fd18983, 0d3FD0000000000000, %fd19710;
	fma.rn.f64 	%fd19712, %fd18988, 0d3FD8000000000000, %fd19711;
	add.f64 	%fd19713, %fd19712, %fd18989;
	add.f64 	%fd19714, %fd19713, %fd19003;
	fma.rn.f64 	%fd19715, %fd19016, 0d3FD0000000000000, %fd19714;
	add.f64 	%fd19716, %fd19715, %fd19021;
	sub.f64 	%fd19717, %fd19716, %fd19197;
	fma.rn.f64 	%fd19718, %fd19206, 0d3FD0000000000000, %fd19717;
	add.f64 	%fd26162, %fd19718, %fd19213;
	st.local.f64 	[%rd1+864], %fd26162;
	sub.f64 	%fd19719, %fd19008, %fd19012;
	sub.f64 	%fd19720, %fd19719, %fd19014;
	sub.f64 	%fd19721, %fd19720, %fd19016;
	fma.rn.f64 	%fd19722, %fd25744, %fd19015, %fd19017;
	sub.f64 	%fd26161, %fd19721, %fd19722;
	st.local.f64 	[%rd1+872], %fd26161;
	neg.f64 	%fd19723, %fd18977;
	sub.f64 	%fd19724, %fd19723, %fd18979;
	fma.rn.f64 	%fd19725, %fd19006, 0d3FE4CCCCCCCCCCCD, %fd19724;
	fma.rn.f64 	%fd19726, %fd19014, 0d3FEE978D4FDF3B64, %fd19725;
	fma.rn.f64 	%fd19727, %fd19016, 0d3FE0000000000000, %fd19726;
	add.f64 	%fd19728, %fd19727, %fd19722;
	add.f64 	%fd19729, %fd19019, %fd19728;
	sub.f64 	%fd19730, %fd19729, %fd19205;
	add.f64 	%fd19731, %fd19730, %fd19214;
	add.f64 	%fd26160, %fd19731, %fd19215;
	st.local.f64 	[%rd1+880], %fd26160;
	fma.rn.f64 	%fd19732, %fd18947, 0d3F947AE147AE147B, %fd18935;
	fma.rn.f64 	%fd19733, %fd18973, 0d3FC47AE147AE147B, %fd19732;
	fma.rn.f64 	%fd19734, %fd18997, 0d3F8EB851EB851EB8, %fd19733;
	sub.f64 	%fd19735, %fd19734, %fd19001;
	sub.f64 	%fd26159, %fd19735, %fd19212;
	st.local.f64 	[%rd1+888], %fd26159;
	sub.f64 	%fd19736, %fd19048, %fd19052;
	sub.f64 	%fd19737, %fd19736, %fd19220;
	sub.f64 	%fd19738, %fd19737, %fd19248;
	add.f64 	%fd19739, %fd19738, %fd19252;
	sub.f64 	%fd26158, %fd19739, %fd19264;
	st.local.f64 	[%rd1+896], %fd26158;
	sub.f64 	%fd19740, %fd18979, %fd18981;
	sub.f64 	%fd19741, %fd19740, %fd18983;
	sub.f64 	%fd19742, %fd19741, %fd18986;
	sub.f64 	%fd19743, %fd19742, %fd18988;
	add.f64 	%fd19744, %fd18989, %fd18989;
	sub.f64 	%fd19745, %fd19743, %fd19744;
	add.f64 	%fd19746, %fd18991, %fd19745;
	add.f64 	%fd19747, %fd19746, %fd19004;
	fma.rn.f64 	%fd26157, %fd19006, 0d3FB999999999999A, %fd19747;
	st.local.f64 	[%rd1+904], %fd26157;
	neg.f64 	%fd19748, %fd19153;
	sub.f64 	%fd19749, %fd19748, %fd19155;
	sub.f64 	%fd19750, %fd19749, %fd19157;
	sub.f64 	%fd19751, %fd19750, %fd19166;
	sub.f64 	%fd19752, %fd19751, %fd19168;
	sub.f64 	%fd26156, %fd19752, %fd19170;
	st.local.f64 	[%rd1+912], %fd26156;
	fma.rn.f64 	%fd19753, %fd18885, 0d3FE55556084A515D, %fd18933;
	sub.f64 	%fd19754, %fd19753, %fd18945;
	sub.f64 	%fd19755, %fd19754, %fd18947;
	add.f64 	%fd19756, %fd19755, %fd19708;
	fma.rn.f64 	%fd19757, %fd19081, 0d3FE55556084A515D, %fd19756;
	fma.rn.f64 	%fd26155, %fd19124, 0d3FE55556084A515D, %fd19757;
	st.local.f64 	[%rd1+920], %fd26155;
	sub.f64 	%fd19758, %fd19056, %fd19057;
	sub.f64 	%fd19759, %fd19758, %fd19059;
	sub.f64 	%fd19760, %fd19759, %fd19061;
	sub.f64 	%fd19761, %fd19760, %fd19222;
	sub.f64 	%fd19762, %fd19761, %fd19223;
	sub.f64 	%fd19763, %fd19762, %fd19250;
	sub.f64 	%fd19764, %fd19763, %fd19252;
	sub.f64 	%fd26154, %fd19764, %fd19260;
	st.local.f64 	[%rd1+928], %fd26154;
	sub.f64 	%fd19765, %fd18881, %fd18887;
	sub.f64 	%fd19766, %fd19765, %fd18889;
	sub.f64 	%fd19767, %fd19766, %fd18891;
	sub.f64 	%fd19768, %fd19767, %fd18893;
	mul.f64 	%fd19769, %fd18895, 0d3FD3333333333333;
	add.f64 	%fd19770, %fd19768, %fd19769;
	sub.f64 	%fd19771, %fd19770, %fd18917;
	fma.rn.f64 	%fd19772, %fd18929, 0d3FC70A3D70A3D70A, %fd19771;
	fma.rn.f64 	%fd19773, %fd18931, 0d3FAEB851EB851EB8, %fd19772;
	fma.rn.f64 	%fd19774, %fd18969, 0d3FBEB851EB851EB8, %fd19773;
	fma.rn.f64 	%fd19775, %fd18973, 0d3FD1EB851EB851EC, %fd19774;
	fma.rn.f64 	%fd19776, %fd19202, 0d3FD51EB851EB851F, %fd19775;
	add.f64 	%fd19777, %fd19776, %fd19208;
	fma.rn.f64 	%fd26153, %fd19212, 0d3FD51EB851EB851F, %fd19777;
	st.local.f64 	[%rd1+936], %fd26153;
	sub.f64 	%fd19778, %fd19099, %fd19103;
	add.f64 	%fd19779, %fd19778, %fd19105;
	add.f64 	%fd19780, %fd19779, %fd19118;
	sub.f64 	%fd19781, %fd19780, %fd19231;
	sub.f64 	%fd19782, %fd19781, %fd19256;
	add.f64 	%fd19783, %fd19782, %fd19258;
	sub.f64 	%fd26152, %fd19783, %fd19266;
	st.local.f64 	[%rd1+944], %fd26152;
	add.f64 	%fd19784, %fd18889, %fd18891;
	fma.rn.f64 	%fd19785, %fd18893, 0d3FE8000000000000, %fd19784;
	fma.rn.f64 	%fd19786, %fd18895, 0d3FE6666666666666, %fd19785;
	sub.f64 	%fd19787, %fd19786, %fd18897;
	sub.f64 	%fd19788, %fd19787, %fd18899;
	add.f64 	%fd19789, %fd19788, %fd18917;
	fma.rn.f64 	%fd19790, %fd18931, 0d3FDE147AE147AE14, %fd19789;
	fma.rn.f64 	%fd19791, %fd18947, 0d3FEF5C28F5C28F5C, %fd19790;
	fma.rn.f64 	%fd19792, %fd18969, 0d3FBEB851EB851EB8, %fd19791;
	fma.rn.f64 	%fd19793, %fd18973, 0d3FD1EB851EB851EC, %fd19792;
	fma.rn.f64 	%fd19794, %fd18997, 0d3FEF851EB851EB85, %fd19793;
	sub.f64 	%fd19795, %fd19794, %fd19083;
	sub.f64 	%fd19796, %fd19795, %fd19126;
	add.f64 	%fd19797, %fd19796, %fd19188;
	sub.f64 	%fd19798, %fd19797, %fd19189;
	fma.rn.f64 	%fd19799, %fd19202, 0d3FD51EB851EB851F, %fd19798;
	add.f64 	%fd19800, %fd19799, %fd19209;
	fma.rn.f64 	%fd26151, %fd19212, 0d3FD51EB851EB851F, %fd19800;
	st.local.f64 	[%rd1+952], %fd26151;
	neg.f64 	%fd19801, %fd18751;
	sub.f64 	%fd19802, %fd19801, %fd18755;
	sub.f64 	%fd19803, %fd19802, %fd18763;
	sub.f64 	%fd19804, %fd19803, %fd26249;
	sub.f64 	%fd19805, %fd19804, %fd18788;
	sub.f64 	%fd19806, %fd19805, %fd18790;
	sub.f64 	%fd19807, %fd19806, %fd18792;
	sub.f64 	%fd19808, %fd19807, %fd18856;
	sub.f64 	%fd19809, %fd19808, %fd19071;
	sub.f64 	%fd19810, %fd19809, %fd19073;
	sub.f64 	%fd19811, %fd19810, %fd19077;
	sub.f64 	%fd19812, %fd19811, %fd19085;
	sub.f64 	%fd19813, %fd19812, %fd19087;
	add.f64 	%fd19814, %fd19813, %fd19171;
	add.f64 	%fd26150, %fd19814, %fd19175;
	st.local.f64 	[%rd1+960], %fd26150;
	add.f64 	%fd19815, %fd18897, %fd18899;
	sub.f64 	%fd19816, %fd19815, %fd18903;
	sub.f64 	%fd19817, %fd19816, %fd18905;
	sub.f64 	%fd19818, %fd19817, %fd18907;
	sub.f64 	%fd19819, %fd19818, %fd18909;
	sub.f64 	%fd19820, %fd19819, %fd18911;
	sub.f64 	%fd19821, %fd19820, %fd18913;
	sub.f64 	%fd19822, %fd19821, %fd18915;
	sub.f64 	%fd19823, %fd19822, %fd18917;
	fma.rn.f64 	%fd19824, %fd25732, %fd18918, %fd18919;
	sub.f64 	%fd19825, %fd19823, %fd19824;
	add.f64 	%fd19826, %fd18922, %fd19825;
	add.f64 	%fd19827, %fd19826, %fd18927;
	fma.rn.f64 	%fd19828, %fd18931, 0d3FCD70A3D70A3D71, %fd19827;
	add.f64 	%fd19829, %fd19828, %fd18955;
	fma.rn.f64 	%fd19830, %fd18957, 0d3FD3333333333333, %fd19829;
	add.f64 	%fd19831, %fd19830, %fd18963;
	fma.rn.f64 	%fd19832, %fd18977, 0d3FB999999999999A, %fd19831;
	fma.rn.f64 	%fd19833, %fd18983, 0d3FD0000000000000, %fd19832;
	fma.rn.f64 	%fd19834, %fd18988, 0d3FC0000000000000, %fd19833;
	fma.rn.f64 	%fd19835, %fd18997, 0d3FEF851EB851EB85, %fd19834;
	fma.rn.f64 	%fd19836, %fd19006, 0d3FB999999999999A, %fd19835;
	add.f64 	%fd19837, %fd19836, %fd19083;
	add.f64 	%fd19838, %fd19837, %fd19126;
	add.f64 	%fd19839, %fd19838, %fd19193;
	add.f64 	%fd19840, %fd19839, %fd19195;
	add.f64 	%fd19841, %fd19840, %fd19197;
	add.f64 	%fd19842, %fd19841, %fd19198;
	add.f64 	%fd19843, %fd19842, %fd19199;
	add.f64 	%fd19844, %fd19843, %fd19205;
	fma.rn.f64 	%fd19845, %fd19206, 0d3FD0000000000000, %fd19844;
	add.f64 	%fd19846, %fd19208, %fd19845;
	add.f64 	%fd19847, %fd19209, %fd19846;
	fma.rn.f64 	%fd26149, %fd19211, 0d4000000000000000, %fd19847;
	st.local.f64 	[%rd1+968], %fd26149;
	neg.f64 	%fd19848, %fd18759;
	sub.f64 	%fd19849, %fd19848, %fd18761;
	add.f64 	%fd19850, %fd19849, %fd18763;
	add.f64 	%fd19851, %fd19850, %fd18765;
	add.f64 	%fd19852, %fd19851, %fd18768;
	sub.f64 	%fd19853, %fd19852, %fd18773;
	sub.f64 	%fd19854, %fd19853, %fd18775;
	sub.f64 	%fd19855, %fd19854, %fd18777;
	fma.rn.f64 	%fd19856, %fd18856, 0d3FD999999999999A, %fd19855;
	add.f64 	%fd19857, %fd19856, %fd18877;
	add.f64 	%fd19858, %fd19857, %fd19036;
	fma.rn.f64 	%fd19859, %fd19073, 0d3FB70A3D70A3D70A, %fd19858;
	add.f64 	%fd19860, %fd19859, %fd19173;
	add.f64 	%fd19861, %fd19860, %fd19186;
	fma.rn.f64 	%fd19862, %fd19187, 0d3FD3D70A3D70A3D7, %fd19861;
	add.f64 	%fd26148, %fd19862, %fd19219;
	st.local.f64 	[%rd1+976], %fd26148;
	sub.f64 	%fd19863, %fd19097, %fd19101;
	add.f64 	%fd19864, %fd19863, %fd19114;
	add.f64 	%fd19865, %fd19864, %fd19116;
	add.f64 	%fd19866, %fd19865, %fd19124;
	add.f64 	%fd19867, %fd19866, %fd19126;
	add.f64 	%fd19868, %fd19867, %fd19168;
	sub.f64 	%fd19869, %fd19868, %fd19256;
	sub.f64 	%fd19870, %fd19869, %fd19260;
	sub.f64 	%fd26147, %fd19870, %fd19264;
	st.local.f64 	[%rd1+984], %fd26147;
	sub.f64 	%fd19871, %fd18753, %fd18755;
	sub.f64 	%fd19872, %fd19871, %fd18757;
	sub.f64 	%fd19873, %fd19872, %fd18761;
	sub.f64 	%fd19874, %fd19873, %fd26241;
	sub.f64 	%fd19875, %fd19874, %fd26250;
	sub.f64 	%fd19876, %fd19875, %fd18794;
	sub.f64 	%fd19877, %fd19876, %fd18800;
	sub.f64 	%fd19878, %fd19877, %fd18827;
	sub.f64 	%fd19879, %fd19878, %fd18841;
	sub.f64 	%fd19880, %fd19879, %fd18883;
	add.f64 	%fd19881, %fd19880, %fd18905;
	sub.f64 	%fd19882, %fd19881, %fd18931;
	sub.f64 	%fd19883, %fd19882, %fd18977;
	sub.f64 	%fd19884, %fd19883, %fd19006;
	sub.f64 	%fd19885, %fd19884, %fd19023;
	sub.f64 	%fd19886, %fd19885, %fd19089;
	sub.f64 	%fd19887, %fd19886, %fd19162;
	sub.f64 	%fd19888, %fd19887, %fd19171;
	sub.f64 	%fd26146, %fd19888, %fd19172;
	st.local.f64 	[%rd1+992], %fd26146;
	fma.rn.f64 	%fd19889, %fd18856, 0d3FE8000000000000, %fd18858;
	sub.f64 	%fd19890, %fd19889, %fd18862;
	sub.f64 	%fd19891, %fd19890, %fd26237;
	sub.f64 	%fd19892, %fd19891, %fd18865;
	fma.rn.f64 	%fd19893, %fd25728, %fd18866, %fd18867;
	sub.f64 	%fd19894, %fd19892, %fd19893;
	add.f64 	%fd19895, %fd18869, %fd18869;
	sub.f64 	%fd19896, %fd19894, %fd19895;
	mul.f64 	%fd19897, %fd18871, 0d3FE6666666666666;
	add.f64 	%fd19898, %fd19897, %fd19896;
	sub.f64 	%fd19899, %fd19898, %fd18893;
	add.f64 	%fd19900, %fd19899, %fd18901;
	add.f64 	%fd19901, %fd19900, %fd18907;
	add.f64 	%fd19902, %fd19901, %fd18911;
	sub.f64 	%fd19903, %fd19902, %fd18915;
	fma.rn.f64 	%fd19904, %fd18917, 0d3FEA3D70A3D70A3D, %fd19903;
	add.f64 	%fd19905, %fd19904, %fd19824;
	fma.rn.f64 	%fd19906, %fd18931, 0d3FB1EB851EB851EC, %fd19905;
	sub.f64 	%fd19907, %fd19906, %fd18941;
	sub.f64 	%fd19908, %fd19907, %fd18957;
	sub.f64 	%fd19909, %fd19908, %fd18969;
	sub.f64 	%fd19910, %fd19909, %fd18988;
	fma.rn.f64 	%fd19911, %fd19006, 0d3FB47AE147AE147B, %fd19910;
	sub.f64 	%fd19912, %fd19911, %fd19016;
	add.f64 	%fd19913, %fd19912, %fd19063;
	sub.f64 	%fd19914, %fd19913, %fd19069;
	add.f64 	%fd19915, %fd19914, %fd19116;
	sub.f64 	%fd19916, %fd19915, %fd19118;
	sub.f64 	%fd19917, %fd19916, %fd19120;
	fma.rn.f64 	%fd19918, %fd19159, 0d3FE3333333333333, %fd19917;
	add.f64 	%fd19919, %fd19160, %fd19918;
	add.f64 	%fd19920, %fd19919, %fd19189;
	add.f64 	%fd19921, %fd19920, %fd19190;
	add.f64 	%fd19922, %fd19921, %fd19195;
	add.f64 	%fd19923, %fd19922, %fd19224;
	add.f64 	%fd19924, %fd19923, %fd19234;
	add.f64 	%fd26145, %fd19924, %fd19243;
	st.local.f64 	[%rd1+1000], %fd26145;
	sub.f64 	%fd19925, %fd19417, %fd18765;
	sub.f64 	%fd19926, %fd19925, %fd26241;
	sub.f64 	%fd19927, %fd19926, %fd18768;
	add.f64 	%fd19928, %fd19927, %fd18770;
	add.f64 	%fd19929, %fd19928, %fd26250;
	fma.rn.f64 	%fd19930, %fd18773, 0d4000000000000000, %fd19929;
	sub.f64 	%fd19931, %fd19930, %fd18779;
	fma.rn.f64 	%fd19932, %fd26249, 0d4000000000000000, %fd19931;
	sub.f64 	%fd19933, %fd19932, %fd18784;
	sub.f64 	%fd19934, %fd19933, %fd18809;
	add.f64 	%fd19935, %fd19934, %fd26240;
	sub.f64 	%fd19936, %fd19935, %fd18812;
	add.f64 	%fd19937, %fd19936, %fd18816;
	sub.f64 	%fd19938, %fd19937, %fd18818;
	sub.f64 	%fd19939, %fd19938, %fd18820;
	sub.f64 	%fd19940, %fd19939, %fd18823;
	sub.f64 	%fd19941, %fd19940, %fd18825;
	add.f64 	%fd19942, %fd19941, %fd18829;
	add.f64 	%fd19943, %fd19942, %fd18833;
	sub.f64 	%fd19944, %fd19943, %fd18844;
	sub.f64 	%fd19945, %fd19944, %fd18850;
	sub.f64 	%fd19946, %fd19945, %fd18852;
	fma.rn.f64 	%fd19947, %fd18856, 0d3FE8000000000000, %fd19946;
	sub.f64 	%fd19948, %fd19947, %fd18858;
	sub.f64 	%fd19949, %fd19948, %fd18860;
	sub.f64 	%fd19950, %fd19949, %fd19897;
	sub.f64 	%fd19951, %fd19950, %fd18873;
	sub.f64 	%fd19952, %fd19951, %fd18877;
	sub.f64 	%fd19953, %fd19952, %fd18879;
	sub.f64 	%fd19954, %fd19953, %fd18881;
	fma.rn.f64 	%fd19955, %fd18883, 0d3FC0A3D70A3D70A4, %fd19954;
	sub.f64 	%fd19956, %fd19955, %fd18885;
	sub.f64 	%fd19957, %fd19956, %fd19769;
	sub.f64 	%fd19958, %fd19957, %fd18897;
	sub.f64 	%fd19959, %fd19958, %fd18901;
	sub.f64 	%fd19960, %fd19959, %fd18922;
	sub.f64 	%fd19961, %fd19960, %fd18924;
	sub.f64 	%fd19962, %fd19961, %fd18926;
	sub.f64 	%fd19963, %fd19962, %fd18929;
	fma.rn.f64 	%fd19964, %fd18931, 0d3FD51EB851EB851F, %fd19963;
	sub.f64 	%fd19965, %fd19964, %fd18933;
	sub.f64 	%fd19966, %fd19965, %fd19624;
	sub.f64 	%fd19967, %fd19966, %fd19708;
	sub.f64 	%fd19968, %fd19967, %fd18951;
	sub.f64 	%fd19969, %fd19968, %fd19628;
	sub.f64 	%fd19970, %fd19969, %fd18961;
	sub.f64 	%fd19971, %fd19970, %fd18963;
	sub.f64 	%fd19972, %fd19971, %fd18965;
	sub.f64 	%fd19973, %fd19972, %fd18967;
	sub.f64 	%fd19974, %fd19973, %fd19693;
	fma.rn.f64 	%fd19975, %fd18977, 0d3FC851EB851EB852, %fd19974;
	sub.f64 	%fd19976, %fd19975, %fd18979;
	sub.f64 	%fd19977, %fd19976, %fd18991;
	sub.f64 	%fd19978, %fd19977, %fd18993;
	sub.f64 	%fd19979, %fd19978, %fd19673;
	sub.f64 	%fd19980, %fd19979, %fd19001;
	sub.f64 	%fd19981, %fd19980, %fd19003;
	fma.rn.f64 	%fd19982, %fd19006, 0d3FD0000000000000, %fd19981;
	sub.f64 	%fd19983, %fd19982, %fd19008;
	sub.f64 	%fd19984, %fd19983, %fd19021;
	add.f64 	%fd19985, %fd19984, %fd19042;
	sub.f64 	%fd19986, %fd19985, %fd19046;
	sub.f64 	%fd19987, %fd19986, %fd19050;
	sub.f64 	%fd19988, %fd19987, %fd19052;
	add.f64 	%fd19989, %fd19988, %fd19067;
	sub.f64 	%fd19990, %fd19989, %fd19075;
	add.f64 	%fd19991, %fd19990, %fd19077;
	sub.f64 	%fd19992, %fd19991, %fd19079;
	sub.f64 	%fd19993, %fd19992, %fd19101;
	add.f64 	%fd19994, %fd19993, %fd19103;
	sub.f64 	%fd19995, %fd19994, %fd19105;
	sub.f64 	%fd19996, %fd19995, %fd19122;
	sub.f64 	%fd19997, %fd19996, %fd19128;
	sub.f64 	%fd19998, %fd19997, %fd19130;
	sub.f64 	%fd19999, %fd19998, %fd19146;
	sub.f64 	%fd20000, %fd19999, %fd19148;
	sub.f64 	%fd20001, %fd20000, %fd19150;
	sub.f64 	%fd20002, %fd20001, %fd26259;
	sub.f64 	%fd20003, %fd20002, %fd19153;
	sub.f64 	%fd20004, %fd20003, %fd19155;
	sub.f64 	%fd20005, %fd20004, %fd19159;
	add.f64 	%fd20006, %fd20005, %fd19173;
	fma.rn.f64 	%fd20007, %fd19174, 0d4000000000000000, %fd20006;
	add.f64 	%fd20008, %fd20007, %fd19181;
	add.f64 	%fd20009, %fd20008, %fd19182;
	fma.rn.f64 	%fd20010, %fd19183, 0d3FD54FDF3B645A1D, %fd20009;
	add.f64 	%fd20011, %fd19184, %fd20010;
	add.f64 	%fd20012, %fd20011, %fd19188;
	add.f64 	%fd20013, %fd20012, %fd19190;
	add.f64 	%fd20014, %fd20013, %fd19194;
	add.f64 	%fd20015, %fd20014, %fd19199;
	add.f64 	%fd20016, %fd20015, %fd19202;
	add.f64 	%fd20017, %fd20016, %fd19206;
	add.f64 	%fd20018, %fd20017, %fd19209;
	add.f64 	%fd20019, %fd20018, %fd19214;
	add.f64 	%fd20020, %fd20019, %fd19220;
	add.f64 	%fd26144, %fd20020, %fd19231;
	st.local.f64 	[%rd1+1008], %fd26144;
	sub.f64 	%fd20021, %fd19025, %fd19023;
	fma.rn.f64 	%fd20022, %fd19029, 0d4000000000000000, %fd20021;
	add.f64 	%fd20023, %fd19031, %fd20022;
	sub.f64 	%fd20024, %fd20023, %fd19036;
	sub.f64 	%fd20025, %fd20024, %fd19040;
	sub.f64 	%fd20026, %fd20025, %fd19042;
	sub.f64 	%fd20027, %fd20026, %fd19044;
	fma.rn.f64 	%fd20028, %fd19046, 0d3FEE147AE147AE14, %fd20027;
	add.f64 	%fd20029, %fd20028, %fd19050;
	add.f64 	%fd20030, %fd20029, %fd19054;
	sub.f64 	%fd20031, %fd20030, %fd19061;
	sub.f64 	%fd20032, %fd20031, %fd19063;
	sub.f64 	%fd20033, %fd20032, %fd19065;
	sub.f64 	%fd20034, %fd20033, %fd19067;
	add.f64 	%fd20035, %fd20034, %fd19069;
	fma.rn.f64 	%fd20036, %fd19071, 0d4008000000000000, %fd20035;
	fma.rn.f64 	%fd20037, %fd19073, 0d3FD6666666666666, %fd20036;
	add.f64 	%fd20038, %fd19075, %fd20037;
	fma.rn.f64 	%fd20039, %fd19077, 0d4008000000000000, %fd20038;
	fma.rn.f64 	%fd20040, %fd19079, 0d4008000000000000, %fd20039;
	sub.f64 	%fd20041, %fd20040, %fd19081;
	sub.f64 	%fd20042, %fd20041, %fd19083;
	add.f64 	%fd20043, %fd20042, %fd19085;
	fma.rn.f64 	%fd20044, %fd19087, 0d4000000000000000, %fd20043;
	add.f64 	%fd20045, %fd20044, %fd19132;
	add.f64 	%fd20046, %fd20045, %fd19134;
	sub.f64 	%fd20047, %fd20046, %fd19136;
	add.f64 	%fd20048, %fd20047, %fd19140;
	sub.f64 	%fd20049, %fd20048, %fd19144;
	sub.f64 	%fd20050, %fd20049, %fd19166;
	fma.rn.f64 	%fd20051, %fd19216, 0d4000000000000000, %fd20050;
	fma.rn.f64 	%fd20052, %fd19217, 0d4000000000000000, %fd20051;
	add.f64 	%fd20053, %fd20052, %fd19219;
	add.f64 	%fd20054, %fd20053, %fd19220;
	add.f64 	%fd20055, %fd20054, %fd19221;
	add.f64 	%fd20056, %fd20055, %fd19222;
	add.f64 	%fd20057, %fd20056, %fd19224;
	fma.rn.f64 	%fd20058, %fd19225, 0d4010000000000000, %fd20057;
	fma.rn.f64 	%fd20059, %fd19226, 0d4008000000000000, %fd20058;
	add.f64 	%fd20060, %fd19227, %fd20059;
	add.f64 	%fd20061, %fd19228, %fd20060;
	add.f64 	%fd20062, %fd20061, %fd19238;
	add.f64 	%fd20063, %fd20062, %fd19239;
	add.f64 	%fd20064, %fd20063, %fd19240;
	fma.rn.f64 	%fd20065, %fd19241, 0d4000000000000000, %fd20064;
	add.f64 	%fd26143, %fd19242, %fd20065;
	st.local.f64 	[%rd1+1016], %fd26143;
	add.f64 	%fd20066, %fd18768, %fd18777;
	add.f64 	%fd20067, %fd20066, %fd18779;
	sub.f64 	%fd20068, %fd20067, %fd26249;
	add.f64 	%fd20069, %fd20068, %fd18784;
	add.f64 	%fd20070, %fd20069, %fd18818;
	add.f64 	%fd20071, %fd20070, %fd18820;
	add.f64 	%fd20072, %fd20071, %fd18823;
	add.f64 	%fd20073, %fd20072, %fd18825;
	add.f64 	%fd20074, %fd20073, %fd18831;
	add.f64 	%fd20075, %fd18835, %fd20074;
	add.f64 	%fd20076, %fd18837, %fd20075;
	add.f64 	%fd20077, %fd20076, %fd18844;
	add.f64 	%fd20078, %fd20077, %fd18850;
	add.f64 	%fd20079, %fd20078, %fd18852;
	add.f64 	%fd20080, %fd20079, %fd18858;
	add.f64 	%fd20081, %fd20080, %fd18871;
	add.f64 	%fd20082, %fd20081, %fd18873;
	add.f64 	%fd20083, %fd20082, %fd18879;
	add.f64 	%fd20084, %fd20083, %fd18881;
	add.f64 	%fd20085, %fd20084, %fd18897;
	add.f64 	%fd20086, %fd20085, %fd18901;
	add.f64 	%fd20087, %fd20086, %fd18922;
	add.f64 	%fd20088, %fd20087, %fd18926;
	add.f64 	%fd20089, %fd20088, %fd18929;
	add.f64 	%fd20090, %fd20089, %fd18949;
	add.f64 	%fd20091, %fd20090, %fd18951;
	add.f64 	%fd20092, %fd20091, %fd18967;
	fma.rn.f64 	%fd20093, %fd18975, 0d3FEB333333333333, %fd20092;
	add.f64 	%fd20094, %fd20093, %fd19001;
	add.f64 	%fd20095, %fd20094, %fd19050;
	add.f64 	%fd20096, %fd20095, %fd19052;
	add.f64 	%fd20097, %fd20096, %fd19075;
	add.f64 	%fd20098, %fd20097, %fd19079;
	add.f64 	%fd20099, %fd20098, %fd19101;
	add.f64 	%fd20100, %fd20099, %fd19122;
	add.f64 	%fd20101, %fd20100, %fd19128;
	add.f64 	%fd20102, %fd20101, %fd19130;
	add.f64 	%fd20103, %fd20102, %fd19146;
	add.f64 	%fd20104, %fd20103, %fd19148;
	add.f64 	%fd20105, %fd20104, %fd19150;
	sub.f64 	%fd20106, %fd20105, %fd19173;
	fma.rn.f64 	%fd20107, %fd19187, 0d3FF27AE147AE147B, %fd20106;
	sub.f64 	%fd20108, %fd20107, %fd19245;
	add.f64 	%fd20109, %fd20108, %fd19248;
	sub.f64 	%fd20110, %fd20109, %fd19252;
	add.f64 	%fd20111, %fd20110, %fd19256;
	sub.f64 	%fd20112, %fd20111, %fd19258;
	add.f64 	%fd20113, %fd20112, %fd19264;
	add.f64 	%fd26142, %fd20113, %fd19266;
	st.local.f64 	[%rd1+1024], %fd26142;
	sub.f64 	%fd20114, %fd19091, %fd19089;
	fma.rn.f64 	%fd20115, %fd19093, 0d4000000000000000, %fd20114;
	sub.f64 	%fd20116, %fd20115, %fd19097;
	add.f64 	%fd20117, %fd20116, %fd19101;
	add.f64 	%fd20118, %fd20117, %fd19105;
	sub.f64 	%fd20119, %fd20118, %fd19107;
	add.f64 	%fd20120, %fd20119, %fd19109;
	sub.f64 	%fd20121, %fd20120, %fd19114;
	sub.f64 	%fd20122, %fd20121, %fd19116;
	add.f64 	%fd20123, %fd20122, %fd19120;
	add.f64 	%fd20124, %fd20123, %fd19122;
	sub.f64 	%fd20125, %fd20124, %fd19124;
	sub.f64 	%fd20126, %fd20125, %fd19126;
	fma.rn.f64 	%fd20127, %fd19128, 0d4008000000000000, %fd20126;
	fma.rn.f64 	%fd20128, %fd19130, 0d4000000000000000, %fd20127;
	sub.f64 	%fd20129, %fd20128, %fd19132;
	sub.f64 	%fd20130, %fd20129, %fd19134;
	add.f64 	%fd20131, %fd20130, %fd19136;
	add.f64 	%fd20132, %fd20131, %fd19138;
	add.f64 	%fd20133, %fd19140, %fd20132;
	add.f64 	%fd20134, %fd20133, %fd19144;
	add.f64 	%fd20135, %fd20134, %fd19146;
	fma.rn.f64 	%fd20136, %fd19148, 0d4000000000000000, %fd20135;
	add.f64 	%fd20137, %fd19150, %fd20136;
	sub.f64 	%fd20138, %fd20137, %fd19168;
	add.f64 	%fd20139, %fd20138, %fd19170;
	fma.rn.f64 	%fd20140, %fd19229, 0d4000000000000000, %fd20139;
	add.f64 	%fd20141, %fd19230, %fd20140;
	add.f64 	%fd20142, %fd19231, %fd20141;
	add.f64 	%fd20143, %fd19232, %fd20142;
	fma.rn.f64 	%fd20144, %fd19233, 0d3FEB333333333333, %fd20143;
	add.f64 	%fd20145, %fd19234, %fd20144;
	fma.rn.f64 	%fd20146, %fd19235, 0d4000000000000000, %fd20145;
	fma.rn.f64 	%fd20147, %fd19236, 0d4008000000000000, %fd20146;
	add.f64 	%fd20148, %fd19237, %fd20147;
	add.f64 	%fd20149, %fd19238, %fd20148;
	add.f64 	%fd20150, %fd19239, %fd20149;
	add.f64 	%fd20151, %fd19240, %fd20150;
	add.f64 	%fd20152, %fd19241, %fd20151;
	fma.rn.f64 	%fd26141, %fd19242, 0d4000000000000000, %fd20152;
	st.local.f64 	[%rd1+1032], %fd26141;
	fma.rn.f64 	%fd20153, %fd18856, 0d3FD0000000000000, %fd18860;
	add.f64 	%fd20154, %fd20153, %fd26237;
	add.f64 	%fd20155, %fd20154, %fd18865;
	add.f64 	%fd20156, %fd20155, %fd19893;
	add.f64 	%fd20157, %fd18869, %fd20156;
	fma.rn.f64 	%fd20158, %fd18871, 0d3FD3333333333333, %fd20157;
	sub.f64 	%fd20159, %fd20158, %fd18873;
	sub.f64 	%fd20160, %fd20159, %fd18875;
	fma.rn.f64 	%fd20161, %fd18883, 0d3FF23851EB851EB8, %fd20160;
	fma.rn.f64 	%fd20162, %fd18893, 0d3FE8000000000000, %fd20161;
	add.f64 	%fd20163, %fd20162, %fd18913;
	add.f64 	%fd20164, %fd18915, %fd20163;
	add.f64 	%fd20165, %fd20164, %fd18924;
	add.f64 	%fd20166, %fd20165, %fd18926;
	fma.rn.f64 	%fd20167, %fd18931, 0d3FE23D70A3D70A3D, %fd20166;
	fma.rn.f64 	%fd20168, %fd18941, 0d3FE999999999999A, %fd20167;
	fma.rn.f64 	%fd20169, %fd18947, 0d3FEF5C28F5C28F5C, %fd20168;
	add.f64 	%fd20170, %fd20169, %fd18955;
	fma.rn.f64 	%fd20171, %fd18957, 0d3FE999999999999A, %fd20170;
	fma.rn.f64 	%fd20172, %fd18969, 0d3FE5C28F5C28F5C3, %fd20171;
	fma.rn.f64 	%fd20173, %fd18983, 0d3FE8000000000000, %fd20172;
	fma.rn.f64 	%fd20174, %fd18988, 0d3FF2000000000000, %fd20173;
	fma.rn.f64 	%fd20175, %fd18989, 0d3FE0000000000000, %fd20174;
	fma.rn.f64 	%fd20176, %fd19006, 0d3FE28F5C28F5C28F, %fd20175;
	fma.rn.f64 	%fd20177, %fd19014, 0d3FEE978D4FDF3B64, %fd20176;
	fma.rn.f64 	%fd20178, %fd19016, 0d3FF4000000000000, %fd20177;
	add.f64 	%fd20179, %fd20178, %fd19017;
	sub.f64 	%fd20180, %fd20179, %fd19065;
	add.f64 	%fd20181, %fd20180, %fd19067;
	add.f64 	%fd20182, %fd20181, %fd19069;
	sub.f64 	%fd20183, %fd20182, %fd19114;
	add.f64 	%fd20184, %fd20183, %fd19118;
	add.f64 	%fd20185, %fd19120, %fd20184;
	add.f64 	%fd20186, %fd20185, %fd19153;
	add.f64 	%fd20187, %fd20186, %fd19157;
	add.f64 	%fd20188, %fd20187, %fd19159;
	add.f64 	%fd20189, %fd20188, %fd19166;
	add.f64 	%fd20190, %fd20189, %fd19168;
	add.f64 	%fd20191, %fd20190, %fd19184;
	sub.f64 	%fd20192, %fd20191, %fd19185;
	sub.f64 	%fd20193, %fd20192, %fd19186;
	add.f64 	%fd20194, %fd20193, %fd19192;
	add.f64 	%fd20195, %fd20194, %fd19197;
	add.f64 	%fd20196, %fd20195, %fd19199;
	add.f64 	%fd20197, %fd20196, %fd19205;
	fma.rn.f64 	%fd20198, %fd19206, 0d3FE8000000000000, %fd20197;
	add.f64 	%fd20199, %fd20198, %fd19214;
	add.f64 	%fd26140, %fd20199, %fd19215;
	st.local.f64 	[%rd1+1040], %fd26140;
	sub.f64 	%fd20200, %fd18751, %fd18753;
	sub.f64 	%fd20201, %fd20200, %fd18757;
	sub.f64 	%fd20202, %fd20201, %fd18765;
	sub.f64 	%fd20203, %fd20202, %fd18770;
	add.f64 	%fd20204, %fd20203, %fd18777;
	add.f64 	%fd20205, %fd20204, %fd18786;
	add.f64 	%fd20206, %fd20205, %fd18788;
	add.f64 	%fd20207, %fd20206, %fd18796;
	sub.f64 	%fd20208, %fd20207, %fd18798;
	add.f64 	%fd20209, %fd20208, %fd18802;
	sub.f64 	%fd20210, %fd20209, %fd19025;
	sub.f64 	%fd20211, %fd20210, %fd19059;
	fma.rn.f64 	%fd20212, %fd19073, 0d3FB999999999999A, %fd20211;
	sub.f64 	%fd20213, %fd20212, %fd19091;
	sub.f64 	%fd20214, %fd20213, %fd19103;
	add.f64 	%fd20215, %fd20214, %fd1371;
	add.f64 	%fd20216, %fd19172, %fd20215;
	add.f64 	%fd20217, %fd20216, %fd19176;
	add.f64 	%fd20218, %fd20217, %fd19177;
	add.f64 	%fd20219, %fd20218, %fd19178;
	add.f64 	%fd20220, %fd20219, %fd1370;
	add.f64 	%fd20221, %fd20220, %fd19218;
	add.f64 	%fd26139, %fd20221, %fd19230;
	st.local.f64 	[%rd1+1048], %fd26139;
	sub.f64 	%fd20222, %fd19089, %fd19091;
	sub.f64 	%fd20223, %fd20222, %fd19365;
	sub.f64 	%fd20224, %fd20223, %fd19367;
	sub.f64 	%fd20225, %fd20224, %fd19099;
	add.f64 	%fd20226, %fd20225, %fd19103;
	sub.f64 	%fd20227, %fd20226, %fd19109;
	sub.f64 	%fd20228, %fd20227, %fd19111;
	add.f64 	%fd20229, %fd20228, %fd19112;
	sub.f64 	%fd20230, %fd20229, %fd19118;
	sub.f64 	%fd20231, %fd20230, %fd19120;
	sub.f64 	%fd20232, %fd20231, %fd19138;
	sub.f64 	%fd20233, %fd20232, %fd19140;
	sub.f64 	%fd20234, %fd20233, %fd19142;
	sub.f64 	%fd20235, %fd20234, %fd19170;
	sub.f64 	%fd20236, %fd20235, %fd19230;
	fma.rn.f64 	%fd26138, %fd19233, 0d3FC3333333333333, %fd20236;
	st.local.f64 	[%rd1+1056], %fd26138;
	fma.rn.f64 	%fd20237, %fd18790, 0d4000000000000000, %fd18786;
	sub.f64 	%fd20238, %fd20237, %fd18794;
	sub.f64 	%fd20239, %fd20238, %fd18796;
	add.f64 	%fd20240, %fd20239, %fd18798;
	sub.f64 	%fd20241, %fd20240, %fd18804;
	sub.f64 	%fd20242, %fd20241, %fd18809;
	sub.f64 	%fd20243, %fd20242, %fd26240;
	sub.f64 	%fd20244, %fd20243, %fd18833;
	sub.f64 	%fd20245, %fd20244, %fd18835;
	add.f64 	%fd20246, %fd20245, %fd18839;
	add.f64 	%fd20247, %fd20246, %fd18844;
	add.f64 	%fd20248, %fd20247, %fd18846;
	add.f64 	%fd20249, %fd20248, %fd18848;
	add.f64 	%fd20250, %fd20249, %fd18854;
	sub.f64 	%fd20251, %fd20250, %fd26237;
	sub.f64 	%fd20252, %fd20251, %fd18889;
	sub.f64 	%fd20253, %fd20252, %fd18907;
	sub.f64 	%fd20254, %fd20253, %fd18939;
	sub.f64 	%fd20255, %fd20254, %fd18947;
	sub.f64 	%fd20256, %fd20255, %fd18955;
	sub.f64 	%fd20257, %fd20256, %fd18973;
	sub.f64 	%fd20258, %fd20257, %fd18983;
	sub.f64 	%fd20259, %fd20258, %fd18997;
	sub.f64 	%fd20260, %fd20259, %fd19014;
	sub.f64 	%fd20261, %fd20260, %fd19054;
	sub.f64 	%fd20262, %fd20261, %fd19109;
	add.f64 	%fd20263, %fd20262, %fd19176;
	sub.f64 	%fd20264, %fd20263, %fd19177;
	add.f64 	%fd20265, %fd20264, %fd19179;
	add.f64 	%fd26137, %fd20265, %fd19181;
	st.local.f64 	[%rd1+1064], %fd26137;
	sub.f64 	%fd20266, %fd19023, %fd19025;
	sub.f64 	%fd20267, %fd20266, %fd19355;
	sub.f64 	%fd20268, %fd20267, %fd19357;
	add.f64 	%fd20269, %fd19031, %fd19031;
	sub.f64 	%fd20270, %fd20268, %fd20269;
	add.f64 	%fd20271, %fd19033, %fd19033;
	sub.f64 	%fd20272, %fd20270, %fd20271;
	fma.rn.f64 	%fd20273, %fd19034, 0d4000000000000000, %fd20272;
	add.f64 	%fd20274, %fd19042, %fd20273;
	sub.f64 	%fd20275, %fd20274, %fd19046;
	sub.f64 	%fd20276, %fd20275, %fd19048;
	add.f64 	%fd20277, %fd20276, %fd19052;
	sub.f64 	%fd20278, %fd20277, %fd19054;
	sub.f64 	%fd20279, %fd20278, %fd19056;
	add.f64 	%fd20280, %fd20279, %fd19057;
	add.f64 	%fd20281, %fd20280, %fd19059;
	sub.f64 	%fd20282, %fd20281, %fd19069;
	add.f64 	%fd20283, %fd20282, %fd19071;
	fma.rn.f64 	%fd20284, %fd19073, 0d3FDD70A3D70A3D71, %fd20283;
	add.f64 	%fd20285, %fd20284, %fd19085;
	add.f64 	%fd20286, %fd20285, %fd19087;
	sub.f64 	%fd20287, %fd20286, %fd19138;
	sub.f64 	%fd20288, %fd20287, %fd19140;
	sub.f64 	%fd20289, %fd20288, %fd19142;
	add.f64 	%fd20290, %fd20289, %fd19218;
	add.f64 	%fd26136, %fd20290, %fd19223;
	st.local.f64 	[%rd1+1072], %fd26136;
	sub.f64 	%fd20291, %fd18794, %fd18798;
	sub.f64 	%fd20292, %fd20291, %fd18800;
	sub.f64 	%fd20293, %fd20292, %fd18802;
	fma.rn.f64 	%fd20294, %fd18804, 0d4000000000000000, %fd20293;
	sub.f64 	%fd20295, %fd20294, %fd18806;
	add.f64 	%fd20296, %fd18807, %fd20295;
	add.f64 	%fd20297, %fd20296, %fd26240;
	sub.f64 	%fd20298, %fd20297, %fd18812;
	sub.f64 	%fd20299, %fd20298, %fd18814;
	add.f64 	%fd20300, %fd20299, %fd18816;
	add.f64 	%fd20301, %fd20300, %fd18818;
	add.f64 	%fd20302, %fd20301, %fd18821;
	add.f64 	%fd20303, %fd20302, %fd18823;
	sub.f64 	%fd20304, %fd20303, %fd18837;
	sub.f64 	%fd20305, %fd20304, %fd18839;
	sub.f64 	%fd20306, %fd20305, %fd18848;
	add.f64 	%fd20307, %fd20306, %fd26237;
	add.f64 	%fd20308, %fd20307, %fd18865;
	add.f64 	%fd20309, %fd20308, %fd18889;
	add.f64 	%fd20310, %fd20309, %fd18891;
	add.f64 	%fd20311, %fd20310, %fd18907;
	sub.f64 	%fd20312, %fd20311, %fd18909;
	add.f64 	%fd20313, %fd20312, %fd18911;
	add.f64 	%fd20314, %fd20313, %fd18924;
	add.f64 	%fd20315, %fd20314, %fd18926;
	add.f64 	%fd20316, %fd18927, %fd20315;
	fma.rn.f64 	%fd20317, %fd18939, 0d3FEEB851EB851EB8, %fd20316;
	fma.rn.f64 	%fd20318, %fd18947, 0d3FEF5C28F5C28F5C, %fd20317;
	add.f64 	%fd20319, %fd20318, %fd18955;
	add.f64 	%fd20320, %fd20319, %fd18965;
	fma.rn.f64 	%fd20321, %fd18973, 0d3FEAE147AE147AE1, %fd20320;
	add.f64 	%fd20322, %fd20321, %fd18983;
	sub.f64 	%fd20323, %fd20322, %fd18986;
	fma.rn.f64 	%fd20324, %fd18997, 0d3FEF851EB851EB85, %fd20323;
	add.f64 	%fd20325, %fd20324, %fd19001;
	add.f64 	%fd20326, %fd20325, %fd19003;
	add.f64 	%fd20327, %fd19004, %fd20326;
	fma.rn.f64 	%fd20328, %fd19014, 0d3FEE978D4FDF3B64, %fd20327;
	add.f64 	%fd20329, %fd20328, %fd19054;
	sub.f64 	%fd20330, %fd20329, %fd19056;
	add.f64 	%fd20331, %fd20330, %fd19057;
	add.f64 	%fd20332, %fd20331, %fd19109;
	sub.f64 	%fd20333, %fd20332, %fd19111;
	add.f64 	%fd20334, %fd20333, %fd19112;
	sub.f64 	%fd20335, %fd20334, %fd19176;
	add.f64 	%fd20336, %fd20335, %fd19178;
	add.f64 	%fd20337, %fd20336, %fd19180;
	add.f64 	%fd20338, %fd20337, %fd19182;
	fma.rn.f64 	%fd20339, %fd19183, 0d3FE55810624DD2F2, %fd20338;
	add.f64 	%fd20340, %fd20339, %fd19192;
	add.f64 	%fd20341, %fd20340, %fd19193;
	add.f64 	%fd20342, %fd20341, %fd19201;
	add.f64 	%fd20343, %fd20342, %fd19212;
	add.f64 	%fd20344, %fd20343, %fd19213;
	add.f64 	%fd20345, %fd20344, %fd19215;
	add.f64 	%fd20346, %fd20345, %fd19221;
	add.f64 	%fd20347, %fd20346, %fd19223;
	add.f64 	%fd20348, %fd20347, %fd19232;
	fma.rn.f64 	%fd26135, %fd19233, 0d3FC3333333333333, %fd20348;
	st.local.f64 	[%rd1+1080], %fd26135;
	sub.f64 	%fd20349, %fd18800, %fd18804;
	sub.f64 	%fd20350, %fd20349, %fd18806;
	add.f64 	%fd20351, %fd18807, %fd20350;
	sub.f64 	%fd20352, %fd20351, %fd18816;
	add.f64 	%fd20353, %fd20352, %fd18820;
	sub.f64 	%fd20354, %fd20353, %fd18865;
	sub.f64 	%fd20355, %fd20354, %fd18875;
	sub.f64 	%fd20356, %fd20355, %fd18891;
	sub.f64 	%fd20357, %fd20356, %fd18899;
	sub.f64 	%fd20358, %fd20357, %fd18911;
	sub.f64 	%fd20359, %fd20358, %fd18935;
	sub.f64 	%fd20360, %fd20359, %fd19010;
	add.f64 	%fd20361, %fd20360, %fd19059;
	add.f64 	%fd20362, %fd20361, %fd19061;
	add.f64 	%fd20363, %fd20362, %fd19107;
	sub.f64 	%fd20364, %fd20363, %fd19157;
	sub.f64 	%fd20365, %fd20364, %fd19178;
	sub.f64 	%fd20366, %fd20365, %fd19179;
	add.f64 	%fd20367, %fd19180, %fd20366;
	fma.rn.f64 	%fd20368, %fd19183, 0d3FD54FDF3B645A1D, %fd20367;
	add.f64 	%fd20369, %fd20368, %fd19222;
	fma.rn.f64 	%fd26134, %fd19233, 0d3FEB333333333333, %fd20369;
	st.local.f64 	[%rd1+1088], %fd26134;
	add.f64 	%fd20370, %fd18759, %fd26241;
	sub.f64 	%fd20371, %fd20370, %fd18770;
	sub.f64 	%fd20372, %fd20371, %fd26250;
	sub.f64 	%fd20373, %fd20372, %fd18773;
	sub.f64 	%fd20374, %fd20373, %fd18775;
	sub.f64 	%fd20375, %fd20374, %fd18777;
	sub.f64 	%fd20376, %fd20375, %fd18779;
	add.f64 	%fd20377, %fd18781, %fd18781;
	sub.f64 	%fd20378, %fd20376, %fd20377;
	add.f64 	%fd20379, %fd20378, %fd18784;
	sub.f64 	%fd20380, %fd20379, %fd26240;
	sub.f64 	%fd20381, %fd20380, %fd18814;
	sub.f64 	%fd20382, %fd20381, %fd18816;
	add.f64 	%fd20383, %fd20382, %fd18821;
	sub.f64 	%fd20384, %fd20383, %fd18829;
	sub.f64 	%fd20385, %fd20384, %fd18831;
	add.f64 	%fd20386, %fd18833, %fd20385;
	add.f64 	%fd20387, %fd20386, %fd18854;
	add.f64 	%fd20388, %fd20387, %fd18860;
	sub.f64 	%fd20389, %fd20388, %fd18862;
	add.f64 	%fd20390, %fd20389, %fd26237;
	add.f64 	%fd20391, %fd20390, %fd18865;
	add.f64 	%fd20392, %fd20391, %fd19893;
	add.f64 	%fd20393, %fd20392, %fd18873;
	add.f64 	%fd20394, %fd20393, %fd18875;
	add.f64 	%fd20395, %fd20394, %fd18879;
	fma.rn.f64 	%fd20396, %fd18883, 0d3FC0A3D70A3D70A4, %fd20395;
	sub.f64 	%fd20397, %fd20396, %fd18887;
	add.f64 	%fd20398, %fd20397, %fd18889;
	add.f64 	%fd20399, %fd20398, %fd18891;
	add.f64 	%fd20400, %fd20399, %fd18893;
	sub.f64 	%fd20401, %fd20400, %fd18903;
	sub.f64 	%fd20402, %fd20401, %fd18905;
	add.f64 	%fd20403, %fd20402, %fd18913;
	fma.rn.f64 	%fd20404, %fd18917, 0d3FEA3D70A3D70A3D, %fd20403;
	fma.rn.f64 	%fd20405, %fd18931, 0d3FD0A3D70A3D70A4, %fd20404;
	sub.f64 	%fd20406, %fd20405, %fd18937;
	fma.rn.f64 	%fd20407, %fd18939, 0d3FEEB851EB851EB8, %fd20406;
	fma.rn.f64 	%fd20408, %fd18941, 0d3FE999999999999A, %fd20407;
	sub.f64 	%fd20409, %fd20408, %fd18945;
	fma.rn.f64 	%fd20410, %fd18947, 0d3FEF5C28F5C28F5C, %fd20409;
	sub.f64 	%fd20411, %fd20410, %fd18953;
	fma.rn.f64 	%fd20412, %fd18957, 0d3FD3333333333333, %fd20411;
	add.f64 	%fd20413, %fd20412, %fd18961;
	fma.rn.f64 	%fd20414, %fd18969, 0d3FF3AE147AE147AE, %fd20413;
	sub.f64 	%fd20415, %fd20414, %fd18971;
	fma.rn.f64 	%fd20416, %fd18973, 0d3FE1EB851EB851EC, %fd20415;
	fma.rn.f64 	%fd20417, %fd18977, 0d3FD47AE147AE147B, %fd20416;
	sub.f64 	%fd20418, %fd20417, %fd18981;
	fma.rn.f64 	%fd20419, %fd18983, 0d3FE8000000000000, %fd20418;
	fma.rn.f64 	%fd20420, %fd18988, 0d3FEC000000000000, %fd20419;
	add.f64 	%fd20421, %fd20420, %fd18989;
	sub.f64 	%fd20422, %fd20421, %fd18995;
	fma.rn.f64 	%fd20423, %fd19006, 0d3FD0000000000000, %fd20422;
	sub.f64 	%fd20424, %fd20423, %fd19012;
	fma.rn.f64 	%fd20425, %fd19014, 0d3FEE978D4FDF3B64, %fd20424;
	add.f64 	%fd20426, %fd19016, %fd20425;
	add.f64 	%fd20427, %fd20426, %fd19017;
	sub.f64 	%fd20428, %fd20427, %fd19040;
	sub.f64 	%fd20429, %fd20428, %fd19042;
	add.f64 	%fd20430, %fd20429, %fd19044;
	fma.rn.f64 	%fd20431, %fd19046, 0d3FEE147AE147AE14, %fd20430;
	sub.f64 	%fd20432, %fd20431, %fd19048;
	add.f64 	%fd20433, %fd20432, %fd19065;
	add.f64 	%fd20434, %fd20433, %fd19069;
	sub.f64 	%fd20435, %fd20434, %fd19097;
	sub.f64 	%fd20436, %fd20435, %fd19099;
	add.f64 	%fd20437, %fd20436, %fd19114;
	add.f64 	%fd20438, %fd20437, %fd19120;
	add.f64 	%fd20439, %fd20438, %fd26259;
	add.f64 	%fd20440, %fd20439, %fd19155;
	fma.rn.f64 	%fd20441, %fd19159, 0d3FD999999999999A, %fd20440;
	sub.f64 	%fd20442, %fd20441, %fd19164;
	fma.rn.f64 	%fd20443, %fd19183, 0d3FE55810624DD2F2, %fd20442;
	add.f64 	%fd20444, %fd19184, %fd20443;
	add.f64 	%fd20445, %fd19186, %fd20444;
	add.f64 	%fd20446, %fd20445, %fd19188;
	add.f64 	%fd20447, %fd20446, %fd19189;
	add.f64 	%fd20448, %fd20447, %fd19194;
	add.f64 	%fd20449, %fd20448, %fd19197;
	add.f64 	%fd20450, %fd20449, %fd19198;
	add.f64 	%fd20451, %fd20450, %fd19201;
	fma.rn.f64 	%fd20452, %fd19202, 0d3FE570A3D70A3D71, %fd20451;
	add.f64 	%fd20453, %fd19205, %fd20452;
	fma.rn.f64 	%fd20454, %fd19206, 0d3FE8000000000000, %fd20453;
	fma.rn.f64 	%fd20455, %fd19212, 0d3FE570A3D70A3D71, %fd20454;
	add.f64 	%fd20456, %fd20455, %fd19214;
	add.f64 	%fd26133, %fd20456, %fd19215;
	st.local.f64 	[%rd1+1096], %fd26133;
	add.f64 	%fd20457, %fd19036, %fd19040;
	add.f64 	%fd20458, %fd20457, %fd19044;
	fma.rn.f64 	%fd20459, %fd19046, 0d3FAEB851EB851EB8, %fd20458;
	sub.f64 	%fd20460, %fd20459, %fd19050;
	add.f64 	%fd20461, %fd20460, %fd19063;
	add.f64 	%fd20462, %fd19065, %fd20461;
	add.f64 	%fd20463, %fd20462, %fd19067;
	add.f64 	%fd20464, %fd20463, %fd19081;
	add.f64 	%fd20465, %fd20464, %fd19083;
	add.f64 	%fd20466, %fd20465, %fd19166;
	sub.f64 	%fd20467, %fd20466, %fd19219;
	sub.f64 	%fd20468, %fd20467, %fd19248;
	sub.f64 	%fd20469, %fd20468, %fd19250;
	sub.f64 	%fd20470, %fd20469, %fd19254;
	sub.f64 	%fd20471, %fd20470, %fd19262;
	sub.f64 	%fd26132, %fd20471, %fd19266;
	st.local.f64 	[%rd1+1104], %fd26132;
	mov.f64 	%fd26258, %fd26257;
$L__BB0_877:
	setp.eq.s32 	%p1029, %r3407, 0;
	mul.lo.s32 	%r3129, %r3407, 139;
	mul.wide.u32 	%rd484, %r3129, 8;
	add.s64 	%rd485, %rd6, %rd484;
	st.local.f64 	[%rd485], %fd26270;
	st.local.f64 	[%rd485+8], %fd26269;
	st.local.f64 	[%rd485+16], %fd26268;
	st.local.f64 	[%rd485+24], %fd26267;
	st.local.f64 	[%rd485+32], %fd26266;
	st.local.f64 	[%rd485+40], %fd26265;
	st.local.f64 	[%rd485+48], %fd26264;
	st.local.f64 	[%rd485+56], %fd26263;
	st.local.f64 	[%rd485+64], %fd26262;
	st.local.f64 	[%rd485+72], %fd26261;
	st.local.f64 	[%rd485+80], %fd26260;
	st.local.f64 	[%rd485+88], %fd26259;
	st.local.f64 	[%rd485+96], %fd26258;
	st.local.f64 	[%rd485+104], %fd26257;
	st.local.f64 	[%rd485+112], %fd26256;
	st.local.f64 	[%rd485+120], %fd26255;
	st.local.f64 	[%rd485+128], %fd26254;
	st.local.f64 	[%rd485+136], %fd26253;
	st.local.f64 	[%rd485+144], %fd26252;
	st.local.f64 	[%rd485+152], %fd26251;
	st.local.f64 	[%rd485+160], %fd26250;
	st.local.f64 	[%rd485+168], %fd26249;
	st.local.f64 	[%rd485+176], %fd26248;
	st.local.f64 	[%rd485+184], %fd26247;
	st.local.f64 	[%rd485+192], %fd26246;
	st.local.f64 	[%rd485+200], %fd26245;
	st.local.f64 	[%rd485+208], %fd26244;
	st.local.f64 	[%rd485+216], %fd26243;
	st.local.f64 	[%rd485+224], %fd26242;
	st.local.f64 	[%rd485+232], %fd26241;
	st.local.f64 	[%rd485+240], %fd26240;
	st.local.f64 	[%rd485+248], %fd26239;
	st.local.f64 	[%rd485+256], %fd26238;
	st.local.f64 	[%rd485+264], %fd26237;
	st.local.f64 	[%rd485+272], %fd26236;
	st.local.f64 	[%rd485+280], %fd26235;
	st.local.f64 	[%rd485+288], %fd26234;
	st.local.f64 	[%rd485+296], %fd26233;
	st.local.f64 	[%rd485+304], %fd26232;
	st.local.f64 	[%rd485+312], %fd26231;
	st.local.f64 	[%rd485+320], %fd26230;
	st.local.f64 	[%rd485+328], %fd26229;
	st.local.f64 	[%rd485+336], %fd26228;
	st.local.f64 	[%rd485+344], %fd26227;
	st.local.f64 	[%rd485+352], %fd26226;
	st.local.f64 	[%rd485+360], %fd26225;
	st.local.f64 	[%rd485+368], %fd26224;
	st.local.f64 	[%rd485+376], %fd26223;
	st.local.f64 	[%rd485+384], %fd26222;
	st.local.f64 	[%rd485+392], %fd26221;
	st.local.f64 	[%rd485+400], %fd26220;
	st.local.f64 	[%rd485+408], %fd26219;
	st.local.f64 	[%rd485+416], %fd26218;
	st.local.f64 	[%rd485+424], %fd26217;
	st.local.f64 	[%rd485+432], %fd26216;
	st.local.f64 	[%rd485+440], %fd26215;
	st.local.f64 	[%rd485+448], %fd26214;
	st.local.f64 	[%rd485+456], %fd26213;
	st.local.f64 	[%rd485+464], %fd26212;
	st.local.f64 	[%rd485+472], %fd26211;
	st.local.f64 	[%rd485+480], %fd26210;
	st.local.f64 	[%rd485+488], %fd26209;
	st.local.f64 	[%rd485+496], %fd26208;
	st.local.f64 	[%rd485+504], %fd26207;
	st.local.f64 	[%rd485+512], %fd26206;
	st.local.f64 	[%rd485+520], %fd26205;
	st.local.f64 	[%rd485+528], %fd26204;
	st.local.f64 	[%rd485+536], %fd26203;
	st.local.f64 	[%rd485+544], %fd26202;
	st.local.f64 	[%rd485+552], %fd26201;
	st.local.f64 	[%rd485+560], %fd26200;
	st.local.f64 	[%rd485+568], %fd26199;
	st.local.f64 	[%rd485+576], %fd26198;
	st.local.f64 	[%rd485+584], %fd26197;
	st.local.f64 	[%rd485+592], %fd26196;
	st.local.f64 	[%rd485+600], %fd26195;
	st.local.f64 	[%rd485+608], %fd26194;
	st.local.f64 	[%rd485+616], %fd26193;
	st.local.f64 	[%rd485+624], %fd26192;
	st.local.f64 	[%rd485+632], %fd26191;
	st.local.f64 	[%rd485+640], %fd26190;
	st.local.f64 	[%rd485+648], %fd26189;
	st.local.f64 	[%rd485+656], %fd26188;
	st.local.f64 	[%rd485+664], %fd26187;
	st.local.f64 	[%rd485+672], %fd26186;
	st.local.f64 	[%rd485+680], %fd26185;
	st.local.f64 	[%rd485+688], %fd26184;
	st.local.f64 	[%rd485+696], %fd26183;
	st.local.f64 	[%rd485+704], %fd26182;
	st.local.f64 	[%rd485+712], %fd26181;
	st.local.f64 	[%rd485+720], %fd26180;
	st.local.f64 	[%rd485+728], %fd26179;
	st.local.f64 	[%rd485+736], %fd26178;
	st.local.f64 	[%rd485+744], %fd26177;
	st.local.f64 	[%rd485+752], %fd26176;
	st.local.f64 	[%rd485+760], %fd26175;
	st.local.f64 	[%rd485+768], %fd26174;
	st.local.f64 	[%rd485+776], %fd26173;
	st.local.f64 	[%rd485+784], %fd26172;
	st.local.f64 	[%rd485+792], %fd26171;
	st.local.f64 	[%rd485+800], %fd26170;
	st.local.f64 	[%rd485+808], %fd26169;
	st.local.f64 	[%rd485+816], %fd26168;
	st.local.f64 	[%rd485+824], %fd26167;
	st.local.f64 	[%rd485+832], %fd26166;
	st.local.f64 	[%rd485+840], %fd26165;
	st.local.f64 	[%rd485+848], %fd26164;
	st.local.f64 	[%rd485+856], %fd26163;
	st.local.f64 	[%rd485+864], %fd26162;
	st.local.f64 	[%rd485+872], %fd26161;
	st.local.f64 	[%rd485+880], %fd26160;
	st.local.f64 	[%rd485+888], %fd26159;
	st.local.f64 	[%rd485+896], %fd26158;
	st.local.f64 	[%rd485+904], %fd26157;
	st.local.f64 	[%rd485+912], %fd26156;
	st.local.f64 	[%rd485+920], %fd26155;
	st.local.f64 	[%rd485+928], %fd26154;
	st.local.f64 	[%rd485+936], %fd26153;
	st.local.f64 	[%rd485+944], %fd26152;
	st.local.f64 	[%rd485+952], %fd26151;
	st.local.f64 	[%rd485+960], %fd26150;
	st.local.f64 	[%rd485+968], %fd26149;
	st.local.f64 	[%rd485+976], %fd26148;
	st.local.f64 	[%rd485+984], %fd26147;
	st.local.f64 	[%rd485+992], %fd26146;
	st.local.f64 	[%rd485+1000], %fd26145;
	st.local.f64 	[%rd485+1008], %fd26144;
	st.local.f64 	[%rd485+1016], %fd26143;
	st.local.f64 	[%rd485+1024], %fd26142;
	st.local.f64 	[%rd485+1032], %fd26141;
	st.local.f64 	[%rd485+1040], %fd26140;
	st.local.f64 	[%rd485+1048], %fd26139;
	st.local.f64 	[%rd485+1056], %fd26138;
	st.local.f64 	[%rd485+1064], %fd26137;
	st.local.f64 	[%rd485+1072], %fd26136;
	st.local.f64 	[%rd485+1080], %fd26135;
	st.local.f64 	[%rd485+1088], %fd26134;
	st.local.f64 	[%rd485+1096], %fd26133;
	st.local.f64 	[%rd485+1104], %fd26132;
	@%p1029 bra 	$L__BB0_880;
	add.s32 	%r3131, %r3407, -1;
	mul.lo.s32 	%r3132, %r3131, %r3407;
	shr.u32 	%r3133, %r3132, 31;
	add.s32 	%r3134, %r3132, %r3133;
	shr.s32 	%r658, %r3134, 1;
	mov.b32 	%r3411, 0;
$L__BB0_879:
	ld.param.u32 	%r3298, [_Z10RosenbrockPdddS_PiiiiiiddddddddPKdS2_S2_S2_S2_S2_S2_S2_i_param_8];
	add.s32 	%r3135, %r3411, %r658;
	mul.wide.s32 	%rd486, %r3298, 480;
	mov.u64 	%rd487, ros;
	add.s64 	%rd488, %rd487, %rd486;
	mul.wide.s32 	%rd489, %r3135, 8;
	add.s64 	%rd490, %rd488, %rd489;
	ld.const.f64 	%fd20472, [%rd490+-360];
	div.rn.f64 	%fd20473, %fd20472, %fd2104;
	mul.lo.s32 	%r3136, %r3411, 139;
	mul.wide.u32 	%rd491, %r3136, 8;
	add.s64 	%rd492, %rd6, %rd491;
	ld.local.f64 	%fd20474, [%rd492];
	fma.rn.f64 	%fd26270, %fd20473, %fd20474, %fd26270;
	mul.lo.s32 	%r3137, %r3407, 139;
	mul.wide.u32 	%rd493, %r3137, 8;
	add.s64 	%rd494, %rd6, %rd493;
	st.local.f64 	[%rd494], %fd26270;
	ld.local.f64 	%fd20475, [%rd492+8];
	fma.rn.f64 	%fd26269, %fd20473, %fd20475, %fd26269;
	st.local.f64 	[%rd494+8], %fd26269;
	ld.local.f64 	%fd20476, [%rd492+16];
	fma.rn.f64 	%fd26268, %fd20473, %fd20476, %fd26268;
	st.local.f64 	[%rd494+16], %fd26268;
	ld.local.f64 	%fd20477, [%rd492+24];
	fma.rn.f64 	%fd26267, %fd20473, %fd20477, %fd26267;
	st.local.f64 	[%rd494+24], %fd26267;
	ld.local.f64 	%fd20478, [%rd492+32];
	fma.rn.f64 	%fd26266, %fd20473, %fd20478, %fd26266;
	st.local.f64 	[%rd494+32], %fd26266;
	ld.local.f64 	%fd20479, [%rd492+40];
	fma.rn.f64 	%fd26265, %fd20473, %fd20479, %fd26265;
	st.local.f64 	[%rd494+40], %fd26265;
	ld.local.f64 	%fd20480, [%rd492+48];
	fma.rn.f64 	%fd26264, %fd20473, %fd20480, %fd26264;
	st.local.f64 	[%rd494+48], %fd26264;
	ld.local.f64 	%fd20481, [%rd492+56];
	fma.rn.f64 	%fd26263, %fd20473, %fd20481, %fd26263;
	st.local.f64 	[%rd494+56], %fd26263;
	ld.local.f64 	%fd20482, [%rd492+64];
	fma.rn.f64 	%fd26262, %fd20473, %fd20482, %fd26262;
	st.local.f64 	[%rd494+64], %fd26262;
	ld.local.f64 	%fd20483, [%rd492+72];
	fma.rn.f64 	%fd26261, %fd20473, %fd20483, %fd26261;
	st.local.f64 	[%rd494+72], %fd26261;
	ld.local.f64 	%fd20484, [%rd492+80];
	fma.rn.f64 	%fd26260, %fd20473, %fd20484, %fd26260;
	st.local.f64 	[%rd494+80], %fd26260;
	ld.local.f64 	%fd20485, [%rd492+88];
	fma.rn.f64 	%fd26259, %fd20473, %fd20485, %fd26259;
	st.local.f64 	[%rd494+88], %fd26259;
	ld.local.f64 	%fd20486, [%rd492+96];
	fma.rn.f64 	%fd26258, %fd20473, %fd20486, %fd26258;
	st.local.f64 	[%rd494+96], %fd26258;
	ld.local.f64 	%fd20487, [%rd492+104];
	fma.rn.f64 	%fd26257, %fd20473, %fd20487, %fd26257;
	st.local.f64 	[%rd494+104], %fd26257;
	ld.local.f64 	%fd20488, [%rd492+112];
	fma.rn.f64 	%fd26256, %fd20473, %fd20488, %fd26256;
	st.local.f64 	[%rd494+112], %fd26256;
	ld.local.f64 	%fd20489, [%rd492+120];
	fma.rn.f64 	%fd26255, %fd20473, %fd20489, %fd26255;
	st.local.f64 	[%rd494+120], %fd26255;
	ld.local.f64 	%fd20490, [%rd492+128];
	fma.rn.f64 	%fd26254, %fd20473, %fd20490, %fd26254;
	st.local.f64 	[%rd494+128], %fd26254;
	ld.local.f64 	%fd20491, [%rd492+136];
	fma.rn.f64 	%fd26253, %fd20473, %fd20491, %fd26253;
	st.local.f64 	[%rd494+136], %fd26253;
	ld.local.f64 	%fd20492, [%rd492+144];
	fma.rn.f64 	%fd26252, %fd20473, %fd20492, %fd26252;
	st.local.f64 	[%rd494+144], %fd26252;
	ld.local.f64 	%fd20493, [%rd492+152];
	fma.rn.f64 	%fd26251, %fd20473, %fd20493, %fd26251;
	st.local.f64 	[%rd494+152], %fd26251;
	ld.local.f64 	%fd20494, [%rd492+160];
	fma.rn.f64 	%fd26250, %fd20473, %fd20494, %fd26250;
	st.local.f64 	[%rd494+160], %fd26250;
	ld.local.f64 	%fd20495, [%rd492+168];
	fma.rn.f64 	%fd26249, %fd20473, %fd20495, %fd26249;
	st.local.f64 	[%rd494+168], %fd26249;
	ld.local.f64 	%fd20496, [%rd492+176];
	fma.rn.f64 	%fd26248, %fd20473, %fd20496, %fd26248;
	st.local.f64 	[%rd494+176], %fd26248;
	ld.local.f64 	%fd20497, [%rd492+184];
	fma.rn.f64 	%fd26247, %fd20473, %fd20497, %fd26247;
	st.local.f64 	[%rd494+184], %fd26247;
	ld.local.f64 	%fd20498, [%rd492+192];
	fma.rn.f64 	%fd26246, %fd20473, %fd20498, %fd26246;
	st.local.f64 	[%rd494+192], %fd26246;
	ld.local.f64 	%fd20499, [%rd492+200];
	fma.rn.f64 	%fd26245, %fd20473, %fd20499, %fd26245;
	st.local.f64 	[%rd494+200], %fd26245;
	ld.local.f64 	%fd20500, [%rd492+208];
	fma.rn.f64 	%fd26244, %fd20473, %fd20500, %fd26244;
	st.local.f64 	[%rd494+208], %fd26244;
	ld.local.f64 	%fd20501, [%rd492+216];
	fma.rn.f64 	%fd26243, %fd20473, %fd20501, %fd26243;
	st.local.f64 	[%rd494+216], %fd26243;
	ld.local.f64 	%fd20502, [%rd492+224];
	fma.rn.f64 	%fd26242, %fd20473, %fd20502, %fd26242;
	st.local.f64 	[%rd494+224], %fd26242;
	ld.local.f64 	%fd20503, [%rd492+232];
	fma.rn.f64 	%fd26241, %fd20473, %fd20503, %fd26241;
	st.local.f64 	[%rd494+232], %fd26241;
	ld.local.f64 	%fd20504, [%rd492+240];
	fma.rn.f64 	%fd26240, %fd20473, %fd20504, %fd26240;
	st.local.f64 	[%rd494+240], %fd26240;
	ld.local.f64 	%fd20505, [%rd492+248];
	fma.rn.f64 	%fd26239, %fd20473, %fd20505, %fd26239;
	st.local.f64 	[%rd494+248], %fd26239;
	ld.local.f64 	%fd20506, [%rd492+256];
	fma.rn.f64 	%fd26238, %fd20473, %fd20506, %fd26238;
	st.local.f64 	[%rd494+256], %fd26238;
	ld.local.f64 	%fd20507, [%rd492+264];
	fma.rn.f64 	%fd26237, %fd20473, %fd20507, %fd26237;
	st.local.f64 	[%rd494+264], %fd26237;
	ld.local.f64 	%fd20508, [%rd492+272];
	fma.rn.f64 	%fd26236, %fd20473, %fd20508, %fd26236;
	st.local.f64 	[%rd494+272], %fd26236;
	ld.local.f64 	%fd20509, [%rd492+280];
	fma.rn.f64 	%fd26235, %fd20473, %fd20509, %fd26235;
	st.local.f64 	[%rd494+280], %fd26235;
	ld.local.f64 	%fd20510, [%rd492+288];
	fma.rn.f64 	%fd26234, %fd20473, %fd20510, %fd26234;
	st.local.f64 	[%rd494+288], %fd26234;
	ld.local.f64 	%fd20511, [%rd492+296];
	fma.rn.f64 	%fd26233, %fd20473, %fd20511, %fd26233;
	st.local.f64 	[%rd494+296], %fd26233;
	ld.local.f64 	%fd20512, [%rd492+304];
	fma.rn.f64 	%fd26232, %fd20473, %fd20512, %fd26232;
	st.local.f64 	[%rd494+304], %fd26232;
	ld.local.f64 	%fd20513, [%rd492+312];
	fma.rn.f64 	%fd26231, %fd20473, %fd20513, %fd26231;
	st.local.f64 	[%rd494+312], %fd26231;
	ld.local.f64 	%fd20514, [%rd492+320];
	fma.rn.f64 	%fd26230, %fd20473, %fd20514, %fd26230;
	st.local.f64 	[%rd494+320], %fd26230;
	ld.local.f64 	%fd20515, [%rd492+328];
	fma.rn.f64 	%fd26229, %fd20473, %fd20515, %fd26229;
	st.local.f64 	[%rd494+328], %fd26229;
	ld.local.f64 	%fd20516, [%rd492+336];
	fma.rn.f64 	%fd26228, %fd20473, %fd20516, %fd26228;
	st.local.f64 	[%rd494+336], %fd26228;
	ld.local.f64 	%fd20517, [%rd492+344];
	fma.rn.f64 	%fd26227, %fd20473, %fd20517, %fd26227;
	st.local.f64 	[%rd494+344], %fd26227;
	ld.local.f64 	%fd20518, [%rd492+352];
	fma.rn.f64 	%fd26226, %fd20473, %fd20518, %fd26226;
	st.local.f64 	[%rd494+352], %fd26226;
	ld.local.f64 	%fd20519, [%rd492+360];
	fma.rn.f64 	%fd26225, %fd20473, %fd20519, %fd26225;
	st.local.f64 	[%rd494+360], %fd26225;
	ld.local.f64 	%fd20520, [%rd492+368];
	fma.rn.f64 	%fd26224, %fd20473, %fd20520, %fd26224;
	st.local.f64 	[%rd494+368], %fd26224;
	ld.local.f64 	%fd20521, [%rd492+376];
	fma.rn.f64 	%fd26223, %fd20473, %fd20521, %fd26223;
	st.local.f64 	[%rd494+376], %fd26223;
	ld.local.f64 	%fd20522, [%rd492+384];
	fma.rn.f64 	%fd26222, %fd20473, %fd20522, %fd26222;
	st.local.f64 	[%rd494+384], %fd26222;
	ld.local.f64 	%fd20523, [%rd492+392];
	fma.rn.f64 	%fd26221, %fd20473, %fd20523, %fd26221;
	st.local.f64 	[%rd494+392], %fd26221;
	ld.local.f64 	%fd20524, [%rd492+400];
	fma.rn.f64 	%fd26220, %fd20473, %fd20524, %fd26220;
	st.local.f64 	[%rd494+400], %fd26220;
	ld.local.f64 	%fd20525, [%rd492+408];
	fma.rn.f64 	%fd26219, %fd20473, %fd20525, %fd26219;
	st.local.f64 	[%rd494+408], %fd26219;
	ld.local.f64 	%fd20526, [%rd492+416];
	fma.rn.f64 	%fd26218, %fd20473, %fd20526, %fd26218;
	st.local.f64 	[%rd494+416], %fd26218;
	ld.local.f64 	%fd20527, [%rd492+424];
	fma.rn.f64 	%fd26217, %fd20473, %fd20527, %fd26217;
	st.local.f64 	[%rd494+424], %fd26217;
	ld.local.f64 	%fd20528, [%rd492+432];
	fma.rn.f64 	%fd26216, %fd20473, %fd20528, %fd26216;
	st.local.f64 	[%rd494+432], %fd26216;
	ld.local.f64 	%fd20529, [%rd492+440];
	fma.rn.f64 	%fd26215, %fd20473, %fd20529, %fd26215;
	st.local.f64 	[%rd494+440], %fd26215;
	ld.local.f64 	%fd20530, [%rd492+448];
	fma.rn.f64 	%fd26214, %fd20473, %fd20530, %fd26214;
	st.local.f64 	[%rd494+448], %fd26214;
	ld.local.f64 	%fd20531, [%rd492+456];
	fma.rn.f64 	%fd26213, %fd20473, %fd20531, %fd26213;
	st.local.f64 	[%rd494+456], %fd26213;
	ld.local.f64 	%fd20532, [%rd492+464];
	fma.rn.f64 	%fd26212, %fd20473, %fd20532, %fd26212;
	st.local.f64 	[%rd494+464], %fd26212;
	ld.local.f64 	%fd20533, [%rd492+472];
	fma.rn.f64 	%fd26211, %fd20473, %fd20533, %fd26211;
	st.local.f64 	[%rd494+472], %fd26211;
	ld.local.f64 	%fd20534, [%rd492+480];
	fma.rn.f64 	%fd26210, %fd20473, %fd20534, %fd26210;
	st.local.f64 	[%rd494+480], %fd26210;
	ld.local.f64 	%fd20535, [%rd492+488];
	fma.rn.f64 	%fd26209, %fd20473, %fd20535, %fd26209;
	st.local.f64 	[%rd494+488], %fd26209;
	ld.local.f64 	%fd20536, [%rd492+496];
	fma.rn.f64 	%fd26208, %fd20473, %fd20536, %fd26208;
	st.local.f64 	[%rd494+496], %fd26208;
	ld.local.f64 	%fd20537, [%rd492+504];
	fma.rn.f64 	%fd26207, %fd20473, %fd20537, %fd26207;
	st.local.f64 	[%rd494+504], %fd26207;
	ld.local.f64 	%fd20538, [%rd492+512];
	fma.rn.f64 	%fd26206, %fd20473, %fd20538, %fd26206;
	st.local.f64 	[%rd494+512], %fd26206;
	ld.local.f64 	%fd20539, [%rd492+520];
	fma.rn.f64 	%fd26205, %fd20473, %fd20539, %fd26205;
	st.local.f64 	[%rd494+520], %fd26205;
	ld.local.f64 	%fd20540, [%rd492+528];
	fma.rn.f64 	%fd26204, %fd20473, %fd20540, %fd26204;
	st.local.f64 	[%rd494+528], %fd26204;
	ld.local.f64 	%fd20541, [%rd492+536];
	fma.rn.f64 	%fd26203, %fd20473, %fd20541, %fd26203;
	st.local.f64 	[%rd494+536], %fd26203;
	ld.local.f64 	%fd20542, [%rd492+544];
	fma.rn.f64 	%fd26202, %fd20473, %fd20542, %fd26202;
	st.local.f64 	[%rd494+544], %fd26202;
	ld.local.f64 	%fd20543, [%rd492+552];
	fma.rn.f64 	%fd26201, %fd20473, %fd20543, %fd26201;
	st.local.f64 	[%rd494+552], %fd26201;
	ld.local.f64 	%fd20544, [%rd492+560];
	fma.rn.f64 	%fd26200, %fd20473, %fd20544, %fd26200;
	st.local.f64 	[%rd494+560], %fd26200;
	ld.local.f64 	%fd20545, [%rd492+568];
	fma.rn.f64 	%fd26199, %fd20473, %fd20545, %fd26199;
	st.local.f64 	[%rd494+568], %fd26199;
	ld.local.f64 	%fd20546, [%rd492+576];
	fma.rn.f64 	%fd26198, %fd20473, %fd20546, %fd26198;
	st.local.f64 	[%rd494+576], %fd26198;
	ld.local.f64 	%fd20547, [%rd492+584];
	fma.rn.f64 	%fd26197, %fd20473, %fd20547, %fd26197;
	st.local.f64 	[%rd494+584], %fd26197;
	ld.local.f64 	%fd20548, [%rd492+592];
	fma.rn.f64 	%fd26196, %fd20473, %fd20548, %fd26196;
	st.local.f64 	[%rd494+592], %fd26196;
	ld.local.f64 	%fd20549, [%rd492+600];
	fma.rn.f64 	%fd26195, %fd20473, %fd20549, %fd26195;
	st.local.f64 	[%rd494+600], %fd26195;
	ld.local.f64 	%fd20550, [%rd492+608];
	fma.rn.f64 	%fd26194, %fd20473, %fd20550, %fd26194;
	st.local.f64 	[%rd494+608], %fd26194;
	ld.local.f64 	%fd20551, [%rd492+616];
	fma.rn.f64 	%fd26193, %fd20473, %fd20551, %fd26193;
	st.local.f64 	[%rd494+616], %fd26193;
	ld.local.f64 	%fd20552, [%rd492+624];
	fma.rn.f64 	%fd26192, %fd20473, %fd20552, %fd26192;
	st.local.f64 	[%rd494+624], %fd26192;
	ld.local.f64 	%fd20553, [%rd492+632];
	fma.rn.f64 	%fd26191, %fd20473, %fd20553, %fd26191;
	st.local.f64 	[%rd494+632], %fd26191;
	ld.local.f64 	%fd20554, [%rd492+640];
	fma.rn.f64 	%fd26190, %fd20473, %fd20554, %fd26190;
	st.local.f64 	[%rd494+640], %fd26190;
	ld.local.f64 	%fd20555, [%rd492+648];
	fma.rn.f64 	%fd26189, %fd20473, %fd20555, %fd26189;
	st.local.f64 	[%rd494+648], %fd26189;
	ld.local.f64 	%fd20556, [%rd492+656];
	fma.rn.f64 	%fd26188, %fd20473, %fd20556, %fd26188;
	st.local.f64 	[%rd494+656], %fd26188;
	ld.local.f64 	%fd20557, [%rd492+664];
	fma.rn.f64 	%fd26187, %fd20473, %fd20557, %fd26187;
	st.local.f64 	[%rd494+664], %fd26187;
	ld.local.f64 	%fd20558, [%rd492+672];
	fma.rn.f64 	%fd26186, %fd20473, %fd20558, %fd26186;
	st.local.f64 	[%rd494+672], %fd26186;
	ld.local.f64 	%fd20559, [%rd492+680];
	fma.rn.f64 	%fd26185, %fd20473, %fd20559, %fd26185;
	st.local.f64 	[%rd494+680], %fd26185;
	ld.local.f64 	%fd20560, [%rd492+688];
	fma.rn.f64 	%fd26184, %fd20473, %fd20560, %fd26184;
	st.local.f64 	[%rd494+688], %fd26184;
	ld.local.f64 	%fd20561, [%rd492+696];
	fma.rn.f64 	%fd26183, %fd20473, %fd20561, %fd26183;
	st.local.f64 	[%rd494+696], %fd26183;
	ld.local.f64 	%fd20562, [%rd492+704];
	fma.rn.f64 	%fd26182, %fd20473, %fd20562, %fd26182;
	st.local.f64 	[%rd494+704], %fd26182;
	ld.local.f64 	%fd20563, [%rd492+712];
	fma.rn.f64 	%fd26181, %fd20473, %fd20563, %fd26181;
	st.local.f64 	[%rd494+712], %fd26181;
	ld.local.f64 	%fd20564, [%rd492+720];
	fma.rn.f64 	%fd26180, %fd20473, %fd20564, %fd26180;
	st.local.f64 	[%rd494+720], %fd26180;
	ld.local.f64 	%fd20565, [%rd492+728];
	fma.rn.f64 	%fd26179, %fd20473, %fd20565, %fd26179;
	st.local.f64 	[%rd494+728], %fd26179;
	ld.local.f64 	%fd20566, [%rd492+736];
	fma.rn.f64 	%fd26178, %fd20473, %fd20566, %fd26178;
	st.local.f64 	[%rd494+736], %fd26178;
	ld.local.f64 	%fd20567, [%rd492+744];
	fma.rn.f64 	%fd26177, %fd20473, %fd20567, %fd26177;
	st.local.f64 	[%rd494+744], %fd26177;
	ld.local.f64 	%fd20568, [%rd492+752];
	fma.rn.f64 	%fd26176, %fd20473, %fd20568, %fd26176;
	st.local.f64 	[%rd494+752], %fd26176;
	ld.local.f64 	%fd20569, [%rd492+760];
	fma.rn.f64 	%fd26175, %fd20473, %fd20569, %fd26175;
	st.local.f64 	[%rd494+760], %fd26175;
	ld.local.f64 	%fd20570, [%rd492+768];
	fma.rn.f64 	%fd26174, %fd20473, %fd20570, %fd26174;
	st.local.f64 	[%rd494+768], %fd26174;
	ld.local.f64 	%fd20571, [%rd492+776];
	fma.rn.f64 	%fd26173, %fd20473, %fd20571, %fd26173;
	st.local.f64 	[%rd494+776], %fd26173;
	ld.local.f64 	%fd20572, [%rd492+784];
	fma.rn.f64 	%fd26172, %fd20473, %fd20572, %fd26172;
	st.local.f64 	[%rd494+784], %fd26172;
	ld.local.f64 	%fd20573, [%rd492+792];
	fma.rn.f64 	%fd26171, %fd20473, %fd20573, %fd26171;
	st.local.f64 	[%rd494+792], %fd26171;
	ld.local.f64 	%fd20574, [%rd492+800];
	fma.rn.f64 	%fd26170, %fd20473, %fd20574, %fd26170;
	st.local.f64 	[%rd494+800], %fd26170;
	ld.local.f64 	%fd20575, [%rd492+808];
	fma.rn.f64 	%fd26169, %fd20473, %fd20575, %fd26169;
	st.local.f64 	[%rd494+808], %fd26169;
	ld.local.f64 	%fd20576, [%rd492+816];
	fma.rn.f64 	%fd26168, %fd20473, %fd20576, %fd26168;
	st.local.f64 	[%rd494+816], %fd26168;
	ld.local.f64 	%fd20577, [%rd492+824];
	fma.rn.f64 	%fd26167, %fd20473, %fd20577, %fd26167;
	st.local.f64 	[%rd494+824], %fd26167;
	ld.local.f64 	%fd20578, [%rd492+832];
	fma.rn.f64 	%fd26166, %fd20473, %fd20578, %fd26166;
	st.local.f64 	[%rd494+832], %fd26166;
	ld.local.f64 	%fd20579, [%rd492+840];
	fma.rn.f64 	%fd26165, %fd20473, %fd20579, %fd26165;
	st.local.f64 	[%rd494+840], %fd26165;
	ld.local.f64 	%fd20580, [%rd492+848];
	fma.rn.f64 	%fd26164, %fd20473, %fd20580, %fd26164;
	st.local.f64 	[%rd494+848], %fd26164;
	ld.local.f64 	%fd20581, [%rd492+856];
	fma.rn.f64 	%fd26163, %fd20473, %fd20581, %fd26163;
	st.local.f64 	[%rd494+856], %fd26163;
	ld.local.f64 	%fd20582, [%rd492+864];
	fma.rn.f64 	%fd26162, %fd20473, %fd20582, %fd26162;
	st.local.f64 	[%rd494+864], %fd26162;
	ld.local.f64 	%fd20583, [%rd492+872];
	fma.rn.f64 	%fd26161, %fd20473, %fd20583, %fd26161;
	st.local.f64 	[%rd494+872], %fd26161;
	ld.local.f64 	%fd20584, [%rd492+880];
	fma.rn.f64 	%fd26160, %fd20473, %fd20584, %fd26160;
	st.local.f64 	[%rd494+880], %fd26160;
	ld.local.f64 	%fd20585, [%rd492+888];
	fma.rn.f64 	%fd26159, %fd20473, %fd20585, %fd26159;
	st.local.f64 	[%rd494+888], %fd26159;
	ld.local.f64 	%fd20586, [%rd492+896];
	fma.rn.f64 	%fd26158, %fd20473, %fd20586, %fd26158;
	st.local.f64 	[%rd494+896], %fd26158;
	ld.local.f64 	%fd20587, [%rd492+904];
	fma.rn.f64 	%fd26157, %fd20473, %fd20587, %fd26157;
	st.local.f64 	[%rd494+904], %fd26157;
	ld.local.f64 	%fd20588, [%rd492+912];
	fma.rn.f64 	%fd26156, %fd20473, %fd20588, %fd26156;
	st.local.f64 	[%rd494+912], %fd26156;
	ld.local.f64 	%fd20589, [%rd492+920];
	fma.rn.f64 	%fd26155, %fd20473, %fd20589, %fd26155;
	st.local.f64 	[%rd494+920], %fd26155;
	ld.local.f64 	%fd20590, [%rd492+928];
	fma.rn.f64 	%fd26154, %fd20473, %fd20590, %fd26154;
	st.local.f64 	[%rd494+928], %fd26154;
	ld.local.f64 	%fd20591, [%rd492+936];
	fma.rn.f64 	%fd26153, %fd20473, %fd20591, %fd26153;
	st.local.f64 	[%rd494+936], %fd26153;
	ld.local.f64 	%fd20592, [%rd492+944];
	fma.rn.f64 	%fd26152, %fd20473, %fd20592, %fd26152;
	st.local.f64 	[%rd494+944], %fd26152;
	ld.local.f64 	%fd20593, [%rd492+952];
	fma.rn.f64 	%fd26151, %fd20473, %fd20593, %fd26151;
	st.local.f64 	[%rd494+952], %fd26151;
	ld.local.f64 	%fd20594, [%rd492+960];
	fma.rn.f64 	%fd26150, %fd20473, %fd20594, %fd26150;
	st.local.f64 	[%rd494+960], %fd26150;
	ld.local.f64 	%fd20595, [%rd492+968];
	fma.rn.f64 	%fd26149, %fd20473, %fd20595, %fd26149;
	st.local.f64 	[%rd494+968], %fd26149;
	ld.local.f64 	%fd20596, [%rd492+976];
	fma.rn.f64 	%fd26148, %fd20473, %fd20596, %fd26148;
	st.local.f64 	[%rd494+976], %fd26148;
	ld.local.f64 	%fd20597, [%rd492+984];
	fma.rn.f64 	%fd26147, %fd20473, %fd20597, %fd26147;
	st.local.f64 	[%rd494+984], %fd26147;
	ld.local.f64 	%fd20598, [%rd492+992];
	fma.rn.f64 	%fd26146, %fd20473, %fd20598, %fd26146;
	st.local.f64 	[%rd494+992], %fd26146;
	ld.local.f64 	%fd20599, [%rd492+1000];
	fma.rn.f64 	%fd26145, %fd20473, %fd20599, %fd26145;
	st.local.f64 	[%rd494+1000], %fd26145;
	ld.local.f64 	%fd20600, [%rd492+1008];
	fma.rn.f64 	%fd26144, %fd20473, %fd20600, %fd26144;
	st.local.f64 	[%rd494+1008], %fd26144;
	ld.local.f64 	%fd20601, [%rd492+1016];
	fma.rn.f64 	%fd26143, %fd20473, %fd20601, %fd26143;
	st.local.f64 	[%rd494+1016], %fd26143;
	ld.local.f64 	%fd20602, [%rd492+1024];
	fma.rn.f64 	%fd26142, %fd20473, %fd20602, %fd26142;
	st.local.f64 	[%rd494+1024], %fd26142;
	ld.local.f64 	%fd20603, [%rd492+1032];
	fma.rn.f64 	%fd26141, %fd20473, %fd20603, %fd26141;
	st.local.f64 	[%rd494+1032], %fd26141;
	ld.local.f64 	%fd20604, [%rd492+1040];
	fma.rn.f64 	%fd26140, %fd20473, %fd20604, %fd26140;
	st.local.f64 	[%rd494+1040], %fd26140;
	ld.local.f64 	%fd20605, [%rd492+1048];
	fma.rn.f64 	%fd26139, %fd20473, %fd20605, %fd26139;
	st.local.f64 	[%rd494+1048], %fd26139;
	ld.local.f64 	%fd20606, [%rd492+1056];
	fma.rn.f64 	%fd26138, %fd20473, %fd20606, %fd26138;
	st.local.f64 	[%rd494+1056], %fd26138;
	ld.local.f64 	%fd20607, [%rd492+1064];
	fma.rn.f64 	%fd26137, %fd20473, %fd20607, %fd26137;
	st.local.f64 	[%rd494+1064], %fd26137;
	ld.local.f64 	%fd20608, [%rd492+1072];
	fma.rn.f64 	%fd26136, %fd20473, %fd20608, %fd26136;
	st.local.f64 	[%rd494+1072], %fd26136;
	ld.local.f64 	%fd20609, [%rd492+1080];
	fma.rn.f64 	%fd26135, %fd20473, %fd20609, %fd26135;
	st.local.f64 	[%rd494+1080], %fd26135;
	ld.local.f64 	%fd20610, [%rd492+1088];
	fma.rn.f64 	%fd26134, %fd20473, %fd20610, %fd26134;
	st.local.f64 	[%rd494+1088], %fd26134;
	ld.local.f64 	%fd20611, [%rd492+1096];
	fma.rn.f64 	%fd26133, %fd20473, %fd20611, %fd26133;
	st.local.f64 	[%rd494+1096], %fd26133;
	ld.local.f64 	%fd20612, [%rd492+1104];
	fma.rn.f64 	%fd26132, %fd20473, %fd20612, %fd26132;
	st.local.f64 	[%rd494+1104], %fd26132;
	add.s32 	%r3411, %r3411, 1;
	setp.ne.s32 	%p1030, %r3411, %r3407;
	@%p1030 bra 	$L__BB0_879;
$L__BB0_880:
	ld.param.u32 	%r3291, [_Z10RosenbrockPdddS_PiiiiiiddddddddPKdS2_S2_S2_S2_S2_S2_S2_i_param_5];
	setp.ne.s32 	%p1031, %r3291, 0;
	@%p1031 bra 	$L__BB0_883;
	ld.param.u32 	%r3299, [_Z10RosenbrockPdddS_PiiiiiiddddddddPKdS2_S2_S2_S2_S2_S2_S2_i_param_8];
	mul.wide.s32 	%rd495, %r3299, 480;
	mov.u64 	%rd496, ros;
	add.s64 	%rd497, %rd496, %rd495;
	mul.wide.u32 	%rd498, %r3407, 8;
	add.s64 	%rd499, %rd497, %rd498;
	ld.const.f64 	%fd20613, [%rd499+-64];
	setp.eq.f64 	%p1032, %fd20613, 0d0000000000000000;
	@%p1032 bra 	$L__BB0_883;
	ld.param.u32 	%r3300, [_Z10RosenbrockPdddS_PiiiiiiddddddddPKdS2_S2_S2_S2_S2_S2_S2_i_param_8];
	mul.wide.s32 	%rd500, %r3300, 480;
	mov.u64 	%rd501, ros;
	add.s64 	%rd502, %rd501, %rd500;
	mul.wide.u32 	%rd503, %r3407, 8;
	add.s64 	%rd504, %rd502, %rd503;
	ld.const.f64 	%fd20614, [%rd504+-64];
	mul.f64 	%fd20615, %fd2104, %fd20614;
	fma.rn.f64 	%fd26270, %fd20615, %fd25697, %fd26270;
	mul.lo.s32 	%r3138, %r3407, 139;
	mul.wide.u32 	%rd505, %r3138, 8;
	add.s64 	%rd506, %rd6, %rd505;
	st.local.f64 	[%rd506], %fd26270;
	fma.rn.f64 	%fd26269, %fd20615, %fd25696, %fd26269;
	st.local.f64 	[%rd506+8], %fd26269;
	fma.rn.f64 	%fd26268, %fd20615, %fd25695, %fd26268;
	st.local.f64 	[%rd506+16], %fd26268;
	fma.rn.f64 	%fd26267, %fd20615, %fd25694, %fd26267;
	st.local.f64 	[%rd506+24], %fd26267;
	fma.rn.f64 	%fd26266, %fd20615, %fd25693, %fd26266;
	st.local.f64 	[%rd506+32], %fd26266;
	fma.rn.f64 	%fd26265, %fd20615, %fd25692, %fd26265;
	st.local.f64 	[%rd506+40], %fd26265;
	fma.rn.f64 	%fd26264, %fd20615, %fd25691, %fd26264;
	st.local.f64 	[%rd506+48], %fd26264;
	fma.rn.f64 	%fd26263, %fd20615, %fd25690, %fd26263;
	st.local.f64 	[%rd506+56], %fd26263;
	fma.rn.f64 	%fd26262, %fd20615, %fd25689, %fd26262;
	st.local.f64 	[%rd506+64], %fd26262;
	fma.rn.f64 	%fd26261, %fd20615, %fd25688, %fd26261;
	st.local.f64 	[%rd506+72], %fd26261;
	fma.rn.f64 	%fd26260, %fd20615, %fd25687, %fd26260;
	st.local.f64 	[%rd506+80], %fd26260;
	fma.rn.f64 	%fd26259, %fd20615, %fd25686, %fd26259;
	st.local.f64 	[%rd506+88], %fd26259;
	fma.rn.f64 	%fd26258, %fd20615, %fd25685, %fd26258;
	st.local.f64 	[%rd506+96], %fd26258;
	fma.rn.f64 	%fd26257, %fd20615, %fd25685, %fd26257;
	st.local.f64 	[%rd506+104], %fd26257;
	fma.rn.f64 	%fd26256, %fd20615, %fd25683, %fd26256;
	st.local.f64 	[%rd506+112], %fd26256;
	fma.rn.f64 	%fd26255, %fd20615, %fd25682, %fd26255;
	st.local.f64 	[%rd506+120], %fd26255;
	fma.rn.f64 	%fd26254, %fd20615, %fd25681, %fd26254;
	st.local.f64 	[%rd506+128], %fd26254;
	fma.rn.f64 	%fd26253, %fd20615, %fd25680, %fd26253;
	st.local.f64 	[%rd506+136], %fd26253;
	fma.rn.f64 	%fd26252, %fd20615, %fd25679, %fd26252;
	st.local.f64 	[%rd506+144], %fd26252;
	fma.rn.f64 	%fd26251, %fd20615, %fd25693, %fd26251;
	st.local.f64 	[%rd506+152], %fd26251;
	fma.rn.f64 	%fd26250, %fd20615, %fd25677, %fd26250;
	st.local.f64 	[%rd506+160], %fd26250;
	fma.rn.f64 	%fd26249, %fd20615, %fd25676, %fd26249;
	st.local.f64 	[%rd506+168], %fd26249;
	fma.rn.f64 	%fd26248, %fd20615, %fd25675, %fd26248;
	st.local.f64 	[%rd506+176], %fd26248;
	fma.rn.f64 	%fd26247, %fd20615, %fd25674, %fd26247;
	st.local.f64 	[%rd506+184], %fd26247;
	fma.rn.f64 	%fd26246, %fd20615, %fd25673, %fd26246;
	st.local.f64 	[%rd506+192], %fd26246;
	fma.rn.f64 	%fd26245, %fd20615, %fd25672, %fd26245;
	st.local.f64 	[%rd506+200], %fd26245;
	fma.rn.f64 	%fd26244, %fd20615, %fd25671, %fd26244;
	st.local.f64 	[%rd506+208], %fd26244;
	fma.rn.f64 	%fd26243, %fd20615, %fd25670, %fd26243;
	st.local.f64 	[%rd506+216], %fd26243;
	fma.rn.f64 	%fd26242, %fd20615, %fd25669, %fd26242;
	st.local.f64 	[%rd506+224], %fd26242;
	fma.rn.f64 	%fd26241, %fd20615, %fd25668, %fd26241;
	st.local.f64 	[%rd506+232], %fd26241;
	fma.rn.f64 	%fd26240, %fd20615, %fd25667, %fd26240;
	st.local.f64 	[%rd506+240], %fd26240;
	fma.rn.f64 	%fd26239, %fd20615, %fd25666, %fd26239;
	st.local.f64 	[%rd506+248], %fd26239;
	fma.rn.f64 	%fd26238, %fd20615, %fd25665, %fd26238;
	st.local.f64 	[%rd506+256], %fd26238;
	fma.rn.f64 	%fd26237, %fd20615, %fd25664, %fd26237;
	st.local.f64 	[%rd506+264], %fd26237;
	fma.rn.f64 	%fd26236, %fd20615, %fd25663, %fd26236;
	st.local.f64 	[%rd506+272], %fd26236;
	fma.rn.f64 	%fd26235, %fd20615, %fd25662, %fd26235;
	st.local.f64 	[%rd506+280], %fd26235;
	fma.rn.f64 	%fd26234, %fd20615, %fd25661, %fd26234;
	st.local.f64 	[%rd506+288], %fd26234;
	fma.rn.f64 	%fd26233, %fd20615, %fd25660, %fd26233;
	st.local.f64 	[%rd506+296], %fd26233;
	fma.rn.f64 	%fd26232, %fd20615, %fd25659, %fd26232;
	st.local.f64 	[%rd506+304], %fd26232;
	fma.rn.f64 	%fd26231, %fd20615, %fd25658, %fd26231;
	st.local.f64 	[%rd506+312], %fd26231;
	fma.rn.f64 	%fd26230, %fd20615, %fd25657, %fd26230;
	st.local.f64 	[%rd506+320], %fd26230;
	fma.rn.f64 	%fd26229, %fd20615, %fd25656, %fd26229;
	st.local.f64 	[%rd506+328], %fd26229;
	fma.rn.f64 	%fd26228, %fd20615, %fd25655, %fd26228;
	st.local.f64 	[%rd506+336], %fd26228;
	fma.rn.f64 	%fd26227, %fd20615, %fd25654, %fd26227;
	st.local.f64 	[%rd506+344], %fd26227;
	fma.rn.f64 	%fd26226, %fd20615, %fd25653, %fd26226;
	st.local.f64 	[%rd506+352], %fd26226;
	fma.rn.f64 	%fd26225, %fd20615, %fd25652, %fd26225;
	st.local.f64 	[%rd506+360], %fd26225;
	fma.rn.f64 	%fd26224, %fd20615, %fd25651, %fd26224;
	st.local.f64 	[%rd506+368], %fd26224;
	fma.rn.f64 	%fd26223, %fd20615, %fd25650, %fd26223;
	st.local.f64 	[%rd506+376], %fd26223;
	fma.rn.f64 	%fd26222, %fd20615, %fd25649, %fd26222;
	st.local.f64 	[%rd506+384], %fd26222;
	fma.rn.f64 	%fd26221, %fd20615, %fd25648, %fd26221;
	st.local.f64 	[%rd506+392], %fd26221;
	fma.rn.f64 	%fd26220, %fd20615, %fd25647, %fd26220;
	st.local.f64 	[%rd506+400], %fd26220;
	fma.rn.f64 	%fd26219, %fd20615, %fd25646, %fd26219;
	st.local.f64 	[%rd506+408], %fd26219;
	fma.rn.f64 	%fd26218, %fd20615, %fd25645, %fd26218;
	st.local.f64 	[%rd506+416], %fd26218;
	fma.rn.f64 	%fd26217, %fd20615, %fd25644, %fd26217;
	st.local.f64 	[%rd506+424], %fd26217;
	fma.rn.f64 	%fd26216, %fd20615, %fd25643, %fd26216;
	st.local.f64 	[%rd506+432], %fd26216;
	fma.rn.f64 	%fd26215, %fd20615, %fd25642, %fd26215;
	st.local.f64 	[%rd506+440], %fd26215;
	fma.rn.f64 	%fd26214, %fd20615, %fd25641, %fd26214;
	st.local.f64 	[%rd506+448], %fd26214;
	fma.rn.f64 	%fd26213, %fd20615, %fd25640, %fd26213;
	st.local.f64 	[%rd506+456], %fd26213;
	fma.rn.f64 	%fd26212, %fd20615, %fd25639, %fd26212;
	st.local.f64 	[%rd506+464], %fd26212;
	fma.rn.f64 	%fd26211, %fd20615, %fd25638, %fd26211;
	st.local.f64 	[%rd506+472], %fd26211;
	fma.rn.f64 	%fd26210, %fd20615, %fd25637, %fd26210;
	st.local.f64 	[%rd506+480], %fd26210;
	fma.rn.f64 	%fd26209, %fd20615, %fd25636, %fd26209;
	st.local.f64 	[%rd506+488], %fd26209;
	fma.rn.f64 	%fd26208, %fd20615, %fd25635, %fd26208;
	st.local.f64 	[%rd506+496], %fd26208;
	fma.rn.f64 	%fd26207, %fd20615, %fd25634, %fd26207;
	st.local.f64 	[%rd506+504], %fd26207;
	fma.rn.f64 	%fd26206, %fd20615, %fd25633, %fd26206;
	st.local.f64 	[%rd506+512], %fd26206;
	fma.rn.f64 	%fd26205, %fd20615, %fd25632, %fd26205;
	st.local.f64 	[%rd506+520], %fd26205;
	fma.rn.f64 	%fd26204, %fd20615, %fd25631, %fd26204;
	st.local.f64 	[%rd506+528], %fd26204;
	fma.rn.f64 	%fd26203, %fd20615, %fd25630, %fd26203;
	st.local.f64 	[%rd506+536], %fd26203;
	fma.rn.f64 	%fd26202, %fd20615, %fd25629, %fd26202;
	st.local.f64 	[%rd506+544], %fd26202;
	fma.rn.f64 	%fd26201, %fd20615, %fd25628, %fd26201;
	st.local.f64 	[%rd506+552], %fd26201;
	fma.rn.f64 	%fd26200, %fd20615, %fd25627, %fd26200;
	st.local.f64 	[%rd506+560], %fd26200;
	fma.rn.f64 	%fd26199, %fd20615, %fd25626, %fd26199;
	st.local.f64 	[%rd506+568], %fd26199;
	fma.rn.f64 	%fd26198, %fd20615, %fd25625, %fd26198;
	st.local.f64 	[%rd506+576], %fd26198;
	fma.rn.f64 	%fd26197, %fd20615, %fd25624, %fd26197;
	st.local.f64 	[%rd506+584], %fd26197;
	fma.rn.f64 	%fd26196, %fd20615, %fd25623, %fd26196;
	st.local.f64 	[%rd506+592], %fd26196;
	fma.rn.f64 	%fd26195, %fd20615, %fd25622, %fd26195;
	st.local.f64 	[%rd506+600], %fd26195;
	fma.rn.f64 	%fd26194, %fd20615, %fd25621, %fd26194;
	st.local.f64 	[%rd506+608], %fd26194;
	fma.rn.f64 	%fd26193, %fd20615, %fd25620, %fd26193;
	st.local.f64 	[%rd506+616], %fd26193;
	fma.rn.f64 	%fd26192, %fd20615, %fd25619, %fd26192;
	st.local.f64 	[%rd506+624], %fd26192;
	fma.rn.f64 	%fd26191, %fd20615, %fd25618, %fd26191;
	st.local.f64 	[%rd506+632], %fd26191;
	fma.rn.f64 	%fd26190, %fd20615, %fd25617, %fd26190;
	st.local.f64 	[%rd506+640], %fd26190;
	fma.rn.f64 	%fd26189, %fd20615, %fd25616, %fd26189;
	st.local.f64 	[%rd506+648], %fd26189;
	fma.rn.f64 	%fd26188, %fd20615, %fd25615, %fd26188;
	st.local.f64 	[%rd506+656], %fd26188;
	fma.rn.f64 	%fd26187, %fd20615, %fd25614, %fd26187;
	st.local.f64 	[%rd506+664], %fd26187;
	fma.rn.f64 	%fd26186, %fd20615, %fd25613, %fd26186;
	st.local.f64 	[%rd506+672], %fd26186;
	fma.rn.f64 	%fd26185, %fd20615, %fd25612, %fd26185;
	st.local.f64 	[%rd506+680], %fd26185;
	fma.rn.f64 	%fd26184, %fd20615, %fd25611, %fd26184;
	st.local.f64 	[%rd506+688], %fd26184;
	fma.rn.f64 	%fd26183, %fd20615, %fd25610, %fd26183;
	st.local.f64 	[%rd506+696], %fd26183;
	fma.rn.f64 	%fd26182, %fd20615, %fd25609, %fd26182;
	st.local.f64 	[%rd506+704], %fd26182;
	fma.rn.f64 	%fd26181, %fd20615, %fd25608, %fd26181;
	st.local.f64 	[%rd506+712], %fd26181;
	fma.rn.f64 	%fd26180, %fd20615, %fd25607, %fd26180;
	st.local.f64 	[%rd506+720], %fd26180;
	fma.rn.f64 	%fd26179, %fd20615, %fd25606, %fd26179;
	st.local.f64 	[%rd506+728], %fd26179;
	fma.rn.f64 	%fd26178, %fd20615, %fd25605, %fd26178;
	st.local.f64 	[%rd506+736], %fd26178;
	fma.rn.f64 	%fd26177, %fd20615, %fd25604, %fd26177;
	st.local.f64 	[%rd506+744], %fd26177;
	fma.rn.f64 	%fd26176, %fd20615, %fd25603, %fd26176;
	st.local.f64 	[%rd506+752], %fd26176;
	fma.rn.f64 	%fd26175, %fd20615, %fd25602, %fd26175;
	st.local.f64 	[%rd506+760], %fd26175;
	fma.rn.f64 	%fd26174, %fd20615, %fd25601, %fd26174;
	st.local.f64 	[%rd506+768], %fd26174;
	fma.rn.f64 	%fd26173, %fd20615, %fd25600, %fd26173;
	st.local.f64 	[%rd506+776], %fd26173;
	fma.rn.f64 	%fd26172, %fd20615, %fd25599, %fd26172;
	st.local.f64 	[%rd506+784], %fd26172;
	fma.rn.f64 	%fd26171, %fd20615, %fd25598, %fd26171;
	st.local.f64 	[%rd506+792], %fd26171;
	fma.rn.f64 	%fd26170, %fd20615, %fd25597, %fd26170;
	st.local.f64 	[%rd506+800], %fd26170;
	fma.rn.f64 	%fd26169, %fd20615, %fd25596, %fd26169;
	st.local.f64 	[%rd506+808], %fd26169;
	fma.rn.f64 	%fd26168, %fd20615, %fd25595, %fd26168;
	st.local.f64 	[%rd506+816], %fd26168;
	fma.rn.f64 	%fd26167, %fd20615, %fd25594, %fd26167;
	st.local.f64 	[%rd506+824], %fd26167;
	fma.rn.f64 	%fd26166, %fd20615, %fd25593, %fd26166;
	st.local.f64 	[%rd506+832], %fd26166;
	fma.rn.f64 	%fd26165, %fd20615, %fd25592, %fd26165;
	st.local.f64 	[%rd506+840], %fd26165;
	fma.rn.f64 	%fd26164, %fd20615, %fd25591, %fd26164;
	st.local.f64 	[%rd506+848], %fd26164;
	fma.rn.f64 	%fd26163, %fd20615, %fd25590, %fd26163;
	st.local.f64 	[%rd506+856], %fd26163;
	fma.rn.f64 	%fd26162, %fd20615, %fd25589, %fd26162;
	st.local.f64 	[%rd506+864], %fd26162;
	fma.rn.f64 	%fd26161, %fd20615, %fd25588, %fd26161;
	st.local.f64 	[%rd506+872], %fd26161;
	fma.rn.f64 	%fd26160, %fd20615, %fd25587, %fd26160;
	st.local.f64 	[%rd506+880], %fd26160;
	fma.rn.f64 	%fd26159, %fd20615, %fd25586, %fd26159;
	st.local.f64 	[%rd506+888], %fd26159;
	fma.rn.f64 	%fd26158, %fd20615, %fd25585, %fd26158;
	st.local.f64 	[%rd506+896], %fd26158;
	fma.rn.f64 	%fd26157, %fd20615, %fd25584, %fd26157;
	st.local.f64 	[%rd506+904], %fd26157;
	fma.rn.f64 	%fd26156, %fd20615, %fd25583, %fd26156;
	st.local.f64 	[%rd506+912], %fd26156;
	fma.rn.f64 	%fd26155, %fd20615, %fd25582, %fd26155;
	st.local.f64 	[%rd506+920], %fd26155;
	fma.rn.f64 	%fd26154, %fd20615, %fd25581, %fd26154;
	st.local.f64 	[%rd506+928], %fd26154;
	fma.rn.f64 	%fd26153, %fd20615, %fd25580, %fd26153;
	st.local.f64 	[%rd506+936], %fd26153;
	fma.rn.f64 	%fd26152, %fd20615, %fd25579, %fd26152;
	st.local.f64 	[%rd506+944], %fd26152;
	fma.rn.f64 	%fd26151, %fd20615, %fd25578, %fd26151;
	st.local.f64 	[%rd506+952], %fd26151;
	fma.rn.f64 	%fd26150, %fd20615, %fd25577, %fd26150;
	st.local.f64 	[%rd506+960], %fd26150;
	fma.rn.f64 	%fd26149, %fd20615, %fd25576, %fd26149;
	st.local.f64 	[%rd506+968], %fd26149;
	fma.rn.f64 	%fd26148, %fd20615, %fd25575, %fd26148;
	st.local.f64 	[%rd506+976], %fd26148;
	fma.rn.f64 	%fd26147, %fd20615, %fd25574, %fd26147;
	st.local.f64 	[%rd506+984], %fd26147;
	fma.rn.f64 	%fd26146, %fd20615, %fd25573, %fd26146;
	st.local.f64 	[%rd506+992], %fd26146;
	fma.rn.f64 	%fd26145, %fd20615, %fd25572, %fd26145;
	st.local.f64 	[%rd506+1000], %fd26145;
	fma.rn.f64 	%fd26144, %fd20615, %fd25571, %fd26144;
	st.local.f64 	[%rd506+1008], %fd26144;
	fma.rn.f64 	%fd26143, %fd20615, %fd25570, %fd26143;
	st.local.f64 	[%rd506+1016], %fd26143;
	fma.rn.f64 	%fd26142, %fd20615, %fd25569, %fd26142;
	st.local.f64 	[%rd506+1024], %fd26142;
	fma.rn.f64 	%fd26141, %fd20615, %fd25568, %fd26141;
	st.local.f64 	[%rd506+1032], %fd26141;
	fma.rn.f64 	%fd26140, %fd20615, %fd25567, %fd26140;
	st.local.f64 	[%rd506+1040], %fd26140;
	fma.rn.f64 	%fd26139, %fd20615, %fd25566, %fd26139;
	st.local.f64 	[%rd506+1048], %fd26139;
	fma.rn.f64 	%fd26138, %fd20615, %fd25565, %fd26138;
	st.local.f64 	[%rd506+1056], %fd26138;
	fma.rn.f64 	%fd26137, %fd20615, %fd25564, %fd26137;
	st.local.f64 	[%rd506+1064], %fd26137;
	fma.rn.f64 	%fd26136, %fd20615, %fd25563, %fd26136;
	st.local.f64 	[%rd506+1072], %fd26136;
	fma.rn.f64 	%fd26135, %fd20615, %fd25562, %fd26135;
	st.local.f64 	[%rd506+1080], %fd26135;
	fma.rn.f64 	%fd26134, %fd20615, %fd25561, %fd26134;
	st.local.f64 	[%rd506+1088], %fd26134;
	fma.rn.f64 	%fd26133, %fd20615, %fd25560, %fd26133;
	st.local.f64 	[%rd506+1096], %fd26133;
	fma.rn.f64 	%fd26132, %fd20615, %fd25559, %fd26132;
	st.local.f64 	[%rd506+1104], %fd26132;
$L__BB0_883:
	ld.param.u32 	%r3301, [_Z10RosenbrockPdddS_PiiiiiiddddddddPKdS2_S2_S2_S2_S2_S2_S2_i_param_8];
	ld.local.v2.f64 	{%fd20616, %fd20617}, [%rd5+48];
	mul.f64 	%fd20618, %fd20617, %fd26269;
	sub.f64 	%fd20619, %fd26263, %fd20618;
	ld.local.v2.f64 	{%fd20620, %fd20621}, [%rd5+64];
	mul.f64 	%fd20622, %fd20620, %fd26268;
	sub.f64 	%fd20623, %fd20619, %fd20622;
	mul.lo.s32 	%r3139, %r3407, 139;
	mul.wide.u32 	%rd507, %r3139, 8;
	add.s64 	%rd508, %rd6, %rd507;
	st.local.f64 	[%rd508+56], %fd20623;
	ld.local.v2.f64 	{%fd20624, %fd20625}, [%rd5+176];
	mul.f64 	%fd20626, %fd20625, %fd26269;
	sub.f64 	%fd20627, %fd26262, %fd20626;
	ld.local.v2.f64 	{%fd20628, %fd20629}, [%rd5+192];
	mul.f64 	%fd20630, %fd20628, %fd26268;
	sub.f64 	%fd20631, %fd20627, %fd20630;
	st.local.f64 	[%rd508+64], %fd20631;
	ld.local.v2.f64 	{%fd20632, %fd20633}, [%rd5+400];
	mul.f64 	%fd20634, %fd20632, %fd26265;
	sub.f64 	%fd20635, %fd26256, %fd20634;
	mul.f64 	%fd20636, %fd20633, %fd26264;
	sub.f64 	%fd20637, %fd20635, %fd20636;
	st.local.f64 	[%rd508+112], %fd20637;
	ld.local.v2.f64 	{%fd20638, %fd20639}, [%rd5+528];
	mul.f64 	%fd20640, %fd20639, %fd26266;
	sub.f64 	%fd20641, %fd26251, %fd20640;
	st.local.f64 	[%rd508+152], %fd20641;
	ld.local.v2.f64 	{%fd20642, %fd20643}, [%rd5+1504];
	mul.f64 	%fd20644, %fd20642, %fd26269;
	sub.f64 	%fd20645, %fd26239, %fd20644;
	mul.f64 	%fd20646, %fd20643, %fd26268;
	sub.f64 	%fd20647, %fd20645, %fd20646;
	st.local.f64 	[%rd508+248], %fd20647;
	ld.local.v2.f64 	{%fd20648, %fd20649}, [%rd5+1536];
	mul.f64 	%fd20650, %fd20649, %fd26269;
	sub.f64 	%fd20651, %fd26238, %fd20650;
	st.local.f64 	[%rd508+256], %fd20651;
	ld.local.v2.f64 	{%fd20652, %fd20653}, [%rd5+1632];
	mul.f64 	%fd20654, %fd20653, %fd26270;
	sub.f64 	%fd20655, %fd26236, %fd20654;
	st.local.f64 	[%rd508+272], %fd20655;
	ld.local.v2.f64 	{%fd20656, %fd20657}, [%rd5+2464];
	mul.f64 	%fd20658, %fd20657, %fd26211;
	sub.f64 	%fd20659, %fd26210, %fd20658;
	st.local.f64 	[%rd508+480], %fd20659;
	ld.local.v2.f64 	{%fd20660, %fd20661}, [%rd5+2800];
	mul.f64 	%fd20662, %fd20661, %fd26209;
	sub.f64 	%fd20663, %fd26200, %fd20662;
	st.local.f64 	[%rd508+560], %fd20663;
	ld.local.v2.f64 	{%fd20664, %fd20665}, [%rd5+3408];
	mul.f64 	%fd20666, %fd20664, %fd26191;
	sub.f64 	%fd20667, %fd26185, %fd20666;
	st.local.f64 	[%rd508+680], %fd20667;
	ld.local.v2.f64 	{%fd20668, %fd20669}, [%rd5+3472];
	mul.f64 	%fd20670, %fd20668, %fd26208;
	sub.f64 	%fd20671, %fd26184, %fd20670;
	mul.f64 	%fd20672, %fd20669, %fd26201;
	sub.f64 	%fd20673, %fd20671, %fd20672;
	st.local.f64 	[%rd508+688], %fd20673;
	ld.local.v2.f64 	{%fd20674, %fd20675}, [%rd5+3536];
	mul.f64 	%fd20676, %fd20674, %fd20663;
	sub.f64 	%fd20677, %fd26183, %fd20676;
	mul.f64 	%fd20678, %fd20675, %fd26186;
	sub.f64 	%fd20679, %fd20677, %fd20678;
	st.local.f64 	[%rd508+696], %fd20679;
	ld.local.v2.f64 	{%fd20680, %fd20681}, [%rd5+3744];
	mul.f64 	%fd20682, %fd20680, %fd26190;
	sub.f64 	%fd20683, %fd26180, %fd20682;
	st.local.f64 	[%rd508+720], %fd20683;
	ld.local.f64 	%fd20684, [%rd5+3896];
	mul.f64 	%fd20685, %fd20684, %fd26223;
	sub.f64 	%fd20686, %fd26178, %fd20685;
	ld.local.f64 	%fd20687, [%rd5+3904];
	mul.f64 	%fd20688, %fd20687, %fd26186;
	sub.f64 	%fd20689, %fd20686, %fd20688;
	st.local.f64 	[%rd508+736], %fd20689;
	ld.local.v2.f64 	{%fd20690, %fd20691}, [%rd5+3952];
	mul.f64 	%fd20692, %fd20691, %fd26221;
	sub.f64 	%fd20693, %fd26177, %fd20692;
	ld.local.f64 	%fd20694, [%rd5+3968];
	mul.f64 	%fd20695, %fd20694, %fd26201;
	sub.f64 	%fd20696, %fd20693, %fd20695;
	st.local.f64 	[%rd508+744], %fd20696;
	ld.local.v2.f64 	{%fd20697, %fd20698}, [%rd5+4016];
	mul.f64 	%fd20699, %fd20697, %fd26198;
	sub.f64 	%fd20700, %fd26176, %fd20699;
	mul.f64 	%fd20701, %fd20698, %fd20673;
	sub.f64 	%fd20702, %fd20700, %fd20701;
	ld.local.v2.f64 	{%fd20703, %fd20704}, [%rd5+4032];
	mul.f64 	%fd20705, %fd20703, %fd20696;
	sub.f64 	%fd20706, %fd20702, %fd20705;
	st.local.f64 	[%rd508+752], %fd20706;
	ld.local.v2.f64 	{%fd20707, %fd20708}, [%rd5+4080];
	mul.f64 	%fd20709, %fd20707, %fd26212;
	sub.f64 	%fd20710, %fd26175, %fd20709;
	mul.f64 	%fd20711, %fd20708, %fd26193;
	sub.f64 	%fd20712, %fd20710, %fd20711;
	ld.local.v2.f64 	{%fd20713, %fd20714}, [%rd5+4096];
	mul.f64 	%fd20715, %fd20713, %fd26188;
	sub.f64 	%fd20716, %fd20712, %fd20715;
	mul.f64 	%fd20717, %fd20714, %fd26179;
	sub.f64 	%fd20718, %fd20716, %fd20717;
	st.local.f64 	[%rd508+760], %fd20718;
	ld.local.v2.f64 	{%fd20719, %fd20720}, [%rd5+4272];
	mul.f64 	%fd20721, %fd20720, %fd26198;
	sub.f64 	%fd20722, %fd26174, %fd20721;
	ld.local.v2.f64 	{%fd20723, %fd20724}, [%rd5+4288];
	mul.f64 	%fd20725, %fd20723, %fd26188;
	sub.f64 	%fd20726, %fd20722, %fd20725;
	mul.f64 	%fd20727, %fd20724, %fd20706;
	sub.f64 	%fd20728, %fd20726, %fd20727;
	st.local.f64 	[%rd508+768], %fd20728;
	ld.local.f64 	%fd20729, [%rd5+4504];
	mul.f64 	%fd20730, %fd20729, %fd26202;
	sub.f64 	%fd20731, %fd26171, %fd20730;
	ld.local.f64 	%fd20732, [%rd5+4512];
	mul.f64 	%fd20733, %fd20732, %fd20667;
	sub.f64 	%fd20734, %fd20731, %fd20733;
	st.local.f64 	[%rd508+792], %fd20734;
	ld.local.v2.f64 	{%fd20735, %fd20736}, [%rd5+4576];
	mul.f64 	%fd20737, %fd20735, %fd20683;
	sub.f64 	%fd20738, %fd26170, %fd20737;
	st.local.f64 	[%rd508+800], %fd20738;
	ld.local.v2.f64 	{%fd20739, %fd20740}, [%rd5+4672];
	mul.f64 	%fd20741, %fd20740, %fd26187;
	sub.f64 	%fd20742, %fd26169, %fd20741;
	st.local.f64 	[%rd508+808], %fd20742;
	ld.local.v2.f64 	{%fd20743, %fd20744}, [%rd5+4784];
	mul.f64 	%fd20745, %fd20743, %fd26230;
	sub.f64 	%fd20746, %fd26168, %fd20745;
	mul.f64 	%fd20747, %fd20744, %fd26191;
	sub.f64 	%fd20748, %fd20746, %fd20747;
	st.local.f64 	[%rd508+816], %fd20748;
	ld.local.v2.f64 	{%fd20749, %fd20750}, [%rd5+5040];
	mul.f64 	%fd20751, %fd20749, %fd26206;
	sub.f64 	%fd20752, %fd26162, %fd20751;
	mul.f64 	%fd20753, %fd20750, %fd26203;
	sub.f64 	%fd20754, %fd20752, %fd20753;
	ld.local.v2.f64 	{%fd20755, %fd20756}, [%rd5+5056];
	mul.f64 	%fd20757, %fd20755, %fd26188;
	sub.f64 	%fd20758, %fd20754, %fd20757;
	mul.f64 	%fd20759, %fd20756, %fd26179;
	sub.f64 	%fd20760, %fd20758, %fd20759;
	ld.local.v2.f64 	{%fd20761, %fd20762}, [%rd5+5072];
	mul.f64 	%fd20763, %fd20761, %fd20706;
	sub.f64 	%fd20764, %fd20760, %fd20763;
	mul.f64 	%fd20765, %fd20762, %fd26164;
	sub.f64 	%fd20766, %fd20764, %fd20765;
	st.local.f64 	[%rd508+864], %fd20766;
	ld.local.f64 	%fd20767, [%rd5+5176];
	mul.f64 	%fd20768, %fd20767, %fd26164;
	sub.f64 	%fd20769, %fd26161, %fd20768;
	st.local.f64 	[%rd508+872], %fd20769;
	ld.local.f64 	%fd20770, [%rd5+5240];
	mul.f64 	%fd20771, %fd20770, %fd26204;
	sub.f64 	%fd20772, %fd26160, %fd20771;
	ld.local.v2.f64 	{%fd20773, %fd20774}, [%rd5+5248];
	mul.f64 	%fd20775, %fd20773, %fd26179;
	sub.f64 	%fd20776, %fd20772, %fd20775;
	mul.f64 	%fd20777, %fd20774, %fd26164;
	sub.f64 	%fd20778, %fd20776, %fd20777;
	ld.local.f64 	%fd20779, [%rd5+5264];
	mul.f64 	%fd20780, %fd20779, %fd20769;
	sub.f64 	%fd20781, %fd20778, %fd20780;
	st.local.f64 	[%rd508+880], %fd20781;
	ld.local.v2.f64 	{%fd20782, %fd20783}, [%rd5+5328];
	mul.f64 	%fd20784, %fd20782, %fd20734;
	sub.f64 	%fd20785, %fd26159, %fd20784;
	mul.f64 	%fd20786, %fd20783, %fd20748;
	sub.f64 	%fd20787, %fd20785, %fd20786;
	ld.local.f64 	%fd20788, [%rd5+5344];
	mul.f64 	%fd20789, %fd20788, %fd26163;
	sub.f64 	%fd20790, %fd20787, %fd20789;
	st.local.f64 	[%rd508+888], %fd20790;
	ld.local.v2.f64 	{%fd20791, %fd20792}, [%rd5+5472];
	mul.f64 	%fd20793, %fd20792, %fd26206;
	sub.f64 	%fd20794, %fd26157, %fd20793;
	ld.local.v2.f64 	{%fd20795, %fd20796}, [%rd5+5488];
	mul.f64 	%fd20797, %fd20795, %fd26188;
	sub.f64 	%fd20798, %fd20794, %fd20797;
	mul.f64 	%fd20799, %fd20796, %fd26164;
	sub.f64 	%fd20800, %fd20798, %fd20799;
	ld.local.v2.f64 	{%fd20801, %fd20802}, [%rd5+5504];
	mul.f64 	%fd20803, %fd20801, %fd20781;
	sub.f64 	%fd20804, %fd20800, %fd20803;
	st.local.f64 	[%rd508+904], %fd20804;
	ld.local.f64 	%fd20805, [%rd5+5624];
	mul.f64 	%fd20806, %fd20805, %fd26203;
	sub.f64 	%fd20807, %fd26155, %fd20806;
	ld.local.v2.f64 	{%fd20808, %fd20809}, [%rd5+5632];
	mul.f64 	%fd20810, %fd20808, %fd26167;
	sub.f64 	%fd20811, %fd20807, %fd20810;
	mul.f64 	%fd20812, %fd20809, %fd26163;
	sub.f64 	%fd20813, %fd20811, %fd20812;
	st.local.f64 	[%rd508+920], %fd20813;
	ld.local.v2.f64 	{%fd20814, %fd20815}, [%rd5+5776];
	mul.f64 	%fd20816, %fd20814, %fd26222;
	sub.f64 	%fd20817, %fd26153, %fd20816;
	mul.f64 	%fd20818, %fd20815, %fd26221;
	sub.f64 	%fd20819, %fd20817, %fd20818;
	ld.local.v2.f64 	{%fd20820, %fd20821}, [%rd5+5792];
	mul.f64 	%fd20822, %fd20820, %fd26199;
	sub.f64 	%fd20823, %fd20819, %fd20822;
	mul.f64 	%fd20824, %fd20821, %fd26191;
	sub.f64 	%fd20825, %fd20823, %fd20824;
	ld.local.v2.f64 	{%fd20826, %fd20827}, [%rd5+5808];
	mul.f64 	%fd20828, %fd20826, %fd20667;
	sub.f64 	%fd20829, %fd20825, %fd20828;
	mul.f64 	%fd20830, %fd20827, %fd20748;
	sub.f64 	%fd20831, %fd20829, %fd20830;
	ld.local.v2.f64 	{%fd20832, %fd20833}, [%rd5+5824];
	mul.f64 	%fd20834, %fd20832, %fd26163;
	sub.f64 	%fd20835, %fd20831, %fd20834;
	mul.f64 	%fd20836, %fd20833, %fd20790;
	sub.f64 	%fd20837, %fd20835, %fd20836;
	ld.local.f64 	%fd20838, [%rd5+5840];
	mul.f64 	%fd20839, %fd20838, %fd20813;
	sub.f64 	%fd20840, %fd20837, %fd20839;
	st.local.f64 	[%rd508+936], %fd20840;
	ld.local.f64 	%fd20841, [%rd5+5928];
	mul.f64 	%fd20842, %fd20841, %fd20738;
	sub.f64 	%fd20843, %fd26152, %fd20842;
	ld.local.v2.f64 	{%fd20844, %fd20845}, [%rd5+5936];
	mul.f64 	%fd20846, %fd20844, %fd26165;
	sub.f64 	%fd20847, %fd20843, %fd20846;
	mul.f64 	%fd20848, %fd20845, %fd26158;
	sub.f64 	%fd20849, %fd20847, %fd20848;
	ld.local.f64 	%fd20850, [%rd5+5952];
	mul.f64 	%fd20851, %fd20850, %fd26154;
	sub.f64 	%fd20852, %fd20849, %fd20851;
	st.local.f64 	[%rd508+944], %fd20852;
	ld.local.v2.f64 	{%fd20853, %fd20854}, [%rd5+6064];
	mul.f64 	%fd20855, %fd20853, %fd26202;
	sub.f64 	%fd20856, %fd26151, %fd20855;
	mul.f64 	%fd20857, %fd20854, %fd26199;
	sub.f64 	%fd20858, %fd20856, %fd20857;
	ld.local.v2.f64 	{%fd20859, %fd20860}, [%rd5+6080];
	mul.f64 	%fd20861, %fd20859, %fd26191;
	sub.f64 	%fd20862, %fd20858, %fd20861;
	mul.f64 	%fd20863, %fd20860, %fd20734;
	sub.f64 	%fd20864, %fd20862, %fd20863;
	ld.local.v2.f64 	{%fd20865, %fd20866}, [%rd5+6096];
	mul.f64 	%fd20867, %fd20865, %fd20748;
	sub.f64 	%fd20868, %fd20864, %fd20867;
	mul.f64 	%fd20869, %fd20866, %fd26163;
	sub.f64 	%fd20870, %fd20868, %fd20869;
	ld.local.v2.f64 	{%fd20871, %fd20872}, [%rd5+6112];
	mul.f64 	%fd20873, %fd20871, %fd20790;
	sub.f64 	%fd20874, %fd20870, %fd20873;
	mul.f64 	%fd20875, %fd20872, %fd20813;
	sub.f64 	%fd20876, %fd20874, %fd20875;
	ld.local.f64 	%fd20877, [%rd5+6128];
	mul.f64 	%fd20878, %fd20877, %fd20840;
	sub.f64 	%fd20879, %fd20876, %fd20878;
	st.local.f64 	[%rd508+952], %fd20879;
	ld.local.f64 	%fd20880, [%rd5+6216];
	mul.f64 	%fd20881, %fd20880, %fd26229;
	sub.f64 	%fd20882, %fd26150, %fd20881;
	ld.local.v2.f64 	{%fd20883, %fd20884}, [%rd5+6224];
	mul.f64 	%fd20885, %fd20883, %fd26228;
	sub.f64 	%fd20886, %fd20882, %fd20885;
	mul.f64 	%fd20887, %fd20884, %fd26227;
	sub.f64 	%fd20888, %fd20886, %fd20887;
	ld.local.v2.f64 	{%fd20889, %fd20890}, [%rd5+6240];
	mul.f64 	%fd20891, %fd20889, %fd26213;
	sub.f64 	%fd20892, %fd20888, %fd20891;
	mul.f64 	%fd20893, %fd20890, %fd20659;
	sub.f64 	%fd20894, %fd20892, %fd20893;
	ld.local.v2.f64 	{%fd20895, %fd20896}, [%rd5+6256];
	mul.f64 	%fd20897, %fd20895, %fd26195;
	sub.f64 	%fd20898, %fd20894, %fd20897;
	mul.f64 	%fd20899, %fd20896, %fd20689;
	sub.f64 	%fd20900, %fd20898, %fd20899;
	ld.local.v2.f64 	{%fd20901, %fd20902}, [%rd5+6272];
	mul.f64 	%fd20903, %fd20901, %fd26173;
	sub.f64 	%fd20904, %fd20900, %fd20903;
	mul.f64 	%fd20905, %fd20902, %fd26172;
	sub.f64 	%fd20906, %fd20904, %fd20905;
	ld.local.f64 	%fd20907, [%rd5+6288];
	mul.f64 	%fd20908, %fd20907, %fd26163;
	sub.f64 	%fd20909, %fd20906, %fd20908;
	st.local.f64 	[%rd508+960], %fd20909;
	ld.local.v2.f64 	{%fd20910, %fd20911}, [%rd5+6384];
	mul.f64 	%fd20912, %fd20910, %fd26232;
	sub.f64 	%fd20913, %fd26149, %fd20912;
	mul.f64 	%fd20914, %fd20911, %fd26207;
	sub.f64 	%fd20915, %fd20913, %fd20914;
	ld.local.v2.f64 	{%fd20916, %fd20917}, [%rd5+6400];
	mul.f64 	%fd20918, %fd20916, %fd26202;
	sub.f64 	%fd20919, %fd20915, %fd20918;
	mul.f64 	%fd20920, %fd20917, %fd26198;
	sub.f64 	%fd20921, %fd20919, %fd20920;
	ld.local.v2.f64 	{%fd20922, %fd20923}, [%rd5+6416];
	mul.f64 	%fd20924, %fd20922, %fd26193;
	sub.f64 	%fd20925, %fd20921, %fd20924;
	mul.f64 	%fd20926, %fd20923, %fd26188;
	sub.f64 	%fd20927, %fd20925, %fd20926;
	ld.local.v2.f64 	{%fd20928, %fd20929}, [%rd5+6432];
	mul.f64 	%fd20930, %fd20928, %fd20667;
	sub.f64 	%fd20931, %fd20927, %fd20930;
	mul.f64 	%fd20932, %fd20929, %fd20673;
	sub.f64 	%fd20933, %fd20931, %fd20932;
	ld.local.v2.f64 	{%fd20934, %fd20935}, [%rd5+6448];
	mul.f64 	%fd20936, %fd20934, %fd20696;
	sub.f64 	%fd20937, %fd20933, %fd20936;
	mul.f64 	%fd20938, %fd20935, %fd20706;
	sub.f64 	%fd20939, %fd20937, %fd20938;
	ld.local.v2.f64 	{%fd20940, %fd20941}, [%rd5+6464];
	mul.f64 	%fd20942, %fd20940, %fd20728;
	sub.f64 	%fd20943, %fd20939, %fd20942;
	mul.f64 	%fd20944, %fd20941, %fd20734;
	sub.f64 	%fd20945, %fd20943, %fd20944;
	ld.local.v2.f64 	{%fd20946, %fd20947}, [%rd5+6480];
	mul.f64 	%fd20948, %fd20946, %fd20748;
	sub.f64 	%fd20949, %fd20945, %fd20948;
	mul.f64 	%fd20950, %fd20947, %fd26164;
	sub.f64 	%fd20951, %fd20949, %fd20950;
	ld.local.v2.f64 	{%fd20952, %fd20953}, [%rd5+6496];
	mul.f64 	%fd20954, %fd20952, %fd26163;
	sub.f64 	%fd20955, %fd20951, %fd20954;
	mul.f64 	%fd20956, %fd20953, %fd20766;
	sub.f64 	%fd20957, %fd20955, %fd20956;
	ld.local.v2.f64 	{%fd20958, %fd20959}, [%rd5+6512];
	mul.f64 	%fd20960, %fd20958, %fd20769;
	sub.f64 	%fd20961, %fd20957, %fd20960;
	mul.f64 	%fd20962, %fd20959, %fd20781;
	sub.f64 	%fd20963, %fd20961, %fd20962;
	ld.local.v2.f64 	{%fd20964, %fd20965}, [%rd5+6528];
	mul.f64 	%fd20966, %fd20964, %fd20790;
	sub.f64 	%fd20967, %fd20963, %fd20966;
	mul.f64 	%fd20968, %fd20965, %fd20804;
	sub.f64 	%fd20969, %fd20967, %fd20968;
	ld.local.v2.f64 	{%fd20970, %fd20971}, [%rd5+6544];
	mul.f64 	%fd20972, %fd20970, %fd20813;
	sub.f64 	%fd20973, %fd20969, %fd20972;
	mul.f64 	%fd20974, %fd20971, %fd20840;
	sub.f64 	%fd20975, %fd20973, %fd20974;
	ld.local.f64 	%fd20976, [%rd5+6560];
	mul.f64 	%fd20977, %fd20976, %fd20879;
	sub.f64 	%fd20978, %fd20975, %fd20977;
	st.local.f64 	[%rd508+968], %fd20978;
	ld.local.f64 	%fd20979, [%rd5+6648];
	mul.f64 	%fd20980, %fd20979, %fd26195;
	sub.f64 	%fd20981, %fd26148, %fd20980;
	ld.local.v2.f64 	{%fd20982, %fd20983}, [%rd5+6656];
	mul.f64 	%fd20984, %fd20982, %fd20718;
	sub.f64 	%fd20985, %fd20981, %fd20984;
	mul.f64 	%fd20986, %fd20983, %fd20728;
	sub.f64 	%fd20987, %fd20985, %fd20986;
	ld.local.v2.f64 	{%fd20988, %fd20989}, [%rd5+6672];
	mul.f64 	%fd20990, %fd20988, %fd26173;
	sub.f64 	%fd20991, %fd20987, %fd20990;
	mul.f64 	%fd20992, %fd20989, %fd26172;
	sub.f64 	%fd20993, %fd20991, %fd20992;
	ld.local.v2.f64 	{%fd20994, %fd20995}, [%rd5+6688];
	mul.f64 	%fd20996, %fd20994, %fd26167;
	sub.f64 	%fd20997, %fd20993, %fd20996;
	mul.f64 	%fd20998, %fd20995, %fd26164;
	sub.f64 	%fd20999, %fd20997, %fd20998;
	ld.local.v2.f64 	{%fd21000, %fd21001}, [%rd5+6704];
	mul.f64 	%fd21002, %fd21000, %fd26163;
	sub.f64 	%fd21003, %fd20999, %fd21002;
	mul.f64 	%fd21004, %fd21001, %fd20766;
	sub.f64 	%fd21005, %fd21003, %fd21004;
	ld.local.v2.f64 	{%fd21006, %fd21007}, [%rd5+6720];
	mul.f64 	%fd21008, %fd21006, %fd20769;
	sub.f64 	%fd21009, %fd21005, %fd21008;
	mul.f64 	%fd21010, %fd21007, %fd20781;
	sub.f64 	%fd21011, %fd21009, %fd21010;
	ld.local.v2.f64 	{%fd21012, %fd21013}, [%rd5+6736];
	mul.f64 	%fd21014, %fd21012, %fd20804;
	sub.f64 	%fd21015, %fd21011, %fd21014;
	mul.f64 	%fd21016, %fd21013, %fd20813;
	sub.f64 	%fd21017, %fd21015, %fd21016;
	ld.local.v2.f64 	{%fd21018, %fd21019}, [%rd5+6752];
	mul.f64 	%fd21020, %fd21018, %fd20879;
	sub.f64 	%fd21021, %fd21017, %fd21020;
	mul.f64 	%fd21022, %fd21019, %fd20909;
	sub.f64 	%fd21023, %fd21021, %fd21022;
	ld.local.f64 	%fd21024, [%rd5+6768];
	mul.f64 	%fd21025, %fd21024, %fd20978;
	sub.f64 	%fd21026, %fd21023, %fd21025;
	st.local.f64 	[%rd508+976], %fd21026;
	ld.local.f64 	%fd21027, [%rd5+6888];
	mul.f64 	%fd21028, %fd21027, %fd26167;
	sub.f64 	%fd21029, %fd26147, %fd21028;
	ld.local.v2.f64 	{%fd21030, %fd21031}, [%rd5+6896];
	mul.f64 	%fd21032, %fd21030, %fd26166;
	sub.f64 	%fd21033, %fd21029, %fd21032;
	mul.f64 	%fd21034, %fd21031, %fd26158;
	sub.f64 	%fd21035, %fd21033, %fd21034;
	ld.local.v2.f64 	{%fd21036, %fd21037}, [%rd5+6912];
	mul.f64 	%fd21038, %fd21036, %fd26156;
	sub.f64 	%fd21039, %fd21035, %fd21038;
	mul.f64 	%fd21040, %fd21037, %fd26154;
	sub.f64 	%fd21041, %fd21039, %fd21040;
	ld.local.v2.f64 	{%fd21042, %fd21043}, [%rd5+6928];
	mul.f64 	%fd21044, %fd21042, %fd20852;
	sub.f64 	%fd21045, %fd21041, %fd21044;
	mul.f64 	%fd21046, %fd21043, %fd20879;
	sub.f64 	%fd21047, %fd21045, %fd21046;
	ld.local.f64 	%fd21048, [%rd5+6944];
	mul.f64 	%fd21049, %fd21048, %fd20978;
	sub.f64 	%fd21050, %fd21047, %fd21049;
	st.local.f64 	[%rd508+984], %fd21050;
	ld.local.f64 	%fd21051, [%rd5+7080];
	mul.f64 	%fd21052, %fd21051, %fd26189;
	sub.f64 	%fd21053, %fd26146, %fd21052;
	ld.local.v2.f64 	{%fd21054, %fd21055}, [%rd5+7088];
	mul.f64 	%fd21056, %fd21054, %fd26186;
	sub.f64 	%fd21057, %fd21053, %fd21056;
	mul.f64 	%fd21058, %fd21055, %fd20689;
	sub.f64 	%fd21059, %fd21057, %fd21058;
	ld.local.v2.f64 	{%fd21060, %fd21061}, [%rd5+7104];
	mul.f64 	%fd21062, %fd21060, %fd26167;
	sub.f64 	%fd21063, %fd21059, %fd21062;
	mul.f64 	%fd21064, %fd21061, %fd26164;
	sub.f64 	%fd21065, %fd21063, %fd21064;
	ld.local.v2.f64 	{%fd21066, %fd21067}, [%rd5+7120];
	mul.f64 	%fd21068, %fd21066, %fd26163;
	sub.f64 	%fd21069, %fd21065, %fd21068;
	mul.f64 	%fd21070, %fd21067, %fd20781;
	sub.f64 	%fd21071, %fd21069, %fd21070;
	ld.local.v2.f64 	{%fd21072, %fd21073}, [%rd5+7136];
	mul.f64 	%fd21074, %fd21072, %fd26156;
	sub.f64 	%fd21075, %fd21071, %fd21074;
	mul.f64 	%fd21076, %fd21073, %fd20909;
	sub.f64 	%fd21077, %fd21075, %fd21076;
	ld.local.v2.f64 	{%fd21078, %fd21079}, [%rd5+7152];
	mul.f64 	%fd21080, %fd21078, %fd20978;
	sub.f64 	%fd21081, %fd21077, %fd21080;
	mul.f64 	%fd21082, %fd21079, %fd21026;
	sub.f64 	%fd21083, %fd21081, %fd21082;
	st.local.f64 	[%rd508+992], %fd21083;
	ld.local.v2.f64 	{%fd21084, %fd21085}, [%rd5+7280];
	mul.f64 	%fd21086, %fd21084, %fd26267;
	sub.f64 	%fd21087, %fd26145, %fd21086;
	mul.f64 	%fd21088, %fd21085, %fd26217;
	sub.f64 	%fd21089, %fd21087, %fd21088;
	ld.local.v2.f64 	{%fd21090, %fd21091}, [%rd5+7296];
	mul.f64 	%fd21092, %fd21090, %fd26207;
	sub.f64 	%fd21093, %fd21089, %fd21092;
	mul.f64 	%fd21094, %fd21091, %fd26205;
	sub.f64 	%fd21095, %fd21093, %fd21094;
	ld.local.v2.f64 	{%fd21096, %fd21097}, [%rd5+7312];
	mul.f64 	%fd21098, %fd21096, %fd26196;
	sub.f64 	%fd21099, %fd21095, %fd21098;
	mul.f64 	%fd21100, %fd21097, %fd26195;
	sub.f64 	%fd21101, %fd21099, %fd21100;
	ld.local.v2.f64 	{%fd21102, %fd21103}, [%rd5+7328];
	mul.f64 	%fd21104, %fd21102, %fd26189;
	sub.f64 	%fd21105, %fd21101, %fd21104;
	mul.f64 	%fd21106, %fd21103, %fd20673;
	sub.f64 	%fd21107, %fd21105, %fd21106;
	ld.local.v2.f64 	{%fd21108, %fd21109}, [%rd5+7344];
	mul.f64 	%fd21110, %fd21108, %fd20696;
	sub.f64 	%fd21111, %fd21107, %fd21110;
	mul.f64 	%fd21112, %fd21109, %fd20706;
	sub.f64 	%fd21113, %fd21111, %fd21112;
	ld.local.v2.f64 	{%fd21114, %fd21115}, [%rd5+7360];
	mul.f64 	%fd21116, %fd21114, %fd26172;
	sub.f64 	%fd21117, %fd21113, %fd21116;
	mul.f64 	%fd21118, %fd21115, %fd20748;
	sub.f64 	%fd21119, %fd21117, %fd21118;
	ld.local.v2.f64 	{%fd21120, %fd21121}, [%rd5+7376];
	mul.f64 	%fd21122, %fd21120, %fd26166;
	sub.f64 	%fd21123, %fd21119, %fd21122;
	mul.f64 	%fd21124, %fd21121, %fd26164;
	sub.f64 	%fd21125, %fd21123, %fd21124;
	ld.local.v2.f64 	{%fd21126, %fd21127}, [%rd5+7392];
	mul.f64 	%fd21128, %fd21126, %fd26163;
	sub.f64 	%fd21129, %fd21125, %fd21128;
	mul.f64 	%fd21130, %fd21127, %fd20769;
	sub.f64 	%fd21131, %fd21129, %fd21130;
	ld.local.v2.f64 	{%fd21132, %fd21133}, [%rd5+7408];
	mul.f64 	%fd21134, %fd21132, %fd20804;
	sub.f64 	%fd21135, %fd21131, %fd21134;
	mul.f64 	%fd21136, %fd21133, %fd26156;
	sub.f64 	%fd21137, %fd21135, %fd21136;
	ld.local.v2.f64 	{%fd21138, %fd21139}, [%rd5+7424];
	mul.f64 	%fd21140, %fd21138, %fd20840;
	sub.f64 	%fd21141, %fd21137, %fd21140;
	mul.f64 	%fd21142, %fd21139, %fd20879;
	sub.f64 	%fd21143, %fd21141, %fd21142;
	ld.local.v2.f64 	{%fd21144, %fd21145}, [%rd5+7440];
	mul.f64 	%fd21146, %fd21144, %fd20909;
	sub.f64 	%fd21147, %fd21143, %fd21146;
	mul.f64 	%fd21148, %fd21145, %fd20978;
	sub.f64 	%fd21149, %fd21147, %fd21148;
	ld.local.v2.f64 	{%fd21150, %fd21151}, [%rd5+7456];
	mul.f64 	%fd21152, %fd21150, %fd21026;
	sub.f64 	%fd21153, %fd21149, %fd21152;
	mul.f64 	%fd21154, %fd21151, %fd21083;
	sub.f64 	%fd21155, %fd21153, %fd21154;
	st.local.f64 	[%rd508+1000], %fd21155;
	ld.local.v2.f64 	{%fd21156, %fd21157}, [%rd5+7584];
	mul.f64 	%fd21158, %fd21156, %fd26230;
	sub.f64 	%fd21159, %fd26144, %fd21158;
	mul.f64 	%fd21160, %fd21157, %fd26226;
	sub.f64 	%fd21161, %fd21159, %fd21160;
	ld.local.v2.f64 	{%fd21162, %fd21163}, [%rd5+7600];
	mul.f64 	%fd21164, %fd21162, %fd26225;
	sub.f64 	%fd21165, %fd21161, %fd21164;
	mul.f64 	%fd21166, %fd21163, %fd26223;
	sub.f64 	%fd21167, %fd21165, %fd21166;
	ld.local.v2.f64 	{%fd21168, %fd21169}, [%rd5+7616];
	mul.f64 	%fd21170, %fd21168, %fd26222;
	sub.f64 	%fd21171, %fd21167, %fd21170;
	mul.f64 	%fd21172, %fd21169, %fd26221;
	sub.f64 	%fd21173, %fd21171, %fd21172;
	ld.local.v2.f64 	{%fd21174, %fd21175}, [%rd5+7632];
	mul.f64 	%fd21176, %fd21174, %fd26218;
	sub.f64 	%fd21177, %fd21173, %fd21176;
	mul.f64 	%fd21178, %fd21175, %fd26217;
	sub.f64 	%fd21179, %fd21177, %fd21178;
	ld.local.v2.f64 	{%fd21180, %fd21181}, [%rd5+7648];
	mul.f64 	%fd21182, %fd21180, %fd26216;
	sub.f64 	%fd21183, %fd21179, %fd21182;
	mul.f64 	%fd21184, %fd21181, %fd26215;
	sub.f64 	%fd21185, %fd21183, %fd21184;
	ld.local.v2.f64 	{%fd21186, %fd21187}, [%rd5+7664];
	mul.f64 	%fd21188, %fd21186, %fd26214;
	sub.f64 	%fd21189, %fd21185, %fd21188;
	mul.f64 	%fd21190, %fd21187, %fd26213;
	sub.f64 	%fd21191, %fd21189, %fd21190;
	ld.local.v2.f64 	{%fd21192, %fd21193}, [%rd5+7680];
	mul.f64 	%fd21194, %fd21192, %fd26212;
	sub.f64 	%fd21195, %fd21191, %fd21194;
	mul.f64 	%fd21196, %fd21193, %fd26209;
	sub.f64 	%fd21197, %fd21195, %fd21196;
	ld.local.v2.f64 	{%fd21198, %fd21199}, [%rd5+7696];
	mul.f64 	%fd21200, %fd21198, %fd26208;
	sub.f64 	%fd21201, %fd21197, %fd21200;
	mul.f64 	%fd21202, %fd21199, %fd26207;
	sub.f64 	%fd21203, %fd21201, %fd21202;
	ld.local.v2.f64 	{%fd21204, %fd21205}, [%rd5+7712];
	mul.f64 	%fd21206, %fd21204, %fd26206;
	sub.f64 	%fd21207, %fd21203, %fd21206;
	mul.f64 	%fd21208, %fd21205, %fd26205;
	sub.f64 	%fd21209, %fd21207, %fd21208;
	ld.local.v2.f64 	{%fd21210, %fd21211}, [%rd5+7728];
	mul.f64 	%fd21212, %fd21210, %fd26204;
	sub.f64 	%fd21213, %fd21209, %fd21212;
	mul.f64 	%fd21214, %fd21211, %fd26203;
	sub.f64 	%fd21215, %fd21213, %fd21214;
	ld.local.v2.f64 	{%fd21216, %fd21217}, [%rd5+7744];
	mul.f64 	%fd21218, %fd21216, %fd26202;
	sub.f64 	%fd21219, %fd21215, %fd21218;
	mul.f64 	%fd21220, %fd21217, %fd26201;
	sub.f64 	%fd21221, %fd21219, %fd21220;
	ld.local.v2.f64 	{%fd21222, %fd21223}, [%rd5+7760];
	mul.f64 	%fd21224, %fd21222, %fd20663;
	sub.f64 	%fd21225, %fd21221, %fd21224;
	mul.f64 	%fd21226, %fd21223, %fd26199;
	sub.f64 	%fd21227, %fd21225, %fd21226;
	ld.local.v2.f64 	{%fd21228, %fd21229}, [%rd5+7776];
	mul.f64 	%fd21230, %fd21228, %fd26198;
	sub.f64 	%fd21231, %fd21227, %fd21230;
	mul.f64 	%fd21232, %fd21229, %fd26197;
	sub.f64 	%fd21233, %fd21231, %fd21232;
	ld.local.v2.f64 	{%fd21234, %fd21235}, [%rd5+7792];
	mul.f64 	%fd21236, %fd21234, %fd26196;
	sub.f64 	%fd21237, %fd21233, %fd21236;
	mul.f64 	%fd21238, %fd21235, %fd26195;
	sub.f64 	%fd21239, %fd21237, %fd21238;
	ld.local.v2.f64 	{%fd21240, %fd21241}, [%rd5+7808];
	mul.f64 	%fd21242, %fd21240, %fd26194;
	sub.f64 	%fd21243, %fd21239, %fd21242;
	mul.f64 	%fd21244, %fd21241, %fd26193;
	sub.f64 	%fd21245, %fd21243, %fd21244;
	ld.local.v2.f64 	{%fd21246, %fd21247}, [%rd5+7824];
	mul.f64 	%fd21248, %fd21246, %fd26192;
	sub.f64 	%fd21249, %fd21245, %fd21248;
	mul.f64 	%fd21250, %fd21247, %fd26191;
	sub.f64 	%fd21251, %fd21249, %fd21250;
	ld.local.v2.f64 	{%fd21252, %fd21253}, [%rd5+7840];
	mul.f64 	%fd21254, %fd21252, %fd26189;
	sub.f64 	%fd21255, %fd21251, %fd21254;
	mul.f64 	%fd21256, %fd21253, %fd26188;
	sub.f64 	%fd21257, %fd21255, %fd21256;
	ld.local.v2.f64 	{%fd21258, %fd21259}, [%rd5+7856];
	mul.f64 	%fd21260, %fd21258, %fd26186;
	sub.f64 	%fd21261, %fd21257, %fd21260;
	mul.f64 	%fd21262, %fd21259, %fd20667;
	sub.f64 	%fd21263, %fd21261, %fd21262;
	ld.local.v2.f64 	{%fd21264, %fd21265}, [%rd5+7872];
	mul.f64 	%fd21266, %fd21264, %fd20673;
	sub.f64 	%fd21267, %fd21263, %fd21266;
	mul.f64 	%fd21268, %fd21265, %fd20679;
	sub.f64 	%fd21269, %fd21267, %fd21268;
	ld.local.v2.f64 	{%fd21270, %fd21271}, [%rd5+7888];
	mul.f64 	%fd21272, %fd21270, %fd26182;
	sub.f64 	%fd21273, %fd21269, %fd21272;
	mul.f64 	%fd21274, %fd21271, %fd26181;
	sub.f64 	%fd21275, %fd21273, %fd21274;
	ld.local.v2.f64 	{%fd21276, %fd21277}, [%rd5+7904];
	mul.f64 	%fd21278, %fd21276, %fd26179;
	sub.f64 	%fd21279, %fd21275, %fd21278;
	mul.f64 	%fd21280, %fd21277, %fd20689;
	sub.f64 	%fd21281, %fd21279, %fd21280;
	ld.local.v2.f64 	{%fd21282, %fd21283}, [%rd5+7920];
	mul.f64 	%fd21284, %fd21282, %fd20696;
	sub.f64 	%fd21285, %fd21281, %fd21284;
	mul.f64 	%fd21286, %fd21283, %fd20706;
	sub.f64 	%fd21287, %fd21285, %fd21286;
	ld.local.v2.f64 	{%fd21288, %fd21289}, [%rd5+7936];
	mul.f64 	%fd21290, %fd21288, %fd20718;
	sub.f64 	%fd21291, %fd21287, %fd21290;
	mul.f64 	%fd21292, %fd21289, %fd20728;
	sub.f64 	%fd21293, %fd21291, %fd21292;
	ld.local.v2.f64 	{%fd21294, %fd21295}, [%rd5+7952];
	mul.f64 	%fd21296, %fd21294, %fd26173;
	sub.f64 	%fd21297, %fd21293, %fd21296;
	mul.f64 	%fd21298, %fd21295, %fd26172;
	sub.f64 	%fd21299, %fd21297, %fd21298;
	ld.local.v2.f64 	{%fd21300, %fd21301}, [%rd5+7968];
	mul.f64 	%fd21302, %fd21300, %fd20734;
	sub.f64 	%fd21303, %fd21299, %fd21302;
	mul.f64 	%fd21304, %fd21301, %fd20738;
	sub.f64 	%fd21305, %fd21303, %fd21304;
	ld.local.v2.f64 	{%fd21306, %fd21307}, [%rd5+7984];
	mul.f64 	%fd21308, %fd21306, %fd20742;
	sub.f64 	%fd21309, %fd21305, %fd21308;
	mul.f64 	%fd21310, %fd21307, %fd20748;
	sub.f64 	%fd21311, %fd21309, %fd21310;
	ld.local.v2.f64 	{%fd21312, %fd21313}, [%rd5+8000];
	mul.f64 	%fd21314, %fd21312, %fd26167;
	sub.f64 	%fd21315, %fd21311, %fd21314;
	mul.f64 	%fd21316, %fd21313, %fd26166;
	sub.f64 	%fd21317, %fd21315, %fd21316;
	ld.local.v2.f64 	{%fd21318, %fd21319}, [%rd5+8016];
	mul.f64 	%fd21320, %fd21318, %fd26165;
	sub.f64 	%fd21321, %fd21317, %fd21320;
	mul.f64 	%fd21322, %fd21319, %fd26164;
	sub.f64 	%fd21323, %fd21321, %fd21322;
	ld.local.v2.f64 	{%fd21324, %fd21325}, [%rd5+8032];
	mul.f64 	%fd21326, %fd21324, %fd26163;
	sub.f64 	%fd21327, %fd21323, %fd21326;
	mul.f64 	%fd21328, %fd21325, %fd20766;
	sub.f64 	%fd21329, %fd21327, %fd21328;
	ld.local.v2.f64 	{%fd21330, %fd21331}, [%rd5+8048];
	mul.f64 	%fd21332, %fd21330, %fd20769;
	sub.f64 	%fd21333, %fd21329, %fd21332;
	mul.f64 	%fd21334, %fd21331, %fd20781;
	sub.f64 	%fd21335, %fd21333, %fd21334;
	ld.local.v2.f64 	{%fd21336, %fd21337}, [%rd5+8064];
	mul.f64 	%fd21338, %fd21336, %fd20790;
	sub.f64 	%fd21339, %fd21335, %fd21338;
	mul.f64 	%fd21340, %fd21337, %fd26158;
	sub.f64 	%fd21341, %fd21339, %fd21340;
	ld.local.v2.f64 	{%fd21342, %fd21343}, [%rd5+8080];
	mul.f64 	%fd21344, %fd21342, %fd20804;
	sub.f64 	%fd21345, %fd21341, %fd21344;
	mul.f64 	%fd21346, %fd21343, %fd26156;
	sub.f64 	%fd21347, %fd21345, %fd21346;
	ld.local.v2.f64 	{%fd21348, %fd21349}, [%rd5+8096];
	mul.f64 	%fd21350, %fd21348, %fd20813;
	sub.f64 	%fd21351, %fd21347, %fd21350;
	mul.f64 	%fd21352, %fd21349, %fd26154;
	sub.f64 	%fd21353, %fd21351, %fd21352;
	ld.local.v2.f64 	{%fd21354, %fd21355}, [%rd5+8112];
	mul.f64 	%fd21356, %fd21354, %fd20840;
	sub.f64 	%fd21357, %fd21353, %fd21356;
	mul.f64 	%fd21358, %fd21355, %fd20852;
	sub.f64 	%fd21359, %fd21357, %fd21358;
	ld.local.v2.f64 	{%fd21360, %fd21361}, [%rd5+8128];
	mul.f64 	%fd21362, %fd21360, %fd20879;
	sub.f64 	%fd21363, %fd21359, %fd21362;
	mul.f64 	%fd21364, %fd21361, %fd20909;
	sub.f64 	%fd21365, %fd21363, %fd21364;
	ld.local.v2.f64 	{%fd21366, %fd21367}, [%rd5+8144];
	mul.f64 	%fd21368, %fd21366, %fd20978;
	sub.f64 	%fd21369, %fd21365, %fd21368;
	mul.f64 	%fd21370, %fd21367, %fd21026;
	sub.f64 	%fd21371, %fd21369, %fd21370;
	ld.local.v2.f64 	{%fd21372, %fd21373}, [%rd5+8160];
	mul.f64 	%fd21374, %fd21372, %fd21050;
	sub.f64 	%fd21375, %fd21371, %fd21374;
	mul.f64 	%fd21376, %fd21373, %fd21083;
	sub.f64 	%fd21377, %fd21375, %fd21376;
	ld.local.f64 	%fd21378, [%rd5+8176];
	mul.f64 	%fd21379, %fd21378, %fd21155;
	sub.f64 	%fd21380, %fd21377, %fd21379;
	st.local.f64 	[%rd508+1008], %fd21380;
	ld.local.v2.f64 	{%fd21381, %fd21382}, [%rd5+8288];
	mul.f64 	%fd21383, %fd21381, %fd26269;
	sub.f64 	%fd21384, %fd26143, %fd21383;
	mul.f64 	%fd21385, %fd21382, %fd26231;
	sub.f64 	%fd21386, %fd21384, %fd21385;
	ld.local.v2.f64 	{%fd21387, %fd21388}, [%rd5+8304];
	mul.f64 	%fd21389, %fd21387, %fd26229;
	sub.f64 	%fd21390, %fd21386, %fd21389;
	mul.f64 	%fd21391, %fd21388, %fd26228;
	sub.f64 	%fd21392, %fd21390, %fd21391;
	ld.local.v2.f64 	{%fd21393, %fd21394}, [%rd5+8320];
	mul.f64 	%fd21395, %fd21393, %fd26227;
	sub.f64 	%fd21396, %fd21392, %fd21395;
	mul.f64 	%fd21397, %fd21394, %fd26220;
	sub.f64 	%fd21398, %fd21396, %fd21397;
	ld.local.v2.f64 	{%fd21399, %fd21400}, [%rd5+8336];
	mul.f64 	%fd21401, %fd21399, %fd26218;
	sub.f64 	%fd21402, %fd21398, %fd21401;
	mul.f64 	%fd21403, %fd21400, %fd26216;
	sub.f64 	%fd21404, %fd21402, %fd21403;
	ld.local.v2.f64 	{%fd21405, %fd21406}, [%rd5+8352];
	mul.f64 	%fd21407, %fd21405, %fd26215;
	sub.f64 	%fd21408, %fd21404, %fd21407;
	mul.f64 	%fd21409, %fd21406, %fd26213;
	sub.f64 	%fd21410, %fd21408, %fd21409;
	ld.local.v2.f64 	{%fd21411, %fd21412}, [%rd5+8368];
	mul.f64 	%fd21413, %fd21411, %fd26195;
	sub.f64 	%fd21414, %fd21410, %fd21413;
	mul.f64 	%fd21415, %fd21412, %fd26190;
	sub.f64 	%fd21416, %fd21414, %fd21415;
	ld.local.v2.f64 	{%fd21417, %fd21418}, [%rd5+8384];
	mul.f64 	%fd21419, %fd21417, %fd26187;
	sub.f64 	%fd21420, %fd21416, %fd21419;
	mul.f64 	%fd21421, %fd21418, %fd26182;
	sub.f64 	%fd21422, %fd21420, %fd21421;
	ld.local.v2.f64 	{%fd21423, %fd21424}, [%rd5+8400];
	mul.f64 	%fd21425, %fd21423, %fd20683;
	sub.f64 	%fd21426, %fd21422, %fd21425;
	mul.f64 	%fd21427, %fd21424, %fd26173;
	sub.f64 	%fd21428, %fd21426, %fd21427;
	ld.local.v2.f64 	{%fd21429, %fd21430}, [%rd5+8416];
	mul.f64 	%fd21431, %fd21429, %fd26172;
	sub.f64 	%fd21432, %fd21428, %fd21431;
	mul.f64 	%fd21433, %fd21430, %fd20738;
	sub.f64 	%fd21434, %fd21432, %fd21433;
	ld.local.v2.f64 	{%fd21435, %fd21436}, [%rd5+8432];
	mul.f64 	%fd21437, %fd21435, %fd26167;
	sub.f64 	%fd21438, %fd21434, %fd21437;
	mul.f64 	%fd21439, %fd21436, %fd26166;
	sub.f64 	%fd21440, %fd21438, %fd21439;
	ld.local.v2.f64 	{%fd21441, %fd21442}, [%rd5+8448];
	mul.f64 	%fd21443, %fd21441, %fd26165;
	sub.f64 	%fd21444, %fd21440, %fd21443;
	mul.f64 	%fd21445, %fd21442, %fd26164;
	sub.f64 	%fd21446, %fd21444, %fd21445;
	ld.local.v2.f64 	{%fd21447, %fd21448}, [%rd5+8464];
	mul.f64 	%fd21449, %fd21447, %fd26163;
	sub.f64 	%fd21450, %fd21446, %fd21449;
	mul.f64 	%fd21451, %fd21448, %fd26158;
	sub.f64 	%fd21452, %fd21450, %fd21451;
	ld.local.v2.f64 	{%fd21453, %fd21454}, [%rd5+8480];
	mul.f64 	%fd21455, %fd21453, %fd26156;
	sub.f64 	%fd21456, %fd21452, %fd21455;
	mul.f64 	%fd21457, %fd21454, %fd26154;
	sub.f64 	%fd21458, %fd21456, %fd21457;
	ld.local.v2.f64 	{%fd21459, %fd21460}, [%rd5+8496];
	mul.f64 	%fd21461, %fd21459, %fd20852;
	sub.f64 	%fd21462, %fd21458, %fd21461;
	mul.f64 	%fd21463, %fd21460, %fd20879;
	sub.f64 	%fd21464, %fd21462, %fd21463;
	ld.local.v2.f64 	{%fd21465, %fd21466}, [%rd5+8512];
	mul.f64 	%fd21467, %fd21465, %fd20909;
	sub.f64 	%fd21468, %fd21464, %fd21467;
	mul.f64 	%fd21469, %fd21466, %fd20978;
	sub.f64 	%fd21470, %fd21468, %fd21469;
	ld.local.v2.f64 	{%fd21471, %fd21472}, [%rd5+8528];
	mul.f64 	%fd21473, %fd21471, %fd21026;
	sub.f64 	%fd21474, %fd21470, %fd21473;
	mul.f64 	%fd21475, %fd21472, %fd21050;
	sub.f64 	%fd21476, %fd21474, %fd21475;
	ld.local.v2.f64 	{%fd21477, %fd21478}, [%rd5+8544];
	mul.f64 	%fd21479, %fd21477, %fd21083;
	sub.f64 	%fd21480, %fd21476, %fd21479;
	mul.f64 	%fd21481, %fd21478, %fd21155;
	sub.f64 	%fd21482, %fd21480, %fd21481;
	ld.local.v2.f64 	{%fd21483, %fd21484}, [%rd5+8560];
	mul.f64 	%fd21485, %fd21483, %fd21380;
	sub.f64 	%fd21486, %fd21482, %fd21485;
	st.local.f64 	[%rd508+1016], %fd21486;
	ld.local.v2.f64 	{%fd21487, %fd21488}, [%rd5+8656];
	mul.f64 	%fd21489, %fd21488, %fd26230;
	sub.f64 	%fd21490, %fd26142, %fd21489;
	ld.local.v2.f64 	{%fd21491, %fd21492}, [%rd5+8672];
	mul.f64 	%fd21493, %fd21491, %fd26226;
	sub.f64 	%fd21494, %fd21490, %fd21493;
	mul.f64 	%fd21495, %fd21492, %fd26225;
	sub.f64 	%fd21496, %fd21494, %fd21495;
	ld.local.v2.f64 	{%fd21497, %fd21498}, [%rd5+8688];
	mul.f64 	%fd21499, %fd21497, %fd26223;
	sub.f64 	%fd21500, %fd21496, %fd21499;
	mul.f64 	%fd21501, %fd21498, %fd26222;
	sub.f64 	%fd21502, %fd21500, %fd21501;
	ld.local.v2.f64 	{%fd21503, %fd21504}, [%rd5+8704];
	mul.f64 	%fd21505, %fd21503, %fd26221;
	sub.f64 	%fd21506, %fd21502, %fd21505;
	mul.f64 	%fd21507, %fd21504, %fd26218;
	sub.f64 	%fd21508, %fd21506, %fd21507;
	ld.local.v2.f64 	{%fd21509, %fd21510}, [%rd5+8720];
	mul.f64 	%fd21511, %fd21509, %fd26217;
	sub.f64 	%fd21512, %fd21508, %fd21511;
	mul.f64 	%fd21513, %fd21510, %fd26216;
	sub.f64 	%fd21514, %fd21512, %fd21513;
	ld.local.v2.f64 	{%fd21515, %fd21516}, [%rd5+8736];
	mul.f64 	%fd21517, %fd21515, %fd26215;
	sub.f64 	%fd21518, %fd21514, %fd21517;
	mul.f64 	%fd21519, %fd21516, %fd26213;
	sub.f64 	%fd21520, %fd21518, %fd21519;
	ld.local.v2.f64 	{%fd21521, %fd21522}, [%rd5+8752];
	mul.f64 	%fd21523, %fd21521, %fd26209;
	sub.f64 	%fd21524, %fd21520, %fd21523;
	mul.f64 	%fd21525, %fd21522, %fd26207;
	sub.f64 	%fd21526, %fd21524, %fd21525;
	ld.local.v2.f64 	{%fd21527, %fd21528}, [%rd5+8768];
	mul.f64 	%fd21529, %fd21527, %fd26203;
	sub.f64 	%fd21530, %fd21526, %fd21529;
	mul.f64 	%fd21531, %fd21528, %fd20663;
	sub.f64 	%fd21532, %fd21530, %fd21531;
	ld.local.v2.f64 	{%fd21533, %fd21534}, [%rd5+8784];
	mul.f64 	%fd21535, %fd21533, %fd26197;
	sub.f64 	%fd21536, %fd21532, %fd21535;
	mul.f64 	%fd21537, %fd21534, %fd26196;
	sub.f64 	%fd21538, %fd21536, %fd21537;
	ld.local.v2.f64 	{%fd21539, %fd21540}, [%rd5+8800];
	mul.f64 	%fd21541, %fd21539, %fd26195;
	sub.f64 	%fd21542, %fd21538, %fd21541;
	mul.f64 	%fd21543, %fd21540, %fd26194;
	sub.f64 	%fd21544, %fd21542, %fd21543;
	ld.local.v2.f64 	{%fd21545, %fd21546}, [%rd5+8816];
	mul.f64 	%fd21547, %fd21545, %fd26193;
	sub.f64 	%fd21548, %fd21544, %fd21547;
	mul.f64 	%fd21549, %fd21546, %fd26192;
	sub.f64 	%fd21550, %fd21548, %fd21549;
	ld.local.v2.f64 	{%fd21551, %fd21552}, [%rd5+8832];
	mul.f64 	%fd21553, %fd21551, %fd26191;
	sub.f64 	%fd21554, %fd21550, %fd21553;
	mul.f64 	%fd21555, %fd21552, %fd26187;
	sub.f64 	%fd21556, %fd21554, %fd21555;
	ld.local.v2.f64 	{%fd21557, %fd21558}, [%rd5+8848];
	mul.f64 	%fd21559, %fd21557, %fd26186;
	sub.f64 	%fd21560, %fd21556, %fd21559;
	mul.f64 	%fd21561, %fd21558, %fd20673;
	sub.f64 	%fd21562, %fd21560, %fd21561;
	ld.local.v2.f64 	{%fd21563, %fd21564}, [%rd5+8864];
	mul.f64 	%fd21565, %fd21563, %fd20679;
	sub.f64 	%fd21566, %fd21562, %fd21565;
	mul.f64 	%fd21567, %fd21564, %fd26182;
	sub.f64 	%fd21568, %fd21566, %fd21567;
	ld.local.v2.f64 	{%fd21569, %fd21570}, [%rd5+8880];
	mul.f64 	%fd21571, %fd21569, %fd20689;
	sub.f64 	%fd21572, %fd21568, %fd21571;
	mul.f64 	%fd21573, %fd21570, %fd20696;
	sub.f64 	%fd21574, %fd21572, %fd21573;
	ld.local.v2.f64 	{%fd21575, %fd21576}, [%rd5+8896];
	mul.f64 	%fd21577, %fd21575, %fd26173;
	sub.f64 	%fd21578, %fd21574, %fd21577;
	mul.f64 	%fd21579, %fd21576, %fd26172;
	sub.f64 	%fd21580, %fd21578, %fd21579;
	ld.local.v2.f64 	{%fd21581, %fd21582}, [%rd5+8912];
	mul.f64 	%fd21583, %fd21581, %fd20742;
	sub.f64 	%fd21584, %fd21580, %fd21583;
	mul.f64 	%fd21585, %fd21582, %fd20748;
	sub.f64 	%fd21586, %fd21584, %fd21585;
	ld.local.v2.f64 	{%fd21587, %fd21588}, [%rd5+8928];
	mul.f64 	%fd21589, %fd21587, %fd26167;
	sub.f64 	%fd21590, %fd21586, %fd21589;
	mul.f64 	%fd21591, %fd21588, %fd26166;
	sub.f64 	%fd21592, %fd21590, %fd21591;
	ld.local.v2.f64 	{%fd21593, %fd21594}, [%rd5+8944];
	mul.f64 	%fd21595, %fd21593, %fd26165;
	sub.f64 	%fd21596, %fd21592, %fd21595;
	mul.f64 	%fd21597, %fd21594, %fd26164;
	sub.f64 	%fd21598, %fd21596, %fd21597;
	ld.local.v2.f64 	{%fd21599, %fd21600}, [%rd5+8960];
	mul.f64 	%fd21601, %fd21599, %fd26163;
	sub.f64 	%fd21602, %fd21598, %fd21601;
	mul.f64 	%fd21603, %fd21600, %fd20781;
	sub.f64 	%fd21604, %fd21602, %fd21603;
	ld.local.v2.f64 	{%fd21605, %fd21606}, [%rd5+8976];
	mul.f64 	%fd21607, %fd21605, %fd20790;
	sub.f64 	%fd21608, %fd21604, %fd21607;
	mul.f64 	%fd21609, %fd21606, %fd26158;
	sub.f64 	%fd21610, %fd21608, %fd21609;
	ld.local.v2.f64 	{%fd21611, %fd21612}, [%rd5+8992];
	mul.f64 	%fd21613, %fd21611, %fd26156;
	sub.f64 	%fd21614, %fd21610, %fd21613;
	mul.f64 	%fd21615, %fd21612, %fd20813;
	sub.f64 	%fd21616, %fd21614, %fd21615;
	ld.local.v2.f64 	{%fd21617, %fd21618}, [%rd5+9008];
	mul.f64 	%fd21619, %fd21617, %fd26154;
	sub.f64 	%fd21620, %fd21616, %fd21619;
	mul.f64 	%fd21621, %fd21618, %fd20840;
	sub.f64 	%fd21622, %fd21620, %fd21621;
	ld.local.v2.f64 	{%fd21623, %fd21624}, [%rd5+9024];
	mul.f64 	%fd21625, %fd21623, %fd20852;
	sub.f64 	%fd21626, %fd21622, %fd21625;
	mul.f64 	%fd21627, %fd21624, %fd20879;
	sub.f64 	%fd21628, %fd21626, %fd21627;
	ld.local.v2.f64 	{%fd21629, %fd21630}, [%rd5+9040];
	mul.f64 	%fd21631, %fd21629, %fd20909;
	sub.f64 	%fd21632, %fd21628, %fd21631;
	mul.f64 	%fd21633, %fd21630, %fd20978;
	sub.f64 	%fd21634, %fd21632, %fd21633;
	ld.local.v2.f64 	{%fd21635, %fd21636}, [%rd5+9056];
	mul.f64 	%fd21637, %fd21635, %fd21026;
	sub.f64 	%fd21638, %fd21634, %fd21637;
	mul.f64 	%fd21639, %fd21636, %fd21050;
	sub.f64 	%fd21640, %fd21638, %fd21639;
	ld.local.v2.f64 	{%fd21641, %fd21642}, [%rd5+9072];
	mul.f64 	%fd21643, %fd21641, %fd21083;
	sub.f64 	%fd21644, %fd21640, %fd21643;
	mul.f64 	%fd21645, %fd21642, %fd21155;
	sub.f64 	%fd21646, %fd21644, %fd21645;
	ld.local.v2.f64 	{%fd21647, %fd21648}, [%rd5+9088];
	mul.f64 	%fd21649, %fd21647, %fd21380;
	sub.f64 	%fd21650, %fd21646, %fd21649;
	mul.f64 	%fd21651, %fd21648, %fd21486;
	sub.f64 	%fd21652, %fd21650, %fd21651;
	st.local.f64 	[%rd508+1024], %fd21652;
	ld.local.v2.f64 	{%fd21653, %fd21654}, [%rd5+9184];
	mul.f64 	%fd21655, %fd21654, %fd26270;
	sub.f64 	%fd21656, %fd26141, %fd21655;
	ld.local.v2.f64 	{%fd21657, %fd21658}, [%rd5+9200];
	mul.f64 	%fd21659, %fd21657, %fd26269;
	sub.f64 	%fd21660, %fd21656, %fd21659;
	mul.f64 	%fd21661, %fd21658, %fd26268;
	sub.f64 	%fd21662, %fd21660, %fd21661;
	ld.local.v2.f64 	{%fd21663, %fd21664}, [%rd5+9216];
	mul.f64 	%fd21665, %fd21663, %fd26226;
	sub.f64 	%fd21666, %fd21662, %fd21665;
	mul.f64 	%fd21667, %fd21664, %fd26225;
	sub.f64 	%fd21668, %fd21666, %fd21667;
	ld.local.v2.f64 	{%fd21669, %fd21670}, [%rd5+9232];
	mul.f64 	%fd21671, %fd21669, %fd26218;
	sub.f64 	%fd21672, %fd21668, %fd21671;
	mul.f64 	%fd21673, %fd21670, %fd26217;
	sub.f64 	%fd21674, %fd21672, %fd21673;
	ld.local.v2.f64 	{%fd21675, %fd21676}, [%rd5+9248];
	mul.f64 	%fd21677, %fd21675, %fd26216;
	sub.f64 	%fd21678, %fd21674, %fd21677;
	mul.f64 	%fd21679, %fd21676, %fd26215;
	sub.f64 	%fd21680, %fd21678, %fd21679;
	ld.local.v2.f64 	{%fd21681, %fd21682}, [%rd5+9264];
	mul.f64 	%fd21683, %fd21681, %fd26190;
	sub.f64 	%fd21684, %fd21680, %fd21683;
	mul.f64 	%fd21685, %fd21682, %fd20683;
	sub.f64 	%fd21686, %fd21684, %fd21685;
	ld.local.v2.f64 	{%fd21687, %fd21688}, [%rd5+9280];
	mul.f64 	%fd21689, %fd21687, %fd20738;
	sub.f64 	%fd21690, %fd21686, %fd21689;
	mul.f64 	%fd21691, %fd21688, %fd26167;
	sub.f64 	%fd21692, %fd21690, %fd21691;
	ld.local.v2.f64 	{%fd21693, %fd21694}, [%rd5+9296];
	mul.f64 	%fd21695, %fd21693, %fd26166;
	sub.f64 	%fd21696, %fd21692, %fd21695;
	mul.f64 	%fd21697, %fd21694, %fd26165;
	sub.f64 	%fd21698, %fd21696, %fd21697;
	ld.local.v2.f64 	{%fd21699, %fd21700}, [%rd5+9312];
	mul.f64 	%fd21701, %fd21699, %fd26158;
	sub.f64 	%fd21702, %fd21698, %fd21701;
	mul.f64 	%fd21703, %fd21700, %fd26156;
	sub.f64 	%fd21704, %fd21702, %fd21703;
	ld.local.v2.f64 	{%fd21705, %fd21706}, [%rd5+9328];
	mul.f64 	%fd21707, %fd21705, %fd26154;
	sub.f64 	%fd21708, %fd21704, %fd21707;
	mul.f64 	%fd21709, %fd21706, %fd20852;
	sub.f64 	%fd21710, %fd21708, %fd21709;
	ld.local.v2.f64 	{%fd21711, %fd21712}, [%rd5+9344];
	mul.f64 	%fd21713, %fd21711, %fd20879;
	sub.f64 	%fd21714, %fd21710, %fd21713;
	mul.f64 	%fd21715, %fd21712, %fd20978;
	sub.f64 	%fd21716, %fd21714, %fd21715;
	ld.local.v2.f64 	{%fd21717, %fd21718}, [%rd5+9360];
	mul.f64 	%fd21719, %fd21717, %fd21050;
	sub.f64 	%fd21720, %fd21716, %fd21719;
	mul.f64 	%fd21721, %fd21718, %fd21083;
	sub.f64 	%fd21722, %fd21720, %fd21721;
	ld.local.v2.f64 	{%fd21723, %fd21724}, [%rd5+9376];
	mul.f64 	%fd21725, %fd21723, %fd21155;
	sub.f64 	%fd21726, %fd21722, %fd21725;
	mul.f64 	%fd21727, %fd21724, %fd21380;
	sub.f64 	%fd21728, %fd21726, %fd21727;
	ld.local.v2.f64 	{%fd21729, %fd21730}, [%rd5+9392];
	mul.f64 	%fd21731, %fd21729, %fd21486;
	sub.f64 	%fd21732, %fd21728, %fd21731;
	mul.f64 	%fd21733, %fd21730, %fd21652;
	sub.f64 	%fd21734, %fd21732, %fd21733;
	st.local.f64 	[%rd508+1032], %fd21734;
	ld.local.v2.f64 	{%fd21735, %fd21736}, [%rd5+9488];
	mul.f64 	%fd21737, %fd21735, %fd26212;
	sub.f64 	%fd21738, %fd26140, %fd21737;
	mul.f64 	%fd21739, %fd21736, %fd26205;
	sub.f64 	%fd21740, %fd21738, %fd21739;
	ld.local.v2.f64 	{%fd21741, %fd21742}, [%rd5+9504];
	mul.f64 	%fd21743, %fd21741, %fd26204;
	sub.f64 	%fd21744, %fd21740, %fd21743;
	mul.f64 	%fd21745, %fd21742, %fd26198;
	sub.f64 	%fd21746, %fd21744, %fd21745;
	ld.local.v2.f64 	{%fd21747, %fd21748}, [%rd5+9520];
	mul.f64 	%fd21749, %fd21747, %fd26193;
	sub.f64 	%fd21750, %fd21746, %fd21749;
	mul.f64 	%fd21751, %fd21748, %fd26188;
	sub.f64 	%fd21752, %fd21750, %fd21751;
	ld.local.v2.f64 	{%fd21753, %fd21754}, [%rd5+9536];
	mul.f64 	%fd21755, %fd21753, %fd26181;
	sub.f64 	%fd21756, %fd21752, %fd21755;
	mul.f64 	%fd21757, %fd21754, %fd26179;
	sub.f64 	%fd21758, %fd21756, %fd21757;
	ld.local.v2.f64 	{%fd21759, %fd21760}, [%rd5+9552];
	mul.f64 	%fd21761, %fd21759, %fd20696;
	sub.f64 	%fd21762, %fd21758, %fd21761;
	mul.f64 	%fd21763, %fd21760, %fd20706;
	sub.f64 	%fd21764, %fd21762, %fd21763;
	ld.local.v2.f64 	{%fd21765, %fd21766}, [%rd5+9568];
	mul.f64 	%fd21767, %fd21765, %fd26172;
	sub.f64 	%fd21768, %fd21764, %fd21767;
	mul.f64 	%fd21769, %fd21766, %fd20748;
	sub.f64 	%fd21770, %fd21768, %fd21769;
	ld.local.v2.f64 	{%fd21771, %fd21772}, [%rd5+9584];
	mul.f64 	%fd21773, %fd21771, %fd26167;
	sub.f64 	%fd21774, %fd21770, %fd21773;
	mul.f64 	%fd21775, %fd21772, %fd26166;
	sub.f64 	%fd21776, %fd21774, %fd21775;
	ld.local.v2.f64 	{%fd21777, %fd21778}, [%rd5+9600];
	mul.f64 	%fd21779, %fd21777, %fd26164;
	sub.f64 	%fd21780, %fd21776, %fd21779;
	mul.f64 	%fd21781, %fd21778, %fd26163;
	sub.f64 	%fd21782, %fd21780, %fd21781;
	ld.local.v2.f64 	{%fd21783, %fd21784}, [%rd5+9616];
	mul.f64 	%fd21785, %fd21783, %fd20766;
	sub.f64 	%fd21786, %fd21782, %fd21785;
	mul.f64 	%fd21787, %fd21784, %fd20769;
	sub.f64 	%fd21788, %fd21786, %fd21787;
	ld.local.v2.f64 	{%fd21789, %fd21790}, [%rd5+9632];
	mul.f64 	%fd21791, %fd21789, %fd20781;
	sub.f64 	%fd21792, %fd21788, %fd21791;
	mul.f64 	%fd21793, %fd21790, %fd20804;
	sub.f64 	%fd21794, %fd21792, %fd21793;
	ld.local.v2.f64 	{%fd21795, %fd21796}, [%rd5+9648];
	mul.f64 	%fd21797, %fd21795, %fd26156;
	sub.f64 	%fd21798, %fd21794, %fd21797;
	mul.f64 	%fd21799, %fd21796, %fd20813;
	sub.f64 	%fd21800, %fd21798, %fd21799;
	ld.local.v2.f64 	{%fd21801, %fd21802}, [%rd5+9664];
	mul.f64 	%fd21803, %fd21801, %fd20840;
	sub.f64 	%fd21804, %fd21800, %fd21803;
	mul.f64 	%fd21805, %fd21802, %fd20909;
	sub.f64 	%fd21806, %fd21804, %fd21805;
	ld.local.v2.f64 	{%fd21807, %fd21808}, [%rd5+9680];
	mul.f64 	%fd21809, %fd21807, %fd20978;
	sub.f64 	%fd21810, %fd21806, %fd21809;
	mul.f64 	%fd21811, %fd21808, %fd21026;
	sub.f64 	%fd21812, %fd21810, %fd21811;
	ld.local.v2.f64 	{%fd21813, %fd21814}, [%rd5+9696];
	mul.f64 	%fd21815, %fd21813, %fd21083;
	sub.f64 	%fd21816, %fd21812, %fd21815;
	mul.f64 	%fd21817, %fd21814, %fd21155;
	sub.f64 	%fd21818, %fd21816, %fd21817;
	ld.local.v2.f64 	{%fd21819, %fd21820}, [%rd5+9712];
	mul.f64 	%fd21821, %fd21819, %fd21380;
	sub.f64 	%fd21822, %fd21818, %fd21821;
	mul.f64 	%fd21823, %fd21820, %fd21486;
	sub.f64 	%fd21824, %fd21822, %fd21823;
	ld.local.v2.f64 	{%fd21825, %fd21826}, [%rd5+9728];
	mul.f64 	%fd21827, %fd21825, %fd21652;
	sub.f64 	%fd21828, %fd21824, %fd21827;
	mul.f64 	%fd21829, %fd21826, %fd21734;
	sub.f64 	%fd21830, %fd21828, %fd21829;
	st.local.f64 	[%rd508+1040], %fd21830;
	ld.local.v2.f64 	{%fd21831, %fd21832}, [%rd5+9808];
	mul.f64 	%fd21833, %fd21832, %fd26219;
	sub.f64 	%fd21834, %fd26139, %fd21833;
	ld.local.v2.f64 	{%fd21835, %fd21836}, [%rd5+9824];
	mul.f64 	%fd21837, %fd21835, %fd26211;
	sub.f64 	%fd21838, %fd21834, %fd21837;
	mul.f64 	%fd21839, %fd21836, %fd26195;
	sub.f64 	%fd21840, %fd21838, %fd21839;
	ld.local.v2.f64 	{%fd21841, %fd21842}, [%rd5+9840];
	mul.f64 	%fd21843, %fd21841, %fd26154;
	sub.f64 	%fd21844, %fd21840, %fd21843;
	mul.f64 	%fd21845, %fd21842, %fd20852;
	sub.f64 	%fd21846, %fd21844, %fd21845;
	ld.local.v2.f64 	{%fd21847, %fd21848}, [%rd5+9856];
	mul.f64 	%fd21849, %fd21847, %fd20909;
	sub.f64 	%fd21850, %fd21846, %fd21849;
	mul.f64 	%fd21851, %fd21848, %fd21026;
	sub.f64 	%fd21852, %fd21850, %fd21851;
	ld.local.v2.f64 	{%fd21853, %fd21854}, [%rd5+9872];
	mul.f64 	%fd21855, %fd21853, %fd21050;
	sub.f64 	%fd21856, %fd21852, %fd21855;
	mul.f64 	%fd21857, %fd21854, %fd21083;
	sub.f64 	%fd21858, %fd21856, %fd21857;
	ld.local.v2.f64 	{%fd21859, %fd21860}, [%rd5+9888];
	mul.f64 	%fd21861, %fd21859, %fd21155;
	sub.f64 	%fd21862, %fd21858, %fd21861;
	mul.f64 	%fd21863, %fd21860, %fd21380;
	sub.f64 	%fd21864, %fd21862, %fd21863;
	ld.local.v2.f64 	{%fd21865, %fd21866}, [%rd5+9904];
	mul.f64 	%fd21867, %fd21865, %fd21486;
	sub.f64 	%fd21868, %fd21864, %fd21867;
	mul.f64 	%fd21869, %fd21866, %fd21652;
	sub.f64 	%fd21870, %fd21868, %fd21869;
	ld.local.v2.f64 	{%fd21871, %fd21872}, [%rd5+9920];
	mul.f64 	%fd21873, %fd21871, %fd21734;
	sub.f64 	%fd21874, %fd21870, %fd21873;
	mul.f64 	%fd21875, %fd21872, %fd21830;
	sub.f64 	%fd21876, %fd21874, %fd21875;
	st.local.f64 	[%rd508+1048], %fd21876;
	ld.local.v2.f64 	{%fd21877, %fd21878}, [%rd5+10000];
	mul.f64 	%fd21879, %fd21877, %fd26165;
	sub.f64 	%fd21880, %fd26138, %fd21879;
	mul.f64 	%fd21881, %fd21878, %fd26156;
	sub.f64 	%fd21882, %fd21880, %fd21881;
	ld.local.v2.f64 	{%fd21883, %fd21884}, [%rd5+10016];
	mul.f64 	%fd21885, %fd21883, %fd20852;
	sub.f64 	%fd21886, %fd21882, %fd21885;
	mul.f64 	%fd21887, %fd21884, %fd21050;
	sub.f64 	%fd21888, %fd21886, %fd21887;
	ld.local.v2.f64 	{%fd21889, %fd21890}, [%rd5+10032];
	mul.f64 	%fd21891, %fd21889, %fd21083;
	sub.f64 	%fd21892, %fd21888, %fd21891;
	mul.f64 	%fd21893, %fd21890, %fd21155;
	sub.f64 	%fd21894, %fd21892, %fd21893;
	ld.local.v2.f64 	{%fd21895, %fd21896}, [%rd5+10048];
	mul.f64 	%fd21897, %fd21895, %fd21380;
	sub.f64 	%fd21898, %fd21894, %fd21897;
	mul.f64 	%fd21899, %fd21896, %fd21486;
	sub.f64 	%fd21900, %fd21898, %fd21899;
	ld.local.v2.f64 	{%fd21901, %fd21902}, [%rd5+10064];
	mul.f64 	%fd21903, %fd21901, %fd21652;
	sub.f64 	%fd21904, %fd21900, %fd21903;
	mul.f64 	%fd21905, %fd21902, %fd21734;
	sub.f64 	%fd21906, %fd21904, %fd21905;
	ld.local.v2.f64 	{%fd21907, %fd21908}, [%rd5+10080];
	mul.f64 	%fd21909, %fd21907, %fd21830;
	sub.f64 	%fd21910, %fd21906, %fd21909;
	mul.f64 	%fd21911, %fd21908, %fd21876;
	sub.f64 	%fd21912, %fd21910, %fd21911;
	st.local.f64 	[%rd508+1056], %fd21912;
	ld.local.v2.f64 	{%fd21913, %fd21914}, [%rd5+10144];
	mul.f64 	%fd21915, %fd21914, %fd26211;
	sub.f64 	%fd21916, %fd26137, %fd21915;
	ld.local.v2.f64 	{%fd21917, %fd21918}, [%rd5+10160];
	mul.f64 	%fd21919, %fd21917, %fd20659;
	sub.f64 	%fd21920, %fd21916, %fd21919;
	mul.f64 	%fd21921, %fd21918, %fd20663;
	sub.f64 	%fd21922, %fd21920, %fd21921;
	ld.local.v2.f64 	{%fd21923, %fd21924}, [%rd5+10176];
	mul.f64 	%fd21925, %fd21923, %fd26194;
	sub.f64 	%fd21926, %fd21922, %fd21925;
	mul.f64 	%fd21927, %fd21924, %fd26186;
	sub.f64 	%fd21928, %fd21926, %fd21927;
	ld.local.v2.f64 	{%fd21929, %fd21930}, [%rd5+10192];
	mul.f64 	%fd21931, %fd21929, %fd20679;
	sub.f64 	%fd21932, %fd21928, %fd21931;
	mul.f64 	%fd21933, %fd21930, %fd20689;
	sub.f64 	%fd21934, %fd21932, %fd21933;
	ld.local.v2.f64 	{%fd21935, %fd21936}, [%rd5+10208];
	mul.f64 	%fd21937, %fd21935, %fd20696;
	sub.f64 	%fd21938, %fd21934, %fd21937;
	mul.f64 	%fd21939, %fd21936, %fd20706;
	sub.f64 	%fd21940, %fd21938, %fd21939;
	ld.local.v2.f64 	{%fd21941, %fd21942}, [%rd5+10224];
	mul.f64 	%fd21943, %fd21941, %fd20734;
	sub.f64 	%fd21944, %fd21940, %fd21943;
	mul.f64 	%fd21945, %fd21942, %fd20748;
	sub.f64 	%fd21946, %fd21944, %fd21945;
	ld.local.v2.f64 	{%fd21947, %fd21948}, [%rd5+10240];
	mul.f64 	%fd21949, %fd21947, %fd20769;
	sub.f64 	%fd21950, %fd21946, %fd21949;
	mul.f64 	%fd21951, %fd21948, %fd20790;
	sub.f64 	%fd21952, %fd21950, %fd21951;
	ld.local.v2.f64 	{%fd21953, %fd21954}, [%rd5+10256];
	mul.f64 	%fd21955, %fd21953, %fd20804;
	sub.f64 	%fd21956, %fd21952, %fd21955;
	mul.f64 	%fd21957, %fd21954, %fd20813;
	sub.f64 	%fd21958, %fd21956, %fd21957;
	ld.local.v2.f64 	{%fd21959, %fd21960}, [%rd5+10272];
	mul.f64 	%fd21961, %fd21959, %fd20840;
	sub.f64 	%fd21962, %fd21958, %fd21961;
	mul.f64 	%fd21963, %fd21960, %fd20909;
	sub.f64 	%fd21964, %fd21962, %fd21963;
	ld.local.v2.f64 	{%fd21965, %fd21966}, [%rd5+10288];
	mul.f64 	%fd21967, %fd21965, %fd20978;
	sub.f64 	%fd21968, %fd21964, %fd21967;
	mul.f64 	%fd21969, %fd21966, %fd21026;
	sub.f64 	%fd21970, %fd21968, %fd21969;
	ld.local.v2.f64 	{%fd21971, %fd21972}, [%rd5+10304];
	mul.f64 	%fd21973, %fd21971, %fd21083;
	sub.f64 	%fd21974, %fd21970, %fd21973;
	mul.f64 	%fd21975, %fd21972, %fd21155;
	sub.f64 	%fd21976, %fd21974, %fd21975;
	ld.local.v2.f64 	{%fd21977, %fd21978}, [%rd5+10320];
	mul.f64 	%fd21979, %fd21977, %fd21380;
	sub.f64 	%fd21980, %fd21976, %fd21979;
	mul.f64 	%fd21981, %fd21978, %fd21486;
	sub.f64 	%fd21982, %fd21980, %fd21981;
	ld.local.v2.f64 	{%fd21983, %fd21984}, [%rd5+10336];
	mul.f64 	%fd21985, %fd21983, %fd21652;
	sub.f64 	%fd21986, %fd21982, %fd21985;
	mul.f64 	%fd21987, %fd21984, %fd21734;
	sub.f64 	%fd21988, %fd21986, %fd21987;
	ld.local.v2.f64 	{%fd21989, %fd21990}, [%rd5+10352];
	mul.f64 	%fd21991, %fd21989, %fd21830;
	sub.f64 	%fd21992, %fd21988, %fd21991;
	mul.f64 	%fd21993, %fd21990, %fd21876;
	sub.f64 	%fd21994, %fd21992, %fd21993;
	ld.local.v2.f64 	{%fd21995, %fd21996}, [%rd5+10368];
	mul.f64 	%fd21997, %fd21995, %fd21912;
	sub.f64 	%fd21998, %fd21994, %fd21997;
	st.local.f64 	[%rd508+1064], %fd21998;
	ld.local.v2.f64 	{%fd21999, %fd22000}, [%rd5+10416];
	mul.f64 	%fd22001, %fd22000, %fd26231;
	sub.f64 	%fd22002, %fd26136, %fd22001;
	ld.local.v2.f64 	{%fd22003, %fd22004}, [%rd5+10432];
	mul.f64 	%fd22005, %fd22003, %fd26229;
	sub.f64 	%fd22006, %fd22002, %fd22005;
	mul.f64 	%fd22007, %fd22004, %fd26228;
	sub.f64 	%fd22008, %fd22006, %fd22007;
	ld.local.v2.f64 	{%fd22009, %fd22010}, [%rd5+10448];
	mul.f64 	%fd22011, %fd22009, %fd26227;
	sub.f64 	%fd22012, %fd22008, %fd22011;
	mul.f64 	%fd22013, %fd22010, %fd26219;
	sub.f64 	%fd22014, %fd22012, %fd22013;
	ld.local.v2.f64 	{%fd22015, %fd22016}, [%rd5+10464];
	mul.f64 	%fd22017, %fd22015, %fd26195;
	sub.f64 	%fd22018, %fd22014, %fd22017;
	mul.f64 	%fd22019, %fd22016, %fd26158;
	sub.f64 	%fd22020, %fd22018, %fd22019;
	ld.local.v2.f64 	{%fd22021, %fd22022}, [%rd5+10480];
	mul.f64 	%fd22023, %fd22021, %fd26154;
	sub.f64 	%fd22024, %fd22020, %fd22023;
	mul.f64 	%fd22025, %fd22022, %fd20909;
	sub.f64 	%fd22026, %fd22024, %fd22025;
	ld.local.v2.f64 	{%fd22027, %fd22028}, [%rd5+10496];
	mul.f64 	%fd22029, %fd22027, %fd21026;
	sub.f64 	%fd22030, %fd22026, %fd22029;
	mul.f64 	%fd22031, %fd22028, %fd21050;
	sub.f64 	%fd22032, %fd22030, %fd22031;
	ld.local.v2.f64 	{%fd22033, %fd22034}, [%rd5+10512];
	mul.f64 	%fd22035, %fd22033, %fd21083;
	sub.f64 	%fd22036, %fd22032, %fd22035;
	mul.f64 	%fd22037, %fd22034, %fd21155;
	sub.f64 	%fd22038, %fd22036, %fd22037;
	ld.local.v2.f64 	{%fd22039, %fd22040}, [%rd5+10528];
	mul.f64 	%fd22041, %fd22039, %fd21380;
	sub.f64 	%fd22042, %fd22038, %fd22041;
	mul.f64 	%fd22043, %fd22040, %fd21486;
	sub.f64 	%fd22044, %fd22042, %fd22043;
	ld.local.v2.f64 	{%fd22045, %fd22046}, [%rd5+10544];
	mul.f64 	%fd22047, %fd22045, %fd21652;
	sub.f64 	%fd22048, %fd22044, %fd22047;
	mul.f64 	%fd22049, %fd22046, %fd21734;
	sub.f64 	%fd22050, %fd22048, %fd22049;
	ld.local.v2.f64 	{%fd22051, %fd22052}, [%rd5+10560];
	mul.f64 	%fd22053, %fd22051, %fd21830;
	sub.f64 	%fd22054, %fd22050, %fd22053;
	mul.f64 	%fd22055, %fd22052, %fd21876;
	sub.f64 	%fd22056, %fd22054, %fd22055;
	ld.local.v2.f64 	{%fd22057, %fd22058}, [%rd5+10576];
	mul.f64 	%fd22059, %fd22057, %fd21912;
	sub.f64 	%fd22060, %fd22056, %fd22059;
	mul.f64 	%fd22061, %fd22058, %fd21998;
	sub.f64 	%fd22062, %fd22060, %fd22061;
	st.local.f64 	[%rd508+1072], %fd22062;
	mul.f64 	%fd22063, %fd2235, %fd26270;
	sub.f64 	%fd22064, %fd26135, %fd22063;
	mul.f64 	%fd22065, %fd2236, %fd26220;
	sub.f64 	%fd22066, %fd22064, %fd22065;
	mul.f64 	%fd22067, %fd2237, %fd26212;
	sub.f64 	%fd22068, %fd22066, %fd22067;
	mul.f64 	%fd22069, %fd2238, %fd26211;
	sub.f64 	%fd22070, %fd22068, %fd22069;
	mul.f64 	%fd22071, %fd2239, %fd26208;
	sub.f64 	%fd22072, %fd22070, %fd22071;
	mul.f64 	%fd22073, %fd2242, %fd26206;
	sub.f64 	%fd22074, %fd22072, %fd22073;
	mul.f64 	%fd22075, %fd2245, %fd26197;
	sub.f64 	%fd22076, %fd22074, %fd22075;
	mul.f64 	%fd22077, %fd2248, %fd26194;
	sub.f64 	%fd22078, %fd22076, %fd22077;
	mul.f64 	%fd22079, %fd2249, %fd26193;
	sub.f64 	%fd22080, %fd22078, %fd22079;
	mul.f64 	%fd22081, %fd2250, %fd26187;
	sub.f64 	%fd22082, %fd22080, %fd22081;
	mul.f64 	%fd22083, %fd2252, %fd20679;
	sub.f64 	%fd22084, %fd22082, %fd22083;
	mul.f64 	%fd22085, %fd2254, %fd26179;
	sub.f64 	%fd22086, %fd22084, %fd22085;
	mul.f64 	%fd22087, %fd2257, %fd20689;
	sub.f64 	%fd22088, %fd22086, %fd22087;
	mul.f64 	%fd22089, %fd2259, %fd20696;
	sub.f64 	%fd22090, %fd22088, %fd22089;
	mul.f64 	%fd22091, %fd2260, %fd20706;
	sub.f64 	%fd22092, %fd22090, %fd22091;
	mul.f64 	%fd22093, %fd2261, %fd20734;
	sub.f64 	%fd22094, %fd22092, %fd22093;
	mul.f64 	%fd22095, %fd2264, %fd20742;
	sub.f64 	%fd22096, %fd22094, %fd22095;
	mul.f64 	%fd22097, %fd2267, %fd20748;
	sub.f64 	%fd22098, %fd22096, %fd22097;
	mul.f64 	%fd22099, %fd2270, %fd26165;
	sub.f64 	%fd22100, %fd22098, %fd22099;
	mul.f64 	%fd22101, %fd2273, %fd26164;
	sub.f64 	%fd22102, %fd22100, %fd22101;
	mul.f64 	%fd22103, %fd2276, %fd20769;
	sub.f64 	%fd22104, %fd22102, %fd22103;
	mul.f64 	%fd22105, %fd2277, %fd20790;
	sub.f64 	%fd22106, %fd22104, %fd22105;
	mul.f64 	%fd22107, %fd2278, %fd20804;
	sub.f64 	%fd22108, %fd22106, %fd22107;
	mul.f64 	%fd22109, %fd2279, %fd26156;
	sub.f64 	%fd22110, %fd22108, %fd22109;
	mul.f64 	%fd22111, %fd2283, %fd20813;
	sub.f64 	%fd22112, %fd22110, %fd22111;
	mul.f64 	%fd22113, %fd2286, %fd26154;
	sub.f64 	%fd22114, %fd22112, %fd22113;
	mul.f64 	%fd22115, %fd2287, %fd20840;
	sub.f64 	%fd22116, %fd22114, %fd22115;
	mul.f64 	%fd22117, %fd2292, %fd20879;
	sub.f64 	%fd22118, %fd22116, %fd22117;
	mul.f64 	%fd22119, %fd2297, %fd20978;
	sub.f64 	%fd22120, %fd22118, %fd22119;
	mul.f64 	%fd22121, %fd2302, %fd21050;
	sub.f64 	%fd22122, %fd22120, %fd22121;
	mul.f64 	%fd22123, %fd2309, %fd21083;
	sub.f64 	%fd22124, %fd22122, %fd22123;
	mul.f64 	%fd22125, %fd2314, %fd21155;
	sub.f64 	%fd22126, %fd22124, %fd22125;
	mul.f64 	%fd22127, %fd2315, %fd21380;
	sub.f64 	%fd22128, %fd22126, %fd22127;
	mul.f64 	%fd22129, %fd2316, %fd21486;
	sub.f64 	%fd22130, %fd22128, %fd22129;
	mul.f64 	%fd22131, %fd2317, %fd21652;
	sub.f64 	%fd22132, %fd22130, %fd22131;
	mul.f64 	%fd22133, %fd2320, %fd21734;
	sub.f64 	%fd22134, %fd22132, %fd22133;
	mul.f64 	%fd22135, %fd2321, %fd21830;
	sub.f64 	%fd22136, %fd22134, %fd22135;
	mul.f64 	%fd22137, %fd2322, %fd21876;
	sub.f64 	%fd22138, %fd22136, %fd22137;
	mul.f64 	%fd22139, %fd2323, %fd21912;
	sub.f64 	%fd22140, %fd22138, %fd22139;
	mul.f64 	%fd22141, %fd2324, %fd21998;
	sub.f64 	%fd22142, %fd22140, %fd22141;
	mul.f64 	%fd22143, %fd2325, %fd22062;
	sub.f64 	%fd22144, %fd22142, %fd22143;
	mul.f64 	%fd22145, %fd2330, %fd26197;
	sub.f64 	%fd22146, %fd26134, %fd22145;
	mul.f64 	%fd22147, %fd2331, %fd26187;
	sub.f64 	%fd22148, %fd22146, %fd22147;
	mul.f64 	%fd22149, %fd2332, %fd20742;
	sub.f64 	%fd22150, %fd22148, %fd22149;
	mul.f64 	%fd22151, %fd2333, %fd26165;
	sub.f64 	%fd22152, %fd22150, %fd22151;
	mul.f64 	%fd22153, %fd2334, %fd26164;
	sub.f64 	%fd22154, %fd22152, %fd22153;
	mul.f64 	%fd22155, %fd2335, %fd26163;
	sub.f64 	%fd22156, %fd22154, %fd22155;
	mul.f64 	%fd22157, %fd2336, %fd26156;
	sub.f64 	%fd22158, %fd22156, %fd22157;
	mul.f64 	%fd22159, %fd2337, %fd26154;
	sub.f64 	%fd22160, %fd22158, %fd22159;
	mul.f64 	%fd22161, %fd2338, %fd20840;
	sub.f64 	%fd22162, %fd22160, %fd22161;
	mul.f64 	%fd22163, %fd2339, %fd20879;
	sub.f64 	%fd22164, %fd22162, %fd22163;
	mul.f64 	%fd22165, %fd2340, %fd20978;
	sub.f64 	%fd22166, %fd22164, %fd22165;
	mul.f64 	%fd22167, %fd2342, %fd21050;
	sub.f64 	%fd22168, %fd22166, %fd22167;
	mul.f64 	%fd22169, %fd2343, %fd21083;
	sub.f64 	%fd22170, %fd22168, %fd22169;
	mul.f64 	%fd22171, %fd2344, %fd21155;
	sub.f64 	%fd22172, %fd22170, %fd22171;
	mul.f64 	%fd22173, %fd2351, %fd21380;
	sub.f64 	%fd22174, %fd22172, %fd22173;
	mul.f64 	%fd22175, %fd2352, %fd21486;
	sub.f64 	%fd22176, %fd22174, %fd22175;
	mul.f64 	%fd22177, %fd2353, %fd21652;
	sub.f64 	%fd22178, %fd22176, %fd22177;
	mul.f64 	%fd22179, %fd2354, %fd21734;
	sub.f64 	%fd22180, %fd22178, %fd22179;
	mul.f64 	%fd22181, %fd2357, %fd21830;
	sub.f64 	%fd22182, %fd22180, %fd22181;
	mul.f64 	%fd22183, %fd2358, %fd21876;
	sub.f64 	%fd22184, %fd22182, %fd22183;
	mul.f64 	%fd22185, %fd2359, %fd21912;
	sub.f64 	%fd22186, %fd22184, %fd22185;
	mul.f64 	%fd22187, %fd2360, %fd21998;
	sub.f64 	%fd22188, %fd22186, %fd22187;
	mul.f64 	%fd22189, %fd2361, %fd22062;
	sub.f64 	%fd22190, %fd22188, %fd22189;
	mul.f64 	%fd22191, %fd2362, %fd22144;
	sub.f64 	%fd22192, %fd22190, %fd22191;
	mul.f64 	%fd22193, %fd2368, %fd26224;
	sub.f64 	%fd22194, %fd26133, %fd22193;
	mul.f64 	%fd22195, %fd2371, %fd26214;
	sub.f64 	%fd22196, %fd22194, %fd22195;
	mul.f64 	%fd22197, %fd2372, %fd26208;
	sub.f64 	%fd22198, %fd22196, %fd22197;
	mul.f64 	%fd22199, %fd2373, %fd26205;
	sub.f64 	%fd22200, %fd22198, %fd22199;
	mul.f64 	%fd22201, %fd2374, %fd26204;
	sub.f64 	%fd22202, %fd22200, %fd22201;
	mul.f64 	%fd22203, %fd2375, %fd26201;
	sub.f64 	%fd22204, %fd22202, %fd22203;
	mul.f64 	%fd22205, %fd2378, %fd26199;
	sub.f64 	%fd22206, %fd22204, %fd22205;
	mul.f64 	%fd22207, %fd2379, %fd26197;
	sub.f64 	%fd22208, %fd22206, %fd22207;
	mul.f64 	%fd22209, %fd2382, %fd26192;
	sub.f64 	%fd22210, %fd22208, %fd22209;
	mul.f64 	%fd22211, %fd2383, %fd26191;
	sub.f64 	%fd22212, %fd22210, %fd22211;
	mul.f64 	%fd22213, %fd2385, %fd26189;
	sub.f64 	%fd22214, %fd22212, %fd22213;
	mul.f64 	%fd22215, %fd2391, %fd26188;
	sub.f64 	%fd22216, %fd22214, %fd22215;
	mul.f64 	%fd22217, %fd2394, %fd20679;
	sub.f64 	%fd22218, %fd22216, %fd22217;
	mul.f64 	%fd22219, %fd2395, %fd26182;
	sub.f64 	%fd22220, %fd22218, %fd22219;
	mul.f64 	%fd22221, %fd2399, %fd26181;
	sub.f64 	%fd22222, %fd22220, %fd22221;
	mul.f64 	%fd22223, %fd2403, %fd26179;
	sub.f64 	%fd22224, %fd22222, %fd22223;
	mul.f64 	%fd22225, %fd2404, %fd20689;
	sub.f64 	%fd22226, %fd22224, %fd22225;
	mul.f64 	%fd22227, %fd2405, %fd20696;
	sub.f64 	%fd22228, %fd22226, %fd22227;
	mul.f64 	%fd22229, %fd2406, %fd20706;
	sub.f64 	%fd22230, %fd22228, %fd22229;
	mul.f64 	%fd22231, %fd2409, %fd20728;
	sub.f64 	%fd22232, %fd22230, %fd22231;
	mul.f64 	%fd22233, %fd2416, %fd20734;
	sub.f64 	%fd22234, %fd22232, %fd22233;
	mul.f64 	%fd22235, %fd2417, %fd20748;
	sub.f64 	%fd22236, %fd22234, %fd22235;
	mul.f64 	%fd22237, %fd2418, %fd26167;
	sub.f64 	%fd22238, %fd22236, %fd22237;
	mul.f64 	%fd22239, %fd2422, %fd26166;
	sub.f64 	%fd22240, %fd22238, %fd22239;
	mul.f64 	%fd22241, %fd2425, %fd26164;
	sub.f64 	%fd22242, %fd22240, %fd22241;
	mul.f64 	%fd22243, %fd2426, %fd26163;
	sub.f64 	%fd22244, %fd22242, %fd22243;
	mul.f64 	%fd22245, %fd2428, %fd20766;
	sub.f64 	%fd22246, %fd22244, %fd22245;
	mul.f64 	%fd22247, %fd2433, %fd20769;
	sub.f64 	%fd22248, %fd22246, %fd22247;
	mul.f64 	%fd22249, %fd2435, %fd20781;
	sub.f64 	%fd22250, %fd22248, %fd22249;
	mul.f64 	%fd22251, %fd2439, %fd20790;
	sub.f64 	%fd22252, %fd22250, %fd22251;
	mul.f64 	%fd22253, %fd2440, %fd20804;
	sub.f64 	%fd22254, %fd22252, %fd22253;
	mul.f64 	%fd22255, %fd2442, %fd26156;
	sub.f64 	%fd22256, %fd22254, %fd22255;
	mul.f64 	%fd22257, %fd2443, %fd20813;
	sub.f64 	%fd22258, %fd22256, %fd22257;
	mul.f64 	%fd22259, %fd2444, %fd20840;
	sub.f64 	%fd22260, %fd22258, %fd22259;
	mul.f64 	%fd22261, %fd2445, %fd20879;
	sub.f64 	%fd22262, %fd22260, %fd22261;
	mul.f64 	%fd22263, %fd2446, %fd20978;
	sub.f64 	%fd22264, %fd22262, %fd22263;
	mul.f64 	%fd22265, %fd2448, %fd21026;
	sub.f64 	%fd22266, %fd22264, %fd22265;
	mul.f64 	%fd22267, %fd2455, %fd21083;
	sub.f64 	%fd22268, %fd22266, %fd22267;
	mul.f64 	%fd22269, %fd2456, %fd21155;
	sub.f64 	%fd22270, %fd22268, %fd22269;
	mul.f64 	%fd22271, %fd2458, %fd21380;
	sub.f64 	%fd22272, %fd22270, %fd22271;
	mul.f64 	%fd22273, %fd2463, %fd21486;
	sub.f64 	%fd22274, %fd22272, %fd22273;
	mul.f64 	%fd22275, %fd2464, %fd21652;
	sub.f64 	%fd22276, %fd22274, %fd22275;
	mul.f64 	%fd22277, %fd2465, %fd21734;
	sub.f64 	%fd22278, %fd22276, %fd22277;
	mul.f64 	%fd22279, %fd2466, %fd21830;
	sub.f64 	%fd22280, %fd22278, %fd22279;
	mul.f64 	%fd22281, %fd2467, %fd21876;
	sub.f64 	%fd22282, %fd22280, %fd22281;
	mul.f64 	%fd22283, %fd2468, %fd21912;
	sub.f64 	%fd22284, %fd22282, %fd22283;
	mul.f64 	%fd22285, %fd2471, %fd21998;
	sub.f64 	%fd22286, %fd22284, %fd22285;
	mul.f64 	%fd22287, %fd2472, %fd22062;
	sub.f64 	%fd22288, %fd22286, %fd22287;
	mul.f64 	%fd22289, %fd2473, %fd22144;
	sub.f64 	%fd22290, %fd22288, %fd22289;
	mul.f64 	%fd22291, %fd2474, %fd22192;
	sub.f64 	%fd22292, %fd22290, %fd22291;
	mul.f64 	%fd22293, %fd2477, %fd26187;
	sub.f64 	%fd22294, %fd26132, %fd22293;
	mul.f64 	%fd22295, %fd2478, %fd26182;
	sub.f64 	%fd22296, %fd22294, %fd22295;
	mul.f64 	%fd22297, %fd2482, %fd26173;
	sub.f64 	%fd22298, %fd22296, %fd22297;
	mul.f64 	%fd22299, %fd2487, %fd26172;
	sub.f64 	%fd22300, %fd22298, %fd22299;
	mul.f64 	%fd22301, %fd2491, %fd26167;
	sub.f64 	%fd22302, %fd22300, %fd22301;
	mul.f64 	%fd22303, %fd2494, %fd26166;
	sub.f64 	%fd22304, %fd22302, %fd22303;
	mul.f64 	%fd22305, %fd2498, %fd26165;
	sub.f64 	%fd22306, %fd22304, %fd22305;
	mul.f64 	%fd22307, %fd2499, %fd26164;
	sub.f64 	%fd22308, %fd22306, %fd22307;
	mul.f64 	%fd22309, %fd2500, %fd26163;
	sub.f64 	%fd22310, %fd22308, %fd22309;
	mul.f64 	%fd22311, %fd2501, %fd26158;
	sub.f64 	%fd22312, %fd22310, %fd22311;
	mul.f64 	%fd22313, %fd2504, %fd26156;
	sub.f64 	%fd22314, %fd22312, %fd22313;
	mul.f64 	%fd22315, %fd2505, %fd26154;
	sub.f64 	%fd22316, %fd22314, %fd22315;
	mul.f64 	%fd22317, %fd2507, %fd20852;
	sub.f64 	%fd22318, %fd22316, %fd22317;
	mul.f64 	%fd22319, %fd2514, %fd20879;
	sub.f64 	%fd22320, %fd22318, %fd22319;
	mul.f64 	%fd22321, %fd2516, %fd20909;
	sub.f64 	%fd22322, %fd22320, %fd22321;
	mul.f64 	%fd22323, %fd2522, %fd20978;
	sub.f64 	%fd22324, %fd22322, %fd22323;
	mul.f64 	%fd22325, %fd2523, %fd21026;
	sub.f64 	%fd22326, %fd22324, %fd22325;
	mul.f64 	%fd22327, %fd2531, %fd21050;
	sub.f64 	%fd22328, %fd22326, %fd22327;
	mul.f64 	%fd22329, %fd2532, %fd21083;
	sub.f64 	%fd22330, %fd22328, %fd22329;
	mul.f64 	%fd22331, %fd2533, %fd21155;
	sub.f64 	%fd22332, %fd22330, %fd22331;
	mul.f64 	%fd22333, %fd2534, %fd21380;
	sub.f64 	%fd22334, %fd22332, %fd22333;
	mul.f64 	%fd22335, %fd2539, %fd21486;
	sub.f64 	%fd22336, %fd22334, %fd22335;
	mul.f64 	%fd22337, %fd2540, %fd21652;
	sub.f64 	%fd22338, %fd22336, %fd22337;
	mul.f64 	%fd22339, %fd2541, %fd21734;
	sub.f64 	%fd22340, %fd22338, %fd22339;
	mul.f64 	%fd22341, %fd2542, %fd21830;
	sub.f64 	%fd22342, %fd22340, %fd22341;
	mul.f64 	%fd22343, %fd2543, %fd21876;
	sub.f64 	%fd22344, %fd22342, %fd22343;
	mul.f64 	%fd22345, %fd2544, %fd21912;
	sub.f64 	%fd22346, %fd22344, %fd22345;
	mul.f64 	%fd22347, %fd2545, %fd21998;
	sub.f64 	%fd22348, %fd22346, %fd22347;
	mul.f64 	%fd22349, %fd2546, %fd22062;
	sub.f64 	%fd22350, %fd22348, %fd22349;
	mul.f64 	%fd22351, %fd2547, %fd22144;
	sub.f64 	%fd22352, %fd22350, %fd22351;
	mul.f64 	%fd22353, %fd2548, %fd22192;
	sub.f64 	%fd22354, %fd22352, %fd22353;
	mul.f64 	%fd22355, %fd2549, %fd22292;
	sub.f64 	%fd22356, %fd22354, %fd22355;
	div.rn.f64 	%fd22357, %fd22356, %fd2550;
	st.local.f64 	[%rd508+1104], %fd22357;
	mul.f64 	%fd22358, %fd22357, %fd2476;
	sub.f64 	%fd22359, %fd22292, %fd22358;
	div.rn.f64 	%fd22360, %fd22359, %fd2475;
	st.local.f64 	[%rd508+1096], %fd22360;
	mul.f64 	%fd22361, %fd22360, %fd2364;
	sub.f64 	%fd22362, %fd22192, %fd22361;
	mul.f64 	%fd22363, %fd2365, %fd22357;
	sub.f64 	%fd22364, %fd22362, %fd22363;
	div.rn.f64 	%fd22365, %fd22364, %fd2363;
	st.local.f64 	[%rd508+1088], %fd22365;
	mul.f64 	%fd22366, %fd22365, %fd2327;
	sub.f64 	%fd22367, %fd22144, %fd22366;
	mul.f64 	%fd22368, %fd2328, %fd22360;
	sub.f64 	%fd22369, %fd22367, %fd22368;
	mul.f64 	%fd22370, %fd2329, %fd22357;
	sub.f64 	%fd22371, %fd22369, %fd22370;
	div.rn.f64 	%fd22372, %fd22371, %fd2326;
	st.local.f64 	[%rd508+1080], %fd22372;
	ld.local.v2.f64 	{%fd22373, %fd22374}, [%rd5+10592];
	mul.f64 	%fd22375, %fd22372, %fd22374;
	sub.f64 	%fd22376, %fd22062, %fd22375;
	ld.local.v2.f64 	{%fd22377, %fd22378}, [%rd5+10608];
	mul.f64 	%fd22379, %fd22377, %fd22365;
	sub.f64 	%fd22380, %fd22376, %fd22379;
	mul.f64 	%fd22381, %fd22378, %fd22360;
	sub.f64 	%fd22382, %fd22380, %fd22381;
	mul.f64 	%fd22383, %fd2234, %fd22357;
	sub.f64 	%fd22384, %fd22382, %fd22383;
	div.rn.f64 	%fd22385, %fd22384, %fd22373;
	st.local.f64 	[%rd508+1072], %fd22385;
	ld.local.v2.f64 	{%fd22386, %fd22387}, [%rd5+10384];
	mul.f64 	%fd22388, %fd22385, %fd22386;
	sub.f64 	%fd22389, %fd21998, %fd22388;
	mul.f64 	%fd22390, %fd22387, %fd22372;
	sub.f64 	%fd22391, %fd22389, %fd22390;
	ld.local.v2.f64 	{%fd22392, %fd22393}, [%rd5+10400];
	mul.f64 	%fd22394, %fd22392, %fd22365;
	sub.f64 	%fd22395, %fd22391, %fd22394;
	mul.f64 	%fd22396, %fd22393, %fd22360;
	sub.f64 	%fd22397, %fd22395, %fd22396;
	mul.f64 	%fd22398, %fd21999, %fd22357;
	sub.f64 	%fd22399, %fd22397, %fd22398;
	div.rn.f64 	%fd22400, %fd22399, %fd21996;
	st.local.f64 	[%rd508+1064], %fd22400;
	mul.f64 	%fd22401, %fd22400, %fd2222;
	sub.f64 	%fd22402, %fd21912, %fd22401;
	ld.local.v2.f64 	{%fd22403, %fd22404}, [%rd5+10112];
	mul.f64 	%fd22405, %fd22403, %fd22385;
	sub.f64 	%fd22406, %fd22402, %fd22405;
	mul.f64 	%fd22407, %fd22404, %fd22372;
	sub.f64 	%fd22408, %fd22406, %fd22407;
	mul.f64 	%fd22409, %fd2469, %fd22365;
	sub.f64 	%fd22410, %fd22408, %fd22409;
	mul.f64 	%fd22411, %fd2470, %fd22360;
	sub.f64 	%fd22412, %fd22410, %fd22411;
	mul.f64 	%fd22413, %fd21913, %fd22357;
	sub.f64 	%fd22414, %fd22412, %fd22413;
	div.rn.f64 	%fd22415, %fd22414, %fd2221;
	st.local.f64 	[%rd508+1056], %fd22415;
	ld.local.v2.f64 	{%fd22416, %fd22417}, [%rd5+9936];
	mul.f64 	%fd22418, %fd22415, %fd22417;
	sub.f64 	%fd22419, %fd21876, %fd22418;
	ld.local.v2.f64 	{%fd22420, %fd22421}, [%rd5+9952];
	mul.f64 	%fd22422, %fd22420, %fd22400;
	sub.f64 	%fd22423, %fd22419, %fd22422;
	mul.f64 	%fd22424, %fd22421, %fd22385;
	sub.f64 	%fd22425, %fd22423, %fd22424;
	ld.local.v2.f64 	{%fd22426, %fd22427}, [%rd5+9968];
	mul.f64 	%fd22428, %fd22426, %fd22372;
	sub.f64 	%fd22429, %fd22425, %fd22428;
	mul.f64 	%fd22430, %fd22427, %fd22365;
	sub.f64 	%fd22431, %fd22429, %fd22430;
	ld.local.v2.f64 	{%fd22432, %fd22433}, [%rd5+9984];
	mul.f64 	%fd22434, %fd22432, %fd22360;
	sub.f64 	%fd22435, %fd22431, %fd22434;
	mul.f64 	%fd22436, %fd22433, %fd22357;
	sub.f64 	%fd22437, %fd22435, %fd22436;
	div.rn.f64 	%fd22438, %fd22437, %fd22416;
	st.local.f64 	[%rd508+1048], %fd22438;
	ld.local.v2.f64 	{%fd22439, %fd22440}, [%rd5+9744];
	mul.f64 	%fd22441, %fd22438, %fd22440;
	sub.f64 	%fd22442, %fd21830, %fd22441;
	ld.local.v2.f64 	{%fd22443, %fd22444}, [%rd5+9760];
	mul.f64 	%fd22445, %fd22443, %fd22415;
	sub.f64 	%fd22446, %fd22442, %fd22445;
	mul.f64 	%fd22447, %fd22444, %fd22400;
	sub.f64 	%fd22448, %fd22446, %fd22447;
	ld.local.v2.f64 	{%fd22449, %fd22450}, [%rd5+9776];
	mul.f64 	%fd22451, %fd22449, %fd22385;
	sub.f64 	%fd22452, %fd22448, %fd22451;
	mul.f64 	%fd22453, %fd22450, %fd22372;
	sub.f64 	%fd22454, %fd22452, %fd22453;
	ld.local.v2.f64 	{%fd22455, %fd22456}, [%rd5+9792];
	mul.f64 	%fd22457, %fd22455, %fd22365;
	sub.f64 	%fd22458, %fd22454, %fd22457;
	mul.f64 	%fd22459, %fd22456, %fd22360;
	sub.f64 	%fd22460, %fd22458, %fd22459;
	mul.f64 	%fd22461, %fd21831, %fd22357;
	sub.f64 	%fd22462, %fd22460, %fd22461;
	div.rn.f64 	%fd22463, %fd22462, %fd22439;
	st.local.f64 	[%rd508+1040], %fd22463;
	ld.local.v2.f64 	{%fd22464, %fd22465}, [%rd5+9408];
	mul.f64 	%fd22466, %fd22463, %fd22465;
	sub.f64 	%fd22467, %fd21734, %fd22466;
	mul.f64 	%fd22468, %fd2216, %fd22438;
	sub.f64 	%fd22469, %fd22467, %fd22468;
	mul.f64 	%fd22470, %fd2217, %fd22415;
	sub.f64 	%fd22471, %fd22469, %fd22470;
	ld.local.v2.f64 	{%fd22472, %fd22473}, [%rd5+9440];
	mul.f64 	%fd22474, %fd22472, %fd22400;
	sub.f64 	%fd22475, %fd22471, %fd22474;
	mul.f64 	%fd22476, %fd22473, %fd22385;
	sub.f64 	%fd22477, %fd22475, %fd22476;
	mul.f64 	%fd22478, %fd2355, %fd22372;
	sub.f64 	%fd22479, %fd22477, %fd22478;
	mul.f64 	%fd22480, %fd2356, %fd22365;
	sub.f64 	%fd22481, %fd22479, %fd22480;
	ld.local.v2.f64 	{%fd22482, %fd22483}, [%rd5+9472];
	mul.f64 	%fd22484, %fd22482, %fd22360;
	sub.f64 	%fd22485, %fd22481, %fd22484;
	mul.f64 	%fd22486, %fd22483, %fd22357;
	sub.f64 	%fd22487, %fd22485, %fd22486;
	div.rn.f64 	%fd22488, %fd22487, %fd22464;
	st.local.f64 	[%rd508+1032], %fd22488;
	ld.local.v2.f64 	{%fd22489, %fd22490}, [%rd5+9104];
	mul.f64 	%fd22491, %fd22488, %fd22490;
	sub.f64 	%fd22492, %fd21652, %fd22491;
	mul.f64 	%fd22493, %fd2209, %fd22463;
	sub.f64 	%fd22494, %fd22492, %fd22493;
	mul.f64 	%fd22495, %fd2210, %fd22438;
	sub.f64 	%fd22496, %fd22494, %fd22495;
	ld.local.v2.f64 	{%fd22497, %fd22498}, [%rd5+9136];
	mul.f64 	%fd22499, %fd22497, %fd22415;
	sub.f64 	%fd22500, %fd22496, %fd22499;
	mul.f64 	%fd22501, %fd22498, %fd22400;
	sub.f64 	%fd22502, %fd22500, %fd22501;
	mul.f64 	%fd22503, %fd2318, %fd22385;
	sub.f64 	%fd22504, %fd22502, %fd22503;
	mul.f64 	%fd22505, %fd2319, %fd22372;
	sub.f64 	%fd22506, %fd22504, %fd22505;
	ld.local.v2.f64 	{%fd22507, %fd22508}, [%rd5+9168];
	mul.f64 	%fd22509, %fd22507, %fd22365;
	sub.f64 	%fd22510, %fd22506, %fd22509;
	mul.f64 	%fd22511, %fd22508, %fd22360;
	sub.f64 	%fd22512, %fd22510, %fd22511;
	mul.f64 	%fd22513, %fd21653, %fd22357;
	sub.f64 	%fd22514, %fd22512, %fd22513;
	div.rn.f64 	%fd22515, %fd22514, %fd22489;
	st.local.f64 	[%rd508+1024], %fd22515;
	ld.local.v2.f64 	{%fd22516, %fd22517}, [%rd5+8576];
	mul.f64 	%fd22518, %fd22515, %fd22516;
	sub.f64 	%fd22519, %fd21486, %fd22518;
	mul.f64 	%fd22520, %fd22517, %fd22488;
	sub.f64 	%fd22521, %fd22519, %fd22520;
	ld.local.v2.f64 	{%fd22522, %fd22523}, [%rd5+8592];
	mul.f64 	%fd22524, %fd22522, %fd22463;
	sub.f64 	%fd22525, %fd22521, %fd22524;
	mul.f64 	%fd22526, %fd22523, %fd22438;
	sub.f64 	%fd22527, %fd22525, %fd22526;
	ld.local.v2.f64 	{%fd22528, %fd22529}, [%rd5+8608];
	mul.f64 	%fd22530, %fd22528, %fd22415;
	sub.f64 	%fd22531, %fd22527, %fd22530;
	mul.f64 	%fd22532, %fd22529, %fd22400;
	sub.f64 	%fd22533, %fd22531, %fd22532;
	ld.local.v2.f64 	{%fd22534, %fd22535}, [%rd5+8624];
	mul.f64 	%fd22536, %fd22534, %fd22385;
	sub.f64 	%fd22537, %fd22533, %fd22536;
	mul.f64 	%fd22538, %fd22535, %fd22372;
	sub.f64 	%fd22539, %fd22537, %fd22538;
	ld.local.v2.f64 	{%fd22540, %fd22541}, [%rd5+8640];
	mul.f64 	%fd22542, %fd22540, %fd22365;
	sub.f64 	%fd22543, %fd22539, %fd22542;
	mul.f64 	%fd22544, %fd22541, %fd22360;
	sub.f64 	%fd22545, %fd22543, %fd22544;
	mul.f64 	%fd22546, %fd21487, %fd22357;
	sub.f64 	%fd22547, %fd22545, %fd22546;
	div.rn.f64 	%fd22548, %fd22547, %fd21484;
	st.local.f64 	[%rd508+1016], %fd22548;
	ld.local.v2.f64 	{%fd22549, %fd22550}, [%rd5+8192];
	mul.f64 	%fd22551, %fd22548, %fd22549;
	sub.f64 	%fd22552, %fd21380, %fd22551;
	mul.f64 	%fd22553, %fd22550, %fd22515;
	sub.f64 	%fd22554, %fd22552, %fd22553;
	ld.local.v2.f64 	{%fd22555, %fd22556}, [%rd5+8208];
	mul.f64 	%fd22557, %fd22555, %fd22488;
	sub.f64 	%fd22558, %fd22554, %fd22557;
	mul.f64 	%fd22559, %fd22556, %fd22463;
	sub.f64 	%fd22560, %fd22558, %fd22559;
	mul.f64 	%fd22561, %fd2535, %fd22438;
	sub.f64 	%fd22562, %fd22560, %fd22561;
	mul.f64 	%fd22563, %fd2459, %fd22415;
	sub.f64 	%fd22564, %fd22562, %fd22563;
	mul.f64 	%fd22565, %fd2536, %fd22400;
	sub.f64 	%fd22566, %fd22564, %fd22565;
	mul.f64 	%fd22567, %fd2460, %fd22385;
	sub.f64 	%fd22568, %fd22566, %fd22567;
	mul.f64 	%fd22569, %fd2537, %fd22372;
	sub.f64 	%fd22570, %fd22568, %fd22569;
	mul.f64 	%fd22571, %fd2461, %fd22365;
	sub.f64 	%fd22572, %fd22570, %fd22571;
	mul.f64 	%fd22573, %fd2538, %fd22360;
	sub.f64 	%fd22574, %fd22572, %fd22573;
	mul.f64 	%fd22575, %fd2462, %fd22357;
	sub.f64 	%fd22576, %fd22574, %fd22575;
	div.rn.f64 	%fd22577, %fd22576, %fd2457;
	st.local.f64 	[%rd508+1008], %fd22577;
	mul.f64 	%fd22578, %fd22577, %fd2346;
	sub.f64 	%fd22579, %fd21155, %fd22578;
	mul.f64 	%fd22580, %fd2212, %fd22548;
	sub.f64 	%fd22581, %fd22579, %fd22580;
	mul.f64 	%fd22582, %fd2213, %fd22515;
	sub.f64 	%fd22583, %fd22581, %fd22582;
	mul.f64 	%fd22584, %fd2151, %fd22488;
	sub.f64 	%fd22585, %fd22583, %fd22584;
	mul.f64 	%fd22586, %fd2152, %fd22463;
	sub.f64 	%fd22587, %fd22585, %fd22586;
	mul.f64 	%fd22588, %fd2153, %fd22438;
	sub.f64 	%fd22589, %fd22587, %fd22588;
	mul.f64 	%fd22590, %fd2154, %fd22415;
	sub.f64 	%fd22591, %fd22589, %fd22590;
	mul.f64 	%fd22592, %fd2347, %fd22400;
	sub.f64 	%fd22593, %fd22591, %fd22592;
	mul.f64 	%fd22594, %fd2348, %fd22385;
	sub.f64 	%fd22595, %fd22593, %fd22594;
	mul.f64 	%fd22596, %fd2214, %fd22372;
	sub.f64 	%fd22597, %fd22595, %fd22596;
	mul.f64 	%fd22598, %fd2215, %fd22365;
	sub.f64 	%fd22599, %fd22597, %fd22598;
	mul.f64 	%fd22600, %fd2349, %fd22360;
	sub.f64 	%fd22601, %fd22599, %fd22600;
	mul.f64 	%fd22602, %fd2350, %fd22357;
	sub.f64 	%fd22603, %fd22601, %fd22602;
	div.rn.f64 	%fd22604, %fd22603, %fd2345;
	st.local.f64 	[%rd508+1000], %fd22604;
	mul.f64 	%fd22605, %fd22604, %fd2308;
	sub.f64 	%fd22606, %fd21083, %fd22605;
	mul.f64 	%fd22607, %fd2146, %fd22577;
	sub.f64 	%fd22608, %fd22606, %fd22607;
	mul.f64 	%fd22609, %fd2147, %fd22548;
	sub.f64 	%fd22610, %fd22608, %fd22609;
	mul.f64 	%fd22611, %fd2310, %fd22515;
	sub.f64 	%fd22612, %fd22610, %fd22611;
	mul.f64 	%fd22613, %fd2311, %fd22488;
	sub.f64 	%fd22614, %fd22612, %fd22613;
	mul.f64 	%fd22615, %fd2207, %fd22463;
	sub.f64 	%fd22616, %fd22614, %fd22615;
	mul.f64 	%fd22617, %fd2208, %fd22438;
	sub.f64 	%fd22618, %fd22616, %fd22617;
	mul.f64 	%fd22619, %fd2145, %fd22415;
	sub.f64 	%fd22620, %fd22618, %fd22619;
	mul.f64 	%fd22621, %fd2148, %fd22400;
	sub.f64 	%fd22622, %fd22620, %fd22621;
	mul.f64 	%fd22623, %fd2149, %fd22372;
	sub.f64 	%fd22624, %fd22622, %fd22623;
	mul.f64 	%fd22625, %fd2150, %fd22365;
	sub.f64 	%fd22626, %fd22624, %fd22625;
	mul.f64 	%fd22627, %fd2312, %fd22360;
	sub.f64 	%fd22628, %fd22626, %fd22627;
	mul.f64 	%fd22629, %fd2313, %fd22357;
	sub.f64 	%fd22630, %fd22628, %fd22629;
	div.rn.f64 	%fd22631, %fd22630, %fd2307;
	st.local.f64 	[%rd508+992], %fd22631;
	mul.f64 	%fd22632, %fd22631, %fd2141;
	sub.f64 	%fd22633, %fd21050, %fd22632;
	mul.f64 	%fd22634, %fd2142, %fd22604;
	sub.f64 	%fd22635, %fd22633, %fd22634;
	mul.f64 	%fd22636, %fd2303, %fd22577;
	sub.f64 	%fd22637, %fd22635, %fd22636;
	mul.f64 	%fd22638, %fd2304, %fd22548;
	sub.f64 	%fd22639, %fd22637, %fd22638;
	mul.f64 	%fd22640, %fd2203, %fd22515;
	sub.f64 	%fd22641, %fd22639, %fd22640;
	mul.f64 	%fd22642, %fd2204, %fd22488;
	sub.f64 	%fd22643, %fd22641, %fd22642;
	mul.f64 	%fd22644, %fd2305, %fd22463;
	sub.f64 	%fd22645, %fd22643, %fd22644;
	mul.f64 	%fd22646, %fd2306, %fd22438;
	sub.f64 	%fd22647, %fd22645, %fd22646;
	mul.f64 	%fd22648, %fd2139, %fd22415;
	sub.f64 	%fd22649, %fd22647, %fd22648;
	mul.f64 	%fd22650, %fd2143, %fd22400;
	sub.f64 	%fd22651, %fd22649, %fd22650;
	mul.f64 	%fd22652, %fd2140, %fd22385;
	sub.f64 	%fd22653, %fd22651, %fd22652;
	mul.f64 	%fd22654, %fd2144, %fd22372;
	sub.f64 	%fd22655, %fd22653, %fd22654;
	mul.f64 	%fd22656, %fd2205, %fd22365;
	sub.f64 	%fd22657, %fd22655, %fd22656;
	mul.f64 	%fd22658, %fd2206, %fd22360;
	sub.f64 	%fd22659, %fd22657, %fd22658;
	mul.f64 	%fd22660, %fd2211, %fd22357;
	sub.f64 	%fd22661, %fd22659, %fd22660;
	div.rn.f64 	%fd22662, %fd22661, %fd2202;
	st.local.f64 	[%rd508+984], %fd22662;
	mul.f64 	%fd22663, %fd2524, %fd22631;
	sub.f64 	%fd22664, %fd21026, %fd22663;
	mul.f64 	%fd22665, %fd2449, %fd22604;
	sub.f64 	%fd22666, %fd22664, %fd22665;
	mul.f64 	%fd22667, %fd2525, %fd22577;
	sub.f64 	%fd22668, %fd22666, %fd22667;
	mul.f64 	%fd22669, %fd2450, %fd22548;
	sub.f64 	%fd22670, %fd22668, %fd22669;
	mul.f64 	%fd22671, %fd2526, %fd22515;
	sub.f64 	%fd22672, %fd22670, %fd22671;
	mul.f64 	%fd22673, %fd2451, %fd22488;
	sub.f64 	%fd22674, %fd22672, %fd22673;
	mul.f64 	%fd22675, %fd2527, %fd22463;
	sub.f64 	%fd22676, %fd22674, %fd22675;
	mul.f64 	%fd22677, %fd2452, %fd22438;
	sub.f64 	%fd22678, %fd22676, %fd22677;
	mul.f64 	%fd22679, %fd2528, %fd22400;
	sub.f64 	%fd22680, %fd22678, %fd22679;
	mul.f64 	%fd22681, %fd2453, %fd22372;
	sub.f64 	%fd22682, %fd22680, %fd22681;
	mul.f64 	%fd22683, %fd2529, %fd22365;
	sub.f64 	%fd22684, %fd22682, %fd22683;
	mul.f64 	%fd22685, %fd2454, %fd22360;
	sub.f64 	%fd22686, %fd22684, %fd22685;
	mul.f64 	%fd22687, %fd2530, %fd22357;
	sub.f64 	%fd22688, %fd22686, %fd22687;
	div.rn.f64 	%fd22689, %fd22688, %fd2447;
	st.local.f64 	[%rd508+976], %fd22689;
	mul.f64 	%fd22690, %fd2137, %fd22631;
	sub.f64 	%fd22691, %fd20978, %fd22690;
	mul.f64 	%fd22692, %fd2138, %fd22604;
	sub.f64 	%fd22693, %fd22691, %fd22692;
	mul.f64 	%fd22694, %fd2298, %fd22577;
	sub.f64 	%fd22695, %fd22693, %fd22694;
	mul.f64 	%fd22696, %fd2299, %fd22548;
	sub.f64 	%fd22697, %fd22695, %fd22696;
	mul.f64 	%fd22698, %fd2200, %fd22488;
	sub.f64 	%fd22699, %fd22697, %fd22698;
	mul.f64 	%fd22700, %fd2201, %fd22400;
	sub.f64 	%fd22701, %fd22699, %fd22700;
	mul.f64 	%fd22702, %fd2300, %fd22372;
	sub.f64 	%fd22703, %fd22701, %fd22702;
	mul.f64 	%fd22704, %fd2301, %fd22365;
	sub.f64 	%fd22705, %fd22703, %fd22704;
	mul.f64 	%fd22706, %fd2341, %fd22360;
	sub.f64 	%fd22707, %fd22705, %fd22706;
	div.rn.f64 	%fd22708, %fd22707, %fd2199;
	st.local.f64 	[%rd508+968], %fd22708;
	mul.f64 	%fd22709, %fd2517, %fd22689;
	sub.f64 	%fd22710, %fd20909, %fd22709;
	ld.local.f64 	%fd22711, [%rd5+6312];
	mul.f64 	%fd22712, %fd22711, %fd22631;
	sub.f64 	%fd22713, %fd22710, %fd22712;
	mul.f64 	%fd22714, %fd2518, %fd22577;
	sub.f64 	%fd22715, %fd22713, %fd22714;
	ld.local.f64 	%fd22716, [%rd5+6328];
	mul.f64 	%fd22717, %fd22716, %fd22548;
	sub.f64 	%fd22718, %fd22715, %fd22717;
	mul.f64 	%fd22719, %fd2519, %fd22515;
	sub.f64 	%fd22720, %fd22718, %fd22719;
	ld.local.f64 	%fd22721, [%rd5+6344];
	mul.f64 	%fd22722, %fd22721, %fd22463;
	sub.f64 	%fd22723, %fd22720, %fd22722;
	mul.f64 	%fd22724, %fd2520, %fd22400;
	sub.f64 	%fd22725, %fd22723, %fd22724;
	ld.local.f64 	%fd22726, [%rd5+6360];
	mul.f64 	%fd22727, %fd22726, %fd22372;
	sub.f64 	%fd22728, %fd22725, %fd22727;
	mul.f64 	%fd22729, %fd2521, %fd22365;
	sub.f64 	%fd22730, %fd22728, %fd22729;
	ld.local.f64 	%fd22731, [%rd5+6376];
	mul.f64 	%fd22732, %fd22731, %fd22360;
	sub.f64 	%fd22733, %fd22730, %fd22732;
	div.rn.f64 	%fd22734, %fd22733, %fd2515;
	st.local.f64 	[%rd508+960], %fd22734;
	mul.f64 	%fd22735, %fd2187, %fd22708;
	sub.f64 	%fd22736, %fd20879, %fd22735;
	mul.f64 	%fd22737, %fd2188, %fd22631;
	sub.f64 	%fd22738, %fd22736, %fd22737;
	mul.f64 	%fd22739, %fd2293, %fd22604;
	sub.f64 	%fd22740, %fd22738, %fd22739;
	mul.f64 	%fd22741, %fd2294, %fd22577;
	sub.f64 	%fd22742, %fd22740, %fd22741;
	mul.f64 	%fd22743, %fd2133, %fd22548;
	sub.f64 	%fd22744, %fd22742, %fd22743;
	mul.f64 	%fd22745, %fd2134, %fd22488;
	sub.f64 	%fd22746, %fd22744, %fd22745;
	mul.f64 	%fd22747, %fd2295, %fd22400;
	sub.f64 	%fd22748, %fd22746, %fd22747;
	mul.f64 	%fd22749, %fd2296, %fd22365;
	sub.f64 	%fd22750, %fd22748, %fd22749;
	mul.f64 	%fd22751, %fd2198, %fd22360;
	sub.f64 	%fd22752, %fd22750, %fd22751;
	div.rn.f64 	%fd22753, %fd22752, %fd2186;
	st.local.f64 	[%rd508+952], %fd22753;
	mul.f64 	%fd22754, %fd2508, %fd22662;
	sub.f64 	%fd22755, %fd20852, %fd22754;
	ld.local.f64 	%fd22756, [%rd5+5976];
	mul.f64 	%fd22757, %fd22756, %fd22604;
	sub.f64 	%fd22758, %fd22755, %fd22757;
	mul.f64 	%fd22759, %fd2130, %fd22577;
	sub.f64 	%fd22760, %fd22758, %fd22759;
	mul.f64 	%fd22761, %fd2132, %fd22548;
	sub.f64 	%fd22762, %fd22760, %fd22761;
	ld.local.f64 	%fd22763, [%rd5+6000];
	mul.f64 	%fd22764, %fd22763, %fd22515;
	sub.f64 	%fd22765, %fd22762, %fd22764;
	mul.f64 	%fd22766, %fd2509, %fd22488;
	sub.f64 	%fd22767, %fd22765, %fd22766;
	mul.f64 	%fd22768, %fd2510, %fd22438;
	sub.f64 	%fd22769, %fd22767, %fd22768;
	ld.local.f64 	%fd22770, [%rd5+6024];
	mul.f64 	%fd22771, %fd22770, %fd22415;
	sub.f64 	%fd22772, %fd22769, %fd22771;
	mul.f64 	%fd22773, %fd2511, %fd22385;
	sub.f64 	%fd22774, %fd22772, %fd22773;
	mul.f64 	%fd22775, %fd2512, %fd22372;
	sub.f64 	%fd22776, %fd22774, %fd22775;
	ld.local.f64 	%fd22777, [%rd5+6048];
	mul.f64 	%fd22778, %fd22777, %fd22360;
	sub.f64 	%fd22779, %fd22776, %fd22778;
	mul.f64 	%fd22780, %fd2513, %fd22357;
	sub.f64 	%fd22781, %fd22779, %fd22780;
	div.rn.f64 	%fd22782, %fd22781, %fd2506;
	st.local.f64 	[%rd508+944], %fd22782;
	mul.f64 	%fd22783, %fd2288, %fd22708;
	sub.f64 	%fd22784, %fd20840, %fd22783;
	mul.f64 	%fd22785, %fd2289, %fd22631;
	sub.f64 	%fd22786, %fd22784, %fd22785;
	mul.f64 	%fd22787, %fd2196, %fd22604;
	sub.f64 	%fd22788, %fd22786, %fd22787;
	mul.f64 	%fd22789, %fd2197, %fd22577;
	sub.f64 	%fd22790, %fd22788, %fd22789;
	mul.f64 	%fd22791, %fd2290, %fd22548;
	sub.f64 	%fd22792, %fd22790, %fd22791;
	mul.f64 	%fd22793, %fd2291, %fd22488;
	sub.f64 	%fd22794, %fd22792, %fd22793;
	mul.f64 	%fd22795, %fd2126, %fd22400;
	sub.f64 	%fd22796, %fd22794, %fd22795;
	mul.f64 	%fd22797, %fd2127, %fd22365;
	sub.f64 	%fd22798, %fd22796, %fd22797;
	mul.f64 	%fd22799, %fd2219, %fd22360;
	sub.f64 	%fd22800, %fd22798, %fd22799;
	div.rn.f64 	%fd22801, %fd22800, %fd2195;
	st.local.f64 	[%rd508+936], %fd22801;
	ld.local.f64 	%fd22802, [%rd5+5720];
	mul.f64 	%fd22803, %fd22802, %fd22662;
	sub.f64 	%fd22804, %fd26154, %fd22803;
	mul.f64 	%fd22805, %fd2131, %fd22548;
	sub.f64 	%fd22806, %fd22804, %fd22805;
	ld.local.f64 	%fd22807, [%rd5+5736];
	mul.f64 	%fd22808, %fd22807, %fd22515;
	sub.f64 	%fd22809, %fd22806, %fd22808;
	mul.f64 	%fd22810, %fd2233, %fd22438;
	sub.f64 	%fd22811, %fd22809, %fd22810;
	ld.local.f64 	%fd22812, [%rd5+5752];
	mul.f64 	%fd22813, %fd22812, %fd22385;
	sub.f64 	%fd22814, %fd22811, %fd22813;
	mul.f64 	%fd22815, %fd2185, %fd22372;
	sub.f64 	%fd22816, %fd22814, %fd22815;
	ld.local.f64 	%fd22817, [%rd5+5768];
	mul.f64 	%fd22818, %fd22817, %fd22357;
	sub.f64 	%fd22819, %fd22816, %fd22818;
	div.rn.f64 	%fd22820, %fd22819, %fd2180;
	st.local.f64 	[%rd508+928], %fd22820;
	mul.f64 	%fd22821, %fd2122, %fd22631;
	sub.f64 	%fd22822, %fd20813, %fd22821;
	mul.f64 	%fd22823, %fd2123, %fd22577;
	sub.f64 	%fd22824, %fd22822, %fd22823;
	mul.f64 	%fd22825, %fd2121, %fd22548;
	sub.f64 	%fd22826, %fd22824, %fd22825;
	mul.f64 	%fd22827, %fd2193, %fd22488;
	sub.f64 	%fd22828, %fd22826, %fd22827;
	mul.f64 	%fd22829, %fd2194, %fd22400;
	sub.f64 	%fd22830, %fd22828, %fd22829;
	mul.f64 	%fd22831, %fd2284, %fd22365;
	sub.f64 	%fd22832, %fd22830, %fd22831;
	mul.f64 	%fd22833, %fd2285, %fd22360;
	sub.f64 	%fd22834, %fd22832, %fd22833;
	div.rn.f64 	%fd22835, %fd22834, %fd2120;
	st.local.f64 	[%rd508+920], %fd22835;
	mul.f64 	%fd22836, %fd2280, %fd22577;
	sub.f64 	%fd22837, %fd26156, %fd22836;
	mul.f64 	%fd22838, %fd2281, %fd22548;
	sub.f64 	%fd22839, %fd22837, %fd22838;
	mul.f64 	%fd22840, %fd2191, %fd22488;
	sub.f64 	%fd22841, %fd22839, %fd22840;
	mul.f64 	%fd22842, %fd2192, %fd22415;
	sub.f64 	%fd22843, %fd22841, %fd22842;
	mul.f64 	%fd22844, %fd2282, %fd22365;
	sub.f64 	%fd22845, %fd22843, %fd22844;
	div.rn.f64 	%fd22846, %fd22845, %fd2220;
	st.local.f64 	[%rd508+912], %fd22846;
	mul.f64 	%fd22847, %fd2232, %fd22631;
	sub.f64 	%fd22848, %fd20804, %fd22847;
	ld.local.f64 	%fd22849, [%rd5+5528];
	mul.f64 	%fd22850, %fd22849, %fd22604;
	sub.f64 	%fd22851, %fd22848, %fd22850;
	mul.f64 	%fd22852, %fd2441, %fd22577;
	sub.f64 	%fd22853, %fd22851, %fd22852;
	ld.local.f64 	%fd22854, [%rd5+5544];
	mul.f64 	%fd22855, %fd22854, %fd22400;
	sub.f64 	%fd22856, %fd22853, %fd22855;
	ld.local.f64 	%fd22857, [%rd5+5552];
	mul.f64 	%fd22858, %fd22857, %fd22372;
	sub.f64 	%fd22859, %fd22856, %fd22858;
	mul.f64 	%fd22860, %fd2119, %fd22365;
	sub.f64 	%fd22861, %fd22859, %fd22860;
	ld.local.f64 	%fd22862, [%rd5+5568];
	mul.f64 	%fd22863, %fd22862, %fd22360;
	sub.f64 	%fd22864, %fd22861, %fd22863;
	div.rn.f64 	%fd22865, %fd22864, %fd20802;
	st.local.f64 	[%rd508+904], %fd22865;
	mul.f64 	%fd22866, %fd2128, %fd22820;
	sub.f64 	%fd22867, %fd26158, %fd22866;
	mul.f64 	%fd22868, %fd2129, %fd22662;
	sub.f64 	%fd22869, %fd22867, %fd22868;
	ld.local.f64 	%fd22870, [%rd5+5440];
	mul.f64 	%fd22871, %fd22870, %fd22577;
	sub.f64 	%fd22872, %fd22869, %fd22871;
	mul.f64 	%fd22873, %fd2502, %fd22515;
	sub.f64 	%fd22874, %fd22872, %fd22873;
	ld.local.f64 	%fd22875, [%rd5+5456];
	mul.f64 	%fd22876, %fd22875, %fd22385;
	sub.f64 	%fd22877, %fd22874, %fd22876;
	mul.f64 	%fd22878, %fd2503, %fd22360;
	sub.f64 	%fd22879, %fd22877, %fd22878;
	mul.f64 	%fd22880, %fd20791, %fd22357;
	sub.f64 	%fd22881, %fd22879, %fd22880;
	ld.local.f64 	%fd22882, [%rd5+5416];
	div.rn.f64 	%fd22883, %fd22881, %fd22882;
	st.local.f64 	[%rd508+896], %fd22883;
	ld.local.f64 	%fd22884, [%rd5+5360];
	mul.f64 	%fd22885, %fd22884, %fd22835;
	sub.f64 	%fd22886, %fd20790, %fd22885;
	mul.f64 	%fd22887, %fd2230, %fd22631;
	sub.f64 	%fd22888, %fd22886, %fd22887;
	ld.local.f64 	%fd22889, [%rd5+5376];
	mul.f64 	%fd22890, %fd22889, %fd22604;
	sub.f64 	%fd22891, %fd22888, %fd22890;
	mul.f64 	%fd22892, %fd2118, %fd22577;
	sub.f64 	%fd22893, %fd22891, %fd22892;
	ld.local.f64 	%fd22894, [%rd5+5392];
	mul.f64 	%fd22895, %fd22894, %fd22400;
	sub.f64 	%fd22896, %fd22893, %fd22895;
	mul.f64 	%fd22897, %fd2231, %fd22365;
	sub.f64 	%fd22898, %fd22896, %fd22897;
	mul.f64 	%fd22899, %fd2179, %fd22360;
	sub.f64 	%fd22900, %fd22898, %fd22899;
	div.rn.f64 	%fd22901, %fd22900, %fd2190;
	st.local.f64 	[%rd508+888], %fd22901;
	ld.local.f64 	%fd22902, [%rd5+5280];
	mul.f64 	%fd22903, %fd22902, %fd22631;
	sub.f64 	%fd22904, %fd20781, %fd22903;
	mul.f64 	%fd22905, %fd2436, %fd22604;
	sub.f64 	%fd22906, %fd22904, %fd22905;
	ld.local.f64 	%fd22907, [%rd5+5296];
	mul.f64 	%fd22908, %fd22907, %fd22577;
	sub.f64 	%fd22909, %fd22906, %fd22908;
	mul.f64 	%fd22910, %fd2437, %fd22400;
	sub.f64 	%fd22911, %fd22909, %fd22910;
	ld.local.f64 	%fd22912, [%rd5+5312];
	mul.f64 	%fd22913, %fd22912, %fd22365;
	sub.f64 	%fd22914, %fd22911, %fd22913;
	mul.f64 	%fd22915, %fd2438, %fd22360;
	sub.f64 	%fd22916, %fd22914, %fd22915;
	div.rn.f64 	%fd22917, %fd22916, %fd2434;
	st.local.f64 	[%rd508+880], %fd22917;
	ld.local.v2.f64 	{%fd22918, %fd22919}, [%rd5+5184];
	mul.f64 	%fd22920, %fd22919, %fd22631;
	sub.f64 	%fd22921, %fd20769, %fd22920;
	mul.f64 	%fd22922, %fd2178, %fd22604;
	sub.f64 	%fd22923, %fd22921, %fd22922;
	ld.local.f64 	%fd22924, [%rd5+5208];
	mul.f64 	%fd22925, %fd22924, %fd22577;
	sub.f64 	%fd22926, %fd22923, %fd22925;
	mul.f64 	%fd22927, %fd2229, %fd22400;
	sub.f64 	%fd22928, %fd22926, %fd22927;
	ld.local.f64 	%fd22929, [%rd5+5224];
	mul.f64 	%fd22930, %fd22929, %fd22365;
	sub.f64 	%fd22931, %fd22928, %fd22930;
	mul.f64 	%fd22932, %fd2218, %fd22360;
	sub.f64 	%fd22933, %fd22931, %fd22932;
	div.rn.f64 	%fd22934, %fd22933, %fd22918;
	st.local.f64 	[%rd508+872], %fd22934;
	ld.local.f64 	%fd22935, [%rd5+5096];
	mul.f64 	%fd22936, %fd22934, %fd22935;
	sub.f64 	%fd22937, %fd20766, %fd22936;
	mul.f64 	%fd22938, %fd2429, %fd22865;
	sub.f64 	%fd22939, %fd22937, %fd22938;
	ld.local.f64 	%fd22940, [%rd5+5112];
	mul.f64 	%fd22941, %fd22940, %fd22835;
	sub.f64 	%fd22942, %fd22939, %fd22941;
	mul.f64 	%fd22943, %fd2430, %fd22631;
	sub.f64 	%fd22944, %fd22942, %fd22943;
	ld.local.f64 	%fd22945, [%rd5+5128];
	mul.f64 	%fd22946, %fd22945, %fd22604;
	sub.f64 	%fd22947, %fd22944, %fd22946;
	mul.f64 	%fd22948, %fd2431, %fd22577;
	sub.f64 	%fd22949, %fd22947, %fd22948;
	ld.local.f64 	%fd22950, [%rd5+5144];
	mul.f64 	%fd22951, %fd22950, %fd22400;
	sub.f64 	%fd22952, %fd22949, %fd22951;
	mul.f64 	%fd22953, %fd2432, %fd22372;
	sub.f64 	%fd22954, %fd22952, %fd22953;
	ld.local.f64 	%fd22955, [%rd5+5160];
	mul.f64 	%fd22956, %fd22955, %fd22365;
	sub.f64 	%fd22957, %fd22954, %fd22956;
	mul.f64 	%fd22958, %fd2177, %fd22360;
	sub.f64 	%fd22959, %fd22957, %fd22958;
	div.rn.f64 	%fd22960, %fd22959, %fd2427;
	st.local.f64 	[%rd508+864], %fd22960;
	mul.f64 	%fd22961, %fd2176, %fd22631;
	sub.f64 	%fd22962, %fd26163, %fd22961;
	mul.f64 	%fd22963, %fd2116, %fd22577;
	sub.f64 	%fd22964, %fd22962, %fd22963;
	mul.f64 	%fd22965, %fd2117, %fd22365;
	sub.f64 	%fd22966, %fd22964, %fd22965;
	div.rn.f64 	%fd22967, %fd22966, %fd2175;
	st.local.f64 	[%rd508+856], %fd22967;
	mul.f64 	%fd22968, %fd2174, %fd22631;
	sub.f64 	%fd22969, %fd26164, %fd22968;
	mul.f64 	%fd22970, %fd2274, %fd22577;
	sub.f64 	%fd22971, %fd22969, %fd22970;
	mul.f64 	%fd22972, %fd2275, %fd22365;
	sub.f64 	%fd22973, %fd22971, %fd22972;
	div.rn.f64 	%fd22974, %fd22973, %fd2173;
	st.local.f64 	[%rd508+848], %fd22974;
	mul.f64 	%fd22975, %fd2172, %fd22515;
	sub.f64 	%fd22976, %fd26165, %fd22975;
	mul.f64 	%fd22977, %fd2271, %fd22488;
	sub.f64 	%fd22978, %fd22976, %fd22977;
	mul.f64 	%fd22979, %fd2272, %fd22415;
	sub.f64 	%fd22980, %fd22978, %fd22979;
	mul.f64 	%fd22981, %fd2183, %fd22372;
	sub.f64 	%fd22982, %fd22980, %fd22981;
	mul.f64 	%fd22983, %fd2184, %fd22357;
	sub.f64 	%fd22984, %fd22982, %fd22983;
	div.rn.f64 	%fd22985, %fd22984, %fd2171;
	st.local.f64 	[%rd508+840], %fd22985;
	mul.f64 	%fd22986, %fd2495, %fd22604;
	sub.f64 	%fd22987, %fd26166, %fd22986;
	mul.f64 	%fd22988, %fd2423, %fd22577;
	sub.f64 	%fd22989, %fd22987, %fd22988;
	mul.f64 	%fd22990, %fd2496, %fd22548;
	sub.f64 	%fd22991, %fd22989, %fd22990;
	mul.f64 	%fd22992, %fd2424, %fd22488;
	sub.f64 	%fd22993, %fd22991, %fd22992;
	mul.f64 	%fd22994, %fd2497, %fd22360;
	sub.f64 	%fd22995, %fd22993, %fd22994;
	div.rn.f64 	%fd22996, %fd22995, %fd2421;
	st.local.f64 	[%rd508+832], %fd22996;
	mul.f64 	%fd22997, %fd2419, %fd22631;
	sub.f64 	%fd22998, %fd26167, %fd22997;
	mul.f64 	%fd22999, %fd2492, %fd22577;
	sub.f64 	%fd23000, %fd22998, %fd22999;
	mul.f64 	%fd23001, %fd2420, %fd22548;
	sub.f64 	%fd23002, %fd23000, %fd23001;
	mul.f64 	%fd23003, %fd2493, %fd22488;
	sub.f64 	%fd23004, %fd23002, %fd23003;
	div.rn.f64 	%fd23005, %fd23004, %fd2269;
	st.local.f64 	[%rd508+824], %fd23005;
	ld.local.f64 	%fd23006, [%rd5+4808];
	mul.f64 	%fd23007, %fd23006, %fd22604;
	sub.f64 	%fd23008, %fd20748, %fd23007;
	mul.f64 	%fd23009, %fd2228, %fd22577;
	sub.f64 	%fd23010, %fd23008, %fd23009;
	ld.local.f64 	%fd23011, [%rd5+4824];
	mul.f64 	%fd23012, %fd23011, %fd22400;
	sub.f64 	%fd23013, %fd23010, %fd23012;
	mul.f64 	%fd23014, %fd2268, %fd22360;
	sub.f64 	%fd23015, %fd23013, %fd23014;
	div.rn.f64 	%fd23016, %fd23015, %fd2115;
	st.local.f64 	[%rd508+816], %fd23016;
	mul.f64 	%fd23017, %fd2263, %fd22985;
	sub.f64 	%fd23018, %fd20742, %fd23017;
	mul.f64 	%fd23019, %fd2165, %fd22846;
	sub.f64 	%fd23020, %fd23018, %fd23019;
	mul.f64 	%fd23021, %fd2166, %fd22820;
	sub.f64 	%fd23022, %fd23020, %fd23021;
	mul.f64 	%fd23023, %fd2265, %fd22753;
	sub.f64 	%fd23024, %fd23022, %fd23023;
	mul.f64 	%fd23025, %fd2266, %fd22662;
	sub.f64 	%fd23026, %fd23024, %fd23025;
	mul.f64 	%fd23027, %fd2167, %fd22577;
	sub.f64 	%fd23028, %fd23026, %fd23027;
	mul.f64 	%fd23029, %fd2111, %fd22515;
	sub.f64 	%fd23030, %fd23028, %fd23029;
	mul.f64 	%fd23031, %fd2168, %fd22463;
	sub.f64 	%fd23032, %fd23030, %fd23031;
	mul.f64 	%fd23033, %fd2114, %fd22372;
	sub.f64 	%fd23034, %fd23032, %fd23033;
	mul.f64 	%fd23035, %fd2169, %fd22365;
	sub.f64 	%fd23036, %fd23034, %fd23035;
	mul.f64 	%fd23037, %fd2170, %fd22357;
	sub.f64 	%fd23038, %fd23036, %fd23037;
	div.rn.f64 	%fd23039, %fd23038, %fd2262;
	st.local.f64 	[%rd508+808], %fd23039;
	ld.local.v2.f64 	{%fd23040, %fd23041}, [%rd5+4592];
	mul.f64 	%fd23042, %fd23040, %fd22985;
	sub.f64 	%fd23043, %fd20738, %fd23042;
	mul.f64 	%fd23044, %fd23041, %fd22883;
	sub.f64 	%fd23045, %fd23043, %fd23044;
	ld.local.v2.f64 	{%fd23046, %fd23047}, [%rd5+4608];
	mul.f64 	%fd23048, %fd23046, %fd22820;
	sub.f64 	%fd23049, %fd23045, %fd23048;
	mul.f64 	%fd23050, %fd23047, %fd22782;
	sub.f64 	%fd23051, %fd23049, %fd23050;
	ld.local.v2.f64 	{%fd23052, %fd23053}, [%rd5+4624];
	mul.f64 	%fd23054, %fd23052, %fd22662;
	sub.f64 	%fd23055, %fd23051, %fd23054;
	mul.f64 	%fd23056, %fd23053, %fd22577;
	sub.f64 	%fd23057, %fd23055, %fd23056;
	ld.local.v2.f64 	{%fd23058, %fd23059}, [%rd5+4640];
	mul.f64 	%fd23060, %fd23058, %fd22548;
	sub.f64 	%fd23061, %fd23057, %fd23060;
	mul.f64 	%fd23062, %fd23059, %fd22488;
	sub.f64 	%fd23063, %fd23061, %fd23062;
	ld.local.v2.f64 	{%fd23064, %fd23065}, [%rd5+4656];
	mul.f64 	%fd23066, %fd23064, %fd22415;
	sub.f64 	%fd23067, %fd23063, %fd23066;
	mul.f64 	%fd23068, %fd23065, %fd22385;
	sub.f64 	%fd23069, %fd23067, %fd23068;
	mul.f64 	%fd23070, %fd20739, %fd22357;
	sub.f64 	%fd23071, %fd23069, %fd23070;
	div.rn.f64 	%fd23072, %fd23071, %fd20736;
	st.local.f64 	[%rd508+800], %fd23072;
	ld.local.f64 	%fd23073, [%rd5+4528];
	mul.f64 	%fd23074, %fd23073, %fd23016;
	sub.f64 	%fd23075, %fd20734, %fd23074;
	mul.f64 	%fd23076, %fd2110, %fd22901;
	sub.f64 	%fd23077, %fd23075, %fd23076;
	ld.local.f64 	%fd23078, [%rd5+4544];
	mul.f64 	%fd23079, %fd23078, %fd22604;
	sub.f64 	%fd23080, %fd23077, %fd23079;
	mul.f64 	%fd23081, %fd2226, %fd22577;
	sub.f64 	%fd23082, %fd23080, %fd23081;
	ld.local.f64 	%fd23083, [%rd5+4560];
	mul.f64 	%fd23084, %fd23083, %fd22400;
	sub.f64 	%fd23085, %fd23082, %fd23084;
	mul.f64 	%fd23086, %fd2227, %fd22360;
	sub.f64 	%fd23087, %fd23085, %fd23086;
	div.rn.f64 	%fd23088, %fd23087, %fd2164;
	st.local.f64 	[%rd508+792], %fd23088;
	mul.f64 	%fd23089, %fd2488, %fd22967;
	sub.f64 	%fd23090, %fd26172, %fd23089;
	ld.local.f64 	%fd23091, [%rd5+4472];
	mul.f64 	%fd23092, %fd23091, %fd22734;
	sub.f64 	%fd23093, %fd23090, %fd23092;
	mul.f64 	%fd23094, %fd2489, %fd22631;
	sub.f64 	%fd23095, %fd23093, %fd23094;
	ld.local.f64 	%fd23096, [%rd5+4488];
	mul.f64 	%fd23097, %fd23096, %fd22577;
	sub.f64 	%fd23098, %fd23095, %fd23097;
	mul.f64 	%fd23099, %fd2490, %fd22548;
	sub.f64 	%fd23100, %fd23098, %fd23099;
	div.rn.f64 	%fd23101, %fd23100, %fd2486;
	st.local.f64 	[%rd508+784], %fd23101;
	mul.f64 	%fd23102, %fd23101, %fd2483;
	sub.f64 	%fd23103, %fd26173, %fd23102;
	mul.f64 	%fd23104, %fd2484, %fd22734;
	sub.f64 	%fd23105, %fd23103, %fd23104;
	ld.local.f64 	%fd23106, [%rd5+4416];
	mul.f64 	%fd23107, %fd23106, %fd22689;
	sub.f64 	%fd23108, %fd23105, %fd23107;
	mul.f64 	%fd23109, %fd2485, %fd22577;
	sub.f64 	%fd23110, %fd23108, %fd23109;
	mul.f64 	%fd23111, %fd2135, %fd22548;
	sub.f64 	%fd23112, %fd23110, %fd23111;
	mul.f64 	%fd23113, %fd2136, %fd22463;
	sub.f64 	%fd23114, %fd23112, %fd23113;
	ld.local.f64 	%fd23115, [%rd5+4448];
	mul.f64 	%fd23116, %fd23115, %fd22360;
	sub.f64 	%fd23117, %fd23114, %fd23116;
	div.rn.f64 	%fd23118, %fd23117, %fd2481;
	st.local.f64 	[%rd508+776], %fd23118;
	mul.f64 	%fd23119, %fd2408, %fd22967;
	sub.f64 	%fd23120, %fd20728, %fd23119;
	ld.local.f64 	%fd23121, [%rd5+4320];
	mul.f64 	%fd23122, %fd23121, %fd22960;
	sub.f64 	%fd23123, %fd23120, %fd23122;
	mul.f64 	%fd23124, %fd2410, %fd22934;
	sub.f64 	%fd23125, %fd23123, %fd23124;
	mul.f64 	%fd23126, %fd2411, %fd22917;
	sub.f64 	%fd23127, %fd23125, %fd23126;
	mul.f64 	%fd23128, %fd2412, %fd22865;
	sub.f64 	%fd23129, %fd23127, %fd23128;
	ld.local.f64 	%fd23130, [%rd5+4352];
	mul.f64 	%fd23131, %fd23130, %fd22631;
	sub.f64 	%fd23132, %fd23129, %fd23131;
	mul.f64 	%fd23133, %fd2413, %fd22604;
	sub.f64 	%fd23134, %fd23132, %fd23133;
	mul.f64 	%fd23135, %fd2414, %fd22577;
	sub.f64 	%fd23136, %fd23134, %fd23135;
	mul.f64 	%fd23137, %fd2415, %fd22400;
	sub.f64 	%fd23138, %fd23136, %fd23137;
	ld.local.f64 	%fd23139, [%rd5+4384];
	mul.f64 	%fd23140, %fd23139, %fd22360;
	sub.f64 	%fd23141, %fd23138, %fd23140;
	div.rn.f64 	%fd23142, %fd23141, %fd2407;
	st.local.f64 	[%rd508+768], %fd23142;
	ld.local.v2.f64 	{%fd23143, %fd23144}, [%rd5+4112];
	mul.f64 	%fd23145, %fd23142, %fd23144;
	sub.f64 	%fd23146, %fd20718, %fd23145;
	ld.local.v2.f64 	{%fd23147, %fd23148}, [%rd5+4128];
	mul.f64 	%fd23149, %fd23147, %fd23101;
	sub.f64 	%fd23150, %fd23146, %fd23149;
	mul.f64 	%fd23151, %fd23148, %fd23005;
	sub.f64 	%fd23152, %fd23150, %fd23151;
	ld.local.v2.f64 	{%fd23153, %fd23154}, [%rd5+4144];
	mul.f64 	%fd23155, %fd23153, %fd22974;
	sub.f64 	%fd23156, %fd23152, %fd23155;
	mul.f64 	%fd23157, %fd23154, %fd22967;
	sub.f64 	%fd23158, %fd23156, %fd23157;
	ld.local.v2.f64 	{%fd23159, %fd23160}, [%rd5+4160];
	mul.f64 	%fd23161, %fd23159, %fd22934;
	sub.f64 	%fd23162, %fd23158, %fd23161;
	mul.f64 	%fd23163, %fd23160, %fd22917;
	sub.f64 	%fd23164, %fd23162, %fd23163;
	ld.local.v2.f64 	{%fd23165, %fd23166}, [%rd5+4176];
	mul.f64 	%fd23167, %fd23165, %fd22865;
	sub.f64 	%fd23168, %fd23164, %fd23167;
	mul.f64 	%fd23169, %fd23166, %fd22753;
	sub.f64 	%fd23170, %fd23168, %fd23169;
	ld.local.v2.f64 	{%fd23171, %fd23172}, [%rd5+4192];
	mul.f64 	%fd23173, %fd23171, %fd22708;
	sub.f64 	%fd23174, %fd23170, %fd23173;
	mul.f64 	%fd23175, %fd23172, %fd22631;
	sub.f64 	%fd23176, %fd23174, %fd23175;
	ld.local.v2.f64 	{%fd23177, %fd23178}, [%rd5+4208];
	mul.f64 	%fd23179, %fd23177, %fd22604;
	sub.f64 	%fd23180, %fd23176, %fd23179;
	mul.f64 	%fd23181, %fd23178, %fd22577;
	sub.f64 	%fd23182, %fd23180, %fd23181;
	ld.local.v2.f64 	{%fd23183, %fd23184}, [%rd5+4224];
	mul.f64 	%fd23185, %fd23183, %fd22548;
	sub.f64 	%fd23186, %fd23182, %fd23185;
	mul.f64 	%fd23187, %fd23184, %fd22488;
	sub.f64 	%fd23188, %fd23186, %fd23187;
	ld.local.v2.f64 	{%fd23189, %fd23190}, [%rd5+4240];
	mul.f64 	%fd23191, %fd23189, %fd22463;
	sub.f64 	%fd23192, %fd23188, %fd23191;
	mul.f64 	%fd23193, %fd23190, %fd22400;
	sub.f64 	%fd23194, %fd23192, %fd23193;
	ld.local.v2.f64 	{%fd23195, %fd23196}, [%rd5+4256];
	mul.f64 	%fd23197, %fd23195, %fd22372;
	sub.f64 	%fd23198, %fd23194, %fd23197;
	mul.f64 	%fd23199, %fd23196, %fd22365;
	sub.f64 	%fd23200, %fd23198, %fd23199;
	mul.f64 	%fd23201, %fd20719, %fd22360;
	sub.f64 	%fd23202, %fd23200, %fd23201;
	div.rn.f64 	%fd23203, %fd23202, %fd23143;
	st.local.f64 	[%rd508+760], %fd23203;
	mul.f64 	%fd23204, %fd2107, %fd22604;
	sub.f64 	%fd23205, %fd20706, %fd23204;
	ld.local.f64 	%fd23206, [%rd5+4056];
	mul.f64 	%fd23207, %fd23206, %fd22577;
	sub.f64 	%fd23208, %fd23205, %fd23207;
	mul.f64 	%fd23209, %fd2225, %fd22400;
	sub.f64 	%fd23210, %fd23208, %fd23209;
	ld.local.f64 	%fd23211, [%rd5+4072];
	mul.f64 	%fd23212, %fd23211, %fd22360;
	sub.f64 	%fd23213, %fd23210, %fd23212;
	div.rn.f64 	%fd23214, %fd23213, %fd20704;
	st.local.f64 	[%rd508+752], %fd23214;
	ld.local.f64 	%fd23215, [%rd5+3984];
	mul.f64 	%fd23216, %fd23215, %fd22604;
	sub.f64 	%fd23217, %fd20696, %fd23216;
	mul.f64 	%fd23218, %fd2106, %fd22577;
	sub.f64 	%fd23219, %fd23217, %fd23218;
	ld.local.f64 	%fd23220, [%rd5+4000];
	mul.f64 	%fd23221, %fd23220, %fd22400;
	sub.f64 	%fd23222, %fd23219, %fd23221;
	mul.f64 	%fd23223, %fd2163, %fd22360;
	sub.f64 	%fd23224, %fd23222, %fd23223;
	div.rn.f64 	%fd23225, %fd23224, %fd2258;
	st.local.f64 	[%rd508+744], %fd23225;
	ld.local.f64 	%fd23226, [%rd5+3920];
	mul.f64 	%fd23227, %fd23226, %fd22631;
	sub.f64 	%fd23228, %fd20689, %fd23227;
	mul.f64 	%fd23229, %fd2162, %fd22577;
	sub.f64 	%fd23230, %fd23228, %fd23229;
	ld.local.f64 	%fd23231, [%rd5+3936];
	mul.f64 	%fd23232, %fd23231, %fd22400;
	sub.f64 	%fd23233, %fd23230, %fd23232;
	mul.f64 	%fd23234, %fd2224, %fd22372;
	sub.f64 	%fd23235, %fd23233, %fd23234;
	mul.f64 	%fd23236, %fd20690, %fd22360;
	sub.f64 	%fd23237, %fd23235, %fd23236;
	div.rn.f64 	%fd23238, %fd23237, %fd2189;
	st.local.f64 	[%rd508+736], %fd23238;
	mul.f64 	%fd23239, %fd2108, %fd22974;
	sub.f64 	%fd23240, %fd26179, %fd23239;
	mul.f64 	%fd23241, %fd2109, %fd22934;
	sub.f64 	%fd23242, %fd23240, %fd23241;
	mul.f64 	%fd23243, %fd2255, %fd22577;
	sub.f64 	%fd23244, %fd23242, %fd23243;
	mul.f64 	%fd23245, %fd2256, %fd22400;
	sub.f64 	%fd23246, %fd23244, %fd23245;
	mul.f64 	%fd23247, %fd2161, %fd22365;
	sub.f64 	%fd23248, %fd23246, %fd23247;
	ld.local.v2.f64 	{%fd23249, %fd23250}, [%rd5+3840];
	div.rn.f64 	%fd23251, %fd23248, %fd23250;
	st.local.f64 	[%rd508+728], %fd23251;
	ld.local.v2.f64 	{%fd23252, %fd23253}, [%rd5+3760];
	mul.f64 	%fd23254, %fd23252, %fd23072;
	sub.f64 	%fd23255, %fd20683, %fd23254;
	mul.f64 	%fd23256, %fd23253, %fd22985;
	sub.f64 	%fd23257, %fd23255, %fd23256;
	ld.local.v2.f64 	{%fd23258, %fd23259}, [%rd5+3776];
	mul.f64 	%fd23260, %fd23258, %fd22883;
	sub.f64 	%fd23261, %fd23257, %fd23260;
	mul.f64 	%fd23262, %fd23259, %fd22820;
	sub.f64 	%fd23263, %fd23261, %fd23262;
	ld.local.v2.f64 	{%fd23264, %fd23265}, [%rd5+3792];
	mul.f64 	%fd23266, %fd23264, %fd22782;
	sub.f64 	%fd23267, %fd23263, %fd23266;
	mul.f64 	%fd23268, %fd23265, %fd22662;
	sub.f64 	%fd23269, %fd23267, %fd23268;
	ld.local.v2.f64 	{%fd23270, %fd23271}, [%rd5+3808];
	mul.f64 	%fd23272, %fd23270, %fd22548;
	sub.f64 	%fd23273, %fd23269, %fd23272;
	mul.f64 	%fd23274, %fd23271, %fd22488;
	sub.f64 	%fd23275, %fd23273, %fd23274;
	ld.local.v2.f64 	{%fd23276, %fd23277}, [%rd5+3824];
	mul.f64 	%fd23278, %fd23276, %fd22415;
	sub.f64 	%fd23279, %fd23275, %fd23278;
	mul.f64 	%fd23280, %fd23277, %fd22385;
	sub.f64 	%fd23281, %fd23279, %fd23280;
	mul.f64 	%fd23282, %fd23249, %fd22357;
	sub.f64 	%fd23283, %fd23281, %fd23282;
	div.rn.f64 	%fd23284, %fd23283, %fd20681;
	st.local.f64 	[%rd508+720], %fd23284;
	mul.f64 	%fd23285, %fd2157, %fd23225;
	sub.f64 	%fd23286, %fd26181, %fd23285;
	mul.f64 	%fd23287, %fd2158, %fd23214;
	sub.f64 	%fd23288, %fd23286, %fd23287;
	ld.local.f64 	%fd23289, [%rd5+3680];
	mul.f64 	%fd23290, %fd23289, %fd23016;
	sub.f64 	%fd23291, %fd23288, %fd23290;
	mul.f64 	%fd23292, %fd2400, %fd22967;
	sub.f64 	%fd23293, %fd23291, %fd23292;
	mul.f64 	%fd23294, %fd2401, %fd22934;
	sub.f64 	%fd23295, %fd23293, %fd23294;
	ld.local.f64 	%fd23296, [%rd5+3704];
	mul.f64 	%fd23297, %fd23296, %fd22865;
	sub.f64 	%fd23298, %fd23295, %fd23297;
	mul.f64 	%fd23299, %fd2159, %fd22801;
	sub.f64 	%fd23300, %fd23298, %fd23299;
	mul.f64 	%fd23301, %fd2160, %fd22631;
	sub.f64 	%fd23302, %fd23300, %fd23301;
	ld.local.f64 	%fd23303, [%rd5+3728];
	mul.f64 	%fd23304, %fd23303, %fd22604;
	sub.f64 	%fd23305, %fd23302, %fd23304;
	mul.f64 	%fd23306, %fd2402, %fd22577;
	sub.f64 	%fd23307, %fd23305, %fd23306;
	ld.local.f64 	%fd23308, [%rd5+3656];
	div.rn.f64 	%fd23309, %fd23307, %fd23308;
	st.local.f64 	[%rd508+712], %fd23309;
	mul.f64 	%fd23310, %fd2156, %fd23005;
	sub.f64 	%fd23311, %fd26182, %fd23310;
	mul.f64 	%fd23312, %fd2479, %fd22974;
	sub.f64 	%fd23313, %fd23311, %fd23312;
	mul.f64 	%fd23314, %fd2396, %fd22631;
	sub.f64 	%fd23315, %fd23313, %fd23314;
	mul.f64 	%fd23316, %fd2397, %fd22577;
	sub.f64 	%fd23317, %fd23315, %fd23316;
	mul.f64 	%fd23318, %fd2480, %fd22548;
	sub.f64 	%fd23319, %fd23317, %fd23318;
	mul.f64 	%fd23320, %fd2398, %fd22360;
	sub.f64 	%fd23321, %fd23319, %fd23320;
	div.rn.f64 	%fd23322, %fd23321, %fd2155;
	st.local.f64 	[%rd508+704], %fd23322;
	mul.f64 	%fd23323, %fd2253, %fd23238;
	sub.f64 	%fd23324, %fd20679, %fd23323;
	ld.local.f64 	%fd23325, [%rd5+3568];
	mul.f64 	%fd23326, %fd23325, %fd22631;
	sub.f64 	%fd23327, %fd23324, %fd23326;
	mul.f64 	%fd23328, %fd2105, %fd22577;
	sub.f64 	%fd23329, %fd23327, %fd23328;
	ld.local.f64 	%fd23330, [%rd5+3584];
	mul.f64 	%fd23331, %fd23330, %fd22372;
	sub.f64 	%fd23332, %fd23329, %fd23331;
	mul.f64 	%fd23333, %fd2223, %fd22360;
	sub.f64 	%fd23334, %fd23332, %fd23333;
	ld.local.f64 	%fd23335, [%rd5+3552];
	div.rn.f64 	%fd23336, %fd23334, %fd23335;
	st.local.f64 	[%rd508+696], %fd23336;
	ld.local.v2.f64 	{%fd23337, %fd23338}, [%rd5+3488];
	mul.f64 	%fd23339, %fd23338, %fd23225;
	sub.f64 	%fd23340, %fd20673, %fd23339;
	ld.local.v2.f64 	{%fd23341, %fd23342}, [%rd5+3504];
	mul.f64 	%fd23343, %fd23341, %fd22604;
	sub.f64 	%fd23344, %fd23340, %fd23343;
	mul.f64 	%fd23345, %fd23342, %fd22577;
	sub.f64 	%fd23346, %fd23344, %fd23345;
	ld.local.v2.f64 	{%fd23347, %fd23348}, [%rd5+3520];
	mul.f64 	%fd23349, %fd23347, %fd22400;
	sub.f64 	%fd23350, %fd23346, %fd23349;
	mul.f64 	%fd23351, %fd23348, %fd22360;
	sub.f64 	%fd23352, %fd23350, %fd23351;
	div.rn.f64 	%fd23353, %fd23352, %fd23337;
	st.local.f64 	[%rd508+688], %fd23353;
	ld.local.v2.f64 	{%fd23354, %fd23355}, [%rd5+3424];
	mul.f64 	%fd23356, %fd23354, %fd23016;
	sub.f64 	%fd23357, %fd20667, %fd23356;
	mul.f64 	%fd23358, %fd23355, %fd22901;
	sub.f64 	%fd23359, %fd23357, %fd23358;
	ld.local.v2.f64 	{%fd23360, %fd23361}, [%rd5+3440];
	mul.f64 	%fd23362, %fd23360, %fd22604;
	sub.f64 	%fd23363, %fd23359, %fd23362;
	mul.f64 	%fd23364, %fd23361, %fd22577;
	sub.f64 	%fd23365, %fd23363, %fd23364;
	ld.local.v2.f64 	{%fd23366, %fd23367}, [%rd5+3456];
	mul.f64 	%fd23368, %fd23366, %fd22400;
	sub.f64 	%fd23369, %fd23365, %fd23368;
	mul.f64 	%fd23370, %fd23367, %fd22360;
	sub.f64 	%fd23371, %fd23369, %fd23370;
	div.rn.f64 	%fd23372, %fd23371, %fd20665;
	st.local.f64 	[%rd508+680], %fd23372;
	ld.local.v2.f64 	{%fd23373, %fd23374}, [%rd5+3376];
	mul.f64 	%fd23375, %fd23373, %fd23238;
	sub.f64 	%fd23376, %fd26186, %fd23375;
	mul.f64 	%fd23377, %fd23374, %fd22631;
	sub.f64 	%fd23378, %fd23376, %fd23377;
	ld.local.v2.f64 	{%fd23379, %fd23380}, [%rd5+3392];
	mul.f64 	%fd23381, %fd23379, %fd22372;
	sub.f64 	%fd23382, %fd23378, %fd23381;
	mul.f64 	%fd23383, %fd23380, %fd22360;
	sub.f64 	%fd23384, %fd23382, %fd23383;
	ld.local.f64 	%fd23385, [%rd5+3368];
	div.rn.f64 	%fd23386, %fd23384, %fd23385;
	st.local.f64 	[%rd508+672], %fd23386;
	mul.f64 	%fd23387, %fd2182, %fd22515;
	sub.f64 	%fd23388, %fd26187, %fd23387;
	mul.f64 	%fd23389, %fd2112, %fd22372;
	sub.f64 	%fd23390, %fd23388, %fd23389;
	mul.f64 	%fd23391, %fd2113, %fd22365;
	sub.f64 	%fd23392, %fd23390, %fd23391;
	mul.f64 	%fd23393, %fd2251, %fd22357;
	sub.f64 	%fd23394, %fd23392, %fd23393;
	div.rn.f64 	%fd23395, %fd23394, %fd2181;
	st.local.f64 	[%rd508+664], %fd23395;
	ld.local.f64 	%fd23396, [%rd5+3304];
	mul.f64 	%fd23397, %fd23396, %fd22865;
	sub.f64 	%fd23398, %fd26188, %fd23397;
	mul.f64 	%fd23399, %fd2392, %fd22577;
	sub.f64 	%fd23400, %fd23398, %fd23399;
	mul.f64 	%fd23401, %fd2393, %fd22360;
	sub.f64 	%fd23402, %fd23400, %fd23401;
	div.rn.f64 	%fd23403, %fd23402, %fd2390;
	st.local.f64 	[%rd508+656], %fd23403;
	mul.f64 	%fd23404, %fd2386, %fd22846;
	sub.f64 	%fd23405, %fd26189, %fd23404;
	ld.local.f64 	%fd23406, [%rd5+3256];
	mul.f64 	%fd23407, %fd23406, %fd22631;
	sub.f64 	%fd23408, %fd23405, %fd23407;
	mul.f64 	%fd23409, %fd2387, %fd22577;
	sub.f64 	%fd23410, %fd23408, %fd23409;
	mul.f64 	%fd23411, %fd2388, %fd22548;
	sub.f64 	%fd23412, %fd23410, %fd23411;
	mul.f64 	%fd23413, %fd2389, %fd22488;
	sub.f64 	%fd23414, %fd23412, %fd23413;
	ld.local.f64 	%fd23415, [%rd5+3288];
	mul.f64 	%fd23416, %fd23415, %fd22365;
	sub.f64 	%fd23417, %fd23414, %fd23416;
	div.rn.f64 	%fd23418, %fd23417, %fd2384;
	st.local.f64 	[%rd508+648], %fd23418;
	ld.local.v2.f64 	{%fd23419, %fd23420}, [%rd5+3184];
	mul.f64 	%fd23421, %fd23419, %fd23284;
	sub.f64 	%fd23422, %fd26190, %fd23421;
	mul.f64 	%fd23423, %fd23420, %fd22883;
	sub.f64 	%fd23424, %fd23422, %fd23423;
	ld.local.v2.f64 	{%fd23425, %fd23426}, [%rd5+3200];
	mul.f64 	%fd23427, %fd23425, %fd22820;
	sub.f64 	%fd23428, %fd23424, %fd23427;
	mul.f64 	%fd23429, %fd23426, %fd22548;
	sub.f64 	%fd23430, %fd23428, %fd23429;
	ld.local.v2.f64 	{%fd23431, %fd23432}, [%rd5+3216];
	mul.f64 	%fd23433, %fd23431, %fd22488;
	sub.f64 	%fd23434, %fd23430, %fd23433;
	mul.f64 	%fd23435, %fd23432, %fd22385;
	sub.f64 	%fd23436, %fd23434, %fd23435;
	ld.local.f64 	%fd23437, [%rd5+3232];
	mul.f64 	%fd23438, %fd23437, %fd22357;
	sub.f64 	%fd23439, %fd23436, %fd23438;
	ld.local.v2.f64 	{%fd23440, %fd23441}, [%rd5+3168];
	div.rn.f64 	%fd23442, %fd23439, %fd23441;
	st.local.f64 	[%rd508+640], %fd23442;
	ld.local.v2.f64 	{%fd23443, %fd23444}, [%rd5+3152];
	mul.f64 	%fd23445, %fd23443, %fd23016;
	sub.f64 	%fd23446, %fd26191, %fd23445;
	mul.f64 	%fd23447, %fd23444, %fd22577;
	sub.f64 	%fd23448, %fd23446, %fd23447;
	mul.f64 	%fd23449, %fd23440, %fd22360;
	sub.f64 	%fd23450, %fd23448, %fd23449;
	ld.local.v2.f64 	{%fd23451, %fd23452}, [%rd5+3136];
	div.rn.f64 	%fd23453, %fd23450, %fd23452;
	st.local.f64 	[%rd508+632], %fd23453;
	mul.f64 	%fd23454, %fd2381, %fd23005;
	sub.f64 	%fd23455, %fd26192, %fd23454;
	ld.local.v2.f64 	{%fd23456, %fd23457}, [%rd5+3104];
	mul.f64 	%fd23458, %fd23456, %fd22974;
	sub.f64 	%fd23459, %fd23455, %fd23458;
	mul.f64 	%fd23460, %fd23457, %fd22967;
	sub.f64 	%fd23461, %fd23459, %fd23460;
	ld.local.v2.f64 	{%fd23462, %fd23463}, [%rd5+3120];
	mul.f64 	%fd23464, %fd23462, %fd22917;
	sub.f64 	%fd23465, %fd23461, %fd23464;
	mul.f64 	%fd23466, %fd23463, %fd22631;
	sub.f64 	%fd23467, %fd23465, %fd23466;
	mul.f64 	%fd23468, %fd23451, %fd22577;
	sub.f64 	%fd23469, %fd23467, %fd23468;
	div.rn.f64 	%fd23470, %fd23469, %fd2380;
	st.local.f64 	[%rd508+624], %fd23470;
	ld.local.v2.f64 	{%fd23471, %fd23472}, [%rd5+3056];
	mul.f64 	%fd23473, %fd23472, %fd22708;
	sub.f64 	%fd23474, %fd26193, %fd23473;
	ld.local.v2.f64 	{%fd23475, %fd23476}, [%rd5+3072];
	mul.f64 	%fd23477, %fd23475, %fd22577;
	sub.f64 	%fd23478, %fd23474, %fd23477;
	mul.f64 	%fd23479, %fd23476, %fd22372;
	sub.f64 	%fd23480, %fd23478, %fd23479;
	div.rn.f64 	%fd23481, %fd23480, %fd23471;
	st.local.f64 	[%rd508+616], %fd23481;
	ld.local.v2.f64 	{%fd23482, %fd23483}, [%rd5+3024];
	mul.f64 	%fd23484, %fd23482, %fd23336;
	sub.f64 	%fd23485, %fd26194, %fd23484;
	mul.f64 	%fd23486, %fd23483, %fd22577;
	sub.f64 	%fd23487, %fd23485, %fd23486;
	ld.local.v2.f64 	{%fd23488, %fd23489}, [%rd5+3040];
	mul.f64 	%fd23490, %fd23488, %fd22400;
	sub.f64 	%fd23491, %fd23487, %fd23490;
	mul.f64 	%fd23492, %fd23489, %fd22372;
	sub.f64 	%fd23493, %fd23491, %fd23492;
	ld.local.v2.f64 	{%fd23494, %fd23495}, [%rd5+3008];
	div.rn.f64 	%fd23496, %fd23493, %fd23495;
	st.local.f64 	[%rd508+608], %fd23496;
	ld.local.v2.f64 	{%fd23497, %fd23498}, [%rd5+2992];
	mul.f64 	%fd23499, %fd23498, %fd22734;
	sub.f64 	%fd23500, %fd26195, %fd23499;
	mul.f64 	%fd23501, %fd23494, %fd22577;
	sub.f64 	%fd23502, %fd23500, %fd23501;
	div.rn.f64 	%fd23503, %fd23502, %fd23497;
	st.local.f64 	[%rd508+600], %fd23503;
	ld.local.v2.f64 	{%fd23504, %fd23505}, [%rd5+2944];
	mul.f64 	%fd23506, %fd23505, %fd22801;
	sub.f64 	%fd23507, %fd26196, %fd23506;
	ld.local.v2.f64 	{%fd23508, %fd23509}, [%rd5+2960];
	mul.f64 	%fd23510, %fd23508, %fd22708;
	sub.f64 	%fd23511, %fd23507, %fd23510;
	mul.f64 	%fd23512, %fd23509, %fd22604;
	sub.f64 	%fd23513, %fd23511, %fd23512;
	ld.local.v2.f64 	{%fd23514, %fd23515}, [%rd5+2976];
	mul.f64 	%fd23516, %fd23514, %fd22577;
	sub.f64 	%fd23517, %fd23513, %fd23516;
	mul.f64 	%fd23518, %fd23515, %fd22360;
	sub.f64 	%fd23519, %fd23517, %fd23518;
	div.rn.f64 	%fd23520, %fd23519, %fd23504;
	st.local.f64 	[%rd508+592], %fd23520;
	ld.local.v2.f64 	{%fd23521, %fd23522}, [%rd5+2912];
	mul.f64 	%fd23523, %fd23522, %fd22577;
	sub.f64 	%fd23524, %fd26197, %fd23523;
	mul.f64 	%fd23525, %fd2246, %fd22372;
	sub.f64 	%fd23526, %fd23524, %fd23525;
	mul.f64 	%fd23527, %fd2247, %fd22360;
	sub.f64 	%fd23528, %fd23526, %fd23527;
	div.rn.f64 	%fd23529, %fd23528, %fd23521;
	st.local.f64 	[%rd508+584], %fd23529;
	ld.local.v2.f64 	{%fd23530, %fd23531}, [%rd5+2880];
	mul.f64 	%fd23532, %fd23531, %fd23214;
	sub.f64 	%fd23533, %fd26198, %fd23532;
	ld.local.v2.f64 	{%fd23534, %fd23535}, [%rd5+2896];
	mul.f64 	%fd23536, %fd23534, %fd22577;
	sub.f64 	%fd23537, %fd23533, %fd23536;
	mul.f64 	%fd23538, %fd23535, %fd22360;
	sub.f64 	%fd23539, %fd23537, %fd23538;
	div.rn.f64 	%fd23540, %fd23539, %fd23530;
	st.local.f64 	[%rd508+576], %fd23540;
	ld.local.v2.f64 	{%fd23541, %fd23542}, [%rd5+2848];
	mul.f64 	%fd23543, %fd23542, %fd22801;
	sub.f64 	%fd23544, %fd26199, %fd23543;
	mul.f64 	%fd23545, %fd2124, %fd22577;
	sub.f64 	%fd23546, %fd23544, %fd23545;
	mul.f64 	%fd23547, %fd2125, %fd22360;
	sub.f64 	%fd23548, %fd23546, %fd23547;
	div.rn.f64 	%fd23549, %fd23548, %fd23541;
	st.local.f64 	[%rd508+568], %fd23549;
	ld.local.v2.f64 	{%fd23550, %fd23551}, [%rd5+2816];
	mul.f64 	%fd23552, %fd23551, %fd23386;
	sub.f64 	%fd23553, %fd20663, %fd23552;
	ld.local.v2.f64 	{%fd23554, %fd23555}, [%rd5+2832];
	mul.f64 	%fd23556, %fd23554, %fd23336;
	sub.f64 	%fd23557, %fd23553, %fd23556;
	mul.f64 	%fd23558, %fd23555, %fd22577;
	sub.f64 	%fd23559, %fd23557, %fd23558;
	div.rn.f64 	%fd23560, %fd23559, %fd23550;
	st.local.f64 	[%rd508+560], %fd23560;
	mul.f64 	%fd23561, %fd2376, %fd23225;
	sub.f64 	%fd23562, %fd26201, %fd23561;
	mul.f64 	%fd23563, %fd2377, %fd22577;
	sub.f64 	%fd23564, %fd23562, %fd23563;
	mul.f64 	%fd23565, %fd20660, %fd22360;
	sub.f64 	%fd23566, %fd23564, %fd23565;
	ld.local.v2.f64 	{%fd23567, %fd23568}, [%rd5+2768];
	div.rn.f64 	%fd23569, %fd23566, %fd23568;
	st.local.f64 	[%rd508+552], %fd23569;
	ld.local.v2.f64 	{%fd23570, %fd23571}, [%rd5+2752];
	mul.f64 	%fd23572, %fd23570, %fd23088;
	sub.f64 	%fd23573, %fd26202, %fd23572;
	mul.f64 	%fd23574, %fd23571, %fd22577;
	sub.f64 	%fd23575, %fd23573, %fd23574;
	mul.f64 	%fd23576, %fd23567, %fd22360;
	sub.f64 	%fd23577, %fd23575, %fd23576;
	ld.local.v2.f64 	{%fd23578, %fd23579}, [%rd5+2736];
	div.rn.f64 	%fd23580, %fd23577, %fd23579;
	st.local.f64 	[%rd508+544], %fd23580;
	ld.local.v2.f64 	{%fd23581, %fd23582}, [%rd5+2720];
	mul.f64 	%fd23583, %fd23581, %fd22835;
	sub.f64 	%fd23584, %fd26203, %fd23583;
	mul.f64 	%fd23585, %fd23582, %fd22577;
	sub.f64 	%fd23586, %fd23584, %fd23585;
	mul.f64 	%fd23587, %fd23578, %fd22360;
	sub.f64 	%fd23588, %fd23586, %fd23587;
	ld.local.v2.f64 	{%fd23589, %fd23590}, [%rd5+2704];
	div.rn.f64 	%fd23591, %fd23588, %fd23590;
	st.local.f64 	[%rd508+536], %fd23591;
	ld.local.v2.f64 	{%fd23592, %fd23593}, [%rd5+2688];
	mul.f64 	%fd23594, %fd23592, %fd22934;
	sub.f64 	%fd23595, %fd26204, %fd23594;
	mul.f64 	%fd23596, %fd23593, %fd22577;
	sub.f64 	%fd23597, %fd23595, %fd23596;
	mul.f64 	%fd23598, %fd23589, %fd22360;
	sub.f64 	%fd23599, %fd23597, %fd23598;
	ld.local.v2.f64 	{%fd23600, %fd23601}, [%rd5+2672];
	div.rn.f64 	%fd23602, %fd23599, %fd23601;
	st.local.f64 	[%rd508+528], %fd23602;
	ld.local.v2.f64 	{%fd23603, %fd23604}, [%rd5+2656];
	mul.f64 	%fd23605, %fd23603, %fd22846;
	sub.f64 	%fd23606, %fd26205, %fd23605;
	mul.f64 	%fd23607, %fd23604, %fd22577;
	sub.f64 	%fd23608, %fd23606, %fd23607;
	mul.f64 	%fd23609, %fd23600, %fd22415;
	sub.f64 	%fd23610, %fd23608, %fd23609;
	div.rn.f64 	%fd23611, %fd23610, %fd2244;
	st.local.f64 	[%rd508+520], %fd23611;
	ld.local.v2.f64 	{%fd23612, %fd23613}, [%rd5+2624];
	mul.f64 	%fd23614, %fd23612, %fd22865;
	sub.f64 	%fd23615, %fd26206, %fd23614;
	mul.f64 	%fd23616, %fd23613, %fd22577;
	sub.f64 	%fd23617, %fd23615, %fd23616;
	mul.f64 	%fd23618, %fd2243, %fd22372;
	sub.f64 	%fd23619, %fd23617, %fd23618;
	ld.local.v2.f64 	{%fd23620, %fd23621}, [%rd5+2608];
	div.rn.f64 	%fd23622, %fd23619, %fd23621;
	st.local.f64 	[%rd508+512], %fd23622;
	ld.local.v2.f64 	{%fd23623, %fd23624}, [%rd5+2592];
	mul.f64 	%fd23625, %fd23623, %fd22708;
	sub.f64 	%fd23626, %fd26207, %fd23625;
	mul.f64 	%fd23627, %fd23624, %fd22577;
	sub.f64 	%fd23628, %fd23626, %fd23627;
	mul.f64 	%fd23629, %fd23620, %fd22360;
	sub.f64 	%fd23630, %fd23628, %fd23629;
	ld.local.v2.f64 	{%fd23631, %fd23632}, [%rd5+2576];
	div.rn.f64 	%fd23633, %fd23630, %fd23632;
	st.local.f64 	[%rd508+504], %fd23633;
	mul.f64 	%fd23634, %fd2240, %fd23225;
	sub.f64 	%fd23635, %fd26208, %fd23634;
	mul.f64 	%fd23636, %fd2241, %fd22577;
	sub.f64 	%fd23637, %fd23635, %fd23636;
	mul.f64 	%fd23638, %fd23631, %fd22400;
	sub.f64 	%fd23639, %fd23637, %fd23638;
	ld.local.v2.f64 	{%fd23640, %fd23641}, [%rd5+2544];
	div.rn.f64 	%fd23642, %fd23639, %fd23641;
	st.local.f64 	[%rd508+496], %fd23642;
	ld.local.v2.f64 	{%fd23643, %fd23644}, [%rd5+2528];
	mul.f64 	%fd23645, %fd23643, %fd23560;
	sub.f64 	%fd23646, %fd26209, %fd23645;
	mul.f64 	%fd23647, %fd23644, %fd23336;
	sub.f64 	%fd23648, %fd23646, %fd23647;
	mul.f64 	%fd23649, %fd23640, %fd22577;
	sub.f64 	%fd23650, %fd23648, %fd23649;
	ld.local.v2.f64 	{%fd23651, %fd23652}, [%rd5+2512];
	div.rn.f64 	%fd23653, %fd23650, %fd23652;
	st.local.f64 	[%rd508+488], %fd23653;
	ld.local.v2.f64 	{%fd23654, %fd23655}, [%rd5+2480];
	mul.f64 	%fd23656, %fd23655, %fd23238;
	sub.f64 	%fd23657, %fd20659, %fd23656;
	ld.local.v2.f64 	{%fd23658, %fd23659}, [%rd5+2496];
	mul.f64 	%fd23660, %fd23658, %fd22734;
	sub.f64 	%fd23661, %fd23657, %fd23660;
	mul.f64 	%fd23662, %fd23659, %fd22400;
	sub.f64 	%fd23663, %fd23661, %fd23662;
	mul.f64 	%fd23664, %fd23651, %fd22372;
	sub.f64 	%fd23665, %fd23663, %fd23664;
	div.rn.f64 	%fd23666, %fd23665, %fd23654;
	st.local.f64 	[%rd508+480], %fd23666;
	ld.local.v2.f64 	{%fd23667, %fd23668}, [%rd5+2448];
	mul.f64 	%fd23669, %fd23668, %fd22400;
	sub.f64 	%fd23670, %fd26211, %fd23669;
	mul.f64 	%fd23671, %fd20656, %fd22372;
	sub.f64 	%fd23672, %fd23670, %fd23671;
	div.rn.f64 	%fd23673, %fd23672, %fd23667;
	st.local.f64 	[%rd508+472], %fd23673;
	ld.local.v2.f64 	{%fd23674, %fd23675}, [%rd5+2432];
	mul.f64 	%fd23676, %fd23674, %fd23251;
	sub.f64 	%fd23677, %fd26212, %fd23676;
	mul.f64 	%fd23678, %fd23675, %fd22577;
	sub.f64 	%fd23679, %fd23677, %fd23678;
	ld.local.v2.f64 	{%fd23680, %fd23681}, [%rd5+2416];
	div.rn.f64 	%fd23682, %fd23679, %fd23681;
	st.local.f64 	[%rd508+464], %fd23682;
	ld.local.v2.f64 	{%fd23683, %fd23684}, [%rd5+2400];
	mul.f64 	%fd23685, %fd23684, %fd22734;
	sub.f64 	%fd23686, %fd26213, %fd23685;
	mul.f64 	%fd23687, %fd23680, %fd22577;
	sub.f64 	%fd23688, %fd23686, %fd23687;
	div.rn.f64 	%fd23689, %fd23688, %fd23683;
	st.local.f64 	[%rd508+456], %fd23689;
	ld.local.v2.f64 	{%fd23690, %fd23691}, [%rd5+2368];
	mul.f64 	%fd23692, %fd23691, %fd23611;
	sub.f64 	%fd23693, %fd26214, %fd23692;
	ld.local.v2.f64 	{%fd23694, %fd23695}, [%rd5+2384];
	mul.f64 	%fd23696, %fd23694, %fd23418;
	sub.f64 	%fd23697, %fd23693, %fd23696;
	mul.f64 	%fd23698, %fd23695, %fd22577;
	sub.f64 	%fd23699, %fd23697, %fd23698;
	div.rn.f64 	%fd23700, %fd23699, %fd23690;
	st.local.f64 	[%rd508+448], %fd23700;
	ld.local.v2.f64 	{%fd23701, %fd23702}, [%rd5+2352];
	mul.f64 	%fd23703, %fd23702, %fd22577;
	sub.f64 	%fd23704, %fd26215, %fd23703;
	div.rn.f64 	%fd23705, %fd23704, %fd23701;
	st.local.f64 	[%rd508+440], %fd23705;
	ld.local.v2.f64 	{%fd23706, %fd23707}, [%rd5+2336];
	mul.f64 	%fd23708, %fd23707, %fd22577;
	sub.f64 	%fd23709, %fd26216, %fd23708;
	div.rn.f64 	%fd23710, %fd23709, %fd23706;
	st.local.f64 	[%rd508+432], %fd23710;
	ld.local.v2.f64 	{%fd23711, %fd23712}, [%rd5+2320];
	mul.f64 	%fd23713, %fd23712, %fd22577;
	sub.f64 	%fd23714, %fd26217, %fd23713;
	div.rn.f64 	%fd23715, %fd23714, %fd23711;
	st.local.f64 	[%rd508+424], %fd23715;
	ld.local.v2.f64 	{%fd23716, %fd23717}, [%rd5+2304];
	mul.f64 	%fd23718, %fd23717, %fd22577;
	sub.f64 	%fd23719, %fd26218, %fd23718;
	div.rn.f64 	%fd23720, %fd23719, %fd23716;
	st.local.f64 	[%rd508+416], %fd23720;
	ld.local.v2.f64 	{%fd23721, %fd23722}, [%rd5+2288];
	mul.f64 	%fd23723, %fd23721, %fd22415;
	sub.f64 	%fd23724, %fd26219, %fd23723;
	mul.f64 	%fd23725, %fd23722, %fd22385;
	sub.f64 	%fd23726, %fd23724, %fd23725;
	ld.local.v2.f64 	{%fd23727, %fd23728}, [%rd5+2272];
	div.rn.f64 	%fd23729, %fd23726, %fd23728;
	st.local.f64 	[%rd508+408], %fd23729;
	ld.local.v2.f64 	{%fd23730, %fd23731}, [%rd5+2256];
	mul.f64 	%fd23732, %fd23731, %fd23395;
	sub.f64 	%fd23733, %fd26220, %fd23732;
	mul.f64 	%fd23734, %fd23727, %fd22357;
	sub.f64 	%fd23735, %fd23733, %fd23734;
	div.rn.f64 	%fd23736, %fd23735, %fd23730;
	st.local.f64 	[%rd508+400], %fd23736;
	ld.local.v2.f64 	{%fd23737, %fd23738}, [%rd5+2240];
	mul.f64 	%fd23739, %fd23738, %fd22577;
	sub.f64 	%fd23740, %fd26221, %fd23739;
	div.rn.f64 	%fd23741, %fd23740, %fd23737;
	st.local.f64 	[%rd508+392], %fd23741;
	ld.local.v2.f64 	{%fd23742, %fd23743}, [%rd5+2224];
	mul.f64 	%fd23744, %fd23743, %fd22577;
	sub.f64 	%fd23745, %fd26222, %fd23744;
	div.rn.f64 	%fd23746, %fd23745, %fd23742;
	st.local.f64 	[%rd508+384], %fd23746;
	ld.local.v2.f64 	{%fd23747, %fd23748}, [%rd5+2208];
	mul.f64 	%fd23749, %fd23748, %fd22577;
	sub.f64 	%fd23750, %fd26223, %fd23749;
	div.rn.f64 	%fd23751, %fd23750, %fd23747;
	st.local.f64 	[%rd508+376], %fd23751;
	mul.f64 	%fd23752, %fd2367, %fd23418;
	sub.f64 	%fd23753, %fd26224, %fd23752;
	mul.f64 	%fd23754, %fd2369, %fd22631;
	sub.f64 	%fd23755, %fd23753, %fd23754;
	mul.f64 	%fd23756, %fd2370, %fd22360;
	sub.f64 	%fd23757, %fd23755, %fd23756;
	div.rn.f64 	%fd23758, %fd23757, %fd2366;
	st.local.f64 	[%rd508+368], %fd23758;
	ld.local.v2.f64 	{%fd23759, %fd23760}, [%rd5+2160];
	mul.f64 	%fd23761, %fd23760, %fd22577;
	sub.f64 	%fd23762, %fd26225, %fd23761;
	div.rn.f64 	%fd23763, %fd23762, %fd23759;
	st.local.f64 	[%rd508+360], %fd23763;
	ld.local.v2.f64 	{%fd23764, %fd23765}, [%rd5+2144];
	mul.f64 	%fd23766, %fd23765, %fd22577;
	sub.f64 	%fd23767, %fd26226, %fd23766;
	div.rn.f64 	%fd23768, %fd23767, %fd23764;
	st.local.f64 	[%rd508+352], %fd23768;
	ld.local.v2.f64 	{%fd23769, %fd23770}, [%rd5+2128];
	mul.f64 	%fd23771, %fd23770, %fd22734;
	sub.f64 	%fd23772, %fd26227, %fd23771;
	div.rn.f64 	%fd23773, %fd23772, %fd23769;
	st.local.f64 	[%rd508+344], %fd23773;
	ld.local.v2.f64 	{%fd23774, %fd23775}, [%rd5+2112];
	mul.f64 	%fd23776, %fd23775, %fd22734;
	sub.f64 	%fd23777, %fd26228, %fd23776;
	div.rn.f64 	%fd23778, %fd23777, %fd23774;
	st.local.f64 	[%rd508+336], %fd23778;
	ld.local.v2.f64 	{%fd23779, %fd23780}, [%rd5+2096];
	mul.f64 	%fd23781, %fd23780, %fd22734;
	sub.f64 	%fd23782, %fd26229, %fd23781;
	div.rn.f64 	%fd23783, %fd23782, %fd23779;
	st.local.f64 	[%rd508+328], %fd23783;
	ld.local.v2.f64 	{%fd23784, %fd23785}, [%rd5+2080];
	mul.f64 	%fd23786, %fd23785, %fd22577;
	sub.f64 	%fd23787, %fd26230, %fd23786;
	div.rn.f64 	%fd23788, %fd23787, %fd23784;
	st.local.f64 	[%rd508+320], %fd23788;
	ld.local.v2.f64 	{%fd23789, %fd23790}, [%rd5+2064];
	mul.f64 	%fd23791, %fd23790, %fd22385;
	sub.f64 	%fd23792, %fd26231, %fd23791;
	div.rn.f64 	%fd23793, %fd23792, %fd23789;
	st.local.f64 	[%rd508+312], %fd23793;
	ld.local.v2.f64 	{%fd23794, %fd23795}, [%rd5+2048];
	mul.f64 	%fd23796, %fd23794, %fd23580;
	sub.f64 	%fd23797, %fd26232, %fd23796;
	mul.f64 	%fd23798, %fd23795, %fd22577;
	sub.f64 	%fd23799, %fd23797, %fd23798;
	ld.local.v2.f64 	{%fd23800, %fd23801}, [%rd5+2032];
	div.rn.f64 	%fd23802, %fd23799, %fd23801;
	st.local.f64 	[%rd508+304], %fd23802;
	ld.local.v2.f64 	{%fd23803, %fd23804}, [%rd5+2016];
	mul.f64 	%fd23805, %fd23803, %fd23720;
	sub.f64 	%fd23806, %fd26233, %fd23805;
	mul.f64 	%fd23807, %fd23804, %fd23710;
	sub.f64 	%fd23808, %fd23806, %fd23807;
	mul.f64 	%fd23809, %fd23800, %fd23705;
	sub.f64 	%fd23810, %fd23808, %fd23809;
	ld.local.v2.f64 	{%fd23811, %fd23812}, [%rd5+2000];
	div.rn.f64 	%fd23813, %fd23810, %fd23812;
	st.local.f64 	[%rd508+296], %fd23813;
	ld.local.v2.f64 	{%fd23814, %fd23815}, [%rd5+1952];
	mul.f64 	%fd23816, %fd23815, %fd23768;
	sub.f64 	%fd23817, %fd26234, %fd23816;
	ld.local.v2.f64 	{%fd23818, %fd23819}, [%rd5+1968];
	mul.f64 	%fd23820, %fd23818, %fd23763;
	sub.f64 	%fd23821, %fd23817, %fd23820;
	mul.f64 	%fd23822, %fd23819, %fd23720;
	sub.f64 	%fd23823, %fd23821, %fd23822;
	ld.local.v2.f64 	{%fd23824, %fd23825}, [%rd5+1984];
	mul.f64 	%fd23826, %fd23824, %fd23710;
	sub.f64 	%fd23827, %fd23823, %fd23826;
	mul.f64 	%fd23828, %fd23825, %fd23705;
	sub.f64 	%fd23829, %fd23827, %fd23828;
	mul.f64 	%fd23830, %fd23811, %fd22577;
	sub.f64 	%fd23831, %fd23829, %fd23830;
	div.rn.f64 	%fd23832, %fd23831, %fd23814;
	st.local.f64 	[%rd508+288], %fd23832;
	ld.local.v2.f64 	{%fd23833, %fd23834}, [%rd5+1872];
	mul.f64 	%fd23835, %fd23833, %fd23225;
	sub.f64 	%fd23836, %fd26235, %fd23835;
	mul.f64 	%fd23837, %fd23834, %fd23214;
	sub.f64 	%fd23838, %fd23836, %fd23837;
	ld.local.v2.f64 	{%fd23839, %fd23840}, [%rd5+1888];
	mul.f64 	%fd23841, %fd23839, %fd23088;
	sub.f64 	%fd23842, %fd23838, %fd23841;
	mul.f64 	%fd23843, %fd23840, %fd23016;
	sub.f64 	%fd23844, %fd23842, %fd23843;
	ld.local.v2.f64 	{%fd23845, %fd23846}, [%rd5+1904];
	mul.f64 	%fd23847, %fd23845, %fd22934;
	sub.f64 	%fd23848, %fd23844, %fd23847;
	mul.f64 	%fd23849, %fd23846, %fd22865;
	sub.f64 	%fd23850, %fd23848, %fd23849;
	ld.local.v2.f64 	{%fd23851, %fd23852}, [%rd5+1920];
	mul.f64 	%fd23853, %fd23851, %fd22835;
	sub.f64 	%fd23854, %fd23850, %fd23853;
	mul.f64 	%fd23855, %fd23852, %fd22801;
	sub.f64 	%fd23856, %fd23854, %fd23855;
	ld.local.v2.f64 	{%fd23857, %fd23858}, [%rd5+1936];
	mul.f64 	%fd23859, %fd23857, %fd22708;
	sub.f64 	%fd23860, %fd23856, %fd23859;
	mul.f64 	%fd23861, %fd23858, %fd22400;
	sub.f64 	%fd23862, %fd23860, %fd23861;
	ld.local.v2.f64 	{%fd23863, %fd23864}, [%rd5+1856];
	div.rn.f64 	%fd23865, %fd23862, %fd23864;
	st.local.f64 	[%rd508+280], %fd23865;
	ld.local.v2.f64 	{%fd23866, %fd23867}, [%rd5+1648];
	mul.f64 	%fd23868, %fd23867, %fd23736;
	sub.f64 	%fd23869, %fd20655, %fd23868;
	ld.local.v2.f64 	{%fd23870, %fd23871}, [%rd5+1664];
	mul.f64 	%fd23872, %fd23870, %fd23729;
	sub.f64 	%fd23873, %fd23869, %fd23872;
	mul.f64 	%fd23874, %fd23871, %fd23673;
	sub.f64 	%fd23875, %fd23873, %fd23874;
	ld.local.v2.f64 	{%fd23876, %fd23877}, [%rd5+1680];
	mul.f64 	%fd23878, %fd23876, %fd23666;
	sub.f64 	%fd23879, %fd23875, %fd23878;
	mul.f64 	%fd23880, %fd23877, %fd23611;
	sub.f64 	%fd23881, %fd23879, %fd23880;
	ld.local.v2.f64 	{%fd23882, %fd23883}, [%rd5+1696];
	mul.f64 	%fd23884, %fd23882, %fd23529;
	sub.f64 	%fd23885, %fd23881, %fd23884;
	mul.f64 	%fd23886, %fd23883, %fd23496;
	sub.f64 	%fd23887, %fd23885, %fd23886;
	ld.local.v2.f64 	{%fd23888, %fd23889}, [%rd5+1712];
	mul.f64 	%fd23890, %fd23888, %fd23225;
	sub.f64 	%fd23891, %fd23887, %fd23890;
	mul.f64 	%fd23892, %fd23889, %fd23214;
	sub.f64 	%fd23893, %fd23891, %fd23892;
	ld.local.v2.f64 	{%fd23894, %fd23895}, [%rd5+1728];
	mul.f64 	%fd23896, %fd23894, %fd23088;
	sub.f64 	%fd23897, %fd23893, %fd23896;
	mul.f64 	%fd23898, %fd23895, %fd23072;
	sub.f64 	%fd23899, %fd23897, %fd23898;
	ld.local.v2.f64 	{%fd23900, %fd23901}, [%rd5+1744];
	mul.f64 	%fd23902, %fd23900, %fd23039;
	sub.f64 	%fd23903, %fd23899, %fd23902;
	mul.f64 	%fd23904, %fd23901, %fd23016;
	sub.f64 	%fd23905, %fd23903, %fd23904;
	ld.local.v2.f64 	{%fd23906, %fd23907}, [%rd5+1760];
	mul.f64 	%fd23908, %fd23906, %fd22934;
	sub.f64 	%fd23909, %fd23905, %fd23908;
	mul.f64 	%fd23910, %fd23907, %fd22865;
	sub.f64 	%fd23911, %fd23909, %fd23910;
	ld.local.v2.f64 	{%fd23912, %fd23913}, [%rd5+1776];
	mul.f64 	%fd23914, %fd23912, %fd22846;
	sub.f64 	%fd23915, %fd23911, %fd23914;
	mul.f64 	%fd23916, %fd23913, %fd22835;
	sub.f64 	%fd23917, %fd23915, %fd23916;
	ld.local.v2.f64 	{%fd23918, %fd23919}, [%rd5+1792];
	mul.f64 	%fd23920, %fd23918, %fd22801;
	sub.f64 	%fd23921, %fd23917, %fd23920;
	mul.f64 	%fd23922, %fd23919, %fd22708;
	sub.f64 	%fd23923, %fd23921, %fd23922;
	ld.local.v2.f64 	{%fd23924, %fd23925}, [%rd5+1808];
	mul.f64 	%fd23926, %fd23924, %fd22689;
	sub.f64 	%fd23927, %fd23923, %fd23926;
	mul.f64 	%fd23928, %fd23925, %fd22604;
	sub.f64 	%fd23929, %fd23927, %fd23928;
	ld.local.v2.f64 	{%fd23930, %fd23931}, [%rd5+1824];
	mul.f64 	%fd23932, %fd23930, %fd22577;
	sub.f64 	%fd23933, %fd23929, %fd23932;
	mul.f64 	%fd23934, %fd23931, %fd22548;
	sub.f64 	%fd23935, %fd23933, %fd23934;
	ld.local.v2.f64 	{%fd23936, %fd23937}, [%rd5+1840];
	mul.f64 	%fd23938, %fd23936, %fd22488;
	sub.f64 	%fd23939, %fd23935, %fd23938;
	mul.f64 	%fd23940, %fd23937, %fd22400;
	sub.f64 	%fd23941, %fd23939, %fd23940;
	mul.f64 	%fd23942, %fd23863, %fd22360;
	sub.f64 	%fd23943, %fd23941, %fd23942;
	div.rn.f64 	%fd23944, %fd23943, %fd23866;
	st.local.f64 	[%rd508+272], %fd23944;
	ld.local.v2.f64 	{%fd23945, %fd23946}, [%rd5+1616];
	mul.f64 	%fd23947, %fd23946, %fd22604;
	sub.f64 	%fd23948, %fd26237, %fd23947;
	mul.f64 	%fd23949, %fd20652, %fd22400;
	sub.f64 	%fd23950, %fd23948, %fd23949;
	div.rn.f64 	%fd23951, %fd23950, %fd23945;
	st.local.f64 	[%rd508+264], %fd23951;
	ld.local.v2.f64 	{%fd23952, %fd23953}, [%rd5+1552];
	mul.f64 	%fd23954, %fd23953, %fd23783;
	sub.f64 	%fd23955, %fd20651, %fd23954;
	ld.local.v2.f64 	{%fd23956, %fd23957}, [%rd5+1568];
	mul.f64 	%fd23958, %fd23956, %fd23778;
	sub.f64 	%fd23959, %fd23955, %fd23958;
	mul.f64 	%fd23960, %fd23957, %fd23773;
	sub.f64 	%fd23961, %fd23959, %fd23960;
	ld.local.v2.f64 	{%fd23962, %fd23963}, [%rd5+1584];
	mul.f64 	%fd23964, %fd23962, %fd23689;
	sub.f64 	%fd23965, %fd23961, %fd23964;
	mul.f64 	%fd23966, %fd23963, %fd23503;
	sub.f64 	%fd23967, %fd23965, %fd23966;
	ld.local.v2.f64 	{%fd23968, %fd23969}, [%rd5+1600];
	mul.f64 	%fd23970, %fd23968, %fd22734;
	sub.f64 	%fd23971, %fd23967, %fd23970;
	mul.f64 	%fd23972, %fd23969, %fd22577;
	sub.f64 	%fd23973, %fd23971, %fd23972;
	div.rn.f64 	%fd23974, %fd23973, %fd23952;
	st.local.f64 	[%rd508+256], %fd23974;
	ld.local.v2.f64 	{%fd23975, %fd23976}, [%rd5+1520];
	mul.f64 	%fd23977, %fd23976, %fd23715;
	sub.f64 	%fd23978, %fd20647, %fd23977;
	mul.f64 	%fd23979, %fd20648, %fd22577;
	sub.f64 	%fd23980, %fd23978, %fd23979;
	div.rn.f64 	%fd23981, %fd23980, %fd23975;
	st.local.f64 	[%rd508+248], %fd23981;
	ld.local.v2.f64 	{%fd23982, %fd23983}, [%rd5+1488];
	mul.f64 	%fd23984, %fd23982, %fd22400;
	sub.f64 	%fd23985, %fd26240, %fd23984;
	mul.f64 	%fd23986, %fd23983, %fd22360;
	sub.f64 	%fd23987, %fd23985, %fd23986;
	ld.local.v2.f64 	{%fd23988, %fd23989}, [%rd5+1472];
	div.rn.f64 	%fd23990, %fd23987, %fd23989;
	st.local.f64 	[%rd508+240], %fd23990;
	ld.local.v2.f64 	{%fd23991, %fd23992}, [%rd5+1456];
	mul.f64 	%fd23993, %fd23992, %fd22631;
	sub.f64 	%fd23994, %fd26241, %fd23993;
	mul.f64 	%fd23995, %fd23988, %fd22577;
	sub.f64 	%fd23996, %fd23994, %fd23995;
	div.rn.f64 	%fd23997, %fd23996, %fd23991;
	st.local.f64 	[%rd508+232], %fd23997;
	ld.local.v2.f64 	{%fd23998, %fd23999}, [%rd5+1360];
	mul.f64 	%fd24000, %fd23999, %fd23005;
	sub.f64 	%fd24001, %fd26242, %fd24000;
	ld.local.v2.f64 	{%fd24002, %fd24003}, [%rd5+1376];
	mul.f64 	%fd24004, %fd24002, %fd22974;
	sub.f64 	%fd24005, %fd24001, %fd24004;
	mul.f64 	%fd24006, %fd24003, %fd22967;
	sub.f64 	%fd24007, %fd24005, %fd24006;
	ld.local.v2.f64 	{%fd24008, %fd24009}, [%rd5+1392];
	mul.f64 	%fd24010, %fd24008, %fd22917;
	sub.f64 	%fd24011, %fd24007, %fd24010;
	mul.f64 	%fd24012, %fd24009, %fd22801;
	sub.f64 	%fd24013, %fd24011, %fd24012;
	ld.local.v2.f64 	{%fd24014, %fd24015}, [%rd5+1408];
	mul.f64 	%fd24016, %fd24014, %fd22753;
	sub.f64 	%fd24017, %fd24013, %fd24016;
	mul.f64 	%fd24018, %fd24015, %fd22708;
	sub.f64 	%fd24019, %fd24017, %fd24018;
	ld.local.v2.f64 	{%fd24020, %fd24021}, [%rd5+1424];
	mul.f64 	%fd24022, %fd24020, %fd22631;
	sub.f64 	%fd24023, %fd24019, %fd24022;
	mul.f64 	%fd24024, %fd24021, %fd22604;
	sub.f64 	%fd24025, %fd24023, %fd24024;
	ld.local.v2.f64 	{%fd24026, %fd24027}, [%rd5+1440];
	mul.f64 	%fd24028, %fd24026, %fd22463;
	sub.f64 	%fd24029, %fd24025, %fd24028;
	mul.f64 	%fd24030, %fd24027, %fd22365;
	sub.f64 	%fd24031, %fd24029, %fd24030;
	div.rn.f64 	%fd24032, %fd24031, %fd23998;
	st.local.f64 	[%rd508+224], %fd24032;
	ld.local.v2.f64 	{%fd24033, %fd24034}, [%rd5+1312];
	mul.f64 	%fd24035, %fd24033, %fd23666;
	sub.f64 	%fd24036, %fd26243, %fd24035;
	mul.f64 	%fd24037, %fd24034, %fd23101;
	sub.f64 	%fd24038, %fd24036, %fd24037;
	ld.local.v2.f64 	{%fd24039, %fd24040}, [%rd5+1328];
	mul.f64 	%fd24041, %fd24039, %fd22734;
	sub.f64 	%fd24042, %fd24038, %fd24041;
	mul.f64 	%fd24043, %fd24040, %fd22631;
	sub.f64 	%fd24044, %fd24042, %fd24043;
	ld.local.v2.f64 	{%fd24045, %fd24046}, [%rd5+1344];
	mul.f64 	%fd24047, %fd24045, %fd22515;
	sub.f64 	%fd24048, %fd24044, %fd24047;
	mul.f64 	%fd24049, %fd24046, %fd22438;
	sub.f64 	%fd24050, %fd24048, %fd24049;
	ld.local.v2.f64 	{%fd24051, %fd24052}, [%rd5+1296];
	div.rn.f64 	%fd24053, %fd24050, %fd24052;
	st.local.f64 	[%rd508+216], %fd24053;
	ld.local.v2.f64 	{%fd24054, %fd24055}, [%rd5+1184];
	mul.f64 	%fd24056, %fd24055, %fd23395;
	sub.f64 	%fd24057, %fd26244, %fd24056;
	ld.local.v2.f64 	{%fd24058, %fd24059}, [%rd5+1200];
	mul.f64 	%fd24060, %fd24058, %fd23386;
	sub.f64 	%fd24061, %fd24057, %fd24060;
	mul.f64 	%fd24062, %fd24059, %fd23336;
	sub.f64 	%fd24063, %fd24061, %fd24062;
	ld.local.v2.f64 	{%fd24064, %fd24065}, [%rd5+1216];
	mul.f64 	%fd24066, %fd24064, %fd23238;
	sub.f64 	%fd24067, %fd24063, %fd24066;
	mul.f64 	%fd24068, %fd24065, %fd22985;
	sub.f64 	%fd24069, %fd24067, %fd24068;
	ld.local.v2.f64 	{%fd24070, %fd24071}, [%rd5+1232];
	mul.f64 	%fd24072, %fd24070, %fd22820;
	sub.f64 	%fd24073, %fd24069, %fd24072;
	mul.f64 	%fd24074, %fd24071, %fd22662;
	sub.f64 	%fd24075, %fd24073, %fd24074;
	ld.local.v2.f64 	{%fd24076, %fd24077}, [%rd5+1248];
	mul.f64 	%fd24078, %fd24076, %fd22631;
	sub.f64 	%fd24079, %fd24075, %fd24078;
	mul.f64 	%fd24080, %fd24077, %fd22515;
	sub.f64 	%fd24081, %fd24079, %fd24080;
	ld.local.v2.f64 	{%fd24082, %fd24083}, [%rd5+1264];
	mul.f64 	%fd24084, %fd24082, %fd22438;
	sub.f64 	%fd24085, %fd24081, %fd24084;
	mul.f64 	%fd24086, %fd24083, %fd22372;
	sub.f64 	%fd24087, %fd24085, %fd24086;
	ld.local.v2.f64 	{%fd24088, %fd24089}, [%rd5+1280];
	mul.f64 	%fd24090, %fd24088, %fd22365;
	sub.f64 	%fd24091, %fd24087, %fd24090;
	mul.f64 	%fd24092, %fd24089, %fd22360;
	sub.f64 	%fd24093, %fd24091, %fd24092;
	mul.f64 	%fd24094, %fd24051, %fd22357;
	sub.f64 	%fd24095, %fd24093, %fd24094;
	div.rn.f64 	%fd24096, %fd24095, %fd24054;
	st.local.f64 	[%rd508+208], %fd24096;
	ld.local.v2.f64 	{%fd24097, %fd24098}, [%rd5+1120];
	mul.f64 	%fd24099, %fd24098, %fd23118;
	sub.f64 	%fd24100, %fd26245, %fd24099;
	ld.local.v2.f64 	{%fd24101, %fd24102}, [%rd5+1136];
	mul.f64 	%fd24103, %fd24101, %fd22734;
	sub.f64 	%fd24104, %fd24100, %fd24103;
	mul.f64 	%fd24105, %fd24102, %fd22689;
	sub.f64 	%fd24106, %fd24104, %fd24105;
	ld.local.v2.f64 	{%fd24107, %fd24108}, [%rd5+1152];
	mul.f64 	%fd24109, %fd24107, %fd22631;
	sub.f64 	%fd24110, %fd24106, %fd24109;
	mul.f64 	%fd24111, %fd24108, %fd22577;
	sub.f64 	%fd24112, %fd24110, %fd24111;
	ld.local.v2.f64 	{%fd24113, %fd24114}, [%rd5+1168];
	mul.f64 	%fd24115, %fd24113, %fd22438;
	sub.f64 	%fd24116, %fd24112, %fd24115;
	mul.f64 	%fd24117, %fd24114, %fd22360;
	sub.f64 	%fd24118, %fd24116, %fd24117;
	div.rn.f64 	%fd24119, %fd24118, %fd24097;
	st.local.f64 	[%rd508+200], %fd24119;
	ld.local.v2.f64 	{%fd24120, %fd24121}, [%rd5+992];
	mul.f64 	%fd24122, %fd24120, %fd23793;
	sub.f64 	%fd24123, %fd26246, %fd24122;
	mul.f64 	%fd24124, %fd24121, %fd23689;
	sub.f64 	%fd24125, %fd24123, %fd24124;
	ld.local.v2.f64 	{%fd24126, %fd24127}, [%rd5+1008];
	mul.f64 	%fd24128, %fd24126, %fd23503;
	sub.f64 	%fd24129, %fd24125, %fd24128;
	mul.f64 	%fd24130, %fd24127, %fd23395;
	sub.f64 	%fd24131, %fd24129, %fd24130;
	ld.local.v2.f64 	{%fd24132, %fd24133}, [%rd5+1024];
	mul.f64 	%fd24134, %fd24132, %fd22985;
	sub.f64 	%fd24135, %fd24131, %fd24134;
	mul.f64 	%fd24136, %fd24133, %fd22883;
	sub.f64 	%fd24137, %fd24135, %fd24136;
	ld.local.v2.f64 	{%fd24138, %fd24139}, [%rd5+1040];
	mul.f64 	%fd24140, %fd24138, %fd22820;
	sub.f64 	%fd24141, %fd24137, %fd24140;
	mul.f64 	%fd24142, %fd24139, %fd22782;
	sub.f64 	%fd24143, %fd24141, %fd24142;
	ld.local.v2.f64 	{%fd24144, %fd24145}, [%rd5+1056];
	mul.f64 	%fd24146, %fd24144, %fd22734;
	sub.f64 	%fd24147, %fd24143, %fd24146;
	mul.f64 	%fd24148, %fd24145, %fd22662;
	sub.f64 	%fd24149, %fd24147, %fd24148;
	ld.local.v2.f64 	{%fd24150, %fd24151}, [%rd5+1072];
	mul.f64 	%fd24152, %fd24150, %fd22604;
	sub.f64 	%fd24153, %fd24149, %fd24152;
	mul.f64 	%fd24154, %fd24151, %fd22577;
	sub.f64 	%fd24155, %fd24153, %fd24154;
	ld.local.v2.f64 	{%fd24156, %fd24157}, [%rd5+1088];
	mul.f64 	%fd24158, %fd24156, %fd22438;
	sub.f64 	%fd24159, %fd24155, %fd24158;
	mul.f64 	%fd24160, %fd24157, %fd22415;
	sub.f64 	%fd24161, %fd24159, %fd24160;
	ld.local.v2.f64 	{%fd24162, %fd24163}, [%rd5+1104];
	mul.f64 	%fd24164, %fd24162, %fd22385;
	sub.f64 	%fd24165, %fd24161, %fd24164;
	mul.f64 	%fd24166, %fd24163, %fd22357;
	sub.f64 	%fd24167, %fd24165, %fd24166;
	ld.local.v2.f64 	{%fd24168, %fd24169}, [%rd5+976];
	div.rn.f64 	%fd24170, %fd24167, %fd24169;
	st.local.f64 	[%rd508+192], %fd24170;
	ld.local.v2.f64 	{%fd24171, %fd24172}, [%rd5+896];
	mul.f64 	%fd24173, %fd24172, %fd22985;
	sub.f64 	%fd24174, %fd26247, %fd24173;
	ld.local.v2.f64 	{%fd24175, %fd24176}, [%rd5+912];
	mul.f64 	%fd24177, %fd24175, %fd22883;
	sub.f64 	%fd24178, %fd24174, %fd24177;
	mul.f64 	%fd24179, %fd24176, %fd22820;
	sub.f64 	%fd24180, %fd24178, %fd24179;
	ld.local.v2.f64 	{%fd24181, %fd24182}, [%rd5+928];
	mul.f64 	%fd24183, %fd24181, %fd22782;
	sub.f64 	%fd24184, %fd24180, %fd24183;
	mul.f64 	%fd24185, %fd24182, %fd22662;
	sub.f64 	%fd24186, %fd24184, %fd24185;
	ld.local.v2.f64 	{%fd24187, %fd24188}, [%rd5+944];
	mul.f64 	%fd24189, %fd24187, %fd22604;
	sub.f64 	%fd24190, %fd24186, %fd24189;
	mul.f64 	%fd24191, %fd24188, %fd22438;
	sub.f64 	%fd24192, %fd24190, %fd24191;
	ld.local.v2.f64 	{%fd24193, %fd24194}, [%rd5+960];
	mul.f64 	%fd24195, %fd24193, %fd22415;
	sub.f64 	%fd24196, %fd24192, %fd24195;
	mul.f64 	%fd24197, %fd24194, %fd22385;
	sub.f64 	%fd24198, %fd24196, %fd24197;
	mul.f64 	%fd24199, %fd24168, %fd22357;
	sub.f64 	%fd24200, %fd24198, %fd24199;
	div.rn.f64 	%fd24201, %fd24200, %fd24171;
	st.local.f64 	[%rd508+184], %fd24201;
	ld.local.v2.f64 	{%fd24202, %fd24203}, [%rd5+608];
	mul.f64 	%fd24204, %fd24202, %fd23793;
	sub.f64 	%fd24205, %fd26248, %fd24204;
	mul.f64 	%fd24206, %fd24203, %fd23689;
	sub.f64 	%fd24207, %fd24205, %fd24206;
	ld.local.v2.f64 	{%fd24208, %fd24209}, [%rd5+624];
	mul.f64 	%fd24210, %fd24208, %fd23666;
	sub.f64 	%fd24211, %fd24207, %fd24210;
	mul.f64 	%fd24212, %fd24209, %fd23503;
	sub.f64 	%fd24213, %fd24211, %fd24212;
	ld.local.v2.f64 	{%fd24214, %fd24215}, [%rd5+640];
	mul.f64 	%fd24216, %fd24214, %fd23395;
	sub.f64 	%fd24217, %fd24213, %fd24216;
	mul.f64 	%fd24218, %fd24215, %fd23386;
	sub.f64 	%fd24219, %fd24217, %fd24218;
	ld.local.v2.f64 	{%fd24220, %fd24221}, [%rd5+656];
	mul.f64 	%fd24222, %fd24220, %fd23336;
	sub.f64 	%fd24223, %fd24219, %fd24222;
	mul.f64 	%fd24224, %fd24221, %fd23238;
	sub.f64 	%fd24225, %fd24223, %fd24224;
	ld.local.v2.f64 	{%fd24226, %fd24227}, [%rd5+672];
	mul.f64 	%fd24228, %fd24226, %fd23118;
	sub.f64 	%fd24229, %fd24225, %fd24228;
	mul.f64 	%fd24230, %fd24227, %fd23101;
	sub.f64 	%fd24231, %fd24229, %fd24230;
	ld.local.v2.f64 	{%fd24232, %fd24233}, [%rd5+688];
	mul.f64 	%fd24234, %fd24232, %fd23005;
	sub.f64 	%fd24235, %fd24231, %fd24234;
	mul.f64 	%fd24236, %fd24233, %fd22985;
	sub.f64 	%fd24237, %fd24235, %fd24236;
	ld.local.v2.f64 	{%fd24238, %fd24239}, [%rd5+704];
	mul.f64 	%fd24240, %fd24238, %fd22974;
	sub.f64 	%fd24241, %fd24237, %fd24240;
	mul.f64 	%fd24242, %fd24239, %fd22967;
	sub.f64 	%fd24243, %fd24241, %fd24242;
	ld.local.v2.f64 	{%fd24244, %fd24245}, [%rd5+720];
	mul.f64 	%fd24246, %fd24244, %fd22917;
	sub.f64 	%fd24247, %fd24243, %fd24246;
	mul.f64 	%fd24248, %fd24245, %fd22883;
	sub.f64 	%fd24249, %fd24247, %fd24248;
	ld.local.v2.f64 	{%fd24250, %fd24251}, [%rd5+736];
	mul.f64 	%fd24252, %fd24250, %fd22820;
	sub.f64 	%fd24253, %fd24249, %fd24252;
	mul.f64 	%fd24254, %fd24251, %fd22801;
	sub.f64 	%fd24255, %fd24253, %fd24254;
	ld.local.v2.f64 	{%fd24256, %fd24257}, [%rd5+752];
	mul.f64 	%fd24258, %fd24256, %fd22782;
	sub.f64 	%fd24259, %fd24255, %fd24258;
	mul.f64 	%fd24260, %fd24257, %fd22753;
	sub.f64 	%fd24261, %fd24259, %fd24260;
	ld.local.v2.f64 	{%fd24262, %fd24263}, [%rd5+768];
	mul.f64 	%fd24264, %fd24262, %fd22734;
	sub.f64 	%fd24265, %fd24261, %fd24264;
	mul.f64 	%fd24266, %fd24263, %fd22708;
	sub.f64 	%fd24267, %fd24265, %fd24266;
	ld.local.v2.f64 	{%fd24268, %fd24269}, [%rd5+784];
	mul.f64 	%fd24270, %fd24268, %fd22689;
	sub.f64 	%fd24271, %fd24267, %fd24270;
	mul.f64 	%fd24272, %fd24269, %fd22662;
	sub.f64 	%fd24273, %fd24271, %fd24272;
	ld.local.v2.f64 	{%fd24274, %fd24275}, [%rd5+800];
	mul.f64 	%fd24276, %fd24274, %fd22631;
	sub.f64 	%fd24277, %fd24273, %fd24276;
	mul.f64 	%fd24278, %fd24275, %fd22604;
	sub.f64 	%fd24279, %fd24277, %fd24278;
	ld.local.v2.f64 	{%fd24280, %fd24281}, [%rd5+816];
	mul.f64 	%fd24282, %fd24280, %fd22577;
	sub.f64 	%fd24283, %fd24279, %fd24282;
	mul.f64 	%fd24284, %fd24281, %fd22515;
	sub.f64 	%fd24285, %fd24283, %fd24284;
	ld.local.v2.f64 	{%fd24286, %fd24287}, [%rd5+832];
	mul.f64 	%fd24288, %fd24286, %fd22463;
	sub.f64 	%fd24289, %fd24285, %fd24288;
	mul.f64 	%fd24290, %fd24287, %fd22438;
	sub.f64 	%fd24291, %fd24289, %fd24290;
	ld.local.v2.f64 	{%fd24292, %fd24293}, [%rd5+848];
	mul.f64 	%fd24294, %fd24292, %fd22415;
	sub.f64 	%fd24295, %fd24291, %fd24294;
	mul.f64 	%fd24296, %fd24293, %fd22385;
	sub.f64 	%fd24297, %fd24295, %fd24296;
	ld.local.v2.f64 	{%fd24298, %fd24299}, [%rd5+864];
	mul.f64 	%fd24300, %fd24298, %fd22372;
	sub.f64 	%fd24301, %fd24297, %fd24300;
	mul.f64 	%fd24302, %fd24299, %fd22365;
	sub.f64 	%fd24303, %fd24301, %fd24302;
	ld.local.v2.f64 	{%fd24304, %fd24305}, [%rd5+880];
	mul.f64 	%fd24306, %fd24304, %fd22360;
	sub.f64 	%fd24307, %fd24303, %fd24306;
	mul.f64 	%fd24308, %fd24305, %fd22357;
	sub.f64 	%fd24309, %fd24307, %fd24308;
	ld.local.v2.f64 	{%fd24310, %fd24311}, [%rd5+592];
	div.rn.f64 	%fd24312, %fd24309, %fd24311;
	st.local.f64 	[%rd508+176], %fd24312;
	ld.local.v2.f64 	{%fd24313, %fd24314}, [%rd5+576];
	mul.f64 	%fd24315, %fd24314, %fd22734;
	sub.f64 	%fd24316, %fd26249, %fd24315;
	mul.f64 	%fd24317, %fd24310, %fd22515;
	sub.f64 	%fd24318, %fd24316, %fd24317;
	div.rn.f64 	%fd24319, %fd24318, %fd24313;
	st.local.f64 	[%rd508+168], %fd24319;
	ld.local.v2.f64 	{%fd24320, %fd24321}, [%rd5+560];
	mul.f64 	%fd24322, %fd24320, %fd22631;
	sub.f64 	%fd24323, %fd26250, %fd24322;
	mul.f64 	%fd24324, %fd24321, %fd22360;
	sub.f64 	%fd24325, %fd24323, %fd24324;
	ld.local.v2.f64 	{%fd24326, %fd24327}, [%rd5+544];
	div.rn.f64 	%fd24328, %fd24325, %fd24327;
	st.local.f64 	[%rd508+160], %fd24328;
	div.rn.f64 	%fd24329, %fd20641, %fd24326;
	st.local.f64 	[%rd508+152], %fd24329;
	ld.local.v2.f64 	{%fd24330, %fd24331}, [%rd5+512];
	mul.f64 	%fd24332, %fd24331, %fd22734;
	sub.f64 	%fd24333, %fd26252, %fd24332;
	mul.f64 	%fd24334, %fd20638, %fd22577;
	sub.f64 	%fd24335, %fd24333, %fd24334;
	div.rn.f64 	%fd24336, %fd24335, %fd24330;
	st.local.f64 	[%rd508+144], %fd24336;
	ld.local.v2.f64 	{%fd24337, %fd24338}, [%rd5+496];
	mul.f64 	%fd24339, %fd24338, %fd22734;
	sub.f64 	%fd24340, %fd26253, %fd24339;
	div.rn.f64 	%fd24341, %fd24340, %fd24337;
	st.local.f64 	[%rd508+136], %fd24341;
	ld.local.v2.f64 	{%fd24342, %fd24343}, [%rd5+480];
	mul.f64 	%fd24344, %fd24343, %fd22734;
	sub.f64 	%fd24345, %fd26254, %fd24344;
	div.rn.f64 	%fd24346, %fd24345, %fd24342;
	st.local.f64 	[%rd508+128], %fd24346;
	ld.local.v2.f64 	{%fd24347, %fd24348}, [%rd5+464];
	mul.f64 	%fd24349, %fd24348, %fd22734;
	sub.f64 	%fd24350, %fd26255, %fd24349;
	div.rn.f64 	%fd24351, %fd24350, %fd24347;
	st.local.f64 	[%rd508+120], %fd24351;
	ld.local.v2.f64 	{%fd24352, %fd24353}, [%rd5+416];
	mul.f64 	%fd24354, %fd24351, %fd24353;
	sub.f64 	%fd24355, %fd20637, %fd24354;
	ld.local.v2.f64 	{%fd24356, %fd24357}, [%rd5+432];
	mul.f64 	%fd24358, %fd24356, %fd24346;
	sub.f64 	%fd24359, %fd24355, %fd24358;
	mul.f64 	%fd24360, %fd24357, %fd24341;
	sub.f64 	%fd24361, %fd24359, %fd24360;
	ld.local.v2.f64 	{%fd24362, %fd24363}, [%rd5+448];
	mul.f64 	%fd24364, %fd24362, %fd24336;
	sub.f64 	%fd24365, %fd24361, %fd24364;
	mul.f64 	%fd24366, %fd24363, %fd22734;
	sub.f64 	%fd24367, %fd24365, %fd24366;
	div.rn.f64 	%fd24368, %fd24367, %fd24352;
	st.local.f64 	[%rd508+112], %fd24368;
	ld.local.v2.f64 	{%fd24369, %fd24370}, [%rd5+384];
	mul.f64 	%fd24371, %fd24370, %fd23395;
	sub.f64 	%fd24372, %fd26257, %fd24371;
	div.rn.f64 	%fd24373, %fd24372, %fd24369;
	st.local.f64 	[%rd508+104], %fd24373;
	ld.local.v2.f64 	{%fd24374, %fd24375}, [%rd5+368];
	mul.f64 	%fd24376, %fd24375, %fd23395;
	sub.f64 	%fd24377, %fd26258, %fd24376;
	div.rn.f64 	%fd24378, %fd24377, %fd24374;
	st.local.f64 	[%rd508+96], %fd24378;
	ld.local.v2.f64 	{%fd24379, %fd24380}, [%rd5+352];
	mul.f64 	%fd24381, %fd24379, %fd23700;
	sub.f64 	%fd24382, %fd26259, %fd24381;
	mul.f64 	%fd24383, %fd24380, %fd22577;
	sub.f64 	%fd24384, %fd24382, %fd24383;
	ld.local.v2.f64 	{%fd24385, %fd24386}, [%rd5+336];
	div.rn.f64 	%fd24387, %fd24384, %fd24386;
	st.local.f64 	[%rd508+88], %fd24387;
	ld.local.v2.f64 	{%fd24388, %fd24389}, [%rd5+304];
	mul.f64 	%fd24390, %fd24389, %fd23758;
	sub.f64 	%fd24391, %fd26260, %fd24390;
	ld.local.v2.f64 	{%fd24392, %fd24393}, [%rd5+320];
	mul.f64 	%fd24394, %fd24392, %fd23611;
	sub.f64 	%fd24395, %fd24391, %fd24394;
	mul.f64 	%fd24396, %fd24393, %fd22577;
	sub.f64 	%fd24397, %fd24395, %fd24396;
	mul.f64 	%fd24398, %fd24385, %fd22360;
	sub.f64 	%fd24399, %fd24397, %fd24398;
	div.rn.f64 	%fd24400, %fd24399, %fd24388;
	st.local.f64 	[%rd508+80], %fd24400;
	ld.local.v2.f64 	{%fd24401, %fd24402}, [%rd5+240];
	mul.f64 	%fd24403, %fd24401, %fd23778;
	sub.f64 	%fd24404, %fd26261, %fd24403;
	mul.f64 	%fd24405, %fd24402, %fd23773;
	sub.f64 	%fd24406, %fd24404, %fd24405;
	ld.local.v2.f64 	{%fd24407, %fd24408}, [%rd5+256];
	mul.f64 	%fd24409, %fd24407, %fd23720;
	sub.f64 	%fd24410, %fd24406, %fd24409;
	mul.f64 	%fd24411, %fd24408, %fd23710;
	sub.f64 	%fd24412, %fd24410, %fd24411;
	ld.local.v2.f64 	{%fd24413, %fd24414}, [%rd5+272];
	mul.f64 	%fd24415, %fd24413, %fd23705;
	sub.f64 	%fd24416, %fd24412, %fd24415;
	mul.f64 	%fd24417, %fd24414, %fd23503;
	sub.f64 	%fd24418, %fd24416, %fd24417;
	ld.local.v2.f64 	{%fd24419, %fd24420}, [%rd5+288];
	mul.f64 	%fd24421, %fd24419, %fd22734;
	sub.f64 	%fd24422, %fd24418, %fd24421;
	mul.f64 	%fd24423, %fd24420, %fd22577;
	sub.f64 	%fd24424, %fd24422, %fd24423;
	ld.local.v2.f64 	{%fd24425, %fd24426}, [%rd5+224];
	div.rn.f64 	%fd24427, %fd24424, %fd24426;
	st.local.f64 	[%rd508+72], %fd24427;
	ld.local.v2.f64 	{%fd24428, %fd24429}, [%rd5+208];
	mul.f64 	%fd24430, %fd24428, %fd23778;
	sub.f64 	%fd24431, %fd20631, %fd24430;
	mul.f64 	%fd24432, %fd24429, %fd23773;
	sub.f64 	%fd24433, %fd24431, %fd24432;
	mul.f64 	%fd24434, %fd24425, %fd22734;
	sub.f64 	%fd24435, %fd24433, %fd24434;
	div.rn.f64 	%fd24436, %fd24435, %fd20629;
	st.local.f64 	[%rd508+64], %fd24436;
	ld.local.v2.f64 	{%fd24437, %fd24438}, [%rd5+80];
	mul.f64 	%fd24439, %fd24437, %fd23783;
	sub.f64 	%fd24440, %fd20623, %fd24439;
	mul.f64 	%fd24441, %fd24438, %fd23778;
	sub.f64 	%fd24442, %fd24440, %fd24441;
	ld.local.v2.f64 	{%fd24443, %fd24444}, [%rd5+96];
	mul.f64 	%fd24445, %fd24443, %fd23773;
	sub.f64 	%fd24446, %fd24442, %fd24445;
	mul.f64 	%fd24447, %fd24444, %fd23768;
	sub.f64 	%fd24448, %fd24446, %fd24447;
	ld.local.v2.f64 	{%fd24449, %fd24450}, [%rd5+112];
	mul.f64 	%fd24451, %fd24449, %fd23763;
	sub.f64 	%fd24452, %fd24448, %fd24451;
	mul.f64 	%fd24453, %fd24450, %fd23720;
	sub.f64 	%fd24454, %fd24452, %fd24453;
	ld.local.v2.f64 	{%fd24455, %fd24456}, [%rd5+128];
	mul.f64 	%fd24457, %fd24455, %fd23715;
	sub.f64 	%fd24458, %fd24454, %fd24457;
	mul.f64 	%fd24459, %fd24456, %fd23710;
	sub.f64 	%fd24460, %fd24458, %fd24459;
	ld.local.v2.f64 	{%fd24461, %fd24462}, [%rd5+144];
	mul.f64 	%fd24463, %fd24461, %fd23705;
	sub.f64 	%fd24464, %fd24460, %fd24463;
	mul.f64 	%fd24465, %fd24462, %fd23689;
	sub.f64 	%fd24466, %fd24464, %fd24465;
	ld.local.v2.f64 	{%fd24467, %fd24468}, [%rd5+160];
	mul.f64 	%fd24469, %fd24467, %fd23503;
	sub.f64 	%fd24470, %fd24466, %fd24469;
	mul.f64 	%fd24471, %fd24468, %fd22734;
	sub.f64 	%fd24472, %fd24470, %fd24471;
	mul.f64 	%fd24473, %fd20624, %fd22577;
	sub.f64 	%fd24474, %fd24472, %fd24473;
	div.rn.f64 	%fd24475, %fd24474, %fd20621;
	st.local.f64 	[%rd508+56], %fd24475;
	div.rn.f64 	%fd24476, %fd26264, %fd20616;
	st.local.f64 	[%rd508+48], %fd24476;
	ld.local.v2.f64 	{%fd24477, %fd24478}, [%rd5+32];
	div.rn.f64 	%fd24479, %fd26265, %fd24478;
	st.local.f64 	[%rd508+40], %fd24479;
	div.rn.f64 	%fd24480, %fd26266, %fd24477;
	st.local.f64 	[%rd508+32], %fd24480;
	ld.local.v2.f64 	{%fd24481, %fd24482}, [%rd5+16];
	div.rn.f64 	%fd24483, %fd26267, %fd24482;
	st.local.f64 	[%rd508+24], %fd24483;
	div.rn.f64 	%fd24484, %fd26268, %fd24481;
	st.local.f64 	[%rd508+16], %fd24484;
	ld.local.v2.f64 	{%fd24485, %fd24486}, [%rd5];
	div.rn.f64 	%fd24487, %fd26269, %fd24486;
	st.local.f64 	[%rd508+8], %fd24487;
	div.rn.f64 	%fd24488, %fd26270, %fd24485;
	st.local.f64 	[%rd508], %fd24488;
	add.s32 	%r3407, %r3407, 1;
	mul.wide.s32 	%rd509, %r3301, 480;
	mov.u64 	%rd510, ros;
	add.s64 	%rd511, %rd510, %rd509;
	ld.const.u32 	%r3140, [%rd511+-8];
	setp.eq.s32 	%p1033, %r3407, %r3140;
	@%p1033 bra 	$L__BB0_858;
	bra.uni 	$L__BB0_856;
$L__BB0_884:
	ld.local.v2.f64 	{%fd24489, %fd24490}, [%rd2];
	st.local.f64 	[%rd1], %fd24489;
	mov.b64 	%rd515, 0;
	st.local.u64 	[%rd3], %rd515;
	st.local.f64 	[%rd1+8], %fd24490;
	st.local.u64 	[%rd3+8], %rd515;
	ld.local.v2.f64 	{%fd24491, %fd24492}, [%rd2+16];
	st.local.f64 	[%rd1+16], %fd24491;
	st.local.u64 	[%rd3+16], %rd515;
	st.local.f64 	[%rd1+24], %fd24492;
	st.local.u64 	[%rd3+24], %rd515;
	ld.local.v2.f64 	{%fd24493, %fd24494}, [%rd2+32];
	st.local.f64 	[%rd1+32], %fd24493;
	st.local.u64 	[%rd3+32], %rd515;
	st.local.f64 	[%rd1+40], %fd24494;
	st.local.u64 	[%rd3+40], %rd515;
	ld.local.v2.f64 	{%fd24495, %fd24496}, [%rd2+48];
	st.local.f64 	[%rd1+48], %fd24495;
	st.local.u64 	[%rd3+48], %rd515;
	st.local.f64 	[%rd1+56], %fd24496;
	st.local.u64 	[%rd3+56], %rd515;
	ld.local.v2.f64 	{%fd24497, %fd24498}, [%rd2+64];
	st.local.f64 	[%rd1+64], %fd24497;
	st.local.u64 	[%rd3+64], %rd515;
	st.local.f64 	[%rd1+72], %fd24498;
	st.local.u64 	[%rd3+72], %rd515;
	ld.local.v2.f64 	{%fd24499, %fd24500}, [%rd2+80];
	st.local.f64 	[%rd1+80], %fd24499;
	st.local.u64 	[%rd3+80], %rd515;
	st.local.f64 	[%rd1+88], %fd24500;
	st.local.u64 	[%rd3+88], %rd515;
	ld.local.v2.f64 	{%fd24501, %fd24502}, [%rd2+96];
	st.local.f64 	[%rd1+96], %fd24501;
	st.local.u64 	[%rd3+96], %rd515;
	st.local.f64 	[%rd1+104], %fd24502;
	st.local.u64 	[%rd3+104], %rd515;
	ld.local.v2.f64 	{%fd24503, %fd24504}, [%rd2+112];
	st.local.f64 	[%rd1+112], %fd24503;
	st.local.u64 	[%rd3+112], %rd515;
	st.local.f64 	[%rd1+120], %fd24504;
	st.local.u64 	[%rd3+120], %rd515;
	ld.local.v2.f64 	{%fd24505, %fd24506}, [%rd2+128];
	st.local.f64 	[%rd1+128], %fd24505;
	st.local.u64 	[%rd3+128], %rd515;
	st.local.f64 	[%rd1+136], %fd24506;
	st.local.u64 	[%rd3+136], %rd515;
	ld.local.v2.f64 	{%fd24507, %fd24508}, [%rd2+144];
	st.local.f64 	[%rd1+144], %fd24507;
	st.local.u64 	[%rd3+144], %rd515;
	st.local.f64 	[%rd1+152], %fd24508;
	st.local.u64 	[%rd3+152], %rd515;
	ld.local.v2.f64 	{%fd24509, %fd24510}, [%rd2+160];
	st.local.f64 	[%rd1+160], %fd24509;
	st.local.u64 	[%rd3+160], %rd515;
	st.local.f64 	[%rd1+168], %fd24510;
	st.local.u64 	[%rd3+168], %rd515;
	ld.local.v2.f64 	{%fd24511, %fd24512}, [%rd2+176];
	st.local.f64 	[%rd1+176], %fd24511;
	st.local.u64 	[%rd3+176], %rd515;
	st.local.f64 	[%rd1+184], %fd24512;
	st.local.u64 	[%rd3+184], %rd515;
	ld.local.v2.f64 	{%fd24513, %fd24514}, [%rd2+192];
	st.local.f64 	[%rd1+192], %fd24513;
	st.local.u64 	[%rd3+192], %rd515;
	st.local.f64 	[%rd1+200], %fd24514;
	st.local.u64 	[%rd3+200], %rd515;
	ld.local.v2.f64 	{%fd24515, %fd24516}, [%rd2+208];
	st.local.f64 	[%rd1+208], %fd24515;
	st.local.u64 	[%rd3+208], %rd515;
	st.local.f64 	[%rd1+216], %fd24516;
	st.local.u64 	[%rd3+216], %rd515;
	ld.local.v2.f64 	{%fd24517, %fd24518}, [%rd2+224];
	st.local.f64 	[%rd1+224], %fd24517;
	st.local.u64 	[%rd3+224], %rd515;
	st.local.f64 	[%rd1+232], %fd24518;
	st.local.u64 	[%rd3+232], %rd515;
	ld.local.v2.f64 	{%fd24519, %fd24520}, [%rd2+240];
	st.local.f64 	[%rd1+240], %fd24519;
	st.local.u64 	[%rd3+240], %rd515;
	st.local.f64 	[%rd1+248], %fd24520;
	st.local.u64 	[%rd3+248], %rd515;
	ld.local.v2.f64 	{%fd24521, %fd24522}, [%rd2+256];
	st.local.f64 	[%rd1+256], %fd24521;
	st.local.u64 	[%rd3+256], %rd515;
	st.local.f64 	[%rd1+264], %fd24522;
	st.local.u64 	[%rd3+264], %rd515;
	ld.local.v2.f64 	{%fd24523, %fd24524}, [%rd2+272];
	st.local.f64 	[%rd1+272], %fd24523;
	st.local.u64 	[%rd3+272], %rd515;
	st.local.f64 	[%rd1+280], %fd24524;
	st.local.u64 	[%rd3+280], %rd515;
	ld.local.v2.f64 	{%fd24525, %fd24526}, [%rd2+288];
	st.local.f64 	[%rd1+288], %fd24525;
	st.local.u64 	[%rd3+288], %rd515;
	st.local.f64 	[%rd1+296], %fd24526;
	st.local.u64 	[%rd3+296], %rd515;
	ld.local.v2.f64 	{%fd24527, %fd24528}, [%rd2+304];
	st.local.f64 	[%rd1+304], %fd24527;
	st.local.u64 	[%rd3+304], %rd515;
	st.local.f64 	[%rd1+312], %fd24528;
	st.local.u64 	[%rd3+312], %rd515;
	ld.local.v2.f64 	{%fd24529, %fd24530}, [%rd2+320];
	st.local.f64 	[%rd1+320], %fd24529;
	st.local.u64 	[%rd3+320], %rd515;
	st.local.f64 	[%rd1+328], %fd24530;
	st.local.u64 	[%rd3+328], %rd515;
	ld.local.v2.f64 	{%fd24531, %fd24532}, [%rd2+336];
	st.local.f64 	[%rd1+336], %fd24531;
	st.local.u64 	[%rd3+336], %rd515;
	st.local.f64 	[%rd1+344], %fd24532;
	st.local.u64 	[%rd3+344], %rd515;
	ld.local.v2.f64 	{%fd24533, %fd24534}, [%rd2+352];
	st.local.f64 	[%rd1+352], %fd24533;
	st.local.u64 	[%rd3+352], %rd515;
	st.local.f64 	[%rd1+360], %fd24534;
	st.local.u64 	[%rd3+360], %rd515;
	ld.local.v2.f64 	{%fd24535, %fd24536}, [%rd2+368];
	st.local.f64 	[%rd1+368], %fd24535;
	st.local.u64 	[%rd3+368], %rd515;
	st.local.f64 	[%rd1+376], %fd24536;
	st.local.u64 	[%rd3+376], %rd515;
	ld.local.v2.f64 	{%fd24537, %fd24538}, [%rd2+384];
	st.local.f64 	[%rd1+384], %fd24537;
	st.local.u64 	[%rd3+384], %rd515;
	st.local.f64 	[%rd1+392], %fd24538;
	st.local.u64 	[%rd3+392], %rd515;
	ld.local.v2.f64 	{%fd24539, %fd24540}, [%rd2+400];
	st.local.f64 	[%rd1+400], %fd24539;
	st.local.u64 	[%rd3+400], %rd515;
	st.local.f64 	[%rd1+408], %fd24540;
	st.local.u64 	[%rd3+408], %rd515;
	ld.local.v2.f64 	{%fd24541, %fd24542}, [%rd2+416];
	st.local.f64 	[%rd1+416], %fd24541;
	st.local.u64 	[%rd3+416], %rd515;
	st.local.f64 	[%rd1+424], %fd24542;
	st.local.u64 	[%rd3+424], %rd515;
	ld.local.v2.f64 	{%fd24543, %fd24544}, [%rd2+432];
	st.local.f64 	[%rd1+432], %fd24543;
	st.local.u64 	[%rd3+432], %rd515;
	st.local.f64 	[%rd1+440], %fd24544;
	st.local.u64 	[%rd3+440], %rd515;
	ld.local.v2.f64 	{%fd24545, %fd24546}, [%rd2+448];
	st.local.f64 	[%rd1+448], %fd24545;
	st.local.u64 	[%rd3+448], %rd515;
	st.local.f64 	[%rd1+456], %fd24546;
	st.local.u64 	[%rd3+456], %rd515;
	ld.local.v2.f64 	{%fd24547, %fd24548}, [%rd2+464];
	st.local.f64 	[%rd1+464], %fd24547;
	st.local.u64 	[%rd3+464], %rd515;
	st.local.f64 	[%rd1+472], %fd24548;
	st.local.u64 	[%rd3+472], %rd515;
	ld.local.v2.f64 	{%fd24549, %fd24550}, [%rd2+480];
	st.local.f64 	[%rd1+480], %fd24549;
	st.local.u64 	[%rd3+480], %rd515;
	st.local.f64 	[%rd1+488], %fd24550;
	st.local.u64 	[%rd3+488], %rd515;
	ld.local.v2.f64 	{%fd24551, %fd24552}, [%rd2+496];
	st.local.f64 	[%rd1+496], %fd24551;
	st.local.u64 	[%rd3+496], %rd515;
	st.local.f64 	[%rd1+504], %fd24552;
	st.local.u64 	[%rd3+504], %rd515;
	ld.local.v2.f64 	{%fd24553, %fd24554}, [%rd2+512];
	st.local.f64 	[%rd1+512], %fd24553;
	st.local.u64 	[%rd3+512], %rd515;
	st.local.f64 	[%rd1+520], %fd24554;
	st.local.u64 	[%rd3+520], %rd515;
	ld.local.v2.f64 	{%fd24555, %fd24556}, [%rd2+528];
	st.local.f64 	[%rd1+528], %fd24555;
	st.local.u64 	[%rd3+528], %rd515;
	st.local.f64 	[%rd1+536], %fd24556;
	st.local.u64 	[%rd3+536], %rd515;
	ld.local.v2.f64 	{%fd24557, %fd24558}, [%rd2+544];
	st.local.f64 	[%rd1+544], %fd24557;
	st.local.u64 	[%rd3+544], %rd515;
	st.local.f64 	[%rd1+552], %fd24558;
	st.local.u64 	[%rd3+552], %rd515;
	ld.local.v2.f64 	{%fd24559, %fd24560}, [%rd2+560];
	st.local.f64 	[%rd1+560], %fd24559;
	st.local.u64 	[%rd3+560], %rd515;
	st.local.f64 	[%rd1+568], %fd24560;
	st.local.u64 	[%rd3+568], %rd515;
	ld.local.v2.f64 	{%fd24561, %fd24562}, [%rd2+576];
	st.local.f64 	[%rd1+576], %fd24561;
	st.local.u64 	[%rd3+576], %rd515;
	st.local.f64 	[%rd1+584], %fd24562;
	st.local.u64 	[%rd3+584], %rd515;
	ld.local.v2.f64 	{%fd24563, %fd24564}, [%rd2+592];
	st.local.f64 	[%rd1+592], %fd24563;
	st.local.u64 	[%rd3+592], %rd515;
	st.local.f64 	[%rd1+600], %fd24564;
	st.local.u64 	[%rd3+600], %rd515;
	ld.local.v2.f64 	{%fd24565, %fd24566}, [%rd2+608];
	st.local.f64 	[%rd1+608], %fd24565;
	st.local.u64 	[%rd3+608], %rd515;
	st.local.f64 	[%rd1+616], %fd24566;
	st.local.u64 	[%rd3+616], %rd515;
	ld.local.v2.f64 	{%fd24567, %fd24568}, [%rd2+624];
	st.local.f64 	[%rd1+624], %fd24567;
	st.local.u64 	[%rd3+624], %rd515;
	st.local.f64 	[%rd1+632], %fd24568;
	st.local.u64 	[%rd3+632], %rd515;
	ld.local.v2.f64 	{%fd24569, %fd24570}, [%rd2+640];
	st.local.f64 	[%rd1+640], %fd24569;
	st.local.u64 	[%rd3+640], %rd515;
	st.local.f64 	[%rd1+648], %fd24570;
	st.local.u64 	[%rd3+648], %rd515;
	ld.local.v2.f64 	{%fd24571, %fd24572}, [%rd2+656];
	st.local.f64 	[%rd1+656], %fd24571;
	st.local.u64 	[%rd3+656], %rd515;
	st.local.f64 	[%rd1+664], %fd24572;
	st.local.u64 	[%rd3+664], %rd515;
	ld.local.v2.f64 	{%fd24573, %fd24574}, [%rd2+672];
	st.local.f64 	[%rd1+672], %fd24573;
	st.local.u64 	[%rd3+672], %rd515;
	st.local.f64 	[%rd1+680], %fd24574;
	st.local.u64 	[%rd3+680], %rd515;
	ld.local.v2.f64 	{%fd24575, %fd24576}, [%rd2+688];
	st.local.f64 	[%rd1+688], %fd24575;
	st.local.u64 	[%rd3+688], %rd515;
	st.local.f64 	[%rd1+696], %fd24576;
	st.local.u64 	[%rd3+696], %rd515;
	ld.local.v2.f64 	{%fd24577, %fd24578}, [%rd2+704];
	st.local.f64 	[%rd1+704], %fd24577;
	st.local.u64 	[%rd3+704], %rd515;
	st.local.f64 	[%rd1+712], %fd24578;
	st.local.u64 	[%rd3+712], %rd515;
	ld.local.v2.f64 	{%fd24579, %fd24580}, [%rd2+720];
	st.local.f64 	[%rd1+720], %fd24579;
	st.local.u64 	[%rd3+720], %rd515;
	st.local.f64 	[%rd1+728], %fd24580;
	st.local.u64 	[%rd3+728], %rd515;
	ld.local.v2.f64 	{%fd24581, %fd24582}, [%rd2+736];
	st.local.f64 	[%rd1+736], %fd24581;
	st.local.u64 	[%rd3+736], %rd515;
	st.local.f64 	[%rd1+744], %fd24582;
	st.local.u64 	[%rd3+744], %rd515;
	ld.local.v2.f64 	{%fd24583, %fd24584}, [%rd2+752];
	st.local.f64 	[%rd1+752], %fd24583;
	st.local.u64 	[%rd3+752], %rd515;
	st.local.f64 	[%rd1+760], %fd24584;
	st.local.u64 	[%rd3+760], %rd515;
	ld.local.v2.f64 	{%fd24585, %fd24586}, [%rd2+768];
	st.local.f64 	[%rd1+768], %fd24585;
	st.local.u64 	[%rd3+768], %rd515;
	st.local.f64 	[%rd1+776], %fd24586;
	st.local.u64 	[%rd3+776], %rd515;
	ld.local.v2.f64 	{%fd24587, %fd24588}, [%rd2+784];
	st.local.f64 	[%rd1+784], %fd24587;
	st.local.u64 	[%rd3+784], %rd515;
	st.local.f64 	[%rd1+792], %fd24588;
	st.local.u64 	[%rd3+792], %rd515;
	ld.local.v2.f64 	{%fd24589, %fd24590}, [%rd2+800];
	st.local.f64 	[%rd1+800], %fd24589;
	st.local.u64 	[%rd3+800], %rd515;
	st.local.f64 	[%rd1+808], %fd24590;
	st.local.u64 	[%rd3+808], %rd515;
	ld.local.v2.f64 	{%fd24591, %fd24592}, [%rd2+816];
	st.local.f64 	[%rd1+816], %fd24591;
	st.local.u64 	[%rd3+816], %rd515;
	st.local.f64 	[%rd1+824], %fd24592;
	st.local.u64 	[%rd3+824], %rd515;
	ld.local.v2.f64 	{%fd24593, %fd24594}, [%rd2+832];
	st.local.f64 	[%rd1+832], %fd24593;
	st.local.u64 	[%rd3+832], %rd515;
	st.local.f64 	[%rd1+840], %fd24594;
	st.local.u64 	[%rd3+840], %rd515;
	ld.local.v2.f64 	{%fd24595, %fd24596}, [%rd2+848];
	st.local.f64 	[%rd1+848], %fd24595;
	st.local.u64 	[%rd3+848], %rd515;
	st.local.f64 	[%rd1+856], %fd24596;
	st.local.u64 	[%rd3+856], %rd515;
	ld.local.v2.f64 	{%fd24597, %fd24598}, [%rd2+864];
	st.local.f64 	[%rd1+864], %fd24597;
	st.local.u64 	[%rd3+864], %rd515;
	st.local.f64 	[%rd1+872], %fd24598;
	st.local.u64 	[%rd3+872], %rd515;
	ld.local.v2.f64 	{%fd24599, %fd24600}, [%rd2+880];
	st.local.f64 	[%rd1+880], %fd24599;
	st.local.u64 	[%rd3+880], %rd515;
	st.local.f64 	[%rd1+888], %fd24600;
	st.local.u64 	[%rd3+888], %rd515;
	ld.local.v2.f64 	{%fd24601, %fd24602}, [%rd2+896];
	st.local.f64 	[%rd1+896], %fd24601;
	st.local.u64 	[%rd3+896], %rd515;
	st.local.f64 	[%rd1+904], %fd24602;
	st.local.u64 	[%rd3+904], %rd515;
	ld.local.v2.f64 	{%fd24603, %fd24604}, [%rd2+912];
	st.local.f64 	[%rd1+912], %fd24603;
	st.local.u64 	[%rd3+912], %rd515;
	st.local.f64 	[%rd1+920], %fd24604;
	st.local.u64 	[%rd3+920], %rd515;
	ld.local.v2.f64 	{%fd24605, %fd24606}, [%rd2+928];
	st.local.f64 	[%rd1+928], %fd24605;
	st.local.u64 	[%rd3+928], %rd515;
	st.local.f64 	[%rd1+936], %fd24606;
	st.local.u64 	[%rd3+936], %rd515;
	ld.local.v2.f64 	{%fd24607, %fd24608}, [%rd2+944];
	st.local.f64 	[%rd1+944], %fd24607;
	st.local.u64 	[%rd3+944], %rd515;
	st.local.f64 	[%rd1+952], %fd24608;
	st.local.u64 	[%rd3+952], %rd515;
	ld.local.v2.f64 	{%fd24609, %fd24610}, [%rd2+960];
	st.local.f64 	[%rd1+960], %fd24609;
	st.local.u64 	[%rd3+960], %rd515;
	st.local.f64 	[%rd1+968], %fd24610;
	st.local.u64 	[%rd3+968], %rd515;
	ld.local.v2.f64 	{%fd24611, %fd24612}, [%rd2+976];
	st.local.f64 	[%rd1+976], %fd24611;
	st.local.u64 	[%rd3+976], %rd515;
	st.local.f64 	[%rd1+984], %fd24612;
	st.local.u64 	[%rd3+984], %rd515;
	ld.local.v2.f64 	{%fd24613, %fd24614}, [%rd2+992];
	st.local.f64 	[%rd1+992], %fd24613;
	st.local.u64 	[%rd3+992], %rd515;
	st.local.f64 	[%rd1+1000], %fd24614;
	st.local.u64 	[%rd3+1000], %rd515;
	ld.local.v2.f64 	{%fd24615, %fd24616}, [%rd2+1008];
	st.local.f64 	[%rd1+1008], %fd24615;
	st.local.u64 	[%rd3+1008], %rd515;
	st.local.f64 	[%rd1+1016], %fd24616;
	st.local.u64 	[%rd3+1016], %rd515;
	ld.local.v2.f64 	{%fd24617, %fd24618}, [%rd2+1024];
	st.local.f64 	[%rd1+1024], %fd24617;
	st.local.u64 	[%rd3+1024], %rd515;
	st.local.f64 	[%rd1+1032], %fd24618;
	st.local.u64 	[%rd3+1032], %rd515;
	ld.local.v2.f64 	{%fd24619, %fd24620}, [%rd2+1040];
	st.local.f64 	[%rd1+1040], %fd24619;
	st.local.u64 	[%rd3+1040], %rd515;
	st.local.f64 	[%rd1+1048], %fd24620;
	st.local.u64 	[%rd3+1048], %rd515;
	ld.local.v2.f64 	{%fd24621, %fd24622}, [%rd2+1056];
	st.local.f64 	[%rd1+1056], %fd24621;
	st.local.u64 	[%rd3+1056], %rd515;
	st.local.f64 	[%rd1+1064], %fd24622;
	st.local.u64 	[%rd3+1064], %rd515;
	ld.local.v2.f64 	{%fd24623, %fd24624}, [%rd2+1072];
	st.local.f64 	[%rd1+1072], %fd24623;
	st.local.u64 	[%rd3+1072], %rd515;
	st.local.f64 	[%rd1+1080], %fd24624;
	st.local.u64 	[%rd3+1080], %rd515;
	ld.local.v2.f64 	{%fd24625, %fd24626}, [%rd2+1088];
	st.local.f64 	[%rd1+1088], %fd24625;
	st.local.u64 	[%rd3+1088], %rd515;
	st.local.f64 	[%rd1+1096], %fd24626;
	st.local.u64 	[%rd3+1096], %rd515;
	ld.local.f64 	%fd24627, [%rd2+1104];
	st.local.f64 	[%rd1+1104], %fd24627;
	st.local.u64 	[%rd3+1104], %rd515;
$L__BB0_885:
	ld.param.u32 	%r3292, [_Z10RosenbrockPdddS_PiiiiiiddddddddPKdS2_S2_S2_S2_S2_S2_S2_i_param_6];
	setp.eq.s32 	%p1044, %r3292, 0;
	@%p1044 bra 	$L__BB0_910;
	mov.f64 	%fd26410, 0d0000000000000000;
	mov.b32 	%r3412, 0;
$L__BB0_887:
	ld.param.u64 	%rd646, [_Z10RosenbrockPdddS_PiiiiiiddddddddPKdS2_S2_S2_S2_S2_S2_S2_i_param_19];
	ld.param.u64 	%rd641, [_Z10RosenbrockPdddS_PiiiiiiddddddddPKdS2_S2_S2_S2_S2_S2_S2_i_param_18];
	setp.lt.s32 	%p1045, %r768, 0;
	and.b32  	%r3171, %r768, 2146435072;
	setp.eq.s32 	%p1046, %r3171, 1062207488;
	mul.wide.u32 	%rd584, %r3412, 8;
	add.s64 	%rd585, %rd2, %rd584;
	ld.local.f64 	%fd24699, [%rd585];
	abs.f64 	%fd24700, %fd24699;
	add.s64 	%rd586, %rd1, %rd584;
	ld.local.f64 	%fd24701, [%rd586];
	abs.f64 	%fd24702, %fd24701;
	max.f64 	%fd24703, %fd24700, %fd24702;
	cvta.to.global.u64 	%rd587, %rd641;
	add.s64 	%rd588, %rd587, %rd584;
	ld.global.nc.f64 	%fd24704, [%rd588];
	cvta.to.global.u64 	%rd589, %rd646;
	add.s64 	%rd590, %rd589, %rd584;
	ld.global.nc.f64 	%fd24705, [%rd590];
	fma.rn.f64 	%fd24706, %fd24705, %fd24703, %fd24704;
	add.s64 	%rd591, %rd3, %rd584;
	ld.local.f64 	%fd24707, [%rd591];
	div.rn.f64 	%fd4105, %fd24707, %fd24706;
	{
	.reg .b32 %temp; 
	mov.b64 	{%temp, %r663}, %fd4105;
	}
	abs.f64 	%fd4106, %fd4105;
	{ // callseq 50, 0
	.param .b64 param0;
	st.param.f64 	[param0], %fd4106;
	.param .b64 param1;
	st.param.f64 	[param1], 0d4000000000000000;
	.param .b64 retval0;
	call.uni (retval0), 
	__internal_accurate_pow, 
	(
	param0, 
	param1
	);
	ld.param.f64 	%fd24708, [retval0];
	} // callseq 50
	setp.lt.s32 	%p1047, %r663, 0;
	neg.f64 	%fd24710, %fd24708;
	selp.f64 	%fd24711, %fd24710, %fd24708, %p1046;
	selp.f64 	%fd24712, %fd24711, %fd24708, %p1047;
	setp.eq.f64 	%p1048, %fd4105, 0d0000000000000000;
	selp.b32 	%r3172, %r663, 0, %p1046;
	or.b32  	%r3173, %r3172, 2146435072;
	selp.b32 	%r3174, %r3173, %r3172, %p1045;
	mov.b32 	%r3175, 0;
	mov.b64 	%fd24713, {%r3175, %r3174};
	selp.f64 	%fd26411, %fd24713, %fd24712, %p1048;
	add.f64 	%fd24714, %fd4105, 0d4000000000000000;
	{
	.reg .b32 %temp; 
	mov.b64 	{%temp, %r3176}, %fd24714;
	}
	and.b32  	%r3177, %r3176, 2146435072;
	setp.ne.s32 	%p1049, %r3177, 2146435072;
	@%p1049 bra 	$L__BB0_892;
	setp.num.f64 	%p1050, %fd4105, %fd4105;
	@%p1050 bra 	$L__BB0_890;
	mov.f64 	%fd24715, 0d4000000000000000;
	add.rn.f64 	%fd26411, %fd4105, %fd24715;
	bra.uni 	$L__BB0_892;
$L__BB0_890:
	setp.neu.f64 	%p1051, %fd4106, 0d7FF0000000000000;
	@%p1051 bra 	$L__BB0_892;
	selp.b32 	%r3178, 0, 2146435072, %p1045;
	or.b32  	%r3179, %r3178, -2147483648;
	selp.b32 	%r3180, %r3179, %r3178, %p1;
	selp.b32 	%r3181, %r3180, %r3178, %p1047;
	mov.b32 	%r3182, 0;
	mov.b64 	%fd26411, {%r3182, %r3181};
$L__BB0_892:
	ld.param.u64 	%rd647, [_Z10RosenbrockPdddS_PiiiiiiddddddddPKdS2_S2_S2_S2_S2_S2_S2_i_param_19];
	ld.param.u64 	%rd642, [_Z10RosenbrockPdddS_PiiiiiiddddddddPKdS2_S2_S2_S2_S2_S2_S2_i_param_18];
	and.b32  	%r3183, %r768, 2146435072;
	setp.eq.s32 	%p1055, %r3183, 1062207488;
	setp.eq.f64 	%p1056, %fd4105, 0d3FF0000000000000;
	selp.f64 	%fd24716, 0d3FF0000000000000, %fd26411, %p1056;
	add.f64 	%fd4111, %fd26410, %fd24716;
	mul.wide.u32 	%rd592, %r3412, 8;
	add.s64 	%rd593, %rd2, %rd592;
	ld.local.f64 	%fd24717, [%rd593+8];
	abs.f64 	%fd24718, %fd24717;
	add.s64 	%rd594, %rd1, %rd592;
	ld.local.f64 	%fd24719, [%rd594+8];
	abs.f64 	%fd24720, %fd24719;
	max.f64 	%fd24721, %fd24718, %fd24720;
	cvta.to.global.u64 	%rd595, %rd642;
	add.s64 	%rd596, %rd595, %rd592;
	ld.global.nc.f64 	%fd24722, [%rd596+8];
	cvta.to.global.u64 	%rd597, %rd647;
	add.s64 	%rd598, %rd597, %rd592;
	ld.global.nc.f64 	%fd24723, [%rd598+8];
	fma.rn.f64 	%fd24724, %fd24723, %fd24721, %fd24722;
	add.s64 	%rd599, %rd3, %rd592;
	ld.local.f64 	%fd24725, [%rd599+8];
	div.rn.f64 	%fd4112, %fd24725, %fd24724;
	{
	.reg .b32 %temp; 
	mov.b64 	{%temp, %r664}, %fd4112;
	}
	abs.f64 	%fd4113, %fd4112;
	{ // callseq 51, 0
	.param .b64 param0;
	st.param.f64 	[param0], %fd4113;
	.param .b64 param1;
	st.param.f64 	[param1], 0d4000000000000000;
	.param .b64 retval0;
	call.uni (retval0), 
	__internal_accurate_pow, 
	(
	param0, 
	param1
	);
	ld.param.f64 	%fd24726, [retval0];
	} // callseq 51
	setp.lt.s32 	%p1057, %r664, 0;
	neg.f64 	%fd24728, %fd24726;
	selp.f64 	%fd24729, %fd24728, %fd24726, %p1055;
	selp.f64 	%fd24730, %fd24729, %fd24726, %p1057;
	setp.eq.f64 	%p1058, %fd4112, 0d0000000000000000;
	selp.b32 	%r3184, %r664, 0, %p1055;
	or.b32  	%r3185, %r3184, 2146435072;
	selp.b32 	%r3186, %r3185, %r3184, %p1045;
	mov.b32 	%r3187, 0;
	mov.b64 	%fd24731, {%r3187, %r3186};
	selp.f64 	%fd26412, %fd24731, %fd24730, %p1058;
	add.f64 	%fd24732, %fd4112, 0d4000000000000000;
	{
	.reg .b32 %temp; 
	mov.b64 	{%temp, %r3188}, %fd24732;
	}
	and.b32  	%r3189, %r3188, 2146435072;
	setp.ne.s32 	%p1059, %r3189, 2146435072;
	@%p1059 bra 	$L__BB0_897;
	setp.nan.f64 	%p1060, %fd4112, %fd4112;
	@%p1060 bra 	$L__BB0_896;
	setp.neu.f64 	%p1061, %fd4113, 0d7FF0000000000000;
	@%p1061 bra 	$L__BB0_897;
	setp.lt.s32 	%p1063, %r768, 0;
	selp.b32 	%r3190, 0, 2146435072, %p1063;
	or.b32  	%r3191, %r3190, -2147483648;
	selp.b32 	%r3192, %r3191, %r3190, %p1;
	selp.b32 	%r3193, %r3192, %r3190, %p1057;
	mov.b32 	%r3194, 0;
	mov.b64 	%fd26412, {%r3194, %r3193};
	bra.uni 	$L__BB0_897;
$L__BB0_896:
	mov.f64 	%fd24733, 0d4000000000000000;
	add.rn.f64 	%fd26412, %fd4112, %fd24733;
$L__BB0_897:
	ld.param.u64 	%rd648, [_Z10RosenbrockPdddS_PiiiiiiddddddddPKdS2_S2_S2_S2_S2_S2_S2_i_param_19];
	ld.param.u64 	%rd643, [_Z10RosenbrockPdddS_PiiiiiiddddddddPKdS2_S2_S2_S2_S2_S2_S2_i_param_18];
	setp.lt.s32 	%p1064, %r768, 0;
	and.b32  	%r3195, %r768, 2146435072;
	setp.eq.s32 	%p1065, %r3195, 1062207488;
	setp.eq.f64 	%p1066, %fd4112, 0d3FF0000000000000;
	selp.f64 	%fd24734, 0d3FF0000000000000, %fd26412, %p1066;
	add.f64 	%fd4118, %fd4111, %fd24734;
	mul.wide.u32 	%rd600, %r3412, 8;
	add.s64 	%rd601, %rd2, %rd600;
	ld.local.f64 	%fd24735, [%rd601+16];
	abs.f64 	%fd24736, %fd24735;
	add.s64 	%rd602, %rd1, %rd600;
	ld.local.f64 	%fd24737, [%rd602+16];
	abs.f64 	%fd24738, %fd24737;
	max.f64 	%fd24739, %fd24736, %fd24738;
	cvta.to.global.u64 	%rd603, %rd643;
	add.s64 	%rd604, %rd603, %rd600;
	ld.global.nc.f64 	%fd24740, [%rd604+16];
	cvta.to.global.u64 	%rd605, %rd648;
	add.s64 	%rd606, %rd605, %rd600;
	ld.global.nc.f64 	%fd24741, [%rd606+16];
	fma.rn.f64 	%fd24742, %fd24741, %fd24739, %fd24740;
	add.s64 	%rd607, %rd3, %rd600;
	ld.local.f64 	%fd24743, [%rd607+16];
	div.rn.f64 	%fd4119, %fd24743, %fd24742;
	{
	.reg .b32 %temp; 
	mov.b64 	{%temp, %r665}, %fd4119;
	}
	abs.f64 	%fd4120, %fd4119;
	{ // callseq 52, 0
	.param .b64 param0;
	st.param.f64 	[param0], %fd4120;
	.param .b64 param1;
	st.param.f64 	[param1], 0d4000000000000000;
	.param .b64 retval0;
	call.uni (retval0), 
	__internal_accurate_pow, 
	(
	param0, 
	param1
	);
	ld.param.f64 	%fd24744, [retval0];
	} // callseq 52
	setp.lt.s32 	%p1067, %r665, 0;
	neg.f64 	%fd24746, %fd24744;
	selp.f64 	%fd24747, %fd24746, %fd24744, %p1065;
	selp.f64 	%fd24748, %fd24747, %fd24744, %p1067;
	setp.eq.f64 	%p1068, %fd4119, 0d0000000000000000;
	selp.b32 	%r3196, %r665, 0, %p1065;
	or.b32  	%r3197, %r3196, 2146435072;
	selp.b32 	%r3198, %r3197, %r3196, %p1064;
	mov.b32 	%r3199, 0;
	mov.b64 	%fd24749, {%r3199, %r3198};
	selp.f64 	%fd26413, %fd24749, %fd24748, %p1068;
	add.f64 	%fd24750, %fd4119, 0d4000000000000000;
	{
	.reg .b32 %temp; 
	mov.b64 	{%temp, %r3200}, %fd24750;
	}
	and.b32  	%r3201, %r3200, 2146435072;
	setp.ne.s32 	%p1069, %r3201, 2146435072;
	@%p1069 bra 	$L__BB0_902;
	setp.nan.f64 	%p1070, %fd4119, %fd4119;
	@%p1070 bra 	$L__BB0_901;
	setp.neu.f64 	%p1071, %fd4120, 0d7FF0000000000000;
	@%p1071 bra 	$L__BB0_902;
	selp.b32 	%r3202, 0, 2146435072, %p1064;
	or.b32  	%r3203, %r3202, -2147483648;
	selp.b32 	%r3204, %r3203, %r3202, %p1;
	selp.b32 	%r3205, %r3204, %r3202, %p1067;
	mov.b32 	%r3206, 0;
	mov.b64 	%fd26413, {%r3206, %r3205};
	bra.uni 	$L__BB0_902;
$L__BB0_901:
	mov.f64 	%fd24751, 0d4000000000000000;
	add.rn.f64 	%fd26413, %fd4119, %fd24751;
$L__BB0_902:
	setp.eq.f64 	%p1074, %fd4119, 0d3FF0000000000000;
	selp.f64 	%fd24752, 0d3FF0000000000000, %fd26413, %p1074;
	add.f64 	%fd4125, %fd4118, %fd24752;
	setp.eq.s32 	%p1075, %r3412, 136;
	@%p1075 bra 	$L__BB0_909;
	ld.param.u64 	%rd649, [_Z10RosenbrockPdddS_PiiiiiiddddddddPKdS2_S2_S2_S2_S2_S2_S2_i_param_19];
	ld.param.u64 	%rd644, [_Z10RosenbrockPdddS_PiiiiiiddddddddPKdS2_S2_S2_S2_S2_S2_S2_i_param_18];
	and.b32  	%r3207, %r768, 2146435072;
	setp.eq.s32 	%p1077, %r3207, 1062207488;
	mul.wide.u32 	%rd608, %r3412, 8;
	add.s64 	%rd609, %rd2, %rd608;
	ld.local.f64 	%fd24753, [%rd609+24];
	abs.f64 	%fd24754, %fd24753;
	add.s64 	%rd610, %rd1, %rd608;
	ld.local.f64 	%fd24755, [%rd610+24];
	abs.f64 	%fd24756, %fd24755;
	max.f64 	%fd24757, %fd24754, %fd24756;
	cvta.to.global.u64 	%rd611, %rd644;
	add.s64 	%rd612, %rd611, %rd608;
	ld.global.nc.f64 	%fd24758, [%rd612+24];
	cvta.to.global.u64 	%rd613, %rd649;
	add.s64 	%rd614, %rd613, %rd608;
	ld.global.nc.f64 	%fd24759, [%rd614+24];
	fma.rn.f64 	%fd24760, %fd24759, %fd24757, %fd24758;
	add.s64 	%rd615, %rd3, %rd608;
	ld.local.f64 	%fd24761, [%rd615+24];
	div.rn.f64 	%fd4126, %fd24761, %fd24760;
	{
	.reg .b32 %temp; 
	mov.b64 	{%temp, %r666}, %fd4126;
	}
	abs.f64 	%fd4127, %fd4126;
	{ // callseq 53, 0
	.param .b64 param0;
	st.param.f64 	[param0], %fd4127;
	.param .b64 param1;
	st.param.f64 	[param1], 0d4000000000000000;
	.param .b64 retval0;
	call.uni (retval0), 
	__internal_accurate_pow, 
	(
	param0, 
	param1
	);
	ld.param.f64 	%fd24762, [retval0];
	} // callseq 53
	setp.lt.s32 	%p1078, %r666, 0;
	neg.f64 	%fd24764, %fd24762;
	selp.f64 	%fd24765, %fd24764, %fd24762, %p1077;
	selp.f64 	%fd24766, %fd24765, %fd24762, %p1078;
	setp.eq.f64 	%p1079, %fd4126, 0d0000000000000000;
	selp.b32 	%r3208, %r666, 0, %p1077;
	or.b32  	%r3209, %r3208, 2146435072;
	selp.b32 	%r3210, %r3209, %r3208, %p1064;
	mov.b32 	%r3211, 0;
	mov.b64 	%fd24767, {%r3211, %r3210};
	selp.f64 	%fd26414, %fd24767, %fd24766, %p1079;
	add.f64 	%fd24768, %fd4126, 0d4000000000000000;
	{
	.reg .b32 %temp; 
	mov.b64 	{%temp, %r3212}, %fd24768;
	}
	and.b32  	%r3213, %r3212, 2146435072;
	setp.ne.s32 	%p1080, %r3213, 2146435072;
	@%p1080 bra 	$L__BB0_908;
	setp.nan.f64 	%p1081, %fd4126, %fd4126;
	@%p1081 bra 	$L__BB0_907;
	setp.neu.f64 	%p1082, %fd4127, 0d7FF0000000000000;
	@%p1082 bra 	$L__BB0_908;
	setp.lt.s32 	%p1084, %r768, 0;
	selp.b32 	%r3214, 0, 2146435072, %p1084;
	or.b32  	%r3215, %r3214, -2147483648;
	selp.b32 	%r3216, %r3215, %r3214, %p1;
	selp.b32 	%r3217, %r3216, %r3214, %p1078;
	mov.b32 	%r3218, 0;
	mov.b64 	%fd26414, {%r3218, %r3217};
	bra.uni 	$L__BB0_908;
$L__BB0_907:
	mov.f64 	%fd24769, 0d4000000000000000;
	add.rn.f64 	%fd26414, %fd4126, %fd24769;
$L__BB0_908:
	setp.eq.f64 	%p1085, %fd4126, 0d3FF0000000000000;
	selp.f64 	%fd24770, 0d3FF0000000000000, %fd26414, %p1085;
	add.f64 	%fd26410, %fd4125, %fd24770;
	add.s32 	%r3412, %r3412, 4;
	bra.uni 	$L__BB0_887;
$L__BB0_909:
	div.rn.f64 	%fd24771, %fd4125, 0d4061600000000000;
	sqrt.rn.f64 	%fd26420, %fd24771;
	bra.uni 	$L__BB0_934;
$L__BB0_910:
	ld.param.u64 	%rd650, [_Z10RosenbrockPdddS_PiiiiiiddddddddPKdS2_S2_S2_S2_S2_S2_S2_i_param_19];
	ld.param.u64 	%rd645, [_Z10RosenbrockPdddS_PiiiiiiddddddddPKdS2_S2_S2_S2_S2_S2_S2_i_param_18];
	cvta.to.global.u64 	%rd616, %rd645;
	ld.global.nc.f64 	%fd4134, [%rd616];
	cvta.to.global.u64 	%rd617, %rd650;
	ld.global.nc.f64 	%fd4135, [%rd617];
	mov.f64 	%fd26415, 0d0000000000000000;
	mov.b32 	%r3413, 0;
$L__BB0_911:
	setp.lt.s32 	%p1086, %r768, 0;
	and.b32  	%r3220, %r768, 2146435072;
	setp.eq.s32 	%p1087, %r3220, 1062207488;
	mul.wide.u32 	%rd618, %r3413, 8;
	add.s64 	%rd619, %rd2, %rd618;
	ld.local.f64 	%fd24773, [%rd619];
	abs.f64 	%fd24774, %fd24773;
	add.s64 	%rd620, %rd1, %rd618;
	ld.local.f64 	%fd24775, [%rd620];
	abs.f64 	%fd24776, %fd24775;
	max.f64 	%fd24777, %fd24774, %fd24776;
	fma.rn.f64 	%fd24778, %fd4135, %fd24777, %fd4134;
	add.s64 	%rd621, %rd3, %rd618;
	ld.local.f64 	%fd24779, [%rd621];
	div.rn.f64 	%fd4137, %fd24779, %fd24778;
	{
	.reg .b32 %temp; 
	mov.b64 	{%temp, %r669}, %fd4137;
	}
	abs.f64 	%fd4138, %fd4137;
	{ // callseq 54, 0
	.param .b64 param0;
	st.param.f64 	[param0], %fd4138;
	.param .b64 param1;
	st.param.f64 	[param1], 0d4000000000000000;
	.param .b64 retval0;
	call.uni (retval0), 
	__internal_accurate_pow, 
	(
	param0, 
	param1
	);
	ld.param.f64 	%fd24780, [retval0];
	} // callseq 54
	setp.lt.s32 	%p1088, %r669, 0;
	neg.f64 	%fd24782, %fd24780;
	selp.f64 	%fd24783, %fd24782, %fd24780, %p1087;
	selp.f64 	%fd24784, %fd24783, %fd24780, %p1088;
	setp.eq.f64 	%p1089, %fd4137, 0d0000000000000000;
	selp.b32 	%r3221, %r669, 0, %p1087;
	or.b32  	%r3222, %r3221, 2146435072;
	selp.b32 	%r3223, %r3222, %r3221, %p1086;
	mov.b32 	%r3224, 0;
	mov.b64 	%fd24785, {%r3224, %r3223};
	selp.f64 	%fd26416, %fd24785, %fd24784, %p1089;
	add.f64 	%fd24786, %fd4137, 0d4000000000000000;
	{
	.reg .b32 %temp; 
	mov.b64 	{%temp, %r3225}, %fd24786;
	}
	and.b32  	%r3226, %r3225, 2146435072;
	setp.ne.s32 	%p1090, %r3226, 2146435072;
	@%p1090 bra 	$L__BB0_916;
	setp.num.f64 	%p1091, %fd4137, %fd4137;
	@%p1091 bra 	$L__BB0_914;
	mov.f64 	%fd24787, 0d4000000000000000;
	add.rn.f64 	%fd26416, %fd4137, %fd24787;
	bra.uni 	$L__BB0_916;
$L__BB0_914:
	setp.neu.f64 	%p1092, %fd4138, 0d7FF0000000000000;
	@%p1092 bra 	$L__BB0_916;
	selp.b32 	%r3227, 0, 2146435072, %p1086;
	or.b32  	%r3228, %r3227, -2147483648;
	selp.b32 	%r3229, %r3228, %r3227, %p1;
	selp.b32 	%r3230, %r3229, %r3227, %p1088;
	mov.b32 	%r3231, 0;
	mov.b64 	%fd26416, {%r3231, %r3230};
$L__BB0_916:
	and.b32  	%r3232, %r768, 2146435072;
	setp.eq.s32 	%p1096, %r3232, 1062207488;
	setp.eq.f64 	%p1097, %fd4137, 0d3FF0000000000000;
	selp.f64 	%fd24788, 0d3FF0000000000000, %fd26416, %p1097;
	add.f64 	%fd4143, %fd26415, %fd24788;
	mul.wide.u32 	%rd622, %r3413, 8;
	add.s64 	%rd623, %rd2, %rd622;
	ld.local.f64 	%fd24789, [%rd623+8];
	abs.f64 	%fd24790, %fd24789;
	add.s64 	%rd624, %rd1, %rd622;
	ld.local.f64 	%fd24791, [%rd624+8];
	abs.f64 	%fd24792, %fd24791;
	max.f64 	%fd24793, %fd24790, %fd24792;
	fma.rn.f64 	%fd24794, %fd4135, %fd24793, %fd4134;
	add.s64 	%rd625, %rd3, %rd622;
	ld.local.f64 	%fd24795, [%rd625+8];
	div.rn.f64 	%fd4144, %fd24795, %fd24794;
	{
	.reg .b32 %temp; 
	mov.b64 	{%temp, %r670}, %fd4144;
	}
	abs.f64 	%fd4145, %fd4144;
	{ // callseq 55, 0
	.param .b64 param0;
	st.param.f64 	[param0], %fd4145;
	.param .b64 param1;
	st.param.f64 	[param1], 0d4000000000000000;
	.param .b64 retval0;
	call.uni (retval0), 
	__internal_accurate_pow, 
	(
	param0, 
	param1
	);
	ld.param.f64 	%fd24796, [retval0];
	} // callseq 55
	setp.lt.s32 	%p1098, %r670, 0;
	neg.f64 	%fd24798, %fd24796;
	selp.f64 	%fd24799, %fd24798, %fd24796, %p1096;
	selp.f64 	%fd24800, %fd24799, %fd24796, %p1098;
	setp.eq.f64 	%p1099, %fd4144, 0d0000000000000000;
	selp.b32 	%r3233, %r670, 0, %p1096;
	or.b32  	%r3234, %r3233, 2146435072;
	selp.b32 	%r3235, %r3234, %r3233, %p1086;
	mov.b32 	%r3236, 0;
	mov.b64 	%fd24801, {%r3236, %r3235};
	selp.f64 	%fd26417, %fd24801, %fd24800, %p1099;
	add.f64 	%fd24802, %fd4144, 0d4000000000000000;
	{
	.reg .b32 %temp; 
	mov.b64 	{%temp, %r3237}, %fd24802;
	}
	and.b32  	%r3238, %r3237, 2146435072;
	setp.ne.s32 	%p1100, %r3238, 2146435072;
	@%p1100 bra 	$L__BB0_921;
	setp.nan.f64 	%p1101, %fd4144, %fd4144;
	@%p1101 bra 	$L__BB0_920;
	setp.neu.f64 	%p1102, %fd4145, 0d7FF0000000000000;
	@%p1102 bra 	$L__BB0_921;
	setp.lt.s32 	%p1104, %r768, 0;
	selp.b32 	%r3239, 0, 2146435072, %p1104;
	or.b32  	%r3240, %r3239, -2147483648;
	selp.b32 	%r3241, %r3240, %r3239, %p1;
	selp.b32 	%r3242, %r3241, %r3239, %p1098;
	mov.b32 	%r3243, 0;
	mov.b64 	%fd26417, {%r3243, %r3242};
	bra.uni 	$L__BB0_921;
$L__BB0_920:
	mov.f64 	%fd24803, 0d4000000000000000;
	add.rn.f64 	%fd26417, %fd4144, %fd24803;
$L__BB0_921:
	setp.lt.s32 	%p1105, %r768, 0;
	and.b32  	%r3244, %r768, 2146435072;
	setp.eq.s32 	%p1106, %r3244, 1062207488;
	setp.eq.f64 	%p1107, %fd4144, 0d3FF0000000000000;
	selp.f64 	%fd24804, 0d3FF0000000000000, %fd26417, %p1107;
	add.f64 	%fd4150, %fd4143, %fd24804;
	mul.wide.u32 	%rd626, %r3413, 8;
	add.s64 	%rd627, %rd2, %rd626;
	ld.local.f64 	%fd24805, [%rd627+16];
	abs.f64 	%fd24806, %fd24805;
	add.s64 	%rd628, %rd1, %rd626;
	ld.local.f64 	%fd24807, [%rd628+16];
	abs.f64 	%fd24808, %fd24807;
	max.f64 	%fd24809, %fd24806, %fd24808;
	fma.rn.f64 	%fd24810, %fd4135, %fd24809, %fd4134;
	add.s64 	%rd629, %rd3, %rd626;
	ld.local.f64 	%fd24811, [%rd629+16];
	div.rn.f64 	%fd4151, %fd24811, %fd24810;
	{
	.reg .b32 %temp; 
	mov.b64 	{%temp, %r671}, %fd4151;
	}
	abs.f64 	%fd4152, %fd4151;
	{ // callseq 56, 0
	.param .b64 param0;
	st.param.f64 	[param0], %fd4152;
	.param .b64 param1;
	st.param.f64 	[param1], 0d4000000000000000;
	.param .b64 retval0;
	call.uni (retval0), 
	__internal_accurate_pow, 
	(
	param0, 
	param1
	);
	ld.param.f64 	%fd24812, [retval0];
	} // callseq 56
	setp.lt.s32 	%p1108, %r671, 0;
	neg.f64 	%fd24814, %fd24812;
	selp.f64 	%fd24815, %fd24814, %fd24812, %p1106;
	selp.f64 	%fd24816, %fd24815, %fd24812, %p1108;
	setp.eq.f64 	%p1109, %fd4151, 0d0000000000000000;
	selp.b32 	%r3245, %r671, 0, %p1106;
	or.b32  	%r3246, %r3245, 2146435072;
	selp.b32 	%r3247, %r3246, %r3245, %p1105;
	mov.b32 	%r3248, 0;
	mov.b64 	%fd24817, {%r3248, %r3247};
	selp.f64 	%fd26418, %fd24817, %fd24816, %p1109;
	add.f64 	%fd24818, %fd4151, 0d4000000000000000;
	{
	.reg .b32 %temp; 
	mov.b64 	{%temp, %r3249}, %fd24818;
	}
	and.b32  	%r3250, %r3249, 2146435072;
	setp.ne.s32 	%p1110, %r3250, 2146435072;
	@%p1110 bra 	$L__BB0_926;
	setp.nan.f64 	%p1111, %fd4151, %fd4151;
	@%p1111 bra 	$L__BB0_925;
	setp.neu.f64 	%p1112, %fd4152, 0d7FF0000000000000;
	@%p1112 bra 	$L__BB0_926;
	selp.b32 	%r3251, 0, 2146435072, %p1105;
	or.b32  	%r3252, %r3251, -2147483648;
	selp.b32 	%r3253, %r3252, %r3251, %p1;
	selp.b32 	%r3254, %r3253, %r3251, %p1108;
	mov.b32 	%r3255, 0;
	mov.b64 	%fd26418, {%r3255, %r3254};
	bra.uni 	$L__BB0_926;
$L__BB0_925:
	mov.f64 	%fd24819, 0d4000000000000000;
	add.rn.f64 	%fd26418, %fd4151, %fd24819;
$L__BB0_926:
	setp.eq.f64 	%p1115, %fd4151, 0d3FF0000000000000;
	selp.f64 	%fd24820, 0d3FF0000000000000, %fd26418, %p1115;
	add.f64 	%fd4157, %fd4150, %fd24820;
	setp.eq.s32 	%p1116, %r3413, 136;
	@%p1116 bra 	$L__BB0_933;
	and.b32  	%r3256, %r768, 2146435072;
	setp.eq.s32 	%p1118, %r3256, 1062207488;
	mul.wide.u32 	%rd630, %r3413, 8;
	add.s64 	%rd631, %rd2, %rd630;
	ld.local.f64 	%fd24821, [%rd631+24];
	abs.f64 	%fd24822, %fd24821;
	add.s64 	%rd632, %rd1, %rd630;
	ld.local.f64 	%fd24823, [%rd632+24];
	abs.f64 	%fd24824, %fd24823;
	max.f64 	%fd24825, %fd24822, %fd24824;
	fma.rn.f64 	%fd24826, %fd4135, %fd24825, %fd4134;
	add.s64 	%rd633, %rd3, %rd630;
	ld.local.f64 	%fd24827, [%rd633+24];
	div.rn.f64 	%fd4158, %fd24827, %fd24826;
	{
	.reg .b32 %temp; 
	mov.b64 	{%temp, %r672}, %fd4158;
	}
	abs.f64 	%fd4159, %fd4158;
	{ // callseq 57, 0
	.param .b64 param0;
	st.param.f64 	[param0], %fd4159;
	.param .b64 param1;
	st.param.f64 	[param1], 0d4000000000000000;
	.param .b64 retval0;
	call.uni (retval0), 
	__internal_accurate_pow, 
	(
	param0, 
	param1
	);
	ld.param.f64 	%fd24828, [retval0];
	} // callseq 57
	setp.lt.s32 	%p1119, %r672, 0;
	neg.f64 	%fd24830, %fd24828;
	selp.f64 	%fd24831, %fd24830, %fd24828, %p1118;
	selp.f64 	%fd24832, %fd24831, %fd24828, %p1119;
	setp.eq.f64 	%p1120, %fd4158, 0d0000000000000000;
	selp.b32 	%r3257, %r672, 0, %p1118;
	or.b32  	%r3258, %r3257, 2146435072;
	selp.b32 	%r3259, %r3258, %r3257, %p1105;
	mov.b32 	%r3260, 0;
	mov.b64 	%fd24833, {%r3260, %r3259};
	selp.f64 	%fd26419, %fd24833, %fd24832, %p1120;
	add.f64 	%fd24834, %fd4158, 0d4000000000000000;
	{
	.reg .b32 %temp; 
	mov.b64 	{%temp, %r3261}, %fd24834;
	}
	and.b32  	%r3262, %r3261, 2146435072;
	setp.ne.s32 	%p1121, %r3262, 2146435072;
	@%p1121 bra 	$L__BB0_932;
	setp.nan.f64 	%p1122, %fd4158, %fd4158;
	@%p1122 bra 	$L__BB0_931;
	setp.neu.f64 	%p1123, %fd4159, 0d7FF0000000000000;
	@%p1123 bra 	$L__BB0_932;
	setp.lt.s32 	%p1125, %r768, 0;
	selp.b32 	%r3263, 0, 2146435072, %p1125;
	or.b32  	%r3264, %r3263, -2147483648;
	selp.b32 	%r3265, %r3264, %r3263, %p1;
	selp.b32 	%r3266, %r3265, %r3263, %p1119;
	mov.b32 	%r3267, 0;
	mov.b64 	%fd26419, {%r3267, %r3266};
	bra.uni 	$L__BB0_932;
$L__BB0_931:
	mov.f64 	%fd24835, 0d4000000000000000;
	add.rn.f64 	%fd26419, %fd4158, %fd24835;
$L__BB0_932:
	setp.eq.f64 	%p1126, %fd4158, 0d3FF0000000000000;
	selp.f64 	%fd24836, 0d3FF0000000000000, %fd26419, %p1126;
	add.f64 	%fd26415, %fd4157, %fd24836;
	add.s32 	%r3413, %r3413, 4;
	bra.uni 	$L__BB0_911;
$L__BB0_933:
	div.rn.f64 	%fd24837, %fd4157, 0d4061600000000000;
	sqrt.rn.f64 	%fd26420, %fd24837;
$L__BB0_934:
	{
	.reg .b32 %temp; 
	mov.b64 	{%temp, %r674}, %fd26420;
	}
	abs.f64 	%fd4167, %fd26420;
	setp.neu.f64 	%p1127, %fd26420, 0d0000000000000000;
	@%p1127 bra 	$L__BB0_936;
	setp.lt.s32 	%p1131, %r618, 0;
	setp.neu.f64 	%p1132, %fd1369, 0d3FE0000000000000;
	and.pred  	%p5, %p1132, %p2;
	selp.b32 	%r3271, %r674, 0, %p5;
	or.b32  	%r3272, %r3271, 2146435072;
	selp.b32 	%r3273, %r3272, %r3271, %p1131;
	mov.b32 	%r3274, 0;
	mov.b64 	%fd26422, {%r3274, %r3273};
	bra.uni 	$L__BB0_937;
$L__BB0_936:
	{ // callseq 58, 0
	.param .b64 param0;
	st.param.f64 	[param0], %fd4167;
	.param .b64 param1;
	st.param.f64 	[param1], %fd1367;
	.param .b64 retval0;
	call.uni (retval0), 
	__internal_accurate_pow, 
	(
	param0, 
	param1
	);
	ld.param.f64 	%fd24838, [retval0];
	} // callseq 58
	setp.lt.s32 	%p1128, %r674, 0;
	setp.neu.f64 	%p1129, %fd1367, %fd1368;
	neg.f64 	%fd24840, %fd24838;
	mov.b64 	%rd634, %fd1367;
	shr.u32 	%r3268, %r618, 20;
	and.b32  	%r3269, %r3268, 2047;
	add.s32 	%r3270, %r3269, -1012;
	shl.b64 	%rd635, %rd634, %r3270;
	setp.eq.s64 	%p1130, %rd635, -9223372036854775808;
	selp.f64 	%fd24841, %fd24840, %fd24838, %p1130;
	selp.f64 	%fd24842, %fd24841, %fd24838, %p1128;
	selp.f64 	%fd24843, 0dFFF8000000000000, %fd24842, %p1129;
	selp.f64 	%fd26422, %fd24843, %fd24842, %p1128;
	mov.pred 	%p5, %p2;
$L__BB0_937:
	add.f64 	%fd24844, %fd1367, %fd26420;
	{
	.reg .b32 %temp; 
	mov.b64 	{%temp, %r3275}, %fd24844;
	}
	and.b32  	%r3276, %r3275, 2146435072;
	setp.ne.s32 	%p1133, %r3276, 2146435072;
	@%p1133 bra 	$L__BB0_944;
	setp.num.f64 	%p1134, %fd1367, %fd1367;
	setp.num.f64 	%p1135, %fd26420, %fd26420;
	and.pred  	%p1136, %p1135, %p1134;
	@%p1136 bra 	$L__BB0_940;
	add.rn.f64 	%fd26422, %fd26420, %fd1367;
	bra.uni 	$L__BB0_944;
$L__BB0_940:
	setp.neu.f64 	%p1137, %fd1369, 0d7FF0000000000000;
	@%p1137 bra 	$L__BB0_942;
	setp.lt.s32 	%p1142, %r618, 0;
	setp.gt.f64 	%p1143, %fd4167, 0d3FF0000000000000;
	selp.b32 	%r3284, 2146435072, 0, %p1143;
	xor.b32  	%r3285, %r3284, 2146435072;
	selp.b32 	%r3286, %r3285, %r3284, %p1142;
	mov.b32 	%r3287, 0;
	mov.b64 	%fd26422, {%r3287, %r3286};
	bra.uni 	$L__BB0_944;
$L__BB0_942:
	setp.neu.f64 	%p1138, %fd4167, 0d7FF0000000000000;
	@%p1138 bra 	$L__BB0_944;
	setp.lt.s32 	%p1139, %r674, 0;
	and.b32  	%r3277, %r618, 2147483647;
	setp.ne.s32 	%p1140, %r3277, 1071644672;
	setp.lt.s32 	%p1141, %r618, 0;
	selp.b32 	%r3278, 0, 2146435072, %p1141;
	or.b32  	%r3279, %r3278, -2147483648;
	selp.b32 	%r3280, %r3279, %r3278, %p1140;
	selp.b32 	%r3281, %r3280, %r3278, %p5;
	selp.b32 	%r3282, %r3281, %r3278, %p1139;
	mov.b32 	%r3283, 0;
	mov.b64 	%fd26422, {%r3283, %r3282};
$L__BB0_944:
	ld.param.f64 	%fd25148, [_Z10RosenbrockPdddS_PiiiiiiddddddddPKdS2_S2_S2_S2_S2_S2_S2_i_param_16];
	ld.param.f64 	%fd25146, [_Z10RosenbrockPdddS_PiiiiiiddddddddPKdS2_S2_S2_S2_S2_S2_S2_i_param_14];
	ld.param.f64 	%fd25145, [_Z10RosenbrockPdddS_PiiiiiiddddddddPKdS2_S2_S2_S2_S2_S2_S2_i_param_13];
	ld.param.f64 	%fd25140, [_Z10RosenbrockPdddS_PiiiiiiddddddddPKdS2_S2_S2_S2_S2_S2_S2_i_param_10];
	setp.eq.f64 	%p1144, %fd1367, 0d0000000000000000;
	setp.eq.f64 	%p1145, %fd26420, 0d3FF0000000000000;
	selp.f64 	%fd24845, 0d3FF0000000000000, %fd26422, %p1144;
	selp.f64 	%fd24846, 0d3FF0000000000000, %fd24845, %p1145;
	div.rn.f64 	%fd24847, %fd25148, %fd24846;
	max.f64 	%fd24848, %fd25145, %fd24847;
	min.f64 	%fd24849, %fd25146, %fd24848;
	mul.f64 	%fd4175, %fd25698, %fd24849;
	add.s32 	%r3393, %r3393, 1;
	setp.gtu.f64 	%p1146, %fd26420, 0d3FF0000000000000;
	setp.gtu.f64 	%p1147, %fd25698, %fd25140;
	and.pred  	%p1148, %p1146, %p1147;
	@%p1148 bra 	$L__BB0_946;
	ld.param.f64 	%fd25143, [_Z10RosenbrockPdddS_PiiiiiiddddddddPKdS2_S2_S2_S2_S2_S2_S2_i_param_11];
	ld.param.f64 	%fd25141, [_Z10RosenbrockPdddS_PiiiiiiddddddddPKdS2_S2_S2_S2_S2_S2_S2_i_param_10];
	ld.local.f64 	%fd24851, [%rd1];
	max.f64 	%fd24852, %fd24851, 0d0000000000000000;
	ld.local.f64 	%fd24853, [%rd1+8];
	max.f64 	%fd24854, %fd24853, 0d0000000000000000;
	st.local.v2.f64 	[%rd2], {%fd24852, %fd24854};
	ld.local.f64 	%fd24855, [%rd1+16];
	max.f64 	%fd24856, %fd24855, 0d0000000000000000;
	ld.local.f64 	%fd24857, [%rd1+24];
	max.f64 	%fd24858, %fd24857, 0d0000000000000000;
	st.local.v2.f64 	[%rd2+16], {%fd24856, %fd24858};
	ld.local.f64 	%fd24859, [%rd1+32];
	max.f64 	%fd24860, %fd24859, 0d0000000000000000;
	ld.local.f64 	%fd24861, [%rd1+40];
	max.f64 	%fd24862, %fd24861, 0d0000000000000000;
	st.local.v2.f64 	[%rd2+32], {%fd24860, %fd24862};
	ld.local.f64 	%fd24863, [%rd1+48];
	max.f64 	%fd24864, %fd24863, 0d0000000000000000;
	ld.local.f64 	%fd24865, [%rd1+56];
	max.f64 	%fd24866, %fd24865, 0d0000000000000000;
	st.local.v2.f64 	[%rd2+48], {%fd24864, %fd24866};
	ld.local.f64 	%fd24867, [%rd1+64];
	max.f64 	%fd24868, %fd24867, 0d0000000000000000;
	ld.local.f64 	%fd24869, [%rd1+72];
	max.f64 	%fd24870, %fd24869, 0d0000000000000000;
	st.local.v2.f64 	[%rd2+64], {%fd24868, %fd24870};
	ld.local.f64 	%fd24871, [%rd1+80];
	max.f64 	%fd24872, %fd24871, 0d0000000000000000;
	ld.local.f64 	%fd24873, [%rd1+88];
	max.f64 	%fd24874, %fd24873, 0d0000000000000000;
	st.local.v2.f64 	[%rd2+80], {%fd24872, %fd24874};
	ld.local.f64 	%fd24875, [%rd1+96];
	max.f64 	%fd24876, %fd24875, 0d0000000000000000;
	ld.local.f64 	%fd24877, [%rd1+104];
	max.f64 	%fd24878, %fd24877, 0d0000000000000000;
	st.local.v2.f64 	[%rd2+96], {%fd24876, %fd24878};
	ld.local.f64 	%fd24879, [%rd1+112];
	max.f64 	%fd24880, %fd24879, 0d0000000000000000;
	ld.local.f64 	%fd24881, [%rd1+120];
	max.f64 	%fd24882, %fd24881, 0d0000000000000000;
	st.local.v2.f64 	[%rd2+112], {%fd24880, %fd24882};
	ld.local.f64 	%fd24883, [%rd1+128];
	max.f64 	%fd24884, %fd24883, 0d0000000000000000;
	ld.local.f64 	%fd24885, [%rd1+136];
	max.f64 	%fd24886, %fd24885, 0d0000000000000000;
	st.local.v2.f64 	[%rd2+128], {%fd24884, %fd24886};
	ld.local.f64 	%fd24887, [%rd1+144];
	max.f64 	%fd24888, %fd24887, 0d0000000000000000;
	ld.local.f64 	%fd24889, [%rd1+152];
	max.f64 	%fd24890, %fd24889, 0d0000000000000000;
	st.local.v2.f64 	[%rd2+144], {%fd24888, %fd24890};
	ld.local.f64 	%fd24891, [%rd1+160];
	max.f64 	%fd24892, %fd24891, 0d0000000000000000;
	ld.local.f64 	%fd24893, [%rd1+168];
	max.f64 	%fd24894, %fd24893, 0d0000000000000000;
	st.local.v2.f64 	[%rd2+160], {%fd24892, %fd24894};
	ld.local.f64 	%fd24895, [%rd1+176];
	max.f64 	%fd24896, %fd24895, 0d0000000000000000;
	ld.local.f64 	%fd24897, [%rd1+184];
	max.f64 	%fd24898, %fd24897, 0d0000000000000000;
	st.local.v2.f64 	[%rd2+176], {%fd24896, %fd24898};
	ld.local.f64 	%fd24899, [%rd1+192];
	max.f64 	%fd24900, %fd24899, 0d0000000000000000;
	ld.local.f64 	%fd24901, [%rd1+200];
	max.f64 	%fd24902, %fd24901, 0d0000000000000000;
	st.local.v2.f64 	[%rd2+192], {%fd24900, %fd24902};
	ld.local.f64 	%fd24903, [%rd1+208];
	max.f64 	%fd24904, %fd24903, 0d0000000000000000;
	ld.local.f64 	%fd24905, [%rd1+216];
	max.f64 	%fd24906, %fd24905, 0d0000000000000000;
	st.local.v2.f64 	[%rd2+208], {%fd24904, %fd24906};
	ld.local.f64 	%fd24907, [%rd1+224];
	max.f64 	%fd24908, %fd24907, 0d0000000000000000;
	ld.local.f64 	%fd24909, [%rd1+232];
	max.f64 	%fd24910, %fd24909, 0d0000000000000000;
	st.local.v2.f64 	[%rd2+224], {%fd24908, %fd24910};
	ld.local.f64 	%fd24911, [%rd1+240];
	max.f64 	%fd24912, %fd24911, 0d0000000000000000;
	ld.local.f64 	%fd24913, [%rd1+248];
	max.f64 	%fd24914, %fd24913, 0d0000000000000000;
	st.local.v2.f64 	[%rd2+240], {%fd24912, %fd24914};
	ld.local.f64 	%fd24915, [%rd1+256];
	max.f64 	%fd24916, %fd24915, 0d0000000000000000;
	ld.local.f64 	%fd24917, [%rd1+264];
	max.f64 	%fd24918, %fd24917, 0d0000000000000000;
	st.local.v2.f64 	[%rd2+256], {%fd24916, %fd24918};
	ld.local.f64 	%fd24919, [%rd1+272];
	max.f64 	%fd24920, %fd24919, 0d0000000000000000;
	ld.local.f64 	%fd24921, [%rd1+280];
	max.f64 	%fd24922, %fd24921, 0d0000000000000000;
	st.local.v2.f64 	[%rd2+272], {%fd24920, %fd24922};
	ld.local.f64 	%fd24923, [%rd1+288];
	max.f64 	%fd24924, %fd24923, 0d0000000000000000;
	ld.local.f64 	%fd24925, [%rd1+296];
	max.f64 	%fd24926, %fd24925, 0d0000000000000000;
	st.local.v2.f64 	[%rd2+288], {%fd24924, %fd24926};
	ld.local.f64 	%fd24927, [%rd1+304];
	max.f64 	%fd24928, %fd24927, 0d0000000000000000;
	ld.local.f64 	%fd24929, [%rd1+312];
	max.f64 	%fd24930, %fd24929, 0d0000000000000000;
	st.local.v2.f64 	[%rd2+304], {%fd24928, %fd24930};
	ld.local.f64 	%fd24931, [%rd1+320];
	max.f64 	%fd24932, %fd24931, 0d0000000000000000;
	ld.local.f64 	%fd24933, [%rd1+328];
	max.f64 	%fd24934, %fd24933, 0d0000000000000000;
	st.local.v2.f64 	[%rd2+320], {%fd24932, %fd24934};
	ld.local.f64 	%fd24935, [%rd1+336];
	max.f64 	%fd24936, %fd24935, 0d0000000000000000;
	ld.local.f64 	%fd24937, [%rd1+344];
	max.f64 	%fd24938, %fd24937, 0d0000000000000000;
	st.local.v2.f64 	[%rd2+336], {%fd24936, %fd24938};
	ld.local.f64 	%fd24939, [%rd1+352];
	max.f64 	%fd24940, %fd24939, 0d0000000000000000;
	ld.local.f64 	%fd24941, [%rd1+360];
	max.f64 	%fd24942, %fd24941, 0d0000000000000000;
	st.local.v2.f64 	[%rd2+352], {%fd24940, %fd24942};
	ld.local.f64 	%fd24943, [%rd1+368];
	max.f64 	%fd24944, %fd24943, 0d0000000000000000;
	ld.local.f64 	%fd24945, [%rd1+376];
	max.f64 	%fd24946, %fd24945, 0d0000000000000000;
	st.local.v2.f64 	[%rd2+368], {%fd24944, %fd24946};
	ld.local.f64 	%fd24947, [%rd1+384];
	max.f64 	%fd24948, %fd24947, 0d0000000000000000;
	ld.local.f64 	%fd24949, [%rd1+392];
	max.f64 	%fd24950, %fd24949, 0d0000000000000000;
	st.local.v2.f64 	[%rd2+384], {%fd24948, %fd24950};
	ld.local.f64 	%fd24951, [%rd1+400];
	max.f64 	%fd24952, %fd24951, 0d0000000000000000;
	ld.local.f64 	%fd24953, [%rd1+408];
	max.f64 	%fd24954, %fd24953, 0d0000000000000000;
	st.local.v2.f64 	[%rd2+400], {%fd24952, %fd24954};
	ld.local.f64 	%fd24955, [%rd1+416];
	max.f64 	%fd24956, %fd24955, 0d0000000000000000;
	ld.local.f64 	%fd24957, [%rd1+424];
	max.f64 	%fd24958, %fd24957, 0d0000000000000000;
	st.local.v2.f64 	[%rd2+416], {%fd24956, %fd24958};
	ld.local.f64 	%fd24959, [%rd1+432];
	max.f64 	%fd24960, %fd24959, 0d0000000000000000;
	ld.local.f64 	%fd24961, [%rd1+440];
	max.f64 	%fd24962, %fd24961, 0d0000000000000000;
	st.local.v2.f64 	[%rd2+432], {%fd24960, %fd24962};
	ld.local.f64 	%fd24963, [%rd1+448];
	max.f64 	%fd24964, %fd24963, 0d0000000000000000;
	ld.local.f64 	%fd24965, [%rd1+456];
	max.f64 	%fd24966, %fd24965, 0d0000000000000000;
	st.local.v2.f64 	[%rd2+448], {%fd24964, %fd24966};
	ld.local.f64 	%fd24967, [%rd1+464];
	max.f64 	%fd24968, %fd24967, 0d0000000000000000;
	ld.local.f64 	%fd24969, [%rd1+472];
	max.f64 	%fd24970, %fd24969, 0d0000000000000000;
	st.local.v2.f64 	[%rd2+464], {%fd24968, %fd24970};
	ld.local.f64 	%fd24971, [%rd1+480];
	max.f64 	%fd24972, %fd24971, 0d0000000000000000;
	ld.local.f64 	%fd24973, [%rd1+488];
	max.f64 	%fd24974, %fd24973, 0d0000000000000000;
	st.local.v2.f64 	[%rd2+480], {%fd24972, %fd24974};
	ld.local.f64 	%fd24975, [%rd1+496];
	max.f64 	%fd24976, %fd24975, 0d0000000000000000;
	ld.local.f64 	%fd24977, [%rd1+504];
	max.f64 	%fd24978, %fd24977, 0d0000000000000000;
	st.local.v2.f64 	[%rd2+496], {%fd24976, %fd24978};
	ld.local.f64 	%fd24979, [%rd1+512];
	max.f64 	%fd24980, %fd24979, 0d0000000000000000;
	ld.local.f64 	%fd24981, [%rd1+520];
	max.f64 	%fd24982, %fd24981, 0d0000000000000000;
	st.local.v2.f64 	[%rd2+512], {%fd24980, %fd24982};
	ld.local.f64 	%fd24983, [%rd1+528];
	max.f64 	%fd24984, %fd24983, 0d0000000000000000;
	ld.local.f64 	%fd24985, [%rd1+536];
	max.f64 	%fd24986, %fd24985, 0d0000000000000000;
	st.local.v2.f64 	[%rd2+528], {%fd24984, %fd24986};
	ld.local.f64 	%fd24987, [%rd1+544];
	max.f64 	%fd24988, %fd24987, 0d0000000000000000;
	ld.local.f64 	%fd24989, [%rd1+552];
	max.f64 	%fd24990, %fd24989, 0d0000000000000000;
	st.local.v2.f64 	[%rd2+544], {%fd24988, %fd24990};
	ld.local.f64 	%fd24991, [%rd1+560];
	max.f64 	%fd24992, %fd24991, 0d0000000000000000;
	ld.local.f64 	%fd24993, [%rd1+568];
	max.f64 	%fd24994, %fd24993, 0d0000000000000000;
	st.local.v2.f64 	[%rd2+560], {%fd24992, %fd24994};
	ld.local.f64 	%fd24995, [%rd1+576];
	max.f64 	%fd24996, %fd24995, 0d0000000000000000;
	ld.local.f64 	%fd24997, [%rd1+584];
	max.f64 	%fd24998, %fd24997, 0d0000000000000000;
	st.local.v2.f64 	[%rd2+576], {%fd24996, %fd24998};
	ld.local.f64 	%fd24999, [%rd1+592];
	max.f64 	%fd25000, %fd24999, 0d0000000000000000;
	ld.local.f64 	%fd25001, [%rd1+600];
	max.f64 	%fd25002, %fd25001, 0d0000000000000000;
	st.local.v2.f64 	[%rd2+592], {%fd25000, %fd25002};
	ld.local.f64 	%fd25003, [%rd1+608];
	max.f64 	%fd25004, %fd25003, 0d0000000000000000;
	ld.local.f64 	%fd25005, [%rd1+616];
	max.f64 	%fd25006, %fd25005, 0d0000000000000000;
	st.local.v2.f64 	[%rd2+608], {%fd25004, %fd25006};
	ld.local.f64 	%fd25007, [%rd1+624];
	max.f64 	%fd25008, %fd25007, 0d0000000000000000;
	ld.local.f64 	%fd25009, [%rd1+632];
	max.f64 	%fd25010, %fd25009, 0d0000000000000000;
	st.local.v2.f64 	[%rd2+624], {%fd25008, %fd25010};
	ld.local.f64 	%fd25011, [%rd1+640];
	max.f64 	%fd25012, %fd25011, 0d0000000000000000;
	ld.local.f64 	%fd25013, [%rd1+648];
	max.f64 	%fd25014, %fd25013, 0d0000000000000000;
	st.local.v2.f64 	[%rd2+640], {%fd25012, %fd25014};
	ld.local.f64 	%fd25015, [%rd1+656];
	max.f64 	%fd25016, %fd25015, 0d0000000000000000;
	ld.local.f64 	%fd25017, [%rd1+664];
	max.f64 	%fd25018, %fd25017, 0d0000000000000000;
	st.local.v2.f64 	[%rd2+656], {%fd25016, %fd25018};
	ld.local.f64 	%fd25019, [%rd1+672];
	max.f64 	%fd25020, %fd25019, 0d0000000000000000;
	ld.local.f64 	%fd25021, [%rd1+680];
	max.f64 	%fd25022, %fd25021, 0d0000000000000000;
	st.local.v2.f64 	[%rd2+672], {%fd25020, %fd25022};
	ld.local.f64 	%fd25023, [%rd1+688];
	max.f64 	%fd25024, %fd25023, 0d0000000000000000;
	ld.local.f64 	%fd25025, [%rd1+696];
	max.f64 	%fd25026, %fd25025, 0d0000000000000000;
	st.local.v2.f64 	[%rd2+688], {%fd25024, %fd25026};
	ld.local.f64 	%fd25027, [%rd1+704];
	max.f64 	%fd25028, %fd25027, 0d0000000000000000;
	ld.local.f64 	%fd25029, [%rd1+712];
	max.f64 	%fd25030, %fd25029, 0d0000000000000000;
	st.local.v2.f64 	[%rd2+704], {%fd25028, %fd25030};
	ld.local.f64 	%fd25031, [%rd1+720];
	max.f64 	%fd25032, %fd25031, 0d0000000000000000;
	ld.local.f64 	%fd25033, [%rd1+728];
	max.f64 	%fd25034, %fd25033, 0d0000000000000000;
	st.local.v2.f64 	[%rd2+720], {%fd25032, %fd25034};
	ld.local.f64 	%fd25035, [%rd1+736];
	max.f64 	%fd25036, %fd25035, 0d0000000000000000;
	ld.local.f64 	%fd25037, [%rd1+744];
	max.f64 	%fd25038, %fd25037, 0d0000000000000000;
	st.local.v2.f64 	[%rd2+736], {%fd25036, %fd25038};
	ld.local.f64 	%fd25039, [%rd1+752];
	max.f64 	%fd25040, %fd25039, 0d0000000000000000;
	ld.local.f64 	%fd25041, [%rd1+760];
	max.f64 	%fd25042, %fd25041, 0d0000000000000000;
	st.local.v2.f64 	[%rd2+752], {%fd25040, %fd25042};
	ld.local.f64 	%fd25043, [%rd1+768];
	max.f64 	%fd25044, %fd25043, 0d0000000000000000;
	ld.local.f64 	%fd25045, [%rd1+776];
	max.f64 	%fd25046, %fd25045, 0d0000000000000000;
	st.local.v2.f64 	[%rd2+768], {%fd25044, %fd25046};
	ld.local.f64 	%fd25047, [%rd1+784];
	max.f64 	%fd25048, %fd25047, 0d0000000000000000;
	ld.local.f64 	%fd25049, [%rd1+792];
	max.f64 	%fd25050, %fd25049, 0d0000000000000000;
	st.local.v2.f64 	[%rd2+784], {%fd25048, %fd25050};
	ld.local.f64 	%fd25051, [%rd1+800];
	max.f64 	%fd25052, %fd25051, 0d0000000000000000;
	ld.local.f64 	%fd25053, [%rd1+808];
	max.f64 	%fd25054, %fd25053, 0d0000000000000000;
	st.local.v2.f64 	[%rd2+800], {%fd25052, %fd25054};
	ld.local.f64 	%fd25055, [%rd1+816];
	max.f64 	%fd25056, %fd25055, 0d0000000000000000;
	ld.local.f64 	%fd25057, [%rd1+824];
	max.f64 	%fd25058, %fd25057, 0d0000000000000000;
	st.local.v2.f64 	[%rd2+816], {%fd25056, %fd25058};
	ld.local.f64 	%fd25059, [%rd1+832];
	max.f64 	%fd25060, %fd25059, 0d0000000000000000;
	ld.local.f64 	%fd25061, [%rd1+840];
	max.f64 	%fd25062, %fd25061, 0d0000000000000000;
	st.local.v2.f64 	[%rd2+832], {%fd25060, %fd25062};
	ld.local.f64 	%fd25063, [%rd1+848];
	max.f64 	%fd25064, %fd25063, 0d0000000000000000;
	ld.local.f64 	%fd25065, [%rd1+856];
	max.f64 	%fd25066, %fd25065, 0d0000000000000000;
	st.local.v2.f64 	[%rd2+848], {%fd25064, %fd25066};
	ld.local.f64 	%fd25067, [%rd1+864];
	max.f64 	%fd25068, %fd25067, 0d0000000000000000;
	ld.local.f64 	%fd25069, [%rd1+872];
	max.f64 	%fd25070, %fd25069, 0d0000000000000000;
	st.local.v2.f64 	[%rd2+864], {%fd25068, %fd25070};
	ld.local.f64 	%fd25071, [%rd1+880];
	max.f64 	%fd25072, %fd25071, 0d0000000000000000;
	ld.local.f64 	%fd25073, [%rd1+888];
	max.f64 	%fd25074, %fd25073, 0d0000000000000000;
	st.local.v2.f64 	[%rd2+880], {%fd25072, %fd25074};
	ld.local.f64 	%fd25075, [%rd1+896];
	max.f64 	%fd25076, %fd25075, 0d0000000000000000;
	ld.local.f64 	%fd25077, [%rd1+904];
	max.f64 	%fd25078, %fd25077, 0d0000000000000000;
	st.local.v2.f64 	[%rd2+896], {%fd25076, %fd25078};
	ld.local.f64 	%fd25079, [%rd1+912];
	max.f64 	%fd25080, %fd25079, 0d0000000000000000;
	ld.local.f64 	%fd25081, [%rd1+920];
	max.f64 	%fd25082, %fd25081, 0d0000000000000000;
	st.local.v2.f64 	[%rd2+912], {%fd25080, %fd25082};
	ld.local.f64 	%fd25083, [%rd1+928];
	max.f64 	%fd25084, %fd25083, 0d0000000000000000;
	ld.local.f64 	%fd25085, [%rd1+936];
	max.f64 	%fd25086, %fd25085, 0d0000000000000000;
	st.local.v2.f64 	[%rd2+928], {%fd25084, %fd25086};
	ld.local.f64 	%fd25087, [%rd1+944];
	max.f64 	%fd25088, %fd25087, 0d0000000000000000;
	ld.local.f64 	%fd25089, [%rd1+952];
	max.f64 	%fd25090, %fd25089, 0d0000000000000000;
	st.local.v2.f64 	[%rd2+944], {%fd25088, %fd25090};
	ld.local.f64 	%fd25091, [%rd1+960];
	max.f64 	%fd25092, %fd25091, 0d0000000000000000;
	ld.local.f64 	%fd25093, [%rd1+968];
	max.f64 	%fd25094, %fd25093, 0d0000000000000000;
	st.local.v2.f64 	[%rd2+960], {%fd25092, %fd25094};
	ld.local.f64 	%fd25095, [%rd1+976];
	max.f64 	%fd25096, %fd25095, 0d0000000000000000;
	ld.local.f64 	%fd25097, [%rd1+984];
	max.f64 	%fd25098, %fd25097, 0d0000000000000000;
	st.local.v2.f64 	[%rd2+976], {%fd25096, %fd25098};
	ld.local.f64 	%fd25099, [%rd1+992];
	max.f64 	%fd25100, %fd25099, 0d0000000000000000;
	ld.local.f64 	%fd25101, [%rd1+1000];
	max.f64 	%fd25102, %fd25101, 0d0000000000000000;
	st.local.v2.f64 	[%rd2+992], {%fd25100, %fd25102};
	ld.local.f64 	%fd25103, [%rd1+1008];
	max.f64 	%fd25104, %fd25103, 0d0000000000000000;
	ld.local.f64 	%fd25105, [%rd1+1016];
	max.f64 	%fd25106, %fd25105, 0d0000000000000000;
	st.local.v2.f64 	[%rd2+1008], {%fd25104, %fd25106};
	ld.local.f64 	%fd25107, [%rd1+1024];
	max.f64 	%fd25108, %fd25107, 0d0000000000000000;
	ld.local.f64 	%fd25109, [%rd1+1032];
	max.f64 	%fd25110, %fd25109, 0d0000000000000000;
	st.local.v2.f64 	[%rd2+1024], {%fd25108, %fd25110};
	ld.local.f64 	%fd25111, [%rd1+1040];
	max.f64 	%fd25112, %fd25111, 0d0000000000000000;
	ld.local.f64 	%fd25113, [%rd1+1048];
	max.f64 	%fd25114, %fd25113, 0d0000000000000000;
	st.local.v2.f64 	[%rd2+1040], {%fd25112, %fd25114};
	ld.local.f64 	%fd25115, [%rd1+1056];
	max.f64 	%fd25116, %fd25115, 0d0000000000000000;
	ld.local.f64 	%fd25117, [%rd1+1064];
	max.f64 	%fd25118, %fd25117, 0d0000000000000000;
	st.local.v2.f64 	[%rd2+1056], {%fd25116, %fd25118};
	ld.local.f64 	%fd25119, [%rd1+1072];
	max.f64 	%fd25120, %fd25119, 0d0000000000000000;
	ld.local.f64 	%fd25121, [%rd1+1080];
	max.f64 	%fd25122, %fd25121, 0d0000000000000000;
	st.local.v2.f64 	[%rd2+1072], {%fd25120, %fd25122};
	ld.local.f64 	%fd25123, [%rd1+1088];
	max.f64 	%fd25124, %fd25123, 0d0000000000000000;
	ld.local.f64 	%fd25125, [%rd1+1096];
	max.f64 	%fd25126, %fd25125, 0d0000000000000000;
	st.local.v2.f64 	[%rd2+1088], {%fd25124, %fd25126};
	ld.local.f64 	%fd25127, [%rd1+1104];
	max.f64 	%fd25128, %fd25127, 0d0000000000000000;
	st.local.f64 	[%rd2+1104], %fd25128;
	add.f64 	%fd25557, %fd25557, %fd2104;
	min.f64 	%fd25129, %fd4175, %fd25143;
	max.f64 	%fd25130, %fd25141, %fd25129;
	min.f64 	%fd25131, %fd25130, %fd25698;
	selp.f64 	%fd25556, %fd25130, %fd25131, %p1152;
	add.s32 	%r3386, %r3386, 1;
	mov.u32 	%r3385, %r3410;
	mov.f64 	%fd25558, %fd1515;
	bra.uni 	$L__BB0_846;
$L__BB0_946:
	ld.param.f64 	%fd25147, [_Z10RosenbrockPdddS_PiiiiiiddddddddPKdS2_S2_S2_S2_S2_S2_S2_i_param_15];
	setp.eq.s32 	%p1150, %r3398, 0;
	mul.f64 	%fd24850, %fd25147, %fd25698;
	selp.f64 	%fd25698, %fd4175, %fd24850, %p1150;
	setp.ne.s32 	%p1151, %r3386, 0;
	selp.u32 	%r3289, 1, 0, %p1151;
	add.s32 	%r3394, %r3394, %r3289;
	mov.b32 	%r3397, 1;
	mov.pred 	%p1152, 0;
	mov.u32 	%r3398, %r633;
	bra.uni 	$L__BB0_852;
$L__BB0_947:
	ld.param.f64 	%fd25152, [_Z10RosenbrockPdddS_PiiiiiiddddddddPKdS2_S2_S2_S2_S2_S2_S2_i_param_17];
	ld.param.u32 	%r3313, [_Z10RosenbrockPdddS_PiiiiiiddddddddPKdS2_S2_S2_S2_S2_S2_S2_i_param_9];
	ld.param.f64 	%fd25137, [_Z10RosenbrockPdddS_PiiiiiiddddddddPKdS2_S2_S2_S2_S2_S2_S2_i_param_2];
	sub.f64 	%fd7935, %fd25137, %fd25557;
	add.f64 	%fd7936, %fd25152, %fd7935;
	setp.le.f64 	%p1016, %fd7936, 0d0000000000000000;
	setp.le.s32 	%p1017, %r3393, %r3313;
	and.pred  	%p1018, %p1016, %p1017;
	setp.gtu.f64 	%p1019, %fd1515, %fd25152;
	and.pred  	%p1020, %p1018, %p1019;
	@%p1020 bra 	$L__BB0_849;
$L__BB0_948:
	ld.param.u32 	%r3316, [_Z10RosenbrockPdddS_PiiiiiiddddddddPKdS2_S2_S2_S2_S2_S2_S2_i_param_26];
	ld.param.u64 	%rd640, [_Z10RosenbrockPdddS_PiiiiiiddddddddPKdS2_S2_S2_S2_S2_S2_S2_i_param_4];
	ld.param.u64 	%rd639, [_Z10RosenbrockPdddS_PiiiiiiddddddddPKdS2_S2_S2_S2_S2_S2_S2_i_param_3];
	ld.param.u64 	%rd638, [_Z10RosenbrockPdddS_PiiiiiiddddddddPKdS2_S2_S2_S2_S2_S2_S2_i_param_0];
	mov.u32 	%r3111, %ctaid.x;
	mov.u32 	%r3112, %ntid.x;
	mov.u32 	%r3113, %tid.x;
	mad.lo.s32 	%r3114, %r3111, %r3112, %r3113;
	ld.local.v2.f64 	{%fd7937, %fd7938}, [%rd2];
	cvta.to.global.u64 	%rd309, %rd638;
	mul.wide.s32 	%rd310, %r3114, 8;
	add.s64 	%rd311, %rd309, %rd310;
	st.global.f64 	[%rd311], %fd7937;
	mul.wide.s32 	%rd312, %r3316, 8;
	add.s64 	%rd313, %rd311, %rd312;
	st.global.f64 	[%rd313], %fd7938;
	ld.local.v2.f64 	{%fd7939, %fd7940}, [%rd2+16];
	add.s64 	%rd314, %rd313, %rd312;
	st.global.f64 	[%rd314], %fd7939;
	add.s64 	%rd315, %rd314, %rd312;
	st.global.f64 	[%rd315], %fd7940;
	ld.local.v2.f64 	{%fd7941, %fd7942}, [%rd2+32];
	add.s64 	%rd316, %rd315, %rd312;
	st.global.f64 	[%rd316], %fd7941;
	add.s64 	%rd317, %rd316, %rd312;
	st.global.f64 	[%rd317], %fd7942;
	ld.local.v2.f64 	{%fd7943, %fd7944}, [%rd2+48];
	add.s64 	%rd318, %rd317, %rd312;
	st.global.f64 	[%rd318], %fd7943;
	add.s64 	%rd319, %rd318, %rd312;
	st.global.f64 	[%rd319], %fd7944;
	ld.local.v2.f64 	{%fd7945, %fd7946}, [%rd2+64];
	add.s64 	%rd320, %rd319, %rd312;
	st.global.f64 	[%rd320], %fd7945;
	add.s64 	%rd321, %rd320, %rd312;
	st.global.f64 	[%rd321], %fd7946;
	ld.local.v2.f64 	{%fd7947, %fd7948}, [%rd2+80];
	add.s64 	%rd322, %rd321, %rd312;
	st.global.f64 	[%rd322], %fd7947;
	add.s64 	%rd323, %rd322, %rd312;
	st.global.f64 	[%rd323], %fd7948;
	ld.local.v2.f64 	{%fd7949, %fd7950}, [%rd2+96];
	add.s64 	%rd324, %rd323, %rd312;
	st.global.f64 	[%rd324], %fd7949;
	add.s64 	%rd325, %rd324, %rd312;
	st.global.f64 	[%rd325], %fd7950;
	ld.local.v2.f64 	{%fd7951, %fd7952}, [%rd2+112];
	add.s64 	%rd326, %rd325, %rd312;
	st.global.f64 	[%rd326], %fd7951;
	add.s64 	%rd327, %rd326, %rd312;
	st.global.f64 	[%rd327], %fd7952;
	ld.local.v2.f64 	{%fd7953, %fd7954}, [%rd2+128];
	add.s64 	%rd328, %rd327, %rd312;
	st.global.f64 	[%rd328], %fd7953;
	add.s64 	%rd329, %rd328, %rd312;
	st.global.f64 	[%rd329], %fd7954;
	ld.local.v2.f64 	{%fd7955, %fd7956}, [%rd2+144];
	add.s64 	%rd330, %rd329, %rd312;
	st.global.f64 	[%rd330], %fd7955;
	add.s64 	%rd331, %rd330, %rd312;
	st.global.f64 	[%rd331], %fd7956;
	ld.local.v2.f64 	{%fd7957, %fd7958}, [%rd2+160];
	add.s64 	%rd332, %rd331, %rd312;
	st.global.f64 	[%rd332], %fd7957;
	add.s64 	%rd333, %rd332, %rd312;
	st.global.f64 	[%rd333], %fd7958;
	ld.local.v2.f64 	{%fd7959, %fd7960}, [%rd2+176];
	add.s64 	%rd334, %rd333, %rd312;
	st.global.f64 	[%rd334], %fd7959;
	add.s64 	%rd335, %rd334, %rd312;
	st.global.f64 	[%rd335], %fd7960;
	ld.local.v2.f64 	{%fd7961, %fd7962}, [%rd2+192];
	st.global.f64 	[%rd7], %fd7961;
	add.s64 	%rd336, %rd7, %rd312;
	st.global.f64 	[%rd336], %fd7962;
	ld.local.v2.f64 	{%fd7963, %fd7964}, [%rd2+208];
	add.s64 	%rd337, %rd336, %rd312;
	st.global.f64 	[%rd337], %fd7963;
	add.s64 	%rd338, %rd337, %rd312;
	st.global.f64 	[%rd338], %fd7964;
	ld.local.v2.f64 	{%fd7965, %fd7966}, [%rd2+224];
	add.s64 	%rd339, %rd338, %rd312;
	st.global.f64 	[%rd339], %fd7965;
	add.s64 	%rd340, %rd339, %rd312;
	st.global.f64 	[%rd340], %fd7966;
	ld.local.v2.f64 	{%fd7967, %fd7968}, [%rd2+240];
	add.s64 	%rd341, %rd340, %rd312;
	st.global.f64 	[%rd341], %fd7967;
	add.s64 	%rd342, %rd341, %rd312;
	st.global.f64 	[%rd342], %fd7968;
	ld.local.v2.f64 	{%fd7969, %fd7970}, [%rd2+256];
	add.s64 	%rd343, %rd342, %rd312;
	st.global.f64 	[%rd343], %fd7969;
	add.s64 	%rd344, %rd343, %rd312;
	st.global.f64 	[%rd344], %fd7970;
	ld.local.v2.f64 	{%fd7971, %fd7972}, [%rd2+272];
	add.s64 	%rd345, %rd344, %rd312;
	st.global.f64 	[%rd345], %fd7971;
	add.s64 	%rd346, %rd345, %rd312;
	st.global.f64 	[%rd346], %fd7972;
	ld.local.v2.f64 	{%fd7973, %fd7974}, [%rd2+288];
	add.s64 	%rd347, %rd346, %rd312;
	st.global.f64 	[%rd347], %fd7973;
	add.s64 	%rd348, %rd347, %rd312;
	st.global.f64 	[%rd348], %fd7974;
	ld.local.v2.f64 	{%fd7975, %fd7976}, [%rd2+304];
	add.s64 	%rd349, %rd348, %rd312;
	st.global.f64 	[%rd349], %fd7975;
	add.s64 	%rd350, %rd349, %rd312;
	st.global.f64 	[%rd350], %fd7976;
	ld.local.v2.f64 	{%fd7977, %fd7978}, [%rd2+320];
	add.s64 	%rd351, %rd350, %rd312;
	st.global.f64 	[%rd351], %fd7977;
	add.s64 	%rd352, %rd351, %rd312;
	st.global.f64 	[%rd352], %fd7978;
	ld.local.v2.f64 	{%fd7979, %fd7980}, [%rd2+336];
	add.s64 	%rd353, %rd352, %rd312;
	st.global.f64 	[%rd353], %fd7979;
	add.s64 	%rd354, %rd353, %rd312;
	st.global.f64 	[%rd354], %fd7980;
	ld.local.v2.f64 	{%fd7981, %fd7982}, [%rd2+352];
	add.s64 	%rd355, %rd354, %rd312;
	st.global.f64 	[%rd355], %fd7981;
	add.s64 	%rd356, %rd355, %rd312;
	st.global.f64 	[%rd356], %fd7982;
	ld.local.v2.f64 	{%fd7983, %fd7984}, [%rd2+368];
	add.s64 	%rd357, %rd356, %rd312;
	st.global.f64 	[%rd357], %fd7983;
	add.s64 	%rd358, %rd357, %rd312;
	st.global.f64 	[%rd358], %fd7984;
	ld.local.v2.f64 	{%fd7985, %fd7986}, [%rd2+384];
	add.s64 	%rd359, %rd358, %rd312;
	st.global.f64 	[%rd359], %fd7985;
	add.s64 	%rd360, %rd359, %rd312;
	st.global.f64 	[%rd360], %fd7986;
	ld.local.v2.f64 	{%fd7987, %fd7988}, [%rd2+400];
	add.s64 	%rd361, %rd360, %rd312;
	st.global.f64 	[%rd361], %fd7987;
	add.s64 	%rd362, %rd361, %rd312;
	st.global.f64 	[%rd362], %fd7988;
	ld.local.v2.f64 	{%fd7989, %fd7990}, [%rd2+416];
	add.s64 	%rd363, %rd362, %rd312;
	st.global.f64 	[%rd363], %fd7989;
	add.s64 	%rd364, %rd363, %rd312;
	st.global.f64 	[%rd364], %fd7990;
	ld.local.v2.f64 	{%fd7991, %fd7992}, [%rd2+432];
	add.s64 	%rd365, %rd364, %rd312;
	st.global.f64 	[%rd365], %fd7991;
	add.s64 	%rd366, %rd365, %rd312;
	st.global.f64 	[%rd366], %fd7992;
	ld.local.v2.f64 	{%fd7993, %fd7994}, [%rd2+448];
	add.s64 	%rd367, %rd366, %rd312;
	st.global.f64 	[%rd367], %fd7993;
	add.s64 	%rd368, %rd367, %rd312;
	st.global.f64 	[%rd368], %fd7994;
	ld.local.v2.f64 	{%fd7995, %fd7996}, [%rd2+464];
	add.s64 	%rd369, %rd368, %rd312;
	st.global.f64 	[%rd369], %fd7995;
	add.s64 	%rd370, %rd369, %rd312;
	st.global.f64 	[%rd370], %fd7996;
	ld.local.v2.f64 	{%fd7997, %fd7998}, [%rd2+480];
	add.s64 	%rd371, %rd370, %rd312;
	st.global.f64 	[%rd371], %fd7997;
	add.s64 	%rd372, %rd371, %rd312;
	st.global.f64 	[%rd372], %fd7998;
	ld.local.v2.f64 	{%fd7999, %fd8000}, [%rd2+496];
	add.s64 	%rd373, %rd372, %rd312;
	st.global.f64 	[%rd373], %fd7999;
	add.s64 	%rd374, %rd373, %rd312;
	st.global.f64 	[%rd374], %fd8000;
	ld.local.v2.f64 	{%fd8001, %fd8002}, [%rd2+512];
	add.s64 	%rd375, %rd374, %rd312;
	st.global.f64 	[%rd375], %fd8001;
	add.s64 	%rd376, %rd375, %rd312;
	st.global.f64 	[%rd376], %fd8002;
	ld.local.v2.f64 	{%fd8003, %fd8004}, [%rd2+528];
	add.s64 	%rd377, %rd376, %rd312;
	st.global.f64 	[%rd377], %fd8003;
	add.s64 	%rd378, %rd377, %rd312;
	st.global.f64 	[%rd378], %fd8004;
	ld.local.v2.f64 	{%fd8005, %fd8006}, [%rd2+544];
	add.s64 	%rd379, %rd378, %rd312;
	st.global.f64 	[%rd379], %fd8005;
	add.s64 	%rd380, %rd379, %rd312;
	st.global.f64 	[%rd380], %fd8006;
	ld.local.v2.f64 	{%fd8007, %fd8008}, [%rd2+560];
	add.s64 	%rd381, %rd380, %rd312;
	st.global.f64 	[%rd381], %fd8007;
	add.s64 	%rd382, %rd381, %rd312;
	st.global.f64 	[%rd382], %fd8008;
	ld.local.v2.f64 	{%fd8009, %fd8010}, [%rd2+576];
	add.s64 	%rd383, %rd382, %rd312;
	st.global.f64 	[%rd383], %fd8009;
	add.s64 	%rd384, %rd383, %rd312;
	st.global.f64 	[%rd384], %fd8010;
	ld.local.v2.f64 	{%fd8011, %fd8012}, [%rd2+592];
	add.s64 	%rd385, %rd384, %rd312;
	st.global.f64 	[%rd385], %fd8011;
	add.s64 	%rd386, %rd385, %rd312;
	st.global.f64 	[%rd386], %fd8012;
	ld.local.v2.f64 	{%fd8013, %fd8014}, [%rd2+608];
	add.s64 	%rd387, %rd386, %rd312;
	st.global.f64 	[%rd387], %fd8013;
	add.s64 	%rd388, %rd387, %rd312;
	st.global.f64 	[%rd388], %fd8014;
	ld.local.v2.f64 	{%fd8015, %fd8016}, [%rd2+624];
	add.s64 	%rd389, %rd388, %rd312;
	st.global.f64 	[%rd389], %fd8015;
	add.s64 	%rd390, %rd389, %rd312;
	st.global.f64 	[%rd390], %fd8016;
	ld.local.v2.f64 	{%fd8017, %fd8018}, [%rd2+640];
	add.s64 	%rd391, %rd390, %rd312;
	st.global.f64 	[%rd391], %fd8017;
	add.s64 	%rd392, %rd391, %rd312;
	st.global.f64 	[%rd392], %fd8018;
	ld.local.v2.f64 	{%fd8019, %fd8020}, [%rd2+656];
	add.s64 	%rd393, %rd392, %rd312;
	st.global.f64 	[%rd393], %fd8019;
	add.s64 	%rd394, %rd393, %rd312;
	st.global.f64 	[%rd394], %fd8020;
	ld.local.v2.f64 	{%fd8021, %fd8022}, [%rd2+672];
	add.s64 	%rd395, %rd394, %rd312;
	st.global.f64 	[%rd395], %fd8021;
	add.s64 	%rd396, %rd395, %rd312;
	st.global.f64 	[%rd396], %fd8022;
	ld.local.v2.f64 	{%fd8023, %fd8024}, [%rd2+688];
	add.s64 	%rd397, %rd396, %rd312;
	st.global.f64 	[%rd397], %fd8023;
	add.s64 	%rd398, %rd397, %rd312;
	st.global.f64 	[%rd398], %fd8024;
	ld.local.v2.f64 	{%fd8025, %fd8026}, [%rd2+704];
	st.global.f64 	[%rd8], %fd8025;
	add.s64 	%rd399, %rd8, %rd312;
	st.global.f64 	[%rd399], %fd8026;
	ld.local.v2.f64 	{%fd8027, %fd8028}, [%rd2+720];
	add.s64 	%rd400, %rd399, %rd312;
	st.global.f64 	[%rd400], %fd8027;
	add.s64 	%rd401, %rd400, %rd312;
	st.global.f64 	[%rd401], %fd8028;
	ld.local.v2.f64 	{%fd8029, %fd8030}, [%rd2+736];
	add.s64 	%rd402, %rd401, %rd312;
	st.global.f64 	[%rd402], %fd8029;
	add.s64 	%rd403, %rd402, %rd312;
	st.global.f64 	[%rd403], %fd8030;
	ld.local.v2.f64 	{%fd8031, %fd8032}, [%rd2+752];
	add.s64 	%rd404, %rd403, %rd312;
	st.global.f64 	[%rd404], %fd8031;
	add.s64 	%rd405, %rd404, %rd312;
	st.global.f64 	[%rd405], %fd8032;
	ld.local.v2.f64 	{%fd8033, %fd8034}, [%rd2+768];
	add.s64 	%rd406, %rd405, %rd312;
	st.global.f64 	[%rd406], %fd8033;
	add.s64 	%rd407, %rd406, %rd312;
	st.global.f64 	[%rd407], %fd8034;
	ld.local.v2.f64 	{%fd8035, %fd8036}, [%rd2+784];
	add.s64 	%rd408, %rd407, %rd312;
	st.global.f64 	[%rd408], %fd8035;
	add.s64 	%rd409, %rd408, %rd312;
	st.global.f64 	[%rd409], %fd8036;
	ld.local.v2.f64 	{%fd8037, %fd8038}, [%rd2+800];
	add.s64 	%rd410, %rd409, %rd312;
	st.global.f64 	[%rd410], %fd8037;
	add.s64 	%rd411, %rd410, %rd312;
	st.global.f64 	[%rd411], %fd8038;
	ld.local.v2.f64 	{%fd8039, %fd8040}, [%rd2+816];
	add.s64 	%rd412, %rd411, %rd312;
	st.global.f64 	[%rd412], %fd8039;
	add.s64 	%rd413, %rd412, %rd312;
	st.global.f64 	[%rd413], %fd8040;
	ld.local.v2.f64 	{%fd8041, %fd8042}, [%rd2+832];
	add.s64 	%rd414, %rd413, %rd312;
	st.global.f64 	[%rd414], %fd8041;
	add.s64 	%rd415, %rd414, %rd312;
	st.global.f64 	[%rd415], %fd8042;
	ld.local.v2.f64 	{%fd8043, %fd8044}, [%rd2+848];
	add.s64 	%rd416, %rd415, %rd312;
	st.global.f64 	[%rd416], %fd8043;
	add.s64 	%rd417, %rd416, %rd312;
	st.global.f64 	[%rd417], %fd8044;
	ld.local.v2.f64 	{%fd8045, %fd8046}, [%rd2+864];
	add.s64 	%rd418, %rd417, %rd312;
	st.global.f64 	[%rd418], %fd8045;
	add.s64 	%rd419, %rd418, %rd312;
	st.global.f64 	[%rd419], %fd8046;
	ld.local.v2.f64 	{%fd8047, %fd8048}, [%rd2+880];
	add.s64 	%rd420, %rd419, %rd312;
	st.global.f64 	[%rd420], %fd8047;
	add.s64 	%rd421, %rd420, %rd312;
	st.global.f64 	[%rd421], %fd8048;
	ld.local.v2.f64 	{%fd8049, %fd8050}, [%rd2+896];
	add.s64 	%rd422, %rd421, %rd312;
	st.global.f64 	[%rd422], %fd8049;
	add.s64 	%rd423, %rd422, %rd312;
	st.global.f64 	[%rd423], %fd8050;
	ld.local.v2.f64 	{%fd8051, %fd8052}, [%rd2+912];
	add.s64 	%rd424, %rd423, %rd312;
	st.global.f64 	[%rd424], %fd8051;
	add.s64 	%rd425, %rd424, %rd312;
	st.global.f64 	[%rd425], %fd8052;
	ld.local.v2.f64 	{%fd8053, %fd8054}, [%rd2+928];
	add.s64 	%rd426, %rd425, %rd312;
	st.global.f64 	[%rd426], %fd8053;
	add.s64 	%rd427, %rd426, %rd312;
	st.global.f64 	[%rd427], %fd8054;
	ld.local.v2.f64 	{%fd8055, %fd8056}, [%rd2+944];
	add.s64 	%rd428, %rd427, %rd312;
	st.global.f64 	[%rd428], %fd8055;
	add.s64 	%rd429, %rd428, %rd312;
	st.global.f64 	[%rd429], %fd8056;
	ld.local.v2.f64 	{%fd8057, %fd8058}, [%rd2+960];
	add.s64 	%rd430, %rd429, %rd312;
	st.global.f64 	[%rd430], %fd8057;
	add.s64 	%rd431, %rd430, %rd312;
	st.global.f64 	[%rd431], %fd8058;
	ld.local.v2.f64 	{%fd8059, %fd8060}, [%rd2+976];
	add.s64 	%rd432, %rd431, %rd312;
	st.global.f64 	[%rd432], %fd8059;
	add.s64 	%rd433, %rd432, %rd312;
	st.global.f64 	[%rd433], %fd8060;
	ld.local.v2.f64 	{%fd8061, %fd8062}, [%rd2+992];
	add.s64 	%rd434, %rd433, %rd312;
	st.global.f64 	[%rd434], %fd8061;
	add.s64 	%rd435, %rd434, %rd312;
	st.global.f64 	[%rd435], %fd8062;
	ld.local.v2.f64 	{%fd8063, %fd8064}, [%rd2+1008];
	add.s64 	%rd436, %rd435, %rd312;
	st.global.f64 	[%rd436], %fd8063;
	add.s64 	%rd437, %rd436, %rd312;
	st.global.f64 	[%rd437], %fd8064;
	ld.local.v2.f64 	{%fd8065, %fd8066}, [%rd2+1024];
	add.s64 	%rd438, %rd437, %rd312;
	st.global.f64 	[%rd438], %fd8065;
	add.s64 	%rd439, %rd438, %rd312;
	st.global.f64 	[%rd439], %fd8066;
	ld.local.v2.f64 	{%fd8067, %fd8068}, [%rd2+1040];
	add.s64 	%rd440, %rd439, %rd312;
	st.global.f64 	[%rd440], %fd8067;
	add.s64 	%rd441, %rd440, %rd312;
	st.global.f64 	[%rd441], %fd8068;
	ld.local.v2.f64 	{%fd8069, %fd8070}, [%rd2+1056];
	add.s64 	%rd442, %rd441, %rd312;
	st.global.f64 	[%rd442], %fd8069;
	add.s64 	%rd443, %rd442, %rd312;
	st.global.f64 	[%rd443], %fd8070;
	ld.local.v2.f64 	{%fd8071, %fd8072}, [%rd2+1072];
	add.s64 	%rd444, %rd443, %rd312;
	st.global.f64 	[%rd444], %fd8071;
	add.s64 	%rd445, %rd444, %rd312;
	st.global.f64 	[%rd445], %fd8072;
	ld.local.v2.f64 	{%fd8073, %fd8074}, [%rd2+1088];
	add.s64 	%rd446, %rd445, %rd312;
	st.global.f64 	[%rd446], %fd8073;
	add.s64 	%rd447, %rd446, %rd312;
	st.global.f64 	[%rd447], %fd8074;
	ld.local.f64 	%fd8075, [%rd2+1104];
	add.s64 	%rd448, %rd447, %rd312;
	st.global.f64 	[%rd448], %fd8075;
	cvta.to.global.u64 	%rd449, %rd640;
	mul.wide.s32 	%rd450, %r3114, 4;
	add.s64 	%rd451, %rd449, %rd450;
	st.global.u32 	[%rd451], %r3385;
	mul.wide.s32 	%rd452, %r3316, 4;
	add.s64 	%rd453, %rd451, %rd452;
	st.global.u32 	[%rd453], %r3386;
	add.s64 	%rd454, %rd453, %rd452;
	st.global.u32 	[%rd454], %r3393;
	add.s64 	%rd455, %rd454, %rd452;
	st.global.u32 	[%rd455], %r3386;
	add.s64 	%rd456, %rd455, %rd452;
	st.global.u32 	[%rd456], %r3394;
	add.s64 	%rd457, %rd456, %rd452;
	st.global.u32 	[%rd457], %r3395;
	add.s64 	%rd458, %rd457, %rd452;
	st.global.u32 	[%rd458], %r3401;
	add.s64 	%rd459, %rd458, %rd452;
	mov.b32 	%r3115, 0;
	st.global.u32 	[%rd459], %r3115;
	cvta.to.global.u64 	%rd460, %rd639;
	add.s64 	%rd461, %rd460, %rd310;
	st.global.f64 	[%rd461], %fd25557;
	add.s64 	%rd462, %rd461, %rd312;
	st.global.f64 	[%rd462], %fd25558;
$L__BB0_949:
	ret;

}
	// .globl	_Z15Rosenbrock_ros3PdddS_PiiiiiddddddddPKdS2_S2_S2_S2_S2_S2_S2_i
.visible .entry _Z15Rosenbrock_ros3PdddS_PiiiiiddddddddPKdS2_S2_S2_S2_S2_S2_S2_i(
	.param .u64 .ptr .align 1 _Z15Rosenbrock_ros3PdddS_PiiiiiddddddddPKdS2_S2_S2_S2_S2_S2_S2_i_param_0,
	.param .f64 _Z15Rosenbrock_ros3PdddS_PiiiiiddddddddPKdS2_S2_S2_S2_S2_S2_S2_i_param_1,
	.param .f64 _Z15Rosenbrock_ros3PdddS_PiiiiiddddddddPKdS2_S2_S2_S2_S2_S2_S2_i_param_2,
	.param .u64 .ptr .align 1 _Z15Rosenbrock_ros3PdddS_PiiiiiddddddddPKdS2_S2_S2_S2_S2_S2_S2_i_param_3,
	.param .u64 .ptr .align 1 _Z15Rosenbrock_ros3PdddS_PiiiiiddddddddPKdS2_S2_S2_S2_S2_S2_S2_i_param_4,
	.param .u32 _Z15Rosenbrock_ros3PdddS_PiiiiiddddddddPKdS2_S2_S2_S2_S2_S2_S2_i_param_5,
	.param .u32 _Z15Rosenbrock_ros3PdddS_PiiiiiddddddddPKdS2_S2_S2_S2_S2_S2_S2_i_param_6,
	.param .u32 _Z15Rosenbrock_ros3PdddS_PiiiiiddddddddPKdS2_S2_S2_S2_S2_S2_S2_i_param_7,
	.param .u32 _Z15Rosenbrock_ros3PdddS_PiiiiiddddddddPKdS2_S2_S2_S2_S2_S2_S2_i_param_8,
	.param .f64 _Z15Rosenbrock_ros3PdddS_PiiiiiddddddddPKdS2_S2_S2_S2_S2_S2_S2_i_param_9,
	.param .f64 _Z15Rosenbrock_ros3PdddS_PiiiiiddddddddPKdS2_S2_S2_S2_S2_S2_S2_i_param_10,
	.param .f64 _Z15Rosenbrock_ros3PdddS_PiiiiiddddddddPKdS2_S2_S2_S2_S2_S2_S2_i_param_11,
	.param .f64 _Z15Rosenbrock_ros3PdddS_PiiiiiddddddddPKdS2_S2_S2_S2_S2_S2_S2_i_param_12,
	.param .f64 _Z15Rosenbrock_ros3PdddS_PiiiiiddddddddPKdS2_S2_S2_S2_S2_S2_S2_i_param_13,
	.param .f64 _Z15Rosenbrock_ros3PdddS_PiiiiiddddddddPKdS2_S2_S2_S2_S2_S2_S2_i_param_14,
	.param .f64 _Z15Rosenbrock_ros3PdddS_PiiiiiddddddddPKdS2_S2_S2_S2_S2_S2_S2_i_param_15,
	.param .f64 _Z15Rosenbrock_ros3PdddS_PiiiiiddddddddPKdS2_S2_S2_S2_S2_S2_S2_i_param_16,
	.param .u64 .ptr .align 1 _Z15Rosenbrock_ros3PdddS_PiiiiiddddddddPKdS2_S2_S2_S2_S2_S2_S2_i_param_17,
	.param .u64 .ptr .align 1 _Z15Rosenbrock_ros3PdddS_PiiiiiddddddddPKdS2_S2_S2_S2_S2_S2_S2_i_param_18,
	.param .u64 .ptr .align 1 _Z15Rosenbrock_ros3PdddS_PiiiiiddddddddPKdS2_S2_S2_S2_S2_S2_S2_i_param_19,
	.param .u64 .ptr .align 1 _Z15Rosenbrock_ros3PdddS_PiiiiiddddddddPKdS2_S2_S2_S2_S2_S2_S2_i_param_20,
	.param .u64 .ptr .align 1 _Z15Rosenbrock_ros3PdddS_PiiiiiddddddddPKdS2_S2_S2_S2_S2_S2_S2_i_param_21,
	.param .u64 .ptr .align 1 _Z15Rosenbrock_ros3PdddS_PiiiiiddddddddPKdS2_S2_S2_S2_S2_S2_S2_i_param_22,
	.param .u64 .ptr .align 1 _Z15Rosenbrock_ros3PdddS_PiiiiiddddddddPKdS2_S2_S2_S2_S2_S2_S2_i_param_23,
	.param .u64 .ptr .align 1 _Z15Rosenbrock_ros3PdddS_PiiiiiddddddddPKdS2_S2_S2_S2_S2_S2_S2_i_param_24,
	.param .u32 _Z15Rosenbrock_ros3PdddS_PiiiiiddddddddPKdS2_S2_S2_S2_S2_S2_S2_i_param_25
)
{
	.local .align 16 .b8 	__local_depot1[30464];
	.reg .b64 	%SP;
	.reg .b64 	%SPL;
	.reg .pred 	%p<1130>;
	.reg .b32 	%r<3309>;
	.reg .b32 	%f<249>;
	.reg .b64 	%rd<555>;
	.reg .b64 	%fd<33410>;

	mov.u64 	%SPL, __local_depot1;
	ld.param.u32 	%r663, [_Z15Rosenbrock_ros3PdddS_PiiiiiddddddddPKdS2_S2_S2_S2_S2_S2_S2_i_param_25];
	add.u64 	%rd1, %SPL, 0;
	add.u64 	%rd2, %SPL, 1112;
	add.u64 	%rd3, %SPL, 2224;
	add.u64 	%rd4, %SPL, 3344;
	add.u64 	%rd5, %SPL, 15232;
	add.u64 	%rd6, %SPL, 27120;
	mov.u32 	%r664, %ctaid.x;
	mov.u32 	%r665, %ntid.x;
	mov.u32 	%r666, %tid.x;
	mad.lo.s32 	%r667, %r664, %r665, %r666;
	setp.ge.s32 	%p4, %r667, %r663;
	@%p4 bra 	$L__BB1_929;
	ld.param.u32 	%r3219, [_Z15Rosenbrock_ros3PdddS_PiiiiiddddddddPKdS2_S2_S2_S2_S2_S2_S2_i_param_25];
	ld.param.u64 	%rd553, [_Z15Rosenbrock_ros3PdddS_PiiiiiddddddddPKdS2_S2_S2_S2_S2_S2_S2_i_param_24];
	ld.param.u64 	%rd552, [_Z15Rosenbrock_ros3PdddS_PiiiiiddddddddPKdS2_S2_S2_S2_S2_S2_S2_i_param_22];
	ld.param.u64 	%rd534, [_Z15Rosenbrock_ros3PdddS_PiiiiiddddddddPKdS2_S2_S2_S2_S2_S2_S2_i_param_0];
	cvta.to.global.u64 	%rd28, %rd534;
	cvta.to.global.u64 	%rd29, %rd552;
	cvta.to.global.u64 	%rd30, %rd553;
	mul.wide.s32 	%rd31, %r667, 8;
	add.s64 	%rd32, %rd28, %rd31;
	ld.global.f64 	%fd4897, [%rd32];
	st.local.f64 	[%rd2], %fd4897;
	mul.wide.s32 	%rd33, %r3219, 8;
	add.s64 	%rd34, %rd32, %rd33;
	ld.global.f64 	%fd4898, [%rd34];
	st.local.f64 	[%rd2+8], %fd4898;
	shl.b32 	%r2, %r3219, 1;
	add.s64 	%rd35, %rd34, %rd33;
	ld.global.f64 	%fd4899, [%rd35];
	st.local.f64 	[%rd2+16], %fd4899;
	add.s64 	%rd36, %rd35, %rd33;
	ld.global.f64 	%fd4900, [%rd36];
	st.local.f64 	[%rd2+24], %fd4900;
	add.s64 	%rd37, %rd36, %rd33;
	ld.global.f64 	%fd4901, [%rd37];
	st.local.f64 	[%rd2+32], %fd4901;
	add.s64 	%rd38, %rd37, %rd33;
	ld.global.f64 	%fd4902, [%rd38];
	st.local.f64 	[%rd2+40], %fd4902;
	add.s64 	%rd39, %rd38, %rd33;
	ld.global.f64 	%fd4903, [%rd39];
	st.local.f64 	[%rd2+48], %fd4903;
	add.s64 	%rd40, %rd39, %rd33;
	ld.global.f64 	%fd4904, [%rd40];
	st.local.f64 	[%rd2+56], %fd4904;
	add.s64 	%rd41, %rd40, %rd33;
	ld.global.f64 	%fd4905, [%rd41];
	st.local.f64 	[%rd2+64], %fd4905;
	add.s64 	%rd42, %rd41, %rd33;
	ld.global.f64 	%fd4906, [%rd42];
	st.local.f64 	[%rd2+72], %fd4906;
	add.s64 	%rd43, %rd42, %rd33;
	ld.global.f64 	%fd4907, [%rd43];
	st.local.f64 	[%rd2+80], %fd4907;
	add.s64 	%rd44, %rd43, %rd33;
	ld.global.f64 	%fd4908, [%rd44];
	st.local.f64 	[%rd2+88], %fd4908;
	add.s64 	%rd45, %rd44, %rd33;
	ld.global.f64 	%fd4909, [%rd45];
	st.local.f64 	[%rd2+96], %fd4909;
	add.s64 	%rd46, %rd45, %rd33;
	ld.global.f64 	%fd4910, [%rd46];
	st.local.f64 	[%rd2+104], %fd4910;
	add.s64 	%rd47, %rd46, %rd33;
	ld.global.f64 	%fd4911, [%rd47];
	st.local.f64 	[%rd2+112], %fd4911;
	add.s64 	%rd48, %rd47, %rd33;
	ld.global.f64 	%fd4912, [%rd48];
	st.local.f64 	[%rd2+120], %fd4912;
	add.s64 	%rd49, %rd48, %rd33;
	ld.global.f64 	%fd4913, [%rd49];
	st.local.f64 	[%rd2+128], %fd4913;
	add.s64 	%rd50, %rd49, %rd33;
	ld.global.f64 	%fd4914, [%rd50];
	st.local.f64 	[%rd2+136], %fd4914;
	add.s64 	%rd51, %rd50, %rd33;
	ld.global.f64 	%fd4915, [%rd51];
	st.local.f64 	[%rd2+144], %fd4915;
	add.s64 	%rd52, %rd51, %rd33;
	ld.global.f64 	%fd4916, [%rd52];
	st.local.f64 	[%rd2+152], %fd4916;
	add.s64 	%rd53, %rd52, %rd33;
	ld.global.f64 	%fd4917, [%rd53];
	st.local.f64 	[%rd2+160], %fd4917;
	add.s64 	%rd54, %rd53, %rd33;
	ld.global.f64 	%fd4918, [%rd54];
	st.local.f64 	[%rd2+168], %fd4918;
	add.s64 	%rd55, %rd54, %rd33;
	ld.global.f64 	%fd4919, [%rd55];
	st.local.f64 	[%rd2+176], %fd4919;
	add.s64 	%rd56, %rd55, %rd33;
	ld.global.f64 	%fd4920, [%rd56];
	st.local.f64 	[%rd2+184], %fd4920;
	add.s64 	%rd57, %rd56, %rd33;
	ld.global.f64 	%fd4921, [%rd57];
	st.local.f64 	[%rd2+192], %fd4921;
	add.s64 	%rd58, %rd57, %rd33;
	ld.global.f64 	%fd4922, [%rd58];
	st.local.f64 	[%rd2+200], %fd4922;
	add.s64 	%rd59, %rd58, %rd33;
	ld.global.f64 	%fd4923, [%rd59];
	st.local.f64 	[%rd2+208], %fd4923;
	add.s64 	%rd60, %rd59, %rd33;
	ld.global.f64 	%fd4924, [%rd60];
	st.local.f64 	[%rd2+216], %fd4924;
	add.s64 	%rd7, %rd60, %rd33;
	ld.global.f64 	%fd4925, [%rd7];
	st.local.f64 	[%rd2+224], %fd4925;
	add.s64 	%rd61, %rd7, %rd33;
	ld.global.f64 	%fd4926, [%rd61];
	st.local.f64 	[%rd2+232], %fd4926;
	add.s64 	%rd62, %rd61, %rd33;
	ld.global.f64 	%fd4927, [%rd62];
	st.local.f64 	[%rd2+240], %fd4927;
	add.s64 	%rd63, %rd62, %rd33;
	ld.global.f64 	%fd4928, [%rd63];
	st.local.f64 	[%rd2+248], %fd4928;
	add.s64 	%rd64, %rd63, %rd33;
	ld.global.f64 	%fd4929, [%rd64];
	st.local.f64 	[%rd2+256], %fd4929;
	add.s64 	%rd65, %rd64, %rd33;
	ld.global.f64 	%fd4930, [%rd65];
	st.local.f64 	[%rd2+264], %fd4930;
	add.s64 	%rd66, %rd65, %rd33;
	ld.global.f64 	%fd4931, [%rd66];
	st.local.f64 	[%rd2+272], %fd4931;
	add.s64 	%rd67, %rd66, %rd33;
	ld.global.f64 	%fd4932, [%rd67];
	st.local.f64 	[%rd2+280], %fd4932;
	add.s64 	%rd68, %rd67, %rd33;
	ld.global.f64 	%fd4933, [%rd68];
	st.local.f64 	[%rd2+288], %fd4933;
	add.s64 	%rd69, %rd68, %rd33;
	ld.global.f64 	%fd4934, [%rd69];
	st.local.f64 	[%rd2+296], %fd4934;
	add.s64 	%rd70, %rd69, %rd33;
	ld.global.f64 	%fd4935, [%rd70];
	st.local.f64 	[%rd2+304], %fd4935;
	add.s64 	%rd71, %rd70, %rd33;
	ld.global.f64 	%fd4936, [%rd71];
	st.local.f64 	[%rd2+312], %fd4936;
	add.s64 	%rd72, %rd71, %rd33;
	ld.global.f64 	%fd4937, [%rd72];
	st.local.f64 	[%rd2+320], %fd4937;
	add.s64 	%rd73, %rd72, %rd33;
	ld.global.f64 	%fd4938, [%rd73];
	st.local.f64 	[%rd2+328], %fd4938;
	add.s64 	%rd74, %rd73, %rd33;
	ld.global.f64 	%fd4939, [%rd74];
	st.local.f64 	[%rd2+336], %fd4939;
	add.s64 	%rd75, %rd74, %rd33;
	ld.global.f64 	%fd4940, [%rd75];
	st.local.f64 	[%rd2+344], %fd4940;
	add.s64 	%rd76, %rd75, %rd33;
	ld.global.f64 	%fd4941, [%rd76];
	st.local.f64 	[%rd2+352], %fd4941;
	add.s64 	%rd77, %rd76, %rd33;
	ld.global.f64 	%fd4942, [%rd77];
	st.local.f64 	[%rd2+360], %fd4942;
	add.s64 	%rd78, %rd77, %rd33;
	ld.global.f64 	%fd4943, [%rd78];
	st.local.f64 	[%rd2+368], %fd4943;
	add.s64 	%rd79, %rd78, %rd33;
	ld.global.f64 	%fd4944, [%rd79];
	st.local.f64 	[%rd2+376], %fd4944;
	add.s64 	%rd80, %rd79, %rd33;
	ld.global.f64 	%fd4945, [%rd80];
	st.local.f64 	[%rd2+384], %fd4945;
	add.s64 	%rd81, %rd80, %rd33;
	ld.global.f64 	%fd4946, [%rd81];
	st.local.f64 	[%rd2+392], %fd4946;
	add.s64 	%rd82, %rd81, %rd33;
	ld.global.f64 	%fd4947, [%rd82];
	st.local.f64 	[%rd2+400], %fd4947;
	add.s64 	%rd83, %rd82, %rd33;
	ld.global.f64 	%fd4948, [%rd83];
	st.local.f64 	[%rd2+408], %fd4948;
	add.s64 	%rd84, %rd83, %rd33;
	ld.global.f64 	%fd4949, [%rd84];
	st.local.f64 	[%rd2+416], %fd4949;
	add.s64 	%rd85, %rd84, %rd33;
	ld.global.f64 	%fd4950, [%rd85];
	st.local.f64 	[%rd2+424], %fd4950;
	add.s64 	%rd86, %rd85, %rd33;
	ld.global.f64 	%fd4951, [%rd86];
	st.local.f64 	[%rd2+432], %fd4951;
	add.s64 	%rd87, %rd86, %rd33;
	ld.global.f64 	%fd4952, [%rd87];
	st.local.f64 	[%rd2+440], %fd4952;
	add.s64 	%rd88, %rd87, %rd33;
	ld.global.f64 	%fd4953, [%rd88];
	st.local.f64 	[%rd2+448], %fd4953;
	add.s64 	%rd89, %rd88, %rd33;
	ld.global.f64 	%fd4954, [%rd89];
	st.local.f64 	[%rd2+456], %fd4954;
	add.s64 	%rd90, %rd89, %rd33;
	ld.global.f64 	%fd4955, [%rd90];
	st.local.f64 	[%rd2+464], %fd4955;
	add.s64 	%rd91, %rd90, %rd33;
	ld.global.f64 	%fd4956, [%rd91];
	st.local.f64 	[%rd2+472], %fd4956;
	add.s64 	%rd92, %rd91, %rd33;
	ld.global.f64 	%fd4957, [%rd92];
	st.local.f64 	[%rd2+480], %fd4957;
	add.s64 	%rd93, %rd92, %rd33;
	ld.global.f64 	%fd4958, [%rd93];
	st.local.f64 	[%rd2+488], %fd4958;
	add.s64 	%rd94, %rd93, %rd33;
	ld.global.f64 	%fd4959, [%rd94];
	st.local.f64 	[%rd2+496], %fd4959;
	add.s64 	%rd95, %rd94, %rd33;
	ld.global.f64 	%fd4960, [%rd95];
	st.local.f64 	[%rd2+504], %fd4960;
	add.s64 	%rd96, %rd95, %rd33;
	ld.global.f64 	%fd4961, [%rd96];
	st.local.f64 	[%rd2+512], %fd4961;
	add.s64 	%rd97, %rd96, %rd33;
	ld.global.f64 	%fd4962, [%rd97];
	st.local.f64 	[%rd2+520], %fd4962;
	add.s64 	%rd98, %rd97, %rd33;
	ld.global.f64 	%fd4963, [%rd98];
	st.local.f64 	[%rd2+528], %fd4963;
	add.s64 	%rd99, %rd98, %rd33;
	ld.global.f64 	%fd4964, [%rd99];
	st.local.f64 	[%rd2+536], %fd4964;
	add.s64 	%rd100, %rd99, %rd33;
	ld.global.f64 	%fd4965, [%rd100];
	st.local.f64 	[%rd2+544], %fd4965;
	add.s64 	%rd101, %rd100, %rd33;
	ld.global.f64 	%fd4966, [%rd101];
	st.local.f64 	[%rd2+552], %fd4966;
	add.s64 	%rd102, %rd101, %rd33;
	ld.global.f64 	%fd4967, [%rd102];
	st.local.f64 	[%rd2+560], %fd4967;
	add.s64 	%rd103, %rd102, %rd33;
	ld.global.f64 	%fd4968, [%rd103];
	st.local.f64 	[%rd2+568], %fd4968;
	add.s64 	%rd104, %rd103, %rd33;
	ld.global.f64 	%fd4969, [%rd104];
	st.local.f64 	[%rd2+576], %fd4969;
	add.s64 	%rd105, %rd104, %rd33;
	ld.global.f64 	%fd4970, [%rd105];
	st.local.f64 	[%rd2+584], %fd4970;
	add.s64 	%rd106, %rd105, %rd33;
	ld.global.f64 	%fd4971, [%rd106];
	st.local.f64 	[%rd2+592], %fd4971;
	add.s64 	%rd107, %rd106, %rd33;
	ld.global.f64 	%fd4972, [%rd107];
	st.local.f64 	[%rd2+600], %fd4972;
	add.s64 	%rd108, %rd107, %rd33;
	ld.global.f64 	%fd4973, [%rd108];
	st.local.f64 	[%rd2+608], %fd4973;
	add.s64 	%rd109, %rd108, %rd33;
	ld.global.f64 	%fd4974, [%rd109];
	st.local.f64 	[%rd2+616], %fd4974;
	add.s64 	%rd110, %rd109, %rd33;
	ld.global.f64 	%fd4975, [%rd110];
	st.local.f64 	[%rd2+624], %fd4975;
	add.s64 	%rd111, %rd110, %rd33;
	ld.global.f64 	%fd4976, [%rd111];
	st.local.f64 	[%rd2+632], %fd4976;
	add.s64 	%rd112, %rd111, %rd33;
	ld.global.f64 	%fd4977, [%rd112];
	st.local.f64 	[%rd2+640], %fd4977;
	add.s64 	%rd113, %rd112, %rd33;
	ld.global.f64 	%fd4978, [%rd113];
	st.local.f64 	[%rd2+648], %fd4978;
	add.s64 	%rd114, %rd113, %rd33;
	ld.global.f64 	%fd4979, [%rd114];
	st.local.f64 	[%rd2+656], %fd4979;
	add.s64 	%rd115, %rd114, %rd33;
	ld.global.f64 	%fd4980, [%rd115];
	st.local.f64 	[%rd2+664], %fd4980;
	add.s64 	%rd116, %rd115, %rd33;
	ld.global.f64 	%fd4981, [%rd116];
	st.local.f64 	[%rd2+672], %fd4981;
	add.s64 	%rd117, %rd116, %rd33;
	ld.global.f64 	%fd4982, [%rd117];
	st.local.f64 	[%rd2+680], %fd4982;
	add.s64 	%rd118, %rd117, %rd33;
	ld.global.f64 	%fd4983, [%rd118];
	st.local.f64 	[%rd2+688], %fd4983;
	add.s64 	%rd119, %rd118, %rd33;
	ld.global.f64 	%fd4984, [%rd119];
	st.local.f64 	[%rd2+696], %fd4984;
	add.s64 	%rd120, %rd119, %rd33;
	ld.global.f64 	%fd4985, [%rd120];
	st.local.f64 	[%rd2+704], %fd4985;
	add.s64 	%rd121, %rd120, %rd33;
	ld.global.f64 	%fd4986, [%rd121];
	st.local.f64 	[%rd2+712], %fd4986;
	add.s64 	%rd122, %rd121, %rd33;
	ld.global.f64 	%fd4987, [%rd122];
	st.local.f64 	[%rd2+720], %fd4987;
	add.s64 	%rd123, %rd122, %rd33;
	ld.global.f64 	%fd4988, [%rd123];
	st.local.f64 	[%rd2+728], %fd4988;
	add.s64 	%rd8, %rd123, %rd33;
	ld.global.f64 	%fd4989, [%rd8];
	st.local.f64 	[%rd2+736], %fd4989;
	add.s64 	%rd124, %rd8, %rd33;
	ld.global.f64 	%fd4990, [%rd124];
	st.local.f64 	[%rd2+744], %fd4990;
	add.s64 	%rd125, %rd124, %rd33;
	ld.global.f64 	%fd4991, [%rd125];
	st.local.f64 	[%rd2+752], %fd4991;
	add.s64 	%rd126, %rd125, %rd33;
	ld.global.f64 	%fd4992, [%rd126];
	st.local.f64 	[%rd2+760], %fd4992;
	add.s64 	%rd127, %rd126, %rd33;
	ld.global.f64 	%fd4993, [%rd127];
	st.local.f64 	[%rd2+768], %fd4993;
	add.s64 	%rd128, %rd127, %rd33;
	ld.global.f64 	%fd4994, [%rd128];
	st.local.f64 	[%rd2+776], %fd4994;
	add.s64 	%rd129, %rd128, %rd33;
	ld.global.f64 	%fd4995, [%rd129];
	st.local.f64 	[%rd2+784], %fd4995;
	add.s64 	%rd130, %rd129, %rd33;
	ld.global.f64 	%fd4996, [%rd130];
	st.local.f64 	[%rd2+792], %fd4996;
	add.s64 	%rd131, %rd130, %rd33;
	ld.global.f64 	%fd4997, [%rd131];
	st.local.f64 	[%rd2+800], %fd4997;
	add.s64 	%rd132, %rd131, %rd33;
	ld.global.f64 	%fd4998, [%rd132];
	st.local.f64 	[%rd2+808], %fd4998;
	add.s64 	%rd133, %rd132, %rd33;
	ld.global.f64 	%fd4999, [%rd133];
	st.local.f64 	[%rd2+816], %fd4999;
	add.s64 	%rd134, %rd133, %rd33;
	ld.global.f64 	%fd5000, [%rd134];
	st.local.f64 	[%rd2+824], %fd5000;
	add.s64 	%rd135, %rd134, %rd33;
	ld.global.f64 	%fd5001, [%rd135];
	st.local.f64 	[%rd2+832], %fd5001;
	add.s64 	%rd136, %rd135, %rd33;
	ld.global.f64 	%fd5002, [%rd136];
	st.local.f64 	[%rd2+840], %fd5002;
	add.s64 	%rd137, %rd136, %rd33;
	ld.global.f64 	%fd5003, [%rd137];
	st.local.f64 	[%rd2+848], %fd5003;
	add.s64 	%rd138, %rd137, %rd33;
	ld.global.f64 	%fd5004, [%rd138];
	st.local.f64 	[%rd2+856], %fd5004;
	add.s64 	%rd139, %rd138, %rd33;
	ld.global.f64 	%fd5005, [%rd139];
	st.local.f64 	[%rd2+864], %fd5005;
	add.s64 	%rd140, %rd139, %rd33;
	ld.global.f64 	%fd5006, [%rd140];
	st.local.f64 	[%rd2+872], %fd5006;
	add.s64 	%rd141, %rd140, %rd33;
	ld.global.f64 	%fd5007, [%rd141];
	st.local.f64 	[%rd2+880], %fd5007;
	add.s64 	%rd142, %rd141, %rd33;
	ld.global.f64 	%fd5008, [%rd142];
	st.local.f64 	[%rd2+888], %fd5008;
	add.s64 	%rd143, %rd142, %rd33;
	ld.global.f64 	%fd5009, [%rd143];
	st.local.f64 	[%rd2+896], %fd5009;
	add.s64 	%rd144, %rd143, %rd33;
	ld.global.f64 	%fd5010, [%rd144];
	st.local.f64 	[%rd2+904], %fd5010;
	add.s64 	%rd145, %rd144, %rd33;
	ld.global.f64 	%fd5011, [%rd145];
	st.local.f64 	[%rd2+912], %fd5011;
	add.s64 	%rd146, %rd145, %rd33;
	ld.global.f64 	%fd5012, [%rd146];
	st.local.f64 	[%rd2+920], %fd5012;
	add.s64 	%rd147, %rd146, %rd33;
	ld.global.f64 	%fd5013, [%rd147];
	st.local.f64 	[%rd2+928], %fd5013;
	add.s64 	%rd148, %rd147, %rd33;
	ld.global.f64 	%fd5014, [%rd148];
	st.local.f64 	[%rd2+936], %fd5014;
	add.s64 	%rd149, %rd148, %rd33;
	ld.global.f64 	%fd5015, [%rd149];
	st.local.f64 	[%rd2+944], %fd5015;
	add.s64 	%rd150, %rd149, %rd33;
	ld.global.f64 	%fd5016, [%rd150];
	st.local.f64 	[%rd2+952], %fd5016;
	add.s64 	%rd151, %rd150, %rd33;
	ld.global.f64 	%fd5017, [%rd151];
	st.local.f64 	[%rd2+960], %fd5017;
	add.s64 	%rd152, %rd151, %rd33;
	ld.global.f64 	%fd5018, [%rd152];
	st.local.f64 	[%rd2+968], %fd5018;
	add.s64 	%rd153, %rd152, %rd33;
	ld.global.f64 	%fd5019, [%rd153];
	st.local.f64 	[%rd2+976], %fd5019;
	add.s64 	%rd154, %rd153, %rd33;
	ld.global.f64 	%fd5020, [%rd154];
	st.local.f64 	[%rd2+984], %fd5020;
	add.s64 	%rd155, %rd154, %rd33;
	ld.global.f64 	%fd5021, [%rd155];
	st.local.f64 	[%rd2+992], %fd5021;
	add.s64 	%rd156, %rd155, %rd33;
	ld.global.f64 	%fd5022, [%rd156];
	st.local.f64 	[%rd2+1000], %fd5022;
	add.s64 	%rd157, %rd156, %rd33;
	ld.global.f64 	%fd1, [%rd157];
	st.local.f64 	[%rd2+1008], %fd1;
	add.s64 	%rd158, %rd157, %rd33;
	ld.global.f64 	%fd5023, [%rd158];
	st.local.f64 	[%rd2+1016], %fd5023;
	add.s64 	%rd159, %rd158, %rd33;
	ld.global.f64 	%fd2, [%rd159];
	st.local.f64 	[%rd2+1024], %fd2;
	add.s64 	%rd160, %rd159, %rd33;
	ld.global.f64 	%fd5024, [%rd160];
	st.local.f64 	[%rd2+1032], %fd5024;
	add.s64 	%rd161, %rd160, %rd33;
	ld.global.f64 	%fd5025, [%rd161];
	st.local.f64 	[%rd2+1040], %fd5025;
	add.s64 	%rd162, %rd161, %rd33;
	ld.global.f64 	%fd5026, [%rd162];
	st.local.f64 	[%rd2+1048], %fd5026;
	add.s64 	%rd163, %rd162, %rd33;
	ld.global.f64 	%fd5027, [%rd163];
	st.local.f64 	[%rd2+1056], %fd5027;
	add.s64 	%rd164, %rd163, %rd33;
	ld.global.f64 	%fd5028, [%rd164];
	st.local.f64 	[%rd2+1064], %fd5028;
	add.s64 	%rd165, %rd164, %rd33;
	ld.global.f64 	%fd5029, [%rd165];
	st.local.f64 	[%rd2+1072], %fd5029;
	add.s64 	%rd166, %rd165, %rd33;
	ld.global.f64 	%fd5030, [%rd166];
	st.local.f64 	[%rd2+1080], %fd5030;
	add.s64 	%rd167, %rd166, %rd33;
	ld.global.f64 	%fd5031, [%rd167];
	st.local.f64 	[%rd2+1088], %fd5031;
	add.s64 	%rd168, %rd167, %rd33;
	ld.global.f64 	%fd3, [%rd168];
	st.local.f64 	[%rd2+1096], %fd3;
	add.s64 	%rd169, %rd168, %rd33;
	ld.global.f64 	%fd5032, [%rd169];
	st.local.f64 	[%rd2+1104], %fd5032;
	add.s64 	%rd170, %rd169, %rd33;
	ld.global.f64 	%fd4, [%rd170];
	st.local.f64 	[%rd2+1112], %fd4;
	add.s64 	%rd171, %rd170, %rd33;
	ld.global.f64 	%fd5, [%rd171];
	st.local.f64 	[%rd2+1120], %fd5;
	add.s64 	%rd172, %rd171, %rd33;
	ld.global.f64 	%fd6, [%rd172];
	st.local.f64 	[%rd2+1128], %fd6;
	add.s64 	%rd173, %rd29, %rd31;
	ld.global.nc.f64 	%fd7, [%rd173];
	add.s64 	%rd174, %rd30, %rd31;
	ld.global.nc.f64 	%fd8, [%rd174];
	mov.f64 	%fd5033, 0d407CC00000000000;
	div.rn.f64 	%fd9, %fd5033, %fd7;
	fma.rn.f64 	%fd5034, %fd9, 0d3FF71547652B82FE, 0d4338000000000000;
	{
	.reg .b32 %temp; 
	mov.b64 	{%r3, %temp}, %fd5034;
	}
	mov.f64 	%fd5035, 0dC338000000000000;
	add.rn.f64 	%fd5036, %fd5034, %fd5035;
	fma.rn.f64 	%fd5037, %fd5036, 0dBFE62E42FEFA39EF, %fd9;
	fma.rn.f64 	%fd5038, %fd5036, 0dBC7ABC9E3B39803F, %fd5037;
	fma.rn.f64 	%fd5039, %fd5038, 0d3E5ADE1569CE2BDF, 0d3E928AF3FCA213EA;
	fma.rn.f64 	%fd5040, %fd5039, %fd5038, 0d3EC71DEE62401315;
	fma.rn.f64 	%fd5041, %fd5040, %fd5038, 0d3EFA01997C89EB71;
	fma.rn.f64 	%fd5042, %fd5041, %fd5038, 0d3F2A01A014761F65;
	fma.rn.f64 	%fd5043, %fd5042, %fd5038, 0d3F56C16C1852B7AF;
	fma.rn.f64 	%fd5044, %fd5043, %fd5038, 0d3F81111111122322;
	fma.rn.f64 	%fd5045, %fd5044, %fd5038, 0d3FA55555555502A1;
	fma.rn.f64 	%fd5046, %fd5045, %fd5038, 0d3FC5555555555511;
	fma.rn.f64 	%fd5047, %fd5046, %fd5038, 0d3FE000000000000B;
	fma.rn.f64 	%fd5048, %fd5047, %fd5038, 0d3FF0000000000000;
	fma.rn.f64 	%fd5049, %fd5048, %fd5038, 0d3FF0000000000000;
	{
	.reg .b32 %temp; 
	mov.b64 	{%r4, %temp}, %fd5049;
	}
	{
	.reg .b32 %temp; 
	mov.b64 	{%temp, %r5}, %fd5049;
	}
	shl.b32 	%r671, %r3, 20;
	add.s32 	%r672, %r671, %r5;
	mov.b64 	%fd32413, {%r4, %r672};
	{
	.reg .b32 %temp; 
	mov.b64 	{%temp, %r673}, %fd9;
	}
	mov.b32 	%f125, %r673;
	abs.f32 	%f1, %f125;
	setp.lt.f32 	%p5, %f1, 0f4086232B;
	@%p5 bra 	$L__BB1_4;
	setp.lt.f64 	%p6, %fd9, 0d0000000000000000;
	add.f64 	%fd5050, %fd9, 0d7FF0000000000000;
	selp.f64 	%fd32413, 0d0000000000000000, %fd5050, %p6;
	setp.geu.f32 	%p7, %f1, 0f40874800;
	@%p7 bra 	$L__BB1_4;
	shr.u32 	%r674, %r3, 31;
	add.s32 	%r675, %r3, %r674;
	shr.s32 	%r676, %r675, 1;
	shl.b32 	%r677, %r676, 20;
	add.s32 	%r678, %r5, %r677;
	mov.b64 	%fd5051, {%r4, %r678};
	sub.s32 	%r679, %r3, %r676;
	shl.b32 	%r680, %r679, 20;
	add.s32 	%r681, %r680, 1072693248;
	mov.b32 	%r682, 0;
	mov.b64 	%fd5052, {%r682, %r681};
	mul.f64 	%fd32413, %fd5052, %fd5051;
$L__BB1_4:
	mov.f64 	%fd5053, 0d408CC00000000000;
	div.rn.f64 	%fd14, %fd5053, %fd7;
	fma.rn.f64 	%fd5054, %fd14, 0d3FF71547652B82FE, 0d4338000000000000;
	{
	.reg .b32 %temp; 
	mov.b64 	{%r6, %temp}, %fd5054;
	}
	mov.f64 	%fd5055, 0dC338000000000000;
	add.rn.f64 	%fd5056, %fd5054, %fd5055;
	fma.rn.f64 	%fd5057, %fd5056, 0dBFE62E42FEFA39EF, %fd14;
	fma.rn.f64 	%fd5058, %fd5056, 0dBC7ABC9E3B39803F, %fd5057;
	fma.rn.f64 	%fd5059, %fd5058, 0d3E5ADE1569CE2BDF, 0d3E928AF3FCA213EA;
	fma.rn.f64 	%fd5060, %fd5059, %fd5058, 0d3EC71DEE62401315;
	fma.rn.f64 	%fd5061, %fd5060, %fd5058, 0d3EFA01997C89EB71;
	fma.rn.f64 	%fd5062, %fd5061, %fd5058, 0d3F2A01A014761F65;
	fma.rn.f64 	%fd5063, %fd5062, %fd5058, 0d3F56C16C1852B7AF;
	fma.rn.f64 	%fd5064, %fd5063, %fd5058, 0d3F81111111122322;
	fma.rn.f64 	%fd5065, %fd5064, %fd5058, 0d3FA55555555502A1;
	fma.rn.f64 	%fd5066, %fd5065, %fd5058, 0d3FC5555555555511;
	fma.rn.f64 	%fd5067, %fd5066, %fd5058, 0d3FE000000000000B;
	fma.rn.f64 	%fd5068, %fd5067, %fd5058, 0d3FF0000000000000;
	fma.rn.f64 	%fd5069, %fd5068, %fd5058, 0d3FF0000000000000;
	{
	.reg .b32 %temp; 
	mov.b64 	{%r7, %temp}, %fd5069;
	}
	{
	.reg .b32 %temp; 
	mov.b64 	{%temp, %r8}, %fd5069;
	}
	shl.b32 	%r683, %r6, 20;
	add.s32 	%r684, %r683, %r8;
	mov.b64 	%fd32414, {%r7, %r684};
	{
	.reg .b32 %temp; 
	mov.b64 	{%temp, %r685}, %fd14;
	}
	mov.b32 	%f126, %r685;
	abs.f32 	%f2, %f126;
	setp.lt.f32 	%p8, %f2, 0f4086232B;
	@%p8 bra 	$L__BB1_7;
	setp.lt.f64 	%p9, %fd14, 0d0000000000000000;
	add.f64 	%fd5070, %fd14, 0d7FF0000000000000;
	selp.f64 	%fd32414, 0d0000000000000000, %fd5070, %p9;
	setp.geu.f32 	%p10, %f2, 0f40874800;
	@%p10 bra 	$L__BB1_7;
	shr.u32 	%r686, %r6, 31;
	add.s32 	%r687, %r6, %r686;
	shr.s32 	%r688, %r687, 1;
	shl.b32 	%r689, %r688, 20;
	add.s32 	%r690, %r8, %r689;
	mov.b64 	%fd5071, {%r7, %r690};
	sub.s32 	%r691, %r6, %r688;
	shl.b32 	%r692, %r691, 20;
	add.s32 	%r693, %r692, 1072693248;
	mov.b32 	%r694, 0;
	mov.b64 	%fd5072, {%r694, %r693};
	mul.f64 	%fd32414, %fd5072, %fd5071;
$L__BB1_7:
	mul.f64 	%fd5073, %fd32414, 0d3925CEC1F0E9D420;
	mul.f64 	%fd5074, %fd8, %fd5073;
	fma.rn.f64 	%fd19, %fd32413, 0d3D551C51CE3718E1, %fd5074;
	mov.f64 	%fd5075, 0d40A1300000000000;
	div.rn.f64 	%fd20, %fd5075, %fd7;
	fma.rn.f64 	%fd5076, %fd20, 0d3FF71547652B82FE, 0d4338000000000000;
	{
	.reg .b32 %temp; 
	mov.b64 	{%r9, %temp}, %fd5076;
	}
	mov.f64 	%fd5077, 0dC338000000000000;
	add.rn.f64 	%fd5078, %fd5076, %fd5077;
	fma.rn.f64 	%fd5079, %fd5078, 0dBFE62E42FEFA39EF, %fd20;
	fma.rn.f64 	%fd5080, %fd5078, 0dBC7ABC9E3B39803F, %fd5079;
	fma.rn.f64 	%fd5081, %fd5080, 0d3E5ADE1569CE2BDF, 0d3E928AF3FCA213EA;
	fma.rn.f64 	%fd5082, %fd5081, %fd5080, 0d3EC71DEE62401315;
	fma.rn.f64 	%fd5083, %fd5082, %fd5080, 0d3EFA01997C89EB71;
	fma.rn.f64 	%fd5084, %fd5083, %fd5080, 0d3F2A01A014761F65;
	fma.rn.f64 	%fd5085, %fd5084, %fd5080, 0d3F56C16C1852B7AF;
	fma.rn.f64 	%fd5086, %fd5085, %fd5080, 0d3F81111111122322;
	fma.rn.f64 	%fd5087, %fd5086, %fd5080, 0d3FA55555555502A1;
	fma.rn.f64 	%fd5088, %fd5087, %fd5080, 0d3FC5555555555511;
	fma.rn.f64 	%fd5089, %fd5088, %fd5080, 0d3FE000000000000B;
	fma.rn.f64 	%fd5090, %fd5089, %fd5080, 0d3FF0000000000000;
	fma.rn.f64 	%fd5091, %fd5090, %fd5080, 0d3FF0000000000000;
	{
	.reg .b32 %temp; 
	mov.b64 	{%r10, %temp}, %fd5091;
	}
	{
	.reg .b32 %temp; 
	mov.b64 	{%temp, %r11}, %fd5091;
	}
	shl.b32 	%r695, %r9, 20;
	add.s32 	%r696, %r695, %r11;
	mov.b64 	%fd32415, {%r10, %r696};
	{
	.reg .b32 %temp; 
	mov.b64 	{%temp, %r697}, %fd20;
	}
	mov.b32 	%f127, %r697;
	abs.f32 	%f3, %f127;
	setp.lt.f32 	%p11, %f3, 0f4086232B;
	@%p11 bra 	$L__BB1_10;
	setp.lt.f64 	%p12, %fd20, 0d0000000000000000;
	add.f64 	%fd5092, %fd20, 0d7FF0000000000000;
	selp.f64 	%fd32415, 0d0000000000000000, %fd5092, %p12;
	setp.geu.f32 	%p13, %f3, 0f40874800;
	@%p13 bra 	$L__BB1_10;
	shr.u32 	%r698, %r9, 31;
	add.s32 	%r699, %r9, %r698;
	shr.s32 	%r700, %r699, 1;
	shl.b32 	%r701, %r700, 20;
	add.s32 	%r702, %r11, %r701;
	mov.b64 	%fd5093, {%r10, %r702};
	sub.s32 	%r703, %r9, %r700;
	shl.b32 	%r704, %r703, 20;
	add.s32 	%r705, %r704, 1072693248;
	mov.b32 	%r706, 0;
	mov.b64 	%fd5094, {%r706, %r705};
	mul.f64 	%fd32415, %fd5094, %fd5093;
$L__BB1_10:
	mul.f64 	%fd5095, %fd32415, 0d3B9A71FC0E147309;
	fma.rn.f64 	%fd5096, %fd5095, %fd2, 0d3FF0000000000000;
	mul.f64 	%fd25, %fd19, %fd5096;
	mov.f64 	%fd5097, 0d4072C00000000000;
	div.rn.f64 	%fd26, %fd5097, %fd7;
	{
	.reg .b32 %temp; 
	mov.b64 	{%temp, %r12}, %fd26;
	}
	mov.f64 	%fd5098, 0d4008000000000000;
	{
	.reg .b32 %temp; 
	mov.b64 	{%temp, %r707}, %fd5098;
	}
	and.b32  	%r14, %r707, 2146435072;
	setp.eq.s32 	%p14, %r14, 1073741824;
	abs.f64 	%fd27, %fd26;
	{ // callseq 59, 0
	.param .b64 param0;
	st.param.f64 	[param0], %fd27;
	.param .b64 param1;
	st.param.f64 	[param1], 0d4008000000000000;
	.param .b64 retval0;
	call.uni (retval0), 
	__internal_accurate_pow, 
	(
	param0, 
	param1
	);
	ld.param.f64 	%fd5099, [retval0];
	} // callseq 59
	setp.lt.s32 	%p15, %r12, 0;
	neg.f64 	%fd5101, %fd5099;
	selp.f64 	%fd5102, %fd5101, %fd5099, %p14;
	selp.f64 	%fd32522, %fd5102, %fd5099, %p15;
	setp.neu.f64 	%p16, %fd26, 0d0000000000000000;
	mov.f64 	%fd32417, %fd32522;
	@%p16 bra 	$L__BB1_12;
	setp.eq.s32 	%p17, %r14, 1073741824;
	selp.b32 	%r708, %r12, 0, %p17;
	setp.lt.s32 	%p18, %r707, 0;
	or.b32  	%r709, %r708, 2146435072;
	selp.b32 	%r710, %r709, %r708, %p18;
	mov.b32 	%r711, 0;
	mov.b64 	%fd32417, {%r711, %r710};
$L__BB1_12:
	add.f64 	%fd5103, %fd26, 0d4008000000000000;
	{
	.reg .b32 %temp; 
	mov.b64 	{%temp, %r712}, %fd5103;
	}
	and.b32  	%r15, %r712, 2146435072;
	setp.ne.s32 	%p19, %r15, 2146435072;
	@%p19 bra 	$L__BB1_17;
	setp.num.f64 	%p20, %fd26, %fd26;
	@%p20 bra 	$L__BB1_15;
	mov.f64 	%fd5104, 0d4008000000000000;
	add.rn.f64 	%fd32417, %fd26, %fd5104;
	bra.uni 	$L__BB1_17;
$L__BB1_15:
	setp.neu.f64 	%p21, %fd27, 0d7FF0000000000000;
	@%p21 bra 	$L__BB1_17;
	setp.lt.s32 	%p22, %r12, 0;
	setp.eq.s32 	%p23, %r14, 1073741824;
	setp.lt.s32 	%p24, %r707, 0;
	selp.b32 	%r714, 0, 2146435072, %p24;
	and.b32  	%r715, %r707, 2147483647;
	setp.ne.s32 	%p25, %r715, 1071644672;
	or.b32  	%r716, %r714, -2147483648;
	selp.b32 	%r717, %r716, %r714, %p25;
	selp.b32 	%r718, %r717, %r714, %p23;
	selp.b32 	%r719, %r718, %r714, %p22;
	mov.b32 	%r720, 0;
	mov.b64 	%fd32417, {%r720, %r719};
$L__BB1_17:
	setp.neu.f64 	%p26, %fd26, 0d0000000000000000;
	setp.eq.f64 	%p27, %fd26, 0d3FF0000000000000;
	mul.f64 	%fd5105, %fd32417, 0d39C856C1984E1CBF;
	selp.f64 	%fd34, 0d39C856C1984E1CBF, %fd5105, %p27;
	mov.f64 	%fd5106, 0dBFB999999999999A;
	{
	.reg .b32 %temp; 
	mov.b64 	{%temp, %r16}, %fd5106;
	}
	and.b32  	%r17, %r16, 2146435072;
	@%p26 bra 	$L__BB1_19;
	setp.eq.s32 	%p29, %r17, 1126170624;
	selp.b32 	%r721, %r12, 0, %p29;
	setp.lt.s32 	%p30, %r16, 0;
	or.b32  	%r722, %r721, 2146435072;
	selp.b32 	%r723, %r722, %r721, %p30;
	mov.b32 	%r724, 0;
	mov.b64 	%fd32419, {%r724, %r723};
	bra.uni 	$L__BB1_20;
$L__BB1_19:
	setp.lt.s32 	%p28, %r12, 0;
	{ // callseq 60, 0
	.param .b64 param0;
	st.param.f64 	[param0], %fd27;
	.param .b64 param1;
	st.param.f64 	[param1], 0dBFB999999999999A;
	.param .b64 retval0;
	call.uni (retval0), 
	__internal_accurate_pow, 
	(
	param0, 
	param1
	);
	ld.param.f64 	%fd5107, [retval0];
	} // callseq 60
	selp.f64 	%fd32419, 0dFFF8000000000000, %fd5107, %p28;
$L__BB1_20:
	add.f64 	%fd5109, %fd26, 0dBFB999999999999A;
	{
	.reg .b32 %temp; 
	mov.b64 	{%temp, %r725}, %fd5109;
	}
	and.b32  	%r726, %r725, 2146435072;
	setp.ne.s32 	%p31, %r726, 2146435072;
	@%p31 bra 	$L__BB1_25;
	setp.num.f64 	%p32, %fd26, %fd26;
	@%p32 bra 	$L__BB1_23;
	mov.f64 	%fd5110, 0dBFB999999999999A;
	add.rn.f64 	%fd32419, %fd26, %fd5110;
	bra.uni 	$L__BB1_25;
$L__BB1_23:
	setp.neu.f64 	%p33, %fd27, 0d7FF0000000000000;
	@%p33 bra 	$L__BB1_25;
	setp.eq.s32 	%p34, %r17, 1126170624;
	setp.lt.s32 	%p35, %r12, 0;
	setp.lt.s32 	%p36, %r16, 0;
	selp.b32 	%r728, 0, 2146435072, %p36;
	and.b32  	%r729, %r16, 2147483647;
	setp.ne.s32 	%p37, %r729, 1071644672;
	or.b32  	%r730, %r728, -2147483648;
	selp.b32 	%r731, %r730, %r728, %p37;
	selp.b32 	%r732, %r731, %r728, %p34;
	selp.b32 	%r733, %r732, %r728, %p35;
	mov.b32 	%r734, 0;
	mov.b64 	%fd32419, {%r734, %r733};
$L__BB1_25:
	mul.f64 	%fd41, %fd8, %fd34;
	setp.eq.f64 	%p38, %fd26, 0d3FF0000000000000;
	mul.f64 	%fd5111, %fd32419, 0d3D7C25C268497682;
	selp.f64 	%fd5112, 0d3D7C25C268497682, %fd5111, %p38;
	div.rn.f64 	%fd42, %fd41, %fd5112;
	{
	.reg .b32 %temp; 
	mov.b64 	{%temp, %r3222}, %fd42;
	}
	{
	.reg .b32 %temp; 
	mov.b64 	{%r3223, %temp}, %fd42;
	}
	setp.gt.s32 	%p39, %r3222, 1048575;
	mov.b32 	%r3224, -1023;
	mov.f64 	%fd32420, %fd42;
	@%p39 bra 	$L__BB1_27;
	mul.f64 	%fd32420, %fd42, 0d4350000000000000;
	{
	.reg .b32 %temp; 
	mov.b64 	{%temp, %r3222}, %fd32420;
	}
	{
	.reg .b32 %temp; 
	mov.b64 	{%r3223, %temp}, %fd32420;
	}
	mov.b32 	%r3224, -1077;
$L__BB1_27:
	add.s32 	%r737, %r3222, -1;
	setp.gt.u32 	%p40, %r737, 2146435070;
	@%p40 bra 	$L__BB1_31;
	shr.u32 	%r740, %r3222, 20;
	add.s32 	%r3225, %r3224, %r740;
	and.b32  	%r741, %r3222, 1048575;
	or.b32  	%r742, %r741, 1072693248;
	mov.b64 	%fd32421, {%r3223, %r742};
	setp.lt.u32 	%p42, %r742, 1073127583;
	@%p42 bra 	$L__BB1_30;
	{
	.reg .b32 %temp; 
	mov.b64 	{%r743, %temp}, %fd32421;
	}
	{
	.reg .b32 %temp; 
	mov.b64 	{%temp, %r744}, %fd32421;
	}
	add.s32 	%r745, %r744, -1048576;
	mov.b64 	%fd32421, {%r743, %r745};
	add.s32 	%r3225, %r3225, 1;
$L__BB1_30:
	add.f64 	%fd5114, %fd32421, 0dBFF0000000000000;
	add.f64 	%fd5115, %fd32421, 0d3FF0000000000000;
	rcp.approx.ftz.f64 	%fd5116, %fd5115;
	neg.f64 	%fd5117, %fd5115;
	fma.rn.f64 	%fd5118, %fd5117, %fd5116, 0d3FF0000000000000;
	fma.rn.f64 	%fd5119, %fd5118, %fd5118, %fd5118;
	fma.rn.f64 	%fd5120, %fd5119, %fd5116, %fd5116;
	mul.f64 	%fd5121, %fd5114, %fd5120;
	fma.rn.f64 	%fd5122, %fd5114, %fd5120, %fd5121;
	mul.f64 	%fd5123, %fd5122, %fd5122;
	fma.rn.f64 	%fd5124, %fd5123, 0d3EB1380B3AE80F1E, 0d3ED0EE258B7A8B04;
	fma.rn.f64 	%fd5125, %fd5124, %fd5123, 0d3EF3B2669F02676F;
	fma.rn.f64 	%fd5126, %fd5125, %fd5123, 0d3F1745CBA9AB0956;
	fma.rn.f64 	%fd5127, %fd5126, %fd5123, 0d3F3C71C72D1B5154;
	fma.rn.f64 	%fd5128, %fd5127, %fd5123, 0d3F624924923BE72D;
	fma.rn.f64 	%fd5129, %fd5128, %fd5123, 0d3F8999999999A3C4;
	fma.rn.f64 	%fd5130, %fd5129, %fd5123, 0d3FB5555555555554;
	sub.f64 	%fd5131, %fd5114, %fd5122;
	add.f64 	%fd5132, %fd5131, %fd5131;
	neg.f64 	%fd5133, %fd5122;
	fma.rn.f64 	%fd5134, %fd5133, %fd5114, %fd5132;
	mul.f64 	%fd5135, %fd5120, %fd5134;
	mul.f64 	%fd5136, %fd5123, %fd5130;
	fma.rn.f64 	%fd5137, %fd5136, %fd5122, %fd5135;
	xor.b32  	%r746, %r3225, -2147483648;
	mov.b32 	%r747, 1127219200;
	mov.b64 	%fd5138, {%r746, %r747};
	mov.b32 	%r748, -2147483648;
	mov.b64 	%fd5139, {%r748, %r747};
	sub.f64 	%fd5140, %fd5138, %fd5139;
	fma.rn.f64 	%fd5141, %fd5140, 0d3FE62E42FEFA39EF, %fd5122;
	fma.rn.f64 	%fd5142, %fd5140, 0dBFE62E42FEFA39EF, %fd5141;
	sub.f64 	%fd5143, %fd5142, %fd5122;
	sub.f64 	%fd5144, %fd5137, %fd5143;
	fma.rn.f64 	%fd5145, %fd5140, 0d3C7ABC9E3B39803F, %fd5144;
	add.f64 	%fd32422, %fd5141, %fd5145;
	bra.uni 	$L__BB1_32;
$L__BB1_31:
	fma.rn.f64 	%fd5113, %fd32420, 0d7FF0000000000000, 0d7FF0000000000000;
	{
	.reg .b32 %temp; 
	mov.b64 	{%temp, %r738}, %fd32420;
	}
	and.b32  	%r739, %r738, 2147483647;
	setp.eq.s32 	%p41, %r739, 0;
	selp.f64 	%fd32422, 0dFFF0000000000000, %fd5113, %p41;
$L__BB1_32:
	mul.f64 	%fd5146, %fd32422, 0d3C695355BAAAFAD3;
	fma.rn.f64 	%fd51, %fd32422, 0d3FDBCB7B1526E50E, %fd5146;
	{
	.reg .b32 %temp; 
	mov.b64 	{%temp, %r28}, %fd51;
	}
	mov.f64 	%fd5147, 0d4000000000000000;
	{
	.reg .b32 %temp; 
	mov.b64 	{%temp, %r749}, %fd5147;
	}
	and.b32  	%r30, %r749, 2146435072;
	setp.eq.s32 	%p43, %r30, 1062207488;
	abs.f64 	%fd52, %fd51;
	{ // callseq 61, 0
	.param .b64 param0;
	st.param.f64 	[param0], %fd52;
	.param .b64 param1;
	st.param.f64 	[param1], 0d4000000000000000;
	.param .b64 retval0;
	call.uni (retval0), 
	__internal_accurate_pow, 
	(
	param0, 
	param1
	);
	ld.param.f64 	%fd5148, [retval0];
	} // callseq 61
	setp.lt.s32 	%p44, %r28, 0;
	neg.f64 	%fd5150, %fd5148;
	selp.f64 	%fd5151, %fd5150, %fd5148, %p43;
	selp.f64 	%fd32424, %fd5151, %fd5148, %p44;
	setp.neu.f64 	%p45, %fd51, 0d0000000000000000;
	@%p45 bra 	$L__BB1_34;
	setp.eq.s32 	%p46, %r30, 1062207488;
	selp.b32 	%r750, %r28, 0, %p46;
	setp.lt.s32 	%p47, %r749, 0;
	or.b32  	%r751, %r750, 2146435072;
	selp.b32 	%r752, %r751, %r750, %p47;
	mov.b32 	%r753, 0;
	mov.b64 	%fd32424, {%r753, %r752};
$L__BB1_34:
	add.f64 	%fd5152, %fd51, 0d4000000000000000;
	{
	.reg .b32 %temp; 
	mov.b64 	{%temp, %r754}, %fd5152;
	}
	and.b32  	%r755, %r754, 2146435072;
	setp.ne.s32 	%p48, %r755, 2146435072;
	@%p48 bra 	$L__BB1_39;
	setp.num.f64 	%p49, %fd51, %fd51;
	@%p49 bra 	$L__BB1_37;
	mov.f64 	%fd5153, 0d4000000000000000;
	add.rn.f64 	%fd32424, %fd51, %fd5153;
	bra.uni 	$L__BB1_39;
$L__BB1_37:
	setp.neu.f64 	%p50, %fd52, 0d7FF0000000000000;
	@%p50 bra 	$L__BB1_39;
	setp.lt.s32 	%p51, %r28, 0;
	setp.eq.s32 	%p52, %r30, 1062207488;
	setp.lt.s32 	%p53, %r749, 0;
	selp.b32 	%r757, 0, 2146435072, %p53;
	and.b32  	%r758, %r749, 2147483647;
	setp.ne.s32 	%p54, %r758, 1071644672;
	or.b32  	%r759, %r757, -2147483648;
	selp.b32 	%r760, %r759, %r757, %p54;
	selp.b32 	%r761, %r760, %r757, %p52;
	selp.b32 	%r762, %r761, %r757, %p51;
	mov.b32 	%r763, 0;
	mov.b64 	%fd32424, {%r763, %r762};
$L__BB1_39:
	setp.eq.f64 	%p55, %fd51, 0d3FF0000000000000;
	add.f64 	%fd5154, %fd32424, 0d3FF0000000000000;
	rcp.rn.f64 	%fd5155, %fd5154;
	selp.f64 	%fd5156, 0d3FE0000000000000, %fd5155, %p55;
	mov.f64 	%fd5157, 0d3FE3333333333333;
	{
	.reg .b32 %temp; 
	mov.b64 	{%temp, %r31}, %fd5157;
	}
	{
	.reg .b32 %temp; 
	mov.b64 	{%temp, %r32}, %fd5156;
	}
	shr.u32 	%r764, %r32, 20;
	and.b32  	%r765, %r764, 2047;
	add.s32 	%r766, %r765, -1012;
	mov.b64 	%rd175, %fd5156;
	shl.b64 	%rd176, %rd175, %r766;
	setp.eq.s64 	%p56, %rd176, -9223372036854775808;
	{ // callseq 62, 0
	.param .b64 param0;
	st.param.f64 	[param0], 0d3FE3333333333333;
	.param .b64 param1;
	st.param.f64 	[param1], %fd5156;
	.param .b64 retval0;
	call.uni (retval0), 
	__internal_accurate_pow, 
	(
	param0, 
	param1
	);
	ld.param.f64 	%fd5158, [retval0];
	} // callseq 62
	setp.lt.s32 	%p57, %r31, 0;
	neg.f64 	%fd5160, %fd5158;
	selp.f64 	%fd5161, %fd5160, %fd5158, %p56;
	selp.f64 	%fd5162, %fd5161, %fd5158, %p57;
	cvt.rzi.f64.f64 	%fd5163, %fd5156;
	setp.neu.f64 	%p58, %fd5156, %fd5163;
	selp.f64 	%fd5165, 0dFFF8000000000000, %fd5162, %p58;
	selp.f64 	%fd32425, %fd5165, %fd5162, %p57;
	add.f64 	%fd5166, %fd5156, 0d3FE3333333333333;
	{
	.reg .b32 %temp; 
	mov.b64 	{%temp, %r767}, %fd5166;
	}
	and.b32  	%r768, %r767, 2146435072;
	setp.ne.s32 	%p59, %r768, 2146435072;
	@%p59 bra 	$L__BB1_44;
	setp.num.f64 	%p60, %fd5156, %fd5156;
	@%p60 bra 	$L__BB1_42;
	mov.f64 	%fd5168, 0d3FE3333333333333;
	add.rn.f64 	%fd32425, %fd5168, %fd5156;
	bra.uni 	$L__BB1_44;
$L__BB1_42:
	abs.f64 	%fd5167, %fd5156;
	setp.neu.f64 	%p61, %fd5167, 0d7FF0000000000000;
	@%p61 bra 	$L__BB1_44;
	shr.s32 	%r769, %r32, 31;
	and.b32  	%r770, %r769, 2146435072;
	mov.b32 	%r771, 0;
	mov.b64 	%fd32425, {%r771, %r770};
$L__BB1_44:
	setp.neu.f64 	%p62, %fd26, 0d0000000000000000;
	setp.eq.f64 	%p63, %fd5156, 0d0000000000000000;
	selp.f64 	%fd5169, 0d3FF0000000000000, %fd32425, %p63;
	add.f64 	%fd5170, %fd42, 0d3FF0000000000000;
	div.rn.f64 	%fd5171, %fd41, %fd5170;
	mul.f64 	%fd64, %fd5171, %fd5169;
	mov.f64 	%fd5172, 0d400B333333333333;
	{
	.reg .b32 %temp; 
	mov.b64 	{%temp, %r33}, %fd5172;
	}
	and.b32  	%r34, %r33, 2146435072;
	@%p62 bra 	$L__BB1_46;
	setp.eq.s32 	%p65, %r34, 1127219200;
	selp.b32 	%r772, %r12, 0, %p65;
	setp.lt.s32 	%p66, %r33, 0;
	or.b32  	%r773, %r772, 2146435072;
	selp.b32 	%r774, %r773, %r772, %p66;
	mov.b32 	%r775, 0;
	mov.b64 	%fd32427, {%r775, %r774};
	bra.uni 	$L__BB1_47;
$L__BB1_46:
	setp.lt.s32 	%p64, %r12, 0;
	{ // callseq 63, 0
	.param .b64 param0;
	st.param.f64 	[param0], %fd27;
	.param .b64 param1;
	st.param.f64 	[param1], 0d400B333333333333;
	.param .b64 retval0;
	call.uni (retval0), 
	__internal_accurate_pow, 
	(
	param0, 
	param1
	);
	ld.param.f64 	%fd5173, [retval0];
	} // callseq 63
	selp.f64 	%fd32427, 0dFFF8000000000000, %fd5173, %p64;
$L__BB1_47:
	add.f64 	%fd5175, %fd26, 0d400B333333333333;
	{
	.reg .b32 %temp; 
	mov.b64 	{%temp, %r776}, %fd5175;
	}
	and.b32  	%r35, %r776, 2146435072;
	setp.ne.s32 	%p67, %r35, 2146435072;
	@%p67 bra 	$L__BB1_52;
	setp.num.f64 	%p68, %fd26, %fd26;
	@%p68 bra 	$L__BB1_50;
	mov.f64 	%fd5176, 0d400B333333333333;
	add.rn.f64 	%fd32427, %fd26, %fd5176;
	bra.uni 	$L__BB1_52;
$L__BB1_50:
	setp.neu.f64 	%p69, %fd27, 0d7FF0000000000000;
	@%p69 bra 	$L__BB1_52;
	setp.eq.s32 	%p70, %r34, 1127219200;
	setp.lt.s32 	%p71, %r12, 0;
	setp.lt.s32 	%p72, %r33, 0;
	selp.b32 	%r778, 0, 2146435072, %p72;
	and.b32  	%r779, %r33, 2147483647;
	setp.ne.s32 	%p73, %r779, 1071644672;
	or.b32  	%r780, %r778, -2147483648;
	selp.b32 	%r781, %r780, %r778, %p73;
	selp.b32 	%r782, %r781, %r778, %p70;
	selp.b32 	%r783, %r782, %r778, %p71;
	mov.b32 	%r784, 0;
	mov.b64 	%fd32427, {%r784, %r783};
$L__BB1_52:
	setp.eq.f64 	%p74, %fd26, 0d3FF0000000000000;
	setp.neu.f64 	%p75, %fd26, 0d0000000000000000;
	mul.f64 	%fd5177, %fd32427, 0d398ED44A8DB8468C;
	selp.f64 	%fd71, 0d398ED44A8DB8468C, %fd5177, %p74;
	mov.f64 	%fd5178, 0d3FD3333333333333;
	{
	.reg .b32 %temp; 
	mov.b64 	{%temp, %r36}, %fd5178;
	}
	and.b32  	%r37, %r36, 2146435072;
	@%p75 bra 	$L__BB1_54;
	setp.eq.s32 	%p77, %r37, 1127219200;
	selp.b32 	%r785, %r12, 0, %p77;
	setp.lt.s32 	%p78, %r36, 0;
	or.b32  	%r786, %r785, 2146435072;
	selp.b32 	%r787, %r786, %r785, %p78;
	mov.b32 	%r788, 0;
	mov.b64 	%fd32429, {%r788, %r787};
	bra.uni 	$L__BB1_55;
$L__BB1_54:
	setp.lt.s32 	%p76, %r12, 0;
	{ // callseq 64, 0
	.param .b64 param0;
	st.param.f64 	[param0], %fd27;
	.param .b64 param1;
	st.param.f64 	[param1], 0d3FD3333333333333;
	.param .b64 retval0;
	call.uni (retval0), 
	__internal_accurate_pow, 
	(
	param0, 
	param1
	);
	ld.param.f64 	%fd5179, [retval0];
	} // callseq 64
	selp.f64 	%fd32429, 0dFFF8000000000000, %fd5179, %p76;
$L__BB1_55:
	add.f64 	%fd5181, %fd26, 0d3FD3333333333333;
	{
	.reg .b32 %temp; 
	mov.b64 	{%temp, %r789}, %fd5181;
	}
	and.b32  	%r790, %r789, 2146435072;
	setp.ne.s32 	%p79, %r790, 2146435072;
	@%p79 bra 	$L__BB1_60;
	setp.num.f64 	%p80, %fd26, %fd26;
	@%p80 bra 	$L__BB1_58;
	mov.f64 	%fd5182, 0d3FD3333333333333;
	add.rn.f64 	%fd32429, %fd26, %fd5182;
	bra.uni 	$L__BB1_60;
$L__BB1_58:
	setp.neu.f64 	%p81, %fd27, 0d7FF0000000000000;
	@%p81 bra 	$L__BB1_60;
	setp.eq.s32 	%p82, %r37, 1127219200;
	setp.lt.s32 	%p83, %r12, 0;
	setp.lt.s32 	%p84, %r36, 0;
	selp.b32 	%r792, 0, 2146435072, %p84;
	and.b32  	%r793, %r36, 2147483647;
	setp.ne.s32 	%p85, %r793, 1071644672;
	or.b32  	%r794, %r792, -2147483648;
	selp.b32 	%r795, %r794, %r792, %p85;
	selp.b32 	%r796, %r795, %r792, %p82;
	selp.b32 	%r797, %r796, %r792, %p83;
	mov.b32 	%r798, 0;
	mov.b64 	%fd32429, {%r798, %r797};
$L__BB1_60:
	mul.f64 	%fd78, %fd8, %fd71;
	setp.eq.f64 	%p86, %fd26, 0d3FF0000000000000;
	mul.f64 	%fd5183, %fd32429, 0d3D919799812DEA11;
	selp.f64 	%fd5184, 0d3D919799812DEA11, %fd5183, %p86;
	div.rn.f64 	%fd79, %fd78, %fd5184;
	{
	.reg .b32 %temp; 
	mov.b64 	{%temp, %r3226}, %fd79;
	}
	{
	.reg .b32 %temp; 
	mov.b64 	{%r3227, %temp}, %fd79;
	}
	setp.gt.s32 	%p87, %r3226, 1048575;
	mov.b32 	%r3228, -1023;
	mov.f64 	%fd32430, %fd79;
	@%p87 bra 	$L__BB1_62;
	mul.f64 	%fd32430, %fd79, 0d4350000000000000;
	{
	.reg .b32 %temp; 
	mov.b64 	{%temp, %r3226}, %fd32430;
	}
	{
	.reg .b32 %temp; 
	mov.b64 	{%r3227, %temp}, %fd32430;
	}
	mov.b32 	%r3228, -1077;
$L__BB1_62:
	add.s32 	%r801, %r3226, -1;
	setp.gt.u32 	%p88, %r801, 2146435070;
	@%p88 bra 	$L__BB1_66;
	shr.u32 	%r804, %r3226, 20;
	add.s32 	%r3229, %r3228, %r804;
	and.b32  	%r805, %r3226, 1048575;
	or.b32  	%r806, %r805, 1072693248;
	mov.b64 	%fd32431, {%r3227, %r806};
	setp.lt.u32 	%p90, %r806, 1073127583;
	@%p90 bra 	$L__BB1_65;
	{
	.reg .b32 %temp; 
	mov.b64 	{%r807, %temp}, %fd32431;
	}
	{
	.reg .b32 %temp; 
	mov.b64 	{%temp, %r808}, %fd32431;
	}
	add.s32 	%r809, %r808, -1048576;
	mov.b64 	%fd32431, {%r807, %r809};
	add.s32 	%r3229, %r3229, 1;
$L__BB1_65:
	add.f64 	%fd5186, %fd32431, 0dBFF0000000000000;
	add.f64 	%fd5187, %fd32431, 0d3FF0000000000000;
	rcp.approx.ftz.f64 	%fd5188, %fd5187;
	neg.f64 	%fd5189, %fd5187;
	fma.rn.f64 	%fd5190, %fd5189, %fd5188, 0d3FF0000000000000;
	fma.rn.f64 	%fd5191, %fd5190, %fd5190, %fd5190;
	fma.rn.f64 	%fd5192, %fd5191, %fd5188, %fd5188;
	mul.f64 	%fd5193, %fd5186, %fd5192;
	fma.rn.f64 	%fd5194, %fd5186, %fd5192, %fd5193;
	mul.f64 	%fd5195, %fd5194, %fd5194;
	fma.rn.f64 	%fd5196, %fd5195, 0d3EB1380B3AE80F1E, 0d3ED0EE258B7A8B04;
	fma.rn.f64 	%fd5197, %fd5196, %fd5195, 0d3EF3B2669F02676F;
	fma.rn.f64 	%fd5198, %fd5197, %fd5195, 0d3F1745CBA9AB0956;
	fma.rn.f64 	%fd5199, %fd5198, %fd5195, 0d3F3C71C72D1B5154;
	fma.rn.f64 	%fd5200, %fd5199, %fd5195, 0d3F624924923BE72D;
	fma.rn.f64 	%fd5201, %fd5200, %fd5195, 0d3F8999999999A3C4;
	fma.rn.f64 	%fd5202, %fd5201, %fd5195, 0d3FB5555555555554;
	sub.f64 	%fd5203, %fd5186, %fd5194;
	add.f64 	%fd5204, %fd5203, %fd5203;
	neg.f64 	%fd5205, %fd5194;
	fma.rn.f64 	%fd5206, %fd5205, %fd5186, %fd5204;
	mul.f64 	%fd5207, %fd5192, %fd5206;
	mul.f64 	%fd5208, %fd5195, %fd5202;
	fma.rn.f64 	%fd5209, %fd5208, %fd5194, %fd5207;
	xor.b32  	%r810, %r3229, -2147483648;
	mov.b32 	%r811, 1127219200;
	mov.b64 	%fd5210, {%r810, %r811};
	mov.b32 	%r812, -2147483648;
	mov.b64 	%fd5211, {%r812, %r811};
	sub.f64 	%fd5212, %fd5210, %fd5211;
	fma.rn.f64 	%fd5213, %fd5212, 0d3FE62E42FEFA39EF, %fd5194;
	fma.rn.f64 	%fd5214, %fd5212, 0dBFE62E42FEFA39EF, %fd5213;
	sub.f64 	%fd5215, %fd5214, %fd5194;
	sub.f64 	%fd5216, %fd5209, %fd5215;
	fma.rn.f64 	%fd5217, %fd5212, 0d3C7ABC9E3B39803F, %fd5216;
	add.f64 	%fd32432, %fd5213, %fd5217;
	bra.uni 	$L__BB1_67;
$L__BB1_66:
	fma.rn.f64 	%fd5185, %fd32430, 0d7FF0000000000000, 0d7FF0000000000000;
	{
	.reg .b32 %temp; 
	mov.b64 	{%temp, %r802}, %fd32430;
	}
	and.b32  	%r803, %r802, 2147483647;
	setp.eq.s32 	%p89, %r803, 0;
	selp.f64 	%fd32432, 0dFFF0000000000000, %fd5185, %p89;
$L__BB1_67:
	setp.eq.s32 	%p91, %r30, 1062207488;
	mul.f64 	%fd5218, %fd32432, 0d3C695355BAAAFAD3;
	fma.rn.f64 	%fd88, %fd32432, 0d3FDBCB7B1526E50E, %fd5218;
	{
	.reg .b32 %temp; 
	mov.b64 	{%temp, %r48}, %fd88;
	}
	abs.f64 	%fd89, %fd88;
	{ // callseq 65, 0
	.param .b64 param0;
	st.param.f64 	[param0], %fd89;
	.param .b64 param1;
	st.param.f64 	[param1], 0d4000000000000000;
	.param .b64 retval0;
	call.uni (retval0), 
	__internal_accurate_pow, 
	(
	param0, 
	param1
	);
	ld.param.f64 	%fd5219, [retval0];
	} // callseq 65
	setp.lt.s32 	%p92, %r48, 0;
	neg.f64 	%fd5221, %fd5219;
	selp.f64 	%fd5222, %fd5221, %fd5219, %p91;
	selp.f64 	%fd32434, %fd5222, %fd5219, %p92;
	setp.neu.f64 	%p93, %fd88, 0d0000000000000000;
	@%p93 bra 	$L__BB1_69;
	setp.eq.s32 	%p94, %r30, 1062207488;
	selp.b32 	%r814, %r48, 0, %p94;
	setp.lt.s32 	%p95, %r749, 0;
	or.b32  	%r815, %r814, 2146435072;
	selp.b32 	%r816, %r815, %r814, %p95;
	mov.b32 	%r817, 0;
	mov.b64 	%fd32434, {%r817, %r816};
$L__BB1_69:
	add.f64 	%fd5223, %fd88, 0d4000000000000000;
	{
	.reg .b32 %temp; 
	mov.b64 	{%temp, %r818}, %fd5223;
	}
	and.b32  	%r819, %r818, 2146435072;
	setp.ne.s32 	%p96, %r819, 2146435072;
	@%p96 bra 	$L__BB1_74;
	setp.num.f64 	%p97, %fd88, %fd88;
	@%p97 bra 	$L__BB1_72;
	mov.f64 	%fd5224, 0d4000000000000000;
	add.rn.f64 	%fd32434, %fd88, %fd5224;
	bra.uni 	$L__BB1_74;
$L__BB1_72:
	setp.neu.f64 	%p98, %fd89, 0d7FF0000000000000;
	@%p98 bra 	$L__BB1_74;
	setp.lt.s32 	%p99, %r48, 0;
	setp.eq.s32 	%p100, %r30, 1062207488;
	setp.lt.s32 	%p101, %r749, 0;
	selp.b32 	%r821, 0, 2146435072, %p101;
	and.b32  	%r822, %r749, 2147483647;
	setp.ne.s32 	%p102, %r822, 1071644672;
	or.b32  	%r823, %r821, -2147483648;
	selp.b32 	%r824, %r823, %r821, %p102;
	selp.b32 	%r825, %r824, %r821, %p100;
	selp.b32 	%r826, %r825, %r821, %p99;
	mov.b32 	%r827, 0;
	mov.b64 	%fd32434, {%r827, %r826};
$L__BB1_74:
	setp.lt.s32 	%p103, %r31, 0;
	setp.eq.f64 	%p104, %fd88, 0d3FF0000000000000;
	add.f64 	%fd5225, %fd32434, 0d3FF0000000000000;
	rcp.rn.f64 	%fd5226, %fd5225;
	selp.f64 	%fd5227, 0d3FE0000000000000, %fd5226, %p104;
	{
	.reg .b32 %temp; 
	mov.b64 	{%temp, %r49}, %fd5227;
	}
	shr.u32 	%r828, %r49, 20;
	and.b32  	%r829, %r828, 2047;
	add.s32 	%r830, %r829, -1012;
	mov.b64 	%rd178, %fd5227;
	shl.b64 	%rd179, %rd178, %r830;
	setp.eq.s64 	%p105, %rd179, -9223372036854775808;
	{ // callseq 66, 0
	.param .b64 param0;
	st.param.f64 	[param0], 0d3FE3333333333333;
	.param .b64 param1;
	st.param.f64 	[param1], %fd5227;
	.param .b64 retval0;
	call.uni (retval0), 
	__internal_accurate_pow, 
	(
	param0, 
	param1
	);
	ld.param.f64 	%fd5228, [retval0];
	} // callseq 66
	neg.f64 	%fd5230, %fd5228;
	selp.f64 	%fd5231, %fd5230, %fd5228, %p105;
	selp.f64 	%fd5232, %fd5231, %fd5228, %p103;
	cvt.rzi.f64.f64 	%fd5233, %fd5227;
	setp.neu.f64 	%p106, %fd5227, %fd5233;
	selp.f64 	%fd5235, 0dFFF8000000000000, %fd5232, %p106;
	selp.f64 	%fd32435, %fd5235, %fd5232, %p103;
	add.f64 	%fd5236, %fd5227, 0d3FE3333333333333;
	{
	.reg .b32 %temp; 
	mov.b64 	{%temp, %r831}, %fd5236;
	}
	and.b32  	%r832, %r831, 2146435072;
	setp.ne.s32 	%p107, %r832, 2146435072;
	@%p107 bra 	$L__BB1_79;
	setp.num.f64 	%p108, %fd5227, %fd5227;
	@%p108 bra 	$L__BB1_77;
	mov.f64 	%fd5238, 0d3FE3333333333333;
	add.rn.f64 	%fd32435, %fd5238, %fd5227;
	bra.uni 	$L__BB1_79;
$L__BB1_77:
	abs.f64 	%fd5237, %fd5227;
	setp.neu.f64 	%p109, %fd5237, 0d7FF0000000000000;
	@%p109 bra 	$L__BB1_79;
	shr.s32 	%r833, %r49, 31;
	and.b32  	%r834, %r833, 2146435072;
	mov.b32 	%r835, 0;
	mov.b64 	%fd32435, {%r835, %r834};
$L__BB1_79:
	setp.eq.f64 	%p110, %fd5227, 0d0000000000000000;
	selp.f64 	%fd5239, 0d3FF0000000000000, %fd32435, %p110;
	add.f64 	%fd5240, %fd79, 0d3FF0000000000000;
	div.rn.f64 	%fd5241, %fd78, %fd5240;
	mul.f64 	%fd101, %fd5241, %fd5239;
	mov.f64 	%fd5242, 0d4080780000000000;
	div.rn.f64 	%fd102, %fd5242, %fd7;
	fma.rn.f64 	%fd5243, %fd102, 0d3FF71547652B82FE, 0d4338000000000000;
	{
	.reg .b32 %temp; 
	mov.b64 	{%r50, %temp}, %fd5243;
	}
	mov.f64 	%fd5244, 0dC338000000000000;
	add.rn.f64 	%fd5245, %fd5243, %fd5244;
	fma.rn.f64 	%fd5246, %fd5245, 0dBFE62E42FEFA39EF, %fd102;
	fma.rn.f64 	%fd5247, %fd5245, 0dBC7ABC9E3B39803F, %fd5246;
	fma.rn.f64 	%fd5248, %fd5247, 0d3E5ADE1569CE2BDF, 0d3E928AF3FCA213EA;
	fma.rn.f64 	%fd5249, %fd5248, %fd5247, 0d3EC71DEE62401315;
	fma.rn.f64 	%fd5250, %fd5249, %fd5247, 0d3EFA01997C89EB71;
	fma.rn.f64 	%fd5251, %fd5250, %fd5247, 0d3F2A01A014761F65;
	fma.rn.f64 	%fd5252, %fd5251, %fd5247, 0d3F56C16C1852B7AF;
	fma.rn.f64 	%fd5253, %fd5252, %fd5247, 0d3F81111111122322;
	fma.rn.f64 	%fd5254, %fd5253, %fd5247, 0d3FA55555555502A1;
	fma.rn.f64 	%fd5255, %fd5254, %fd5247, 0d3FC5555555555511;
	fma.rn.f64 	%fd5256, %fd5255, %fd5247, 0d3FE000000000000B;
	fma.rn.f64 	%fd5257, %fd5256, %fd5247, 0d3FF0000000000000;
	fma.rn.f64 	%fd5258, %fd5257, %fd5247, 0d3FF0000000000000;
	{
	.reg .b32 %temp; 
	mov.b64 	{%r51, %temp}, %fd5258;
	}
	{
	.reg .b32 %temp; 
	mov.b64 	{%temp, %r52}, %fd5258;
	}
	shl.b32 	%r836, %r50, 20;
	add.s32 	%r837, %r836, %r52;
	mov.b64 	%fd32436, {%r51, %r837};
	{
	.reg .b32 %temp; 
	mov.b64 	{%temp, %r838}, %fd102;
	}
	mov.b32 	%f128, %r838;
	abs.f32 	%f4, %f128;
	setp.lt.f32 	%p111, %f4, 0f4086232B;
	@%p111 bra 	$L__BB1_82;
	setp.lt.f64 	%p112, %fd102, 0d0000000000000000;
	add.f64 	%fd5259, %fd102, 0d7FF0000000000000;
	selp.f64 	%fd32436, 0d0000000000000000, %fd5259, %p112;
	setp.geu.f32 	%p113, %f4, 0f40874800;
	@%p113 bra 	$L__BB1_82;
	shr.u32 	%r839, %r50, 31;
	add.s32 	%r840, %r50, %r839;
	shr.s32 	%r841, %r840, 1;
	shl.b32 	%r842, %r841, 20;
	add.s32 	%r843, %r52, %r842;
	mov.b64 	%fd5260, {%r51, %r843};
	sub.s32 	%r844, %r50, %r841;
	shl.b32 	%r845, %r844, 20;
	add.s32 	%r846, %r845, 1072693248;
	mov.b32 	%r847, 0;
	mov.b64 	%fd5261, {%r847, %r846};
	mul.f64 	%fd32436, %fd5261, %fd5260;
$L__BB1_82:
	mov.f64 	%fd5262, 0d407C500000000000;
	div.rn.f64 	%fd107, %fd5262, %fd7;
	fma.rn.f64 	%fd5263, %fd107, 0d3FF71547652B82FE, 0d4338000000000000;
	{
	.reg .b32 %temp; 
	mov.b64 	{%r53, %temp}, %fd5263;
	}
	mov.f64 	%fd5264, 0dC338000000000000;
	add.rn.f64 	%fd5265, %fd5263, %fd5264;
	fma.rn.f64 	%fd5266, %fd5265, 0dBFE62E42FEFA39EF, %fd107;
	fma.rn.f64 	%fd5267, %fd5265, 0dBC7ABC9E3B39803F, %fd5266;
	fma.rn.f64 	%fd5268, %fd5267, 0d3E5ADE1569CE2BDF, 0d3E928AF3FCA213EA;
	fma.rn.f64 	%fd5269, %fd5268, %fd5267, 0d3EC71DEE62401315;
	fma.rn.f64 	%fd5270, %fd5269, %fd5267, 0d3EFA01997C89EB71;
	fma.rn.f64 	%fd5271, %fd5270, %fd5267, 0d3F2A01A014761F65;
	fma.rn.f64 	%fd5272, %fd5271, %fd5267, 0d3F56C16C1852B7AF;
	fma.rn.f64 	%fd5273, %fd5272, %fd5267, 0d3F81111111122322;
	fma.rn.f64 	%fd5274, %fd5273, %fd5267, 0d3FA55555555502A1;
	fma.rn.f64 	%fd5275, %fd5274, %fd5267, 0d3FC5555555555511;
	fma.rn.f64 	%fd5276, %fd5275, %fd5267, 0d3FE000000000000B;
	fma.rn.f64 	%fd5277, %fd5276, %fd5267, 0d3FF0000000000000;
	fma.rn.f64 	%fd5278, %fd5277, %fd5267, 0d3FF0000000000000;
	{
	.reg .b32 %temp; 
	mov.b64 	{%r54, %temp}, %fd5278;
	}
	{
	.reg .b32 %temp; 
	mov.b64 	{%temp, %r55}, %fd5278;
	}
	shl.b32 	%r848, %r53, 20;
	add.s32 	%r849, %r848, %r55;
	mov.b64 	%fd32437, {%r54, %r849};
	{
	.reg .b32 %temp; 
	mov.b64 	{%temp, %r850}, %fd107;
	}
	mov.b32 	%f129, %r850;
	abs.f32 	%f5, %f129;
	setp.lt.f32 	%p114, %f5, 0f4086232B;
	@%p114 bra 	$L__BB1_85;
	setp.lt.f64 	%p115, %fd107, 0d0000000000000000;
	add.f64 	%fd5279, %fd107, 0d7FF0000000000000;
	selp.f64 	%fd32437, 0d0000000000000000, %fd5279, %p115;
	setp.geu.f32 	%p116, %f5, 0f40874800;
	@%p116 bra 	$L__BB1_85;
	shr.u32 	%r851, %r53, 31;
	add.s32 	%r852, %r53, %r851;
	shr.s32 	%r853, %r852, 1;
	shl.b32 	%r854, %r853, 20;
	add.s32 	%r855, %r55, %r854;
	mov.b64 	%fd5280, {%r54, %r855};
	sub.s32 	%r856, %r53, %r853;
	shl.b32 	%r857, %r856, 20;
	add.s32 	%r858, %r857, 1072693248;
	mov.b32 	%r859, 0;
	mov.b64 	%fd5281, {%r859, %r858};
	mul.f64 	%fd32437, %fd5281, %fd5280;
$L__BB1_85:
	mul.f64 	%fd5282, %fd32437, 0d3977FB5F2EA5B69C;
	mul.f64 	%fd112, %fd8, %fd5282;
	mov.f64 	%fd5283, 0d409DD80000000000;
	div.rn.f64 	%fd113, %fd5283, %fd7;
	fma.rn.f64 	%fd5284, %fd113, 0d3FF71547652B82FE, 0d4338000000000000;
	{
	.reg .b32 %temp; 
	mov.b64 	{%r56, %temp}, %fd5284;
	}
	mov.f64 	%fd5285, 0dC338000000000000;
	add.rn.f64 	%fd5286, %fd5284, %fd5285;
	fma.rn.f64 	%fd5287, %fd5286, 0dBFE62E42FEFA39EF, %fd113;
	fma.rn.f64 	%fd5288, %fd5286, 0dBC7ABC9E3B39803F, %fd5287;
	fma.rn.f64 	%fd5289, %fd5288, 0d3E5ADE1569CE2BDF, 0d3E928AF3FCA213EA;
	fma.rn.f64 	%fd5290, %fd5289, %fd5288, 0d3EC71DEE62401315;
	fma.rn.f64 	%fd5291, %fd5290, %fd5288, 0d3EFA01997C89EB71;
	fma.rn.f64 	%fd5292, %fd5291, %fd5288, 0d3F2A01A014761F65;
	fma.rn.f64 	%fd5293, %fd5292, %fd5288, 0d3F56C16C1852B7AF;
	fma.rn.f64 	%fd5294, %fd5293, %fd5288, 0d3F81111111122322;
	fma.rn.f64 	%fd5295, %fd5294, %fd5288, 0d3FA55555555502A1;
	fma.rn.f64 	%fd5296, %fd5295, %fd5288, 0d3FC5555555555511;
	fma.rn.f64 	%fd5297, %fd5296, %fd5288, 0d3FE000000000000B;
	fma.rn.f64 	%fd5298, %fd5297, %fd5288, 0d3FF0000000000000;
	fma.rn.f64 	%fd5299, %fd5298, %fd5288, 0d3FF0000000000000;
	{
	.reg .b32 %temp; 
	mov.b64 	{%r57, %temp}, %fd5299;
	}
	{
	.reg .b32 %temp; 
	mov.b64 	{%temp, %r58}, %fd5299;
	}
	shl.b32 	%r860, %r56, 20;
	add.s32 	%r861, %r860, %r58;
	mov.b64 	%fd32438, {%r57, %r861};
	{
	.reg .b32 %temp; 
	mov.b64 	{%temp, %r862}, %fd113;
	}
	mov.b32 	%f130, %r862;
	abs.f32 	%f6, %f130;
	setp.lt.f32 	%p117, %f6, 0f4086232B;
	@%p117 bra 	$L__BB1_88;
	setp.lt.f64 	%p118, %fd113, 0d0000000000000000;
	add.f64 	%fd5300, %fd113, 0d7FF0000000000000;
	selp.f64 	%fd32438, 0d0000000000000000, %fd5300, %p118;
	setp.geu.f32 	%p119, %f6, 0f40874800;
	@%p119 bra 	$L__BB1_88;
	shr.u32 	%r863, %r56, 31;
	add.s32 	%r864, %r56, %r863;
	shr.s32 	%r865, %r864, 1;
	shl.b32 	%r866, %r865, 20;
	add.s32 	%r867, %r58, %r866;
	mov.b64 	%fd5301, {%r57, %r867};
	sub.s32 	%r868, %r56, %r865;
	shl.b32 	%r869, %r868, 20;
	add.s32 	%r870, %r869, 1072693248;
	mov.b32 	%r871, 0;
	mov.b64 	%fd5302, {%r871, %r870};
	mul.f64 	%fd32438, %fd5302, %fd5301;
$L__BB1_88:
	setp.neu.f64 	%p120, %fd26, 0d0000000000000000;
	mul.f64 	%fd5303, %fd32438, 0d3C9C0B7908FE77AE;
	rcp.rn.f64 	%fd5304, %fd5303;
	rcp.rn.f64 	%fd5305, %fd112;
	add.f64 	%fd5306, %fd5305, %fd5304;
	rcp.rn.f64 	%fd5307, %fd5306;
	fma.rn.f64 	%fd118, %fd32436, 0d3D0DB9482C974E0A, %fd5307;
	mov.f64 	%fd5308, 0d400CCCCCCCCCCCCD;
	{
	.reg .b32 %temp; 
	mov.b64 	{%temp, %r59}, %fd5308;
	}
	and.b32  	%r60, %r59, 2146435072;
	@%p120 bra 	$L__BB1_90;
	setp.eq.s32 	%p122, %r60, 1127219200;
	selp.b32 	%r872, %r12, 0, %p122;
	setp.lt.s32 	%p123, %r59, 0;
	or.b32  	%r873, %r872, 2146435072;
	selp.b32 	%r874, %r873, %r872, %p123;
	mov.b32 	%r875, 0;
	mov.b64 	%fd32440, {%r875, %r874};
	bra.uni 	$L__BB1_91;
$L__BB1_90:
	setp.lt.s32 	%p121, %r12, 0;
	{ // callseq 67, 0
	.param .b64 param0;
	st.param.f64 	[param0], %fd27;
	.param .b64 param1;
	st.param.f64 	[param1], 0d400CCCCCCCCCCCCD;
	.param .b64 retval0;
	call.uni (retval0), 
	__internal_accurate_pow, 
	(
	param0, 
	param1
	);
	ld.param.f64 	%fd5309, [retval0];
	} // callseq 67
	selp.f64 	%fd32440, 0dFFF8000000000000, %fd5309, %p121;
$L__BB1_91:
	add.f64 	%fd5311, %fd26, 0d400CCCCCCCCCCCCD;
	{
	.reg .b32 %temp; 
	mov.b64 	{%temp, %r876}, %fd5311;
	}
	and.b32  	%r877, %r876, 2146435072;
	setp.ne.s32 	%p124, %r877, 2146435072;
	@%p124 bra 	$L__BB1_96;
	setp.num.f64 	%p125, %fd26, %fd26;
	@%p125 bra 	$L__BB1_94;
	mov.f64 	%fd5312, 0d400CCCCCCCCCCCCD;
	add.rn.f64 	%fd32440, %fd26, %fd5312;
	bra.uni 	$L__BB1_96;
$L__BB1_94:
	setp.neu.f64 	%p126, %fd27, 0d7FF0000000000000;
	@%p126 bra 	$L__BB1_96;
	setp.eq.s32 	%p127, %r60, 1127219200;
	setp.lt.s32 	%p128, %r12, 0;
	setp.lt.s32 	%p129, %r59, 0;
	selp.b32 	%r879, 0, 2146435072, %p129;
	and.b32  	%r880, %r59, 2147483647;
	setp.ne.s32 	%p130, %r880, 1071644672;
	or.b32  	%r881, %r879, -2147483648;
	selp.b32 	%r882, %r881, %r879, %p130;
	selp.b32 	%r883, %r882, %r879, %p127;
	selp.b32 	%r884, %r883, %r879, %p128;
	mov.b32 	%r885, 0;
	mov.b64 	%fd32440, {%r885, %r884};
$L__BB1_96:
	setp.eq.f64 	%p131, %fd26, 0d3FF0000000000000;
	setp.neu.f64 	%p132, %fd26, 0d0000000000000000;
	mul.f64 	%fd5313, %fd32440, 0d3958A9D53E2D053D;
	selp.f64 	%fd125, 0d3958A9D53E2D053D, %fd5313, %p131;
	mov.f64 	%fd5314, 0d3FF999999999999A;
	{
	.reg .b32 %temp; 
	mov.b64 	{%temp, %r61}, %fd5314;
	}
	and.b32  	%r62, %r61, 2146435072;
	@%p132 bra 	$L__BB1_98;
	setp.eq.s32 	%p134, %r62, 1126170624;
	selp.b32 	%r886, %r12, 0, %p134;
	setp.lt.s32 	%p135, %r61, 0;
	or.b32  	%r887, %r886, 2146435072;
	selp.b32 	%r888, %r887, %r886, %p135;
	mov.b32 	%r889, 0;
	mov.b64 	%fd32442, {%r889, %r888};
	bra.uni 	$L__BB1_99;
$L__BB1_98:
	setp.lt.s32 	%p133, %r12, 0;
	{ // callseq 68, 0
	.param .b64 param0;
	st.param.f64 	[param0], %fd27;
	.param .b64 param1;
	st.param.f64 	[param1], 0d3FF999999999999A;
	.param .b64 retval0;
	call.uni (retval0), 
	__internal_accurate_pow, 
	(
	param0, 
	param1
	);
	ld.param.f64 	%fd5315, [retval0];
	} // callseq 68
	selp.f64 	%fd32442, 0dFFF8000000000000, %fd5315, %p133;
$L__BB1_99:
	add.f64 	%fd5317, %fd26, 0d3FF999999999999A;
	{
	.reg .b32 %temp; 
	mov.b64 	{%temp, %r890}, %fd5317;
	}
	and.b32  	%r891, %r890, 2146435072;
	setp.ne.s32 	%p136, %r891, 2146435072;
	@%p136 bra 	$L__BB1_104;
	setp.num.f64 	%p137, %fd26, %fd26;
	@%p137 bra 	$L__BB1_102;
	mov.f64 	%fd5318, 0d3FF999999999999A;
	add.rn.f64 	%fd32442, %fd26, %fd5318;
	bra.uni 	$L__BB1_104;
$L__BB1_102:
	setp.neu.f64 	%p138, %fd27, 0d7FF0000000000000;
	@%p138 bra 	$L__BB1_104;
	setp.eq.s32 	%p139, %r62, 1126170624;
	setp.lt.s32 	%p140, %r12, 0;
	setp.lt.s32 	%p141, %r61, 0;
	selp.b32 	%r893, 0, 2146435072, %p141;
	and.b32  	%r894, %r61, 2147483647;
	setp.ne.s32 	%p142, %r894, 1071644672;
	or.b32  	%r895, %r893, -2147483648;
	selp.b32 	%r896, %r895, %r893, %p142;
	selp.b32 	%r897, %r896, %r893, %p139;
	selp.b32 	%r898, %r897, %r893, %p140;
	mov.b32 	%r899, 0;
	mov.b64 	%fd32442, {%r899, %r898};
$L__BB1_104:
	mul.f64 	%fd132, %fd8, %fd125;
	setp.eq.f64 	%p143, %fd26, 0d3FF0000000000000;
	mul.f64 	%fd5319, %fd32442, 0d3D9045D4644A7883;
	selp.f64 	%fd5320, 0d3D9045D4644A7883, %fd5319, %p143;
	div.rn.f64 	%fd133, %fd132, %fd5320;
	{
	.reg .b32 %temp; 
	mov.b64 	{%temp, %r3230}, %fd133;
	}
	{
	.reg .b32 %temp; 
	mov.b64 	{%r3231, %temp}, %fd133;
	}
	setp.gt.s32 	%p144, %r3230, 1048575;
	mov.b32 	%r3232, -1023;
	mov.f64 	%fd32443, %fd133;
	@%p144 bra 	$L__BB1_106;
	mul.f64 	%fd32443, %fd133, 0d4350000000000000;
	{
	.reg .b32 %temp; 
	mov.b64 	{%temp, %r3230}, %fd32443;
	}
	{
	.reg .b32 %temp; 
	mov.b64 	{%r3231, %temp}, %fd32443;
	}
	mov.b32 	%r3232, -1077;
$L__BB1_106:
	add.s32 	%r902, %r3230, -1;
	setp.gt.u32 	%p145, %r902, 2146435070;
	@%p145 bra 	$L__BB1_110;
	shr.u32 	%r905, %r3230, 20;
	add.s32 	%r3233, %r3232, %r905;
	and.b32  	%r906, %r3230, 1048575;
	or.b32  	%r907, %r906, 1072693248;
	mov.b64 	%fd32444, {%r3231, %r907};
	setp.lt.u32 	%p147, %r907, 1073127583;
	@%p147 bra 	$L__BB1_109;
	{
	.reg .b32 %temp; 
	mov.b64 	{%r908, %temp}, %fd32444;
	}
	{
	.reg .b32 %temp; 
	mov.b64 	{%temp, %r909}, %fd32444;
	}
	add.s32 	%r910, %r909, -1048576;
	mov.b64 	%fd32444, {%r908, %r910};
	add.s32 	%r3233, %r3233, 1;
$L__BB1_109:
	add.f64 	%fd5322, %fd32444, 0dBFF0000000000000;
	add.f64 	%fd5323, %fd32444, 0d3FF0000000000000;
	rcp.approx.ftz.f64 	%fd5324, %fd5323;
	neg.f64 	%fd5325, %fd5323;
	fma.rn.f64 	%fd5326, %fd5325, %fd5324, 0d3FF0000000000000;
	fma.rn.f64 	%fd5327, %fd5326, %fd5326, %fd5326;
	fma.rn.f64 	%fd5328, %fd5327, %fd5324, %fd5324;
	mul.f64 	%fd5329, %fd5322, %fd5328;
	fma.rn.f64 	%fd5330, %fd5322, %fd5328, %fd5329;
	mul.f64 	%fd5331, %fd5330, %fd5330;
	fma.rn.f64 	%fd5332, %fd5331, 0d3EB1380B3AE80F1E, 0d3ED0EE258B7A8B04;
	fma.rn.f64 	%fd5333, %fd5332, %fd5331, 0d3EF3B2669F02676F;
	fma.rn.f64 	%fd5334, %fd5333, %fd5331, 0d3F1745CBA9AB0956;
	fma.rn.f64 	%fd5335, %fd5334, %fd5331, 0d3F3C71C72D1B5154;
	fma.rn.f64 	%fd5336, %fd5335, %fd5331, 0d3F624924923BE72D;
	fma.rn.f64 	%fd5337, %fd5336, %fd5331, 0d3F8999999999A3C4;
	fma.rn.f64 	%fd5338, %fd5337, %fd5331, 0d3FB5555555555554;
	sub.f64 	%fd5339, %fd5322, %fd5330;
	add.f64 	%fd5340, %fd5339, %fd5339;
	neg.f64 	%fd5341, %fd5330;
	fma.rn.f64 	%fd5342, %fd5341, %fd5322, %fd5340;
	mul.f64 	%fd5343, %fd5328, %fd5342;
	mul.f64 	%fd5344, %fd5331, %fd5338;
	fma.rn.f64 	%fd5345, %fd5344, %fd5330, %fd5343;
	xor.b32  	%r911, %r3233, -2147483648;
	mov.b32 	%r912, 1127219200;
	mov.b64 	%fd5346, {%r911, %r912};
	mov.b32 	%r913, -2147483648;
	mov.b64 	%fd5347, {%r913, %r912};
	sub.f64 	%fd5348, %fd5346, %fd5347;
	fma.rn.f64 	%fd5349, %fd5348, 0d3FE62E42FEFA39EF, %fd5330;
	fma.rn.f64 	%fd5350, %fd5348, 0dBFE62E42FEFA39EF, %fd5349;
	sub.f64 	%fd5351, %fd5350, %fd5330;
	sub.f64 	%fd5352, %fd5345, %fd5351;
	fma.rn.f64 	%fd5353, %fd5348, 0d3C7ABC9E3B39803F, %fd5352;
	add.f64 	%fd32445, %fd5349, %fd5353;
	bra.uni 	$L__BB1_111;
$L__BB1_110:
	fma.rn.f64 	%fd5321, %fd32443, 0d7FF0000000000000, 0d7FF0000000000000;
	{
	.reg .b32 %temp; 
	mov.b64 	{%temp, %r903}, %fd32443;
	}
	and.b32  	%r904, %r903, 2147483647;
	setp.eq.s32 	%p146, %r904, 0;
	selp.f64 	%fd32445, 0dFFF0000000000000, %fd5321, %p146;
$L__BB1_111:
	setp.eq.s32 	%p148, %r30, 1062207488;
	mul.f64 	%fd5354, %fd32445, 0d3C695355BAAAFAD3;
	fma.rn.f64 	%fd142, %fd32445, 0d3FDBCB7B1526E50E, %fd5354;
	{
	.reg .b32 %temp; 
	mov.b64 	{%temp, %r73}, %fd142;
	}
	abs.f64 	%fd143, %fd142;
	{ // callseq 69, 0
	.param .b64 param0;
	st.param.f64 	[param0], %fd143;
	.param .b64 param1;
	st.param.f64 	[param1], 0d4000000000000000;
	.param .b64 retval0;
	call.uni (retval0), 
	__internal_accurate_pow, 
	(
	param0, 
	param1
	);
	ld.param.f64 	%fd5355, [retval0];
	} // callseq 69
	setp.lt.s32 	%p149, %r73, 0;
	neg.f64 	%fd5357, %fd5355;
	selp.f64 	%fd5358, %fd5357, %fd5355, %p148;
	selp.f64 	%fd32447, %fd5358, %fd5355, %p149;
	setp.neu.f64 	%p150, %fd142, 0d0000000000000000;
	@%p150 bra 	$L__BB1_113;
	setp.eq.s32 	%p151, %r30, 1062207488;
	selp.b32 	%r915, %r73, 0, %p151;
	setp.lt.s32 	%p152, %r749, 0;
	or.b32  	%r916, %r915, 2146435072;
	selp.b32 	%r917, %r916, %r915, %p152;
	mov.b32 	%r918, 0;
	mov.b64 	%fd32447, {%r918, %r917};
$L__BB1_113:
	add.f64 	%fd5359, %fd142, 0d4000000000000000;
	{
	.reg .b32 %temp; 
	mov.b64 	{%temp, %r919}, %fd5359;
	}
	and.b32  	%r920, %r919, 2146435072;
	setp.ne.s32 	%p153, %r920, 2146435072;
	@%p153 bra 	$L__BB1_118;
	setp.num.f64 	%p154, %fd142, %fd142;
	@%p154 bra 	$L__BB1_116;
	mov.f64 	%fd5360, 0d4000000000000000;
	add.rn.f64 	%fd32447, %fd142, %fd5360;
	bra.uni 	$L__BB1_118;
$L__BB1_116:
	setp.neu.f64 	%p155, %fd143, 0d7FF0000000000000;
	@%p155 bra 	$L__BB1_118;
	setp.lt.s32 	%p156, %r73, 0;
	setp.eq.s32 	%p157, %r30, 1062207488;
	setp.lt.s32 	%p158, %r749, 0;
	selp.b32 	%r922, 0, 2146435072, %p158;
	and.b32  	%r923, %r749, 2147483647;
	setp.ne.s32 	%p159, %r923, 1071644672;
	or.b32  	%r924, %r922, -2147483648;
	selp.b32 	%r925, %r924, %r922, %p159;
	selp.b32 	%r926, %r925, %r922, %p157;
	selp.b32 	%r927, %r926, %r922, %p156;
	mov.b32 	%r928, 0;
	mov.b64 	%fd32447, {%r928, %r927};
$L__BB1_118:
	setp.lt.s32 	%p160, %r31, 0;
	setp.eq.f64 	%p161, %fd142, 0d3FF0000000000000;
	add.f64 	%fd5361, %fd32447, 0d3FF0000000000000;
	rcp.rn.f64 	%fd5362, %fd5361;
	selp.f64 	%fd5363, 0d3FE0000000000000, %fd5362, %p161;
	{
	.reg .b32 %temp; 
	mov.b64 	{%temp, %r74}, %fd5363;
	}
	shr.u32 	%r929, %r74, 20;
	and.b32  	%r930, %r929, 2047;
	add.s32 	%r931, %r930, -1012;
	mov.b64 	%rd181, %fd5363;
	shl.b64 	%rd182, %rd181, %r931;
	setp.eq.s64 	%p162, %rd182, -9223372036854775808;
	{ // callseq 70, 0
	.param .b64 param0;
	st.param.f64 	[param0], 0d3FE3333333333333;
	.param .b64 param1;
	st.param.f64 	[param1], %fd5363;
	.param .b64 retval0;
	call.uni (retval0), 
	__internal_accurate_pow, 
	(
	param0, 
	param1
	);
	ld.param.f64 	%fd5364, [retval0];
	} // callseq 70
	neg.f64 	%fd5366, %fd5364;
	selp.f64 	%fd5367, %fd5366, %fd5364, %p162;
	selp.f64 	%fd5368, %fd5367, %fd5364, %p160;
	cvt.rzi.f64.f64 	%fd5369, %fd5363;
	setp.neu.f64 	%p163, %fd5363, %fd5369;
	selp.f64 	%fd5371, 0dFFF8000000000000, %fd5368, %p163;
	selp.f64 	%fd32448, %fd5371, %fd5368, %p160;
	add.f64 	%fd5372, %fd5363, 0d3FE3333333333333;
	{
	.reg .b32 %temp; 
	mov.b64 	{%temp, %r932}, %fd5372;
	}
	and.b32  	%r933, %r932, 2146435072;
	setp.ne.s32 	%p164, %r933, 2146435072;
	@%p164 bra 	$L__BB1_123;
	setp.num.f64 	%p165, %fd5363, %fd5363;
	@%p165 bra 	$L__BB1_121;
	mov.f64 	%fd5374, 0d3FE3333333333333;
	add.rn.f64 	%fd32448, %fd5374, %fd5363;
	bra.uni 	$L__BB1_123;
$L__BB1_121:
	abs.f64 	%fd5373, %fd5363;
	setp.neu.f64 	%p166, %fd5373, 0d7FF0000000000000;
	@%p166 bra 	$L__BB1_123;
	shr.s32 	%r934, %r74, 31;
	and.b32  	%r935, %r934, 2146435072;
	mov.b32 	%r936, 0;
	mov.b64 	%fd32448, {%r936, %r935};
$L__BB1_123:
	setp.neu.f64 	%p167, %fd26, 0d0000000000000000;
	setp.eq.f64 	%p168, %fd5363, 0d0000000000000000;
	selp.f64 	%fd5375, 0d3FF0000000000000, %fd32448, %p168;
	add.f64 	%fd5376, %fd133, 0d3FF0000000000000;
	div.rn.f64 	%fd5377, %fd132, %fd5376;
	mul.f64 	%fd155, %fd5377, %fd5375;
	mov.f64 	%fd5378, 0d4008CCCCCCCCCCCD;
	{
	.reg .b32 %temp; 
	mov.b64 	{%temp, %r75}, %fd5378;
	}
	and.b32  	%r76, %r75, 2146435072;
	@%p167 bra 	$L__BB1_125;
	setp.eq.s32 	%p170, %r76, 1127219200;
	selp.b32 	%r937, %r12, 0, %p170;
	setp.lt.s32 	%p171, %r75, 0;
	or.b32  	%r938, %r937, 2146435072;
	selp.b32 	%r939, %r938, %r937, %p171;
	mov.b32 	%r940, 0;
	mov.b64 	%fd32450, {%r940, %r939};
	bra.uni 	$L__BB1_126;
$L__BB1_125:
	setp.lt.s32 	%p169, %r12, 0;
	{ // callseq 71, 0
	.param .b64 param0;
	st.param.f64 	[param0], %fd27;
	.param .b64 param1;
	st.param.f64 	[param1], 0d4008CCCCCCCCCCCD;
	.param .b64 retval0;
	call.uni (retval0), 
	__internal_accurate_pow, 
	(
	param0, 
	param1
	);
	ld.param.f64 	%fd5379, [retval0];
	} // callseq 71
	selp.f64 	%fd32450, 0dFFF8000000000000, %fd5379, %p169;
$L__BB1_126:
	add.f64 	%fd5381, %fd26, 0d4008CCCCCCCCCCCD;
	{
	.reg .b32 %temp; 
	mov.b64 	{%temp, %r941}, %fd5381;
	}
	and.b32  	%r942, %r941, 2146435072;
	setp.ne.s32 	%p172, %r942, 2146435072;
	@%p172 bra 	$L__BB1_131;
	setp.num.f64 	%p173, %fd26, %fd26;
	@%p173 bra 	$L__BB1_129;
	mov.f64 	%fd5382, 0d4008CCCCCCCCCCCD;
	add.rn.f64 	%fd32450, %fd26, %fd5382;
	bra.uni 	$L__BB1_131;
$L__BB1_129:
	setp.neu.f64 	%p174, %fd27, 0d7FF0000000000000;
	@%p174 bra 	$L__BB1_131;
	setp.eq.s32 	%p175, %r76, 1127219200;
	setp.lt.s32 	%p176, %r12, 0;
	setp.lt.s32 	%p177, %r75, 0;
	selp.b32 	%r944, 0, 2146435072, %p177;
	and.b32  	%r945, %r75, 2147483647;
	setp.ne.s32 	%p178, %r945, 1071644672;
	or.b32  	%r946, %r944, -2147483648;
	selp.b32 	%r947, %r946, %r944, %p178;
	selp.b32 	%r948, %r947, %r944, %p175;
	selp.b32 	%r949, %r948, %r944, %p176;
	mov.b32 	%r950, 0;
	mov.b64 	%fd32450, {%r950, %r949};
$L__BB1_131:
	setp.eq.f64 	%p179, %fd26, 0d3FF0000000000000;
	mul.f64 	%fd5384, %fd32450, 0d39A310C250E7DAC9;
	selp.f64 	%fd5385, 0d39A310C250E7DAC9, %fd5384, %p179;
	mul.f64 	%fd162, %fd8, %fd5385;
	div.rn.f64 	%fd163, %fd162, 0d3DB3CA8CB153A753;
	mov.f64 	%fd32451, 0d3FD999999999999A;
	{
	.reg .b32 %temp; 
	mov.b64 	{%temp, %r3278}, %fd32451;
	}
	{
	.reg .b32 %temp; 
	mov.b64 	{%r3279, %temp}, %fd32451;
	}
	setp.gt.s32 	%p180, %r3278, 1048575;
	mov.b32 	%r3236, -1023;
	mov.u32 	%r3234, %r3278;
	mov.u32 	%r3235, %r3279;
	@%p180 bra 	$L__BB1_133;
	mov.f64 	%fd32451, 0d433999999999999A;
	{
	.reg .b32 %temp; 
	mov.b64 	{%temp, %r3234}, %fd32451;
	}
	{
	.reg .b32 %temp; 
	mov.b64 	{%r3235, %temp}, %fd32451;
	}
	mov.b32 	%r3236, -1077;
$L__BB1_133:
	add.s32 	%r953, %r3234, -1;
	setp.gt.u32 	%p181, %r953, 2146435070;
	@%p181 bra 	$L__BB1_137;
	shr.u32 	%r956, %r3234, 20;
	add.s32 	%r3237, %r3236, %r956;
	and.b32  	%r957, %r3234, 1048575;
	or.b32  	%r958, %r957, 1072693248;
	mov.b64 	%fd32452, {%r3235, %r958};
	setp.lt.u32 	%p183, %r958, 1073127583;
	@%p183 bra 	$L__BB1_136;
	{
	.reg .b32 %temp; 
	mov.b64 	{%r959, %temp}, %fd32452;
	}
	{
	.reg .b32 %temp; 
	mov.b64 	{%temp, %r960}, %fd32452;
	}
	add.s32 	%r961, %r960, -1048576;
	mov.b64 	%fd32452, {%r959, %r961};
	add.s32 	%r3237, %r3237, 1;
$L__BB1_136:
	add.f64 	%fd5388, %fd32452, 0dBFF0000000000000;
	add.f64 	%fd5389, %fd32452, 0d3FF0000000000000;
	rcp.approx.ftz.f64 	%fd5390, %fd5389;
	neg.f64 	%fd5391, %fd5389;
	fma.rn.f64 	%fd5392, %fd5391, %fd5390, 0d3FF0000000000000;
	fma.rn.f64 	%fd5393, %fd5392, %fd5392, %fd5392;
	fma.rn.f64 	%fd5394, %fd5393, %fd5390, %fd5390;
	mul.f64 	%fd5395, %fd5388, %fd5394;
	fma.rn.f64 	%fd5396, %fd5388, %fd5394, %fd5395;
	mul.f64 	%fd5397, %fd5396, %fd5396;
	fma.rn.f64 	%fd5398, %fd5397, 0d3EB1380B3AE80F1E, 0d3ED0EE258B7A8B04;
	fma.rn.f64 	%fd5399, %fd5398, %fd5397, 0d3EF3B2669F02676F;
	fma.rn.f64 	%fd5400, %fd5399, %fd5397, 0d3F1745CBA9AB0956;
	fma.rn.f64 	%fd5401, %fd5400, %fd5397, 0d3F3C71C72D1B5154;
	fma.rn.f64 	%fd5402, %fd5401, %fd5397, 0d3F624924923BE72D;
	fma.rn.f64 	%fd5403, %fd5402, %fd5397, 0d3F8999999999A3C4;
	fma.rn.f64 	%fd5404, %fd5403, %fd5397, 0d3FB5555555555554;
	sub.f64 	%fd5405, %fd5388, %fd5396;
	add.f64 	%fd5406, %fd5405, %fd5405;
	neg.f64 	%fd5407, %fd5396;
	fma.rn.f64 	%fd5408, %fd5407, %fd5388, %fd5406;
	mul.f64 	%fd5409, %fd5394, %fd5408;
	mul.f64 	%fd5410, %fd5397, %fd5404;
	fma.rn.f64 	%fd5411, %fd5410, %fd5396, %fd5409;
	xor.b32  	%r962, %r3237, -2147483648;
	mov.b32 	%r963, 1127219200;
	mov.b64 	%fd5412, {%r962, %r963};
	mov.b32 	%r964, -2147483648;
	mov.b64 	%fd5413, {%r964, %r963};
	sub.f64 	%fd5414, %fd5412, %fd5413;
	fma.rn.f64 	%fd5415, %fd5414, 0d3FE62E42FEFA39EF, %fd5396;
	fma.rn.f64 	%fd5416, %fd5414, 0dBFE62E42FEFA39EF, %fd5415;
	sub.f64 	%fd5417, %fd5416, %fd5396;
	sub.f64 	%fd5418, %fd5411, %fd5417;
	fma.rn.f64 	%fd5419, %fd5414, 0d3C7ABC9E3B39803F, %fd5418;
	add.f64 	%fd32453, %fd5415, %fd5419;
	bra.uni 	$L__BB1_138;
$L__BB1_137:
	fma.rn.f64 	%fd5387, %fd32451, 0d7FF0000000000000, 0d7FF0000000000000;
	{
	.reg .b32 %temp; 
	mov.b64 	{%temp, %r954}, %fd32451;
	}
	and.b32  	%r955, %r954, 2147483647;
	setp.eq.s32 	%p182, %r955, 0;
	selp.f64 	%fd32453, 0dFFF0000000000000, %fd5387, %p182;
$L__BB1_138:
	mul.f64 	%fd5420, %fd32453, 0d3C695355BAAAFAD3;
	fma.rn.f64 	%fd5421, %fd32453, 0d3FDBCB7B1526E50E, %fd5420;
	mul.f64 	%fd171, %fd5421, 0d3FF451EB851EB852;
	{
	.reg .b32 %temp; 
	mov.b64 	{%temp, %r3238}, %fd163;
	}
	{
	.reg .b32 %temp; 
	mov.b64 	{%r3239, %temp}, %fd163;
	}
	setp.gt.s32 	%p184, %r3238, 1048575;
	mov.b32 	%r3240, -1023;
	mov.f64 	%fd32454, %fd163;
	@%p184 bra 	$L__BB1_140;
	mul.f64 	%fd32454, %fd163, 0d4350000000000000;
	{
	.reg .b32 %temp; 
	mov.b64 	{%temp, %r3238}, %fd32454;
	}
	{
	.reg .b32 %temp; 
	mov.b64 	{%r3239, %temp}, %fd32454;
	}
	mov.b32 	%r3240, -1077;
$L__BB1_140:
	add.s32 	%r967, %r3238, -1;
	setp.gt.u32 	%p185, %r967, 2146435070;
	@%p185 bra 	$L__BB1_144;
	shr.u32 	%r970, %r3238, 20;
	add.s32 	%r3241, %r3240, %r970;
	and.b32  	%r971, %r3238, 1048575;
	or.b32  	%r972, %r971, 1072693248;
	mov.b64 	%fd32455, {%r3239, %r972};
	setp.lt.u32 	%p187, %r972, 1073127583;
	@%p187 bra 	$L__BB1_143;
	{
	.reg .b32 %temp; 
	mov.b64 	{%r973, %temp}, %fd32455;
	}
	{
	.reg .b32 %temp; 
	mov.b64 	{%temp, %r974}, %fd32455;
	}
	add.s32 	%r975, %r974, -1048576;
	mov.b64 	%fd32455, {%r973, %r975};
	add.s32 	%r3241, %r3241, 1;
$L__BB1_143:
	add.f64 	%fd5423, %fd32455, 0dBFF0000000000000;
	add.f64 	%fd5424, %fd32455, 0d3FF0000000000000;
	rcp.approx.ftz.f64 	%fd5425, %fd5424;
	neg.f64 	%fd5426, %fd5424;
	fma.rn.f64 	%fd5427, %fd5426, %fd5425, 0d3FF0000000000000;
	fma.rn.f64 	%fd5428, %fd5427, %fd5427, %fd5427;
	fma.rn.f64 	%fd5429, %fd5428, %fd5425, %fd5425;
	mul.f64 	%fd5430, %fd5423, %fd5429;
	fma.rn.f64 	%fd5431, %fd5423, %fd5429, %fd5430;
	mul.f64 	%fd5432, %fd5431, %fd5431;
	fma.rn.f64 	%fd5433, %fd5432, 0d3EB1380B3AE80F1E, 0d3ED0EE258B7A8B04;
	fma.rn.f64 	%fd5434, %fd5433, %fd5432, 0d3EF3B2669F02676F;
	fma.rn.f64 	%fd5435, %fd5434, %fd5432, 0d3F1745CBA9AB0956;
	fma.rn.f64 	%fd5436, %fd5435, %fd5432, 0d3F3C71C72D1B5154;
	fma.rn.f64 	%fd5437, %fd5436, %fd5432, 0d3F624924923BE72D;
	fma.rn.f64 	%fd5438, %fd5437, %fd5432, 0d3F8999999999A3C4;
	fma.rn.f64 	%fd5439, %fd5438, %fd5432, 0d3FB5555555555554;
	sub.f64 	%fd5440, %fd5423, %fd5431;
	add.f64 	%fd5441, %fd5440, %fd5440;
	neg.f64 	%fd5442, %fd5431;
	fma.rn.f64 	%fd5443, %fd5442, %fd5423, %fd5441;
	mul.f64 	%fd5444, %fd5429, %fd5443;
	mul.f64 	%fd5445, %fd5432, %fd5439;
	fma.rn.f64 	%fd5446, %fd5445, %fd5431, %fd5444;
	xor.b32  	%r976, %r3241, -2147483648;
	mov.b32 	%r977, 1127219200;
	mov.b64 	%fd5447, {%r976, %r977};
	mov.b32 	%r978, -2147483648;
	mov.b64 	%fd5448, {%r978, %r977};
	sub.f64 	%fd5449, %fd5447, %fd5448;
	fma.rn.f64 	%fd5450, %fd5449, 0d3FE62E42FEFA39EF, %fd5431;
	fma.rn.f64 	%fd5451, %fd5449, 0dBFE62E42FEFA39EF, %fd5450;
	sub.f64 	%fd5452, %fd5451, %fd5431;
	sub.f64 	%fd5453, %fd5446, %fd5452;
	fma.rn.f64 	%fd5454, %fd5449, 0d3C7ABC9E3B39803F, %fd5453;
	add.f64 	%fd32456, %fd5450, %fd5454;
	bra.uni 	$L__BB1_145;
$L__BB1_144:
	fma.rn.f64 	%fd5422, %fd32454, 0d7FF0000000000000, 0d7FF0000000000000;
	{
	.reg .b32 %temp; 
	mov.b64 	{%temp, %r968}, %fd32454;
	}
	and.b32  	%r969, %r968, 2147483647;
	setp.eq.s32 	%p186, %r969, 0;
	selp.f64 	%fd32456, 0dFFF0000000000000, %fd5422, %p186;
$L__BB1_145:
	setp.eq.s32 	%p188, %r30, 1062207488;
	mul.f64 	%fd5455, %fd32456, 0d3C695355BAAAFAD3;
	fma.rn.f64 	%fd5456, %fd32456, 0d3FDBCB7B1526E50E, %fd5455;
	mov.f64 	%fd5457, 0d3FE8000000000000;
	sub.f64 	%fd5458, %fd5457, %fd171;
	div.rn.f64 	%fd180, %fd5456, %fd5458;
	{
	.reg .b32 %temp; 
	mov.b64 	{%temp, %r97}, %fd180;
	}
	abs.f64 	%fd181, %fd180;
	{ // callseq 72, 0
	.param .b64 param0;
	st.param.f64 	[param0], %fd181;
	.param .b64 param1;
	st.param.f64 	[param1], 0d4000000000000000;
	.param .b64 retval0;
	call.uni (retval0), 
	__internal_accurate_pow, 
	(
	param0, 
	param1
	);
	ld.param.f64 	%fd5459, [retval0];
	} // callseq 72
	setp.lt.s32 	%p189, %r97, 0;
	neg.f64 	%fd5461, %fd5459;
	selp.f64 	%fd5462, %fd5461, %fd5459, %p188;
	selp.f64 	%fd32458, %fd5462, %fd5459, %p189;
	setp.neu.f64 	%p190, %fd180, 0d0000000000000000;
	@%p190 bra 	$L__BB1_147;
	setp.eq.s32 	%p191, %r30, 1062207488;
	selp.b32 	%r980, %r97, 0, %p191;
	setp.lt.s32 	%p192, %r749, 0;
	or.b32  	%r981, %r980, 2146435072;
	selp.b32 	%r982, %r981, %r980, %p192;
	mov.b32 	%r983, 0;
	mov.b64 	%fd32458, {%r983, %r982};
$L__BB1_147:
	add.f64 	%fd5463, %fd180, 0d4000000000000000;
	{
	.reg .b32 %temp; 
	mov.b64 	{%temp, %r984}, %fd5463;
	}
	and.b32  	%r985, %r984, 2146435072;
	setp.ne.s32 	%p193, %r985, 2146435072;
	@%p193 bra 	$L__BB1_152;
	setp.num.f64 	%p194, %fd180, %fd180;
	@%p194 bra 	$L__BB1_150;
	mov.f64 	%fd5464, 0d4000000000000000;
	add.rn.f64 	%fd32458, %fd180, %fd5464;
	bra.uni 	$L__BB1_152;
$L__BB1_150:
	setp.neu.f64 	%p195, %fd181, 0d7FF0000000000000;
	@%p195 bra 	$L__BB1_152;
	setp.lt.s32 	%p196, %r97, 0;
	setp.eq.s32 	%p197, %r30, 1062207488;
	setp.lt.s32 	%p198, %r749, 0;
	selp.b32 	%r987, 0, 2146435072, %p198;
	and.b32  	%r988, %r749, 2147483647;
	setp.ne.s32 	%p199, %r988, 1071644672;
	or.b32  	%r989, %r987, -2147483648;
	selp.b32 	%r990, %r989, %r987, %p199;
	selp.b32 	%r991, %r990, %r987, %p197;
	selp.b32 	%r992, %r991, %r987, %p196;
	mov.b32 	%r993, 0;
	mov.b64 	%fd32458, {%r993, %r992};
$L__BB1_152:
	setp.eq.f64 	%p200, %fd180, 0d3FF0000000000000;
	add.f64 	%fd5465, %fd32458, 0d3FF0000000000000;
	rcp.rn.f64 	%fd5466, %fd5465;
	selp.f64 	%fd5467, 0d3FE0000000000000, %fd5466, %p200;
	{
	.reg .b32 %temp; 
	mov.b64 	{%temp, %r98}, %fd5467;
	}
	shr.u32 	%r994, %r98, 20;
	and.b32  	%r995, %r994, 2047;
	add.s32 	%r996, %r995, -1012;
	mov.b64 	%rd184, %fd5467;
	shl.b64 	%rd185, %rd184, %r996;
	setp.eq.s64 	%p201, %rd185, -9223372036854775808;
	{ // callseq 73, 0
	.param .b64 param0;
	st.param.f64 	[param0], 0d3FD999999999999A;
	.param .b64 param1;
	st.param.f64 	[param1], %fd5467;
	.param .b64 retval0;
	call.uni (retval0), 
	__internal_accurate_pow, 
	(
	param0, 
	param1
	);
	ld.param.f64 	%fd5468, [retval0];
	} // callseq 73
	setp.lt.s32 	%p202, %r3278, 0;
	neg.f64 	%fd5470, %fd5468;
	selp.f64 	%fd5471, %fd5470, %fd5468, %p201;
	selp.f64 	%fd5472, %fd5471, %fd5468, %p202;
	cvt.rzi.f64.f64 	%fd5473, %fd5467;
	setp.neu.f64 	%p203, %fd5467, %fd5473;
	selp.f64 	%fd5475, 0dFFF8000000000000, %fd5472, %p203;
	selp.f64 	%fd32459, %fd5475, %fd5472, %p202;
	add.f64 	%fd5476, %fd5467, 0d3FD999999999999A;
	{
	.reg .b32 %temp; 
	mov.b64 	{%temp, %r997}, %fd5476;
	}
	and.b32  	%r998, %r997, 2146435072;
	setp.ne.s32 	%p204, %r998, 2146435072;
	@%p204 bra 	$L__BB1_157;
	setp.num.f64 	%p205, %fd5467, %fd5467;
	@%p205 bra 	$L__BB1_155;
	mov.f64 	%fd5478, 0d3FD999999999999A;
	add.rn.f64 	%fd32459, %fd5478, %fd5467;
	bra.uni 	$L__BB1_157;
$L__BB1_155:
	abs.f64 	%fd5477, %fd5467;
	setp.neu.f64 	%p206, %fd5477, 0d7FF0000000000000;
	@%p206 bra 	$L__BB1_157;
	shr.s32 	%r999, %r98, 31;
	and.b32  	%r1000, %r999, 2146435072;
	mov.b32 	%r1001, 0;
	mov.b64 	%fd32459, {%r1001, %r1000};
$L__BB1_157:
	setp.eq.f64 	%p207, %fd5467, 0d0000000000000000;
	selp.f64 	%fd5479, 0d3FF0000000000000, %fd32459, %p207;
	add.f64 	%fd5480, %fd163, 0d3FF0000000000000;
	div.rn.f64 	%fd5481, %fd162, %fd5480;
	mul.f64 	%fd193, %fd5481, %fd5479;
	mov.f64 	%fd5482, 0d40B6BC0000000000;
	div.rn.f64 	%fd194, %fd5482, %fd7;
	fma.rn.f64 	%fd5483, %fd194, 0d3FF71547652B82FE, 0d4338000000000000;
	{
	.reg .b32 %temp; 
	mov.b64 	{%r99, %temp}, %fd5483;
	}
	mov.f64 	%fd5484, 0dC338000000000000;
	add.rn.f64 	%fd5485, %fd5483, %fd5484;
	fma.rn.f64 	%fd5486, %fd5485, 0dBFE62E42FEFA39EF, %fd194;
	fma.rn.f64 	%fd5487, %fd5485, 0dBC7ABC9E3B39803F, %fd5486;
	fma.rn.f64 	%fd5488, %fd5487, 0d3E5ADE1569CE2BDF, 0d3E928AF3FCA213EA;
	fma.rn.f64 	%fd5489, %fd5488, %fd5487, 0d3EC71DEE62401315;
	fma.rn.f64 	%fd5490, %fd5489, %fd5487, 0d3EFA01997C89EB71;
	fma.rn.f64 	%fd5491, %fd5490, %fd5487, 0d3F2A01A014761F65;
	fma.rn.f64 	%fd5492, %fd5491, %fd5487, 0d3F56C16C1852B7AF;
	fma.rn.f64 	%fd5493, %fd5492, %fd5487, 0d3F81111111122322;
	fma.rn.f64 	%fd5494, %fd5493, %fd5487, 0d3FA55555555502A1;
	fma.rn.f64 	%fd5495, %fd5494, %fd5487, 0d3FC5555555555511;
	fma.rn.f64 	%fd5496, %fd5495, %fd5487, 0d3FE000000000000B;
	fma.rn.f64 	%fd5497, %fd5496, %fd5487, 0d3FF0000000000000;
	fma.rn.f64 	%fd5498, %fd5497, %fd5487, 0d3FF0000000000000;
	{
	.reg .b32 %temp; 
	mov.b64 	{%r100, %temp}, %fd5498;
	}
	{
	.reg .b32 %temp; 
	mov.b64 	{%temp, %r101}, %fd5498;
	}
	shl.b32 	%r1002, %r99, 20;
	add.s32 	%r1003, %r1002, %r101;
	mov.b64 	%fd32460, {%r100, %r1003};
	{
	.reg .b32 %temp; 
	mov.b64 	{%temp, %r1004}, %fd194;
	}
	mov.b32 	%f131, %r1004;
	abs.f32 	%f7, %f131;
	setp.lt.f32 	%p208, %f7, 0f4086232B;
	@%p208 bra 	$L__BB1_160;
	setp.lt.f64 	%p209, %fd194, 0d0000000000000000;
	add.f64 	%fd5499, %fd194, 0d7FF0000000000000;
	selp.f64 	%fd32460, 0d0000000000000000, %fd5499, %p209;
	setp.geu.f32 	%p210, %f7, 0f40874800;
	@%p210 bra 	$L__BB1_160;
	shr.u32 	%r1005, %r99, 31;
	add.s32 	%r1006, %r99, %r1005;
	shr.s32 	%r1007, %r1006, 1;
	shl.b32 	%r1008, %r1007, 20;
	add.s32 	%r1009, %r101, %r1008;
	mov.b64 	%fd5500, {%r100, %r1009};
	sub.s32 	%r1010, %r99, %r1007;
	shl.b32 	%r1011, %r1010, 20;
	add.s32 	%r1012, %r1011, 1072693248;
	mov.b32 	%r1013, 0;
	mov.b64 	%fd5501, {%r1013, %r1012};
	mul.f64 	%fd32460, %fd5501, %fd5500;
$L__BB1_160:
	mul.f64 	%fd199, %fd32460, 0d3E112E0BE826D695;
	mov.f64 	%fd5502, 0d40B8880000000000;
	div.rn.f64 	%fd200, %fd5502, %fd7;
	fma.rn.f64 	%fd5503, %fd200, 0d3FF71547652B82FE, 0d4338000000000000;
	{
	.reg .b32 %temp; 
	mov.b64 	{%r102, %temp}, %fd5503;
	}
	mov.f64 	%fd5504, 0dC338000000000000;
	add.rn.f64 	%fd5505, %fd5503, %fd5504;
	fma.rn.f64 	%fd5506, %fd5505, 0dBFE62E42FEFA39EF, %fd200;
	fma.rn.f64 	%fd5507, %fd5505, 0dBC7ABC9E3B39803F, %fd5506;
	fma.rn.f64 	%fd5508, %fd5507, 0d3E5ADE1569CE2BDF, 0d3E928AF3FCA213EA;
	fma.rn.f64 	%fd5509, %fd5508, %fd5507, 0d3EC71DEE62401315;
	fma.rn.f64 	%fd5510, %fd5509, %fd5507, 0d3EFA01997C89EB71;
	fma.rn.f64 	%fd5511, %fd5510, %fd5507, 0d3F2A01A014761F65;
	fma.rn.f64 	%fd5512, %fd5511, %fd5507, 0d3F56C16C1852B7AF;
	fma.rn.f64 	%fd5513, %fd5512, %fd5507, 0d3F81111111122322;
	fma.rn.f64 	%fd5514, %fd5513, %fd5507, 0d3FA55555555502A1;
	fma.rn.f64 	%fd5515, %fd5514, %fd5507, 0d3FC5555555555511;
	fma.rn.f64 	%fd5516, %fd5515, %fd5507, 0d3FE000000000000B;
	fma.rn.f64 	%fd5517, %fd5516, %fd5507, 0d3FF0000000000000;
	fma.rn.f64 	%fd5518, %fd5517, %fd5507, 0d3FF0000000000000;
	{
	.reg .b32 %temp; 
	mov.b64 	{%r103, %temp}, %fd5518;
	}
	{
	.reg .b32 %temp; 
	mov.b64 	{%temp, %r104}, %fd5518;
	}
	shl.b32 	%r1014, %r102, 20;
	add.s32 	%r1015, %r1014, %r104;
	mov.b64 	%fd32461, {%r103, %r1015};
	{
	.reg .b32 %temp; 
	mov.b64 	{%temp, %r1016}, %fd200;
	}
	mov.b32 	%f132, %r1016;
	abs.f32 	%f8, %f132;
	setp.lt.f32 	%p211, %f8, 0f4086232B;
	@%p211 bra 	$L__BB1_163;
	setp.lt.f64 	%p212, %fd200, 0d0000000000000000;
	add.f64 	%fd5519, %fd200, 0d7FF0000000000000;
	selp.f64 	%fd32461, 0d0000000000000000, %fd5519, %p212;
	setp.geu.f32 	%p213, %f8, 0f40874800;
	@%p213 bra 	$L__BB1_163;
	shr.u32 	%r1017, %r102, 31;
	add.s32 	%r1018, %r102, %r1017;
	shr.s32 	%r1019, %r1018, 1;
	shl.b32 	%r1020, %r1019, 20;
	add.s32 	%r1021, %r104, %r1020;
	mov.b64 	%fd5520, {%r103, %r1021};
	sub.s32 	%r1022, %r102, %r1019;
	shl.b32 	%r1023, %r1022, 20;
	add.s32 	%r1024, %r1023, 1072693248;
	mov.b32 	%r1025, 0;
	mov.b64 	%fd5521, {%r1025, %r1024};
	mul.f64 	%fd32461, %fd5521, %fd5520;
$L__BB1_163:
	mul.f64 	%fd5522, %fd32461, 0d4014000000000000;
	fma.rn.f64 	%fd5523, %fd4, %fd5522, 0d46293E5939A08CEA;
	mul.f64 	%fd5524, %fd199, %fd4;
	div.rn.f64 	%fd205, %fd5524, %fd5523;
	mov.f64 	%fd5525, 0dC08D600000000000;
	div.rn.f64 	%fd206, %fd5525, %fd7;
	fma.rn.f64 	%fd5526, %fd206, 0d3FF71547652B82FE, 0d4338000000000000;
	{
	.reg .b32 %temp; 
	mov.b64 	{%r105, %temp}, %fd5526;
	}
	mov.f64 	%fd5527, 0dC338000000000000;
	add.rn.f64 	%fd5528, %fd5526, %fd5527;
	fma.rn.f64 	%fd5529, %fd5528, 0dBFE62E42FEFA39EF, %fd206;
	fma.rn.f64 	%fd5530, %fd5528, 0dBC7ABC9E3B39803F, %fd5529;
	fma.rn.f64 	%fd5531, %fd5530, 0d3E5ADE1569CE2BDF, 0d3E928AF3FCA213EA;
	fma.rn.f64 	%fd5532, %fd5531, %fd5530, 0d3EC71DEE62401315;
	fma.rn.f64 	%fd5533, %fd5532, %fd5530, 0d3EFA01997C89EB71;
	fma.rn.f64 	%fd5534, %fd5533, %fd5530, 0d3F2A01A014761F65;
	fma.rn.f64 	%fd5535, %fd5534, %fd5530, 0d3F56C16C1852B7AF;
	fma.rn.f64 	%fd5536, %fd5535, %fd5530, 0d3F81111111122322;
	fma.rn.f64 	%fd5537, %fd5536, %fd5530, 0d3FA55555555502A1;
	fma.rn.f64 	%fd5538, %fd5537, %fd5530, 0d3FC5555555555511;
	fma.rn.f64 	%fd5539, %fd5538, %fd5530, 0d3FE000000000000B;
	fma.rn.f64 	%fd5540, %fd5539, %fd5530, 0d3FF0000000000000;
	fma.rn.f64 	%fd5541, %fd5540, %fd5530, 0d3FF0000000000000;
	{
	.reg .b32 %temp; 
	mov.b64 	{%r106, %temp}, %fd5541;
	}
	{
	.reg .b32 %temp; 
	mov.b64 	{%temp, %r107}, %fd5541;
	}
	shl.b32 	%r1026, %r105, 20;
	add.s32 	%r1027, %r1026, %r107;
	mov.b64 	%fd32462, {%r106, %r1027};
	{
	.reg .b32 %temp; 
	mov.b64 	{%temp, %r1028}, %fd206;
	}
	mov.b32 	%f133, %r1028;
	abs.f32 	%f9, %f133;
	setp.lt.f32 	%p214, %f9, 0f4086232B;
	@%p214 bra 	$L__BB1_166;
	setp.lt.f64 	%p215, %fd206, 0d0000000000000000;
	add.f64 	%fd5542, %fd206, 0d7FF0000000000000;
	selp.f64 	%fd32462, 0d0000000000000000, %fd5542, %p215;
	setp.geu.f32 	%p216, %f9, 0f40874800;
	@%p216 bra 	$L__BB1_166;
	shr.u32 	%r1029, %r105, 31;
	add.s32 	%r1030, %r105, %r1029;
	shr.s32 	%r1031, %r1030, 1;
	shl.b32 	%r1032, %r1031, 20;
	add.s32 	%r1033, %r107, %r1032;
	mov.b64 	%fd5543, {%r106, %r1033};
	sub.s32 	%r1034, %r105, %r1031;
	shl.b32 	%r1035, %r1034, 20;
	add.s32 	%r1036, %r1035, 1072693248;
	mov.b32 	%r1037, 0;
	mov.b64 	%fd5544, {%r1037, %r1036};
	mul.f64 	%fd32462, %fd5544, %fd5543;
$L__BB1_166:
	mul.f64 	%fd211, %fd32462, 0d3D7DE81E8ECE0DEA;
	mov.f64 	%fd5545, 0dC07EA00000000000;
	div.rn.f64 	%fd212, %fd5545, %fd7;
	fma.rn.f64 	%fd5546, %fd212, 0d3FF71547652B82FE, 0d4338000000000000;
	{
	.reg .b32 %temp; 
	mov.b64 	{%r108, %temp}, %fd5546;
	}
	mov.f64 	%fd5547, 0dC338000000000000;
	add.rn.f64 	%fd5548, %fd5546, %fd5547;
	fma.rn.f64 	%fd5549, %fd5548, 0dBFE62E42FEFA39EF, %fd212;
	fma.rn.f64 	%fd5550, %fd5548, 0dBC7ABC9E3B39803F, %fd5549;
	fma.rn.f64 	%fd5551, %fd5550, 0d3E5ADE1569CE2BDF, 0d3E928AF3FCA213EA;
	fma.rn.f64 	%fd5552, %fd5551, %fd5550, 0d3EC71DEE62401315;
	fma.rn.f64 	%fd5553, %fd5552, %fd5550, 0d3EFA01997C89EB71;
	fma.rn.f64 	%fd5554, %fd5553, %fd5550, 0d3F2A01A014761F65;
	fma.rn.f64 	%fd5555, %fd5554, %fd5550, 0d3F56C16C1852B7AF;
	fma.rn.f64 	%fd5556, %fd5555, %fd5550, 0d3F81111111122322;
	fma.rn.f64 	%fd5557, %fd5556, %fd5550, 0d3FA55555555502A1;
	fma.rn.f64 	%fd5558, %fd5557, %fd5550, 0d3FC5555555555511;
	fma.rn.f64 	%fd5559, %fd5558, %fd5550, 0d3FE000000000000B;
	fma.rn.f64 	%fd5560, %fd5559, %fd5550, 0d3FF0000000000000;
	fma.rn.f64 	%fd5561, %fd5560, %fd5550, 0d3FF0000000000000;
	{
	.reg .b32 %temp; 
	mov.b64 	{%r109, %temp}, %fd5561;
	}
	{
	.reg .b32 %temp; 
	mov.b64 	{%temp, %r110}, %fd5561;
	}
	shl.b32 	%r1038, %r108, 20;
	add.s32 	%r1039, %r1038, %r110;
	mov.b64 	%fd32463, {%r109, %r1039};
	{
	.reg .b32 %temp; 
	mov.b64 	{%temp, %r1040}, %fd212;
	}
	mov.b32 	%f134, %r1040;
	abs.f32 	%f10, %f134;
	setp.lt.f32 	%p217, %f10, 0f4086232B;
	@%p217 bra 	$L__BB1_169;
	setp.lt.f64 	%p218, %fd212, 0d0000000000000000;
	add.f64 	%fd5562, %fd212, 0d7FF0000000000000;
	selp.f64 	%fd32463, 0d0000000000000000, %fd5562, %p218;
	setp.geu.f32 	%p219, %f10, 0f40874800;
	@%p219 bra 	$L__BB1_169;
	shr.u32 	%r1041, %r108, 31;
	add.s32 	%r1042, %r108, %r1041;
	shr.s32 	%r1043, %r1042, 1;
	shl.b32 	%r1044, %r1043, 20;
	add.s32 	%r1045, %r110, %r1044;
	mov.b64 	%fd5563, {%r109, %r1045};
	sub.s32 	%r1046, %r108, %r1043;
	shl.b32 	%r1047, %r1046, 20;
	add.s32 	%r1048, %r1047, 1072693248;
	mov.b32 	%r1049, 0;
	mov.b64 	%fd5564, {%r1049, %r1048};
	mul.f64 	%fd32463, %fd5564, %fd5563;
$L__BB1_169:
	ld.param.u64 	%rd550, [_Z15Rosenbrock_ros3PdddS_PiiiiiddddddddPKdS2_S2_S2_S2_S2_S2_S2_i_param_21];
	add.s32 	%r1050, %r667, %r2;
	mul.f64 	%fd217, %fd32463, 0d3D06849B86A12B9B;
	mul.f64 	%fd5565, %fd217, %fd3;
	fma.rn.f64 	%fd218, %fd211, %fd1, %fd5565;
	cvta.to.global.u64 	%rd187, %rd550;
	mul.wide.s32 	%rd188, %r1050, 8;
	add.s64 	%rd189, %rd187, %rd188;
	ld.global.nc.f64 	%fd5566, [%rd189];
	mul.f64 	%fd219, %fd5566, 0d3DEE3C8FD606EA4D;
	mov.f64 	%fd5567, 0d4051800000000000;
	div.rn.f64 	%fd220, %fd5567, %fd7;
	fma.rn.f64 	%fd5568, %fd220, 0d3FF71547652B82FE, 0d4338000000000000;
	{
	.reg .b32 %temp; 
	mov.b64 	{%r111, %temp}, %fd5568;
	}
	mov.f64 	%fd5569, 0dC338000000000000;
	add.rn.f64 	%fd5570, %fd5568, %fd5569;
	fma.rn.f64 	%fd5571, %fd5570, 0dBFE62E42FEFA39EF, %fd220;
	fma.rn.f64 	%fd5572, %fd5570, 0dBC7ABC9E3B39803F, %fd5571;
	fma.rn.f64 	%fd5573, %fd5572, 0d3E5ADE1569CE2BDF, 0d3E928AF3FCA213EA;
	fma.rn.f64 	%fd5574, %fd5573, %fd5572, 0d3EC71DEE62401315;
	fma.rn.f64 	%fd5575, %fd5574, %fd5572, 0d3EFA01997C89EB71;
	fma.rn.f64 	%fd5576, %fd5575, %fd5572, 0d3F2A01A014761F65;
	fma.rn.f64 	%fd5577, %fd5576, %fd5572, 0d3F56C16C1852B7AF;
	fma.rn.f64 	%fd5578, %fd5577, %fd5572, 0d3F81111111122322;
	fma.rn.f64 	%fd5579, %fd5578, %fd5572, 0d3FA55555555502A1;
	fma.rn.f64 	%fd5580, %fd5579, %fd5572, 0d3FC5555555555511;
	fma.rn.f64 	%fd5581, %fd5580, %fd5572, 0d3FE000000000000B;
	fma.rn.f64 	%fd5582, %fd5581, %fd5572, 0d3FF0000000000000;
	fma.rn.f64 	%fd5583, %fd5582, %fd5572, 0d3FF0000000000000;
	{
	.reg .b32 %temp; 
	mov.b64 	{%r112, %temp}, %fd5583;
	}
	{
	.reg .b32 %temp; 
	mov.b64 	{%temp, %r113}, %fd5583;
	}
	shl.b32 	%r1051, %r111, 20;
	add.s32 	%r1052, %r1051, %r113;
	mov.b64 	%fd32464, {%r112, %r1052};
	{
	.reg .b32 %temp; 
	mov.b64 	{%temp, %r1053}, %fd220;
	}
	mov.b32 	%f135, %r1053;
	abs.f32 	%f11, %f135;
	setp.lt.f32 	%p220, %f11, 0f4086232B;
	@%p220 bra 	$L__BB1_172;
	setp.lt.f64 	%p221, %fd220, 0d0000000000000000;
	add.f64 	%fd5584, %fd220, 0d7FF0000000000000;
	selp.f64 	%fd32464, 0d0000000000000000, %fd5584, %p221;
	setp.geu.f32 	%p222, %f11, 0f40874800;
	@%p222 bra 	$L__BB1_172;
	shr.u32 	%r1054, %r111, 31;
	add.s32 	%r1055, %r111, %r1054;
	shr.s32 	%r1056, %r1055, 1;
	shl.b32 	%r1057, %r1056, 20;
	add.s32 	%r1058, %r113, %r1057;
	mov.b64 	%fd5585, {%r112, %r1058};
	sub.s32 	%r1059, %r111, %r1056;
	shl.b32 	%r1060, %r1059, 20;
	add.s32 	%r1061, %r1060, 1072693248;
	mov.b32 	%r1062, 0;
	mov.b64 	%fd5586, {%r1062, %r1061};
	mul.f64 	%fd32464, %fd5586, %fd5585;
$L__BB1_172:
	mul.f64 	%fd225, %fd32464, 0d3DC19799812DEA11;
	mov.f64 	%fd5587, 0d405B800000000000;
	div.rn.f64 	%fd226, %fd5587, %fd7;
	fma.rn.f64 	%fd5588, %fd226, 0d3FF71547652B82FE, 0d4338000000000000;
	{
	.reg .b32 %temp; 
	mov.b64 	{%r114, %temp}, %fd5588;
	}
	mov.f64 	%fd5589, 0dC338000000000000;
	add.rn.f64 	%fd5590, %fd5588, %fd5589;
	fma.rn.f64 	%fd5591, %fd5590, 0dBFE62E42FEFA39EF, %fd226;
	fma.rn.f64 	%fd5592, %fd5590, 0dBC7ABC9E3B39803F, %fd5591;
	fma.rn.f64 	%fd5593, %fd5592, 0d3E5ADE1569CE2BDF, 0d3E928AF3FCA213EA;
	fma.rn.f64 	%fd5594, %fd5593, %fd5592, 0d3EC71DEE62401315;
	fma.rn.f64 	%fd5595, %fd5594, %fd5592, 0d3EFA01997C89EB71;
	fma.rn.f64 	%fd5596, %fd5595, %fd5592, 0d3F2A01A014761F65;
	fma.rn.f64 	%fd5597, %fd5596, %fd5592, 0d3F56C16C1852B7AF;
	fma.rn.f64 	%fd5598, %fd5597, %fd5592, 0d3F81111111122322;
	fma.rn.f64 	%fd5599, %fd5598, %fd5592, 0d3FA55555555502A1;
	fma.rn.f64 	%fd5600, %fd5599, %fd5592, 0d3FC5555555555511;
	fma.rn.f64 	%fd5601, %fd5600, %fd5592, 0d3FE000000000000B;
	fma.rn.f64 	%fd5602, %fd5601, %fd5592, 0d3FF0000000000000;
	fma.rn.f64 	%fd5603, %fd5602, %fd5592, 0d3FF0000000000000;
	{
	.reg .b32 %temp; 
	mov.b64 	{%r115, %temp}, %fd5603;
	}
	{
	.reg .b32 %temp; 
	mov.b64 	{%temp, %r116}, %fd5603;
	}
	shl.b32 	%r1063, %r114, 20;
	add.s32 	%r1064, %r1063, %r116;
	mov.b64 	%fd32465, {%r115, %r1064};
	{
	.reg .b32 %temp; 
	mov.b64 	{%temp, %r1065}, %fd226;
	}
	mov.b32 	%f136, %r1065;
	abs.f32 	%f12, %f136;
	setp.lt.f32 	%p223, %f12, 0f4086232B;
	@%p223 bra 	$L__BB1_175;
	setp.lt.f64 	%p224, %fd226, 0d0000000000000000;
	add.f64 	%fd5604, %fd226, 0d7FF0000000000000;
	selp.f64 	%fd32465, 0d0000000000000000, %fd5604, %p224;
	setp.geu.f32 	%p225, %f12, 0f40874800;
	@%p225 bra 	$L__BB1_175;
	shr.u32 	%r1066, %r114, 31;
	add.s32 	%r1067, %r114, %r1066;
	shr.s32 	%r1068, %r1067, 1;
	shl.b32 	%r1069, %r1068, 20;
	add.s32 	%r1070, %r116, %r1069;
	mov.b64 	%fd5605, {%r115, %r1070};
	sub.s32 	%r1071, %r114, %r1068;
	shl.b32 	%r1072, %r1071, 20;
	add.s32 	%r1073, %r1072, 1072693248;
	mov.b32 	%r1074, 0;
	mov.b64 	%fd5606, {%r1074, %r1073};
	mul.f64 	%fd32465, %fd5606, %fd5605;
$L__BB1_175:
	setp.neu.f64 	%p226, %fd26, 0d0000000000000000;
	mul.f64 	%fd5607, %fd32465, 0d3DB3CA8CB153A753;
	mul.f64 	%fd5608, %fd5607, %fd5;
	fma.rn.f64 	%fd5609, %fd225, %fd4, %fd5608;
	fma.rn.f64 	%fd5610, %fd2, 0d3DEE3C8FD606EA4D, %fd5609;
	mul.f64 	%fd5611, %fd219, %fd2;
	div.rn.f64 	%fd5612, %fd5611, %fd5610;
	add.f64 	%fd231, %fd218, %fd5612;
	mov.f64 	%fd5613, 0d4016666666666666;
	{
	.reg .b32 %temp; 
	mov.b64 	{%temp, %r117}, %fd5613;
	}
	and.b32  	%r118, %r117, 2146435072;
	@%p226 bra 	$L__BB1_177;
	setp.eq.s32 	%p228, %r118, 1126170624;
	selp.b32 	%r1075, %r12, 0, %p228;
	setp.lt.s32 	%p229, %r117, 0;
	or.b32  	%r1076, %r1075, 2146435072;
	selp.b32 	%r1077, %r1076, %r1075, %p229;
	mov.b32 	%r1078, 0;
	mov.b64 	%fd32467, {%r1078, %r1077};
	bra.uni 	$L__BB1_178;
$L__BB1_177:
	setp.lt.s32 	%p227, %r12, 0;
	{ // callseq 74, 0
	.param .b64 param0;
	st.param.f64 	[param0], %fd27;
	.param .b64 param1;
	st.param.f64 	[param1], 0d4016666666666666;
	.param .b64 retval0;
	call.uni (retval0), 
	__internal_accurate_pow, 
	(
	param0, 
	param1
	);
	ld.param.f64 	%fd5614, [retval0];
	} // callseq 74
	selp.f64 	%fd32467, 0dFFF8000000000000, %fd5614, %p227;
$L__BB1_178:
	add.f64 	%fd5616, %fd26, 0d4016666666666666;
	{
	.reg .b32 %temp; 
	mov.b64 	{%temp, %r1079}, %fd5616;
	}
	and.b32  	%r1080, %r1079, 2146435072;
	setp.ne.s32 	%p230, %r1080, 2146435072;
	@%p230 bra 	$L__BB1_183;
	setp.num.f64 	%p231, %fd26, %fd26;
	@%p231 bra 	$L__BB1_181;
	mov.f64 	%fd5617, 0d4016666666666666;
	add.rn.f64 	%fd32467, %fd26, %fd5617;
	bra.uni 	$L__BB1_183;
$L__BB1_181:
	setp.neu.f64 	%p232, %fd27, 0d7FF0000000000000;
	@%p232 bra 	$L__BB1_183;
	setp.eq.s32 	%p233, %r118, 1126170624;
	setp.lt.s32 	%p234, %r12, 0;
	setp.lt.s32 	%p235, %r117, 0;
	selp.b32 	%r1082, 0, 2146435072, %p235;
	and.b32  	%r1083, %r117, 2147483647;
	setp.ne.s32 	%p236, %r1083, 1071644672;
	or.b32  	%r1084, %r1082, -2147483648;
	selp.b32 	%r1085, %r1084, %r1082, %p236;
	selp.b32 	%r1086, %r1085, %r1082, %p233;
	selp.b32 	%r1087, %r1086, %r1082, %p234;
	mov.b32 	%r1088, 0;
	mov.b64 	%fd32467, {%r1088, %r1087};
$L__BB1_183:
	setp.eq.f64 	%p237, %fd26, 0d3FF0000000000000;
	setp.neu.f64 	%p238, %fd26, 0d0000000000000000;
	mul.f64 	%fd5618, %fd32467, 0d3A1EBD932E5D52FA;
	selp.f64 	%fd238, 0d3A1EBD932E5D52FA, %fd5618, %p237;
	mov.f64 	%fd5619, 0d3FF8000000000000;
	{
	.reg .b32 %temp; 
	mov.b64 	{%temp, %r119}, %fd5619;
	}
	and.b32  	%r120, %r119, 2146435072;
	@%p238 bra 	$L__BB1_185;
	setp.eq.s32 	%p240, %r120, 1073741824;
	selp.b32 	%r1089, %r12, 0, %p240;
	setp.lt.s32 	%p241, %r119, 0;
	or.b32  	%r1090, %r1089, 2146435072;
	selp.b32 	%r1091, %r1090, %r1089, %p241;
	mov.b32 	%r1092, 0;
	mov.b64 	%fd32469, {%r1092, %r1091};
	bra.uni 	$L__BB1_186;
$L__BB1_185:
	setp.lt.s32 	%p239, %r12, 0;
	{ // callseq 75, 0
	.param .b64 param0;
	st.param.f64 	[param0], %fd27;
	.param .b64 param1;
	st.param.f64 	[param1], 0d3FF8000000000000;
	.param .b64 retval0;
	call.uni (retval0), 
	__internal_accurate_pow, 
	(
	param0, 
	param1
	);
	ld.param.f64 	%fd5620, [retval0];
	} // callseq 75
	selp.f64 	%fd32469, 0dFFF8000000000000, %fd5620, %p239;
$L__BB1_186:
	add.f64 	%fd5622, %fd26, 0d3FF8000000000000;
	{
	.reg .b32 %temp; 
	mov.b64 	{%temp, %r1093}, %fd5622;
	}
	and.b32  	%r1094, %r1093, 2146435072;
	setp.ne.s32 	%p242, %r1094, 2146435072;
	@%p242 bra 	$L__BB1_191;
	setp.num.f64 	%p243, %fd26, %fd26;
	@%p243 bra 	$L__BB1_189;
	mov.f64 	%fd5623, 0d3FF8000000000000;
	add.rn.f64 	%fd32469, %fd26, %fd5623;
	bra.uni 	$L__BB1_191;
$L__BB1_189:
	setp.neu.f64 	%p244, %fd27, 0d7FF0000000000000;
	@%p244 bra 	$L__BB1_191;
	setp.eq.s32 	%p245, %r120, 1073741824;
	setp.lt.s32 	%p246, %r12, 0;
	setp.lt.s32 	%p247, %r119, 0;
	selp.b32 	%r1096, 0, 2146435072, %p247;
	and.b32  	%r1097, %r119, 2147483647;
	setp.ne.s32 	%p248, %r1097, 1071644672;
	or.b32  	%r1098, %r1096, -2147483648;
	selp.b32 	%r1099, %r1098, %r1096, %p248;
	selp.b32 	%r1100, %r1099, %r1096, %p245;
	selp.b32 	%r1101, %r1100, %r1096, %p246;
	mov.b32 	%r1102, 0;
	mov.b64 	%fd32469, {%r1102, %r1101};
$L__BB1_191:
	mul.f64 	%fd245, %fd8, %fd238;
	setp.eq.f64 	%p249, %fd26, 0d3FF0000000000000;
	mul.f64 	%fd5624, %fd32469, 0d3DA4736F3FC5601A;
	selp.f64 	%fd5625, 0d3DA4736F3FC5601A, %fd5624, %p249;
	div.rn.f64 	%fd246, %fd245, %fd5625;
	{
	.reg .b32 %temp; 
	mov.b64 	{%temp, %r3242}, %fd246;
	}
	{
	.reg .b32 %temp; 
	mov.b64 	{%r3243, %temp}, %fd246;
	}
	setp.gt.s32 	%p250, %r3242, 1048575;
	mov.b32 	%r3244, -1023;
	mov.f64 	%fd32470, %fd246;
	@%p250 bra 	$L__BB1_193;
	mul.f64 	%fd32470, %fd246, 0d4350000000000000;
	{
	.reg .b32 %temp; 
	mov.b64 	{%temp, %r3242}, %fd32470;
	}
	{
	.reg .b32 %temp; 
	mov.b64 	{%r3243, %temp}, %fd32470;
	}
	mov.b32 	%r3244, -1077;
$L__BB1_193:
	add.s32 	%r1105, %r3242, -1;
	setp.gt.u32 	%p251, %r1105, 2146435070;
	@%p251 bra 	$L__BB1_197;
	shr.u32 	%r1108, %r3242, 20;
	add.s32 	%r3245, %r3244, %r1108;
	and.b32  	%r1109, %r3242, 1048575;
	or.b32  	%r1110, %r1109, 1072693248;
	mov.b64 	%fd32471, {%r3243, %r1110};
	setp.lt.u32 	%p253, %r1110, 1073127583;
	@%p253 bra 	$L__BB1_196;
	{
	.reg .b32 %temp; 
	mov.b64 	{%r1111, %temp}, %fd32471;
	}
	{
	.reg .b32 %temp; 
	mov.b64 	{%temp, %r1112}, %fd32471;
	}
	add.s32 	%r1113, %r1112, -1048576;
	mov.b64 	%fd32471, {%r1111, %r1113};
	add.s32 	%r3245, %r3245, 1;
$L__BB1_196:
	add.f64 	%fd5627, %fd32471, 0dBFF0000000000000;
	add.f64 	%fd5628, %fd32471, 0d3FF0000000000000;
	rcp.approx.ftz.f64 	%fd5629, %fd5628;
	neg.f64 	%fd5630, %fd5628;
	fma.rn.f64 	%fd5631, %fd5630, %fd5629, 0d3FF0000000000000;
	fma.rn.f64 	%fd5632, %fd5631, %fd5631, %fd5631;
	fma.rn.f64 	%fd5633, %fd5632, %fd5629, %fd5629;
	mul.f64 	%fd5634, %fd5627, %fd5633;
	fma.rn.f64 	%fd5635, %fd5627, %fd5633, %fd5634;
	mul.f64 	%fd5636, %fd5635, %fd5635;
	fma.rn.f64 	%fd5637, %fd5636, 0d3EB1380B3AE80F1E, 0d3ED0EE258B7A8B04;
	fma.rn.f64 	%fd5638, %fd5637, %fd5636, 0d3EF3B2669F02676F;
	fma.rn.f64 	%fd5639, %fd5638, %fd5636, 0d3F1745CBA9AB0956;
	fma.rn.f64 	%fd5640, %fd5639, %fd5636, 0d3F3C71C72D1B5154;
	fma.rn.f64 	%fd5641, %fd5640, %fd5636, 0d3F624924923BE72D;
	fma.rn.f64 	%fd5642, %fd5641, %fd5636, 0d3F8999999999A3C4;
	fma.rn.f64 	%fd5643, %fd5642, %fd5636, 0d3FB5555555555554;
	sub.f64 	%fd5644, %fd5627, %fd5635;
	add.f64 	%fd5645, %fd5644, %fd5644;
	neg.f64 	%fd5646, %fd5635;
	fma.rn.f64 	%fd5647, %fd5646, %fd5627, %fd5645;
	mul.f64 	%fd5648, %fd5633, %fd5647;
	mul.f64 	%fd5649, %fd5636, %fd5643;
	fma.rn.f64 	%fd5650, %fd5649, %fd5635, %fd5648;
	xor.b32  	%r1114, %r3245, -2147483648;
	mov.b32 	%r1115, 1127219200;
	mov.b64 	%fd5651, {%r1114, %r1115};
	mov.b32 	%r1116, -2147483648;
	mov.b64 	%fd5652, {%r1116, %r1115};
	sub.f64 	%fd5653, %fd5651, %fd5652;
	fma.rn.f64 	%fd5654, %fd5653, 0d3FE62E42FEFA39EF, %fd5635;
	fma.rn.f64 	%fd5655, %fd5653, 0dBFE62E42FEFA39EF, %fd5654;
	sub.f64 	%fd5656, %fd5655, %fd5635;
	sub.f64 	%fd5657, %fd5650, %fd5656;
	fma.rn.f64 	%fd5658, %fd5653, 0d3C7ABC9E3B39803F, %fd5657;
	add.f64 	%fd32472, %fd5654, %fd5658;
	bra.uni 	$L__BB1_198;
$L__BB1_197:
	fma.rn.f64 	%fd5626, %fd32470, 0d7FF0000000000000, 0d7FF0000000000000;
	{
	.reg .b32 %temp; 
	mov.b64 	{%temp, %r1106}, %fd32470;
	}
	and.b32  	%r1107, %r1106, 2147483647;
	setp.eq.s32 	%p252, %r1107, 0;
	selp.f64 	%fd32472, 0dFFF0000000000000, %fd5626, %p252;
$L__BB1_198:
	setp.eq.s32 	%p254, %r30, 1062207488;
	mul.f64 	%fd5659, %fd32472, 0d3C695355BAAAFAD3;
	fma.rn.f64 	%fd255, %fd32472, 0d3FDBCB7B1526E50E, %fd5659;
	{
	.reg .b32 %temp; 
	mov.b64 	{%temp, %r131}, %fd255;
	}
	abs.f64 	%fd256, %fd255;
	{ // callseq 76, 0
	.param .b64 param0;
	st.param.f64 	[param0], %fd256;
	.param .b64 param1;
	st.param.f64 	[param1], 0d4000000000000000;
	.param .b64 retval0;
	call.uni (retval0), 
	__internal_accurate_pow, 
	(
	param0, 
	param1
	);
	ld.param.f64 	%fd5660, [retval0];
	} // callseq 76
	setp.lt.s32 	%p255, %r131, 0;
	neg.f64 	%fd5662, %fd5660;
	selp.f64 	%fd5663, %fd5662, %fd5660, %p254;
	selp.f64 	%fd32474, %fd5663, %fd5660, %p255;
	setp.neu.f64 	%p256, %fd255, 0d0000000000000000;
	@%p256 bra 	$L__BB1_200;
	setp.eq.s32 	%p257, %r30, 1062207488;
	selp.b32 	%r1118, %r131, 0, %p257;
	setp.lt.s32 	%p258, %r749, 0;
	or.b32  	%r1119, %r1118, 2146435072;
	selp.b32 	%r1120, %r1119, %r1118, %p258;
	mov.b32 	%r1121, 0;
	mov.b64 	%fd32474, {%r1121, %r1120};
$L__BB1_200:
	add.f64 	%fd5664, %fd255, 0d4000000000000000;
	{
	.reg .b32 %temp; 
	mov.b64 	{%temp, %r1122}, %fd5664;
	}
	and.b32  	%r1123, %r1122, 2146435072;
	setp.ne.s32 	%p259, %r1123, 2146435072;
	@%p259 bra 	$L__BB1_205;
	setp.num.f64 	%p260, %fd255, %fd255;
	@%p260 bra 	$L__BB1_203;
	mov.f64 	%fd5665, 0d4000000000000000;
	add.rn.f64 	%fd32474, %fd255, %fd5665;
	bra.uni 	$L__BB1_205;
$L__BB1_203:
	setp.neu.f64 	%p261, %fd256, 0d7FF0000000000000;
	@%p261 bra 	$L__BB1_205;
	setp.lt.s32 	%p262, %r131, 0;
	setp.eq.s32 	%p263, %r30, 1062207488;
	setp.lt.s32 	%p264, %r749, 0;
	selp.b32 	%r1125, 0, 2146435072, %p264;
	and.b32  	%r1126, %r749, 2147483647;
	setp.ne.s32 	%p265, %r1126, 1071644672;
	or.b32  	%r1127, %r1125, -2147483648;
	selp.b32 	%r1128, %r1127, %r1125, %p265;
	selp.b32 	%r1129, %r1128, %r1125, %p263;
	selp.b32 	%r1130, %r1129, %r1125, %p262;
	mov.b32 	%r1131, 0;
	mov.b64 	%fd32474, {%r1131, %r1130};
$L__BB1_205:
	setp.lt.s32 	%p266, %r31, 0;
	setp.eq.f64 	%p267, %fd255, 0d3FF0000000000000;
	add.f64 	%fd5666, %fd32474, 0d3FF0000000000000;
	rcp.rn.f64 	%fd5667, %fd5666;
	selp.f64 	%fd5668, 0d3FE0000000000000, %fd5667, %p267;
	{
	.reg .b32 %temp; 
	mov.b64 	{%temp, %r132}, %fd5668;
	}
	shr.u32 	%r1132, %r132, 20;
	and.b32  	%r1133, %r1132, 2047;
	add.s32 	%r1134, %r1133, -1012;
	mov.b64 	%rd190, %fd5668;
	shl.b64 	%rd191, %rd190, %r1134;
	setp.eq.s64 	%p268, %rd191, -9223372036854775808;
	{ // callseq 77, 0
	.param .b64 param0;
	st.param.f64 	[param0], 0d3FE3333333333333;
	.param .b64 param1;
	st.param.f64 	[param1], %fd5668;
	.param .b64 retval0;
	call.uni (retval0), 
	__internal_accurate_pow, 
	(
	param0, 
	param1
	);
	ld.param.f64 	%fd5669, [retval0];
	} // callseq 77
	neg.f64 	%fd5671, %fd5669;
	selp.f64 	%fd5672, %fd5671, %fd5669, %p268;
	selp.f64 	%fd5673, %fd5672, %fd5669, %p266;
	cvt.rzi.f64.f64 	%fd5674, %fd5668;
	setp.neu.f64 	%p269, %fd5668, %fd5674;
	selp.f64 	%fd5676, 0dFFF8000000000000, %fd5673, %p269;
	selp.f64 	%fd32475, %fd5676, %fd5673, %p266;
	add.f64 	%fd5677, %fd5668, 0d3FE3333333333333;
	{
	.reg .b32 %temp; 
	mov.b64 	{%temp, %r1135}, %fd5677;
	}
	and.b32  	%r1136, %r1135, 2146435072;
	setp.ne.s32 	%p270, %r1136, 2146435072;
	@%p270 bra 	$L__BB1_210;
	setp.num.f64 	%p271, %fd5668, %fd5668;
	@%p271 bra 	$L__BB1_208;
	mov.f64 	%fd5679, 0d3FE3333333333333;
	add.rn.f64 	%fd32475, %fd5679, %fd5668;
	bra.uni 	$L__BB1_210;
$L__BB1_208:
	abs.f64 	%fd5678, %fd5668;
	setp.neu.f64 	%p272, %fd5678, 0d7FF0000000000000;
	@%p272 bra 	$L__BB1_210;
	shr.s32 	%r1137, %r132, 31;
	and.b32  	%r1138, %r1137, 2146435072;
	mov.b32 	%r1139, 0;
	mov.b64 	%fd32475, {%r1139, %r1138};
$L__BB1_210:
	setp.eq.f64 	%p273, %fd5668, 0d0000000000000000;
	selp.f64 	%fd5680, 0d3FF0000000000000, %fd32475, %p273;
	add.f64 	%fd5681, %fd246, 0d3FF0000000000000;
	div.rn.f64 	%fd5682, %fd245, %fd5681;
	mul.f64 	%fd268, %fd5682, %fd5680;
	mov.f64 	%fd5683, 0d40CB580000000000;
	div.rn.f64 	%fd269, %fd5683, %fd7;
	fma.rn.f64 	%fd5684, %fd269, 0d3FF71547652B82FE, 0d4338000000000000;
	{
	.reg .b32 %temp; 
	mov.b64 	{%r133, %temp}, %fd5684;
	}
	mov.f64 	%fd5685, 0dC338000000000000;
	add.rn.f64 	%fd5686, %fd5684, %fd5685;
	fma.rn.f64 	%fd5687, %fd5686, 0dBFE62E42FEFA39EF, %fd269;
	fma.rn.f64 	%fd5688, %fd5686, 0dBC7ABC9E3B39803F, %fd5687;
	fma.rn.f64 	%fd5689, %fd5688, 0d3E5ADE1569CE2BDF, 0d3E928AF3FCA213EA;
	fma.rn.f64 	%fd5690, %fd5689, %fd5688, 0d3EC71DEE62401315;
	fma.rn.f64 	%fd5691, %fd5690, %fd5688, 0d3EFA01997C89EB71;
	fma.rn.f64 	%fd5692, %fd5691, %fd5688, 0d3F2A01A014761F65;
	fma.rn.f64 	%fd5693, %fd5692, %fd5688, 0d3F56C16C1852B7AF;
	fma.rn.f64 	%fd5694, %fd5693, %fd5688, 0d3F81111111122322;
	fma.rn.f64 	%fd5695, %fd5694, %fd5688, 0d3FA55555555502A1;
	fma.rn.f64 	%fd5696, %fd5695, %fd5688, 0d3FC5555555555511;
	fma.rn.f64 	%fd5697, %fd5696, %fd5688, 0d3FE000000000000B;
	fma.rn.f64 	%fd5698, %fd5697, %fd5688, 0d3FF0000000000000;
	fma.rn.f64 	%fd5699, %fd5698, %fd5688, 0d3FF0000000000000;
	{
	.reg .b32 %temp; 
	mov.b64 	{%r134, %temp}, %fd5699;
	}
	{
	.reg .b32 %temp; 
	mov.b64 	{%temp, %r135}, %fd5699;
	}
	shl.b32 	%r1140, %r133, 20;
	add.s32 	%r1141, %r1140, %r135;
	mov.b64 	%fd32476, {%r134, %r1141};
	{
	.reg .b32 %temp; 
	mov.b64 	{%temp, %r1142}, %fd269;
	}
	mov.b32 	%f137, %r1142;
	abs.f32 	%f13, %f137;
	setp.lt.f32 	%p274, %f13, 0f4086232B;
	@%p274 bra 	$L__BB1_213;
	setp.lt.f64 	%p275, %fd269, 0d0000000000000000;
	add.f64 	%fd5700, %fd269, 0d7FF0000000000000;
	selp.f64 	%fd32476, 0d0000000000000000, %fd5700, %p275;
	setp.geu.f32 	%p276, %f13, 0f40874800;
	@%p276 bra 	$L__BB1_213;
	shr.u32 	%r1143, %r133, 31;
	add.s32 	%r1144, %r133, %r1143;
	shr.s32 	%r1145, %r1144, 1;
	shl.b32 	%r1146, %r1145, 20;
	add.s32 	%r1147, %r135, %r1146;
	mov.b64 	%fd5701, {%r134, %r1147};
	sub.s32 	%r1148, %r133, %r1145;
	shl.b32 	%r1149, %r1148, 20;
	add.s32 	%r1150, %r1149, 1072693248;
	mov.b32 	%r1151, 0;
	mov.b64 	%fd5702, {%r1151, %r1150};
	mul.f64 	%fd32476, %fd5702, %fd5701;
$L__BB1_213:
	mul.f64 	%fd5703, %fd32476, 0d3A1C85AADE7B89B0;
	div.rn.f64 	%fd274, %fd268, %fd5703;
	mov.f64 	%fd5704, 0d407AF00000000000;
	div.rn.f64 	%fd275, %fd5704, %fd7;
	fma.rn.f64 	%fd5705, %fd275, 0d3FF71547652B82FE, 0d4338000000000000;
	{
	.reg .b32 %temp; 
	mov.b64 	{%r136, %temp}, %fd5705;
	}
	mov.f64 	%fd5706, 0dC338000000000000;
	add.rn.f64 	%fd5707, %fd5705, %fd5706;
	fma.rn.f64 	%fd5708, %fd5707, 0dBFE62E42FEFA39EF, %fd275;
	fma.rn.f64 	%fd5709, %fd5707, 0dBC7ABC9E3B39803F, %fd5708;
	fma.rn.f64 	%fd5710, %fd5709, 0d3E5ADE1569CE2BDF, 0d3E928AF3FCA213EA;
	fma.rn.f64 	%fd5711, %fd5710, %fd5709, 0d3EC71DEE62401315;
	fma.rn.f64 	%fd5712, %fd5711, %fd5709, 0d3EFA01997C89EB71;
	fma.rn.f64 	%fd5713, %fd5712, %fd5709, 0d3F2A01A014761F65;
	fma.rn.f64 	%fd5714, %fd5713, %fd5709, 0d3F56C16C1852B7AF;
	fma.rn.f64 	%fd5715, %fd5714, %fd5709, 0d3F81111111122322;
	fma.rn.f64 	%fd5716, %fd5715, %fd5709, 0d3FA55555555502A1;
	fma.rn.f64 	%fd5717, %fd5716, %fd5709, 0d3FC5555555555511;
	fma.rn.f64 	%fd5718, %fd5717, %fd5709, 0d3FE000000000000B;
	fma.rn.f64 	%fd5719, %fd5718, %fd5709, 0d3FF0000000000000;
	fma.rn.f64 	%fd5720, %fd5719, %fd5709, 0d3FF0000000000000;
	{
	.reg .b32 %temp; 
	mov.b64 	{%r137, %temp}, %fd5720;
	}
	{
	.reg .b32 %temp; 
	mov.b64 	{%temp, %r138}, %fd5720;
	}
	shl.b32 	%r1152, %r136, 20;
	add.s32 	%r1153, %r1152, %r138;
	mov.b64 	%fd32477, {%r137, %r1153};
	{
	.reg .b32 %temp; 
	mov.b64 	{%temp, %r1154}, %fd275;
	}
	mov.b32 	%f138, %r1154;
	abs.f32 	%f14, %f138;
	setp.lt.f32 	%p277, %f14, 0f4086232B;
	@%p277 bra 	$L__BB1_216;
	setp.lt.f64 	%p278, %fd275, 0d0000000000000000;
	add.f64 	%fd5721, %fd275, 0d7FF0000000000000;
	selp.f64 	%fd32477, 0d0000000000000000, %fd5721, %p278;
	setp.geu.f32 	%p279, %f14, 0f40874800;
	@%p279 bra 	$L__BB1_216;
	shr.u32 	%r1155, %r136, 31;
	add.s32 	%r1156, %r136, %r1155;
	shr.s32 	%r1157, %r1156, 1;
	shl.b32 	%r1158, %r1157, 20;
	add.s32 	%r1159, %r138, %r1158;
	mov.b64 	%fd5722, {%r137, %r1159};
	sub.s32 	%r1160, %r136, %r1157;
	shl.b32 	%r1161, %r1160, 20;
	add.s32 	%r1162, %r1161, 1072693248;
	mov.b32 	%r1163, 0;
	mov.b64 	%fd5723, {%r1163, %r1162};
	mul.f64 	%fd32477, %fd5723, %fd5722;
$L__BB1_216:
	mul.f64 	%fd280, %fd32477, 0d3D3AA0A5FD478B3E;
	mov.f64 	%fd5724, 0d4076800000000000;
	div.rn.f64 	%fd281, %fd5724, %fd7;
	fma.rn.f64 	%fd5725, %fd281, 0d3FF71547652B82FE, 0d4338000000000000;
	{
	.reg .b32 %temp; 
	mov.b64 	{%r139, %temp}, %fd5725;
	}
	mov.f64 	%fd5726, 0dC338000000000000;
	add.rn.f64 	%fd5727, %fd5725, %fd5726;
	fma.rn.f64 	%fd5728, %fd5727, 0dBFE62E42FEFA39EF, %fd281;
	fma.rn.f64 	%fd5729, %fd5727, 0dBC7ABC9E3B39803F, %fd5728;
	fma.rn.f64 	%fd5730, %fd5729, 0d3E5ADE1569CE2BDF, 0d3E928AF3FCA213EA;
	fma.rn.f64 	%fd5731, %fd5730, %fd5729, 0d3EC71DEE62401315;
	fma.rn.f64 	%fd5732, %fd5731, %fd5729, 0d3EFA01997C89EB71;
	fma.rn.f64 	%fd5733, %fd5732, %fd5729, 0d3F2A01A014761F65;
	fma.rn.f64 	%fd5734, %fd5733, %fd5729, 0d3F56C16C1852B7AF;
	fma.rn.f64 	%fd5735, %fd5734, %fd5729, 0d3F81111111122322;
	fma.rn.f64 	%fd5736, %fd5735, %fd5729, 0d3FA55555555502A1;
	fma.rn.f64 	%fd5737, %fd5736, %fd5729, 0d3FC5555555555511;
	fma.rn.f64 	%fd5738, %fd5737, %fd5729, 0d3FE000000000000B;
	fma.rn.f64 	%fd5739, %fd5738, %fd5729, 0d3FF0000000000000;
	fma.rn.f64 	%fd5740, %fd5739, %fd5729, 0d3FF0000000000000;
	{
	.reg .b32 %temp; 
	mov.b64 	{%r140, %temp}, %fd5740;
	}
	{
	.reg .b32 %temp; 
	mov.b64 	{%temp, %r141}, %fd5740;
	}
	shl.b32 	%r1164, %r139, 20;
	add.s32 	%r1165, %r1164, %r141;
	mov.b64 	%fd32478, {%r140, %r1165};
	{
	.reg .b32 %temp; 
	mov.b64 	{%temp, %r1166}, %fd281;
	}
	mov.b32 	%f139, %r1166;
	abs.f32 	%f15, %f139;
	setp.lt.f32 	%p280, %f15, 0f4086232B;
	@%p280 bra 	$L__BB1_219;
	setp.lt.f64 	%p281, %fd281, 0d0000000000000000;
	add.f64 	%fd5741, %fd281, 0d7FF0000000000000;
	selp.f64 	%fd32478, 0d0000000000000000, %fd5741, %p281;
	setp.geu.f32 	%p282, %f15, 0f40874800;
	@%p282 bra 	$L__BB1_219;
	shr.u32 	%r1167, %r139, 31;
	add.s32 	%r1168, %r139, %r1167;
	shr.s32 	%r1169, %r1168, 1;
	shl.b32 	%r1170, %r1169, 20;
	add.s32 	%r1171, %r141, %r1170;
	mov.b64 	%fd5742, {%r140, %r1171};
	sub.s32 	%r1172, %r139, %r1169;
	shl.b32 	%r1173, %r1172, 20;
	add.s32 	%r1174, %r1173, 1072693248;
	mov.b32 	%r1175, 0;
	mov.b64 	%fd5743, {%r1175, %r1174};
	mul.f64 	%fd32478, %fd5743, %fd5742;
$L__BB1_219:
	mul.f64 	%fd286, %fd32478, 0d3D87BFDC07FDFBFD;
	mov.f64 	%fd5744, 0d4094500000000000;
	div.rn.f64 	%fd287, %fd5744, %fd7;
	fma.rn.f64 	%fd5745, %fd287, 0d3FF71547652B82FE, 0d4338000000000000;
	{
	.reg .b32 %temp; 
	mov.b64 	{%r142, %temp}, %fd5745;
	}
	mov.f64 	%fd5746, 0dC338000000000000;
	add.rn.f64 	%fd5747, %fd5745, %fd5746;
	fma.rn.f64 	%fd5748, %fd5747, 0dBFE62E42FEFA39EF, %fd287;
	fma.rn.f64 	%fd5749, %fd5747, 0dBC7ABC9E3B39803F, %fd5748;
	fma.rn.f64 	%fd5750, %fd5749, 0d3E5ADE1569CE2BDF, 0d3E928AF3FCA213EA;
	fma.rn.f64 	%fd5751, %fd5750, %fd5749, 0d3EC71DEE62401315;
	fma.rn.f64 	%fd5752, %fd5751, %fd5749, 0d3EFA01997C89EB71;
	fma.rn.f64 	%fd5753, %fd5752, %fd5749, 0d3F2A01A014761F65;
	fma.rn.f64 	%fd5754, %fd5753, %fd5749, 0d3F56C16C1852B7AF;
	fma.rn.f64 	%fd5755, %fd5754, %fd5749, 0d3F81111111122322;
	fma.rn.f64 	%fd5756, %fd5755, %fd5749, 0d3FA55555555502A1;
	fma.rn.f64 	%fd5757, %fd5756, %fd5749, 0d3FC5555555555511;
	fma.rn.f64 	%fd5758, %fd5757, %fd5749, 0d3FE000000000000B;
	fma.rn.f64 	%fd5759, %fd5758, %fd5749, 0d3FF0000000000000;
	fma.rn.f64 	%fd5760, %fd5759, %fd5749, 0d3FF0000000000000;
	{
	.reg .b32 %temp; 
	mov.b64 	{%r143, %temp}, %fd5760;
	}
	{
	.reg .b32 %temp; 
	mov.b64 	{%temp, %r144}, %fd5760;
	}
	shl.b32 	%r1176, %r142, 20;
	add.s32 	%r1177, %r1176, %r144;
	mov.b64 	%fd32479, {%r143, %r1177};
	{
	.reg .b32 %temp; 
	mov.b64 	{%temp, %r1178}, %fd287;
	}
	mov.b32 	%f140, %r1178;
	abs.f32 	%f16, %f140;
	setp.lt.f32 	%p283, %f16, 0f4086232B;
	@%p283 bra 	$L__BB1_222;
	setp.lt.f64 	%p284, %fd287, 0d0000000000000000;
	add.f64 	%fd5761, %fd287, 0d7FF0000000000000;
	selp.f64 	%fd32479, 0d0000000000000000, %fd5761, %p284;
	setp.geu.f32 	%p285, %f16, 0f40874800;
	@%p285 bra 	$L__BB1_222;
	shr.u32 	%r1179, %r142, 31;
	add.s32 	%r1180, %r142, %r1179;
	shr.s32 	%r1181, %r1180, 1;
	shl.b32 	%r1182, %r1181, 20;
	add.s32 	%r1183, %r144, %r1182;
	mov.b64 	%fd5762, {%r143, %r1183};
	sub.s32 	%r1184, %r142, %r1181;
	shl.b32 	%r1185, %r1184, 20;
	add.s32 	%r1186, %r1185, 1072693248;
	mov.b32 	%r1187, 0;
	mov.b64 	%fd5763, {%r1187, %r1186};
	mul.f64 	%fd32479, %fd5763, %fd5762;
$L__BB1_222:
	mul.f64 	%fd292, %fd32479, 0d3D4ABD78AFDF63C8;
	mov.f64 	%fd5764, 0d4067C00000000000;
	div.rn.f64 	%fd293, %fd5764, %fd7;
	fma.rn.f64 	%fd5765, %fd293, 0d3FF71547652B82FE, 0d4338000000000000;
	{
	.reg .b32 %temp; 
	mov.b64 	{%r145, %temp}, %fd5765;
	}
	mov.f64 	%fd5766, 0dC338000000000000;
	add.rn.f64 	%fd5767, %fd5765, %fd5766;
	fma.rn.f64 	%fd5768, %fd5767, 0dBFE62E42FEFA39EF, %fd293;
	fma.rn.f64 	%fd5769, %fd5767, 0dBC7ABC9E3B39803F, %fd5768;
	fma.rn.f64 	%fd5770, %fd5769, 0d3E5ADE1569CE2BDF, 0d3E928AF3FCA213EA;
	fma.rn.f64 	%fd5771, %fd5770, %fd5769, 0d3EC71DEE62401315;
	fma.rn.f64 	%fd5772, %fd5771, %fd5769, 0d3EFA01997C89EB71;
	fma.rn.f64 	%fd5773, %fd5772, %fd5769, 0d3F2A01A014761F65;
	fma.rn.f64 	%fd5774, %fd5773, %fd5769, 0d3F56C16C1852B7AF;
	fma.rn.f64 	%fd5775, %fd5774, %fd5769, 0d3F81111111122322;
	fma.rn.f64 	%fd5776, %fd5775, %fd5769, 0d3FA55555555502A1;
	fma.rn.f64 	%fd5777, %fd5776, %fd5769, 0d3FC5555555555511;
	fma.rn.f64 	%fd5778, %fd5777, %fd5769, 0d3FE000000000000B;
	fma.rn.f64 	%fd5779, %fd5778, %fd5769, 0d3FF0000000000000;
	fma.rn.f64 	%fd5780, %fd5779, %fd5769, 0d3FF0000000000000;
	{
	.reg .b32 %temp; 
	mov.b64 	{%r146, %temp}, %fd5780;
	}
	{
	.reg .b32 %temp; 
	mov.b64 	{%temp, %r147}, %fd5780;
	}
	shl.b32 	%r1188, %r145, 20;
	add.s32 	%r1189, %r1188, %r147;
	mov.b64 	%fd32480, {%r146, %r1189};
	{
	.reg .b32 %temp; 
	mov.b64 	{%temp, %r1190}, %fd293;
	}
	mov.b32 	%f141, %r1190;
	abs.f32 	%f17, %f141;
	setp.lt.f32 	%p286, %f17, 0f4086232B;
	@%p286 bra 	$L__BB1_225;
	setp.lt.f64 	%p287, %fd293, 0d0000000000000000;
	add.f64 	%fd5781, %fd293, 0d7FF0000000000000;
	selp.f64 	%fd32480, 0d0000000000000000, %fd5781, %p287;
	setp.geu.f32 	%p288, %f17, 0f40874800;
	@%p288 bra 	$L__BB1_225;
	shr.u32 	%r1191, %r145, 31;
	add.s32 	%r1192, %r145, %r1191;
	shr.s32 	%r1193, %r1192, 1;
	shl.b32 	%r1194, %r1193, 20;
	add.s32 	%r1195, %r147, %r1194;
	mov.b64 	%fd5782, {%r146, %r1195};
	sub.s32 	%r1196, %r145, %r1193;
	shl.b32 	%r1197, %r1196, 20;
	add.s32 	%r1198, %r1197, 1072693248;
	mov.b32 	%r1199, 0;
	mov.b64 	%fd5783, {%r1199, %r1198};
	mul.f64 	%fd32480, %fd5783, %fd5782;
$L__BB1_225:
	mul.f64 	%fd298, %fd32480, 0d3D974F44FE5CD623;
	mov.f64 	%fd5784, 0d404B800000000000;
	div.rn.f64 	%fd299, %fd5784, %fd7;
	fma.rn.f64 	%fd5785, %fd299, 0d3FF71547652B82FE, 0d4338000000000000;
	{
	.reg .b32 %temp; 
	mov.b64 	{%r148, %temp}, %fd5785;
	}
	mov.f64 	%fd5786, 0dC338000000000000;
	add.rn.f64 	%fd5787, %fd5785, %fd5786;
	fma.rn.f64 	%fd5788, %fd5787, 0dBFE62E42FEFA39EF, %fd299;
	fma.rn.f64 	%fd5789, %fd5787, 0dBC7ABC9E3B39803F, %fd5788;
	fma.rn.f64 	%fd5790, %fd5789, 0d3E5ADE1569CE2BDF, 0d3E928AF3FCA213EA;
	fma.rn.f64 	%fd5791, %fd5790, %fd5789, 0d3EC71DEE62401315;
	fma.rn.f64 	%fd5792, %fd5791, %fd5789, 0d3EFA01997C89EB71;
	fma.rn.f64 	%fd5793, %fd5792, %fd5789, 0d3F2A01A014761F65;
	fma.rn.f64 	%fd5794, %fd5793, %fd5789, 0d3F56C16C1852B7AF;
	fma.rn.f64 	%fd5795, %fd5794, %fd5789, 0d3F81111111122322;
	fma.rn.f64 	%fd5796, %fd5795, %fd5789, 0d3FA55555555502A1;
	fma.rn.f64 	%fd5797, %fd5796, %fd5789, 0d3FC5555555555511;
	fma.rn.f64 	%fd5798, %fd5797, %fd5789, 0d3FE000000000000B;
	fma.rn.f64 	%fd5799, %fd5798, %fd5789, 0d3FF0000000000000;
	fma.rn.f64 	%fd5800, %fd5799, %fd5789, 0d3FF0000000000000;
	{
	.reg .b32 %temp; 
	mov.b64 	{%r149, %temp}, %fd5800;
	}
	{
	.reg .b32 %temp; 
	mov.b64 	{%temp, %r150}, %fd5800;
	}
	shl.b32 	%r1200, %r148, 20;
	add.s32 	%r1201, %r1200, %r150;
	mov.b64 	%fd32481, {%r149, %r1201};
	{
	.reg .b32 %temp; 
	mov.b64 	{%temp, %r1202}, %fd299;
	}
	mov.b32 	%f142, %r1202;
	abs.f32 	%f18, %f142;
	setp.lt.f32 	%p289, %f18, 0f4086232B;
	@%p289 bra 	$L__BB1_228;
	setp.lt.f64 	%p290, %fd299, 0d0000000000000000;
	add.f64 	%fd5801, %fd299, 0d7FF0000000000000;
	selp.f64 	%fd32481, 0d0000000000000000, %fd5801, %p290;
	setp.geu.f32 	%p291, %f18, 0f40874800;
	@%p291 bra 	$L__BB1_228;
	shr.u32 	%r1203, %r148, 31;
	add.s32 	%r1204, %r148, %r1203;
	shr.s32 	%r1205, %r1204, 1;
	shl.b32 	%r1206, %r1205, 20;
	add.s32 	%r1207, %r150, %r1206;
	mov.b64 	%fd5802, {%r149, %r1207};
	sub.s32 	%r1208, %r148, %r1205;
	shl.b32 	%r1209, %r1208, 20;
	add.s32 	%r1210, %r1209, 1072693248;
	mov.b32 	%r1211, 0;
	mov.b64 	%fd5803, {%r1211, %r1210};
	mul.f64 	%fd32481, %fd5803, %fd5802;
$L__BB1_228:
	mul.f64 	%fd304, %fd32481, 0d3DC224564D375962;
	div.rn.f64 	%fd305, %fd7, 0d4072C00000000000;
	{
	.reg .b32 %temp; 
	mov.b64 	{%temp, %r151}, %fd305;
	}
	mov.f64 	%fd5804, 0dC003333333333333;
	{
	.reg .b32 %temp; 
	mov.b64 	{%temp, %r152}, %fd5804;
	}
	and.b32  	%r153, %r152, 2146435072;
	abs.f64 	%fd306, %fd305;
	setp.neu.f64 	%p292, %fd305, 0d0000000000000000;
	@%p292 bra 	$L__BB1_230;
	setp.eq.s32 	%p294, %r153, 1127219200;
	selp.b32 	%r1212, %r151, 0, %p294;
	setp.lt.s32 	%p295, %r152, 0;
	or.b32  	%r1213, %r1212, 2146435072;
	selp.b32 	%r1214, %r1213, %r1212, %p295;
	mov.b32 	%r1215, 0;
	mov.b64 	%fd32483, {%r1215, %r1214};
	bra.uni 	$L__BB1_231;
$L__BB1_230:
	setp.lt.s32 	%p293, %r151, 0;
	{ // callseq 78, 0
	.param .b64 param0;
	st.param.f64 	[param0], %fd306;
	.param .b64 param1;
	st.param.f64 	[param1], 0dC003333333333333;
	.param .b64 retval0;
	call.uni (retval0), 
	__internal_accurate_pow, 
	(
	param0, 
	param1
	);
	ld.param.f64 	%fd5805, [retval0];
	} // callseq 78
	selp.f64 	%fd32483, 0dFFF8000000000000, %fd5805, %p293;
$L__BB1_231:
	add.f64 	%fd5807, %fd305, 0dC003333333333333;
	{
	.reg .b32 %temp; 
	mov.b64 	{%temp, %r1216}, %fd5807;
	}
	and.b32  	%r1217, %r1216, 2146435072;
	setp.ne.s32 	%p296, %r1217, 2146435072;
	@%p296 bra 	$L__BB1_236;
	setp.num.f64 	%p297, %fd305, %fd305;
	@%p297 bra 	$L__BB1_234;
	mov.f64 	%fd5808, 0dC003333333333333;
	add.rn.f64 	%fd32483, %fd305, %fd5808;
	bra.uni 	$L__BB1_236;
$L__BB1_234:
	setp.neu.f64 	%p298, %fd306, 0d7FF0000000000000;
	@%p298 bra 	$L__BB1_236;
	setp.lt.s32 	%p299, %r151, 0;
	setp.eq.s32 	%p300, %r153, 1127219200;
	setp.lt.s32 	%p301, %r152, 0;
	selp.b32 	%r1219, 0, 2146435072, %p301;
	and.b32  	%r1220, %r152, 2147483647;
	setp.ne.s32 	%p302, %r1220, 1071644672;
	or.b32  	%r1221, %r1219, -2147483648;
	selp.b32 	%r1222, %r1221, %r1219, %p302;
	selp.b32 	%r1223, %r1222, %r1219, %p300;
	selp.b32 	%r1224, %r1223, %r1219, %p299;
	mov.b32 	%r1225, 0;
	mov.b64 	%fd32483, {%r1225, %r1224};
$L__BB1_236:
	setp.eq.f64 	%p303, %fd305, 0d3FF0000000000000;
	mul.f64 	%fd5809, %fd32483, 0d3908EC4B5C78F26E;
	selp.f64 	%fd5810, 0d3908EC4B5C78F26E, %fd5809, %p303;
	mul.f64 	%fd313, %fd8, %fd5810;
	mov.f64 	%fd5811, 0dC0A0180000000000;
	div.rn.f64 	%fd314, %fd5811, %fd7;
	fma.rn.f64 	%fd5812, %fd314, 0d3FF71547652B82FE, 0d4338000000000000;
	{
	.reg .b32 %temp; 
	mov.b64 	{%r154, %temp}, %fd5812;
	}
	mov.f64 	%fd5813, 0dC338000000000000;
	add.rn.f64 	%fd5814, %fd5812, %fd5813;
	fma.rn.f64 	%fd5815, %fd5814, 0dBFE62E42FEFA39EF, %fd314;
	fma.rn.f64 	%fd5816, %fd5814, 0dBC7ABC9E3B39803F, %fd5815;
	fma.rn.f64 	%fd5817, %fd5816, 0d3E5ADE1569CE2BDF, 0d3E928AF3FCA213EA;
	fma.rn.f64 	%fd5818, %fd5817, %fd5816, 0d3EC71DEE62401315;
	fma.rn.f64 	%fd5819, %fd5818, %fd5816, 0d3EFA01997C89EB71;
	fma.rn.f64 	%fd5820, %fd5819, %fd5816, 0d3F2A01A014761F65;
	fma.rn.f64 	%fd5821, %fd5820, %fd5816, 0d3F56C16C1852B7AF;
	fma.rn.f64 	%fd5822, %fd5821, %fd5816, 0d3F81111111122322;
	fma.rn.f64 	%fd5823, %fd5822, %fd5816, 0d3FA55555555502A1;
	fma.rn.f64 	%fd5824, %fd5823, %fd5816, 0d3FC5555555555511;
	fma.rn.f64 	%fd5825, %fd5824, %fd5816, 0d3FE000000000000B;
	fma.rn.f64 	%fd5826, %fd5825, %fd5816, 0d3FF0000000000000;
	fma.rn.f64 	%fd5827, %fd5826, %fd5816, 0d3FF0000000000000;
	{
	.reg .b32 %temp; 
	mov.b64 	{%r155, %temp}, %fd5827;
	}
	{
	.reg .b32 %temp; 
	mov.b64 	{%temp, %r156}, %fd5827;
	}
	shl.b32 	%r1226, %r154, 20;
	add.s32 	%r1227, %r1226, %r156;
	mov.b64 	%fd32484, {%r155, %r1227};
	{
	.reg .b32 %temp; 
	mov.b64 	{%temp, %r1228}, %fd314;
	}
	mov.b32 	%f143, %r1228;
	abs.f32 	%f19, %f143;
	setp.lt.f32 	%p304, %f19, 0f4086232B;
	@%p304 bra 	$L__BB1_239;
	setp.lt.f64 	%p305, %fd314, 0d0000000000000000;
	add.f64 	%fd5828, %fd314, 0d7FF0000000000000;
	selp.f64 	%fd32484, 0d0000000000000000, %fd5828, %p305;
	setp.geu.f32 	%p306, %f19, 0f40874800;
	@%p306 bra 	$L__BB1_239;
	shr.u32 	%r1229, %r154, 31;
	add.s32 	%r1230, %r154, %r1229;
	shr.s32 	%r1231, %r1230, 1;
	shl.b32 	%r1232, %r1231, 20;
	add.s32 	%r1233, %r156, %r1232;
	mov.b64 	%fd5829, {%r155, %r1233};
	sub.s32 	%r1234, %r154, %r1231;
	shl.b32 	%r1235, %r1234, 20;
	add.s32 	%r1236, %r1235, 1072693248;
	mov.b32 	%r1237, 0;
	mov.b64 	%fd5830, {%r1237, %r1236};
	mul.f64 	%fd32484, %fd5830, %fd5829;
$L__BB1_239:
	setp.neu.f64 	%p307, %fd26, 0d0000000000000000;
	mul.f64 	%fd319, %fd32484, 0d3DA19799812DEA11;
	mov.f64 	%fd5831, 0d3FF4CCCCCCCCCCCD;
	{
	.reg .b32 %temp; 
	mov.b64 	{%temp, %r157}, %fd5831;
	}
	and.b32  	%r158, %r157, 2146435072;
	@%p307 bra 	$L__BB1_241;
	setp.eq.s32 	%p309, %r158, 1127219200;
	selp.b32 	%r1238, %r12, 0, %p309;
	setp.lt.s32 	%p310, %r157, 0;
	or.b32  	%r1239, %r1238, 2146435072;
	selp.b32 	%r1240, %r1239, %r1238, %p310;
	mov.b32 	%r1241, 0;
	mov.b64 	%fd32486, {%r1241, %r1240};
	bra.uni 	$L__BB1_242;
$L__BB1_241:
	setp.lt.s32 	%p308, %r12, 0;
	{ // callseq 79, 0
	.param .b64 param0;
	st.param.f64 	[param0], %fd27;
	.param .b64 param1;
	st.param.f64 	[param1], 0d3FF4CCCCCCCCCCCD;
	.param .b64 retval0;
	call.uni (retval0), 
	__internal_accurate_pow, 
	(
	param0, 
	param1
	);
	ld.param.f64 	%fd5832, [retval0];
	} // callseq 79
	selp.f64 	%fd32486, 0dFFF8000000000000, %fd5832, %p308;
$L__BB1_242:
	add.f64 	%fd5834, %fd26, 0d3FF4CCCCCCCCCCCD;
	{
	.reg .b32 %temp; 
	mov.b64 	{%temp, %r1242}, %fd5834;
	}
	and.b32  	%r1243, %r1242, 2146435072;
	setp.ne.s32 	%p311, %r1243, 2146435072;
	@%p311 bra 	$L__BB1_247;
	setp.num.f64 	%p312, %fd26, %fd26;
	@%p312 bra 	$L__BB1_245;
	mov.f64 	%fd5835, 0d3FF4CCCCCCCCCCCD;
	add.rn.f64 	%fd32486, %fd26, %fd5835;
	bra.uni 	$L__BB1_247;
$L__BB1_245:
	setp.neu.f64 	%p313, %fd27, 0d7FF0000000000000;
	@%p313 bra 	$L__BB1_247;
	setp.eq.s32 	%p314, %r158, 1127219200;
	setp.lt.s32 	%p315, %r12, 0;
	setp.lt.s32 	%p316, %r157, 0;
	selp.b32 	%r1245, 0, 2146435072, %p316;
	and.b32  	%r1246, %r157, 2147483647;
	setp.ne.s32 	%p317, %r1246, 1071644672;
	or.b32  	%r1247, %r1245, -2147483648;
	selp.b32 	%r1248, %r1247, %r1245, %p317;
	selp.b32 	%r1249, %r1248, %r1245, %p314;
	selp.b32 	%r1250, %r1249, %r1245, %p315;
	mov.b32 	%r1251, 0;
	mov.b64 	%fd32486, {%r1251, %r1250};
$L__BB1_247:
	setp.eq.f64 	%p318, %fd26, 0d3FF0000000000000;
	setp.neu.f64 	%p319, %fd26, 0d0000000000000000;
	mul.f64 	%fd5836, %fd32486, 0d396C8EC1049FEB1E;
	selp.f64 	%fd326, 0d396C8EC1049FEB1E, %fd5836, %p318;
	mov.f64 	%fd5837, 0dBFC999999999999A;
	{
	.reg .b32 %temp; 
	mov.b64 	{%temp, %r159}, %fd5837;
	}
	and.b32  	%r160, %r159, 2146435072;
	@%p319 bra 	$L__BB1_249;
	setp.eq.s32 	%p321, %r160, 1126170624;
	selp.b32 	%r1252, %r12, 0, %p321;
	setp.lt.s32 	%p322, %r159, 0;
	or.b32  	%r1253, %r1252, 2146435072;
	selp.b32 	%r1254, %r1253, %r1252, %p322;
	mov.b32 	%r1255, 0;
	mov.b64 	%fd32488, {%r1255, %r1254};
	bra.uni 	$L__BB1_250;
$L__BB1_249:
	setp.lt.s32 	%p320, %r12, 0;
	{ // callseq 80, 0
	.param .b64 param0;
	st.param.f64 	[param0], %fd27;
	.param .b64 param1;
	st.param.f64 	[param1], 0dBFC999999999999A;
	.param .b64 retval0;
	call.uni (retval0), 
	__internal_accurate_pow, 
	(
	param0, 
	param1
	);
	ld.param.f64 	%fd5838, [retval0];
	} // callseq 80
	selp.f64 	%fd32488, 0dFFF8000000000000, %fd5838, %p320;
$L__BB1_250:
	add.f64 	%fd5840, %fd26, 0dBFC999999999999A;
	{
	.reg .b32 %temp; 
	mov.b64 	{%temp, %r1256}, %fd5840;
	}
	and.b32  	%r1257, %r1256, 2146435072;
	setp.ne.s32 	%p323, %r1257, 2146435072;
	@%p323 bra 	$L__BB1_255;
	setp.num.f64 	%p324, %fd26, %fd26;
	@%p324 bra 	$L__BB1_253;
	mov.f64 	%fd5841, 0dBFC999999999999A;
	add.rn.f64 	%fd32488, %fd26, %fd5841;
	bra.uni 	$L__BB1_255;
$L__BB1_253:
	setp.neu.f64 	%p325, %fd27, 0d7FF0000000000000;
	@%p325 bra 	$L__BB1_255;
	setp.eq.s32 	%p326, %r160, 1126170624;
	setp.lt.s32 	%p327, %r12, 0;
	setp.lt.s32 	%p328, %r159, 0;
	selp.b32 	%r1259, 0, 2146435072, %p328;
	and.b32  	%r1260, %r159, 2147483647;
	setp.ne.s32 	%p329, %r1260, 1071644672;
	or.b32  	%r1261, %r1259, -2147483648;
	selp.b32 	%r1262, %r1261, %r1259, %p329;
	selp.b32 	%r1263, %r1262, %r1259, %p326;
	selp.b32 	%r1264, %r1263, %r1259, %p327;
	mov.b32 	%r1265, 0;
	mov.b64 	%fd32488, {%r1265, %r1264};
$L__BB1_255:
	mul.f64 	%fd333, %fd8, %fd326;
	setp.eq.f64 	%p330, %fd26, 0d3FF0000000000000;
	mul.f64 	%fd5842, %fd32488, 0d3DD49DA7E361CE4C;
	selp.f64 	%fd5843, 0d3DD49DA7E361CE4C, %fd5842, %p330;
	div.rn.f64 	%fd334, %fd333, %fd5843;
	{
	.reg .b32 %temp; 
	mov.b64 	{%temp, %r3246}, %fd334;
	}
	{
	.reg .b32 %temp; 
	mov.b64 	{%r3247, %temp}, %fd334;
	}
	setp.gt.s32 	%p331, %r3246, 1048575;
	mov.b32 	%r3248, -1023;
	mov.f64 	%fd32489, %fd334;
	@%p331 bra 	$L__BB1_257;
	mul.f64 	%fd32489, %fd334, 0d4350000000000000;
	{
	.reg .b32 %temp; 
	mov.b64 	{%temp, %r3246}, %fd32489;
	}
	{
	.reg .b32 %temp; 
	mov.b64 	{%r3247, %temp}, %fd32489;
	}
	mov.b32 	%r3248, -1077;
$L__BB1_257:
	add.s32 	%r1268, %r3246, -1;
	setp.gt.u32 	%p332, %r1268, 2146435070;
	@%p332 bra 	$L__BB1_261;
	shr.u32 	%r1271, %r3246, 20;
	add.s32 	%r3249, %r3248, %r1271;
	and.b32  	%r1272, %r3246, 1048575;
	or.b32  	%r1273, %r1272, 1072693248;
	mov.b64 	%fd32490, {%r3247, %r1273};
	setp.lt.u32 	%p334, %r1273, 1073127583;
	@%p334 bra 	$L__BB1_260;
	{
	.reg .b32 %temp; 
	mov.b64 	{%r1274, %temp}, %fd32490;
	}
	{
	.reg .b32 %temp; 
	mov.b64 	{%temp, %r1275}, %fd32490;
	}
	add.s32 	%r1276, %r1275, -1048576;
	mov.b64 	%fd32490, {%r1274, %r1276};
	add.s32 	%r3249, %r3249, 1;
$L__BB1_260:
	add.f64 	%fd5845, %fd32490, 0dBFF0000000000000;
	add.f64 	%fd5846, %fd32490, 0d3FF0000000000000;
	rcp.approx.ftz.f64 	%fd5847, %fd5846;
	neg.f64 	%fd5848, %fd5846;
	fma.rn.f64 	%fd5849, %fd5848, %fd5847, 0d3FF0000000000000;
	fma.rn.f64 	%fd5850, %fd5849, %fd5849, %fd5849;
	fma.rn.f64 	%fd5851, %fd5850, %fd5847, %fd5847;
	mul.f64 	%fd5852, %fd5845, %fd5851;
	fma.rn.f64 	%fd5853, %fd5845, %fd5851, %fd5852;
	mul.f64 	%fd5854, %fd5853, %fd5853;
	fma.rn.f64 	%fd5855, %fd5854, 0d3EB1380B3AE80F1E, 0d3ED0EE258B7A8B04;
	fma.rn.f64 	%fd5856, %fd5855, %fd5854, 0d3EF3B2669F02676F;
	fma.rn.f64 	%fd5857, %fd5856, %fd5854, 0d3F1745CBA9AB0956;
	fma.rn.f64 	%fd5858, %fd5857, %fd5854, 0d3F3C71C72D1B5154;
	fma.rn.f64 	%fd5859, %fd5858, %fd5854, 0d3F624924923BE72D;
	fma.rn.f64 	%fd5860, %fd5859, %fd5854, 0d3F8999999999A3C4;
	fma.rn.f64 	%fd5861, %fd5860, %fd5854, 0d3FB5555555555554;
	sub.f64 	%fd5862, %fd5845, %fd5853;
	add.f64 	%fd5863, %fd5862, %fd5862;
	neg.f64 	%fd5864, %fd5853;
	fma.rn.f64 	%fd5865, %fd5864, %fd5845, %fd5863;
	mul.f64 	%fd5866, %fd5851, %fd5865;
	mul.f64 	%fd5867, %fd5854, %fd5861;
	fma.rn.f64 	%fd5868, %fd5867, %fd5853, %fd5866;
	xor.b32  	%r1277, %r3249, -2147483648;
	mov.b32 	%r1278, 1127219200;
	mov.b64 	%fd5869, {%r1277, %r1278};
	mov.b32 	%r1279, -2147483648;
	mov.b64 	%fd5870, {%r1279, %r1278};
	sub.f64 	%fd5871, %fd5869, %fd5870;
	fma.rn.f64 	%fd5872, %fd5871, 0d3FE62E42FEFA39EF, %fd5853;
	fma.rn.f64 	%fd5873, %fd5871, 0dBFE62E42FEFA39EF, %fd5872;
	sub.f64 	%fd5874, %fd5873, %fd5853;
	sub.f64 	%fd5875, %fd5868, %fd5874;
	fma.rn.f64 	%fd5876, %fd5871, 0d3C7ABC9E3B39803F, %fd5875;
	add.f64 	%fd32491, %fd5872, %fd5876;
	bra.uni 	$L__BB1_262;
$L__BB1_261:
	fma.rn.f64 	%fd5844, %fd32489, 0d7FF0000000000000, 0d7FF0000000000000;
	{
	.reg .b32 %temp; 
	mov.b64 	{%temp, %r1269}, %fd32489;
	}
	and.b32  	%r1270, %r1269, 2147483647;
	setp.eq.s32 	%p333, %r1270, 0;
	selp.f64 	%fd32491, 0dFFF0000000000000, %fd5844, %p333;
$L__BB1_262:
	setp.eq.s32 	%p335, %r30, 1062207488;
	mul.f64 	%fd5877, %fd32491, 0d3C695355BAAAFAD3;
	fma.rn.f64 	%fd343, %fd32491, 0d3FDBCB7B1526E50E, %fd5877;
	{
	.reg .b32 %temp; 
	mov.b64 	{%temp, %r171}, %fd343;
	}
	abs.f64 	%fd344, %fd343;
	{ // callseq 81, 0
	.param .b64 param0;
	st.param.f64 	[param0], %fd344;
	.param .b64 param1;
	st.param.f64 	[param1], 0d4000000000000000;
	.param .b64 retval0;
	call.uni (retval0), 
	__internal_accurate_pow, 
	(
	param0, 
	param1
	);
	ld.param.f64 	%fd5878, [retval0];
	} // callseq 81
	setp.lt.s32 	%p336, %r171, 0;
	neg.f64 	%fd5880, %fd5878;
	selp.f64 	%fd5881, %fd5880, %fd5878, %p335;
	selp.f64 	%fd32493, %fd5881, %fd5878, %p336;
	setp.neu.f64 	%p337, %fd343, 0d0000000000000000;
	@%p337 bra 	$L__BB1_264;
	setp.eq.s32 	%p338, %r30, 1062207488;
	selp.b32 	%r1281, %r171, 0, %p338;
	setp.lt.s32 	%p339, %r749, 0;
	or.b32  	%r1282, %r1281, 2146435072;
	selp.b32 	%r1283, %r1282, %r1281, %p339;
	mov.b32 	%r1284, 0;
	mov.b64 	%fd32493, {%r1284, %r1283};
$L__BB1_264:
	add.f64 	%fd5882, %fd343, 0d4000000000000000;
	{
	.reg .b32 %temp; 
	mov.b64 	{%temp, %r1285}, %fd5882;
	}
	and.b32  	%r1286, %r1285, 2146435072;
	setp.ne.s32 	%p340, %r1286, 2146435072;
	@%p340 bra 	$L__BB1_269;
	setp.num.f64 	%p341, %fd343, %fd343;
	@%p341 bra 	$L__BB1_267;
	mov.f64 	%fd5883, 0d4000000000000000;
	add.rn.f64 	%fd32493, %fd343, %fd5883;
	bra.uni 	$L__BB1_269;
$L__BB1_267:
	setp.neu.f64 	%p342, %fd344, 0d7FF0000000000000;
	@%p342 bra 	$L__BB1_269;
	setp.lt.s32 	%p343, %r171, 0;
	setp.eq.s32 	%p344, %r30, 1062207488;
	setp.lt.s32 	%p345, %r749, 0;
	selp.b32 	%r1288, 0, 2146435072, %p345;
	and.b32  	%r1289, %r749, 2147483647;
	setp.ne.s32 	%p346, %r1289, 1071644672;
	or.b32  	%r1290, %r1288, -2147483648;
	selp.b32 	%r1291, %r1290, %r1288, %p346;
	selp.b32 	%r1292, %r1291, %r1288, %p344;
	selp.b32 	%r1293, %r1292, %r1288, %p343;
	mov.b32 	%r1294, 0;
	mov.b64 	%fd32493, {%r1294, %r1293};
$L__BB1_269:
	setp.lt.s32 	%p347, %r31, 0;
	setp.eq.f64 	%p348, %fd343, 0d3FF0000000000000;
	add.f64 	%fd5884, %fd32493, 0d3FF0000000000000;
	rcp.rn.f64 	%fd5885, %fd5884;
	selp.f64 	%fd5886, 0d3FE0000000000000, %fd5885, %p348;
	{
	.reg .b32 %temp; 
	mov.b64 	{%temp, %r172}, %fd5886;
	}
	shr.u32 	%r1295, %r172, 20;
	and.b32  	%r1296, %r1295, 2047;
	add.s32 	%r1297, %r1296, -1012;
	mov.b64 	%rd193, %fd5886;
	shl.b64 	%rd194, %rd193, %r1297;
	setp.eq.s64 	%p349, %rd194, -9223372036854775808;
	{ // callseq 82, 0
	.param .b64 param0;
	st.param.f64 	[param0], 0d3FE3333333333333;
	.param .b64 param1;
	st.param.f64 	[param1], %fd5886;
	.param .b64 retval0;
	call.uni (retval0), 
	__internal_accurate_pow, 
	(
	param0, 
	param1
	);
	ld.param.f64 	%fd5887, [retval0];
	} // callseq 82
	neg.f64 	%fd5889, %fd5887;
	selp.f64 	%fd5890, %fd5889, %fd5887, %p349;
	selp.f64 	%fd5891, %fd5890, %fd5887, %p347;
	cvt.rzi.f64.f64 	%fd5892, %fd5886;
	setp.neu.f64 	%p350, %fd5886, %fd5892;
	selp.f64 	%fd5894, 0dFFF8000000000000, %fd5891, %p350;
	selp.f64 	%fd32494, %fd5894, %fd5891, %p347;
	add.f64 	%fd5895, %fd5886, 0d3FE3333333333333;
	{
	.reg .b32 %temp; 
	mov.b64 	{%temp, %r1298}, %fd5895;
	}
	and.b32  	%r1299, %r1298, 2146435072;
	setp.ne.s32 	%p351, %r1299, 2146435072;
	@%p351 bra 	$L__BB1_274;
	setp.num.f64 	%p352, %fd5886, %fd5886;
	@%p352 bra 	$L__BB1_272;
	mov.f64 	%fd5897, 0d3FE3333333333333;
	add.rn.f64 	%fd32494, %fd5897, %fd5886;
	bra.uni 	$L__BB1_274;
$L__BB1_272:
	abs.f64 	%fd5896, %fd5886;
	setp.neu.f64 	%p353, %fd5896, 0d7FF0000000000000;
	@%p353 bra 	$L__BB1_274;
	shr.s32 	%r1300, %r172, 31;
	and.b32  	%r1301, %r1300, 2146435072;
	mov.b32 	%r1302, 0;
	mov.b64 	%fd32494, {%r1302, %r1301};
$L__BB1_274:
	setp.eq.f64 	%p354, %fd5886, 0d0000000000000000;
	selp.f64 	%fd5898, 0d3FF0000000000000, %fd32494, %p354;
	add.f64 	%fd5899, %fd334, 0d3FF0000000000000;
	div.rn.f64 	%fd5900, %fd333, %fd5899;
	mul.f64 	%fd356, %fd5900, %fd5898;
	mov.f64 	%fd5901, 0dC07D600000000000;
	div.rn.f64 	%fd357, %fd5901, %fd7;
	fma.rn.f64 	%fd5902, %fd357, 0d3FF71547652B82FE, 0d4338000000000000;
	{
	.reg .b32 %temp; 
	mov.b64 	{%r173, %temp}, %fd5902;
	}
	mov.f64 	%fd5903, 0dC338000000000000;
	add.rn.f64 	%fd5904, %fd5902, %fd5903;
	fma.rn.f64 	%fd5905, %fd5904, 0dBFE62E42FEFA39EF, %fd357;
	fma.rn.f64 	%fd5906, %fd5904, 0dBC7ABC9E3B39803F, %fd5905;
	fma.rn.f64 	%fd5907, %fd5906, 0d3E5ADE1569CE2BDF, 0d3E928AF3FCA213EA;
	fma.rn.f64 	%fd5908, %fd5907, %fd5906, 0d3EC71DEE62401315;
	fma.rn.f64 	%fd5909, %fd5908, %fd5906, 0d3EFA01997C89EB71;
	fma.rn.f64 	%fd5910, %fd5909, %fd5906, 0d3F2A01A014761F65;
	fma.rn.f64 	%fd5911, %fd5910, %fd5906, 0d3F56C16C1852B7AF;
	fma.rn.f64 	%fd5912, %fd5911, %fd5906, 0d3F81111111122322;
	fma.rn.f64 	%fd5913, %fd5912, %fd5906, 0d3FA55555555502A1;
	fma.rn.f64 	%fd5914, %fd5913, %fd5906, 0d3FC5555555555511;
	fma.rn.f64 	%fd5915, %fd5914, %fd5906, 0d3FE000000000000B;
	fma.rn.f64 	%fd5916, %fd5915, %fd5906, 0d3FF0000000000000;
	fma.rn.f64 	%fd5917, %fd5916, %fd5906, 0d3FF0000000000000;
	{
	.reg .b32 %temp; 
	mov.b64 	{%r174, %temp}, %fd5917;
	}
	{
	.reg .b32 %temp; 
	mov.b64 	{%temp, %r175}, %fd5917;
	}
	shl.b32 	%r1303, %r173, 20;
	add.s32 	%r1304, %r1303, %r175;
	mov.b64 	%fd32495, {%r174, %r1304};
	{
	.reg .b32 %temp; 
	mov.b64 	{%temp, %r1305}, %fd357;
	}
	mov.b32 	%f144, %r1305;
	abs.f32 	%f20, %f144;
	setp.lt.f32 	%p355, %f20, 0f4086232B;
	@%p355 bra 	$L__BB1_277;
	setp.lt.f64 	%p356, %fd357, 0d0000000000000000;
	add.f64 	%fd5918, %fd357, 0d7FF0000000000000;
	selp.f64 	%fd32495, 0d0000000000000000, %fd5918, %p356;
	setp.geu.f32 	%p357, %f20, 0f40874800;
	@%p357 bra 	$L__BB1_277;
	shr.u32 	%r1306, %r173, 31;
	add.s32 	%r1307, %r173, %r1306;
	shr.s32 	%r1308, %r1307, 1;
	shl.b32 	%r1309, %r1308, 20;
	add.s32 	%r1310, %r175, %r1309;
	mov.b64 	%fd5919, {%r174, %r1310};
	sub.s32 	%r1311, %r173, %r1308;
	shl.b32 	%r1312, %r1311, 20;
	add.s32 	%r1313, %r1312, 1072693248;
	mov.b32 	%r1314, 0;
	mov.b64 	%fd5920, {%r1314, %r1313};
	mul.f64 	%fd32495, %fd5920, %fd5919;
$L__BB1_277:
	mul.f64 	%fd362, %fd32495, 0d3DE33DCFE54A3803;
	mov.f64 	%fd5921, 0d4066800000000000;
	div.rn.f64 	%fd363, %fd5921, %fd7;
	fma.rn.f64 	%fd5922, %fd363, 0d3FF71547652B82FE, 0d4338000000000000;
	{
	.reg .b32 %temp; 
	mov.b64 	{%r176, %temp}, %fd5922;
	}
	mov.f64 	%fd5923, 0dC338000000000000;
	add.rn.f64 	%fd5924, %fd5922, %fd5923;
	fma.rn.f64 	%fd5925, %fd5924, 0dBFE62E42FEFA39EF, %fd363;
	fma.rn.f64 	%fd5926, %fd5924, 0dBC7ABC9E3B39803F, %fd5925;
	fma.rn.f64 	%fd5927, %fd5926, 0d3E5ADE1569CE2BDF, 0d3E928AF3FCA213EA;
	fma.rn.f64 	%fd5928, %fd5927, %fd5926, 0d3EC71DEE62401315;
	fma.rn.f64 	%fd5929, %fd5928, %fd5926, 0d3EFA01997C89EB71;
	fma.rn.f64 	%fd5930, %fd5929, %fd5926, 0d3F2A01A014761F65;
	fma.rn.f64 	%fd5931, %fd5930, %fd5926, 0d3F56C16C1852B7AF;
	fma.rn.f64 	%fd5932, %fd5931, %fd5926, 0d3F81111111122322;
	fma.rn.f64 	%fd5933, %fd5932, %fd5926, 0d3FA55555555502A1;
	fma.rn.f64 	%fd5934, %fd5933, %fd5926, 0d3FC5555555555511;
	fma.rn.f64 	%fd5935, %fd5934, %fd5926, 0d3FE000000000000B;
	fma.rn.f64 	%fd5936, %fd5935, %fd5926, 0d3FF0000000000000;
	fma.rn.f64 	%fd5937, %fd5936, %fd5926, 0d3FF0000000000000;
	{
	.reg .b32 %temp; 
	mov.b64 	{%r177, %temp}, %fd5937;
	}
	{
	.reg .b32 %temp; 
	mov.b64 	{%temp, %r178}, %fd5937;
	}
	shl.b32 	%r1315, %r176, 20;
	add.s32 	%r1316, %r1315, %r178;
	mov.b64 	%fd32496, {%r177, %r1316};
	{
	.reg .b32 %temp; 
	mov.b64 	{%temp, %r1317}, %fd363;
	}
	mov.b32 	%f145, %r1317;
	abs.f32 	%f21, %f145;
	setp.lt.f32 	%p358, %f21, 0f4086232B;
	@%p358 bra 	$L__BB1_280;
	setp.lt.f64 	%p359, %fd363, 0d0000000000000000;
	add.f64 	%fd5938, %fd363, 0d7FF0000000000000;
	selp.f64 	%fd32496, 0d0000000000000000, %fd5938, %p359;
	setp.geu.f32 	%p360, %f21, 0f40874800;
	@%p360 bra 	$L__BB1_280;
	shr.u32 	%r1318, %r176, 31;
	add.s32 	%r1319, %r176, %r1318;
	shr.s32 	%r1320, %r1319, 1;
	shl.b32 	%r1321, %r1320, 20;
	add.s32 	%r1322, %r178, %r1321;
	mov.b64 	%fd5939, {%r177, %r1322};
	sub.s32 	%r1323, %r176, %r1320;
	shl.b32 	%r1324, %r1323, 20;
	add.s32 	%r1325, %r1324, 1072693248;
	mov.b32 	%r1326, 0;
	mov.b64 	%fd5940, {%r1326, %r1325};
	mul.f64 	%fd32496, %fd5940, %fd5939;
$L__BB1_280:
	mul.f64 	%fd368, %fd32496, 0d3DB3CA8CB153A753;
	mov.f64 	%fd5941, 0dC09C200000000000;
	div.rn.f64 	%fd369, %fd5941, %fd7;
	fma.rn.f64 	%fd5942, %fd369, 0d3FF71547652B82FE, 0d4338000000000000;
	{
	.reg .b32 %temp; 
	mov.b64 	{%r179, %temp}, %fd5942;
	}
	mov.f64 	%fd5943, 0dC338000000000000;
	add.rn.f64 	%fd5944, %fd5942, %fd5943;
	fma.rn.f64 	%fd5945, %fd5944, 0dBFE62E42FEFA39EF, %fd369;
	fma.rn.f64 	%fd5946, %fd5944, 0dBC7ABC9E3B39803F, %fd5945;
	fma.rn.f64 	%fd5947, %fd5946, 0d3E5ADE1569CE2BDF, 0d3E928AF3FCA213EA;
	fma.rn.f64 	%fd5948, %fd5947, %fd5946, 0d3EC71DEE62401315;
	fma.rn.f64 	%fd5949, %fd5948, %fd5946, 0d3EFA01997C89EB71;
	fma.rn.f64 	%fd5950, %fd5949, %fd5946, 0d3F2A01A014761F65;
	fma.rn.f64 	%fd5951, %fd5950, %fd5946, 0d3F56C16C1852B7AF;
	fma.rn.f64 	%fd5952, %fd5951, %fd5946, 0d3F81111111122322;
	fma.rn.f64 	%fd5953, %fd5952, %fd5946, 0d3FA55555555502A1;
	fma.rn.f64 	%fd5954, %fd5953, %fd5946, 0d3FC5555555555511;
	fma.rn.f64 	%fd5955, %fd5954, %fd5946, 0d3FE000000000000B;
	fma.rn.f64 	%fd5956, %fd5955, %fd5946, 0d3FF0000000000000;
	fma.rn.f64 	%fd5957, %fd5956, %fd5946, 0d3FF0000000000000;
	{
	.reg .b32 %temp; 
	mov.b64 	{%r180, %temp}, %fd5957;
	}
	{
	.reg .b32 %temp; 
	mov.b64 	{%temp, %r181}, %fd5957;
	}
	shl.b32 	%r1327, %r179, 20;
	add.s32 	%r1328, %r1327, %r181;
	mov.b64 	%fd32497, {%r180, %r1328};
	{
	.reg .b32 %temp; 
	mov.b64 	{%temp, %r1329}, %fd369;
	}
	mov.b32 	%f146, %r1329;
	abs.f32 	%f22, %f146;
	setp.lt.f32 	%p361, %f22, 0f4086232B;
	@%p361 bra 	$L__BB1_283;
	setp.lt.f64 	%p362, %fd369, 0d0000000000000000;
	add.f64 	%fd5958, %fd369, 0d7FF0000000000000;
	selp.f64 	%fd32497, 0d0000000000000000, %fd5958, %p362;
	setp.geu.f32 	%p363, %f22, 0f40874800;
	@%p363 bra 	$L__BB1_283;
	shr.u32 	%r1330, %r179, 31;
	add.s32 	%r1331, %r179, %r1330;
	shr.s32 	%r1332, %r1331, 1;
	shl.b32 	%r1333, %r1332, 20;
	add.s32 	%r1334, %r181, %r1333;
	mov.b64 	%fd5959, {%r180, %r1334};
	sub.s32 	%r1335, %r179, %r1332;
	shl.b32 	%r1336, %r1335, 20;
	add.s32 	%r1337, %r1336, 1072693248;
	mov.b32 	%r1338, 0;
	mov.b64 	%fd5960, {%r1338, %r1337};
	mul.f64 	%fd32497, %fd5960, %fd5959;
$L__BB1_283:
	mul.f64 	%fd374, %fd32497, 0d3D88A10A1B4047B2;
	mov.f64 	%fd5961, 0d4069000000000000;
	div.rn.f64 	%fd375, %fd5961, %fd7;
	fma.rn.f64 	%fd5962, %fd375, 0d3FF71547652B82FE, 0d4338000000000000;
	{
	.reg .b32 %temp; 
	mov.b64 	{%r182, %temp}, %fd5962;
	}
	mov.f64 	%fd5963, 0dC338000000000000;
	add.rn.f64 	%fd5964, %fd5962, %fd5963;
	fma.rn.f64 	%fd5965, %fd5964, 0dBFE62E42FEFA39EF, %fd375;
	fma.rn.f64 	%fd5966, %fd5964, 0dBC7ABC9E3B39803F, %fd5965;
	fma.rn.f64 	%fd5967, %fd5966, 0d3E5ADE1569CE2BDF, 0d3E928AF3FCA213EA;
	fma.rn.f64 	%fd5968, %fd5967, %fd5966, 0d3EC71DEE62401315;
	fma.rn.f64 	%fd5969, %fd5968, %fd5966, 0d3EFA01997C89EB71;
	fma.rn.f64 	%fd5970, %fd5969, %fd5966, 0d3F2A01A014761F65;
	fma.rn.f64 	%fd5971, %fd5970, %fd5966, 0d3F56C16C1852B7AF;
	fma.rn.f64 	%fd5972, %fd5971, %fd5966, 0d3F81111111122322;
	fma.rn.f64 	%fd5973, %fd5972, %fd5966, 0d3FA55555555502A1;
	fma.rn.f64 	%fd5974, %fd5973, %fd5966, 0d3FC5555555555511;
	fma.rn.f64 	%fd5975, %fd5974, %fd5966, 0d3FE000000000000B;
	fma.rn.f64 	%fd5976, %fd5975, %fd5966, 0d3FF0000000000000;
	fma.rn.f64 	%fd5977, %fd5976, %fd5966, 0d3FF0000000000000;
	{
	.reg .b32 %temp; 
	mov.b64 	{%r183, %temp}, %fd5977;
	}
	{
	.reg .b32 %temp; 
	mov.b64 	{%temp, %r184}, %fd5977;
	}
	shl.b32 	%r1339, %r182, 20;
	add.s32 	%r1340, %r1339, %r184;
	mov.b64 	%fd32498, {%r183, %r1340};
	{
	.reg .b32 %temp; 
	mov.b64 	{%temp, %r1341}, %fd375;
	}
	mov.b32 	%f147, %r1341;
	abs.f32 	%f23, %f147;
	setp.lt.f32 	%p364, %f23, 0f4086232B;
	@%p364 bra 	$L__BB1_286;
	setp.lt.f64 	%p365, %fd375, 0d0000000000000000;
	add.f64 	%fd5978, %fd375, 0d7FF0000000000000;
	selp.f64 	%fd32498, 0d0000000000000000, %fd5978, %p365;
	setp.geu.f32 	%p366, %f23, 0f40874800;
	@%p366 bra 	$L__BB1_286;
	shr.u32 	%r1342, %r182, 31;
	add.s32 	%r1343, %r182, %r1342;
	shr.s32 	%r1344, %r1343, 1;
	shl.b32 	%r1345, %r1344, 20;
	add.s32 	%r1346, %r184, %r1345;
	mov.b64 	%fd5979, {%r183, %r1346};
	sub.s32 	%r1347, %r182, %r1344;
	shl.b32 	%r1348, %r1347, 20;
	add.s32 	%r1349, %r1348, 1072693248;
	mov.b32 	%r1350, 0;
	mov.b64 	%fd5980, {%r1350, %r1349};
	mul.f64 	%fd32498, %fd5980, %fd5979;
$L__BB1_286:
	mul.f64 	%fd380, %fd32498, 0d3DC07E1FE91B0B70;
	mov.f64 	%fd5981, 0d406F400000000000;
	div.rn.f64 	%fd381, %fd5981, %fd7;
	fma.rn.f64 	%fd5982, %fd381, 0d3FF71547652B82FE, 0d4338000000000000;
	{
	.reg .b32 %temp; 
	mov.b64 	{%r185, %temp}, %fd5982;
	}
	mov.f64 	%fd5983, 0dC338000000000000;
	add.rn.f64 	%fd5984, %fd5982, %fd5983;
	fma.rn.f64 	%fd5985, %fd5984, 0dBFE62E42FEFA39EF, %fd381;
	fma.rn.f64 	%fd5986, %fd5984, 0dBC7ABC9E3B39803F, %fd5985;
	fma.rn.f64 	%fd5987, %fd5986, 0d3E5ADE1569CE2BDF, 0d3E928AF3FCA213EA;
	fma.rn.f64 	%fd5988, %fd5987, %fd5986, 0d3EC71DEE62401315;
	fma.rn.f64 	%fd5989, %fd5988, %fd5986, 0d3EFA01997C89EB71;
	fma.rn.f64 	%fd5990, %fd5989, %fd5986, 0d3F2A01A014761F65;
	fma.rn.f64 	%fd5991, %fd5990, %fd5986, 0d3F56C16C1852B7AF;
	fma.rn.f64 	%fd5992, %fd5991, %fd5986, 0d3F81111111122322;
	fma.rn.f64 	%fd5993, %fd5992, %fd5986, 0d3FA55555555502A1;
	fma.rn.f64 	%fd5994, %fd5993, %fd5986, 0d3FC5555555555511;
	fma.rn.f64 	%fd5995, %fd5994, %fd5986, 0d3FE000000000000B;
	fma.rn.f64 	%fd5996, %fd5995, %fd5986, 0d3FF0000000000000;
	fma.rn.f64 	%fd5997, %fd5996, %fd5986, 0d3FF0000000000000;
	{
	.reg .b32 %temp; 
	mov.b64 	{%r186, %temp}, %fd5997;
	}
	{
	.reg .b32 %temp; 
	mov.b64 	{%temp, %r187}, %fd5997;
	}
	shl.b32 	%r1351, %r185, 20;
	add.s32 	%r1352, %r1351, %r187;
	mov.b64 	%fd32499, {%r186, %r1352};
	{
	.reg .b32 %temp; 
	mov.b64 	{%temp, %r1353}, %fd381;
	}
	mov.b32 	%f148, %r1353;
	abs.f32 	%f24, %f148;
	setp.lt.f32 	%p367, %f24, 0f4086232B;
	@%p367 bra 	$L__BB1_289;
	setp.lt.f64 	%p368, %fd381, 0d0000000000000000;
	add.f64 	%fd5998, %fd381, 0d7FF0000000000000;
	selp.f64 	%fd32499, 0d0000000000000000, %fd5998, %p368;
	setp.geu.f32 	%p369, %f24, 0f40874800;
	@%p369 bra 	$L__BB1_289;
	shr.u32 	%r1354, %r185, 31;
	add.s32 	%r1355, %r185, %r1354;
	shr.s32 	%r1356, %r1355, 1;
	shl.b32 	%r1357, %r1356, 20;
	add.s32 	%r1358, %r187, %r1357;
	mov.b64 	%fd5999, {%r186, %r1358};
	sub.s32 	%r1359, %r185, %r1356;
	shl.b32 	%r1360, %r1359, 20;
	add.s32 	%r1361, %r1360, 1072693248;
	mov.b32 	%r1362, 0;
	mov.b64 	%fd6000, {%r1362, %r1361};
	mul.f64 	%fd32499, %fd6000, %fd5999;
$L__BB1_289:
	mul.f64 	%fd386, %fd32499, 0d3DCA636641C4DF1A;
	mov.f64 	%fd6001, 0d404E000000000000;
	div.rn.f64 	%fd387, %fd6001, %fd7;
	fma.rn.f64 	%fd6002, %fd387, 0d3FF71547652B82FE, 0d4338000000000000;
	{
	.reg .b32 %temp; 
	mov.b64 	{%r188, %temp}, %fd6002;
	}
	mov.f64 	%fd6003, 0dC338000000000000;
	add.rn.f64 	%fd6004, %fd6002, %fd6003;
	fma.rn.f64 	%fd6005, %fd6004, 0dBFE62E42FEFA39EF, %fd387;
	fma.rn.f64 	%fd6006, %fd6004, 0dBC7ABC9E3B39803F, %fd6005;
	fma.rn.f64 	%fd6007, %fd6006, 0d3E5ADE1569CE2BDF, 0d3E928AF3FCA213EA;
	fma.rn.f64 	%fd6008, %fd6007, %fd6006, 0d3EC71DEE62401315;
	fma.rn.f64 	%fd6009, %fd6008, %fd6006, 0d3EFA01997C89EB71;
	fma.rn.f64 	%fd6010, %fd6009, %fd6006, 0d3F2A01A014761F65;
	fma.rn.f64 	%fd6011, %fd6010, %fd6006, 0d3F56C16C1852B7AF;
	fma.rn.f64 	%fd6012, %fd6011, %fd6006, 0d3F81111111122322;
	fma.rn.f64 	%fd6013, %fd6012, %fd6006, 0d3FA55555555502A1;
	fma.rn.f64 	%fd6014, %fd6013, %fd6006, 0d3FC5555555555511;
	fma.rn.f64 	%fd6015, %fd6014, %fd6006, 0d3FE000000000000B;
	fma.rn.f64 	%fd6016, %fd6015, %fd6006, 0d3FF0000000000000;
	fma.rn.f64 	%fd6017, %fd6016, %fd6006, 0d3FF0000000000000;
	{
	.reg .b32 %temp; 
	mov.b64 	{%r189, %temp}, %fd6017;
	}
	{
	.reg .b32 %temp; 
	mov.b64 	{%temp, %r190}, %fd6017;
	}
	shl.b32 	%r1363, %r188, 20;
	add.s32 	%r1364, %r1363, %r190;
	mov.b64 	%fd32500, {%r189, %r1364};
	{
	.reg .b32 %temp; 
	mov.b64 	{%temp, %r1365}, %fd387;
	}
	mov.b32 	%f149, %r1365;
	abs.f32 	%f25, %f149;
	setp.lt.f32 	%p370, %f25, 0f4086232B;
	@%p370 bra 	$L__BB1_292;
	setp.lt.f64 	%p371, %fd387, 0d0000000000000000;
	add.f64 	%fd6018, %fd387, 0d7FF0000000000000;
	selp.f64 	%fd32500, 0d0000000000000000, %fd6018, %p371;
	setp.geu.f32 	%p372, %f25, 0f40874800;
	@%p372 bra 	$L__BB1_292;
	shr.u32 	%r1366, %r188, 31;
	add.s32 	%r1367, %r188, %r1366;
	shr.s32 	%r1368, %r1367, 1;
	shl.b32 	%r1369, %r1368, 20;
	add.s32 	%r1370, %r190, %r1369;
	mov.b64 	%fd6019, {%r189, %r1370};
	sub.s32 	%r1371, %r188, %r1368;
	shl.b32 	%r1372, %r1371, 20;
	add.s32 	%r1373, %r1372, 1072693248;
	mov.b32 	%r1374, 0;
	mov.b64 	%fd6020, {%r1374, %r1373};
	mul.f64 	%fd32500, %fd6020, %fd6019;
$L__BB1_292:
	mul.f64 	%fd392, %fd32500, 0d3DE6670D7A807812;
	mov.f64 	%fd6021, 0dC0AC200000000000;
	div.rn.f64 	%fd393, %fd6021, %fd7;
	fma.rn.f64 	%fd6022, %fd393, 0d3FF71547652B82FE, 0d4338000000000000;
	{
	.reg .b32 %temp; 
	mov.b64 	{%r191, %temp}, %fd6022;
	}
	mov.f64 	%fd6023, 0dC338000000000000;
	add.rn.f64 	%fd6024, %fd6022, %fd6023;
	fma.rn.f64 	%fd6025, %fd6024, 0dBFE62E42FEFA39EF, %fd393;
	fma.rn.f64 	%fd6026, %fd6024, 0dBC7ABC9E3B39803F, %fd6025;
	fma.rn.f64 	%fd6027, %fd6026, 0d3E5ADE1569CE2BDF, 0d3E928AF3FCA213EA;
	fma.rn.f64 	%fd6028, %fd6027, %fd6026, 0d3EC71DEE62401315;
	fma.rn.f64 	%fd6029, %fd6028, %fd6026, 0d3EFA01997C89EB71;
	fma.rn.f64 	%fd6030, %fd6029, %fd6026, 0d3F2A01A014761F65;
	fma.rn.f64 	%fd6031, %fd6030, %fd6026, 0d3F56C16C1852B7AF;
	fma.rn.f64 	%fd6032, %fd6031, %fd6026, 0d3F81111111122322;
	fma.rn.f64 	%fd6033, %fd6032, %fd6026, 0d3FA55555555502A1;
	fma.rn.f64 	%fd6034, %fd6033, %fd6026, 0d3FC5555555555511;
	fma.rn.f64 	%fd6035, %fd6034, %fd6026, 0d3FE000000000000B;
	fma.rn.f64 	%fd6036, %fd6035, %fd6026, 0d3FF0000000000000;
	fma.rn.f64 	%fd6037, %fd6036, %fd6026, 0d3FF0000000000000;
	{
	.reg .b32 %temp; 
	mov.b64 	{%r192, %temp}, %fd6037;
	}
	{
	.reg .b32 %temp; 
	mov.b64 	{%temp, %r193}, %fd6037;
	}
	shl.b32 	%r1375, %r191, 20;
	add.s32 	%r1376, %r1375, %r193;
	mov.b64 	%fd32501, {%r192, %r1376};
	{
	.reg .b32 %temp; 
	mov.b64 	{%temp, %r1377}, %fd393;
	}
	mov.b32 	%f150, %r1377;
	abs.f32 	%f26, %f150;
	setp.lt.f32 	%p373, %f26, 0f4086232B;
	@%p373 bra 	$L__BB1_295;
	setp.lt.f64 	%p374, %fd393, 0d0000000000000000;
	add.f64 	%fd6038, %fd393, 0d7FF0000000000000;
	selp.f64 	%fd32501, 0d0000000000000000, %fd6038, %p374;
	setp.geu.f32 	%p375, %f26, 0f40874800;
	@%p375 bra 	$L__BB1_295;
	shr.u32 	%r1378, %r191, 31;
	add.s32 	%r1379, %r191, %r1378;
	shr.s32 	%r1380, %r1379, 1;
	shl.b32 	%r1381, %r1380, 20;
	add.s32 	%r1382, %r193, %r1381;
	mov.b64 	%fd6039, {%r192, %r1382};
	sub.s32 	%r1383, %r191, %r1380;
	shl.b32 	%r1384, %r1383, 20;
	add.s32 	%r1385, %r1384, 1072693248;
	mov.b32 	%r1386, 0;
	mov.b64 	%fd6040, {%r1386, %r1385};
	mul.f64 	%fd32501, %fd6040, %fd6039;
$L__BB1_295:
	mul.f64 	%fd398, %fd32501, 0d3DB07E1FE91B0B70;
	mul.f64 	%fd399, %fd32465, 0d3DB7A3B64595B287;
	mov.f64 	%fd6041, 0d4034000000000000;
	div.rn.f64 	%fd400, %fd6041, %fd7;
	fma.rn.f64 	%fd6042, %fd400, 0d3FF71547652B82FE, 0d4338000000000000;
	{
	.reg .b32 %temp; 
	mov.b64 	{%r194, %temp}, %fd6042;
	}
	mov.f64 	%fd6043, 0dC338000000000000;
	add.rn.f64 	%fd6044, %fd6042, %fd6043;
	fma.rn.f64 	%fd6045, %fd6044, 0dBFE62E42FEFA39EF, %fd400;
	fma.rn.f64 	%fd6046, %fd6044, 0dBC7ABC9E3B39803F, %fd6045;
	fma.rn.f64 	%fd6047, %fd6046, 0d3E5ADE1569CE2BDF, 0d3E928AF3FCA213EA;
	fma.rn.f64 	%fd6048, %fd6047, %fd6046, 0d3EC71DEE62401315;
	fma.rn.f64 	%fd6049, %fd6048, %fd6046, 0d3EFA01997C89EB71;
	fma.rn.f64 	%fd6050, %fd6049, %fd6046, 0d3F2A01A014761F65;
	fma.rn.f64 	%fd6051, %fd6050, %fd6046, 0d3F56C16C1852B7AF;
	fma.rn.f64 	%fd6052, %fd6051, %fd6046, 0d3F81111111122322;
	fma.rn.f64 	%fd6053, %fd6052, %fd6046, 0d3FA55555555502A1;
	fma.rn.f64 	%fd6054, %fd6053, %fd6046, 0d3FC5555555555511;
	fma.rn.f64 	%fd6055, %fd6054, %fd6046, 0d3FE000000000000B;
	fma.rn.f64 	%fd6056, %fd6055, %fd6046, 0d3FF0000000000000;
	fma.rn.f64 	%fd6057, %fd6056, %fd6046, 0d3FF0000000000000;
	{
	.reg .b32 %temp; 
	mov.b64 	{%r195, %temp}, %fd6057;
	}
	{
	.reg .b32 %temp; 
	mov.b64 	{%temp, %r196}, %fd6057;
	}
	shl.b32 	%r1387, %r194, 20;
	add.s32 	%r1388, %r1387, %r196;
	mov.b64 	%fd32502, {%r195, %r1388};
	{
	.reg .b32 %temp; 
	mov.b64 	{%temp, %r1389}, %fd400;
	}
	mov.b32 	%f151, %r1389;
	abs.f32 	%f27, %f151;
	setp.lt.f32 	%p376, %f27, 0f4086232B;
	@%p376 bra 	$L__BB1_298;
	setp.lt.f64 	%p377, %fd400, 0d0000000000000000;
	add.f64 	%fd6058, %fd400, 0d7FF0000000000000;
	selp.f64 	%fd32502, 0d0000000000000000, %fd6058, %p377;
	setp.geu.f32 	%p378, %f27, 0f40874800;
	@%p378 bra 	$L__BB1_298;
	shr.u32 	%r1390, %r194, 31;
	add.s32 	%r1391, %r194, %r1390;
	shr.s32 	%r1392, %r1391, 1;
	shl.b32 	%r1393, %r1392, 20;
	add.s32 	%r1394, %r196, %r1393;
	mov.b64 	%fd6059, {%r195, %r1394};
	sub.s32 	%r1395, %r194, %r1392;
	shl.b32 	%r1396, %r1395, 20;
	add.s32 	%r1397, %r1396, 1072693248;
	mov.b32 	%r1398, 0;
	mov.b64 	%fd6060, {%r1398, %r1397};
	mul.f64 	%fd32502, %fd6060, %fd6059;
$L__BB1_298:
	mul.f64 	%fd405, %fd32502, 0d3DD3F4113013E07C;
	mul.f64 	%fd406, %fd32502, 0d3DC983A0783AFD78;
	mov.f64 	%fd6061, 0dC097700000000000;
	div.rn.f64 	%fd407, %fd6061, %fd7;
	fma.rn.f64 	%fd6062, %fd407, 0d3FF71547652B82FE, 0d4338000000000000;
	{
	.reg .b32 %temp; 
	mov.b64 	{%r197, %temp}, %fd6062;
	}
	mov.f64 	%fd6063, 0dC338000000000000;
	add.rn.f64 	%fd6064, %fd6062, %fd6063;
	fma.rn.f64 	%fd6065, %fd6064, 0dBFE62E42FEFA39EF, %fd407;
	fma.rn.f64 	%fd6066, %fd6064, 0dBC7ABC9E3B39803F, %fd6065;
	fma.rn.f64 	%fd6067, %fd6066, 0d3E5ADE1569CE2BDF, 0d3E928AF3FCA213EA;
	fma.rn.f64 	%fd6068, %fd6067, %fd6066, 0d3EC71DEE62401315;
	fma.rn.f64 	%fd6069, %fd6068, %fd6066, 0d3EFA01997C89EB71;
	fma.rn.f64 	%fd6070, %fd6069, %fd6066, 0d3F2A01A014761F65;
	fma.rn.f64 	%fd6071, %fd6070, %fd6066, 0d3F56C16C1852B7AF;
	fma.rn.f64 	%fd6072, %fd6071, %fd6066, 0d3F81111111122322;
	fma.rn.f64 	%fd6073, %fd6072, %fd6066, 0d3FA55555555502A1;
	fma.rn.f64 	%fd6074, %fd6073, %fd6066, 0d3FC5555555555511;
	fma.rn.f64 	%fd6075, %fd6074, %fd6066, 0d3FE000000000000B;
	fma.rn.f64 	%fd6076, %fd6075, %fd6066, 0d3FF0000000000000;
	fma.rn.f64 	%fd6077, %fd6076, %fd6066, 0d3FF0000000000000;
	{
	.reg .b32 %temp; 
	mov.b64 	{%r198, %temp}, %fd6077;
	}
	{
	.reg .b32 %temp; 
	mov.b64 	{%temp, %r199}, %fd6077;
	}
	shl.b32 	%r1399, %r197, 20;
	add.s32 	%r1400, %r1399, %r199;
	mov.b64 	%fd32503, {%r198, %r1400};
	{
	.reg .b32 %temp; 
	mov.b64 	{%temp, %r1401}, %fd407;
	}
	mov.b32 	%f152, %r1401;
	abs.f32 	%f28, %f152;
	setp.lt.f32 	%p379, %f28, 0f4086232B;
	@%p379 bra 	$L__BB1_301;
	setp.lt.f64 	%p380, %fd407, 0d0000000000000000;
	add.f64 	%fd6078, %fd407, 0d7FF0000000000000;
	selp.f64 	%fd32503, 0d0000000000000000, %fd6078, %p380;
	setp.geu.f32 	%p381, %f28, 0f40874800;
	@%p381 bra 	$L__BB1_301;
	shr.u32 	%r1402, %r197, 31;
	add.s32 	%r1403, %r197, %r1402;
	shr.s32 	%r1404, %r1403, 1;
	shl.b32 	%r1405, %r1404, 20;
	add.s32 	%r1406, %r199, %r1405;
	mov.b64 	%fd6079, {%r198, %r1406};
	sub.s32 	%r1407, %r197, %r1404;
	shl.b32 	%r1408, %r1407, 20;
	add.s32 	%r1409, %r1408, 1072693248;
	mov.b32 	%r1410, 0;
	mov.b64 	%fd6080, {%r1410, %r1409};
	mul.f64 	%fd32503, %fd6080, %fd6079;
$L__BB1_301:
	mul.f64 	%fd412, %fd32503, 0d3D8A636641C4DF1A;
	mov.f64 	%fd6081, 0d4059000000000000;
	div.rn.f64 	%fd413, %fd6081, %fd7;
	fma.rn.f64 	%fd6082, %fd413, 0d3FF71547652B82FE, 0d4338000000000000;
	{
	.reg .b32 %temp; 
	mov.b64 	{%r200, %temp}, %fd6082;
	}
	mov.f64 	%fd6083, 0dC338000000000000;
	add.rn.f64 	%fd6084, %fd6082, %fd6083;
	fma.rn.f64 	%fd6085, %fd6084, 0dBFE62E42FEFA39EF, %fd413;
	fma.rn.f64 	%fd6086, %fd6084, 0dBC7ABC9E3B39803F, %fd6085;
	fma.rn.f64 	%fd6087, %fd6086, 0d3E5ADE1569CE2BDF, 0d3E928AF3FCA213EA;
	fma.rn.f64 	%fd6088, %fd6087, %fd6086, 0d3EC71DEE62401315;
	fma.rn.f64 	%fd6089, %fd6088, %fd6086, 0d3EFA01997C89EB71;
	fma.rn.f64 	%fd6090, %fd6089, %fd6086, 0d3F2A01A014761F65;
	fma.rn.f64 	%fd6091, %fd6090, %fd6086, 0d3F56C16C1852B7AF;
	fma.rn.f64 	%fd6092, %fd6091, %fd6086, 0d3F81111111122322;
	fma.rn.f64 	%fd6093, %fd6092, %fd6086, 0d3FA55555555502A1;
	fma.rn.f64 	%fd6094, %fd6093, %fd6086, 0d3FC5555555555511;
	fma.rn.f64 	%fd6095, %fd6094, %fd6086, 0d3FE000000000000B;
	fma.rn.f64 	%fd6096, %fd6095, %fd6086, 0d3FF0000000000000;
	fma.rn.f64 	%fd6097, %fd6096, %fd6086, 0d3FF0000000000000;
	{
	.reg .b32 %temp; 
	mov.b64 	{%r201, %temp}, %fd6097;
	}
	{
	.reg .b32 %temp; 
	mov.b64 	{%temp, %r202}, %fd6097;
	}
	shl.b32 	%r1411, %r200, 20;
	add.s32 	%r1412, %r1411, %r202;
	mov.b64 	%fd32504, {%r201, %r1412};
	{
	.reg .b32 %temp; 
	mov.b64 	{%temp, %r1413}, %fd413;
	}
	mov.b32 	%f153, %r1413;
	abs.f32 	%f29, %f153;
	setp.lt.f32 	%p382, %f29, 0f4086232B;
	@%p382 bra 	$L__BB1_304;
	setp.lt.f64 	%p383, %fd413, 0d0000000000000000;
	add.f64 	%fd6098, %fd413, 0d7FF0000000000000;
	selp.f64 	%fd32504, 0d0000000000000000, %fd6098, %p383;
	setp.geu.f32 	%p384, %f29, 0f40874800;
	@%p384 bra 	$L__BB1_304;
	shr.u32 	%r1414, %r200, 31;
	add.s32 	%r1415, %r200, %r1414;
	shr.s32 	%r1416, %r1415, 1;
	shl.b32 	%r1417, %r1416, 20;
	add.s32 	%r1418, %r202, %r1417;
	mov.b64 	%fd6099, {%r201, %r1418};
	sub.s32 	%r1419, %r200, %r1416;
	shl.b32 	%r1420, %r1419, 20;
	add.s32 	%r1421, %r1420, 1072693248;
	mov.b32 	%r1422, 0;
	mov.b64 	%fd6100, {%r1422, %r1421};
	mul.f64 	%fd32504, %fd6100, %fd6099;
$L__BB1_304:
	mul.f64 	%fd418, %fd32504, 0d3DB716F9798C4336;
	mov.f64 	%fd6101, 0d406A400000000000;
	div.rn.f64 	%fd419, %fd6101, %fd7;
	fma.rn.f64 	%fd6102, %fd419, 0d3FF71547652B82FE, 0d4338000000000000;
	{
	.reg .b32 %temp; 
	mov.b64 	{%r203, %temp}, %fd6102;
	}
	mov.f64 	%fd6103, 0dC338000000000000;
	add.rn.f64 	%fd6104, %fd6102, %fd6103;
	fma.rn.f64 	%fd6105, %fd6104, 0dBFE62E42FEFA39EF, %fd419;
	fma.rn.f64 	%fd6106, %fd6104, 0dBC7ABC9E3B39803F, %fd6105;
	fma.rn.f64 	%fd6107, %fd6106, 0d3E5ADE1569CE2BDF, 0d3E928AF3FCA213EA;
	fma.rn.f64 	%fd6108, %fd6107, %fd6106, 0d3EC71DEE62401315;
	fma.rn.f64 	%fd6109, %fd6108, %fd6106, 0d3EFA01997C89EB71;
	fma.rn.f64 	%fd6110, %fd6109, %fd6106, 0d3F2A01A014761F65;
	fma.rn.f64 	%fd6111, %fd6110, %fd6106, 0d3F56C16C1852B7AF;
	fma.rn.f64 	%fd6112, %fd6111, %fd6106, 0d3F81111111122322;
	fma.rn.f64 	%fd6113, %fd6112, %fd6106, 0d3FA55555555502A1;
	fma.rn.f64 	%fd6114, %fd6113, %fd6106, 0d3FC5555555555511;
	fma.rn.f64 	%fd6115, %fd6114, %fd6106, 0d3FE000000000000B;
	fma.rn.f64 	%fd6116, %fd6115, %fd6106, 0d3FF0000000000000;
	fma.rn.f64 	%fd6117, %fd6116, %fd6106, 0d3FF0000000000000;
	{
	.reg .b32 %temp; 
	mov.b64 	{%r204, %temp}, %fd6117;
	}
	{
	.reg .b32 %temp; 
	mov.b64 	{%temp, %r205}, %fd6117;
	}
	shl.b32 	%r1423, %r203, 20;
	add.s32 	%r1424, %r1423, %r205;
	mov.b64 	%fd32505, {%r204, %r1424};
	{
	.reg .b32 %temp; 
	mov.b64 	{%temp, %r1425}, %fd419;
	}
	mov.b32 	%f154, %r1425;
	abs.f32 	%f30, %f154;
	setp.lt.f32 	%p385, %f30, 0f4086232B;
	@%p385 bra 	$L__BB1_307;
	setp.lt.f64 	%p386, %fd419, 0d0000000000000000;
	add.f64 	%fd6118, %fd419, 0d7FF0000000000000;
	selp.f64 	%fd32505, 0d0000000000000000, %fd6118, %p386;
	setp.geu.f32 	%p387, %f30, 0f40874800;
	@%p387 bra 	$L__BB1_307;
	shr.u32 	%r1426, %r203, 31;
	add.s32 	%r1427, %r203, %r1426;
	shr.s32 	%r1428, %r1427, 1;
	shl.b32 	%r1429, %r1428, 20;
	add.s32 	%r1430, %r205, %r1429;
	mov.b64 	%fd6119, {%r204, %r1430};
	sub.s32 	%r1431, %r203, %r1428;
	shl.b32 	%r1432, %r1431, 20;
	add.s32 	%r1433, %r1432, 1072693248;
	mov.b32 	%r1434, 0;
	mov.b64 	%fd6120, {%r1434, %r1433};
	mul.f64 	%fd32505, %fd6120, %fd6119;
$L__BB1_307:
	mul.f64 	%fd424, %fd32505, 0d3D966E16EB1A8A6F;
	mov.f64 	%fd6121, 0dC0A3240000000000;
	div.rn.f64 	%fd425, %fd6121, %fd7;
	fma.rn.f64 	%fd6122, %fd425, 0d3FF71547652B82FE, 0d4338000000000000;
	{
	.reg .b32 %temp; 
	mov.b64 	{%r206, %temp}, %fd6122;
	}
	mov.f64 	%fd6123, 0dC338000000000000;
	add.rn.f64 	%fd6124, %fd6122, %fd6123;
	fma.rn.f64 	%fd6125, %fd6124, 0dBFE62E42FEFA39EF, %fd425;
	fma.rn.f64 	%fd6126, %fd6124, 0dBC7ABC9E3B39803F, %fd6125;
	fma.rn.f64 	%fd6127, %fd6126, 0d3E5ADE1569CE2BDF, 0d3E928AF3FCA213EA;
	fma.rn.f64 	%fd6128, %fd6127, %fd6126, 0d3EC71DEE62401315;
	fma.rn.f64 	%fd6129, %fd6128, %fd6126, 0d3EFA01997C89EB71;
	fma.rn.f64 	%fd6130, %fd6129, %fd6126, 0d3F2A01A014761F65;
	fma.rn.f64 	%fd6131, %fd6130, %fd6126, 0d3F56C16C1852B7AF;
	fma.rn.f64 	%fd6132, %fd6131, %fd6126, 0d3F81111111122322;
	fma.rn.f64 	%fd6133, %fd6132, %fd6126, 0d3FA55555555502A1;
	fma.rn.f64 	%fd6134, %fd6133, %fd6126, 0d3FC5555555555511;
	fma.rn.f64 	%fd6135, %fd6134, %fd6126, 0d3FE000000000000B;
	fma.rn.f64 	%fd6136, %fd6135, %fd6126, 0d3FF0000000000000;
	fma.rn.f64 	%fd6137, %fd6136, %fd6126, 0d3FF0000000000000;
	{
	.reg .b32 %temp; 
	mov.b64 	{%r207, %temp}, %fd6137;
	}
	{
	.reg .b32 %temp; 
	mov.b64 	{%temp, %r208}, %fd6137;
	}
	shl.b32 	%r1435, %r206, 20;
	add.s32 	%r1436, %r1435, %r208;
	mov.b64 	%fd32506, {%r207, %r1436};
	{
	.reg .b32 %temp; 
	mov.b64 	{%temp, %r1437}, %fd425;
	}
	mov.b32 	%f155, %r1437;
	abs.f32 	%f31, %f155;
	setp.lt.f32 	%p388, %f31, 0f4086232B;
	@%p388 bra 	$L__BB1_310;
	setp.lt.f64 	%p389, %fd425, 0d0000000000000000;
	add.f64 	%fd6138, %fd425, 0d7FF0000000000000;
	selp.f64 	%fd32506, 0d0000000000000000, %fd6138, %p389;
	setp.geu.f32 	%p390, %f31, 0f40874800;
	@%p390 bra 	$L__BB1_310;
	shr.u32 	%r1438, %r206, 31;
	add.s32 	%r1439, %r206, %r1438;
	shr.s32 	%r1440, %r1439, 1;
	shl.b32 	%r1441, %r1440, 20;
	add.s32 	%r1442, %r208, %r1441;
	mov.b64 	%fd6139, {%r207, %r1442};
	sub.s32 	%r1443, %r206, %r1440;
	shl.b32 	%r1444, %r1443, 20;
	add.s32 	%r1445, %r1444, 1072693248;
	mov.b32 	%r1446, 0;
	mov.b64 	%fd6140, {%r1446, %r1445};
	mul.f64 	%fd32506, %fd6140, %fd6139;
$L__BB1_310:
	mul.f64 	%fd430, %fd32506, 0d3D40E374A4F8E0B4;
	mov.f64 	%fd6141, 0d406B800000000000;
	div.rn.f64 	%fd431, %fd6141, %fd7;
	fma.rn.f64 	%fd6142, %fd431, 0d3FF71547652B82FE, 0d4338000000000000;
	{
	.reg .b32 %temp; 
	mov.b64 	{%r209, %temp}, %fd6142;
	}
	mov.f64 	%fd6143, 0dC338000000000000;
	add.rn.f64 	%fd6144, %fd6142, %fd6143;
	fma.rn.f64 	%fd6145, %fd6144, 0dBFE62E42FEFA39EF, %fd431;
	fma.rn.f64 	%fd6146, %fd6144, 0dBC7ABC9E3B39803F, %fd6145;
	fma.rn.f64 	%fd6147, %fd6146, 0d3E5ADE1569CE2BDF, 0d3E928AF3FCA213EA;
	fma.rn.f64 	%fd6148, %fd6147, %fd6146, 0d3EC71DEE62401315;
	fma.rn.f64 	%fd6149, %fd6148, %fd6146, 0d3EFA01997C89EB71;
	fma.rn.f64 	%fd6150, %fd6149, %fd6146, 0d3F2A01A014761F65;
	fma.rn.f64 	%fd6151, %fd6150, %fd6146, 0d3F56C16C1852B7AF;
	fma.rn.f64 	%fd6152, %fd6151, %fd6146, 0d3F81111111122322;
	fma.rn.f64 	%fd6153, %fd6152, %fd6146, 0d3FA55555555502A1;
	fma.rn.f64 	%fd6154, %fd6153, %fd6146, 0d3FC5555555555511;
	fma.rn.f64 	%fd6155, %fd6154, %fd6146, 0d3FE000000000000B;
	fma.rn.f64 	%fd6156, %fd6155, %fd6146, 0d3FF0000000000000;
	fma.rn.f64 	%fd6157, %fd6156, %fd6146, 0d3FF0000000000000;
	{
	.reg .b32 %temp; 
	mov.b64 	{%r210, %temp}, %fd6157;
	}
	{
	.reg .b32 %temp; 
	mov.b64 	{%temp, %r211}, %fd6157;
	}
	shl.b32 	%r1447, %r209, 20;
	add.s32 	%r1448, %r1447, %r211;
	mov.b64 	%fd32507, {%r210, %r1448};
	{
	.reg .b32 %temp; 
	mov.b64 	{%temp, %r1449}, %fd431;
	}
	mov.b32 	%f156, %r1449;
	abs.f32 	%f32, %f156;
	setp.lt.f32 	%p391, %f32, 0f4086232B;
	@%p391 bra 	$L__BB1_313;
	setp.lt.f64 	%p392, %fd431, 0d0000000000000000;
	add.f64 	%fd6158, %fd431, 0d7FF0000000000000;
	selp.f64 	%fd32507, 0d0000000000000000, %fd6158, %p392;
	setp.geu.f32 	%p393, %f32, 0f40874800;
	@%p393 bra 	$L__BB1_313;
	shr.u32 	%r1450, %r209, 31;
	add.s32 	%r1451, %r209, %r1450;
	shr.s32 	%r1452, %r1451, 1;
	shl.b32 	%r1453, %r1452, 20;
	add.s32 	%r1454, %r211, %r1453;
	mov.b64 	%fd6159, {%r210, %r1454};
	sub.s32 	%r1455, %r209, %r1452;
	shl.b32 	%r1456, %r1455, 20;
	add.s32 	%r1457, %r1456, 1072693248;
	mov.b32 	%r1458, 0;
	mov.b64 	%fd6160, {%r1458, %r1457};
	mul.f64 	%fd32507, %fd6160, %fd6159;
$L__BB1_313:
	mul.f64 	%fd436, %fd32507, 0d3D9982382E829366;
	mov.f64 	%fd6161, 0d4065400000000000;
	div.rn.f64 	%fd437, %fd6161, %fd7;
	fma.rn.f64 	%fd6162, %fd437, 0d3FF71547652B82FE, 0d4338000000000000;
	{
	.reg .b32 %temp; 
	mov.b64 	{%r212, %temp}, %fd6162;
	}
	mov.f64 	%fd6163, 0dC338000000000000;
	add.rn.f64 	%fd6164, %fd6162, %fd6163;
	fma.rn.f64 	%fd6165, %fd6164, 0dBFE62E42FEFA39EF, %fd437;
	fma.rn.f64 	%fd6166, %fd6164, 0dBC7ABC9E3B39803F, %fd6165;
	fma.rn.f64 	%fd6167, %fd6166, 0d3E5ADE1569CE2BDF, 0d3E928AF3FCA213EA;
	fma.rn.f64 	%fd6168, %fd6167, %fd6166, 0d3EC71DEE62401315;
	fma.rn.f64 	%fd6169, %fd6168, %fd6166, 0d3EFA01997C89EB71;
	fma.rn.f64 	%fd6170, %fd6169, %fd6166, 0d3F2A01A014761F65;
	fma.rn.f64 	%fd6171, %fd6170, %fd6166, 0d3F56C16C1852B7AF;
	fma.rn.f64 	%fd6172, %fd6171, %fd6166, 0d3F81111111122322;
	fma.rn.f64 	%fd6173, %fd6172, %fd6166, 0d3FA55555555502A1;
	fma.rn.f64 	%fd6174, %fd6173, %fd6166, 0d3FC5555555555511;
	fma.rn.f64 	%fd6175, %fd6174, %fd6166, 0d3FE000000000000B;
	fma.rn.f64 	%fd6176, %fd6175, %fd6166, 0d3FF0000000000000;
	fma.rn.f64 	%fd6177, %fd6176, %fd6166, 0d3FF0000000000000;
	{
	.reg .b32 %temp; 
	mov.b64 	{%r213, %temp}, %fd6177;
	}
	{
	.reg .b32 %temp; 
	mov.b64 	{%temp, %r214}, %fd6177;
	}
	shl.b32 	%r1459, %r212, 20;
	add.s32 	%r1460, %r1459, %r214;
	mov.b64 	%fd32508, {%r213, %r1460};
	{
	.reg .b32 %temp; 
	mov.b64 	{%temp, %r1461}, %fd437;
	}
	mov.b32 	%f157, %r1461;
	abs.f32 	%f33, %f157;
	setp.lt.f32 	%p394, %f33, 0f4086232B;
	@%p394 bra 	$L__BB1_316;
	setp.lt.f64 	%p395, %fd437, 0d0000000000000000;
	add.f64 	%fd6178, %fd437, 0d7FF0000000000000;
	selp.f64 	%fd32508, 0d0000000000000000, %fd6178, %p395;
	setp.geu.f32 	%p396, %f33, 0f40874800;
	@%p396 bra 	$L__BB1_316;
	shr.u32 	%r1462, %r212, 31;
	add.s32 	%r1463, %r212, %r1462;
	shr.s32 	%r1464, %r1463, 1;
	shl.b32 	%r1465, %r1464, 20;
	add.s32 	%r1466, %r214, %r1465;
	mov.b64 	%fd6179, {%r213, %r1466};
	sub.s32 	%r1467, %r212, %r1464;
	shl.b32 	%r1468, %r1467, 20;
	add.s32 	%r1469, %r1468, 1072693248;
	mov.b32 	%r1470, 0;
	mov.b64 	%fd6180, {%r1470, %r1469};
	mul.f64 	%fd32508, %fd6180, %fd6179;
$L__BB1_316:
	mul.f64 	%fd442, %fd32508, 0d3DB07E1FE91B0B70;
	mov.f64 	%fd6181, 0d40C52C0000000000;
	div.rn.f64 	%fd443, %fd6181, %fd7;
	fma.rn.f64 	%fd6182, %fd443, 0d3FF71547652B82FE, 0d4338000000000000;
	{
	.reg .b32 %temp; 
	mov.b64 	{%r215, %temp}, %fd6182;
	}
	mov.f64 	%fd6183, 0dC338000000000000;
	add.rn.f64 	%fd6184, %fd6182, %fd6183;
	fma.rn.f64 	%fd6185, %fd6184, 0dBFE62E42FEFA39EF, %fd443;
	fma.rn.f64 	%fd6186, %fd6184, 0dBC7ABC9E3B39803F, %fd6185;
	fma.rn.f64 	%fd6187, %fd6186, 0d3E5ADE1569CE2BDF, 0d3E928AF3FCA213EA;
	fma.rn.f64 	%fd6188, %fd6187, %fd6186, 0d3EC71DEE62401315;
	fma.rn.f64 	%fd6189, %fd6188, %fd6186, 0d3EFA01997C89EB71;
	fma.rn.f64 	%fd6190, %fd6189, %fd6186, 0d3F2A01A014761F65;
	fma.rn.f64 	%fd6191, %fd6190, %fd6186, 0d3F56C16C1852B7AF;
	fma.rn.f64 	%fd6192, %fd6191, %fd6186, 0d3F81111111122322;
	fma.rn.f64 	%fd6193, %fd6192, %fd6186, 0d3FA55555555502A1;
	fma.rn.f64 	%fd6194, %fd6193, %fd6186, 0d3FC5555555555511;
	fma.rn.f64 	%fd6195, %fd6194, %fd6186, 0d3FE000000000000B;
	fma.rn.f64 	%fd6196, %fd6195, %fd6186, 0d3FF0000000000000;
	fma.rn.f64 	%fd6197, %fd6196, %fd6186, 0d3FF0000000000000;
	{
	.reg .b32 %temp; 
	mov.b64 	{%r216, %temp}, %fd6197;
	}
	{
	.reg .b32 %temp; 
	mov.b64 	{%temp, %r217}, %fd6197;
	}
	shl.b32 	%r1471, %r215, 20;
	add.s32 	%r1472, %r1471, %r217;
	mov.b64 	%fd32509, {%r216, %r1472};
	{
	.reg .b32 %temp; 
	mov.b64 	{%temp, %r1473}, %fd443;
	}
	mov.b32 	%f158, %r1473;
	abs.f32 	%f34, %f158;
	setp.lt.f32 	%p397, %f34, 0f4086232B;
	@%p397 bra 	$L__BB1_319;
	setp.lt.f64 	%p398, %fd443, 0d0000000000000000;
	add.f64 	%fd6198, %fd443, 0d7FF0000000000000;
	selp.f64 	%fd32509, 0d0000000000000000, %fd6198, %p398;
	setp.geu.f32 	%p399, %f34, 0f40874800;
	@%p399 bra 	$L__BB1_319;
	shr.u32 	%r1474, %r215, 31;
	add.s32 	%r1475, %r215, %r1474;
	shr.s32 	%r1476, %r1475, 1;
	shl.b32 	%r1477, %r1476, 20;
	add.s32 	%r1478, %r217, %r1477;
	mov.b64 	%fd6199, {%r216, %r1478};
	sub.s32 	%r1479, %r215, %r1476;
	shl.b32 	%r1480, %r1479, 20;
	add.s32 	%r1481, %r1480, 1072693248;
	mov.b32 	%r1482, 0;
	mov.b64 	%fd6200, {%r1482, %r1481};
	mul.f64 	%fd32509, %fd6200, %fd6199;
$L__BB1_319:
	setp.neu.f64 	%p400, %fd26, 0d0000000000000000;
	mul.f64 	%fd6201, %fd32509, 0d3A7CB85F9C78D717;
	div.rn.f64 	%fd448, %fd64, %fd6201;
	mov.f64 	%fd6202, 0d4004CCCCCCCCCCCD;
	{
	.reg .b32 %temp; 
	mov.b64 	{%temp, %r218}, %fd6202;
	}
	and.b32  	%r219, %r218, 2146435072;
	@%p400 bra 	$L__BB1_321;
	setp.eq.s32 	%p402, %r219, 1127219200;
	selp.b32 	%r1483, %r12, 0, %p402;
	setp.lt.s32 	%p403, %r218, 0;
	or.b32  	%r1484, %r1483, 2146435072;
	selp.b32 	%r1485, %r1484, %r1483, %p403;
	mov.b32 	%r1486, 0;
	mov.b64 	%fd32511, {%r1486, %r1485};
	bra.uni 	$L__BB1_322;
$L__BB1_321:
	setp.lt.s32 	%p401, %r12, 0;
	{ // callseq 83, 0
	.param .b64 param0;
	st.param.f64 	[param0], %fd27;
	.param .b64 param1;
	st.param.f64 	[param1], 0d4004CCCCCCCCCCCD;
	.param .b64 retval0;
	call.uni (retval0), 
	__internal_accurate_pow, 
	(
	param0, 
	param1
	);
	ld.param.f64 	%fd6203, [retval0];
	} // callseq 83
	selp.f64 	%fd32511, 0dFFF8000000000000, %fd6203, %p401;
$L__BB1_322:
	add.f64 	%fd6205, %fd26, 0d4004CCCCCCCCCCCD;
	{
	.reg .b32 %temp; 
	mov.b64 	{%temp, %r1487}, %fd6205;
	}
	and.b32  	%r1488, %r1487, 2146435072;
	setp.ne.s32 	%p404, %r1488, 2146435072;
	@%p404 bra 	$L__BB1_327;
	setp.num.f64 	%p405, %fd26, %fd26;
	@%p405 bra 	$L__BB1_325;
	mov.f64 	%fd6206, 0d4004CCCCCCCCCCCD;
	add.rn.f64 	%fd32511, %fd26, %fd6206;
	bra.uni 	$L__BB1_327;
$L__BB1_325:
	setp.neu.f64 	%p406, %fd27, 0d7FF0000000000000;
	@%p406 bra 	$L__BB1_327;
	setp.eq.s32 	%p407, %r219, 1127219200;
	setp.lt.s32 	%p408, %r12, 0;
	setp.lt.s32 	%p409, %r218, 0;
	selp.b32 	%r1490, 0, 2146435072, %p409;
	and.b32  	%r1491, %r218, 2147483647;
	setp.ne.s32 	%p410, %r1491, 1071644672;
	or.b32  	%r1492, %r1490, -2147483648;
	selp.b32 	%r1493, %r1492, %r1490, %p410;
	selp.b32 	%r1494, %r1493, %r1490, %p407;
	selp.b32 	%r1495, %r1494, %r1490, %p408;
	mov.b32 	%r1496, 0;
	mov.b64 	%fd32511, {%r1496, %r1495};
$L__BB1_327:
	setp.eq.f64 	%p411, %fd26, 0d3FF0000000000000;
	setp.neu.f64 	%p412, %fd26, 0d0000000000000000;
	mul.f64 	%fd6207, %fd32511, 0d39AC653731B076DF;
	selp.f64 	%fd455, 0d39AC653731B076DF, %fd6207, %p411;
	mov.f64 	%fd6208, 0d3FB999999999999A;
	{
	.reg .b32 %temp; 
	mov.b64 	{%temp, %r220}, %fd6208;
	}
	and.b32  	%r221, %r220, 2146435072;
	@%p412 bra 	$L__BB1_329;
	setp.eq.s32 	%p414, %r221, 1126170624;
	selp.b32 	%r1497, %r12, 0, %p414;
	setp.lt.s32 	%p415, %r220, 0;
	or.b32  	%r1498, %r1497, 2146435072;
	selp.b32 	%r1499, %r1498, %r1497, %p415;
	mov.b32 	%r1500, 0;
	mov.b64 	%fd32513, {%r1500, %r1499};
	bra.uni 	$L__BB1_330;
$L__BB1_329:
	setp.lt.s32 	%p413, %r12, 0;
	{ // callseq 84, 0
	.param .b64 param0;
	st.param.f64 	[param0], %fd27;
	.param .b64 param1;
	st.param.f64 	[param1], 0d3FB999999999999A;
	.param .b64 retval0;
	call.uni (retval0), 
	__internal_accurate_pow, 
	(
	param0, 
	param1
	);
	ld.param.f64 	%fd6209, [retval0];
	} // callseq 84
	selp.f64 	%fd32513, 0dFFF8000000000000, %fd6209, %p413;
$L__BB1_330:
	add.f64 	%fd6211, %fd26, 0d3FB999999999999A;
	{
	.reg .b32 %temp; 
	mov.b64 	{%temp, %r1501}, %fd6211;
	}
	and.b32  	%r1502, %r1501, 2146435072;
	setp.ne.s32 	%p416, %r1502, 2146435072;
	@%p416 bra 	$L__BB1_335;
	setp.num.f64 	%p417, %fd26, %fd26;
	@%p417 bra 	$L__BB1_333;
	mov.f64 	%fd6212, 0d3FB999999999999A;
	add.rn.f64 	%fd32513, %fd26, %fd6212;
	bra.uni 	$L__BB1_335;
$L__BB1_333:
	setp.neu.f64 	%p418, %fd27, 0d7FF0000000000000;
	@%p418 bra 	$L__BB1_335;
	setp.eq.s32 	%p419, %r221, 1126170624;
	setp.lt.s32 	%p420, %r12, 0;
	setp.lt.s32 	%p421, %r220, 0;
	selp.b32 	%r1504, 0, 2146435072, %p421;
	and.b32  	%r1505, %r220, 2147483647;
	setp.ne.s32 	%p422, %r1505, 1071644672;
	or.b32  	%r1506, %r1504, -2147483648;
	selp.b32 	%r1507, %r1506, %r1504, %p422;
	selp.b32 	%r1508, %r1507, %r1504, %p419;
	selp.b32 	%r1509, %r1508, %r1504, %p420;
	mov.b32 	%r1510, 0;
	mov.b64 	%fd32513, {%r1510, %r1509};
$L__BB1_335:
	mul.f64 	%fd462, %fd8, %fd455;
	setp.eq.f64 	%p423, %fd26, 0d3FF0000000000000;
	mul.f64 	%fd6213, %fd32513, 0d3DC3CA8CB153A753;
	selp.f64 	%fd6214, 0d3DC3CA8CB153A753, %fd6213, %p423;
	div.rn.f64 	%fd463, %fd462, %fd6214;
	{
	.reg .b32 %temp; 
	mov.b64 	{%temp, %r3250}, %fd463;
	}
	{
	.reg .b32 %temp; 
	mov.b64 	{%r3251, %temp}, %fd463;
	}
	setp.gt.s32 	%p424, %r3250, 1048575;
	mov.b32 	%r3252, -1023;
	mov.f64 	%fd32514, %fd463;
	@%p424 bra 	$L__BB1_337;
	mul.f64 	%fd32514, %fd463, 0d4350000000000000;
	{
	.reg .b32 %temp; 
	mov.b64 	{%temp, %r3250}, %fd32514;
	}
	{
	.reg .b32 %temp; 
	mov.b64 	{%r3251, %temp}, %fd32514;
	}
	mov.b32 	%r3252, -1077;
$L__BB1_337:
	add.s32 	%r1513, %r3250, -1;
	setp.gt.u32 	%p425, %r1513, 2146435070;
	@%p425 bra 	$L__BB1_341;
	shr.u32 	%r1516, %r3250, 20;
	add.s32 	%r3253, %r3252, %r1516;
	and.b32  	%r1517, %r3250, 1048575;
	or.b32  	%r1518, %r1517, 1072693248;
	mov.b64 	%fd32515, {%r3251, %r1518};
	setp.lt.u32 	%p427, %r1518, 1073127583;
	@%p427 bra 	$L__BB1_340;
	{
	.reg .b32 %temp; 
	mov.b64 	{%r1519, %temp}, %fd32515;
	}
	{
	.reg .b32 %temp; 
	mov.b64 	{%temp, %r1520}, %fd32515;
	}
	add.s32 	%r1521, %r1520, -1048576;
	mov.b64 	%fd32515, {%r1519, %r1521};
	add.s32 	%r3253, %r3253, 1;
$L__BB1_340:
	add.f64 	%fd6216, %fd32515, 0dBFF0000000000000;
	add.f64 	%fd6217, %fd32515, 0d3FF0000000000000;
	rcp.approx.ftz.f64 	%fd6218, %fd6217;
	neg.f64 	%fd6219, %fd6217;
	fma.rn.f64 	%fd6220, %fd6219, %fd6218, 0d3FF0000000000000;
	fma.rn.f64 	%fd6221, %fd6220, %fd6220, %fd6220;
	fma.rn.f64 	%fd6222, %fd6221, %fd6218, %fd6218;
	mul.f64 	%fd6223, %fd6216, %fd6222;
	fma.rn.f64 	%fd6224, %fd6216, %fd6222, %fd6223;
	mul.f64 	%fd6225, %fd6224, %fd6224;
	fma.rn.f64 	%fd6226, %fd6225, 0d3EB1380B3AE80F1E, 0d3ED0EE258B7A8B04;
	fma.rn.f64 	%fd6227, %fd6226, %fd6225, 0d3EF3B2669F02676F;
	fma.rn.f64 	%fd6228, %fd6227, %fd6225, 0d3F1745CBA9AB0956;
	fma.rn.f64 	%fd6229, %fd6228, %fd6225, 0d3F3C71C72D1B5154;
	fma.rn.f64 	%fd6230, %fd6229, %fd6225, 0d3F624924923BE72D;
	fma.rn.f64 	%fd6231, %fd6230, %fd6225, 0d3F8999999999A3C4;
	fma.rn.f64 	%fd6232, %fd6231, %fd6225, 0d3FB5555555555554;
	sub.f64 	%fd6233, %fd6216, %fd6224;
	add.f64 	%fd6234, %fd6233, %fd6233;
	neg.f64 	%fd6235, %fd6224;
	fma.rn.f64 	%fd6236, %fd6235, %fd6216, %fd6234;
	mul.f64 	%fd6237, %fd6222, %fd6236;
	mul.f64 	%fd6238, %fd6225, %fd6232;
	fma.rn.f64 	%fd6239, %fd6238, %fd6224, %fd6237;
	xor.b32  	%r1522, %r3253, -2147483648;
	mov.b32 	%r1523, 1127219200;
	mov.b64 	%fd6240, {%r1522, %r1523};
	mov.b32 	%r1524, -2147483648;
	mov.b64 	%fd6241, {%r1524, %r1523};
	sub.f64 	%fd6242, %fd6240, %fd6241;
	fma.rn.f64 	%fd6243, %fd6242, 0d3FE62E42FEFA39EF, %fd6224;
	fma.rn.f64 	%fd6244, %fd6242, 0dBFE62E42FEFA39EF, %fd6243;
	sub.f64 	%fd6245, %fd6244, %fd6224;
	sub.f64 	%fd6246, %fd6239, %fd6245;
	fma.rn.f64 	%fd6247, %fd6242, 0d3C7ABC9E3B39803F, %fd6246;
	add.f64 	%fd32516, %fd6243, %fd6247;
	bra.uni 	$L__BB1_342;
$L__BB1_341:
	fma.rn.f64 	%fd6215, %fd32514, 0d7FF0000000000000, 0d7FF0000000000000;
	{
	.reg .b32 %temp; 
	mov.b64 	{%temp, %r1514}, %fd32514;
	}
	and.b32  	%r1515, %r1514, 2147483647;
	setp.eq.s32 	%p426, %r1515, 0;
	selp.f64 	%fd32516, 0dFFF0000000000000, %fd6215, %p426;
$L__BB1_342:
	setp.eq.s32 	%p428, %r30, 1062207488;
	mul.f64 	%fd6248, %fd32516, 0d3C695355BAAAFAD3;
	fma.rn.f64 	%fd472, %fd32516, 0d3FDBCB7B1526E50E, %fd6248;
	{
	.reg .b32 %temp; 
	mov.b64 	{%temp, %r232}, %fd472;
	}
	abs.f64 	%fd473, %fd472;
	{ // callseq 85, 0
	.param .b64 param0;
	st.param.f64 	[param0], %fd473;
	.param .b64 param1;
	st.param.f64 	[param1], 0d4000000000000000;
	.param .b64 retval0;
	call.uni (retval0), 
	__internal_accurate_pow, 
	(
	param0, 
	param1
	);
	ld.param.f64 	%fd6249, [retval0];
	} // callseq 85
	setp.lt.s32 	%p429, %r232, 0;
	neg.f64 	%fd6251, %fd6249;
	selp.f64 	%fd6252, %fd6251, %fd6249, %p428;
	selp.f64 	%fd32518, %fd6252, %fd6249, %p429;
	setp.neu.f64 	%p430, %fd472, 0d0000000000000000;
	@%p430 bra 	$L__BB1_344;
	setp.eq.s32 	%p431, %r30, 1062207488;
	selp.b32 	%r1526, %r232, 0, %p431;
	setp.lt.s32 	%p432, %r749, 0;
	or.b32  	%r1527, %r1526, 2146435072;
	selp.b32 	%r1528, %r1527, %r1526, %p432;
	mov.b32 	%r1529, 0;
	mov.b64 	%fd32518, {%r1529, %r1528};
$L__BB1_344:
	add.f64 	%fd6253, %fd472, 0d4000000000000000;
	{
	.reg .b32 %temp; 
	mov.b64 	{%temp, %r1530}, %fd6253;
	}
	and.b32  	%r1531, %r1530, 2146435072;
	setp.ne.s32 	%p433, %r1531, 2146435072;
	@%p433 bra 	$L__BB1_349;
	setp.num.f64 	%p434, %fd472, %fd472;
	@%p434 bra 	$L__BB1_347;
	mov.f64 	%fd6254, 0d4000000000000000;
	add.rn.f64 	%fd32518, %fd472, %fd6254;
	bra.uni 	$L__BB1_349;
$L__BB1_347:
	setp.neu.f64 	%p435, %fd473, 0d7FF0000000000000;
	@%p435 bra 	$L__BB1_349;
	setp.lt.s32 	%p436, %r232, 0;
	setp.eq.s32 	%p437, %r30, 1062207488;
	setp.lt.s32 	%p438, %r749, 0;
	selp.b32 	%r1533, 0, 2146435072, %p438;
	and.b32  	%r1534, %r749, 2147483647;
	setp.ne.s32 	%p439, %r1534, 1071644672;
	or.b32  	%r1535, %r1533, -2147483648;
	selp.b32 	%r1536, %r1535, %r1533, %p439;
	selp.b32 	%r1537, %r1536, %r1533, %p437;
	selp.b32 	%r1538, %r1537, %r1533, %p436;
	mov.b32 	%r1539, 0;
	mov.b64 	%fd32518, {%r1539, %r1538};
$L__BB1_349:
	setp.lt.s32 	%p440, %r31, 0;
	setp.eq.f64 	%p441, %fd472, 0d3FF0000000000000;
	add.f64 	%fd6255, %fd32518, 0d3FF0000000000000;
	rcp.rn.f64 	%fd6256, %fd6255;
	selp.f64 	%fd6257, 0d3FE0000000000000, %fd6256, %p441;
	{
	.reg .b32 %temp; 
	mov.b64 	{%temp, %r233}, %fd6257;
	}
	shr.u32 	%r1540, %r233, 20;
	and.b32  	%r1541, %r1540, 2047;
	add.s32 	%r1542, %r1541, -1012;
	mov.b64 	%rd196, %fd6257;
	shl.b64 	%rd197, %rd196, %r1542;
	setp.eq.s64 	%p442, %rd197, -9223372036854775808;
	{ // callseq 86, 0
	.param .b64 param0;
	st.param.f64 	[param0], 0d3FE3333333333333;
	.param .b64 param1;
	st.param.f64 	[param1], %fd6257;
	.param .b64 retval0;
	call.uni (retval0), 
	__internal_accurate_pow, 
	(
	param0, 
	param1
	);
	ld.param.f64 	%fd6258, [retval0];
	} // callseq 86
	neg.f64 	%fd6260, %fd6258;
	selp.f64 	%fd6261, %fd6260, %fd6258, %p442;
	selp.f64 	%fd6262, %fd6261, %fd6258, %p440;
	cvt.rzi.f64.f64 	%fd6263, %fd6257;
	setp.neu.f64 	%p443, %fd6257, %fd6263;
	selp.f64 	%fd6265, 0dFFF8000000000000, %fd6262, %p443;
	selp.f64 	%fd32519, %fd6265, %fd6262, %p440;
	add.f64 	%fd6266, %fd6257, 0d3FE3333333333333;
	{
	.reg .b32 %temp; 
	mov.b64 	{%temp, %r1543}, %fd6266;
	}
	and.b32  	%r1544, %r1543, 2146435072;
	setp.ne.s32 	%p444, %r1544, 2146435072;
	@%p444 bra 	$L__BB1_354;
	setp.num.f64 	%p445, %fd6257, %fd6257;
	@%p445 bra 	$L__BB1_352;
	mov.f64 	%fd6268, 0d3FE3333333333333;
	add.rn.f64 	%fd32519, %fd6268, %fd6257;
	bra.uni 	$L__BB1_354;
$L__BB1_352:
	abs.f64 	%fd6267, %fd6257;
	setp.neu.f64 	%p446, %fd6267, 0d7FF0000000000000;
	@%p446 bra 	$L__BB1_354;
	shr.s32 	%r1545, %r233, 31;
	and.b32  	%r1546, %r1545, 2146435072;
	mov.b32 	%r1547, 0;
	mov.b64 	%fd32519, {%r1547, %r1546};
$L__BB1_354:
	setp.eq.f64 	%p447, %fd6257, 0d0000000000000000;
	selp.f64 	%fd6269, 0d3FF0000000000000, %fd32519, %p447;
	add.f64 	%fd6270, %fd463, 0d3FF0000000000000;
	div.rn.f64 	%fd6271, %fd462, %fd6270;
	mul.f64 	%fd485, %fd6271, %fd6269;
	mov.f64 	%fd6272, 0d4070E00000000000;
	div.rn.f64 	%fd486, %fd6272, %fd7;
	fma.rn.f64 	%fd6273, %fd486, 0d3FF71547652B82FE, 0d4338000000000000;
	{
	.reg .b32 %temp; 
	mov.b64 	{%r234, %temp}, %fd6273;
	}
	mov.f64 	%fd6274, 0dC338000000000000;
	add.rn.f64 	%fd6275, %fd6273, %fd6274;
	fma.rn.f64 	%fd6276, %fd6275, 0dBFE62E42FEFA39EF, %fd486;
	fma.rn.f64 	%fd6277, %fd6275, 0dBC7ABC9E3B39803F, %fd6276;
	fma.rn.f64 	%fd6278, %fd6277, 0d3E5ADE1569CE2BDF, 0d3E928AF3FCA213EA;
	fma.rn.f64 	%fd6279, %fd6278, %fd6277, 0d3EC71DEE62401315;
	fma.rn.f64 	%fd6280, %fd6279, %fd6277, 0d3EFA01997C89EB71;
	fma.rn.f64 	%fd6281, %fd6280, %fd6277, 0d3F2A01A014761F65;
	fma.rn.f64 	%fd6282, %fd6281, %fd6277, 0d3F56C16C1852B7AF;
	fma.rn.f64 	%fd6283, %fd6282, %fd6277, 0d3F81111111122322;
	fma.rn.f64 	%fd6284, %fd6283, %fd6277, 0d3FA55555555502A1;
	fma.rn.f64 	%fd6285, %fd6284, %fd6277, 0d3FC5555555555511;
	fma.rn.f64 	%fd6286, %fd6285, %fd6277, 0d3FE000000000000B;
	fma.rn.f64 	%fd6287, %fd6286, %fd6277, 0d3FF0000000000000;
	fma.rn.f64 	%fd6288, %fd6287, %fd6277, 0d3FF0000000000000;
	{
	.reg .b32 %temp; 
	mov.b64 	{%r235, %temp}, %fd6288;
	}
	{
	.reg .b32 %temp; 
	mov.b64 	{%temp, %r236}, %fd6288;
	}
	shl.b32 	%r1548, %r234, 20;
	add.s32 	%r1549, %r1548, %r236;
	mov.b64 	%fd32520, {%r235, %r1549};
	{
	.reg .b32 %temp; 
	mov.b64 	{%temp, %r1550}, %fd486;
	}
	mov.b32 	%f159, %r1550;
	abs.f32 	%f35, %f159;
	setp.lt.f32 	%p448, %f35, 0f4086232B;
	@%p448 bra 	$L__BB1_357;
	setp.lt.f64 	%p449, %fd486, 0d0000000000000000;
	add.f64 	%fd6289, %fd486, 0d7FF0000000000000;
	selp.f64 	%fd32520, 0d0000000000000000, %fd6289, %p449;
	setp.geu.f32 	%p450, %f35, 0f40874800;
	@%p450 bra 	$L__BB1_357;
	shr.u32 	%r1551, %r234, 31;
	add.s32 	%r1552, %r234, %r1551;
	shr.s32 	%r1553, %r1552, 1;
	shl.b32 	%r1554, %r1553, 20;
	add.s32 	%r1555, %r236, %r1554;
	mov.b64 	%fd6290, {%r235, %r1555};
	sub.s32 	%r1556, %r234, %r1553;
	shl.b32 	%r1557, %r1556, 20;
	add.s32 	%r1558, %r1557, 1072693248;
	mov.b32 	%r1559, 0;
	mov.b64 	%fd6291, {%r1559, %r1558};
	mul.f64 	%fd32520, %fd6291, %fd6290;
$L__BB1_357:
	setp.neu.f64 	%p451, %fd26, 0d0000000000000000;
	mul.f64 	%fd491, %fd32520, 0d3D8D06F07B8BC236;
	@%p451 bra 	$L__BB1_359;
	setp.eq.s32 	%p452, %r14, 1073741824;
	selp.b32 	%r1560, %r12, 0, %p452;
	setp.lt.s32 	%p453, %r707, 0;
	or.b32  	%r1561, %r1560, 2146435072;
	selp.b32 	%r1562, %r1561, %r1560, %p453;
	mov.b32 	%r1563, 0;
	mov.b64 	%fd32522, {%r1563, %r1562};
$L__BB1_359:
	setp.ne.s32 	%p454, %r15, 2146435072;
	@%p454 bra 	$L__BB1_364;
	setp.num.f64 	%p455, %fd26, %fd26;
	@%p455 bra 	$L__BB1_362;
	mov.f64 	%fd6292, 0d4008000000000000;
	add.rn.f64 	%fd32522, %fd26, %fd6292;
	bra.uni 	$L__BB1_364;
$L__BB1_362:
	setp.neu.f64 	%p456, %fd27, 0d7FF0000000000000;
	@%p456 bra 	$L__BB1_364;
	setp.lt.s32 	%p457, %r12, 0;
	setp.eq.s32 	%p458, %r14, 1073741824;
	setp.lt.s32 	%p459, %r707, 0;
	selp.b32 	%r1565, 0, 2146435072, %p459;
	and.b32  	%r1566, %r707, 2147483647;
	setp.ne.s32 	%p460, %r1566, 1071644672;
	or.b32  	%r1567, %r1565, -2147483648;
	selp.b32 	%r1568, %r1567, %r1565, %p460;
	selp.b32 	%r1569, %r1568, %r1565, %p458;
	selp.b32 	%r1570, %r1569, %r1565, %p457;
	mov.b32 	%r1571, 0;
	mov.b64 	%fd32522, {%r1571, %r1570};
$L__BB1_364:
	setp.eq.f64 	%p461, %fd26, 0d3FF0000000000000;
	mul.f64 	%fd6293, %fd32522, 0d39C24111323A9590;
	selp.f64 	%fd6294, 0d39C24111323A9590, %fd6293, %p461;
	mul.f64 	%fd497, %fd8, %fd6294;
	div.rn.f64 	%fd498, %fd497, 0d3DBEC94CA210599E;
	{
	.reg .b32 %temp; 
	mov.b64 	{%temp, %r3254}, %fd498;
	}
	{
	.reg .b32 %temp; 
	mov.b64 	{%r3255, %temp}, %fd498;
	}
	setp.gt.s32 	%p462, %r3254, 1048575;
	mov.b32 	%r3256, -1023;
	mov.f64 	%fd32523, %fd498;
	@%p462 bra 	$L__BB1_366;
	mul.f64 	%fd32523, %fd498, 0d4350000000000000;
	{
	.reg .b32 %temp; 
	mov.b64 	{%temp, %r3254}, %fd32523;
	}
	{
	.reg .b32 %temp; 
	mov.b64 	{%r3255, %temp}, %fd32523;
	}
	mov.b32 	%r3256, -1077;
$L__BB1_366:
	add.s32 	%r1574, %r3254, -1;
	setp.gt.u32 	%p463, %r1574, 2146435070;
	@%p463 bra 	$L__BB1_370;
	shr.u32 	%r1577, %r3254, 20;
	add.s32 	%r3257, %r3256, %r1577;
	and.b32  	%r1578, %r3254, 1048575;
	or.b32  	%r1579, %r1578, 1072693248;
	mov.b64 	%fd32524, {%r3255, %r1579};
	setp.lt.u32 	%p465, %r1579, 1073127583;
	@%p465 bra 	$L__BB1_369;
	{
	.reg .b32 %temp; 
	mov.b64 	{%r1580, %temp}, %fd32524;
	}
	{
	.reg .b32 %temp; 
	mov.b64 	{%temp, %r1581}, %fd32524;
	}
	add.s32 	%r1582, %r1581, -1048576;
	mov.b64 	%fd32524, {%r1580, %r1582};
	add.s32 	%r3257, %r3257, 1;
$L__BB1_369:
	add.f64 	%fd6296, %fd32524, 0dBFF0000000000000;
	add.f64 	%fd6297, %fd32524, 0d3FF0000000000000;
	rcp.approx.ftz.f64 	%fd6298, %fd6297;
	neg.f64 	%fd6299, %fd6297;
	fma.rn.f64 	%fd6300, %fd6299, %fd6298, 0d3FF0000000000000;
	fma.rn.f64 	%fd6301, %fd6300, %fd6300, %fd6300;
	fma.rn.f64 	%fd6302, %fd6301, %fd6298, %fd6298;
	mul.f64 	%fd6303, %fd6296, %fd6302;
	fma.rn.f64 	%fd6304, %fd6296, %fd6302, %fd6303;
	mul.f64 	%fd6305, %fd6304, %fd6304;
	fma.rn.f64 	%fd6306, %fd6305, 0d3EB1380B3AE80F1E, 0d3ED0EE258B7A8B04;
	fma.rn.f64 	%fd6307, %fd6306, %fd6305, 0d3EF3B2669F02676F;
	fma.rn.f64 	%fd6308, %fd6307, %fd6305, 0d3F1745CBA9AB0956;
	fma.rn.f64 	%fd6309, %fd6308, %fd6305, 0d3F3C71C72D1B5154;
	fma.rn.f64 	%fd6310, %fd6309, %fd6305, 0d3F624924923BE72D;
	fma.rn.f64 	%fd6311, %fd6310, %fd6305, 0d3F8999999999A3C4;
	fma.rn.f64 	%fd6312, %fd6311, %fd6305, 0d3FB5555555555554;
	sub.f64 	%fd6313, %fd6296, %fd6304;
	add.f64 	%fd6314, %fd6313, %fd6313;
	neg.f64 	%fd6315, %fd6304;
	fma.rn.f64 	%fd6316, %fd6315, %fd6296, %fd6314;
	mul.f64 	%fd6317, %fd6302, %fd6316;
	mul.f64 	%fd6318, %fd6305, %fd6312;
	fma.rn.f64 	%fd6319, %fd6318, %fd6304, %fd6317;
	xor.b32  	%r1583, %r3257, -2147483648;
	mov.b32 	%r1584, 1127219200;
	mov.b64 	%fd6320, {%r1583, %r1584};
	mov.b32 	%r1585, -2147483648;
	mov.b64 	%fd6321, {%r1585, %r1584};
	sub.f64 	%fd6322, %fd6320, %fd6321;
	fma.rn.f64 	%fd6323, %fd6322, 0d3FE62E42FEFA39EF, %fd6304;
	fma.rn.f64 	%fd6324, %fd6322, 0dBFE62E42FEFA39EF, %fd6323;
	sub.f64 	%fd6325, %fd6324, %fd6304;
	sub.f64 	%fd6326, %fd6319, %fd6325;
	fma.rn.f64 	%fd6327, %fd6322, 0d3C7ABC9E3B39803F, %fd6326;
	add.f64 	%fd32525, %fd6323, %fd6327;
	bra.uni 	$L__BB1_371;
$L__BB1_370:
	fma.rn.f64 	%fd6295, %fd32523, 0d7FF0000000000000, 0d7FF0000000000000;
	{
	.reg .b32 %temp; 
	mov.b64 	{%temp, %r1575}, %fd32523;
	}
	and.b32  	%r1576, %r1575, 2147483647;
	setp.eq.s32 	%p464, %r1576, 0;
	selp.f64 	%fd32525, 0dFFF0000000000000, %fd6295, %p464;
$L__BB1_371:
	setp.eq.s32 	%p466, %r30, 1062207488;
	mul.f64 	%fd6328, %fd32525, 0d3C695355BAAAFAD3;
	fma.rn.f64 	%fd507, %fd32525, 0d3FDBCB7B1526E50E, %fd6328;
	{
	.reg .b32 %temp; 
	mov.b64 	{%temp, %r247}, %fd507;
	}
	abs.f64 	%fd508, %fd507;
	{ // callseq 87, 0
	.param .b64 param0;
	st.param.f64 	[param0], %fd508;
	.param .b64 param1;
	st.param.f64 	[param1], 0d4000000000000000;
	.param .b64 retval0;
	call.uni (retval0), 
	__internal_accurate_pow, 
	(
	param0, 
	param1
	);
	ld.param.f64 	%fd6329, [retval0];
	} // callseq 87
	setp.lt.s32 	%p467, %r247, 0;
	neg.f64 	%fd6331, %fd6329;
	selp.f64 	%fd6332, %fd6331, %fd6329, %p466;
	selp.f64 	%fd32527, %fd6332, %fd6329, %p467;
	setp.neu.f64 	%p468, %fd507, 0d0000000000000000;
	@%p468 bra 	$L__BB1_373;
	setp.eq.s32 	%p469, %r30, 1062207488;
	selp.b32 	%r1587, %r247, 0, %p469;
	setp.lt.s32 	%p470, %r749, 0;
	or.b32  	%r1588, %r1587, 2146435072;
	selp.b32 	%r1589, %r1588, %r1587, %p470;
	mov.b32 	%r1590, 0;
	mov.b64 	%fd32527, {%r1590, %r1589};
$L__BB1_373:
	add.f64 	%fd6333, %fd507, 0d4000000000000000;
	{
	.reg .b32 %temp; 
	mov.b64 	{%temp, %r1591}, %fd6333;
	}
	and.b32  	%r1592, %r1591, 2146435072;
	setp.ne.s32 	%p471, %r1592, 2146435072;
	@%p471 bra 	$L__BB1_378;
	setp.num.f64 	%p472, %fd507, %fd507;
	@%p472 bra 	$L__BB1_376;
	mov.f64 	%fd6334, 0d4000000000000000;
	add.rn.f64 	%fd32527, %fd507, %fd6334;
	bra.uni 	$L__BB1_378;
$L__BB1_376:
	setp.neu.f64 	%p473, %fd508, 0d7FF0000000000000;
	@%p473 bra 	$L__BB1_378;
	setp.lt.s32 	%p474, %r247, 0;
	setp.eq.s32 	%p475, %r30, 1062207488;
	setp.lt.s32 	%p476, %r749, 0;
	selp.b32 	%r1594, 0, 2146435072, %p476;
	and.b32  	%r1595, %r749, 2147483647;
	setp.ne.s32 	%p477, %r1595, 1071644672;
	or.b32  	%r1596, %r1594, -2147483648;
	selp.b32 	%r1597, %r1596, %r1594, %p477;
	selp.b32 	%r1598, %r1597, %r1594, %p475;
	selp.b32 	%r1599, %r1598, %r1594, %p474;
	mov.b32 	%r1600, 0;
	mov.b64 	%fd32527, {%r1600, %r1599};
$L__BB1_378:
	setp.lt.s32 	%p478, %r31, 0;
	setp.eq.f64 	%p479, %fd507, 0d3FF0000000000000;
	add.f64 	%fd6335, %fd32527, 0d3FF0000000000000;
	rcp.rn.f64 	%fd6336, %fd6335;
	selp.f64 	%fd6337, 0d3FE0000000000000, %fd6336, %p479;
	{
	.reg .b32 %temp; 
	mov.b64 	{%temp, %r248}, %fd6337;
	}
	shr.u32 	%r1601, %r248, 20;
	and.b32  	%r1602, %r1601, 2047;
	add.s32 	%r1603, %r1602, -1012;
	mov.b64 	%rd199, %fd6337;
	shl.b64 	%rd200, %rd199, %r1603;
	setp.eq.s64 	%p480, %rd200, -9223372036854775808;
	{ // callseq 88, 0
	.param .b64 param0;
	st.param.f64 	[param0], 0d3FE3333333333333;
	.param .b64 param1;
	st.param.f64 	[param1], %fd6337;
	.param .b64 retval0;
	call.uni (retval0), 
	__internal_accurate_pow, 
	(
	param0, 
	param1
	);
	ld.param.f64 	%fd6338, [retval0];
	} // callseq 88
	neg.f64 	%fd6340, %fd6338;
	selp.f64 	%fd6341, %fd6340, %fd6338, %p480;
	selp.f64 	%fd6342, %fd6341, %fd6338, %p478;
	cvt.rzi.f64.f64 	%fd6343, %fd6337;
	setp.neu.f64 	%p481, %fd6337, %fd6343;
	selp.f64 	%fd6345, 0dFFF8000000000000, %fd6342, %p481;
	selp.f64 	%fd32528, %fd6345, %fd6342, %p478;
	add.f64 	%fd6346, %fd6337, 0d3FE3333333333333;
	{
	.reg .b32 %temp; 
	mov.b64 	{%temp, %r1604}, %fd6346;
	}
	and.b32  	%r1605, %r1604, 2146435072;
	setp.ne.s32 	%p482, %r1605, 2146435072;
	@%p482 bra 	$L__BB1_383;
	setp.num.f64 	%p483, %fd6337, %fd6337;
	@%p483 bra 	$L__BB1_381;
	mov.f64 	%fd6348, 0d3FE3333333333333;
	add.rn.f64 	%fd32528, %fd6348, %fd6337;
	bra.uni 	$L__BB1_383;
$L__BB1_381:
	abs.f64 	%fd6347, %fd6337;
	setp.neu.f64 	%p484, %fd6347, 0d7FF0000000000000;
	@%p484 bra 	$L__BB1_383;
	shr.s32 	%r1606, %r248, 31;
	and.b32  	%r1607, %r1606, 2146435072;
	mov.b32 	%r1608, 0;
	mov.b64 	%fd32528, {%r1608, %r1607};
$L__BB1_383:
	setp.eq.f64 	%p485, %fd6337, 0d0000000000000000;
	selp.f64 	%fd6349, 0d3FF0000000000000, %fd32528, %p485;
	add.f64 	%fd6350, %fd498, 0d3FF0000000000000;
	div.rn.f64 	%fd6351, %fd497, %fd6350;
	mul.f64 	%fd520, %fd6351, %fd6349;
	mov.f64 	%fd6352, 0dC078600000000000;
	div.rn.f64 	%fd521, %fd6352, %fd7;
	fma.rn.f64 	%fd6353, %fd521, 0d3FF71547652B82FE, 0d4338000000000000;
	{
	.reg .b32 %temp; 
	mov.b64 	{%r249, %temp}, %fd6353;
	}
	mov.f64 	%fd6354, 0dC338000000000000;
	add.rn.f64 	%fd6355, %fd6353, %fd6354;
	fma.rn.f64 	%fd6356, %fd6355, 0dBFE62E42FEFA39EF, %fd521;
	fma.rn.f64 	%fd6357, %fd6355, 0dBC7ABC9E3B39803F, %fd6356;
	fma.rn.f64 	%fd6358, %fd6357, 0d3E5ADE1569CE2BDF, 0d3E928AF3FCA213EA;
	fma.rn.f64 	%fd6359, %fd6358, %fd6357, 0d3EC71DEE62401315;
	fma.rn.f64 	%fd6360, %fd6359, %fd6357, 0d3EFA01997C89EB71;
	fma.rn.f64 	%fd6361, %fd6360, %fd6357, 0d3F2A01A014761F65;
	fma.rn.f64 	%fd6362, %fd6361, %fd6357, 0d3F56C16C1852B7AF;
	fma.rn.f64 	%fd6363, %fd6362, %fd6357, 0d3F81111111122322;
	fma.rn.f64 	%fd6364, %fd6363, %fd6357, 0d3FA55555555502A1;
	fma.rn.f64 	%fd6365, %fd6364, %fd6357, 0d3FC5555555555511;
	fma.rn.f64 	%fd6366, %fd6365, %fd6357, 0d3FE000000000000B;
	fma.rn.f64 	%fd6367, %fd6366, %fd6357, 0d3FF0000000000000;
	fma.rn.f64 	%fd6368, %fd6367, %fd6357, 0d3FF0000000000000;
	{
	.reg .b32 %temp; 
	mov.b64 	{%r250, %temp}, %fd6368;
	}
	{
	.reg .b32 %temp; 
	mov.b64 	{%temp, %r251}, %fd6368;
	}
	shl.b32 	%r1609, %r249, 20;
	add.s32 	%r1610, %r1609, %r251;
	mov.b64 	%fd32529, {%r250, %r1610};
	{
	.reg .b32 %temp; 
	mov.b64 	{%temp, %r1611}, %fd521;
	}
	mov.b32 	%f160, %r1611;
	abs.f32 	%f36, %f160;
	setp.lt.f32 	%p486, %f36, 0f4086232B;
	@%p486 bra 	$L__BB1_386;
	setp.lt.f64 	%p487, %fd521, 0d0000000000000000;
	add.f64 	%fd6369, %fd521, 0d7FF0000000000000;
	selp.f64 	%fd32529, 0d0000000000000000, %fd6369, %p487;
	setp.geu.f32 	%p488, %f36, 0f40874800;
	@%p488 bra 	$L__BB1_386;
	shr.u32 	%r1612, %r249, 31;
	add.s32 	%r1613, %r249, %r1612;
	shr.s32 	%r1614, %r1613, 1;
	shl.b32 	%r1615, %r1614, 20;
	add.s32 	%r1616, %r251, %r1615;
	mov.b64 	%fd6370, {%r250, %r1616};
	sub.s32 	%r1617, %r249, %r1614;
	shl.b32 	%r1618, %r1617, 20;
	add.s32 	%r1619, %r1618, 1072693248;
	mov.b32 	%r1620, 0;
	mov.b64 	%fd6371, {%r1620, %r1619};
	mul.f64 	%fd32529, %fd6371, %fd6370;
$L__BB1_386:
	mul.f64 	%fd526, %fd32529, 0d3DB3CA8CB153A753;
	mov.f64 	%fd6372, 0d40C54A0000000000;
	div.rn.f64 	%fd527, %fd6372, %fd7;
	fma.rn.f64 	%fd6373, %fd527, 0d3FF71547652B82FE, 0d4338000000000000;
	{
	.reg .b32 %temp; 
	mov.b64 	{%r252, %temp}, %fd6373;
	}
	mov.f64 	%fd6374, 0dC338000000000000;
	add.rn.f64 	%fd6375, %fd6373, %fd6374;
	fma.rn.f64 	%fd6376, %fd6375, 0dBFE62E42FEFA39EF, %fd527;
	fma.rn.f64 	%fd6377, %fd6375, 0dBC7ABC9E3B39803F, %fd6376;
	fma.rn.f64 	%fd6378, %fd6377, 0d3E5ADE1569CE2BDF, 0d3E928AF3FCA213EA;
	fma.rn.f64 	%fd6379, %fd6378, %fd6377, 0d3EC71DEE62401315;
	fma.rn.f64 	%fd6380, %fd6379, %fd6377, 0d3EFA01997C89EB71;
	fma.rn.f64 	%fd6381, %fd6380, %fd6377, 0d3F2A01A014761F65;
	fma.rn.f64 	%fd6382, %fd6381, %fd6377, 0d3F56C16C1852B7AF;
	fma.rn.f64 	%fd6383, %fd6382, %fd6377, 0d3F81111111122322;
	fma.rn.f64 	%fd6384, %fd6383, %fd6377, 0d3FA55555555502A1;
	fma.rn.f64 	%fd6385, %fd6384, %fd6377, 0d3FC5555555555511;
	fma.rn.f64 	%fd6386, %fd6385, %fd6377, 0d3FE000000000000B;
	fma.rn.f64 	%fd6387, %fd6386, %fd6377, 0d3FF0000000000000;
	fma.rn.f64 	%fd6388, %fd6387, %fd6377, 0d3FF0000000000000;
	{
	.reg .b32 %temp; 
	mov.b64 	{%r253, %temp}, %fd6388;
	}
	{
	.reg .b32 %temp; 
	mov.b64 	{%temp, %r254}, %fd6388;
	}
	shl.b32 	%r1621, %r252, 20;
	add.s32 	%r1622, %r1621, %r254;
	mov.b64 	%fd32530, {%r253, %r1622};
	{
	.reg .b32 %temp; 
	mov.b64 	{%temp, %r1623}, %fd527;
	}
	mov.b32 	%f161, %r1623;
	abs.f32 	%f37, %f161;
	setp.lt.f32 	%p489, %f37, 0f4086232B;
	@%p489 bra 	$L__BB1_389;
	setp.lt.f64 	%p490, %fd527, 0d0000000000000000;
	add.f64 	%fd6389, %fd527, 0d7FF0000000000000;
	selp.f64 	%fd32530, 0d0000000000000000, %fd6389, %p490;
	setp.geu.f32 	%p491, %f37, 0f40874800;
	@%p491 bra 	$L__BB1_389;
	shr.u32 	%r1624, %r252, 31;
	add.s32 	%r1625, %r252, %r1624;
	shr.s32 	%r1626, %r1625, 1;
	shl.b32 	%r1627, %r1626, 20;
	add.s32 	%r1628, %r254, %r1627;
	mov.b64 	%fd6390, {%r253, %r1628};
	sub.s32 	%r1629, %r252, %r1626;
	shl.b32 	%r1630, %r1629, 20;
	add.s32 	%r1631, %r1630, 1072693248;
	mov.b32 	%r1632, 0;
	mov.b64 	%fd6391, {%r1632, %r1631};
	mul.f64 	%fd32530, %fd6391, %fd6390;
$L__BB1_389:
	mul.f64 	%fd6392, %fd32530, 0d3A64CC21ECE4BF11;
	div.rn.f64 	%fd532, %fd101, %fd6392;
	mov.f64 	%fd6393, 0d4077C00000000000;
	div.rn.f64 	%fd533, %fd6393, %fd7;
	fma.rn.f64 	%fd6394, %fd533, 0d3FF71547652B82FE, 0d4338000000000000;
	{
	.reg .b32 %temp; 
	mov.b64 	{%r255, %temp}, %fd6394;
	}
	mov.f64 	%fd6395, 0dC338000000000000;
	add.rn.f64 	%fd6396, %fd6394, %fd6395;
	fma.rn.f64 	%fd6397, %fd6396, 0dBFE62E42FEFA39EF, %fd533;
	fma.rn.f64 	%fd6398, %fd6396, 0dBC7ABC9E3B39803F, %fd6397;
	fma.rn.f64 	%fd6399, %fd6398, 0d3E5ADE1569CE2BDF, 0d3E928AF3FCA213EA;
	fma.rn.f64 	%fd6400, %fd6399, %fd6398, 0d3EC71DEE62401315;
	fma.rn.f64 	%fd6401, %fd6400, %fd6398, 0d3EFA01997C89EB71;
	fma.rn.f64 	%fd6402, %fd6401, %fd6398, 0d3F2A01A014761F65;
	fma.rn.f64 	%fd6403, %fd6402, %fd6398, 0d3F56C16C1852B7AF;
	fma.rn.f64 	%fd6404, %fd6403, %fd6398, 0d3F81111111122322;
	fma.rn.f64 	%fd6405, %fd6404, %fd6398, 0d3FA55555555502A1;
	fma.rn.f64 	%fd6406, %fd6405, %fd6398, 0d3FC5555555555511;
	fma.rn.f64 	%fd6407, %fd6406, %fd6398, 0d3FE000000000000B;
	fma.rn.f64 	%fd6408, %fd6407, %fd6398, 0d3FF0000000000000;
	fma.rn.f64 	%fd6409, %fd6408, %fd6398, 0d3FF0000000000000;
	{
	.reg .b32 %temp; 
	mov.b64 	{%r256, %temp}, %fd6409;
	}
	{
	.reg .b32 %temp; 
	mov.b64 	{%temp, %r257}, %fd6409;
	}
	shl.b32 	%r1633, %r255, 20;
	add.s32 	%r1634, %r1633, %r257;
	mov.b64 	%fd32531, {%r256, %r1634};
	{
	.reg .b32 %temp; 
	mov.b64 	{%temp, %r1635}, %fd533;
	}
	mov.b32 	%f162, %r1635;
	abs.f32 	%f38, %f162;
	setp.lt.f32 	%p492, %f38, 0f4086232B;
	@%p492 bra 	$L__BB1_392;
	setp.lt.f64 	%p493, %fd533, 0d0000000000000000;
	add.f64 	%fd6410, %fd533, 0d7FF0000000000000;
	selp.f64 	%fd32531, 0d0000000000000000, %fd6410, %p493;
	setp.geu.f32 	%p494, %f38, 0f40874800;
	@%p494 bra 	$L__BB1_392;
	shr.u32 	%r1636, %r255, 31;
	add.s32 	%r1637, %r255, %r1636;
	shr.s32 	%r1638, %r1637, 1;
	shl.b32 	%r1639, %r1638, 20;
	add.s32 	%r1640, %r257, %r1639;
	mov.b64 	%fd6411, {%r256, %r1640};
	sub.s32 	%r1641, %r255, %r1638;
	shl.b32 	%r1642, %r1641, 20;
	add.s32 	%r1643, %r1642, 1072693248;
	mov.b32 	%r1644, 0;
	mov.b64 	%fd6412, {%r1644, %r1643};
	mul.f64 	%fd32531, %fd6412, %fd6411;
$L__BB1_392:
	mul.f64 	%fd538, %fd32531, 0d3D76DEADF4BBB049;
	mov.f64 	%fd6413, 0dC086300000000000;
	div.rn.f64 	%fd539, %fd6413, %fd7;
	fma.rn.f64 	%fd6414, %fd539, 0d3FF71547652B82FE, 0d4338000000000000;
	{
	.reg .b32 %temp; 
	mov.b64 	{%r258, %temp}, %fd6414;
	}
	mov.f64 	%fd6415, 0dC338000000000000;
	add.rn.f64 	%fd6416, %fd6414, %fd6415;
	fma.rn.f64 	%fd6417, %fd6416, 0dBFE62E42FEFA39EF, %fd539;
	fma.rn.f64 	%fd6418, %fd6416, 0dBC7ABC9E3B39803F, %fd6417;
	fma.rn.f64 	%fd6419, %fd6418, 0d3E5ADE1569CE2BDF, 0d3E928AF3FCA213EA;
	fma.rn.f64 	%fd6420, %fd6419, %fd6418, 0d3EC71DEE62401315;
	fma.rn.f64 	%fd6421, %fd6420, %fd6418, 0d3EFA01997C89EB71;
	fma.rn.f64 	%fd6422, %fd6421, %fd6418, 0d3F2A01A014761F65;
	fma.rn.f64 	%fd6423, %fd6422, %fd6418, 0d3F56C16C1852B7AF;
	fma.rn.f64 	%fd6424, %fd6423, %fd6418, 0d3F81111111122322;
	fma.rn.f64 	%fd6425, %fd6424, %fd6418, 0d3FA55555555502A1;
	fma.rn.f64 	%fd6426, %fd6425, %fd6418, 0d3FC5555555555511;
	fma.rn.f64 	%fd6427, %fd6426, %fd6418, 0d3FE000000000000B;
	fma.rn.f64 	%fd6428, %fd6427, %fd6418, 0d3FF0000000000000;
	fma.rn.f64 	%fd6429, %fd6428, %fd6418, 0d3FF0000000000000;
	{
	.reg .b32 %temp; 
	mov.b64 	{%r259, %temp}, %fd6429;
	}
	{
	.reg .b32 %temp; 
	mov.b64 	{%temp, %r260}, %fd6429;
	}
	shl.b32 	%r1645, %r258, 20;
	add.s32 	%r1646, %r1645, %r260;
	mov.b64 	%fd32532, {%r259, %r1646};
	{
	.reg .b32 %temp; 
	mov.b64 	{%temp, %r1647}, %fd539;
	}
	mov.b32 	%f163, %r1647;
	abs.f32 	%f39, %f163;
	setp.lt.f32 	%p495, %f39, 0f4086232B;
	@%p495 bra 	$L__BB1_395;
	setp.lt.f64 	%p496, %fd539, 0d0000000000000000;
	add.f64 	%fd6430, %fd539, 0d7FF0000000000000;
	selp.f64 	%fd32532, 0d0000000000000000, %fd6430, %p496;
	setp.geu.f32 	%p497, %f39, 0f40874800;
	@%p497 bra 	$L__BB1_395;
	shr.u32 	%r1648, %r258, 31;
	add.s32 	%r1649, %r258, %r1648;
	shr.s32 	%r1650, %r1649, 1;
	shl.b32 	%r1651, %r1650, 20;
	add.s32 	%r1652, %r260, %r1651;
	mov.b64 	%fd6431, {%r259, %r1652};
	sub.s32 	%r1653, %r258, %r1650;
	shl.b32 	%r1654, %r1653, 20;
	add.s32 	%r1655, %r1654, 1072693248;
	mov.b32 	%r1656, 0;
	mov.b64 	%fd6432, {%r1656, %r1655};
	mul.f64 	%fd32532, %fd6432, %fd6431;
$L__BB1_395:
	mul.f64 	%fd544, %fd32532, 0d3D7DE81E8ECE0DEA;
	mov.f64 	%fd6433, 0dC08D100000000000;
	div.rn.f64 	%fd545, %fd6433, %fd7;
	fma.rn.f64 	%fd6434, %fd545, 0d3FF71547652B82FE, 0d4338000000000000;
	{
	.reg .b32 %temp; 
	mov.b64 	{%r261, %temp}, %fd6434;
	}
	mov.f64 	%fd6435, 0dC338000000000000;
	add.rn.f64 	%fd6436, %fd6434, %fd6435;
	fma.rn.f64 	%fd6437, %fd6436, 0dBFE62E42FEFA39EF, %fd545;
	fma.rn.f64 	%fd6438, %fd6436, 0dBC7ABC9E3B39803F, %fd6437;
	fma.rn.f64 	%fd6439, %fd6438, 0d3E5ADE1569CE2BDF, 0d3E928AF3FCA213EA;
	fma.rn.f64 	%fd6440, %fd6439, %fd6438, 0d3EC71DEE62401315;
	fma.rn.f64 	%fd6441, %fd6440, %fd6438, 0d3EFA01997C89EB71;
	fma.rn.f64 	%fd6442, %fd6441, %fd6438, 0d3F2A01A014761F65;
	fma.rn.f64 	%fd6443, %fd6442, %fd6438, 0d3F56C16C1852B7AF;
	fma.rn.f64 	%fd6444, %fd6443, %fd6438, 0d3F81111111122322;
	fma.rn.f64 	%fd6445, %fd6444, %fd6438, 0d3FA55555555502A1;
	fma.rn.f64 	%fd6446, %fd6445, %fd6438, 0d3FC5555555555511;
	fma.rn.f64 	%fd6447, %fd6446, %fd6438, 0d3FE000000000000B;
	fma.rn.f64 	%fd6448, %fd6447, %fd6438, 0d3FF0000000000000;
	fma.rn.f64 	%fd6449, %fd6448, %fd6438, 0d3FF0000000000000;
	{
	.reg .b32 %temp; 
	mov.b64 	{%r262, %temp}, %fd6449;
	}
	{
	.reg .b32 %temp; 
	mov.b64 	{%temp, %r263}, %fd6449;
	}
	shl.b32 	%r1657, %r261, 20;
	add.s32 	%r1658, %r1657, %r263;
	mov.b64 	%fd32533, {%r262, %r1658};
	{
	.reg .b32 %temp; 
	mov.b64 	{%temp, %r1659}, %fd545;
	}
	mov.b32 	%f164, %r1659;
	abs.f32 	%f40, %f164;
	setp.lt.f32 	%p498, %f40, 0f4086232B;
	@%p498 bra 	$L__BB1_398;
	setp.lt.f64 	%p499, %fd545, 0d0000000000000000;
	add.f64 	%fd6450, %fd545, 0d7FF0000000000000;
	selp.f64 	%fd32533, 0d0000000000000000, %fd6450, %p499;
	setp.geu.f32 	%p500, %f40, 0f40874800;
	@%p500 bra 	$L__BB1_398;
	shr.u32 	%r1660, %r261, 31;
	add.s32 	%r1661, %r261, %r1660;
	shr.s32 	%r1662, %r1661, 1;
	shl.b32 	%r1663, %r1662, 20;
	add.s32 	%r1664, %r263, %r1663;
	mov.b64 	%fd6451, {%r262, %r1664};
	sub.s32 	%r1665, %r261, %r1662;
	shl.b32 	%r1666, %r1665, 20;
	add.s32 	%r1667, %r1666, 1072693248;
	mov.b32 	%r1668, 0;
	mov.b64 	%fd6452, {%r1668, %r1667};
	mul.f64 	%fd32533, %fd6452, %fd6451;
$L__BB1_398:
	mul.f64 	%fd550, %fd32533, 0d3D92E95E9E115B9F;
	mov.f64 	%fd6453, 0dC083A00000000000;
	div.rn.f64 	%fd551, %fd6453, %fd7;
	fma.rn.f64 	%fd6454, %fd551, 0d3FF71547652B82FE, 0d4338000000000000;
	{
	.reg .b32 %temp; 
	mov.b64 	{%r264, %temp}, %fd6454;
	}
	mov.f64 	%fd6455, 0dC338000000000000;
	add.rn.f64 	%fd6456, %fd6454, %fd6455;
	fma.rn.f64 	%fd6457, %fd6456, 0dBFE62E42FEFA39EF, %fd551;
	fma.rn.f64 	%fd6458, %fd6456, 0dBC7ABC9E3B39803F, %fd6457;
	fma.rn.f64 	%fd6459, %fd6458, 0d3E5ADE1569CE2BDF, 0d3E928AF3FCA213EA;
	fma.rn.f64 	%fd6460, %fd6459, %fd6458, 0d3EC71DEE62401315;
	fma.rn.f64 	%fd6461, %fd6460, %fd6458, 0d3EFA01997C89EB71;
	fma.rn.f64 	%fd6462, %fd6461, %fd6458, 0d3F2A01A014761F65;
	fma.rn.f64 	%fd6463, %fd6462, %fd6458, 0d3F56C16C1852B7AF;
	fma.rn.f64 	%fd6464, %fd6463, %fd6458, 0d3F81111111122322;
	fma.rn.f64 	%fd6465, %fd6464, %fd6458, 0d3FA55555555502A1;
	fma.rn.f64 	%fd6466, %fd6465, %fd6458, 0d3FC5555555555511;
	fma.rn.f64 	%fd6467, %fd6466, %fd6458, 0d3FE000000000000B;
	fma.rn.f64 	%fd6468, %fd6467, %fd6458, 0d3FF0000000000000;
	fma.rn.f64 	%fd6469, %fd6468, %fd6458, 0d3FF0000000000000;
	{
	.reg .b32 %temp; 
	mov.b64 	{%r265, %temp}, %fd6469;
	}
	{
	.reg .b32 %temp; 
	mov.b64 	{%temp, %r266}, %fd6469;
	}
	shl.b32 	%r1669, %r264, 20;
	add.s32 	%r1670, %r1669, %r266;
	mov.b64 	%fd32534, {%r265, %r1670};
	{
	.reg .b32 %temp; 
	mov.b64 	{%temp, %r1671}, %fd551;
	}
	mov.b32 	%f165, %r1671;
	abs.f32 	%f41, %f165;
	setp.lt.f32 	%p501, %f41, 0f4086232B;
	@%p501 bra 	$L__BB1_401;
	setp.lt.f64 	%p502, %fd551, 0d0000000000000000;
	add.f64 	%fd6470, %fd551, 0d7FF0000000000000;
	selp.f64 	%fd32534, 0d0000000000000000, %fd6470, %p502;
	setp.geu.f32 	%p503, %f41, 0f40874800;
	@%p503 bra 	$L__BB1_401;
	shr.u32 	%r1672, %r264, 31;
	add.s32 	%r1673, %r264, %r1672;
	shr.s32 	%r1674, %r1673, 1;
	shl.b32 	%r1675, %r1674, 20;
	add.s32 	%r1676, %r266, %r1675;
	mov.b64 	%fd6471, {%r265, %r1676};
	sub.s32 	%r1677, %r264, %r1674;
	shl.b32 	%r1678, %r1677, 20;
	add.s32 	%r1679, %r1678, 1072693248;
	mov.b32 	%r1680, 0;
	mov.b64 	%fd6472, {%r1680, %r1679};
	mul.f64 	%fd32534, %fd6472, %fd6471;
$L__BB1_401:
	{
	.reg .b32 %temp; 
	mov.b64 	{%temp, %r3258}, %fd7;
	}
	mov.f64 	%fd6473, 0dBFF51EB851EB851F;
	{
	.reg .b32 %temp; 
	mov.b64 	{%temp, %r268}, %fd6473;
	}
	and.b32  	%r269, %r268, 2146435072;
	abs.f64 	%fd556, %fd7;
	setp.neu.f64 	%p504, %fd7, 0d0000000000000000;
	@%p504 bra 	$L__BB1_403;
	setp.eq.s32 	%p506, %r269, 1127219200;
	selp.b32 	%r1681, %r3258, 0, %p506;
	setp.lt.s32 	%p507, %r268, 0;
	or.b32  	%r1682, %r1681, 2146435072;
	selp.b32 	%r1683, %r1682, %r1681, %p507;
	mov.b32 	%r1684, 0;
	mov.b64 	%fd32536, {%r1684, %r1683};
	bra.uni 	$L__BB1_404;
$L__BB1_403:
	setp.lt.s32 	%p505, %r3258, 0;
	{ // callseq 89, 0
	.param .b64 param0;
	st.param.f64 	[param0], %fd556;
	.param .b64 param1;
	st.param.f64 	[param1], 0dBFF51EB851EB851F;
	.param .b64 retval0;
	call.uni (retval0), 
	__internal_accurate_pow, 
	(
	param0, 
	param1
	);
	ld.param.f64 	%fd6474, [retval0];
	} // callseq 89
	selp.f64 	%fd32536, 0dFFF8000000000000, %fd6474, %p505;
$L__BB1_404:
	add.f64 	%fd6476, %fd7, 0dBFF51EB851EB851F;
	{
	.reg .b32 %temp; 
	mov.b64 	{%temp, %r1685}, %fd6476;
	}
	and.b32  	%r1686, %r1685, 2146435072;
	setp.ne.s32 	%p508, %r1686, 2146435072;
	@%p508 bra 	$L__BB1_409;
	setp.num.f64 	%p509, %fd7, %fd7;
	@%p509 bra 	$L__BB1_407;
	mov.f64 	%fd6477, 0dBFF51EB851EB851F;
	add.rn.f64 	%fd32536, %fd7, %fd6477;
	bra.uni 	$L__BB1_409;
$L__BB1_407:
	setp.neu.f64 	%p510, %fd556, 0d7FF0000000000000;
	@%p510 bra 	$L__BB1_409;
	setp.lt.s32 	%p511, %r3258, 0;
	setp.eq.s32 	%p512, %r269, 1127219200;
	setp.lt.s32 	%p513, %r268, 0;
	selp.b32 	%r1688, 0, 2146435072, %p513;
	and.b32  	%r1689, %r268, 2147483647;
	setp.ne.s32 	%p514, %r1689, 1071644672;
	or.b32  	%r1690, %r1688, -2147483648;
	selp.b32 	%r1691, %r1690, %r1688, %p514;
	selp.b32 	%r1692, %r1691, %r1688, %p512;
	selp.b32 	%r1693, %r1692, %r1688, %p511;
	mov.b32 	%r1694, 0;
	mov.b64 	%fd32536, {%r1694, %r1693};
$L__BB1_409:
	setp.eq.f64 	%p515, %fd7, 0d3FF0000000000000;
	selp.f64 	%fd6478, 0d3FF0000000000000, %fd32536, %p515;
	mul.f64 	%fd6479, %fd32534, 0d3EA01B2B29A4692B;
	mul.f64 	%fd563, %fd6479, %fd6478;
	mov.f64 	%fd6480, 0dC076400000000000;
	div.rn.f64 	%fd564, %fd6480, %fd7;
	fma.rn.f64 	%fd6481, %fd564, 0d3FF71547652B82FE, 0d4338000000000000;
	{
	.reg .b32 %temp; 
	mov.b64 	{%r270, %temp}, %fd6481;
	}
	mov.f64 	%fd6482, 0dC338000000000000;
	add.rn.f64 	%fd6483, %fd6481, %fd6482;
	fma.rn.f64 	%fd6484, %fd6483, 0dBFE62E42FEFA39EF, %fd564;
	fma.rn.f64 	%fd6485, %fd6483, 0dBC7ABC9E3B39803F, %fd6484;
	fma.rn.f64 	%fd6486, %fd6485, 0d3E5ADE1569CE2BDF, 0d3E928AF3FCA213EA;
	fma.rn.f64 	%fd6487, %fd6486, %fd6485, 0d3EC71DEE62401315;
	fma.rn.f64 	%fd6488, %fd6487, %fd6485, 0d3EFA01997C89EB71;
	fma.rn.f64 	%fd6489, %fd6488, %fd6485, 0d3F2A01A014761F65;
	fma.rn.f64 	%fd6490, %fd6489, %fd6485, 0d3F56C16C1852B7AF;
	fma.rn.f64 	%fd6491, %fd6490, %fd6485, 0d3F81111111122322;
	fma.rn.f64 	%fd6492, %fd6491, %fd6485, 0d3FA55555555502A1;
	fma.rn.f64 	%fd6493, %fd6492, %fd6485, 0d3FC5555555555511;
	fma.rn.f64 	%fd6494, %fd6493, %fd6485, 0d3FE000000000000B;
	fma.rn.f64 	%fd6495, %fd6494, %fd6485, 0d3FF0000000000000;
	fma.rn.f64 	%fd6496, %fd6495, %fd6485, 0d3FF0000000000000;
	{
	.reg .b32 %temp; 
	mov.b64 	{%r271, %temp}, %fd6496;
	}
	{
	.reg .b32 %temp; 
	mov.b64 	{%temp, %r272}, %fd6496;
	}
	shl.b32 	%r1695, %r270, 20;
	add.s32 	%r1696, %r1695, %r272;
	mov.b64 	%fd32537, {%r271, %r1696};
	{
	.reg .b32 %temp; 
	mov.b64 	{%temp, %r1697}, %fd564;
	}
	mov.b32 	%f166, %r1697;
	abs.f32 	%f42, %f166;
	setp.lt.f32 	%p516, %f42, 0f4086232B;
	@%p516 bra 	$L__BB1_412;
	setp.lt.f64 	%p517, %fd564, 0d0000000000000000;
	add.f64 	%fd6497, %fd564, 0d7FF0000000000000;
	selp.f64 	%fd32537, 0d0000000000000000, %fd6497, %p517;
	setp.geu.f32 	%p518, %f42, 0f40874800;
	@%p518 bra 	$L__BB1_412;
	shr.u32 	%r1698, %r270, 31;
	add.s32 	%r1699, %r270, %r1698;
	shr.s32 	%r1700, %r1699, 1;
	shl.b32 	%r1701, %r1700, 20;
	add.s32 	%r1702, %r272, %r1701;
	mov.b64 	%fd6498, {%r271, %r1702};
	sub.s32 	%r1703, %r270, %r1700;
	shl.b32 	%r1704, %r1703, 20;
	add.s32 	%r1705, %r1704, 1072693248;
	mov.b32 	%r1706, 0;
	mov.b64 	%fd6499, {%r1706, %r1705};
	mul.f64 	%fd32537, %fd6499, %fd6498;
$L__BB1_412:
	setp.neu.f64 	%p519, %fd7, 0d0000000000000000;
	mov.f64 	%fd6500, 0dBFF1EB851EB851EC;
	{
	.reg .b32 %temp; 
	mov.b64 	{%temp, %r273}, %fd6500;
	}
	and.b32  	%r274, %r273, 2146435072;
	@%p519 bra 	$L__BB1_414;
	setp.eq.s32 	%p521, %r274, 1125122048;
	selp.b32 	%r1707, %r3258, 0, %p521;
	setp.lt.s32 	%p522, %r273, 0;
	or.b32  	%r1708, %r1707, 2146435072;
	selp.b32 	%r1709, %r1708, %r1707, %p522;
	mov.b32 	%r1710, 0;
	mov.b64 	%fd32539, {%r1710, %r1709};
	bra.uni 	$L__BB1_415;
$L__BB1_414:
	setp.lt.s32 	%p520, %r3258, 0;
	{ // callseq 90, 0
	.param .b64 param0;
	st.param.f64 	[param0], %fd556;
	.param .b64 param1;
	st.param.f64 	[param1], 0dBFF1EB851EB851EC;
	.param .b64 retval0;
	call.uni (retval0), 
	__internal_accurate_pow, 
	(
	param0, 
	param1
	);
	ld.param.f64 	%fd6501, [retval0];
	} // callseq 90
	selp.f64 	%fd32539, 0dFFF8000000000000, %fd6501, %p520;
$L__BB1_415:
	add.f64 	%fd6503, %fd7, 0dBFF1EB851EB851EC;
	{
	.reg .b32 %temp; 
	mov.b64 	{%temp, %r1711}, %fd6503;
	}
	and.b32  	%r1712, %r1711, 2146435072;
	setp.ne.s32 	%p523, %r1712, 2146435072;
	@%p523 bra 	$L__BB1_420;
	setp.num.f64 	%p524, %fd7, %fd7;
	@%p524 bra 	$L__BB1_418;
	mov.f64 	%fd6504, 0dBFF1EB851EB851EC;
	add.rn.f64 	%fd32539, %fd7, %fd6504;
	bra.uni 	$L__BB1_420;
$L__BB1_418:
	setp.neu.f64 	%p525, %fd556, 0d7FF0000000000000;
	@%p525 bra 	$L__BB1_420;
	setp.eq.s32 	%p526, %r274, 1125122048;
	setp.lt.s32 	%p527, %r3258, 0;
	setp.lt.s32 	%p528, %r273, 0;
	selp.b32 	%r1714, 0, 2146435072, %p528;
	and.b32  	%r1715, %r273, 2147483647;
	setp.ne.s32 	%p529, %r1715, 1071644672;
	or.b32  	%r1716, %r1714, -2147483648;
	selp.b32 	%r1717, %r1716, %r1714, %p529;
	selp.b32 	%r1718, %r1717, %r1714, %p526;
	selp.b32 	%r1719, %r1718, %r1714, %p527;
	mov.b32 	%r1720, 0;
	mov.b64 	%fd32539, {%r1720, %r1719};
$L__BB1_420:
	setp.eq.f64 	%p530, %fd7, 0d3FF0000000000000;
	selp.f64 	%fd6505, 0d3FF0000000000000, %fd32539, %p530;
	mul.f64 	%fd6506, %fd32537, 0d3E442FB463FA6F55;
	mul.f64 	%fd575, %fd6506, %fd6505;
	div.rn.f64 	%fd576, %fd7, 0d4072A00000000000;
	{
	.reg .b32 %temp; 
	mov.b64 	{%temp, %r275}, %fd576;
	}
	mov.f64 	%fd6507, 0dBFF8000000000000;
	{
	.reg .b32 %temp; 
	mov.b64 	{%temp, %r276}, %fd6507;
	}
	and.b32  	%r277, %r276, 2146435072;
	abs.f64 	%fd577, %fd576;
	setp.neu.f64 	%p531, %fd576, 0d0000000000000000;
	@%p531 bra 	$L__BB1_422;
	setp.eq.s32 	%p533, %r277, 1073741824;
	selp.b32 	%r1721, %r275, 0, %p533;
	setp.lt.s32 	%p534, %r276, 0;
	or.b32  	%r1722, %r1721, 2146435072;
	selp.b32 	%r1723, %r1722, %r1721, %p534;
	mov.b32 	%r1724, 0;
	mov.b64 	%fd32541, {%r1724, %r1723};
	bra.uni 	$L__BB1_423;
$L__BB1_422:
	setp.lt.s32 	%p532, %r275, 0;
	{ // callseq 91, 0
	.param .b64 param0;
	st.param.f64 	[param0], %fd577;
	.param .b64 param1;
	st.param.f64 	[param1], 0dBFF8000000000000;
	.param .b64 retval0;
	call.uni (retval0), 
	__internal_accurate_pow, 
	(
	param0, 
	param1
	);
	ld.param.f64 	%fd6508, [retval0];
	} // callseq 91
	selp.f64 	%fd32541, 0dFFF8000000000000, %fd6508, %p532;
$L__BB1_423:
	add.f64 	%fd6510, %fd576, 0dBFF8000000000000;
	{
	.reg .b32 %temp; 
	mov.b64 	{%temp, %r1725}, %fd6510;
	}
	and.b32  	%r1726, %r1725, 2146435072;
	setp.ne.s32 	%p535, %r1726, 2146435072;
	@%p535 bra 	$L__BB1_428;
	setp.num.f64 	%p536, %fd576, %fd576;
	@%p536 bra 	$L__BB1_426;
	mov.f64 	%fd6511, 0dBFF8000000000000;
	add.rn.f64 	%fd32541, %fd576, %fd6511;
	bra.uni 	$L__BB1_428;
$L__BB1_426:
	setp.neu.f64 	%p537, %fd577, 0d7FF0000000000000;
	@%p537 bra 	$L__BB1_428;
	setp.lt.s32 	%p538, %r275, 0;
	setp.eq.s32 	%p539, %r277, 1073741824;
	setp.lt.s32 	%p540, %r276, 0;
	selp.b32 	%r1728, 0, 2146435072, %p540;
	and.b32  	%r1729, %r276, 2147483647;
	setp.ne.s32 	%p541, %r1729, 1071644672;
	or.b32  	%r1730, %r1728, -2147483648;
	selp.b32 	%r1731, %r1730, %r1728, %p541;
	selp.b32 	%r1732, %r1731, %r1728, %p539;
	selp.b32 	%r1733, %r1732, %r1728, %p538;
	mov.b32 	%r1734, 0;
	mov.b64 	%fd32541, {%r1734, %r1733};
$L__BB1_428:
	setp.neu.f64 	%p542, %fd576, 0d0000000000000000;
	setp.lt.s32 	%p543, %r275, 0;
	setp.eq.f64 	%p544, %fd576, 0d3FF0000000000000;
	selp.f64 	%fd6512, 0d3FF0000000000000, %fd32541, %p544;
	mul.f64 	%fd584, %fd6512, 0d3D80E374A4F8E0B4;
	mul.f64 	%fd585, %fd6512, 0d3DAF019826E0EC8B;
	mov.f64 	%fd6513, 0dC000000000000000;
	{
	.reg .b32 %temp; 
	mov.b64 	{%temp, %r1735}, %fd6513;
	}
	and.b32  	%r279, %r1735, 2146435072;
	setp.eq.s32 	%p545, %r279, 1062207488;
	{ // callseq 92, 0
	.param .b64 param0;
	st.param.f64 	[param0], %fd577;
	.param .b64 param1;
	st.param.f64 	[param1], 0dC000000000000000;
	.param .b64 retval0;
	call.uni (retval0), 
	__internal_accurate_pow, 
	(
	param0, 
	param1
	);
	ld.param.f64 	%fd6514, [retval0];
	} // callseq 92
	neg.f64 	%fd6516, %fd6514;
	selp.f64 	%fd6517, %fd6516, %fd6514, %p545;
	selp.f64 	%fd32543, %fd6517, %fd6514, %p543;
	@%p542 bra 	$L__BB1_430;
	setp.eq.s32 	%p546, %r279, 1062207488;
	selp.b32 	%r1736, %r275, 0, %p546;
	setp.lt.s32 	%p547, %r1735, 0;
	or.b32  	%r1737, %r1736, 2146435072;
	selp.b32 	%r1738, %r1737, %r1736, %p547;
	mov.b32 	%r1739, 0;
	mov.b64 	%fd32543, {%r1739, %r1738};
$L__BB1_430:
	add.f64 	%fd6518, %fd576, 0dC000000000000000;
	{
	.reg .b32 %temp; 
	mov.b64 	{%temp, %r1740}, %fd6518;
	}
	and.b32  	%r1741, %r1740, 2146435072;
	setp.ne.s32 	%p548, %r1741, 2146435072;
	@%p548 bra 	$L__BB1_435;
	setp.num.f64 	%p549, %fd576, %fd576;
	@%p549 bra 	$L__BB1_433;
	mov.f64 	%fd6519, 0dC000000000000000;
	add.rn.f64 	%fd32543, %fd576, %fd6519;
	bra.uni 	$L__BB1_435;
$L__BB1_433:
	setp.neu.f64 	%p550, %fd577, 0d7FF0000000000000;
	@%p550 bra 	$L__BB1_435;
	setp.eq.s32 	%p551, %r279, 1062207488;
	setp.lt.s32 	%p552, %r275, 0;
	setp.lt.s32 	%p553, %r1735, 0;
	selp.b32 	%r1743, 0, 2146435072, %p553;
	and.b32  	%r1744, %r1735, 2147483647;
	setp.ne.s32 	%p554, %r1744, 1071644672;
	or.b32  	%r1745, %r1743, -2147483648;
	selp.b32 	%r1746, %r1745, %r1743, %p554;
	selp.b32 	%r1747, %r1746, %r1743, %p551;
	selp.b32 	%r1748, %r1747, %r1743, %p552;
	mov.b32 	%r1749, 0;
	mov.b64 	%fd32543, {%r1749, %r1748};
$L__BB1_435:
	setp.eq.f64 	%p555, %fd576, 0d3FF0000000000000;
	selp.f64 	%fd6520, 0d3FF0000000000000, %fd32543, %p555;
	mul.f64 	%fd592, %fd6520, 0d3DAA636641C4DF1A;
	mul.f64 	%fd593, %fd6520, 0d3DA19799812DEA11;
	mov.f64 	%fd6521, 0dC07F400000000000;
	div.rn.f64 	%fd594, %fd6521, %fd7;
	fma.rn.f64 	%fd6522, %fd594, 0d3FF71547652B82FE, 0d4338000000000000;
	{
	.reg .b32 %temp; 
	mov.b64 	{%r280, %temp}, %fd6522;
	}
	mov.f64 	%fd6523, 0dC338000000000000;
	add.rn.f64 	%fd6524, %fd6522, %fd6523;
	fma.rn.f64 	%fd6525, %fd6524, 0dBFE62E42FEFA39EF, %fd594;
	fma.rn.f64 	%fd6526, %fd6524, 0dBC7ABC9E3B39803F, %fd6525;
	fma.rn.f64 	%fd6527, %fd6526, 0d3E5ADE1569CE2BDF, 0d3E928AF3FCA213EA;
	fma.rn.f64 	%fd6528, %fd6527, %fd6526, 0d3EC71DEE62401315;
	fma.rn.f64 	%fd6529, %fd6528, %fd6526, 0d3EFA01997C89EB71;
	fma.rn.f64 	%fd6530, %fd6529, %fd6526, 0d3F2A01A014761F65;
	fma.rn.f64 	%fd6531, %fd6530, %fd6526, 0d3F56C16C1852B7AF;
	fma.rn.f64 	%fd6532, %fd6531, %fd6526, 0d3F81111111122322;
	fma.rn.f64 	%fd6533, %fd6532, %fd6526, 0d3FA55555555502A1;
	fma.rn.f64 	%fd6534, %fd6533, %fd6526, 0d3FC5555555555511;
	fma.rn.f64 	%fd6535, %fd6534, %fd6526, 0d3FE000000000000B;
	fma.rn.f64 	%fd6536, %fd6535, %fd6526, 0d3FF0000000000000;
	fma.rn.f64 	%fd6537, %fd6536, %fd6526, 0d3FF0000000000000;
	{
	.reg .b32 %temp; 
	mov.b64 	{%r281, %temp}, %fd6537;
	}
	{
	.reg .b32 %temp; 
	mov.b64 	{%temp, %r282}, %fd6537;
	}
	shl.b32 	%r1750, %r280, 20;
	add.s32 	%r1751, %r1750, %r282;
	mov.b64 	%fd32544, {%r281, %r1751};
	{
	.reg .b32 %temp; 
	mov.b64 	{%temp, %r1752}, %fd594;
	}
	mov.b32 	%f167, %r1752;
	abs.f32 	%f43, %f167;
	setp.lt.f32 	%p556, %f43, 0f4086232B;
	@%p556 bra 	$L__BB1_438;
	setp.lt.f64 	%p557, %fd594, 0d0000000000000000;
	add.f64 	%fd6538, %fd594, 0d7FF0000000000000;
	selp.f64 	%fd32544, 0d0000000000000000, %fd6538, %p557;
	setp.geu.f32 	%p558, %f43, 0f40874800;
	@%p558 bra 	$L__BB1_438;
	shr.u32 	%r1753, %r280, 31;
	add.s32 	%r1754, %r280, %r1753;
	shr.s32 	%r1755, %r1754, 1;
	shl.b32 	%r1756, %r1755, 20;
	add.s32 	%r1757, %r282, %r1756;
	mov.b64 	%fd6539, {%r281, %r1757};
	sub.s32 	%r1758, %r280, %r1755;
	shl.b32 	%r1759, %r1758, 20;
	add.s32 	%r1760, %r1759, 1072693248;
	mov.b32 	%r1761, 0;
	mov.b64 	%fd6540, {%r1761, %r1760};
	mul.f64 	%fd32544, %fd6540, %fd6539;
$L__BB1_438:
	mul.f64 	%fd599, %fd32544, 0d3DD5FD7FE1796495;
	mul.f64 	%fd600, %fd32503, 0d3D7D33F9B299048D;
	mov.f64 	%fd6541, 0dC08F400000000000;
	div.rn.f64 	%fd601, %fd6541, %fd7;
	fma.rn.f64 	%fd6542, %fd601, 0d3FF71547652B82FE, 0d4338000000000000;
	{
	.reg .b32 %temp; 
	mov.b64 	{%r283, %temp}, %fd6542;
	}
	mov.f64 	%fd6543, 0dC338000000000000;
	add.rn.f64 	%fd6544, %fd6542, %fd6543;
	fma.rn.f64 	%fd6545, %fd6544, 0dBFE62E42FEFA39EF, %fd601;
	fma.rn.f64 	%fd6546, %fd6544, 0dBC7ABC9E3B39803F, %fd6545;
	fma.rn.f64 	%fd6547, %fd6546, 0d3E5ADE1569CE2BDF, 0d3E928AF3FCA213EA;
	fma.rn.f64 	%fd6548, %fd6547, %fd6546, 0d3EC71DEE62401315;
	fma.rn.f64 	%fd6549, %fd6548, %fd6546, 0d3EFA01997C89EB71;
	fma.rn.f64 	%fd6550, %fd6549, %fd6546, 0d3F2A01A014761F65;
	fma.rn.f64 	%fd6551, %fd6550, %fd6546, 0d3F56C16C1852B7AF;
	fma.rn.f64 	%fd6552, %fd6551, %fd6546, 0d3F81111111122322;
	fma.rn.f64 	%fd6553, %fd6552, %fd6546, 0d3FA55555555502A1;
	fma.rn.f64 	%fd6554, %fd6553, %fd6546, 0d3FC5555555555511;
	fma.rn.f64 	%fd6555, %fd6554, %fd6546, 0d3FE000000000000B;
	fma.rn.f64 	%fd6556, %fd6555, %fd6546, 0d3FF0000000000000;
	fma.rn.f64 	%fd6557, %fd6556, %fd6546, 0d3FF0000000000000;
	{
	.reg .b32 %temp; 
	mov.b64 	{%r284, %temp}, %fd6557;
	}
	{
	.reg .b32 %temp; 
	mov.b64 	{%temp, %r285}, %fd6557;
	}
	shl.b32 	%r1762, %r283, 20;
	add.s32 	%r1763, %r1762, %r285;
	mov.b64 	%fd32545, {%r284, %r1763};
	{
	.reg .b32 %temp; 
	mov.b64 	{%temp, %r1764}, %fd601;
	}
	mov.b32 	%f168, %r1764;
	abs.f32 	%f44, %f168;
	setp.lt.f32 	%p559, %f44, 0f4086232B;
	@%p559 bra 	$L__BB1_441;
	setp.lt.f64 	%p560, %fd601, 0d0000000000000000;
	add.f64 	%fd6558, %fd601, 0d7FF0000000000000;
	selp.f64 	%fd32545, 0d0000000000000000, %fd6558, %p560;
	setp.geu.f32 	%p561, %f44, 0f40874800;
	@%p561 bra 	$L__BB1_441;
	shr.u32 	%r1765, %r283, 31;
	add.s32 	%r1766, %r283, %r1765;
	shr.s32 	%r1767, %r1766, 1;
	shl.b32 	%r1768, %r1767, 20;
	add.s32 	%r1769, %r285, %r1768;
	mov.b64 	%fd6559, {%r284, %r1769};
	sub.s32 	%r1770, %r283, %r1767;
	shl.b32 	%r1771, %r1770, 20;
	add.s32 	%r1772, %r1771, 1072693248;
	mov.b32 	%r1773, 0;
	mov.b64 	%fd6560, {%r1773, %r1772};
	mul.f64 	%fd32545, %fd6560, %fd6559;
$L__BB1_441:
	mul.f64 	%fd606, %fd32545, 0d3D719799812DEA11;
	mov.f64 	%fd6561, 0dC0A0B40000000000;
	div.rn.f64 	%fd607, %fd6561, %fd7;
	fma.rn.f64 	%fd6562, %fd607, 0d3FF71547652B82FE, 0d4338000000000000;
	{
	.reg .b32 %temp; 
	mov.b64 	{%r286, %temp}, %fd6562;
	}
	mov.f64 	%fd6563, 0dC338000000000000;
	add.rn.f64 	%fd6564, %fd6562, %fd6563;
	fma.rn.f64 	%fd6565, %fd6564, 0dBFE62E42FEFA39EF, %fd607;
	fma.rn.f64 	%fd6566, %fd6564, 0dBC7ABC9E3B39803F, %fd6565;
	fma.rn.f64 	%fd6567, %fd6566, 0d3E5ADE1569CE2BDF, 0d3E928AF3FCA213EA;
	fma.rn.f64 	%fd6568, %fd6567, %fd6566, 0d3EC71DEE62401315;
	fma.rn.f64 	%fd6569, %fd6568, %fd6566, 0d3EFA01997C89EB71;
	fma.rn.f64 	%fd6570, %fd6569, %fd6566, 0d3F2A01A014761F65;
	fma.rn.f64 	%fd6571, %fd6570, %fd6566, 0d3F56C16C1852B7AF;
	fma.rn.f64 	%fd6572, %fd6571, %fd6566, 0d3F81111111122322;
	fma.rn.f64 	%fd6573, %fd6572, %fd6566, 0d3FA55555555502A1;
	fma.rn.f64 	%fd6574, %fd6573, %fd6566, 0d3FC5555555555511;
	fma.rn.f64 	%fd6575, %fd6574, %fd6566, 0d3FE000000000000B;
	fma.rn.f64 	%fd6576, %fd6575, %fd6566, 0d3FF0000000000000;
	fma.rn.f64 	%fd6577, %fd6576, %fd6566, 0d3FF0000000000000;
	{
	.reg .b32 %temp; 
	mov.b64 	{%r287, %temp}, %fd6577;
	}
	{
	.reg .b32 %temp; 
	mov.b64 	{%temp, %r288}, %fd6577;
	}
	shl.b32 	%r1774, %r286, 20;
	add.s32 	%r1775, %r1774, %r288;
	mov.b64 	%fd32546, {%r287, %r1775};
	{
	.reg .b32 %temp; 
	mov.b64 	{%temp, %r1776}, %fd607;
	}
	mov.b32 	%f169, %r1776;
	abs.f32 	%f45, %f169;
	setp.lt.f32 	%p562, %f45, 0f4086232B;
	@%p562 bra 	$L__BB1_444;
	setp.lt.f64 	%p563, %fd607, 0d0000000000000000;
	add.f64 	%fd6578, %fd607, 0d7FF0000000000000;
	selp.f64 	%fd32546, 0d0000000000000000, %fd6578, %p563;
	setp.geu.f32 	%p564, %f45, 0f40874800;
	@%p564 bra 	$L__BB1_444;
	shr.u32 	%r1777, %r286, 31;
	add.s32 	%r1778, %r286, %r1777;
	shr.s32 	%r1779, %r1778, 1;
	shl.b32 	%r1780, %r1779, 20;
	add.s32 	%r1781, %r288, %r1780;
	mov.b64 	%fd6579, {%r287, %r1781};
	sub.s32 	%r1782, %r286, %r1779;
	shl.b32 	%r1783, %r1782, 20;
	add.s32 	%r1784, %r1783, 1072693248;
	mov.b32 	%r1785, 0;
	mov.b64 	%fd6580, {%r1785, %r1784};
	mul.f64 	%fd32546, %fd6580, %fd6579;
$L__BB1_444:
	mul.f64 	%fd612, %fd32546, 0d3DC6B475511F4218;
	mov.f64 	%fd6581, 0dC0B1F80000000000;
	div.rn.f64 	%fd613, %fd6581, %fd7;
	fma.rn.f64 	%fd6582, %fd613, 0d3FF71547652B82FE, 0d4338000000000000;
	{
	.reg .b32 %temp; 
	mov.b64 	{%r289, %temp}, %fd6582;
	}
	mov.f64 	%fd6583, 0dC338000000000000;
	add.rn.f64 	%fd6584, %fd6582, %fd6583;
	fma.rn.f64 	%fd6585, %fd6584, 0dBFE62E42FEFA39EF, %fd613;
	fma.rn.f64 	%fd6586, %fd6584, 0dBC7ABC9E3B39803F, %fd6585;
	fma.rn.f64 	%fd6587, %fd6586, 0d3E5ADE1569CE2BDF, 0d3E928AF3FCA213EA;
	fma.rn.f64 	%fd6588, %fd6587, %fd6586, 0d3EC71DEE62401315;
	fma.rn.f64 	%fd6589, %fd6588, %fd6586, 0d3EFA01997C89EB71;
	fma.rn.f64 	%fd6590, %fd6589, %fd6586, 0d3F2A01A014761F65;
	fma.rn.f64 	%fd6591, %fd6590, %fd6586, 0d3F56C16C1852B7AF;
	fma.rn.f64 	%fd6592, %fd6591, %fd6586, 0d3F81111111122322;
	fma.rn.f64 	%fd6593, %fd6592, %fd6586, 0d3FA55555555502A1;
	fma.rn.f64 	%fd6594, %fd6593, %fd6586, 0d3FC5555555555511;
	fma.rn.f64 	%fd6595, %fd6594, %fd6586, 0d3FE000000000000B;
	fma.rn.f64 	%fd6596, %fd6595, %fd6586, 0d3FF0000000000000;
	fma.rn.f64 	%fd6597, %fd6596, %fd6586, 0d3FF0000000000000;
	{
	.reg .b32 %temp; 
	mov.b64 	{%r290, %temp}, %fd6597;
	}
	{
	.reg .b32 %temp; 
	mov.b64 	{%temp, %r291}, %fd6597;
	}
	shl.b32 	%r1786, %r289, 20;
	add.s32 	%r1787, %r1786, %r291;
	mov.b64 	%fd32547, {%r290, %r1787};
	{
	.reg .b32 %temp; 
	mov.b64 	{%temp, %r1788}, %fd613;
	}
	mov.b32 	%f170, %r1788;
	abs.f32 	%f46, %f170;
	setp.lt.f32 	%p565, %f46, 0f4086232B;
	@%p565 bra 	$L__BB1_447;
	setp.lt.f64 	%p566, %fd613, 0d0000000000000000;
	add.f64 	%fd6598, %fd613, 0d7FF0000000000000;
	selp.f64 	%fd32547, 0d0000000000000000, %fd6598, %p566;
	setp.geu.f32 	%p567, %f46, 0f40874800;
	@%p567 bra 	$L__BB1_447;
	shr.u32 	%r1789, %r289, 31;
	add.s32 	%r1790, %r289, %r1789;
	shr.s32 	%r1791, %r1790, 1;
	shl.b32 	%r1792, %r1791, 20;
	add.s32 	%r1793, %r291, %r1792;
	mov.b64 	%fd6599, {%r290, %r1793};
	sub.s32 	%r1794, %r289, %r1791;
	shl.b32 	%r1795, %r1794, 20;
	add.s32 	%r1796, %r1795, 1072693248;
	mov.b32 	%r1797, 0;
	mov.b64 	%fd6600, {%r1797, %r1796};
	mul.f64 	%fd32547, %fd6600, %fd6599;
$L__BB1_447:
	mul.f64 	%fd618, %fd32547, 0d3D248C34513FDE31;
	{
	.reg .b32 %temp; 
	mov.b64 	{%r3259, %temp}, %fd7;
	}
	setp.gt.s32 	%p568, %r3258, 1048575;
	mov.b32 	%r3260, -1023;
	mov.f64 	%fd32548, %fd7;
	@%p568 bra 	$L__BB1_449;
	mul.f64 	%fd32548, %fd7, 0d4350000000000000;
	{
	.reg .b32 %temp; 
	mov.b64 	{%temp, %r3258}, %fd32548;
	}
	{
	.reg .b32 %temp; 
	mov.b64 	{%r3259, %temp}, %fd32548;
	}
	mov.b32 	%r3260, -1077;
$L__BB1_449:
	add.s32 	%r1800, %r3258, -1;
	setp.gt.u32 	%p569, %r1800, 2146435070;
	@%p569 bra 	$L__BB1_453;
	shr.u32 	%r1803, %r3258, 20;
	add.s32 	%r3261, %r3260, %r1803;
	and.b32  	%r1804, %r3258, 1048575;
	or.b32  	%r1805, %r1804, 1072693248;
	mov.b64 	%fd32549, {%r3259, %r1805};
	setp.lt.u32 	%p571, %r1805, 1073127583;
	@%p571 bra 	$L__BB1_452;
	{
	.reg .b32 %temp; 
	mov.b64 	{%r1806, %temp}, %fd32549;
	}
	{
	.reg .b32 %temp; 
	mov.b64 	{%temp, %r1807}, %fd32549;
	}
	add.s32 	%r1808, %r1807, -1048576;
	mov.b64 	%fd32549, {%r1806, %r1808};
	add.s32 	%r3261, %r3261, 1;
$L__BB1_452:
	add.f64 	%fd6602, %fd32549, 0dBFF0000000000000;
	add.f64 	%fd6603, %fd32549, 0d3FF0000000000000;
	rcp.approx.ftz.f64 	%fd6604, %fd6603;
	neg.f64 	%fd6605, %fd6603;
	fma.rn.f64 	%fd6606, %fd6605, %fd6604, 0d3FF0000000000000;
	fma.rn.f64 	%fd6607, %fd6606, %fd6606, %fd6606;
	fma.rn.f64 	%fd6608, %fd6607, %fd6604, %fd6604;
	mul.f64 	%fd6609, %fd6602, %fd6608;
	fma.rn.f64 	%fd6610, %fd6602, %fd6608, %fd6609;
	mul.f64 	%fd6611, %fd6610, %fd6610;
	fma.rn.f64 	%fd6612, %fd6611, 0d3EB1380B3AE80F1E, 0d3ED0EE258B7A8B04;
	fma.rn.f64 	%fd6613, %fd6612, %fd6611, 0d3EF3B2669F02676F;
	fma.rn.f64 	%fd6614, %fd6613, %fd6611, 0d3F1745CBA9AB0956;
	fma.rn.f64 	%fd6615, %fd6614, %fd6611, 0d3F3C71C72D1B5154;
	fma.rn.f64 	%fd6616, %fd6615, %fd6611, 0d3F624924923BE72D;
	fma.rn.f64 	%fd6617, %fd6616, %fd6611, 0d3F8999999999A3C4;
	fma.rn.f64 	%fd6618, %fd6617, %fd6611, 0d3FB5555555555554;
	sub.f64 	%fd6619, %fd6602, %fd6610;
	add.f64 	%fd6620, %fd6619, %fd6619;
	neg.f64 	%fd6621, %fd6610;
	fma.rn.f64 	%fd6622, %fd6621, %fd6602, %fd6620;
	mul.f64 	%fd6623, %fd6608, %fd6622;
	mul.f64 	%fd6624, %fd6611, %fd6618;
	fma.rn.f64 	%fd6625, %fd6624, %fd6610, %fd6623;
	xor.b32  	%r1809, %r3261, -2147483648;
	mov.b32 	%r1810, 1127219200;
	mov.b64 	%fd6626, {%r1809, %r1810};
	mov.b32 	%r1811, -2147483648;
	mov.b64 	%fd6627, {%r1811, %r1810};
	sub.f64 	%fd6628, %fd6626, %fd6627;
	fma.rn.f64 	%fd6629, %fd6628, 0d3FE62E42FEFA39EF, %fd6610;
	fma.rn.f64 	%fd6630, %fd6628, 0dBFE62E42FEFA39EF, %fd6629;
	sub.f64 	%fd6631, %fd6630, %fd6610;
	sub.f64 	%fd6632, %fd6625, %fd6631;
	fma.rn.f64 	%fd6633, %fd6628, 0d3C7ABC9E3B39803F, %fd6632;
	add.f64 	%fd32550, %fd6629, %fd6633;
	bra.uni 	$L__BB1_454;
$L__BB1_453:
	fma.rn.f64 	%fd6601, %fd32548, 0d7FF0000000000000, 0d7FF0000000000000;
	{
	.reg .b32 %temp; 
	mov.b64 	{%temp, %r1801}, %fd32548;
	}
	and.b32  	%r1802, %r1801, 2147483647;
	setp.eq.s32 	%p570, %r1802, 0;
	selp.f64 	%fd32550, 0dFFF0000000000000, %fd6601, %p570;
$L__BB1_454:
	mov.f64 	%fd6634, 0dC08ED80000000000;
	div.rn.f64 	%fd6635, %fd6634, %fd7;
	fma.rn.f64 	%fd627, %fd32550, 0d40068F5C28F5C28F, %fd6635;
	fma.rn.f64 	%fd6636, %fd627, 0d3FF71547652B82FE, 0d4338000000000000;
	{
	.reg .b32 %temp; 
	mov.b64 	{%r301, %temp}, %fd6636;
	}
	mov.f64 	%fd6637, 0dC338000000000000;
	add.rn.f64 	%fd6638, %fd6636, %fd6637;
	fma.rn.f64 	%fd6639, %fd6638, 0dBFE62E42FEFA39EF, %fd627;
	fma.rn.f64 	%fd6640, %fd6638, 0dBC7ABC9E3B39803F, %fd6639;
	fma.rn.f64 	%fd6641, %fd6640, 0d3E5ADE1569CE2BDF, 0d3E928AF3FCA213EA;
	fma.rn.f64 	%fd6642, %fd6641, %fd6640, 0d3EC71DEE62401315;
	fma.rn.f64 	%fd6643, %fd6642, %fd6640, 0d3EFA01997C89EB71;
	fma.rn.f64 	%fd6644, %fd6643, %fd6640, 0d3F2A01A014761F65;
	fma.rn.f64 	%fd6645, %fd6644, %fd6640, 0d3F56C16C1852B7AF;
	fma.rn.f64 	%fd6646, %fd6645, %fd6640, 0d3F81111111122322;
	fma.rn.f64 	%fd6647, %fd6646, %fd6640, 0d3FA55555555502A1;
	fma.rn.f64 	%fd6648, %fd6647, %fd6640, 0d3FC5555555555511;
	fma.rn.f64 	%fd6649, %fd6648, %fd6640, 0d3FE000000000000B;
	fma.rn.f64 	%fd6650, %fd6649, %fd6640, 0d3FF0000000000000;
	fma.rn.f64 	%fd6651, %fd6650, %fd6640, 0d3FF0000000000000;
	{
	.reg .b32 %temp; 
	mov.b64 	{%r302, %temp}, %fd6651;
	}
	{
	.reg .b32 %temp; 
	mov.b64 	{%temp, %r303}, %fd6651;
	}
	shl.b32 	%r1812, %r301, 20;
	add.s32 	%r1813, %r1812, %r303;
	mov.b64 	%fd32551, {%r302, %r1813};
	{
	.reg .b32 %temp; 
	mov.b64 	{%temp, %r1814}, %fd627;
	}
	mov.b32 	%f171, %r1814;
	abs.f32 	%f47, %f171;
	setp.lt.f32 	%p572, %f47, 0f4086232B;
	@%p572 bra 	$L__BB1_457;
	setp.lt.f64 	%p573, %fd627, 0d0000000000000000;
	add.f64 	%fd6652, %fd627, 0d7FF0000000000000;
	selp.f64 	%fd32551, 0d0000000000000000, %fd6652, %p573;
	setp.geu.f32 	%p574, %f47, 0f40874800;
	@%p574 bra 	$L__BB1_457;
	shr.u32 	%r1815, %r301, 31;
	add.s32 	%r1816, %r301, %r1815;
	shr.s32 	%r1817, %r1816, 1;
	shl.b32 	%r1818, %r1817, 20;
	add.s32 	%r1819, %r303, %r1818;
	mov.b64 	%fd6653, {%r302, %r1819};
	sub.s32 	%r1820, %r301, %r1817;
	shl.b32 	%r1821, %r1820, 20;
	add.s32 	%r1822, %r1821, 1072693248;
	mov.b32 	%r1823, 0;
	mov.b64 	%fd6654, {%r1823, %r1822};
	mul.f64 	%fd32551, %fd6654, %fd6653;
$L__BB1_457:
	mul.f64 	%fd632, %fd32551, 0d3BD5D7482BA0E394;
	mov.f64 	%fd6655, 0dC075900000000000;
	div.rn.f64 	%fd633, %fd6655, %fd7;
	fma.rn.f64 	%fd6656, %fd633, 0d3FF71547652B82FE, 0d4338000000000000;
	{
	.reg .b32 %temp; 
	mov.b64 	{%r304, %temp}, %fd6656;
	}
	mov.f64 	%fd6657, 0dC338000000000000;
	add.rn.f64 	%fd6658, %fd6656, %fd6657;
	fma.rn.f64 	%fd6659, %fd6658, 0dBFE62E42FEFA39EF, %fd633;
	fma.rn.f64 	%fd6660, %fd6658, 0dBC7ABC9E3B39803F, %fd6659;
	fma.rn.f64 	%fd6661, %fd6660, 0d3E5ADE1569CE2BDF, 0d3E928AF3FCA213EA;
	fma.rn.f64 	%fd6662, %fd6661, %fd6660, 0d3EC71DEE62401315;
	fma.rn.f64 	%fd6663, %fd6662, %fd6660, 0d3EFA01997C89EB71;
	fma.rn.f64 	%fd6664, %fd6663, %fd6660, 0d3F2A01A014761F65;
	fma.rn.f64 	%fd6665, %fd6664, %fd6660, 0d3F56C16C1852B7AF;
	fma.rn.f64 	%fd6666, %fd6665, %fd6660, 0d3F81111111122322;
	fma.rn.f64 	%fd6667, %fd6666, %fd6660, 0d3FA55555555502A1;
	fma.rn.f64 	%fd6668, %fd6667, %fd6660, 0d3FC5555555555511;
	fma.rn.f64 	%fd6669, %fd6668, %fd6660, 0d3FE000000000000B;
	fma.rn.f64 	%fd6670, %fd6669, %fd6660, 0d3FF0000000000000;
	fma.rn.f64 	%fd6671, %fd6670, %fd6660, 0d3FF0000000000000;
	{
	.reg .b32 %temp; 
	mov.b64 	{%r305, %temp}, %fd6671;
	}
	{
	.reg .b32 %temp; 
	mov.b64 	{%temp, %r306}, %fd6671;
	}
	shl.b32 	%r1824, %r304, 20;
	add.s32 	%r1825, %r1824, %r306;
	mov.b64 	%fd32552, {%r305, %r1825};
	{
	.reg .b32 %temp; 
	mov.b64 	{%temp, %r1826}, %fd633;
	}
	mov.b32 	%f172, %r1826;
	abs.f32 	%f48, %f172;
	setp.lt.f32 	%p575, %f48, 0f4086232B;
	@%p575 bra 	$L__BB1_460;
	setp.lt.f64 	%p576, %fd633, 0d0000000000000000;
	add.f64 	%fd6672, %fd633, 0d7FF0000000000000;
	selp.f64 	%fd32552, 0d0000000000000000, %fd6672, %p576;
	setp.geu.f32 	%p577, %f48, 0f40874800;
	@%p577 bra 	$L__BB1_460;
	shr.u32 	%r1827, %r304, 31;
	add.s32 	%r1828, %r304, %r1827;
	shr.s32 	%r1829, %r1828, 1;
	shl.b32 	%r1830, %r1829, 20;
	add.s32 	%r1831, %r306, %r1830;
	mov.b64 	%fd6673, {%r305, %r1831};
	sub.s32 	%r1832, %r304, %r1829;
	shl.b32 	%r1833, %r1832, 20;
	add.s32 	%r1834, %r1833, 1072693248;
	mov.b32 	%r1835, 0;
	mov.b64 	%fd6674, {%r1835, %r1834};
	mul.f64 	%fd32552, %fd6674, %fd6673;
$L__BB1_460:
	mul.f64 	%fd638, %fd32552, 0d3D8982382E829366;
	mov.f64 	%fd6675, 0d4087700000000000;
	div.rn.f64 	%fd639, %fd6675, %fd7;
	fma.rn.f64 	%fd6676, %fd639, 0d3FF71547652B82FE, 0d4338000000000000;
	{
	.reg .b32 %temp; 
	mov.b64 	{%r307, %temp}, %fd6676;
	}
	mov.f64 	%fd6677, 0dC338000000000000;
	add.rn.f64 	%fd6678, %fd6676, %fd6677;
	fma.rn.f64 	%fd6679, %fd6678, 0dBFE62E42FEFA39EF, %fd639;
	fma.rn.f64 	%fd6680, %fd6678, 0dBC7ABC9E3B39803F, %fd6679;
	fma.rn.f64 	%fd6681, %fd6680, 0d3E5ADE1569CE2BDF, 0d3E928AF3FCA213EA;
	fma.rn.f64 	%fd6682, %fd6681, %fd6680, 0d3EC71DEE62401315;
	fma.rn.f64 	%fd6683, %fd6682, %fd6680, 0d3EFA01997C89EB71;
	fma.rn.f64 	%fd6684, %fd6683, %fd6680, 0d3F2A01A014761F65;
	fma.rn.f64 	%fd6685, %fd6684, %fd6680, 0d3F56C16C1852B7AF;
	fma.rn.f64 	%fd6686, %fd6685, %fd6680, 0d3F81111111122322;
	fma.rn.f64 	%fd6687, %fd6686, %fd6680, 0d3FA55555555502A1;
	fma.rn.f64 	%fd6688, %fd6687, %fd6680, 0d3FC5555555555511;
	fma.rn.f64 	%fd6689, %fd6688, %fd6680, 0d3FE000000000000B;
	fma.rn.f64 	%fd6690, %fd6689, %fd6680, 0d3FF0000000000000;
	fma.rn.f64 	%fd6691, %fd6690, %fd6680, 0d3FF0000000000000;
	{
	.reg .b32 %temp; 
	mov.b64 	{%r308, %temp}, %fd6691;
	}
	{
	.reg .b32 %temp; 
	mov.b64 	{%temp, %r309}, %fd6691;
	}
	shl.b32 	%r1836, %r307, 20;
	add.s32 	%r1837, %r1836, %r309;
	mov.b64 	%fd32553, {%r308, %r1837};
	{
	.reg .b32 %temp; 
	mov.b64 	{%temp, %r1838}, %fd639;
	}
	mov.b32 	%f173, %r1838;
	abs.f32 	%f49, %f173;
	setp.lt.f32 	%p578, %f49, 0f4086232B;
	@%p578 bra 	$L__BB1_463;
	setp.lt.f64 	%p579, %fd639, 0d0000000000000000;
	add.f64 	%fd6692, %fd639, 0d7FF0000000000000;
	selp.f64 	%fd32553, 0d0000000000000000, %fd6692, %p579;
	setp.geu.f32 	%p580, %f49, 0f40874800;
	@%p580 bra 	$L__BB1_463;
	shr.u32 	%r1839, %r307, 31;
	add.s32 	%r1840, %r307, %r1839;
	shr.s32 	%r1841, %r1840, 1;
	shl.b32 	%r1842, %r1841, 20;
	add.s32 	%r1843, %r309, %r1842;
	mov.b64 	%fd6693, {%r308, %r1843};
	sub.s32 	%r1844, %r307, %r1841;
	shl.b32 	%r1845, %r1844, 20;
	add.s32 	%r1846, %r1845, 1072693248;
	mov.b32 	%r1847, 0;
	mov.b64 	%fd6694, {%r1847, %r1846};
	mul.f64 	%fd32553, %fd6694, %fd6693;
$L__BB1_463:
	mul.f64 	%fd644, %fd32553, 0d3D5CD9E7447E7FDF;
	fma.rn.f64 	%fd6695, %fd26, 0d3FF71547652B82FE, 0d4338000000000000;
	{
	.reg .b32 %temp; 
	mov.b64 	{%r310, %temp}, %fd6695;
	}
	mov.f64 	%fd6696, 0dC338000000000000;
	add.rn.f64 	%fd6697, %fd6695, %fd6696;
	fma.rn.f64 	%fd6698, %fd6697, 0dBFE62E42FEFA39EF, %fd26;
	fma.rn.f64 	%fd6699, %fd6697, 0dBC7ABC9E3B39803F, %fd6698;
	fma.rn.f64 	%fd6700, %fd6699, 0d3E5ADE1569CE2BDF, 0d3E928AF3FCA213EA;
	fma.rn.f64 	%fd6701, %fd6700, %fd6699, 0d3EC71DEE62401315;
	fma.rn.f64 	%fd6702, %fd6701, %fd6699, 0d3EFA01997C89EB71;
	fma.rn.f64 	%fd6703, %fd6702, %fd6699, 0d3F2A01A014761F65;
	fma.rn.f64 	%fd6704, %fd6703, %fd6699, 0d3F56C16C1852B7AF;
	fma.rn.f64 	%fd6705, %fd6704, %fd6699, 0d3F81111111122322;
	fma.rn.f64 	%fd6706, %fd6705, %fd6699, 0d3FA55555555502A1;
	fma.rn.f64 	%fd6707, %fd6706, %fd6699, 0d3FC5555555555511;
	fma.rn.f64 	%fd6708, %fd6707, %fd6699, 0d3FE000000000000B;
	fma.rn.f64 	%fd6709, %fd6708, %fd6699, 0d3FF0000000000000;
	fma.rn.f64 	%fd6710, %fd6709, %fd6699, 0d3FF0000000000000;
	{
	.reg .b32 %temp; 
	mov.b64 	{%r311, %temp}, %fd6710;
	}
	{
	.reg .b32 %temp; 
	mov.b64 	{%temp, %r312}, %fd6710;
	}
	shl.b32 	%r1848, %r310, 20;
	add.s32 	%r1849, %r1848, %r312;
	mov.b64 	%fd32554, {%r311, %r1849};
	mov.b32 	%f174, %r12;
	abs.f32 	%f50, %f174;
	setp.lt.f32 	%p581, %f50, 0f4086232B;
	@%p581 bra 	$L__BB1_466;
	setp.lt.f64 	%p582, %fd26, 0d0000000000000000;
	add.f64 	%fd6711, %fd26, 0d7FF0000000000000;
	selp.f64 	%fd32554, 0d0000000000000000, %fd6711, %p582;
	setp.geu.f32 	%p583, %f50, 0f40874800;
	@%p583 bra 	$L__BB1_466;
	shr.u32 	%r1850, %r310, 31;
	add.s32 	%r1851, %r310, %r1850;
	shr.s32 	%r1852, %r1851, 1;
	shl.b32 	%r1853, %r1852, 20;
	add.s32 	%r1854, %r312, %r1853;
	mov.b64 	%fd6712, {%r311, %r1854};
	sub.s32 	%r1855, %r310, %r1852;
	shl.b32 	%r1856, %r1855, 20;
	add.s32 	%r1857, %r1856, 1072693248;
	mov.b32 	%r1858, 0;
	mov.b64 	%fd6713, {%r1858, %r1857};
	mul.f64 	%fd32554, %fd6713, %fd6712;
$L__BB1_466:
	mul.f64 	%fd649, %fd32554, 0d3D88A10A1B4047B2;
	mov.f64 	%fd6714, 0d4078600000000000;
	div.rn.f64 	%fd650, %fd6714, %fd7;
	fma.rn.f64 	%fd6715, %fd650, 0d3FF71547652B82FE, 0d4338000000000000;
	{
	.reg .b32 %temp; 
	mov.b64 	{%r313, %temp}, %fd6715;
	}
	mov.f64 	%fd6716, 0dC338000000000000;
	add.rn.f64 	%fd6717, %fd6715, %fd6716;
	fma.rn.f64 	%fd6718, %fd6717, 0dBFE62E42FEFA39EF, %fd650;
	fma.rn.f64 	%fd6719, %fd6717, 0dBC7ABC9E3B39803F, %fd6718;
	fma.rn.f64 	%fd6720, %fd6719, 0d3E5ADE1569CE2BDF, 0d3E928AF3FCA213EA;
	fma.rn.f64 	%fd6721, %fd6720, %fd6719, 0d3EC71DEE62401315;
	fma.rn.f64 	%fd6722, %fd6721, %fd6719, 0d3EFA01997C89EB71;
	fma.rn.f64 	%fd6723, %fd6722, %fd6719, 0d3F2A01A014761F65;
	fma.rn.f64 	%fd6724, %fd6723, %fd6719, 0d3F56C16C1852B7AF;
	fma.rn.f64 	%fd6725, %fd6724, %fd6719, 0d3F81111111122322;
	fma.rn.f64 	%fd6726, %fd6725, %fd6719, 0d3FA55555555502A1;
	fma.rn.f64 	%fd6727, %fd6726, %fd6719, 0d3FC5555555555511;
	fma.rn.f64 	%fd6728, %fd6727, %fd6719, 0d3FE000000000000B;
	fma.rn.f64 	%fd6729, %fd6728, %fd6719, 0d3FF0000000000000;
	fma.rn.f64 	%fd6730, %fd6729, %fd6719, 0d3FF0000000000000;
	{
	.reg .b32 %temp; 
	mov.b64 	{%r314, %temp}, %fd6730;
	}
	{
	.reg .b32 %temp; 
	mov.b64 	{%temp, %r315}, %fd6730;
	}
	shl.b32 	%r1859, %r313, 20;
	add.s32 	%r1860, %r1859, %r315;
	mov.b64 	%fd32555, {%r314, %r1860};
	{
	.reg .b32 %temp; 
	mov.b64 	{%temp, %r1861}, %fd650;
	}
	mov.b32 	%f175, %r1861;
	abs.f32 	%f51, %f175;
	setp.lt.f32 	%p584, %f51, 0f4086232B;
	@%p584 bra 	$L__BB1_469;
	setp.lt.f64 	%p585, %fd650, 0d0000000000000000;
	add.f64 	%fd6731, %fd650, 0d7FF0000000000000;
	selp.f64 	%fd32555, 0d0000000000000000, %fd6731, %p585;
	setp.geu.f32 	%p586, %f51, 0f40874800;
	@%p586 bra 	$L__BB1_469;
	shr.u32 	%r1862, %r313, 31;
	add.s32 	%r1863, %r313, %r1862;
	shr.s32 	%r1864, %r1863, 1;
	shl.b32 	%r1865, %r1864, 20;
	add.s32 	%r1866, %r315, %r1865;
	mov.b64 	%fd6732, {%r314, %r1866};
	sub.s32 	%r1867, %r313, %r1864;
	shl.b32 	%r1868, %r1867, 20;
	add.s32 	%r1869, %r1868, 1072693248;
	mov.b32 	%r1870, 0;
	mov.b64 	%fd6733, {%r1870, %r1869};
	mul.f64 	%fd32555, %fd6733, %fd6732;
$L__BB1_469:
	mul.f64 	%fd655, %fd32555, 0d3D3ABD78AFDF63C8;
	mov.f64 	%fd6734, 0d4091A80000000000;
	div.rn.f64 	%fd656, %fd6734, %fd7;
	fma.rn.f64 	%fd6735, %fd656, 0d3FF71547652B82FE, 0d4338000000000000;
	{
	.reg .b32 %temp; 
	mov.b64 	{%r316, %temp}, %fd6735;
	}
	mov.f64 	%fd6736, 0dC338000000000000;
	add.rn.f64 	%fd6737, %fd6735, %fd6736;
	fma.rn.f64 	%fd6738, %fd6737, 0dBFE62E42FEFA39EF, %fd656;
	fma.rn.f64 	%fd6739, %fd6737, 0dBC7ABC9E3B39803F, %fd6738;
	fma.rn.f64 	%fd6740, %fd6739, 0d3E5ADE1569CE2BDF, 0d3E928AF3FCA213EA;
	fma.rn.f64 	%fd6741, %fd6740, %fd6739, 0d3EC71DEE62401315;
	fma.rn.f64 	%fd6742, %fd6741, %fd6739, 0d3EFA01997C89EB71;
	fma.rn.f64 	%fd6743, %fd6742, %fd6739, 0d3F2A01A014761F65;
	fma.rn.f64 	%fd6744, %fd6743, %fd6739, 0d3F56C16C1852B7AF;
	fma.rn.f64 	%fd6745, %fd6744, %fd6739, 0d3F81111111122322;
	fma.rn.f64 	%fd6746, %fd6745, %fd6739, 0d3FA55555555502A1;
	fma.rn.f64 	%fd6747, %fd6746, %fd6739, 0d3FC5555555555511;
	fma.rn.f64 	%fd6748, %fd6747, %fd6739, 0d3FE000000000000B;
	fma.rn.f64 	%fd6749, %fd6748, %fd6739, 0d3FF0000000000000;
	fma.rn.f64 	%fd6750, %fd6749, %fd6739, 0d3FF0000000000000;
	{
	.reg .b32 %temp; 
	mov.b64 	{%r317, %temp}, %fd6750;
	}
	{
	.reg .b32 %temp; 
	mov.b64 	{%temp, %r318}, %fd6750;
	}
	shl.b32 	%r1871, %r316, 20;
	add.s32 	%r1872, %r1871, %r318;
	mov.b64 	%fd32556, {%r317, %r1872};
	{
	.reg .b32 %temp; 
	mov.b64 	{%temp, %r1873}, %fd656;
	}
	mov.b32 	%f176, %r1873;
	abs.f32 	%f52, %f176;
	setp.lt.f32 	%p587, %f52, 0f4086232B;
	@%p587 bra 	$L__BB1_472;
	setp.lt.f64 	%p588, %fd656, 0d0000000000000000;
	add.f64 	%fd6751, %fd656, 0d7FF0000000000000;
	selp.f64 	%fd32556, 0d0000000000000000, %fd6751, %p588;
	setp.geu.f32 	%p589, %f52, 0f40874800;
	@%p589 bra 	$L__BB1_472;
	shr.u32 	%r1874, %r316, 31;
	add.s32 	%r1875, %r316, %r1874;
	shr.s32 	%r1876, %r1875, 1;
	shl.b32 	%r1877, %r1876, 20;
	add.s32 	%r1878, %r318, %r1877;
	mov.b64 	%fd6752, {%r317, %r1878};
	sub.s32 	%r1879, %r316, %r1876;
	shl.b32 	%r1880, %r1879, 20;
	add.s32 	%r1881, %r1880, 1072693248;
	mov.b32 	%r1882, 0;
	mov.b64 	%fd6753, {%r1882, %r1881};
	mul.f64 	%fd32556, %fd6753, %fd6752;
$L__BB1_472:
	fma.rn.f64 	%fd6754, %fd32556, 0d3FA38ABF82EE6987, 0d3FF0000000000000;
	div.rn.f64 	%fd661, %fd655, %fd6754;
	mov.f64 	%fd6755, 0dC091A80000000000;
	div.rn.f64 	%fd662, %fd6755, %fd7;
	fma.rn.f64 	%fd6756, %fd662, 0d3FF71547652B82FE, 0d4338000000000000;
	{
	.reg .b32 %temp; 
	mov.b64 	{%r319, %temp}, %fd6756;
	}
	mov.f64 	%fd6757, 0dC338000000000000;
	add.rn.f64 	%fd6758, %fd6756, %fd6757;
	fma.rn.f64 	%fd6759, %fd6758, 0dBFE62E42FEFA39EF, %fd662;
	fma.rn.f64 	%fd6760, %fd6758, 0dBC7ABC9E3B39803F, %fd6759;
	fma.rn.f64 	%fd6761, %fd6760, 0d3E5ADE1569CE2BDF, 0d3E928AF3FCA213EA;
	fma.rn.f64 	%fd6762, %fd6761, %fd6760, 0d3EC71DEE62401315;
	fma.rn.f64 	%fd6763, %fd6762, %fd6760, 0d3EFA01997C89EB71;
	fma.rn.f64 	%fd6764, %fd6763, %fd6760, 0d3F2A01A014761F65;
	fma.rn.f64 	%fd6765, %fd6764, %fd6760, 0d3F56C16C1852B7AF;
	fma.rn.f64 	%fd6766, %fd6765, %fd6760, 0d3F81111111122322;
	fma.rn.f64 	%fd6767, %fd6766, %fd6760, 0d3FA55555555502A1;
	fma.rn.f64 	%fd6768, %fd6767, %fd6760, 0d3FC5555555555511;
	fma.rn.f64 	%fd6769, %fd6768, %fd6760, 0d3FE000000000000B;
	fma.rn.f64 	%fd6770, %fd6769, %fd6760, 0d3FF0000000000000;
	fma.rn.f64 	%fd6771, %fd6770, %fd6760, 0d3FF0000000000000;
	{
	.reg .b32 %temp; 
	mov.b64 	{%r320, %temp}, %fd6771;
	}
	{
	.reg .b32 %temp; 
	mov.b64 	{%temp, %r321}, %fd6771;
	}
	shl.b32 	%r1883, %r319, 20;
	add.s32 	%r1884, %r1883, %r321;
	mov.b64 	%fd32557, {%r320, %r1884};
	{
	.reg .b32 %temp; 
	mov.b64 	{%temp, %r1885}, %fd662;
	}
	mov.b32 	%f177, %r1885;
	abs.f32 	%f53, %f177;
	setp.lt.f32 	%p590, %f53, 0f4086232B;
	@%p590 bra 	$L__BB1_475;
	setp.lt.f64 	%p591, %fd662, 0d0000000000000000;
	add.f64 	%fd6772, %fd662, 0d7FF0000000000000;
	selp.f64 	%fd32557, 0d0000000000000000, %fd6772, %p591;
	setp.geu.f32 	%p592, %f53, 0f40874800;
	@%p592 bra 	$L__BB1_475;
	shr.u32 	%r1886, %r319, 31;
	add.s32 	%r1887, %r319, %r1886;
	shr.s32 	%r1888, %r1887, 1;
	shl.b32 	%r1889, %r1888, 20;
	add.s32 	%r1890, %r321, %r1889;
	mov.b64 	%fd6773, {%r320, %r1890};
	sub.s32 	%r1891, %r319, %r1888;
	shl.b32 	%r1892, %r1891, 20;
	add.s32 	%r1893, %r1892, 1072693248;
	mov.b32 	%r1894, 0;
	mov.b64 	%fd6774, {%r1894, %r1893};
	mul.f64 	%fd32557, %fd6774, %fd6773;
$L__BB1_475:
	fma.rn.f64 	%fd6775, %fd32557, 0d403A333333333333, 0d3FF0000000000000;
	div.rn.f64 	%fd667, %fd655, %fd6775;
	mov.f64 	%fd6776, 0d4083E00000000000;
	div.rn.f64 	%fd6777, %fd6776, %fd7;
	fma.rn.f64 	%fd668, %fd32550, 0d40003D70A3D70A3D, %fd6777;
	fma.rn.f64 	%fd6778, %fd668, 0d3FF71547652B82FE, 0d4338000000000000;
	{
	.reg .b32 %temp; 
	mov.b64 	{%r322, %temp}, %fd6778;
	}
	mov.f64 	%fd6779, 0dC338000000000000;
	add.rn.f64 	%fd6780, %fd6778, %fd6779;
	fma.rn.f64 	%fd6781, %fd6780, 0dBFE62E42FEFA39EF, %fd668;
	fma.rn.f64 	%fd6782, %fd6780, 0dBC7ABC9E3B39803F, %fd6781;
	fma.rn.f64 	%fd6783, %fd6782, 0d3E5ADE1569CE2BDF, 0d3E928AF3FCA213EA;
	fma.rn.f64 	%fd6784, %fd6783, %fd6782, 0d3EC71DEE62401315;
	fma.rn.f64 	%fd6785, %fd6784, %fd6782, 0d3EFA01997C89EB71;
	fma.rn.f64 	%fd6786, %fd6785, %fd6782, 0d3F2A01A014761F65;
	fma.rn.f64 	%fd6787, %fd6786, %fd6782, 0d3F56C16C1852B7AF;
	fma.rn.f64 	%fd6788, %fd6787, %fd6782, 0d3F81111111122322;
	fma.rn.f64 	%fd6789, %fd6788, %fd6782, 0d3FA55555555502A1;
	fma.rn.f64 	%fd6790, %fd6789, %fd6782, 0d3FC5555555555511;
	fma.rn.f64 	%fd6791, %fd6790, %fd6782, 0d3FE000000000000B;
	fma.rn.f64 	%fd6792, %fd6791, %fd6782, 0d3FF0000000000000;
	fma.rn.f64 	%fd6793, %fd6792, %fd6782, 0d3FF0000000000000;
	{
	.reg .b32 %temp; 
	mov.b64 	{%r323, %temp}, %fd6793;
	}
	{
	.reg .b32 %temp; 
	mov.b64 	{%temp, %r324}, %fd6793;
	}
	shl.b32 	%r1895, %r322, 20;
	add.s32 	%r1896, %r1895, %r324;
	mov.b64 	%fd32558, {%r323, %r1896};
	{
	.reg .b32 %temp; 
	mov.b64 	{%temp, %r1897}, %fd668;
	}
	mov.b32 	%f178, %r1897;
	abs.f32 	%f54, %f178;
	setp.lt.f32 	%p593, %f54, 0f4086232B;
	@%p593 bra 	$L__BB1_478;
	setp.lt.f64 	%p594, %fd668, 0d0000000000000000;
	add.f64 	%fd6794, %fd668, 0d7FF0000000000000;
	selp.f64 	%fd32558, 0d0000000000000000, %fd6794, %p594;
	setp.geu.f32 	%p595, %f54, 0f40874800;
	@%p595 bra 	$L__BB1_478;
	shr.u32 	%r1898, %r322, 31;
	add.s32 	%r1899, %r322, %r1898;
	shr.s32 	%r1900, %r1899, 1;
	shl.b32 	%r1901, %r1900, 20;
	add.s32 	%r1902, %r324, %r1901;
	mov.b64 	%fd6795, {%r323, %r1902};
	sub.s32 	%r1903, %r322, %r1900;
	shl.b32 	%r1904, %r1903, 20;
	add.s32 	%r1905, %r1904, 1072693248;
	mov.b32 	%r1906, 0;
	mov.b64 	%fd6796, {%r1906, %r1905};
	mul.f64 	%fd32558, %fd6796, %fd6795;
$L__BB1_478:
	mul.f64 	%fd673, %fd32558, 0d3C65F39DB9AFF97D;
	mov.f64 	%fd6797, 0dC09DB00000000000;
	div.rn.f64 	%fd674, %fd6797, %fd7;
	fma.rn.f64 	%fd6798, %fd674, 0d3FF71547652B82FE, 0d4338000000000000;
	{
	.reg .b32 %temp; 
	mov.b64 	{%r325, %temp}, %fd6798;
	}
	mov.f64 	%fd6799, 0dC338000000000000;
	add.rn.f64 	%fd6800, %fd6798, %fd6799;
	fma.rn.f64 	%fd6801, %fd6800, 0dBFE62E42FEFA39EF, %fd674;
	fma.rn.f64 	%fd6802, %fd6800, 0dBC7ABC9E3B39803F, %fd6801;
	fma.rn.f64 	%fd6803, %fd6802, 0d3E5ADE1569CE2BDF, 0d3E928AF3FCA213EA;
	fma.rn.f64 	%fd6804, %fd6803, %fd6802, 0d3EC71DEE62401315;
	fma.rn.f64 	%fd6805, %fd6804, %fd6802, 0d3EFA01997C89EB71;
	fma.rn.f64 	%fd6806, %fd6805, %fd6802, 0d3F2A01A014761F65;
	fma.rn.f64 	%fd6807, %fd6806, %fd6802, 0d3F56C16C1852B7AF;
	fma.rn.f64 	%fd6808, %fd6807, %fd6802, 0d3F81111111122322;
	fma.rn.f64 	%fd6809, %fd6808, %fd6802, 0d3FA55555555502A1;
	fma.rn.f64 	%fd6810, %fd6809, %fd6802, 0d3FC5555555555511;
	fma.rn.f64 	%fd6811, %fd6810, %fd6802, 0d3FE000000000000B;
	fma.rn.f64 	%fd6812, %fd6811, %fd6802, 0d3FF0000000000000;
	fma.rn.f64 	%fd6813, %fd6812, %fd6802, 0d3FF0000000000000;
	{
	.reg .b32 %temp; 
	mov.b64 	{%r326, %temp}, %fd6813;
	}
	{
	.reg .b32 %temp; 
	mov.b64 	{%temp, %r327}, %fd6813;
	}
	shl.b32 	%r1907, %r325, 20;
	add.s32 	%r1908, %r1907, %r327;
	mov.b64 	%fd32559, {%r326, %r1908};
	{
	.reg .b32 %temp; 
	mov.b64 	{%temp, %r1909}, %fd674;
	}
	mov.b32 	%f179, %r1909;
	abs.f32 	%f55, %f179;
	setp.lt.f32 	%p596, %f55, 0f4086232B;
	@%p596 bra 	$L__BB1_481;
	setp.lt.f64 	%p597, %fd674, 0d0000000000000000;
	add.f64 	%fd6814, %fd674, 0d7FF0000000000000;
	selp.f64 	%fd32559, 0d0000000000000000, %fd6814, %p597;
	setp.geu.f32 	%p598, %f55, 0f40874800;
	@%p598 bra 	$L__BB1_481;
	shr.u32 	%r1910, %r325, 31;
	add.s32 	%r1911, %r325, %r1910;
	shr.s32 	%r1912, %r1911, 1;
	shl.b32 	%r1913, %r1912, 20;
	add.s32 	%r1914, %r327, %r1913;
	mov.b64 	%fd6815, {%r326, %r1914};
	sub.s32 	%r1915, %r325, %r1912;
	shl.b32 	%r1916, %r1915, 20;
	add.s32 	%r1917, %r1916, 1072693248;
	mov.b32 	%r1918, 0;
	mov.b64 	%fd6816, {%r1918, %r1917};
	mul.f64 	%fd32559, %fd6816, %fd6815;
$L__BB1_481:
	mul.f64 	%fd679, %fd32559, 0d3D57ECE53F0B3E55;
	fma.rn.f64 	%fd680, %fd8, 0d393261779432CC64, 0d3D46188568E7BF97;
	mov.f64 	%fd6817, 0dC07F300000000000;
	div.rn.f64 	%fd681, %fd6817, %fd7;
	fma.rn.f64 	%fd6818, %fd681, 0d3FF71547652B82FE, 0d4338000000000000;
	{
	.reg .b32 %temp; 
	mov.b64 	{%r328, %temp}, %fd6818;
	}
	mov.f64 	%fd6819, 0dC338000000000000;
	add.rn.f64 	%fd6820, %fd6818, %fd6819;
	fma.rn.f64 	%fd6821, %fd6820, 0dBFE62E42FEFA39EF, %fd681;
	fma.rn.f64 	%fd6822, %fd6820, 0dBC7ABC9E3B39803F, %fd6821;
	fma.rn.f64 	%fd6823, %fd6822, 0d3E5ADE1569CE2BDF, 0d3E928AF3FCA213EA;
	fma.rn.f64 	%fd6824, %fd6823, %fd6822, 0d3EC71DEE62401315;
	fma.rn.f64 	%fd6825, %fd6824, %fd6822, 0d3EFA01997C89EB71;
	fma.rn.f64 	%fd6826, %fd6825, %fd6822, 0d3F2A01A014761F65;
	fma.rn.f64 	%fd6827, %fd6826, %fd6822, 0d3F56C16C1852B7AF;
	fma.rn.f64 	%fd6828, %fd6827, %fd6822, 0d3F81111111122322;
	fma.rn.f64 	%fd6829, %fd6828, %fd6822, 0d3FA55555555502A1;
	fma.rn.f64 	%fd6830, %fd6829, %fd6822, 0d3FC5555555555511;
	fma.rn.f64 	%fd6831, %fd6830, %fd6822, 0d3FE000000000000B;
	fma.rn.f64 	%fd6832, %fd6831, %fd6822, 0d3FF0000000000000;
	fma.rn.f64 	%fd6833, %fd6832, %fd6822, 0d3FF0000000000000;
	{
	.reg .b32 %temp; 
	mov.b64 	{%r329, %temp}, %fd6833;
	}
	{
	.reg .b32 %temp; 
	mov.b64 	{%temp, %r330}, %fd6833;
	}
	shl.b32 	%r1919, %r328, 20;
	add.s32 	%r1920, %r1919, %r330;
	mov.b64 	%fd32560, {%r329, %r1920};
	{
	.reg .b32 %temp; 
	mov.b64 	{%temp, %r1921}, %fd681;
	}
	mov.b32 	%f180, %r1921;
	abs.f32 	%f56, %f180;
	setp.lt.f32 	%p599, %f56, 0f4086232B;
	@%p599 bra 	$L__BB1_484;
	setp.lt.f64 	%p600, %fd681, 0d0000000000000000;
	add.f64 	%fd6834, %fd681, 0d7FF0000000000000;
	selp.f64 	%fd32560, 0d0000000000000000, %fd6834, %p600;
	setp.geu.f32 	%p601, %f56, 0f40874800;
	@%p601 bra 	$L__BB1_484;
	shr.u32 	%r1922, %r328, 31;
	add.s32 	%r1923, %r328, %r1922;
	shr.s32 	%r1924, %r1923, 1;
	shl.b32 	%r1925, %r1924, 20;
	add.s32 	%r1926, %r330, %r1925;
	mov.b64 	%fd6835, {%r329, %r1926};
	sub.s32 	%r1927, %r328, %r1924;
	shl.b32 	%r1928, %r1927, 20;
	add.s32 	%r1929, %r1928, 1072693248;
	mov.b32 	%r1930, 0;
	mov.b64 	%fd6836, {%r1930, %r1929};
	mul.f64 	%fd32560, %fd6836, %fd6835;
$L__BB1_484:
	mul.f64 	%fd6837, %fd7, 0d3C712DB42B65689E;
	mul.f64 	%fd6838, %fd7, %fd6837;
	mul.f64 	%fd686, %fd6838, %fd32560;
	mov.f64 	%fd6839, 0dC0A48C0000000000;
	div.rn.f64 	%fd687, %fd6839, %fd7;
	fma.rn.f64 	%fd6840, %fd687, 0d3FF71547652B82FE, 0d4338000000000000;
	{
	.reg .b32 %temp; 
	mov.b64 	{%r331, %temp}, %fd6840;
	}
	mov.f64 	%fd6841, 0dC338000000000000;
	add.rn.f64 	%fd6842, %fd6840, %fd6841;
	fma.rn.f64 	%fd6843, %fd6842, 0dBFE62E42FEFA39EF, %fd687;
	fma.rn.f64 	%fd6844, %fd6842, 0dBC7ABC9E3B39803F, %fd6843;
	fma.rn.f64 	%fd6845, %fd6844, 0d3E5ADE1569CE2BDF, 0d3E928AF3FCA213EA;
	fma.rn.f64 	%fd6846, %fd6845, %fd6844, 0d3EC71DEE62401315;
	fma.rn.f64 	%fd6847, %fd6846, %fd6844, 0d3EFA01997C89EB71;
	fma.rn.f64 	%fd6848, %fd6847, %fd6844, 0d3F2A01A014761F65;
	fma.rn.f64 	%fd6849, %fd6848, %fd6844, 0d3F56C16C1852B7AF;
	fma.rn.f64 	%fd6850, %fd6849, %fd6844, 0d3F81111111122322;
	fma.rn.f64 	%fd6851, %fd6850, %fd6844, 0d3FA55555555502A1;
	fma.rn.f64 	%fd6852, %fd6851, %fd6844, 0d3FC5555555555511;
	fma.rn.f64 	%fd6853, %fd6852, %fd6844, 0d3FE000000000000B;
	fma.rn.f64 	%fd6854, %fd6853, %fd6844, 0d3FF0000000000000;
	fma.rn.f64 	%fd6855, %fd6854, %fd6844, 0d3FF0000000000000;
	{
	.reg .b32 %temp; 
	mov.b64 	{%r332, %temp}, %fd6855;
	}
	{
	.reg .b32 %temp; 
	mov.b64 	{%temp, %r333}, %fd6855;
	}
	shl.b32 	%r1931, %r331, 20;
	add.s32 	%r1932, %r1931, %r333;
	mov.b64 	%fd32561, {%r332, %r1932};
	{
	.reg .b32 %temp; 
	mov.b64 	{%temp, %r1933}, %fd687;
	}
	mov.b32 	%f181, %r1933;
	abs.f32 	%f57, %f181;
	setp.lt.f32 	%p602, %f57, 0f4086232B;
	@%p602 bra 	$L__BB1_487;
	setp.lt.f64 	%p603, %fd687, 0d0000000000000000;
	add.f64 	%fd6856, %fd687, 0d7FF0000000000000;
	selp.f64 	%fd32561, 0d0000000000000000, %fd6856, %p603;
	setp.geu.f32 	%p604, %f57, 0f40874800;
	@%p604 bra 	$L__BB1_487;
	shr.u32 	%r1934, %r331, 31;
	add.s32 	%r1935, %r331, %r1934;
	shr.s32 	%r1936, %r1935, 1;
	shl.b32 	%r1937, %r1936, 20;
	add.s32 	%r1938, %r333, %r1937;
	mov.b64 	%fd6857, {%r332, %r1938};
	sub.s32 	%r1939, %r331, %r1936;
	shl.b32 	%r1940, %r1939, 20;
	add.s32 	%r1941, %r1940, 1072693248;
	mov.b32 	%r1942, 0;
	mov.b64 	%fd6858, {%r1942, %r1941};
	mul.f64 	%fd32561, %fd6858, %fd6857;
$L__BB1_487:
	setp.neu.f64 	%p605, %fd26, 0d0000000000000000;
	mul.f64 	%fd692, %fd32561, 0d3D0B05876E5B0120;
	mov.f64 	%fd6859, 0d4012000000000000;
	{
	.reg .b32 %temp; 
	mov.b64 	{%temp, %r334}, %fd6859;
	}
	and.b32  	%r335, %r334, 2146435072;
	@%p605 bra 	$L__BB1_489;
	setp.eq.s32 	%p607, %r335, 1075838976;
	selp.b32 	%r1943, %r12, 0, %p607;
	setp.lt.s32 	%p608, %r334, 0;
	or.b32  	%r1944, %r1943, 2146435072;
	selp.b32 	%r1945, %r1944, %r1943, %p608;
	mov.b32 	%r1946, 0;
	mov.b64 	%fd32563, {%r1946, %r1945};
	bra.uni 	$L__BB1_490;
$L__BB1_489:
	setp.lt.s32 	%p606, %r12, 0;
	{ // callseq 93, 0
	.param .b64 param0;
	st.param.f64 	[param0], %fd27;
	.param .b64 param1;
	st.param.f64 	[param1], 0d4012000000000000;
	.param .b64 retval0;
	call.uni (retval0), 
	__internal_accurate_pow, 
	(
	param0, 
	param1
	);
	ld.param.f64 	%fd6860, [retval0];
	} // callseq 93
	selp.f64 	%fd32563, 0dFFF8000000000000, %fd6860, %p606;
$L__BB1_490:
	add.f64 	%fd6862, %fd26, 0d4012000000000000;
	{
	.reg .b32 %temp; 
	mov.b64 	{%temp, %r1947}, %fd6862;
	}
	and.b32  	%r1948, %r1947, 2146435072;
	setp.ne.s32 	%p609, %r1948, 2146435072;
	@%p609 bra 	$L__BB1_495;
	setp.num.f64 	%p610, %fd26, %fd26;
	@%p610 bra 	$L__BB1_493;
	mov.f64 	%fd6863, 0d4012000000000000;
	add.rn.f64 	%fd32563, %fd26, %fd6863;
	bra.uni 	$L__BB1_495;
$L__BB1_493:
	setp.neu.f64 	%p611, %fd27, 0d7FF0000000000000;
	@%p611 bra 	$L__BB1_495;
	setp.eq.s32 	%p612, %r335, 1075838976;
	setp.lt.s32 	%p613, %r12, 0;
	setp.lt.s32 	%p614, %r334, 0;
	selp.b32 	%r1950, 0, 2146435072, %p614;
	and.b32  	%r1951, %r334, 2147483647;
	setp.ne.s32 	%p615, %r1951, 1071644672;
	or.b32  	%r1952, %r1950, -2147483648;
	selp.b32 	%r1953, %r1952, %r1950, %p615;
	selp.b32 	%r1954, %r1953, %r1950, %p612;
	selp.b32 	%r1955, %r1954, %r1950, %p613;
	mov.b32 	%r1956, 0;
	mov.b64 	%fd32563, {%r1956, %r1955};
$L__BB1_495:
	setp.eq.f64 	%p616, %fd26, 0d3FF0000000000000;
	setp.neu.f64 	%p617, %fd26, 0d0000000000000000;
	mul.f64 	%fd6864, %fd32563, 0d3A1FB0F6BE506019;
	selp.f64 	%fd699, 0d3A1FB0F6BE506019, %fd6864, %p616;
	mov.f64 	%fd6865, 0d3FEB333333333333;
	{
	.reg .b32 %temp; 
	mov.b64 	{%temp, %r336}, %fd6865;
	}
	and.b32  	%r337, %r336, 2146435072;
	@%p617 bra 	$L__BB1_497;
	setp.eq.s32 	%p619, %r337, 1127219200;
	selp.b32 	%r1957, %r12, 0, %p619;
	setp.lt.s32 	%p620, %r336, 0;
	or.b32  	%r1958, %r1957, 2146435072;
	selp.b32 	%r1959, %r1958, %r1957, %p620;
	mov.b32 	%r1960, 0;
	mov.b64 	%fd32565, {%r1960, %r1959};
	bra.uni 	$L__BB1_498;
$L__BB1_497:
	setp.lt.s32 	%p618, %r12, 0;
	{ // callseq 94, 0
	.param .b64 param0;
	st.param.f64 	[param0], %fd27;
	.param .b64 param1;
	st.param.f64 	[param1], 0d3FEB333333333333;
	.param .b64 retval0;
	call.uni (retval0), 
	__internal_accurate_pow, 
	(
	param0, 
	param1
	);
	ld.param.f64 	%fd6866, [retval0];
	} // callseq 94
	selp.f64 	%fd32565, 0dFFF8000000000000, %fd6866, %p618;
$L__BB1_498:
	add.f64 	%fd6868, %fd26, 0d3FEB333333333333;
	{
	.reg .b32 %temp; 
	mov.b64 	{%temp, %r1961}, %fd6868;
	}
	and.b32  	%r1962, %r1961, 2146435072;
	setp.ne.s32 	%p621, %r1962, 2146435072;
	@%p621 bra 	$L__BB1_503;
	setp.num.f64 	%p622, %fd26, %fd26;
	@%p622 bra 	$L__BB1_501;
	mov.f64 	%fd6869, 0d3FEB333333333333;
	add.rn.f64 	%fd32565, %fd26, %fd6869;
	bra.uni 	$L__BB1_503;
$L__BB1_501:
	setp.neu.f64 	%p623, %fd27, 0d7FF0000000000000;
	@%p623 bra 	$L__BB1_503;
	setp.eq.s32 	%p624, %r337, 1127219200;
	setp.lt.s32 	%p625, %r12, 0;
	setp.lt.s32 	%p626, %r336, 0;
	selp.b32 	%r1964, 0, 2146435072, %p626;
	and.b32  	%r1965, %r336, 2147483647;
	setp.ne.s32 	%p627, %r1965, 1071644672;
	or.b32  	%r1966, %r1964, -2147483648;
	selp.b32 	%r1967, %r1966, %r1964, %p627;
	selp.b32 	%r1968, %r1967, %r1964, %p624;
	selp.b32 	%r1969, %r1968, %r1964, %p625;
	mov.b32 	%r1970, 0;
	mov.b64 	%fd32565, {%r1970, %r1969};
$L__BB1_503:
	mul.f64 	%fd706, %fd8, %fd699;
	setp.eq.f64 	%p628, %fd26, 0d3FF0000000000000;
	mul.f64 	%fd6870, %fd32565, 0d3DA07E1FE91B0B70;
	selp.f64 	%fd6871, 0d3DA07E1FE91B0B70, %fd6870, %p628;
	div.rn.f64 	%fd707, %fd706, %fd6871;
	{
	.reg .b32 %temp; 
	mov.b64 	{%temp, %r3262}, %fd707;
	}
	{
	.reg .b32 %temp; 
	mov.b64 	{%r3263, %temp}, %fd707;
	}
	setp.gt.s32 	%p629, %r3262, 1048575;
	mov.b32 	%r3264, -1023;
	mov.f64 	%fd32566, %fd707;
	@%p629 bra 	$L__BB1_505;
	mul.f64 	%fd32566, %fd707, 0d4350000000000000;
	{
	.reg .b32 %temp; 
	mov.b64 	{%temp, %r3262}, %fd32566;
	}
	{
	.reg .b32 %temp; 
	mov.b64 	{%r3263, %temp}, %fd32566;
	}
	mov.b32 	%r3264, -1077;
$L__BB1_505:
	add.s32 	%r1973, %r3262, -1;
	setp.gt.u32 	%p630, %r1973, 2146435070;
	@%p630 bra 	$L__BB1_509;
	shr.u32 	%r1976, %r3262, 20;
	add.s32 	%r3265, %r3264, %r1976;
	and.b32  	%r1977, %r3262, 1048575;
	or.b32  	%r1978, %r1977, 1072693248;
	mov.b64 	%fd32567, {%r3263, %r1978};
	setp.lt.u32 	%p632, %r1978, 1073127583;
	@%p632 bra 	$L__BB1_508;
	{
	.reg .b32 %temp; 
	mov.b64 	{%r1979, %temp}, %fd32567;
	}
	{
	.reg .b32 %temp; 
	mov.b64 	{%temp, %r1980}, %fd32567;
	}
	add.s32 	%r1981, %r1980, -1048576;
	mov.b64 	%fd32567, {%r1979, %r1981};
	add.s32 	%r3265, %r3265, 1;
$L__BB1_508:
	add.f64 	%fd6873, %fd32567, 0dBFF0000000000000;
	add.f64 	%fd6874, %fd32567, 0d3FF0000000000000;
	rcp.approx.ftz.f64 	%fd6875, %fd6874;
	neg.f64 	%fd6876, %fd6874;
	fma.rn.f64 	%fd6877, %fd6876, %fd6875, 0d3FF0000000000000;
	fma.rn.f64 	%fd6878, %fd6877, %fd6877, %fd6877;
	fma.rn.f64 	%fd6879, %fd6878, %fd6875, %fd6875;
	mul.f64 	%fd6880, %fd6873, %fd6879;
	fma.rn.f64 	%fd6881, %fd6873, %fd6879, %fd6880;
	mul.f64 	%fd6882, %fd6881, %fd6881;
	fma.rn.f64 	%fd6883, %fd6882, 0d3EB1380B3AE80F1E, 0d3ED0EE258B7A8B04;
	fma.rn.f64 	%fd6884, %fd6883, %fd6882, 0d3EF3B2669F02676F;
	fma.rn.f64 	%fd6885, %fd6884, %fd6882, 0d3F1745CBA9AB0956;
	fma.rn.f64 	%fd6886, %fd6885, %fd6882, 0d3F3C71C72D1B5154;
	fma.rn.f64 	%fd6887, %fd6886, %fd6882, 0d3F624924923BE72D;
	fma.rn.f64 	%fd6888, %fd6887, %fd6882, 0d3F8999999999A3C4;
	fma.rn.f64 	%fd6889, %fd6888, %fd6882, 0d3FB5555555555554;
	sub.f64 	%fd6890, %fd6873, %fd6881;
	add.f64 	%fd6891, %fd6890, %fd6890;
	neg.f64 	%fd6892, %fd6881;
	fma.rn.f64 	%fd6893, %fd6892, %fd6873, %fd6891;
	mul.f64 	%fd6894, %fd6879, %fd6893;
	mul.f64 	%fd6895, %fd6882, %fd6889;
	fma.rn.f64 	%fd6896, %fd6895, %fd6881, %fd6894;
	xor.b32  	%r1982, %r3265, -2147483648;
	mov.b32 	%r1983, 1127219200;
	mov.b64 	%fd6897, {%r1982, %r1983};
	mov.b32 	%r1984, -2147483648;
	mov.b64 	%fd6898, {%r1984, %r1983};
	sub.f64 	%fd6899, %fd6897, %fd6898;
	fma.rn.f64 	%fd6900, %fd6899, 0d3FE62E42FEFA39EF, %fd6881;
	fma.rn.f64 	%fd6901, %fd6899, 0dBFE62E42FEFA39EF, %fd6900;
	sub.f64 	%fd6902, %fd6901, %fd6881;
	sub.f64 	%fd6903, %fd6896, %fd6902;
	fma.rn.f64 	%fd6904, %fd6899, 0d3C7ABC9E3B39803F, %fd6903;
	add.f64 	%fd32568, %fd6900, %fd6904;
	bra.uni 	$L__BB1_510;
$L__BB1_509:
	fma.rn.f64 	%fd6872, %fd32566, 0d7FF0000000000000, 0d7FF0000000000000;
	{
	.reg .b32 %temp; 
	mov.b64 	{%temp, %r1974}, %fd32566;
	}
	and.b32  	%r1975, %r1974, 2147483647;
	setp.eq.s32 	%p631, %r1975, 0;
	selp.f64 	%fd32568, 0dFFF0000000000000, %fd6872, %p631;
$L__BB1_510:
	setp.eq.s32 	%p633, %r30, 1062207488;
	mul.f64 	%fd6905, %fd32568, 0d3C695355BAAAFAD3;
	fma.rn.f64 	%fd716, %fd32568, 0d3FDBCB7B1526E50E, %fd6905;
	{
	.reg .b32 %temp; 
	mov.b64 	{%temp, %r348}, %fd716;
	}
	abs.f64 	%fd717, %fd716;
	{ // callseq 95, 0
	.param .b64 param0;
	st.param.f64 	[param0], %fd717;
	.param .b64 param1;
	st.param.f64 	[param1], 0d4000000000000000;
	.param .b64 retval0;
	call.uni (retval0), 
	__internal_accurate_pow, 
	(
	param0, 
	param1
	);
	ld.param.f64 	%fd6906, [retval0];
	} // callseq 95
	setp.lt.s32 	%p634, %r348, 0;
	neg.f64 	%fd6908, %fd6906;
	selp.f64 	%fd6909, %fd6908, %fd6906, %p633;
	selp.f64 	%fd32570, %fd6909, %fd6906, %p634;
	setp.neu.f64 	%p635, %fd716, 0d0000000000000000;
	@%p635 bra 	$L__BB1_512;
	selp.b32 	%r1986, %r348, 0, %p633;
	setp.lt.s32 	%p637, %r749, 0;
	or.b32  	%r1987, %r1986, 2146435072;
	selp.b32 	%r1988, %r1987, %r1986, %p637;
	mov.b32 	%r1989, 0;
	mov.b64 	%fd32570, {%r1989, %r1988};
$L__BB1_512:
	add.f64 	%fd6910, %fd716, 0d4000000000000000;
	{
	.reg .b32 %temp; 
	mov.b64 	{%temp, %r1990}, %fd6910;
	}
	and.b32  	%r1991, %r1990, 2146435072;
	setp.ne.s32 	%p638, %r1991, 2146435072;
	@%p638 bra 	$L__BB1_517;
	setp.num.f64 	%p639, %fd716, %fd716;
	@%p639 bra 	$L__BB1_515;
	mov.f64 	%fd6911, 0d4000000000000000;
	add.rn.f64 	%fd32570, %fd716, %fd6911;
	bra.uni 	$L__BB1_517;
$L__BB1_515:
	setp.neu.f64 	%p640, %fd717, 0d7FF0000000000000;
	@%p640 bra 	$L__BB1_517;
	setp.lt.s32 	%p643, %r749, 0;
	selp.b32 	%r1993, 0, 2146435072, %p643;
	and.b32  	%r1994, %r749, 2147483647;
	setp.ne.s32 	%p644, %r1994, 1071644672;
	or.b32  	%r1995, %r1993, -2147483648;
	selp.b32 	%r1996, %r1995, %r1993, %p644;
	selp.b32 	%r1997, %r1996, %r1993, %p633;
	selp.b32 	%r1998, %r1997, %r1993, %p634;
	mov.b32 	%r1999, 0;
	mov.b64 	%fd32570, {%r1999, %r1998};
$L__BB1_517:
	setp.lt.s32 	%p645, %r31, 0;
	setp.eq.f64 	%p646, %fd716, 0d3FF0000000000000;
	add.f64 	%fd6912, %fd32570, 0d3FF0000000000000;
	rcp.rn.f64 	%fd6913, %fd6912;
	selp.f64 	%fd6914, 0d3FE0000000000000, %fd6913, %p646;
	{
	.reg .b32 %temp; 
	mov.b64 	{%temp, %r349}, %fd6914;
	}
	shr.u32 	%r2000, %r349, 20;
	and.b32  	%r2001, %r2000, 2047;
	add.s32 	%r2002, %r2001, -1012;
	mov.b64 	%rd202, %fd6914;
	shl.b64 	%rd203, %rd202, %r2002;
	setp.eq.s64 	%p647, %rd203, -9223372036854775808;
	{ // callseq 96, 0
	.param .b64 param0;
	st.param.f64 	[param0], 0d3FE3333333333333;
	.param .b64 param1;
	st.param.f64 	[param1], %fd6914;
	.param .b64 retval0;
	call.uni (retval0), 
	__internal_accurate_pow, 
	(
	param0, 
	param1
	);
	ld.param.f64 	%fd6915, [retval0];
	} // callseq 96
	neg.f64 	%fd6917, %fd6915;
	selp.f64 	%fd6918, %fd6917, %fd6915, %p647;
	selp.f64 	%fd6919, %fd6918, %fd6915, %p645;
	cvt.rzi.f64.f64 	%fd6920, %fd6914;
	setp.neu.f64 	%p648, %fd6914, %fd6920;
	selp.f64 	%fd6922, 0dFFF8000000000000, %fd6919, %p648;
	selp.f64 	%fd32571, %fd6922, %fd6919, %p645;
	add.f64 	%fd6923, %fd6914, 0d3FE3333333333333;
	{
	.reg .b32 %temp; 
	mov.b64 	{%temp, %r2003}, %fd6923;
	}
	and.b32  	%r2004, %r2003, 2146435072;
	setp.ne.s32 	%p649, %r2004, 2146435072;
	@%p649 bra 	$L__BB1_522;
	setp.num.f64 	%p650, %fd6914, %fd6914;
	@%p650 bra 	$L__BB1_520;
	mov.f64 	%fd6925, 0d3FE3333333333333;
	add.rn.f64 	%fd32571, %fd6925, %fd6914;
	bra.uni 	$L__BB1_522;
$L__BB1_520:
	abs.f64 	%fd6924, %fd6914;
	setp.neu.f64 	%p651, %fd6924, 0d7FF0000000000000;
	@%p651 bra 	$L__BB1_522;
	shr.s32 	%r2005, %r349, 31;
	and.b32  	%r2006, %r2005, 2146435072;
	mov.b32 	%r2007, 0;
	mov.b64 	%fd32571, {%r2007, %r2006};
$L__BB1_522:
	setp.eq.f64 	%p652, %fd6914, 0d0000000000000000;
	selp.f64 	%fd6926, 0d3FF0000000000000, %fd32571, %p652;
	add.f64 	%fd6927, %fd707, 0d3FF0000000000000;
	div.rn.f64 	%fd6928, %fd706, %fd6927;
	mul.f64 	%fd729, %fd6928, %fd6926;
	mov.f64 	%fd6929, 0d4085E00000000000;
	div.rn.f64 	%fd730, %fd6929, %fd7;
	fma.rn.f64 	%fd6930, %fd730, 0d3FF71547652B82FE, 0d4338000000000000;
	{
	.reg .b32 %temp; 
	mov.b64 	{%r350, %temp}, %fd6930;
	}
	mov.f64 	%fd6931, 0dC338000000000000;
	add.rn.f64 	%fd6932, %fd6930, %fd6931;
	fma.rn.f64 	%fd6933, %fd6932, 0dBFE62E42FEFA39EF, %fd730;
	fma.rn.f64 	%fd6934, %fd6932, 0dBC7ABC9E3B39803F, %fd6933;
	fma.rn.f64 	%fd6935, %fd6934, 0d3E5ADE1569CE2BDF, 0d3E928AF3FCA213EA;
	fma.rn.f64 	%fd6936, %fd6935, %fd6934, 0d3EC71DEE62401315;
	fma.rn.f64 	%fd6937, %fd6936, %fd6934, 0d3EFA01997C89EB71;
	fma.rn.f64 	%fd6938, %fd6937, %fd6934, 0d3F2A01A014761F65;
	fma.rn.f64 	%fd6939, %fd6938, %fd6934, 0d3F56C16C1852B7AF;
	fma.rn.f64 	%fd6940, %fd6939, %fd6934, 0d3F81111111122322;
	fma.rn.f64 	%fd6941, %fd6940, %fd6934, 0d3FA55555555502A1;
	fma.rn.f64 	%fd6942, %fd6941, %fd6934, 0d3FC5555555555511;
	fma.rn.f64 	%fd6943, %fd6942, %fd6934, 0d3FE000000000000B;
	fma.rn.f64 	%fd6944, %fd6943, %fd6934, 0d3FF0000000000000;
	fma.rn.f64 	%fd6945, %fd6944, %fd6934, 0d3FF0000000000000;
	{
	.reg .b32 %temp; 
	mov.b64 	{%r351, %temp}, %fd6945;
	}
	{
	.reg .b32 %temp; 
	mov.b64 	{%temp, %r352}, %fd6945;
	}
	shl.b32 	%r2008, %r350, 20;
	add.s32 	%r2009, %r2008, %r352;
	mov.b64 	%fd32572, {%r351, %r2009};
	{
	.reg .b32 %temp; 
	mov.b64 	{%temp, %r2010}, %fd730;
	}
	mov.b32 	%f182, %r2010;
	abs.f32 	%f58, %f182;
	setp.lt.f32 	%p653, %f58, 0f4086232B;
	@%p653 bra 	$L__BB1_525;
	setp.lt.f64 	%p654, %fd730, 0d0000000000000000;
	add.f64 	%fd6946, %fd730, 0d7FF0000000000000;
	selp.f64 	%fd32572, 0d0000000000000000, %fd6946, %p654;
	setp.geu.f32 	%p655, %f58, 0f40874800;
	@%p655 bra 	$L__BB1_525;
	shr.u32 	%r2011, %r350, 31;
	add.s32 	%r2012, %r350, %r2011;
	shr.s32 	%r2013, %r2012, 1;
	shl.b32 	%r2014, %r2013, 20;
	add.s32 	%r2015, %r352, %r2014;
	mov.b64 	%fd6947, {%r351, %r2015};
	sub.s32 	%r2016, %r350, %r2013;
	shl.b32 	%r2017, %r2016, 20;
	add.s32 	%r2018, %r2017, 1072693248;
	mov.b32 	%r2019, 0;
	mov.b64 	%fd6948, {%r2019, %r2018};
	mul.f64 	%fd32572, %fd6948, %fd6947;
$L__BB1_525:
	mul.f64 	%fd735, %fd32572, 0d3D6A636641C4DF1A;
	mov.f64 	%fd6949, 0d4076D00000000000;
	div.rn.f64 	%fd736, %fd6949, %fd7;
	fma.rn.f64 	%fd6950, %fd736, 0d3FF71547652B82FE, 0d4338000000000000;
	{
	.reg .b32 %temp; 
	mov.b64 	{%r353, %temp}, %fd6950;
	}
	mov.f64 	%fd6951, 0dC338000000000000;
	add.rn.f64 	%fd6952, %fd6950, %fd6951;
	fma.rn.f64 	%fd6953, %fd6952, 0dBFE62E42FEFA39EF, %fd736;
	fma.rn.f64 	%fd6954, %fd6952, 0dBC7ABC9E3B39803F, %fd6953;
	fma.rn.f64 	%fd6955, %fd6954, 0d3E5ADE1569CE2BDF, 0d3E928AF3FCA213EA;
	fma.rn.f64 	%fd6956, %fd6955, %fd6954, 0d3EC71DEE62401315;
	fma.rn.f64 	%fd6957, %fd6956, %fd6954, 0d3EFA01997C89EB71;
	fma.rn.f64 	%fd6958, %fd6957, %fd6954, 0d3F2A01A014761F65;
	fma.rn.f64 	%fd6959, %fd6958, %fd6954, 0d3F56C16C1852B7AF;
	fma.rn.f64 	%fd6960, %fd6959, %fd6954, 0d3F81111111122322;
	fma.rn.f64 	%fd6961, %fd6960, %fd6954, 0d3FA55555555502A1;
	fma.rn.f64 	%fd6962, %fd6961, %fd6954, 0d3FC5555555555511;
	fma.rn.f64 	%fd6963, %fd6962, %fd6954, 0d3FE000000000000B;
	fma.rn.f64 	%fd6964, %fd6963, %fd6954, 0d3FF0000000000000;
	fma.rn.f64 	%fd6965, %fd6964, %fd6954, 0d3FF0000000000000;
	{
	.reg .b32 %temp; 
	mov.b64 	{%r354, %temp}, %fd6965;
	}
	{
	.reg .b32 %temp; 
	mov.b64 	{%temp, %r355}, %fd6965;
	}
	shl.b32 	%r2020, %r353, 20;
	add.s32 	%r2021, %r2020, %r355;
	mov.b64 	%fd32573, {%r354, %r2021};
	{
	.reg .b32 %temp; 
	mov.b64 	{%temp, %r2022}, %fd736;
	}
	mov.b32 	%f183, %r2022;
	abs.f32 	%f59, %f183;
	setp.lt.f32 	%p656, %f59, 0f4086232B;
	@%p656 bra 	$L__BB1_528;
	setp.lt.f64 	%p657, %fd736, 0d0000000000000000;
	add.f64 	%fd6966, %fd736, 0d7FF0000000000000;
	selp.f64 	%fd32573, 0d0000000000000000, %fd6966, %p657;
	setp.geu.f32 	%p658, %f59, 0f40874800;
	@%p658 bra 	$L__BB1_528;
	shr.u32 	%r2023, %r353, 31;
	add.s32 	%r2024, %r353, %r2023;
	shr.s32 	%r2025, %r2024, 1;
	shl.b32 	%r2026, %r2025, 20;
	add.s32 	%r2027, %r355, %r2026;
	mov.b64 	%fd6967, {%r354, %r2027};
	sub.s32 	%r2028, %r353, %r2025;
	shl.b32 	%r2029, %r2028, 20;
	add.s32 	%r2030, %r2029, 1072693248;
	mov.b32 	%r2031, 0;
	mov.b64 	%fd6968, {%r2031, %r2030};
	mul.f64 	%fd32573, %fd6968, %fd6967;
$L__BB1_528:
	mul.f64 	%fd741, %fd32573, 0d3D86DEADF4BBB049;
	mov.f64 	%fd6969, 0d4068600000000000;
	div.rn.f64 	%fd742, %fd6969, %fd7;
	fma.rn.f64 	%fd6970, %fd742, 0d3FF71547652B82FE, 0d4338000000000000;
	{
	.reg .b32 %temp; 
	mov.b64 	{%r356, %temp}, %fd6970;
	}
	mov.f64 	%fd6971, 0dC338000000000000;
	add.rn.f64 	%fd6972, %fd6970, %fd6971;
	fma.rn.f64 	%fd6973, %fd6972, 0dBFE62E42FEFA39EF, %fd742;
	fma.rn.f64 	%fd6974, %fd6972, 0dBC7ABC9E3B39803F, %fd6973;
	fma.rn.f64 	%fd6975, %fd6974, 0d3E5ADE1569CE2BDF, 0d3E928AF3FCA213EA;
	fma.rn.f64 	%fd6976, %fd6975, %fd6974, 0d3EC71DEE62401315;
	fma.rn.f64 	%fd6977, %fd6976, %fd6974, 0d3EFA01997C89EB71;
	fma.rn.f64 	%fd6978, %fd6977, %fd6974, 0d3F2A01A014761F65;
	fma.rn.f64 	%fd6979, %fd6978, %fd6974, 0d3F56C16C1852B7AF;
	fma.rn.f64 	%fd6980, %fd6979, %fd6974, 0d3F81111111122322;
	fma.rn.f64 	%fd6981, %fd6980, %fd6974, 0d3FA55555555502A1;
	fma.rn.f64 	%fd6982, %fd6981, %fd6974, 0d3FC5555555555511;
	fma.rn.f64 	%fd6983, %fd6982, %fd6974, 0d3FE000000000000B;
	fma.rn.f64 	%fd6984, %fd6983, %fd6974, 0d3FF0000000000000;
	fma.rn.f64 	%fd6985, %fd6984, %fd6974, 0d3FF0000000000000;
	{
	.reg .b32 %temp; 
	mov.b64 	{%r357, %temp}, %fd6985;
	}
	{
	.reg .b32 %temp; 
	mov.b64 	{%temp, %r358}, %fd6985;
	}
	shl.b32 	%r2032, %r356, 20;
	add.s32 	%r2033, %r2032, %r358;
	mov.b64 	%fd32574, {%r357, %r2033};
	{
	.reg .b32 %temp; 
	mov.b64 	{%temp, %r2034}, %fd742;
	}
	mov.b32 	%f184, %r2034;
	abs.f32 	%f60, %f184;
	setp.lt.f32 	%p659, %f60, 0f4086232B;
	@%p659 bra 	$L__BB1_531;
	setp.lt.f64 	%p660, %fd742, 0d0000000000000000;
	add.f64 	%fd6986, %fd742, 0d7FF0000000000000;
	selp.f64 	%fd32574, 0d0000000000000000, %fd6986, %p660;
	setp.geu.f32 	%p661, %f60, 0f40874800;
	@%p661 bra 	$L__BB1_531;
	shr.u32 	%r2035, %r356, 31;
	add.s32 	%r2036, %r356, %r2035;
	shr.s32 	%r2037, %r2036, 1;
	shl.b32 	%r2038, %r2037, 20;
	add.s32 	%r2039, %r358, %r2038;
	mov.b64 	%fd6987, {%r357, %r2039};
	sub.s32 	%r2040, %r356, %r2037;
	shl.b32 	%r2041, %r2040, 20;
	add.s32 	%r2042, %r2041, 1072693248;
	mov.b32 	%r2043, 0;
	mov.b64 	%fd6988, {%r2043, %r2042};
	mul.f64 	%fd32574, %fd6988, %fd6987;
$L__BB1_531:
	mul.f64 	%fd747, %fd32574, 0d3D46849B86A12B9B;
	mul.f64 	%fd748, %fd32573, 0d3D9359F5A7B28179;
	mul.f64 	%fd749, %fd32559, 0d3D78A10A1B4047B2;
	mov.f64 	%fd6989, 0d408AB80000000000;
	div.rn.f64 	%fd750, %fd6989, %fd7;
	fma.rn.f64 	%fd6990, %fd750, 0d3FF71547652B82FE, 0d4338000000000000;
	{
	.reg .b32 %temp; 
	mov.b64 	{%r359, %temp}, %fd6990;
	}
	mov.f64 	%fd6991, 0dC338000000000000;
	add.rn.f64 	%fd6992, %fd6990, %fd6991;
	fma.rn.f64 	%fd6993, %fd6992, 0dBFE62E42FEFA39EF, %fd750;
	fma.rn.f64 	%fd6994, %fd6992, 0dBC7ABC9E3B39803F, %fd6993;
	fma.rn.f64 	%fd6995, %fd6994, 0d3E5ADE1569CE2BDF, 0d3E928AF3FCA213EA;
	fma.rn.f64 	%fd6996, %fd6995, %fd6994, 0d3EC71DEE62401315;
	fma.rn.f64 	%fd6997, %fd6996, %fd6994, 0d3EFA01997C89EB71;
	fma.rn.f64 	%fd6998, %fd6997, %fd6994, 0d3F2A01A014761F65;
	fma.rn.f64 	%fd6999, %fd6998, %fd6994, 0d3F56C16C1852B7AF;
	fma.rn.f64 	%fd7000, %fd6999, %fd6994, 0d3F81111111122322;
	fma.rn.f64 	%fd7001, %fd7000, %fd6994, 0d3FA55555555502A1;
	fma.rn.f64 	%fd7002, %fd7001, %fd6994, 0d3FC5555555555511;
	fma.rn.f64 	%fd7003, %fd7002, %fd6994, 0d3FE000000000000B;
	fma.rn.f64 	%fd7004, %fd7003, %fd6994, 0d3FF0000000000000;
	fma.rn.f64 	%fd7005, %fd7004, %fd6994, 0d3FF0000000000000;
	{
	.reg .b32 %temp; 
	mov.b64 	{%r360, %temp}, %fd7005;
	}
	{
	.reg .b32 %temp; 
	mov.b64 	{%temp, %r361}, %fd7005;
	}
	shl.b32 	%r2044, %r359, 20;
	add.s32 	%r2045, %r2044, %r361;
	mov.b64 	%fd32575, {%r360, %r2045};
	{
	.reg .b32 %temp; 
	mov.b64 	{%temp, %r2046}, %fd750;
	}
	mov.b32 	%f185, %r2046;
	abs.f32 	%f61, %f185;
	setp.lt.f32 	%p662, %f61, 0f4086232B;
	@%p662 bra 	$L__BB1_534;
	setp.lt.f64 	%p663, %fd750, 0d0000000000000000;
	add.f64 	%fd7006, %fd750, 0d7FF0000000000000;
	selp.f64 	%fd32575, 0d0000000000000000, %fd7006, %p663;
	setp.geu.f32 	%p664, %f61, 0f40874800;
	@%p664 bra 	$L__BB1_534;
	shr.u32 	%r2047, %r359, 31;
	add.s32 	%r2048, %r359, %r2047;
	shr.s32 	%r2049, %r2048, 1;
	shl.b32 	%r2050, %r2049, 20;
	add.s32 	%r2051, %r361, %r2050;
	mov.b64 	%fd7007, {%r360, %r2051};
	sub.s32 	%r2052, %r359, %r2049;
	shl.b32 	%r2053, %r2052, 20;
	add.s32 	%r2054, %r2053, 1072693248;
	mov.b32 	%r2055, 0;
	mov.b64 	%fd7008, {%r2055, %r2054};
	mul.f64 	%fd32575, %fd7008, %fd7007;
$L__BB1_534:
	mul.f64 	%fd755, %fd32575, 0d3D27A4D6808FA0FC;
	mov.f64 	%fd7009, 0d4090400000000000;
	div.rn.f64 	%fd756, %fd7009, %fd7;
	fma.rn.f64 	%fd7010, %fd756, 0d3FF71547652B82FE, 0d4338000000000000;
	{
	.reg .b32 %temp; 
	mov.b64 	{%r362, %temp}, %fd7010;
	}
	mov.f64 	%fd7011, 0dC338000000000000;
	add.rn.f64 	%fd7012, %fd7010, %fd7011;
	fma.rn.f64 	%fd7013, %fd7012, 0dBFE62E42FEFA39EF, %fd756;
	fma.rn.f64 	%fd7014, %fd7012, 0dBC7ABC9E3B39803F, %fd7013;
	fma.rn.f64 	%fd7015, %fd7014, 0d3E5ADE1569CE2BDF, 0d3E928AF3FCA213EA;
	fma.rn.f64 	%fd7016, %fd7015, %fd7014, 0d3EC71DEE62401315;
	fma.rn.f64 	%fd7017, %fd7016, %fd7014, 0d3EFA01997C89EB71;
	fma.rn.f64 	%fd7018, %fd7017, %fd7014, 0d3F2A01A014761F65;
	fma.rn.f64 	%fd7019, %fd7018, %fd7014, 0d3F56C16C1852B7AF;
	fma.rn.f64 	%fd7020, %fd7019, %fd7014, 0d3F81111111122322;
	fma.rn.f64 	%fd7021, %fd7020, %fd7014, 0d3FA55555555502A1;
	fma.rn.f64 	%fd7022, %fd7021, %fd7014, 0d3FC5555555555511;
	fma.rn.f64 	%fd7023, %fd7022, %fd7014, 0d3FE000000000000B;
	fma.rn.f64 	%fd7024, %fd7023, %fd7014, 0d3FF0000000000000;
	fma.rn.f64 	%fd7025, %fd7024, %fd7014, 0d3FF0000000000000;
	{
	.reg .b32 %temp; 
	mov.b64 	{%r363, %temp}, %fd7025;
	}
	{
	.reg .b32 %temp; 
	mov.b64 	{%temp, %r364}, %fd7025;
	}
	shl.b32 	%r2056, %r362, 20;
	add.s32 	%r2057, %r2056, %r364;
	mov.b64 	%fd32576, {%r363, %r2057};
	{
	.reg .b32 %temp; 
	mov.b64 	{%temp, %r2058}, %fd756;
	}
	mov.b32 	%f186, %r2058;
	abs.f32 	%f62, %f186;
	setp.lt.f32 	%p665, %f62, 0f4086232B;
	@%p665 bra 	$L__BB1_537;
	setp.lt.f64 	%p666, %fd756, 0d0000000000000000;
	add.f64 	%fd7026, %fd756, 0d7FF0000000000000;
	selp.f64 	%fd32576, 0d0000000000000000, %fd7026, %p666;
	setp.geu.f32 	%p667, %f62, 0f40874800;
	@%p667 bra 	$L__BB1_537;
	shr.u32 	%r2059, %r362, 31;
	add.s32 	%r2060, %r362, %r2059;
	shr.s32 	%r2061, %r2060, 1;
	shl.b32 	%r2062, %r2061, 20;
	add.s32 	%r2063, %r364, %r2062;
	mov.b64 	%fd7027, {%r363, %r2063};
	sub.s32 	%r2064, %r362, %r2061;
	shl.b32 	%r2065, %r2064, 20;
	add.s32 	%r2066, %r2065, 1072693248;
	mov.b32 	%r2067, 0;
	mov.b64 	%fd7028, {%r2067, %r2066};
	mul.f64 	%fd32576, %fd7028, %fd7027;
$L__BB1_537:
	mul.f64 	%fd761, %fd32576, 0d3D5E4230FCE89298;
	mov.f64 	%fd7029, 0d4084A00000000000;
	div.rn.f64 	%fd762, %fd7029, %fd7;
	fma.rn.f64 	%fd7030, %fd762, 0d3FF71547652B82FE, 0d4338000000000000;
	{
	.reg .b32 %temp; 
	mov.b64 	{%r365, %temp}, %fd7030;
	}
	mov.f64 	%fd7031, 0dC338000000000000;
	add.rn.f64 	%fd7032, %fd7030, %fd7031;
	fma.rn.f64 	%fd7033, %fd7032, 0dBFE62E42FEFA39EF, %fd762;
	fma.rn.f64 	%fd7034, %fd7032, 0dBC7ABC9E3B39803F, %fd7033;
	fma.rn.f64 	%fd7035, %fd7034, 0d3E5ADE1569CE2BDF, 0d3E928AF3FCA213EA;
	fma.rn.f64 	%fd7036, %fd7035, %fd7034, 0d3EC71DEE62401315;
	fma.rn.f64 	%fd7037, %fd7036, %fd7034, 0d3EFA01997C89EB71;
	fma.rn.f64 	%fd7038, %fd7037, %fd7034, 0d3F2A01A014761F65;
	fma.rn.f64 	%fd7039, %fd7038, %fd7034, 0d3F56C16C1852B7AF;
	fma.rn.f64 	%fd7040, %fd7039, %fd7034, 0d3F81111111122322;
	fma.rn.f64 	%fd7041, %fd7040, %fd7034, 0d3FA55555555502A1;
	fma.rn.f64 	%fd7042, %fd7041, %fd7034, 0d3FC5555555555511;
	fma.rn.f64 	%fd7043, %fd7042, %fd7034, 0d3FE000000000000B;
	fma.rn.f64 	%fd7044, %fd7043, %fd7034, 0d3FF0000000000000;
	fma.rn.f64 	%fd7045, %fd7044, %fd7034, 0d3FF0000000000000;
	{
	.reg .b32 %temp; 
	mov.b64 	{%r366, %temp}, %fd7045;
	}
	{
	.reg .b32 %temp; 
	mov.b64 	{%temp, %r367}, %fd7045;
	}
	shl.b32 	%r2068, %r365, 20;
	add.s32 	%r2069, %r2068, %r367;
	mov.b64 	%fd32577, {%r366, %r2069};
	{
	.reg .b32 %temp; 
	mov.b64 	{%temp, %r2070}, %fd762;
	}
	mov.b32 	%f187, %r2070;
	abs.f32 	%f63, %f187;
	setp.lt.f32 	%p668, %f63, 0f4086232B;
	@%p668 bra 	$L__BB1_540;
	setp.lt.f64 	%p669, %fd762, 0d0000000000000000;
	add.f64 	%fd7046, %fd762, 0d7FF0000000000000;
	selp.f64 	%fd32577, 0d0000000000000000, %fd7046, %p669;
	setp.geu.f32 	%p670, %f63, 0f40874800;
	@%p670 bra 	$L__BB1_540;
	shr.u32 	%r2071, %r365, 31;
	add.s32 	%r2072, %r365, %r2071;
	shr.s32 	%r2073, %r2072, 1;
	shl.b32 	%r2074, %r2073, 20;
	add.s32 	%r2075, %r367, %r2074;
	mov.b64 	%fd7047, {%r366, %r2075};
	sub.s32 	%r2076, %r365, %r2073;
	shl.b32 	%r2077, %r2076, 20;
	add.s32 	%r2078, %r2077, 1072693248;
	mov.b32 	%r2079, 0;
	mov.b64 	%fd7048, {%r2079, %r2078};
	mul.f64 	%fd32577, %fd7048, %fd7047;
$L__BB1_540:
	fma.rn.f64 	%fd7049, %fd32577, 0d3F9BACF914C1BAD0, 0d3FF0000000000000;
	div.rn.f64 	%fd767, %fd761, %fd7049;
	mov.f64 	%fd7050, 0dC084A00000000000;
	div.rn.f64 	%fd768, %fd7050, %fd7;
	fma.rn.f64 	%fd7051, %fd768, 0d3FF71547652B82FE, 0d4338000000000000;
	{
	.reg .b32 %temp; 
	mov.b64 	{%r368, %temp}, %fd7051;
	}
	mov.f64 	%fd7052, 0dC338000000000000;
	add.rn.f64 	%fd7053, %fd7051, %fd7052;
	fma.rn.f64 	%fd7054, %fd7053, 0dBFE62E42FEFA39EF, %fd768;
	fma.rn.f64 	%fd7055, %fd7053, 0dBC7ABC9E3B39803F, %fd7054;
	fma.rn.f64 	%fd7056, %fd7055, 0d3E5ADE1569CE2BDF, 0d3E928AF3FCA213EA;
	fma.rn.f64 	%fd7057, %fd7056, %fd7055, 0d3EC71DEE62401315;
	fma.rn.f64 	%fd7058, %fd7057, %fd7055, 0d3EFA01997C89EB71;
	fma.rn.f64 	%fd7059, %fd7058, %fd7055, 0d3F2A01A014761F65;
	fma.rn.f64 	%fd7060, %fd7059, %fd7055, 0d3F56C16C1852B7AF;
	fma.rn.f64 	%fd7061, %fd7060, %fd7055, 0d3F81111111122322;
	fma.rn.f64 	%fd7062, %fd7061, %fd7055, 0d3FA55555555502A1;
	fma.rn.f64 	%fd7063, %fd7062, %fd7055, 0d3FC5555555555511;
	fma.rn.f64 	%fd7064, %fd7063, %fd7055, 0d3FE000000000000B;
	fma.rn.f64 	%fd7065, %fd7064, %fd7055, 0d3FF0000000000000;
	fma.rn.f64 	%fd7066, %fd7065, %fd7055, 0d3FF0000000000000;
	{
	.reg .b32 %temp; 
	mov.b64 	{%r369, %temp}, %fd7066;
	}
	{
	.reg .b32 %temp; 
	mov.b64 	{%temp, %r370}, %fd7066;
	}
	shl.b32 	%r2080, %r368, 20;
	add.s32 	%r2081, %r2080, %r370;
	mov.b64 	%fd32578, {%r369, %r2081};
	{
	.reg .b32 %temp; 
	mov.b64 	{%temp, %r2082}, %fd768;
	}
	mov.b32 	%f188, %r2082;
	abs.f32 	%f64, %f188;
	setp.lt.f32 	%p671, %f64, 0f4086232B;
	@%p671 bra 	$L__BB1_543;
	setp.lt.f64 	%p672, %fd768, 0d0000000000000000;
	add.f64 	%fd7067, %fd768, 0d7FF0000000000000;
	selp.f64 	%fd32578, 0d0000000000000000, %fd7067, %p672;
	setp.geu.f32 	%p673, %f64, 0f40874800;
	@%p673 bra 	$L__BB1_543;
	shr.u32 	%r2083, %r368, 31;
	add.s32 	%r2084, %r368, %r2083;
	shr.s32 	%r2085, %r2084, 1;
	shl.b32 	%r2086, %r2085, 20;
	add.s32 	%r2087, %r370, %r2086;
	mov.b64 	%fd7068, {%r369, %r2087};
	sub.s32 	%r2088, %r368, %r2085;
	shl.b32 	%r2089, %r2088, 20;
	add.s32 	%r2090, %r2089, 1072693248;
	mov.b32 	%r2091, 0;
	mov.b64 	%fd7069, {%r2091, %r2090};
	mul.f64 	%fd32578, %fd7069, %fd7068;
$L__BB1_543:
	fma.rn.f64 	%fd7070, %fd32578, 0d4042800000000000, 0d3FF0000000000000;
	div.rn.f64 	%fd773, %fd761, %fd7070;
	mul.f64 	%fd774, %fd32520, 0d3DA1CFE505FE7CFE;
	mov.f64 	%fd7071, 0d407F400000000000;
	div.rn.f64 	%fd775, %fd7071, %fd7;
	fma.rn.f64 	%fd7072, %fd775, 0d3FF71547652B82FE, 0d4338000000000000;
	{
	.reg .b32 %temp; 
	mov.b64 	{%r371, %temp}, %fd7072;
	}
	mov.f64 	%fd7073, 0dC338000000000000;
	add.rn.f64 	%fd7074, %fd7072, %fd7073;
	fma.rn.f64 	%fd7075, %fd7074, 0dBFE62E42FEFA39EF, %fd775;
	fma.rn.f64 	%fd7076, %fd7074, 0dBC7ABC9E3B39803F, %fd7075;
	fma.rn.f64 	%fd7077, %fd7076, 0d3E5ADE1569CE2BDF, 0d3E928AF3FCA213EA;
	fma.rn.f64 	%fd7078, %fd7077, %fd7076, 0d3EC71DEE62401315;
	fma.rn.f64 	%fd7079, %fd7078, %fd7076, 0d3EFA01997C89EB71;
	fma.rn.f64 	%fd7080, %fd7079, %fd7076, 0d3F2A01A014761F65;
	fma.rn.f64 	%fd7081, %fd7080, %fd7076, 0d3F56C16C1852B7AF;
	fma.rn.f64 	%fd7082, %fd7081, %fd7076, 0d3F81111111122322;
	fma.rn.f64 	%fd7083, %fd7082, %fd7076, 0d3FA55555555502A1;
	fma.rn.f64 	%fd7084, %fd7083, %fd7076, 0d3FC5555555555511;
	fma.rn.f64 	%fd7085, %fd7084, %fd7076, 0d3FE000000000000B;
	fma.rn.f64 	%fd7086, %fd7085, %fd7076, 0d3FF0000000000000;
	fma.rn.f64 	%fd7087, %fd7086, %fd7076, 0d3FF0000000000000;
	{
	.reg .b32 %temp; 
	mov.b64 	{%r372, %temp}, %fd7087;
	}
	{
	.reg .b32 %temp; 
	mov.b64 	{%temp, %r373}, %fd7087;
	}
	shl.b32 	%r2092, %r371, 20;
	add.s32 	%r2093, %r2092, %r373;
	mov.b64 	%fd32579, {%r372, %r2093};
	{
	.reg .b32 %temp; 
	mov.b64 	{%temp, %r2094}, %fd775;
	}
	mov.b32 	%f189, %r2094;
	abs.f32 	%f65, %f189;
	setp.lt.f32 	%p674, %f65, 0f4086232B;
	@%p674 bra 	$L__BB1_546;
	setp.lt.f64 	%p675, %fd775, 0d0000000000000000;
	add.f64 	%fd7088, %fd775, 0d7FF0000000000000;
	selp.f64 	%fd32579, 0d0000000000000000, %fd7088, %p675;
	setp.geu.f32 	%p676, %f65, 0f40874800;
	@%p676 bra 	$L__BB1_546;
	shr.u32 	%r2095, %r371, 31;
	add.s32 	%r2096, %r371, %r2095;
	shr.s32 	%r2097, %r2096, 1;
	shl.b32 	%r2098, %r2097, 20;
	add.s32 	%r2099, %r373, %r2098;
	mov.b64 	%fd7089, {%r372, %r2099};
	sub.s32 	%r2100, %r371, %r2097;
	shl.b32 	%r2101, %r2100, 20;
	add.s32 	%r2102, %r2101, 1072693248;
	mov.b32 	%r2103, 0;
	mov.b64 	%fd7090, {%r2103, %r2102};
	mul.f64 	%fd32579, %fd7090, %fd7089;
$L__BB1_546:
	mul.f64 	%fd780, %fd32579, 0d3D7FAA7AB552A552;
	mul.f64 	%fd781, %fd32579, 0d3D4C25C268497682;
	mov.f64 	%fd7091, 0d406A600000000000;
	div.rn.f64 	%fd782, %fd7091, %fd7;
	fma.rn.f64 	%fd7092, %fd782, 0d3FF71547652B82FE, 0d4338000000000000;
	{
	.reg .b32 %temp; 
	mov.b64 	{%r374, %temp}, %fd7092;
	}
	mov.f64 	%fd7093, 0dC338000000000000;
	add.rn.f64 	%fd7094, %fd7092, %fd7093;
	fma.rn.f64 	%fd7095, %fd7094, 0dBFE62E42FEFA39EF, %fd782;
	fma.rn.f64 	%fd7096, %fd7094, 0dBC7ABC9E3B39803F, %fd7095;
	fma.rn.f64 	%fd7097, %fd7096, 0d3E5ADE1569CE2BDF, 0d3E928AF3FCA213EA;
	fma.rn.f64 	%fd7098, %fd7097, %fd7096, 0d3EC71DEE62401315;
	fma.rn.f64 	%fd7099, %fd7098, %fd7096, 0d3EFA01997C89EB71;
	fma.rn.f64 	%fd7100, %fd7099, %fd7096, 0d3F2A01A014761F65;
	fma.rn.f64 	%fd7101, %fd7100, %fd7096, 0d3F56C16C1852B7AF;
	fma.rn.f64 	%fd7102, %fd7101, %fd7096, 0d3F81111111122322;
	fma.rn.f64 	%fd7103, %fd7102, %fd7096, 0d3FA55555555502A1;
	fma.rn.f64 	%fd7104, %fd7103, %fd7096, 0d3FC5555555555511;
	fma.rn.f64 	%fd7105, %fd7104, %fd7096, 0d3FE000000000000B;
	fma.rn.f64 	%fd7106, %fd7105, %fd7096, 0d3FF0000000000000;
	fma.rn.f64 	%fd7107, %fd7106, %fd7096, 0d3FF0000000000000;
	{
	.reg .b32 %temp; 
	mov.b64 	{%r375, %temp}, %fd7107;
	}
	{
	.reg .b32 %temp; 
	mov.b64 	{%temp, %r376}, %fd7107;
	}
	shl.b32 	%r2104, %r374, 20;
	add.s32 	%r2105, %r2104, %r376;
	mov.b64 	%fd32580, {%r375, %r2105};
	{
	.reg .b32 %temp; 
	mov.b64 	{%temp, %r2106}, %fd782;
	}
	mov.b32 	%f190, %r2106;
	abs.f32 	%f66, %f190;
	setp.lt.f32 	%p677, %f66, 0f4086232B;
	@%p677 bra 	$L__BB1_549;
	setp.lt.f64 	%p678, %fd782, 0d0000000000000000;
	add.f64 	%fd7108, %fd782, 0d7FF0000000000000;
	selp.f64 	%fd32580, 0d0000000000000000, %fd7108, %p678;
	setp.geu.f32 	%p679, %f66, 0f40874800;
	@%p679 bra 	$L__BB1_549;
	shr.u32 	%r2107, %r374, 31;
	add.s32 	%r2108, %r374, %r2107;
	shr.s32 	%r2109, %r2108, 1;
	shl.b32 	%r2110, %r2109, 20;
	add.s32 	%r2111, %r376, %r2110;
	mov.b64 	%fd7109, {%r375, %r2111};
	sub.s32 	%r2112, %r374, %r2109;
	shl.b32 	%r2113, %r2112, 20;
	add.s32 	%r2114, %r2113, 1072693248;
	mov.b32 	%r2115, 0;
	mov.b64 	%fd7110, {%r2115, %r2114};
	mul.f64 	%fd32580, %fd7110, %fd7109;
$L__BB1_549:
	mul.f64 	%fd787, %fd32580, 0d3D958CE8D7D83EBB;
	mul.f64 	%fd788, %fd32579, 0d3D85FD7FE1796495;
	mul.f64 	%fd789, %fd32520, 0d3D98A10A1B4047B2;
	mov.f64 	%fd7111, 0dC084500000000000;
	div.rn.f64 	%fd790, %fd7111, %fd7;
	fma.rn.f64 	%fd7112, %fd790, 0d3FF71547652B82FE, 0d4338000000000000;
	{
	.reg .b32 %temp; 
	mov.b64 	{%r377, %temp}, %fd7112;
	}
	mov.f64 	%fd7113, 0dC338000000000000;
	add.rn.f64 	%fd7114, %fd7112, %fd7113;
	fma.rn.f64 	%fd7115, %fd7114, 0dBFE62E42FEFA39EF, %fd790;
	fma.rn.f64 	%fd7116, %fd7114, 0dBC7ABC9E3B39803F, %fd7115;
	fma.rn.f64 	%fd7117, %fd7116, 0d3E5ADE1569CE2BDF, 0d3E928AF3FCA213EA;
	fma.rn.f64 	%fd7118, %fd7117, %fd7116, 0d3EC71DEE62401315;
	fma.rn.f64 	%fd7119, %fd7118, %fd7116, 0d3EFA01997C89EB71;
	fma.rn.f64 	%fd7120, %fd7119, %fd7116, 0d3F2A01A014761F65;
	fma.rn.f64 	%fd7121, %fd7120, %fd7116, 0d3F56C16C1852B7AF;
	fma.rn.f64 	%fd7122, %fd7121, %fd7116, 0d3F81111111122322;
	fma.rn.f64 	%fd7123, %fd7122, %fd7116, 0d3FA55555555502A1;
	fma.rn.f64 	%fd7124, %fd7123, %fd7116, 0d3FC5555555555511;
	fma.rn.f64 	%fd7125, %fd7124, %fd7116, 0d3FE000000000000B;
	fma.rn.f64 	%fd7126, %fd7125, %fd7116, 0d3FF0000000000000;
	fma.rn.f64 	%fd7127, %fd7126, %fd7116, 0d3FF0000000000000;
	{
	.reg .b32 %temp; 
	mov.b64 	{%r378, %temp}, %fd7127;
	}
	{
	.reg .b32 %temp; 
	mov.b64 	{%temp, %r379}, %fd7127;
	}
	shl.b32 	%r2116, %r377, 20;
	add.s32 	%r2117, %r2116, %r379;
	mov.b64 	%fd32581, {%r378, %r2117};
	{
	.reg .b32 %temp; 
	mov.b64 	{%temp, %r2118}, %fd790;
	}
	mov.b32 	%f191, %r2118;
	abs.f32 	%f67, %f191;
	setp.lt.f32 	%p680, %f67, 0f4086232B;
	@%p680 bra 	$L__BB1_552;
	setp.lt.f64 	%p681, %fd790, 0d0000000000000000;
	add.f64 	%fd7128, %fd790, 0d7FF0000000000000;
	selp.f64 	%fd32581, 0d0000000000000000, %fd7128, %p681;
	setp.geu.f32 	%p682, %f67, 0f40874800;
	@%p682 bra 	$L__BB1_552;
	shr.u32 	%r2119, %r377, 31;
	add.s32 	%r2120, %r377, %r2119;
	shr.s32 	%r2121, %r2120, 1;
	shl.b32 	%r2122, %r2121, 20;
	add.s32 	%r2123, %r379, %r2122;
	mov.b64 	%fd7129, {%r378, %r2123};
	sub.s32 	%r2124, %r377, %r2121;
	shl.b32 	%r2125, %r2124, 20;
	add.s32 	%r2126, %r2125, 1072693248;
	mov.b32 	%r2127, 0;
	mov.b64 	%fd7130, {%r2127, %r2126};
	mul.f64 	%fd32581, %fd7130, %fd7129;
$L__BB1_552:
	mul.f64 	%fd795, %fd32581, 0d3D70B66B6DEB9E5D;
	mov.f64 	%fd7131, 0dC055C00000000000;
	div.rn.f64 	%fd796, %fd7131, %fd7;
	fma.rn.f64 	%fd7132, %fd796, 0d3FF71547652B82FE, 0d4338000000000000;
	{
	.reg .b32 %temp; 
	mov.b64 	{%r380, %temp}, %fd7132;
	}
	mov.f64 	%fd7133, 0dC338000000000000;
	add.rn.f64 	%fd7134, %fd7132, %fd7133;
	fma.rn.f64 	%fd7135, %fd7134, 0dBFE62E42FEFA39EF, %fd796;
	fma.rn.f64 	%fd7136, %fd7134, 0dBC7ABC9E3B39803F, %fd7135;
	fma.rn.f64 	%fd7137, %fd7136, 0d3E5ADE1569CE2BDF, 0d3E928AF3FCA213EA;
	fma.rn.f64 	%fd7138, %fd7137, %fd7136, 0d3EC71DEE62401315;
	fma.rn.f64 	%fd7139, %fd7138, %fd7136, 0d3EFA01997C89EB71;
	fma.rn.f64 	%fd7140, %fd7139, %fd7136, 0d3F2A01A014761F65;
	fma.rn.f64 	%fd7141, %fd7140, %fd7136, 0d3F56C16C1852B7AF;
	fma.rn.f64 	%fd7142, %fd7141, %fd7136, 0d3F81111111122322;
	fma.rn.f64 	%fd7143, %fd7142, %fd7136, 0d3FA55555555502A1;
	fma.rn.f64 	%fd7144, %fd7143, %fd7136, 0d3FC5555555555511;
	fma.rn.f64 	%fd7145, %fd7144, %fd7136, 0d3FE000000000000B;
	fma.rn.f64 	%fd7146, %fd7145, %fd7136, 0d3FF0000000000000;
	fma.rn.f64 	%fd7147, %fd7146, %fd7136, 0d3FF0000000000000;
	{
	.reg .b32 %temp; 
	mov.b64 	{%r381, %temp}, %fd7147;
	}
	{
	.reg .b32 %temp; 
	mov.b64 	{%temp, %r382}, %fd7147;
	}
	shl.b32 	%r2128, %r380, 20;
	add.s32 	%r2129, %r2128, %r382;
	mov.b64 	%fd32582, {%r381, %r2129};
	{
	.reg .b32 %temp; 
	mov.b64 	{%temp, %r2130}, %fd796;
	}
	mov.b32 	%f192, %r2130;
	abs.f32 	%f68, %f192;
	setp.lt.f32 	%p683, %f68, 0f4086232B;
	@%p683 bra 	$L__BB1_555;
	setp.lt.f64 	%p684, %fd796, 0d0000000000000000;
	add.f64 	%fd7148, %fd796, 0d7FF0000000000000;
	selp.f64 	%fd32582, 0d0000000000000000, %fd7148, %p684;
	setp.geu.f32 	%p685, %f68, 0f40874800;
	@%p685 bra 	$L__BB1_555;
	shr.u32 	%r2131, %r380, 31;
	add.s32 	%r2132, %r380, %r2131;
	shr.s32 	%r2133, %r2132, 1;
	shl.b32 	%r2134, %r2133, 20;
	add.s32 	%r2135, %r382, %r2134;
	mov.b64 	%fd7149, {%r381, %r2135};
	sub.s32 	%r2136, %r380, %r2133;
	shl.b32 	%r2137, %r2136, 20;
	add.s32 	%r2138, %r2137, 1072693248;
	mov.b32 	%r2139, 0;
	mov.b64 	%fd7150, {%r2139, %r2138};
	mul.f64 	%fd32582, %fd7150, %fd7149;
$L__BB1_555:
	setp.neu.f64 	%p686, %fd26, 0d0000000000000000;
	mul.f64 	%fd7151, %fd7, 0d3C7305F0C060D5C9;
	mul.f64 	%fd7152, %fd7, %fd7151;
	mul.f64 	%fd801, %fd7152, %fd32582;
	mul.f64 	%fd802, %fd32559, 0d3CFD45FD6237EBE3;
	mov.f64 	%fd7153, 0d400C000000000000;
	{
	.reg .b32 %temp; 
	mov.b64 	{%temp, %r383}, %fd7153;
	}
	@%p686 bra 	$L__BB1_557;
	and.b32  	%r2140, %r383, 2146435072;
	setp.eq.s32 	%p688, %r2140, 1074790400;
	selp.b32 	%r2141, %r12, 0, %p688;
	setp.lt.s32 	%p689, %r383, 0;
	or.b32  	%r2142, %r2141, 2146435072;
	selp.b32 	%r2143, %r2142, %r2141, %p689;
	mov.b32 	%r2144, 0;
	mov.b64 	%fd32584, {%r2144, %r2143};
	bra.uni 	$L__BB1_558;
$L__BB1_557:
	setp.lt.s32 	%p687, %r12, 0;
	{ // callseq 97, 0
	.param .b64 param0;
	st.param.f64 	[param0], %fd27;
	.param .b64 param1;
	st.param.f64 	[param1], 0d400C000000000000;
	.param .b64 retval0;
	call.uni (retval0), 
	__internal_accurate_pow, 
	(
	param0, 
	param1
	);
	ld.param.f64 	%fd7154, [retval0];
	} // callseq 97
	selp.f64 	%fd32584, 0dFFF8000000000000, %fd7154, %p687;
$L__BB1_558:
	add.f64 	%fd7156, %fd26, 0d400C000000000000;
	{
	.reg .b32 %temp; 
	mov.b64 	{%temp, %r2145}, %fd7156;
	}
	and.b32  	%r2146, %r2145, 2146435072;
	setp.ne.s32 	%p690, %r2146, 2146435072;
	@%p690 bra 	$L__BB1_563;
	setp.num.f64 	%p691, %fd26, %fd26;
	@%p691 bra 	$L__BB1_561;
	mov.f64 	%fd7157, 0d400C000000000000;
	add.rn.f64 	%fd32584, %fd26, %fd7157;
	bra.uni 	$L__BB1_563;
$L__BB1_561:
	setp.neu.f64 	%p692, %fd27, 0d7FF0000000000000;
	@%p692 bra 	$L__BB1_563;
	and.b32  	%r2147, %r383, 2146435072;
	setp.eq.s32 	%p693, %r2147, 1074790400;
	setp.lt.s32 	%p694, %r12, 0;
	setp.lt.s32 	%p695, %r383, 0;
	selp.b32 	%r2148, 0, 2146435072, %p695;
	and.b32  	%r2149, %r383, 2147483647;
	setp.ne.s32 	%p696, %r2149, 1071644672;
	or.b32  	%r2150, %r2148, -2147483648;
	selp.b32 	%r2151, %r2150, %r2148, %p696;
	selp.b32 	%r2152, %r2151, %r2148, %p693;
	selp.b32 	%r2153, %r2152, %r2148, %p694;
	mov.b32 	%r2154, 0;
	mov.b64 	%fd32584, {%r2154, %r2153};
$L__BB1_563:
	mul.f64 	%fd7158, %fd32584, 0d3A83CE9A36F23C10;
	selp.f64 	%fd7159, 0d3A83CE9A36F23C10, %fd7158, %p628;
	mul.f64 	%fd809, %fd8, %fd7159;
	div.rn.f64 	%fd810, %fd809, 0d3DC07E1FE91B0B70;
	{
	.reg .b32 %temp; 
	mov.b64 	{%temp, %r3266}, %fd810;
	}
	{
	.reg .b32 %temp; 
	mov.b64 	{%r3267, %temp}, %fd810;
	}
	setp.gt.s32 	%p698, %r3266, 1048575;
	mov.b32 	%r3268, -1023;
	mov.f64 	%fd32585, %fd810;
	@%p698 bra 	$L__BB1_565;
	mul.f64 	%fd32585, %fd810, 0d4350000000000000;
	{
	.reg .b32 %temp; 
	mov.b64 	{%temp, %r3266}, %fd32585;
	}
	{
	.reg .b32 %temp; 
	mov.b64 	{%r3267, %temp}, %fd32585;
	}
	mov.b32 	%r3268, -1077;
$L__BB1_565:
	add.s32 	%r2157, %r3266, -1;
	setp.gt.u32 	%p699, %r2157, 2146435070;
	@%p699 bra 	$L__BB1_569;
	shr.u32 	%r2160, %r3266, 20;
	add.s32 	%r3269, %r3268, %r2160;
	and.b32  	%r2161, %r3266, 1048575;
	or.b32  	%r2162, %r2161, 1072693248;
	mov.b64 	%fd32586, {%r3267, %r2162};
	setp.lt.u32 	%p701, %r2162, 1073127583;
	@%p701 bra 	$L__BB1_568;
	{
	.reg .b32 %temp; 
	mov.b64 	{%r2163, %temp}, %fd32586;
	}
	{
	.reg .b32 %temp; 
	mov.b64 	{%temp, %r2164}, %fd32586;
	}
	add.s32 	%r2165, %r2164, -1048576;
	mov.b64 	%fd32586, {%r2163, %r2165};
	add.s32 	%r3269, %r3269, 1;
$L__BB1_568:
	add.f64 	%fd7161, %fd32586, 0dBFF0000000000000;
	add.f64 	%fd7162, %fd32586, 0d3FF0000000000000;
	rcp.approx.ftz.f64 	%fd7163, %fd7162;
	neg.f64 	%fd7164, %fd7162;
	fma.rn.f64 	%fd7165, %fd7164, %fd7163, 0d3FF0000000000000;
	fma.rn.f64 	%fd7166, %fd7165, %fd7165, %fd7165;
	fma.rn.f64 	%fd7167, %fd7166, %fd7163, %fd7163;
	mul.f64 	%fd7168, %fd7161, %fd7167;
	fma.rn.f64 	%fd7169, %fd7161, %fd7167, %fd7168;
	mul.f64 	%fd7170, %fd7169, %fd7169;
	fma.rn.f64 	%fd7171, %fd7170, 0d3EB1380B3AE80F1E, 0d3ED0EE258B7A8B04;
	fma.rn.f64 	%fd7172, %fd7171, %fd7170, 0d3EF3B2669F02676F;
	fma.rn.f64 	%fd7173, %fd7172, %fd7170, 0d3F1745CBA9AB0956;
	fma.rn.f64 	%fd7174, %fd7173, %fd7170, 0d3F3C71C72D1B5154;
	fma.rn.f64 	%fd7175, %fd7174, %fd7170, 0d3F624924923BE72D;
	fma.rn.f64 	%fd7176, %fd7175, %fd7170, 0d3F8999999999A3C4;
	fma.rn.f64 	%fd7177, %fd7176, %fd7170, 0d3FB5555555555554;
	sub.f64 	%fd7178, %fd7161, %fd7169;
	add.f64 	%fd7179, %fd7178, %fd7178;
	neg.f64 	%fd7180, %fd7169;
	fma.rn.f64 	%fd7181, %fd7180, %fd7161, %fd7179;
	mul.f64 	%fd7182, %fd7167, %fd7181;
	mul.f64 	%fd7183, %fd7170, %fd7177;
	fma.rn.f64 	%fd7184, %fd7183, %fd7169, %fd7182;
	xor.b32  	%r2166, %r3269, -2147483648;
	mov.b32 	%r2167, 1127219200;
	mov.b64 	%fd7185, {%r2166, %r2167};
	mov.b32 	%r2168, -2147483648;
	mov.b64 	%fd7186, {%r2168, %r2167};
	sub.f64 	%fd7187, %fd7185, %fd7186;
	fma.rn.f64 	%fd7188, %fd7187, 0d3FE62E42FEFA39EF, %fd7169;
	fma.rn.f64 	%fd7189, %fd7187, 0dBFE62E42FEFA39EF, %fd7188;
	sub.f64 	%fd7190, %fd7189, %fd7169;
	sub.f64 	%fd7191, %fd7184, %fd7190;
	fma.rn.f64 	%fd7192, %fd7187, 0d3C7ABC9E3B39803F, %fd7191;
	add.f64 	%fd32587, %fd7188, %fd7192;
	bra.uni 	$L__BB1_570;
$L__BB1_569:
	fma.rn.f64 	%fd7160, %fd32585, 0d7FF0000000000000, 0d7FF0000000000000;
	{
	.reg .b32 %temp; 
	mov.b64 	{%temp, %r2158}, %fd32585;
	}
	and.b32  	%r2159, %r2158, 2147483647;
	setp.eq.s32 	%p700, %r2159, 0;
	selp.f64 	%fd32587, 0dFFF0000000000000, %fd7160, %p700;
$L__BB1_570:
	mul.f64 	%fd7193, %fd32587, 0d3C695355BAAAFAD3;
	fma.rn.f64 	%fd819, %fd32587, 0d3FDBCB7B1526E50E, %fd7193;
	{
	.reg .b32 %temp; 
	mov.b64 	{%temp, %r394}, %fd819;
	}
	abs.f64 	%fd820, %fd819;
	{ // callseq 98, 0
	.param .b64 param0;
	st.param.f64 	[param0], %fd820;
	.param .b64 param1;
	st.param.f64 	[param1], 0d4000000000000000;
	.param .b64 retval0;
	call.uni (retval0), 
	__internal_accurate_pow, 
	(
	param0, 
	param1
	);
	ld.param.f64 	%fd7194, [retval0];
	} // callseq 98
	setp.lt.s32 	%p703, %r394, 0;
	neg.f64 	%fd7196, %fd7194;
	selp.f64 	%fd7197, %fd7196, %fd7194, %p633;
	selp.f64 	%fd32589, %fd7197, %fd7194, %p703;
	setp.neu.f64 	%p704, %fd819, 0d0000000000000000;
	@%p704 bra 	$L__BB1_572;
	selp.b32 	%r2171, %r394, 0, %p633;
	setp.lt.s32 	%p706, %r749, 0;
	or.b32  	%r2172, %r2171, 2146435072;
	selp.b32 	%r2173, %r2172, %r2171, %p706;
	mov.b32 	%r2174, 0;
	mov.b64 	%fd32589, {%r2174, %r2173};
$L__BB1_572:
	add.f64 	%fd7198, %fd819, 0d4000000000000000;
	{
	.reg .b32 %temp; 
	mov.b64 	{%temp, %r2175}, %fd7198;
	}
	and.b32  	%r2176, %r2175, 2146435072;
	setp.ne.s32 	%p707, %r2176, 2146435072;
	@%p707 bra 	$L__BB1_577;
	setp.num.f64 	%p708, %fd819, %fd819;
	@%p708 bra 	$L__BB1_575;
	mov.f64 	%fd7199, 0d4000000000000000;
	add.rn.f64 	%fd32589, %fd819, %fd7199;
	bra.uni 	$L__BB1_577;
$L__BB1_575:
	setp.neu.f64 	%p709, %fd820, 0d7FF0000000000000;
	@%p709 bra 	$L__BB1_577;
	setp.lt.s32 	%p712, %r749, 0;
	selp.b32 	%r2178, 0, 2146435072, %p712;
	and.b32  	%r2179, %r749, 2147483647;
	setp.ne.s32 	%p713, %r2179, 1071644672;
	or.b32  	%r2180, %r2178, -2147483648;
	selp.b32 	%r2181, %r2180, %r2178, %p713;
	selp.b32 	%r2182, %r2181, %r2178, %p633;
	selp.b32 	%r2183, %r2182, %r2178, %p703;
	mov.b32 	%r2184, 0;
	mov.b64 	%fd32589, {%r2184, %r2183};
$L__BB1_577:
	setp.eq.f64 	%p714, %fd819, 0d3FF0000000000000;
	add.f64 	%fd7200, %fd32589, 0d3FF0000000000000;
	rcp.rn.f64 	%fd7201, %fd7200;
	selp.f64 	%fd7202, 0d3FE0000000000000, %fd7201, %p714;
	mov.f64 	%fd7203, 0d3FE0000000000000;
	{
	.reg .b32 %temp; 
	mov.b64 	{%temp, %r2185}, %fd7203;
	}
	{
	.reg .b32 %temp; 
	mov.b64 	{%temp, %r395}, %fd7202;
	}
	shr.u32 	%r2186, %r395, 20;
	and.b32  	%r2187, %r2186, 2047;
	add.s32 	%r2188, %r2187, -1012;
	mov.b64 	%rd205, %fd7202;
	shl.b64 	%rd206, %rd205, %r2188;
	setp.eq.s64 	%p715, %rd206, -9223372036854775808;
	{ // callseq 99, 0
	.param .b64 param0;
	st.param.f64 	[param0], 0d3FE0000000000000;
	.param .b64 param1;
	st.param.f64 	[param1], %fd7202;
	.param .b64 retval0;
	call.uni (retval0), 
	__internal_accurate_pow, 
	(
	param0, 
	param1
	);
	ld.param.f64 	%fd7204, [retval0];
	} // callseq 99
	setp.lt.s32 	%p716, %r2185, 0;
	neg.f64 	%fd7206, %fd7204;
	selp.f64 	%fd7207, %fd7206, %fd7204, %p715;
	selp.f64 	%fd7208, %fd7207, %fd7204, %p716;
	cvt.rzi.f64.f64 	%fd7209, %fd7202;
	setp.neu.f64 	%p717, %fd7202, %fd7209;
	selp.f64 	%fd7211, 0dFFF8000000000000, %fd7208, %p717;
	selp.f64 	%fd32590, %fd7211, %fd7208, %p716;
	add.f64 	%fd7212, %fd7202, 0d3FE0000000000000;
	{
	.reg .b32 %temp; 
	mov.b64 	{%temp, %r2189}, %fd7212;
	}
	and.b32  	%r2190, %r2189, 2146435072;
	setp.ne.s32 	%p718, %r2190, 2146435072;
	@%p718 bra 	$L__BB1_582;
	setp.num.f64 	%p719, %fd7202, %fd7202;
	@%p719 bra 	$L__BB1_580;
	mov.f64 	%fd7214, 0d3FE0000000000000;
	add.rn.f64 	%fd32590, %fd7214, %fd7202;
	bra.uni 	$L__BB1_582;
$L__BB1_580:
	abs.f64 	%fd7213, %fd7202;
	setp.neu.f64 	%p720, %fd7213, 0d7FF0000000000000;
	@%p720 bra 	$L__BB1_582;
	shr.s32 	%r2191, %r395, 31;
	and.b32  	%r2192, %r2191, 2146435072;
	mov.b32 	%r2193, 0;
	mov.b64 	%fd32590, {%r2193, %r2192};
$L__BB1_582:
	setp.eq.f64 	%p721, %fd7202, 0d0000000000000000;
	selp.f64 	%fd7215, 0d3FF0000000000000, %fd32590, %p721;
	add.f64 	%fd7216, %fd810, 0d3FF0000000000000;
	div.rn.f64 	%fd7217, %fd809, %fd7216;
	mul.f64 	%fd832, %fd7217, %fd7215;
	mov.f64 	%fd7218, 0dC0920C0000000000;
	div.rn.f64 	%fd833, %fd7218, %fd7;
	fma.rn.f64 	%fd7219, %fd833, 0d3FF71547652B82FE, 0d4338000000000000;
	{
	.reg .b32 %temp; 
	mov.b64 	{%r396, %temp}, %fd7219;
	}
	mov.f64 	%fd7220, 0dC338000000000000;
	add.rn.f64 	%fd7221, %fd7219, %fd7220;
	fma.rn.f64 	%fd7222, %fd7221, 0dBFE62E42FEFA39EF, %fd833;
	fma.rn.f64 	%fd7223, %fd7221, 0dBC7ABC9E3B39803F, %fd7222;
	fma.rn.f64 	%fd7224, %fd7223, 0d3E5ADE1569CE2BDF, 0d3E928AF3FCA213EA;
	fma.rn.f64 	%fd7225, %fd7224, %fd7223, 0d3EC71DEE62401315;
	fma.rn.f64 	%fd7226, %fd7225, %fd7223, 0d3EFA01997C89EB71;
	fma.rn.f64 	%fd7227, %fd7226, %fd7223, 0d3F2A01A014761F65;
	fma.rn.f64 	%fd7228, %fd7227, %fd7223, 0d3F56C16C1852B7AF;
	fma.rn.f64 	%fd7229, %fd7228, %fd7223, 0d3F81111111122322;
	fma.rn.f64 	%fd7230, %fd7229, %fd7223, 0d3FA55555555502A1;
	fma.rn.f64 	%fd7231, %fd7230, %fd7223, 0d3FC5555555555511;
	fma.rn.f64 	%fd7232, %fd7231, %fd7223, 0d3FE000000000000B;
	fma.rn.f64 	%fd7233, %fd7232, %fd7223, 0d3FF0000000000000;
	fma.rn.f64 	%fd7234, %fd7233, %fd7223, 0d3FF0000000000000;
	{
	.reg .b32 %temp; 
	mov.b64 	{%r397, %temp}, %fd7234;
	}
	{
	.reg .b32 %temp; 
	mov.b64 	{%temp, %r398}, %fd7234;
	}
	shl.b32 	%r2194, %r396, 20;
	add.s32 	%r2195, %r2194, %r398;
	mov.b64 	%fd32591, {%r397, %r2195};
	{
	.reg .b32 %temp; 
	mov.b64 	{%temp, %r2196}, %fd833;
	}
	mov.b32 	%f193, %r2196;
	abs.f32 	%f69, %f193;
	setp.lt.f32 	%p722, %f69, 0f4086232B;
	@%p722 bra 	$L__BB1_585;
	setp.lt.f64 	%p723, %fd833, 0d0000000000000000;
	add.f64 	%fd7235, %fd833, 0d7FF0000000000000;
	selp.f64 	%fd32591, 0d0000000000000000, %fd7235, %p723;
	setp.geu.f32 	%p724, %f69, 0f40874800;
	@%p724 bra 	$L__BB1_585;
	shr.u32 	%r2197, %r396, 31;
	add.s32 	%r2198, %r396, %r2197;
	shr.s32 	%r2199, %r2198, 1;
	shl.b32 	%r2200, %r2199, 20;
	add.s32 	%r2201, %r398, %r2200;
	mov.b64 	%fd7236, {%r397, %r2201};
	sub.s32 	%r2202, %r396, %r2199;
	shl.b32 	%r2203, %r2202, 20;
	add.s32 	%r2204, %r2203, 1072693248;
	mov.b32 	%r2205, 0;
	mov.b64 	%fd7237, {%r2205, %r2204};
	mul.f64 	%fd32591, %fd7237, %fd7236;
$L__BB1_585:
	mul.f64 	%fd838, %fd32591, 0d3D602F4FC8C3D757;
	mov.f64 	%fd7238, 0d4084500000000000;
	div.rn.f64 	%fd839, %fd7238, %fd7;
	fma.rn.f64 	%fd7239, %fd839, 0d3FF71547652B82FE, 0d4338000000000000;
	{
	.reg .b32 %temp; 
	mov.b64 	{%r399, %temp}, %fd7239;
	}
	mov.f64 	%fd7240, 0dC338000000000000;
	add.rn.f64 	%fd7241, %fd7239, %fd7240;
	fma.rn.f64 	%fd7242, %fd7241, 0dBFE62E42FEFA39EF, %fd839;
	fma.rn.f64 	%fd7243, %fd7241, 0dBC7ABC9E3B39803F, %fd7242;
	fma.rn.f64 	%fd7244, %fd7243, 0d3E5ADE1569CE2BDF, 0d3E928AF3FCA213EA;
	fma.rn.f64 	%fd7245, %fd7244, %fd7243, 0d3EC71DEE62401315;
	fma.rn.f64 	%fd7246, %fd7245, %fd7243, 0d3EFA01997C89EB71;
	fma.rn.f64 	%fd7247, %fd7246, %fd7243, 0d3F2A01A014761F65;
	fma.rn.f64 	%fd7248, %fd7247, %fd7243, 0d3F56C16C1852B7AF;
	fma.rn.f64 	%fd7249, %fd7248, %fd7243, 0d3F81111111122322;
	fma.rn.f64 	%fd7250, %fd7249, %fd7243, 0d3FA55555555502A1;
	fma.rn.f64 	%fd7251, %fd7250, %fd7243, 0d3FC5555555555511;
	fma.rn.f64 	%fd7252, %fd7251, %fd7243, 0d3FE000000000000B;
	fma.rn.f64 	%fd7253, %fd7252, %fd7243, 0d3FF0000000000000;
	fma.rn.f64 	%fd7254, %fd7253, %fd7243, 0d3FF0000000000000;
	{
	.reg .b32 %temp; 
	mov.b64 	{%r400, %temp}, %fd7254;
	}
	{
	.reg .b32 %temp; 
	mov.b64 	{%temp, %r401}, %fd7254;
	}
	shl.b32 	%r2206, %r399, 20;
	add.s32 	%r2207, %r2206, %r401;
	mov.b64 	%fd32592, {%r400, %r2207};
	{
	.reg .b32 %temp; 
	mov.b64 	{%temp, %r2208}, %fd839;
	}
	mov.b32 	%f194, %r2208;
	abs.f32 	%f70, %f194;
	setp.lt.f32 	%p725, %f70, 0f4086232B;
	@%p725 bra 	$L__BB1_588;
	setp.lt.f64 	%p726, %fd839, 0d0000000000000000;
	add.f64 	%fd7255, %fd839, 0d7FF0000000000000;
	selp.f64 	%fd32592, 0d0000000000000000, %fd7255, %p726;
	setp.geu.f32 	%p727, %f70, 0f40874800;
	@%p727 bra 	$L__BB1_588;
	shr.u32 	%r2209, %r399, 31;
	add.s32 	%r2210, %r399, %r2209;
	shr.s32 	%r2211, %r2210, 1;
	shl.b32 	%r2212, %r2211, 20;
	add.s32 	%r2213, %r401, %r2212;
	mov.b64 	%fd7256, {%r400, %r2213};
	sub.s32 	%r2214, %r399, %r2211;
	shl.b32 	%r2215, %r2214, 20;
	add.s32 	%r2216, %r2215, 1072693248;
	mov.b32 	%r2217, 0;
	mov.b64 	%fd7257, {%r2217, %r2216};
	mul.f64 	%fd32592, %fd7257, %fd7256;
$L__BB1_588:
	mul.f64 	%fd844, %fd32592, 0d3D66DEADF4BBB049;
	mul.f64 	%fd845, %fd32496, 0d3D9278C7947035C5;
	mul.f64 	%fd846, %fd32498, 0d3D90B66B6DEB9E5D;
	mov.f64 	%fd7258, 0dC09F400000000000;
	div.rn.f64 	%fd847, %fd7258, %fd7;
	fma.rn.f64 	%fd7259, %fd847, 0d3FF71547652B82FE, 0d4338000000000000;
	{
	.reg .b32 %temp; 
	mov.b64 	{%r402, %temp}, %fd7259;
	}
	mov.f64 	%fd7260, 0dC338000000000000;
	add.rn.f64 	%fd7261, %fd7259, %fd7260;
	fma.rn.f64 	%fd7262, %fd7261, 0dBFE62E42FEFA39EF, %fd847;
	fma.rn.f64 	%fd7263, %fd7261, 0dBC7ABC9E3B39803F, %fd7262;
	fma.rn.f64 	%fd7264, %fd7263, 0d3E5ADE1569CE2BDF, 0d3E928AF3FCA213EA;
	fma.rn.f64 	%fd7265, %fd7264, %fd7263, 0d3EC71DEE62401315;
	fma.rn.f64 	%fd7266, %fd7265, %fd7263, 0d3EFA01997C89EB71;
	fma.rn.f64 	%fd7267, %fd7266, %fd7263, 0d3F2A01A014761F65;
	fma.rn.f64 	%fd7268, %fd7267, %fd7263, 0d3F56C16C1852B7AF;
	fma.rn.f64 	%fd7269, %fd7268, %fd7263, 0d3F81111111122322;
	fma.rn.f64 	%fd7270, %fd7269, %fd7263, 0d3FA55555555502A1;
	fma.rn.f64 	%fd7271, %fd7270, %fd7263, 0d3FC5555555555511;
	fma.rn.f64 	%fd7272, %fd7271, %fd7263, 0d3FE000000000000B;
	fma.rn.f64 	%fd7273, %fd7272, %fd7263, 0d3FF0000000000000;
	fma.rn.f64 	%fd7274, %fd7273, %fd7263, 0d3FF0000000000000;
	{
	.reg .b32 %temp; 
	mov.b64 	{%r403, %temp}, %fd7274;
	}
	{
	.reg .b32 %temp; 
	mov.b64 	{%temp, %r404}, %fd7274;
	}
	shl.b32 	%r2218, %r402, 20;
	add.s32 	%r2219, %r2218, %r404;
	mov.b64 	%fd32593, {%r403, %r2219};
	{
	.reg .b32 %temp; 
	mov.b64 	{%temp, %r2220}, %fd847;
	}
	mov.b32 	%f195, %r2220;
	abs.f32 	%f71, %f195;
	setp.lt.f32 	%p728, %f71, 0f4086232B;
	@%p728 bra 	$L__BB1_591;
	setp.lt.f64 	%p729, %fd847, 0d0000000000000000;
	add.f64 	%fd7275, %fd847, 0d7FF0000000000000;
	selp.f64 	%fd32593, 0d0000000000000000, %fd7275, %p729;
	setp.geu.f32 	%p730, %f71, 0f40874800;
	@%p730 bra 	$L__BB1_591;
	shr.u32 	%r2221, %r402, 31;
	add.s32 	%r2222, %r402, %r2221;
	shr.s32 	%r2223, %r2222, 1;
	shl.b32 	%r2224, %r2223, 20;
	add.s32 	%r2225, %r404, %r2224;
	mov.b64 	%fd7276, {%r403, %r2225};
	sub.s32 	%r2226, %r402, %r2223;
	shl.b32 	%r2227, %r2226, 20;
	add.s32 	%r2228, %r2227, 1072693248;
	mov.b32 	%r2229, 0;
	mov.b64 	%fd7277, {%r2229, %r2228};
	mul.f64 	%fd32593, %fd7277, %fd7276;
$L__BB1_591:
	fma.rn.f64 	%fd852, %fd32593, 0d3DC5002C0BCECF6B, 0d3D42B7D47B1C5F72;
	mul.f64 	%fd853, %fd32572, 0d3D6E4230FCE89298;
	mul.f64 	%fd854, %fd32554, 0d3D8982382E829366;
	mul.f64 	%fd855, %fd32579, 0d3D6A636641C4DF1A;
	mov.f64 	%fd7278, 0d4073100000000000;
	div.rn.f64 	%fd856, %fd7278, %fd7;
	fma.rn.f64 	%fd7279, %fd856, 0d3FF71547652B82FE, 0d4338000000000000;
	{
	.reg .b32 %temp; 
	mov.b64 	{%r405, %temp}, %fd7279;
	}
	mov.f64 	%fd7280, 0dC338000000000000;
	add.rn.f64 	%fd7281, %fd7279, %fd7280;
	fma.rn.f64 	%fd7282, %fd7281, 0dBFE62E42FEFA39EF, %fd856;
	fma.rn.f64 	%fd7283, %fd7281, 0dBC7ABC9E3B39803F, %fd7282;
	fma.rn.f64 	%fd7284, %fd7283, 0d3E5ADE1569CE2BDF, 0d3E928AF3FCA213EA;
	fma.rn.f64 	%fd7285, %fd7284, %fd7283, 0d3EC71DEE62401315;
	fma.rn.f64 	%fd7286, %fd7285, %fd7283, 0d3EFA01997C89EB71;
	fma.rn.f64 	%fd7287, %fd7286, %fd7283, 0d3F2A01A014761F65;
	fma.rn.f64 	%fd7288, %fd7287, %fd7283, 0d3F56C16C1852B7AF;
	fma.rn.f64 	%fd7289, %fd7288, %fd7283, 0d3F81111111122322;
	fma.rn.f64 	%fd7290, %fd7289, %fd7283, 0d3FA55555555502A1;
	fma.rn.f64 	%fd7291, %fd7290, %fd7283, 0d3FC5555555555511;
	fma.rn.f64 	%fd7292, %fd7291, %fd7283, 0d3FE000000000000B;
	fma.rn.f64 	%fd7293, %fd7292, %fd7283, 0d3FF0000000000000;
	fma.rn.f64 	%fd7294, %fd7293, %fd7283, 0d3FF0000000000000;
	{
	.reg .b32 %temp; 
	mov.b64 	{%r406, %temp}, %fd7294;
	}
	{
	.reg .b32 %temp; 
	mov.b64 	{%temp, %r407}, %fd7294;
	}
	shl.b32 	%r2230, %r405, 20;
	add.s32 	%r2231, %r2230, %r407;
	mov.b64 	%fd32594, {%r406, %r2231};
	{
	.reg .b32 %temp; 
	mov.b64 	{%temp, %r2232}, %fd856;
	}
	mov.b32 	%f196, %r2232;
	abs.f32 	%f72, %f196;
	setp.lt.f32 	%p731, %f72, 0f4086232B;
	@%p731 bra 	$L__BB1_594;
	setp.lt.f64 	%p732, %fd856, 0d0000000000000000;
	add.f64 	%fd7295, %fd856, 0d7FF0000000000000;
	selp.f64 	%fd32594, 0d0000000000000000, %fd7295, %p732;
	setp.geu.f32 	%p733, %f72, 0f40874800;
	@%p733 bra 	$L__BB1_594;
	shr.u32 	%r2233, %r405, 31;
	add.s32 	%r2234, %r405, %r2233;
	shr.s32 	%r2235, %r2234, 1;
	shl.b32 	%r2236, %r2235, 20;
	add.s32 	%r2237, %r407, %r2236;
	mov.b64 	%fd7296, {%r406, %r2237};
	sub.s32 	%r2238, %r405, %r2235;
	shl.b32 	%r2239, %r2238, 20;
	add.s32 	%r2240, %r2239, 1072693248;
	mov.b32 	%r2241, 0;
	mov.b64 	%fd7297, {%r2241, %r2240};
	mul.f64 	%fd32594, %fd7297, %fd7296;
$L__BB1_594:
	mul.f64 	%fd861, %fd32594, 0d3D82E95E9E115B9F;
	mov.f64 	%fd7298, 0d4089F00000000000;
	div.rn.f64 	%fd862, %fd7298, %fd7;
	fma.rn.f64 	%fd7299, %fd862, 0d3FF71547652B82FE, 0d4338000000000000;
	{
	.reg .b32 %temp; 
	mov.b64 	{%r408, %temp}, %fd7299;
	}
	mov.f64 	%fd7300, 0dC338000000000000;
	add.rn.f64 	%fd7301, %fd7299, %fd7300;
	fma.rn.f64 	%fd7302, %fd7301, 0dBFE62E42FEFA39EF, %fd862;
	fma.rn.f64 	%fd7303, %fd7301, 0dBC7ABC9E3B39803F, %fd7302;
	fma.rn.f64 	%fd7304, %fd7303, 0d3E5ADE1569CE2BDF, 0d3E928AF3FCA213EA;
	fma.rn.f64 	%fd7305, %fd7304, %fd7303, 0d3EC71DEE62401315;
	fma.rn.f64 	%fd7306, %fd7305, %fd7303, 0d3EFA01997C89EB71;
	fma.rn.f64 	%fd7307, %fd7306, %fd7303, 0d3F2A01A014761F65;
	fma.rn.f64 	%fd7308, %fd7307, %fd7303, 0d3F56C16C1852B7AF;
	fma.rn.f64 	%fd7309, %fd7308, %fd7303, 0d3F81111111122322;
	fma.rn.f64 	%fd7310, %fd7309, %fd7303, 0d3FA55555555502A1;
	fma.rn.f64 	%fd7311, %fd7310, %fd7303, 0d3FC5555555555511;
	fma.rn.f64 	%fd7312, %fd7311, %fd7303, 0d3FE000000000000B;
	fma.rn.f64 	%fd7313, %fd7312, %fd7303, 0d3FF0000000000000;
	fma.rn.f64 	%fd7314, %fd7313, %fd7303, 0d3FF0000000000000;
	{
	.reg .b32 %temp; 
	mov.b64 	{%r409, %temp}, %fd7314;
	}
	{
	.reg .b32 %temp; 
	mov.b64 	{%temp, %r410}, %fd7314;
	}
	shl.b32 	%r2242, %r408, 20;
	add.s32 	%r2243, %r2242, %r410;
	mov.b64 	%fd32595, {%r409, %r2243};
	{
	.reg .b32 %temp; 
	mov.b64 	{%temp, %r2244}, %fd862;
	}
	mov.b32 	%f197, %r2244;
	abs.f32 	%f73, %f197;
	setp.lt.f32 	%p734, %f73, 0f4086232B;
	@%p734 bra 	$L__BB1_597;
	setp.lt.f64 	%p735, %fd862, 0d0000000000000000;
	add.f64 	%fd7315, %fd862, 0d7FF0000000000000;
	selp.f64 	%fd32595, 0d0000000000000000, %fd7315, %p735;
	setp.geu.f32 	%p736, %f73, 0f40874800;
	@%p736 bra 	$L__BB1_597;
	shr.u32 	%r2245, %r408, 31;
	add.s32 	%r2246, %r408, %r2245;
	shr.s32 	%r2247, %r2246, 1;
	shl.b32 	%r2248, %r2247, 20;
	add.s32 	%r2249, %r410, %r2248;
	mov.b64 	%fd7316, {%r409, %r2249};
	sub.s32 	%r2250, %r408, %r2247;
	shl.b32 	%r2251, %r2250, 20;
	add.s32 	%r2252, %r2251, 1072693248;
	mov.b32 	%r2253, 0;
	mov.b64 	%fd7317, {%r2253, %r2252};
	mul.f64 	%fd32595, %fd7317, %fd7316;
$L__BB1_597:
	mul.f64 	%fd867, %fd32595, 0d3D6D8E0C20B3893B;
	mov.f64 	%fd7318, 0dC06CC00000000000;
	div.rn.f64 	%fd868, %fd7318, %fd7;
	fma.rn.f64 	%fd7319, %fd868, 0d3FF71547652B82FE, 0d4338000000000000;
	{
	.reg .b32 %temp; 
	mov.b64 	{%r411, %temp}, %fd7319;
	}
	mov.f64 	%fd7320, 0dC338000000000000;
	add.rn.f64 	%fd7321, %fd7319, %fd7320;
	fma.rn.f64 	%fd7322, %fd7321, 0dBFE62E42FEFA39EF, %fd868;
	fma.rn.f64 	%fd7323, %fd7321, 0dBC7ABC9E3B39803F, %fd7322;
	fma.rn.f64 	%fd7324, %fd7323, 0d3E5ADE1569CE2BDF, 0d3E928AF3FCA213EA;
	fma.rn.f64 	%fd7325, %fd7324, %fd7323, 0d3EC71DEE62401315;
	fma.rn.f64 	%fd7326, %fd7325, %fd7323, 0d3EFA01997C89EB71;
	fma.rn.f64 	%fd7327, %fd7326, %fd7323, 0d3F2A01A014761F65;
	fma.rn.f64 	%fd7328, %fd7327, %fd7323, 0d3F56C16C1852B7AF;
	fma.rn.f64 	%fd7329, %fd7328, %fd7323, 0d3F81111111122322;
	fma.rn.f64 	%fd7330, %fd7329, %fd7323, 0d3FA55555555502A1;
	fma.rn.f64 	%fd7331, %fd7330, %fd7323, 0d3FC5555555555511;
	fma.rn.f64 	%fd7332, %fd7331, %fd7323, 0d3FE000000000000B;
	fma.rn.f64 	%fd7333, %fd7332, %fd7323, 0d3FF0000000000000;
	fma.rn.f64 	%fd7334, %fd7333, %fd7323, 0d3FF0000000000000;
	{
	.reg .b32 %temp; 
	mov.b64 	{%r412, %temp}, %fd7334;
	}
	{
	.reg .b32 %temp; 
	mov.b64 	{%temp, %r413}, %fd7334;
	}
	shl.b32 	%r2254, %r411, 20;
	add.s32 	%r2255, %r2254, %r413;
	mov.b64 	%fd32596, {%r412, %r2255};
	{
	.reg .b32 %temp; 
	mov.b64 	{%temp, %r2256}, %fd868;
	}
	mov.b32 	%f198, %r2256;
	abs.f32 	%f74, %f198;
	setp.lt.f32 	%p737, %f74, 0f4086232B;
	@%p737 bra 	$L__BB1_600;
	setp.lt.f64 	%p738, %fd868, 0d0000000000000000;
	add.f64 	%fd7335, %fd868, 0d7FF0000000000000;
	selp.f64 	%fd32596, 0d0000000000000000, %fd7335, %p738;
	setp.geu.f32 	%p739, %f74, 0f40874800;
	@%p739 bra 	$L__BB1_600;
	shr.u32 	%r2257, %r411, 31;
	add.s32 	%r2258, %r411, %r2257;
	shr.s32 	%r2259, %r2258, 1;
	shl.b32 	%r2260, %r2259, 20;
	add.s32 	%r2261, %r413, %r2260;
	mov.b64 	%fd7336, {%r412, %r2261};
	sub.s32 	%r2262, %r411, %r2259;
	shl.b32 	%r2263, %r2262, 20;
	add.s32 	%r2264, %r2263, 1072693248;
	mov.b32 	%r2265, 0;
	mov.b64 	%fd7337, {%r2265, %r2264};
	mul.f64 	%fd32596, %fd7337, %fd7336;
$L__BB1_600:
	mul.f64 	%fd873, %fd32596, 0d3D65D076AA6C223E;
	mov.f64 	%fd7338, 0d405C800000000000;
	div.rn.f64 	%fd874, %fd7338, %fd7;
	fma.rn.f64 	%fd7339, %fd874, 0d3FF71547652B82FE, 0d4338000000000000;
	{
	.reg .b32 %temp; 
	mov.b64 	{%r414, %temp}, %fd7339;
	}
	mov.f64 	%fd7340, 0dC338000000000000;
	add.rn.f64 	%fd7341, %fd7339, %fd7340;
	fma.rn.f64 	%fd7342, %fd7341, 0dBFE62E42FEFA39EF, %fd874;
	fma.rn.f64 	%fd7343, %fd7341, 0dBC7ABC9E3B39803F, %fd7342;
	fma.rn.f64 	%fd7344, %fd7343, 0d3E5ADE1569CE2BDF, 0d3E928AF3FCA213EA;
	fma.rn.f64 	%fd7345, %fd7344, %fd7343, 0d3EC71DEE62401315;
	fma.rn.f64 	%fd7346, %fd7345, %fd7343, 0d3EFA01997C89EB71;
	fma.rn.f64 	%fd7347, %fd7346, %fd7343, 0d3F2A01A014761F65;
	fma.rn.f64 	%fd7348, %fd7347, %fd7343, 0d3F56C16C1852B7AF;
	fma.rn.f64 	%fd7349, %fd7348, %fd7343, 0d3F81111111122322;
	fma.rn.f64 	%fd7350, %fd7349, %fd7343, 0d3FA55555555502A1;
	fma.rn.f64 	%fd7351, %fd7350, %fd7343, 0d3FC5555555555511;
	fma.rn.f64 	%fd7352, %fd7351, %fd7343, 0d3FE000000000000B;
	fma.rn.f64 	%fd7353, %fd7352, %fd7343, 0d3FF0000000000000;
	fma.rn.f64 	%fd7354, %fd7353, %fd7343, 0d3FF0000000000000;
	{
	.reg .b32 %temp; 
	mov.b64 	{%r415, %temp}, %fd7354;
	}
	{
	.reg .b32 %temp; 
	mov.b64 	{%temp, %r416}, %fd7354;
	}
	shl.b32 	%r2266, %r414, 20;
	add.s32 	%r2267, %r2266, %r416;
	mov.b64 	%fd32597, {%r415, %r2267};
	{
	.reg .b32 %temp; 
	mov.b64 	{%temp, %r2268}, %fd874;
	}
	mov.b32 	%f199, %r2268;
	abs.f32 	%f75, %f199;
	setp.lt.f32 	%p740, %f75, 0f4086232B;
	@%p740 bra 	$L__BB1_603;
	setp.lt.f64 	%p741, %fd874, 0d0000000000000000;
	add.f64 	%fd7355, %fd874, 0d7FF0000000000000;
	selp.f64 	%fd32597, 0d0000000000000000, %fd7355, %p741;
	setp.geu.f32 	%p742, %f75, 0f40874800;
	@%p742 bra 	$L__BB1_603;
	shr.u32 	%r2269, %r414, 31;
	add.s32 	%r2270, %r414, %r2269;
	shr.s32 	%r2271, %r2270, 1;
	shl.b32 	%r2272, %r2271, 20;
	add.s32 	%r2273, %r416, %r2272;
	mov.b64 	%fd7356, {%r415, %r2273};
	sub.s32 	%r2274, %r414, %r2271;
	shl.b32 	%r2275, %r2274, 20;
	add.s32 	%r2276, %r2275, 1072693248;
	mov.b32 	%r2277, 0;
	mov.b64 	%fd7357, {%r2277, %r2276};
	mul.f64 	%fd32597, %fd7357, %fd7356;
$L__BB1_603:
	mul.f64 	%fd7358, %fd7, 0d3C74DE2D555C42F4;
	mul.f64 	%fd7359, %fd7, %fd7358;
	mul.f64 	%fd879, %fd7359, %fd32597;
	mov.f64 	%fd7360, 0dC0A0800000000000;
	div.rn.f64 	%fd880, %fd7360, %fd7;
	fma.rn.f64 	%fd7361, %fd880, 0d3FF71547652B82FE, 0d4338000000000000;
	{
	.reg .b32 %temp; 
	mov.b64 	{%r417, %temp}, %fd7361;
	}
	mov.f64 	%fd7362, 0dC338000000000000;
	add.rn.f64 	%fd7363, %fd7361, %fd7362;
	fma.rn.f64 	%fd7364, %fd7363, 0dBFE62E42FEFA39EF, %fd880;
	fma.rn.f64 	%fd7365, %fd7363, 0dBC7ABC9E3B39803F, %fd7364;
	fma.rn.f64 	%fd7366, %fd7365, 0d3E5ADE1569CE2BDF, 0d3E928AF3FCA213EA;
	fma.rn.f64 	%fd7367, %fd7366, %fd7365, 0d3EC71DEE62401315;
	fma.rn.f64 	%fd7368, %fd7367, %fd7365, 0d3EFA01997C89EB71;
	fma.rn.f64 	%fd7369, %fd7368, %fd7365, 0d3F2A01A014761F65;
	fma.rn.f64 	%fd7370, %fd7369, %fd7365, 0d3F56C16C1852B7AF;
	fma.rn.f64 	%fd7371, %fd7370, %fd7365, 0d3F81111111122322;
	fma.rn.f64 	%fd7372, %fd7371, %fd7365, 0d3FA55555555502A1;
	fma.rn.f64 	%fd7373, %fd7372, %fd7365, 0d3FC5555555555511;
	fma.rn.f64 	%fd7374, %fd7373, %fd7365, 0d3FE000000000000B;
	fma.rn.f64 	%fd7375, %fd7374, %fd7365, 0d3FF0000000000000;
	fma.rn.f64 	%fd7376, %fd7375, %fd7365, 0d3FF0000000000000;
	{
	.reg .b32 %temp; 
	mov.b64 	{%r418, %temp}, %fd7376;
	}
	{
	.reg .b32 %temp; 
	mov.b64 	{%temp, %r419}, %fd7376;
	}
	shl.b32 	%r2278, %r417, 20;
	add.s32 	%r2279, %r2278, %r419;
	mov.b64 	%fd32598, {%r418, %r2279};
	{
	.reg .b32 %temp; 
	mov.b64 	{%temp, %r2280}, %fd880;
	}
	mov.b32 	%f200, %r2280;
	abs.f32 	%f76, %f200;
	setp.lt.f32 	%p743, %f76, 0f4086232B;
	@%p743 bra 	$L__BB1_606;
	setp.lt.f64 	%p744, %fd880, 0d0000000000000000;
	add.f64 	%fd7377, %fd880, 0d7FF0000000000000;
	selp.f64 	%fd32598, 0d0000000000000000, %fd7377, %p744;
	setp.geu.f32 	%p745, %f76, 0f40874800;
	@%p745 bra 	$L__BB1_606;
	shr.u32 	%r2281, %r417, 31;
	add.s32 	%r2282, %r417, %r2281;
	shr.s32 	%r2283, %r2282, 1;
	shl.b32 	%r2284, %r2283, 20;
	add.s32 	%r2285, %r419, %r2284;
	mov.b64 	%fd7378, {%r418, %r2285};
	sub.s32 	%r2286, %r417, %r2283;
	shl.b32 	%r2287, %r2286, 20;
	add.s32 	%r2288, %r2287, 1072693248;
	mov.b32 	%r2289, 0;
	mov.b64 	%fd7379, {%r2289, %r2288};
	mul.f64 	%fd32598, %fd7379, %fd7378;
$L__BB1_606:
	mov.f64 	%fd7380, 0dC097C40000000000;
	div.rn.f64 	%fd885, %fd7380, %fd7;
	fma.rn.f64 	%fd7381, %fd885, 0d3FF71547652B82FE, 0d4338000000000000;
	{
	.reg .b32 %temp; 
	mov.b64 	{%r420, %temp}, %fd7381;
	}
	mov.f64 	%fd7382, 0dC338000000000000;
	add.rn.f64 	%fd7383, %fd7381, %fd7382;
	fma.rn.f64 	%fd7384, %fd7383, 0dBFE62E42FEFA39EF, %fd885;
	fma.rn.f64 	%fd7385, %fd7383, 0dBC7ABC9E3B39803F, %fd7384;
	fma.rn.f64 	%fd7386, %fd7385, 0d3E5ADE1569CE2BDF, 0d3E928AF3FCA213EA;
	fma.rn.f64 	%fd7387, %fd7386, %fd7385, 0d3EC71DEE62401315;
	fma.rn.f64 	%fd7388, %fd7387, %fd7385, 0d3EFA01997C89EB71;
	fma.rn.f64 	%fd7389, %fd7388, %fd7385, 0d3F2A01A014761F65;
	fma.rn.f64 	%fd7390, %fd7389, %fd7385, 0d3F56C16C1852B7AF;
	fma.rn.f64 	%fd7391, %fd7390, %fd7385, 0d3F81111111122322;
	fma.rn.f64 	%fd7392, %fd7391, %fd7385, 0d3FA55555555502A1;
	fma.rn.f64 	%fd7393, %fd7392, %fd7385, 0d3FC5555555555511;
	fma.rn.f64 	%fd7394, %fd7393, %fd7385, 0d3FE000000000000B;
	fma.rn.f64 	%fd7395, %fd7394, %fd7385, 0d3FF0000000000000;
	fma.rn.f64 	%fd7396, %fd7395, %fd7385, 0d3FF0000000000000;
	{
	.reg .b32 %temp; 
	mov.b64 	{%r421, %temp}, %fd7396;
	}
	{
	.reg .b32 %temp; 
	mov.b64 	{%temp, %r422}, %fd7396;
	}
	shl.b32 	%r2290, %r420, 20;
	add.s32 	%r2291, %r2290, %r422;
	mov.b64 	%fd32599, {%r421, %r2291};
	{
	.reg .b32 %temp; 
	mov.b64 	{%temp, %r2292}, %fd885;
	}
	mov.b32 	%f201, %r2292;
	abs.f32 	%f77, %f201;
	setp.lt.f32 	%p746, %f77, 0f4086232B;
	@%p746 bra 	$L__BB1_609;
	setp.lt.f64 	%p747, %fd885, 0d0000000000000000;
	add.f64 	%fd7397, %fd885, 0d7FF0000000000000;
	selp.f64 	%fd32599, 0d0000000000000000, %fd7397, %p747;
	setp.geu.f32 	%p748, %f77, 0f40874800;
	@%p748 bra 	$L__BB1_609;
	shr.u32 	%r2293, %r420, 31;
	add.s32 	%r2294, %r420, %r2293;
	shr.s32 	%r2295, %r2294, 1;
	shl.b32 	%r2296, %r2295, 20;
	add.s32 	%r2297, %r422, %r2296;
	mov.b64 	%fd7398, {%r421, %r2297};
	sub.s32 	%r2298, %r420, %r2295;
	shl.b32 	%r2299, %r2298, 20;
	add.s32 	%r2300, %r2299, 1072693248;
	mov.b32 	%r2301, 0;
	mov.b64 	%fd7399, {%r2301, %r2300};
	mul.f64 	%fd32599, %fd7399, %fd7398;
$L__BB1_609:
	mul.f64 	%fd7400, %fd32599, 0d3CCB0EC09D43EA42;
	fma.rn.f64 	%fd7401, %fd32598, 0d3CD87FE49AAB41E0, %fd7400;
	mul.f64 	%fd890, %fd7401, 0d3FE0000000000000;
	mov.f64 	%fd7402, 0d407C400000000000;
	div.rn.f64 	%fd891, %fd7402, %fd7;
	fma.rn.f64 	%fd7403, %fd891, 0d3FF71547652B82FE, 0d4338000000000000;
	{
	.reg .b32 %temp; 
	mov.b64 	{%r423, %temp}, %fd7403;
	}
	mov.f64 	%fd7404, 0dC338000000000000;
	add.rn.f64 	%fd7405, %fd7403, %fd7404;
	fma.rn.f64 	%fd7406, %fd7405, 0dBFE62E42FEFA39EF, %fd891;
	fma.rn.f64 	%fd7407, %fd7405, 0dBC7ABC9E3B39803F, %fd7406;
	fma.rn.f64 	%fd7408, %fd7407, 0d3E5ADE1569CE2BDF, 0d3E928AF3FCA213EA;
	fma.rn.f64 	%fd7409, %fd7408, %fd7407, 0d3EC71DEE62401315;
	fma.rn.f64 	%fd7410, %fd7409, %fd7407, 0d3EFA01997C89EB71;
	fma.rn.f64 	%fd7411, %fd7410, %fd7407, 0d3F2A01A014761F65;
	fma.rn.f64 	%fd7412, %fd7411, %fd7407, 0d3F56C16C1852B7AF;
	fma.rn.f64 	%fd7413, %fd7412, %fd7407, 0d3F81111111122322;
	fma.rn.f64 	%fd7414, %fd7413, %fd7407, 0d3FA55555555502A1;
	fma.rn.f64 	%fd7415, %fd7414, %fd7407, 0d3FC5555555555511;
	fma.rn.f64 	%fd7416, %fd7415, %fd7407, 0d3FE000000000000B;
	fma.rn.f64 	%fd7417, %fd7416, %fd7407, 0d3FF0000000000000;
	fma.rn.f64 	%fd7418, %fd7417, %fd7407, 0d3FF0000000000000;
	{
	.reg .b32 %temp; 
	mov.b64 	{%r424, %temp}, %fd7418;
	}
	{
	.reg .b32 %temp; 
	mov.b64 	{%temp, %r425}, %fd7418;
	}
	shl.b32 	%r2302, %r423, 20;
	add.s32 	%r2303, %r2302, %r425;
	mov.b64 	%fd32600, {%r424, %r2303};
	{
	.reg .b32 %temp; 
	mov.b64 	{%temp, %r2304}, %fd891;
	}
	mov.b32 	%f202, %r2304;
	abs.f32 	%f78, %f202;
	setp.lt.f32 	%p749, %f78, 0f4086232B;
	@%p749 bra 	$L__BB1_612;
	setp.lt.f64 	%p750, %fd891, 0d0000000000000000;
	add.f64 	%fd7419, %fd891, 0d7FF0000000000000;
	selp.f64 	%fd32600, 0d0000000000000000, %fd7419, %p750;
	setp.geu.f32 	%p751, %f78, 0f40874800;
	@%p751 bra 	$L__BB1_612;
	shr.u32 	%r2305, %r423, 31;
	add.s32 	%r2306, %r423, %r2305;
	shr.s32 	%r2307, %r2306, 1;
	shl.b32 	%r2308, %r2307, 20;
	add.s32 	%r2309, %r425, %r2308;
	mov.b64 	%fd7420, {%r424, %r2309};
	sub.s32 	%r2310, %r423, %r2307;
	shl.b32 	%r2311, %r2310, 20;
	add.s32 	%r2312, %r2311, 1072693248;
	mov.b32 	%r2313, 0;
	mov.b64 	%fd7421, {%r2313, %r2312};
	mul.f64 	%fd32600, %fd7421, %fd7420;
$L__BB1_612:
	mov.f64 	%fd7422, 0d4065E00000000000;
	div.rn.f64 	%fd896, %fd7422, %fd7;
	fma.rn.f64 	%fd7423, %fd896, 0d3FF71547652B82FE, 0d4338000000000000;
	{
	.reg .b32 %temp; 
	mov.b64 	{%r426, %temp}, %fd7423;
	}
	mov.f64 	%fd7424, 0dC338000000000000;
	add.rn.f64 	%fd7425, %fd7423, %fd7424;
	fma.rn.f64 	%fd7426, %fd7425, 0dBFE62E42FEFA39EF, %fd896;
	fma.rn.f64 	%fd7427, %fd7425, 0dBC7ABC9E3B39803F, %fd7426;
	fma.rn.f64 	%fd7428, %fd7427, 0d3E5ADE1569CE2BDF, 0d3E928AF3FCA213EA;
	fma.rn.f64 	%fd7429, %fd7428, %fd7427, 0d3EC71DEE62401315;
	fma.rn.f64 	%fd7430, %fd7429, %fd7427, 0d3EFA01997C89EB71;
	fma.rn.f64 	%fd7431, %fd7430, %fd7427, 0d3F2A01A014761F65;
	fma.rn.f64 	%fd7432, %fd7431, %fd7427, 0d3F56C16C1852B7AF;
	fma.rn.f64 	%fd7433, %fd7432, %fd7427, 0d3F81111111122322;
	fma.rn.f64 	%fd7434, %fd7433, %fd7427, 0d3FA55555555502A1;
	fma.rn.f64 	%fd7435, %fd7434, %fd7427, 0d3FC5555555555511;
	fma.rn.f64 	%fd7436, %fd7435, %fd7427, 0d3FE000000000000B;
	fma.rn.f64 	%fd7437, %fd7436, %fd7427, 0d3FF0000000000000;
	fma.rn.f64 	%fd7438, %fd7437, %fd7427, 0d3FF0000000000000;
	{
	.reg .b32 %temp; 
	mov.b64 	{%r427, %temp}, %fd7438;
	}
	{
	.reg .b32 %temp; 
	mov.b64 	{%temp, %r428}, %fd7438;
	}
	shl.b32 	%r2314, %r426, 20;
	add.s32 	%r2315, %r2314, %r428;
	mov.b64 	%fd32601, {%r427, %r2315};
	{
	.reg .b32 %temp; 
	mov.b64 	{%temp, %r2316}, %fd896;
	}
	mov.b32 	%f203, %r2316;
	abs.f32 	%f79, %f203;
	setp.lt.f32 	%p752, %f79, 0f4086232B;
	@%p752 bra 	$L__BB1_615;
	setp.lt.f64 	%p753, %fd896, 0d0000000000000000;
	add.f64 	%fd7439, %fd896, 0d7FF0000000000000;
	selp.f64 	%fd32601, 0d0000000000000000, %fd7439, %p753;
	setp.geu.f32 	%p754, %f79, 0f40874800;
	@%p754 bra 	$L__BB1_615;
	shr.u32 	%r2317, %r426, 31;
	add.s32 	%r2318, %r426, %r2317;
	shr.s32 	%r2319, %r2318, 1;
	shl.b32 	%r2320, %r2319, 20;
	add.s32 	%r2321, %r428, %r2320;
	mov.b64 	%fd7440, {%r427, %r2321};
	sub.s32 	%r2322, %r426, %r2319;
	shl.b32 	%r2323, %r2322, 20;
	add.s32 	%r2324, %r2323, 1072693248;
	mov.b32 	%r2325, 0;
	mov.b64 	%fd7441, {%r2325, %r2324};
	mul.f64 	%fd32601, %fd7441, %fd7440;
$L__BB1_615:
	mul.f64 	%fd7442, %fd32601, 0d3DB4E406496685F4;
	fma.rn.f64 	%fd7443, %fd32600, 0d3D9208308ACF0FEB, %fd7442;
	mul.f64 	%fd901, %fd7443, 0d3FE0000000000000;
	mul.f64 	%fd902, %fd32479, 0d3D499D3DB5F0EE67;
	mul.f64 	%fd903, %fd32478, 0d3D8657924F93E944;
	mov.f64 	%fd7444, 0dC039000000000000;
	div.rn.f64 	%fd904, %fd7444, %fd7;
	fma.rn.f64 	%fd7445, %fd904, 0d3FF71547652B82FE, 0d4338000000000000;
	{
	.reg .b32 %temp; 
	mov.b64 	{%r429, %temp}, %fd7445;
	}
	mov.f64 	%fd7446, 0dC338000000000000;
	add.rn.f64 	%fd7447, %fd7445, %fd7446;
	fma.rn.f64 	%fd7448, %fd7447, 0dBFE62E42FEFA39EF, %fd904;
	fma.rn.f64 	%fd7449, %fd7447, 0dBC7ABC9E3B39803F, %fd7448;
	fma.rn.f64 	%fd7450, %fd7449, 0d3E5ADE1569CE2BDF, 0d3E928AF3FCA213EA;
	fma.rn.f64 	%fd7451, %fd7450, %fd7449, 0d3EC71DEE62401315;
	fma.rn.f64 	%fd7452, %fd7451, %fd7449, 0d3EFA01997C89EB71;
	fma.rn.f64 	%fd7453, %fd7452, %fd7449, 0d3F2A01A014761F65;
	fma.rn.f64 	%fd7454, %fd7453, %fd7449, 0d3F56C16C1852B7AF;
	fma.rn.f64 	%fd7455, %fd7454, %fd7449, 0d3F81111111122322;
	fma.rn.f64 	%fd7456, %fd7455, %fd7449, 0d3FA55555555502A1;
	fma.rn.f64 	%fd7457, %fd7456, %fd7449, 0d3FC5555555555511;
	fma.rn.f64 	%fd7458, %fd7457, %fd7449, 0d3FE000000000000B;
	fma.rn.f64 	%fd7459, %fd7458, %fd7449, 0d3FF0000000000000;
	fma.rn.f64 	%fd7460, %fd7459, %fd7449, 0d3FF0000000000000;
	{
	.reg .b32 %temp; 
	mov.b64 	{%r430, %temp}, %fd7460;
	}
	{
	.reg .b32 %temp; 
	mov.b64 	{%temp, %r431}, %fd7460;
	}
	shl.b32 	%r2326, %r429, 20;
	add.s32 	%r2327, %r2326, %r431;
	mov.b64 	%fd32602, {%r430, %r2327};
	{
	.reg .b32 %temp; 
	mov.b64 	{%temp, %r2328}, %fd904;
	}
	mov.b32 	%f204, %r2328;
	abs.f32 	%f80, %f204;
	setp.lt.f32 	%p755, %f80, 0f4086232B;
	@%p755 bra 	$L__BB1_618;
	setp.lt.f64 	%p756, %fd904, 0d0000000000000000;
	add.f64 	%fd7461, %fd904, 0d7FF0000000000000;
	selp.f64 	%fd32602, 0d0000000000000000, %fd7461, %p756;
	setp.geu.f32 	%p757, %f80, 0f40874800;
	@%p757 bra 	$L__BB1_618;
	shr.u32 	%r2329, %r429, 31;
	add.s32 	%r2330, %r429, %r2329;
	shr.s32 	%r2331, %r2330, 1;
	shl.b32 	%r2332, %r2331, 20;
	add.s32 	%r2333, %r431, %r2332;
	mov.b64 	%fd7462, {%r430, %r2333};
	sub.s32 	%r2334, %r429, %r2331;
	shl.b32 	%r2335, %r2334, 20;
	add.s32 	%r2336, %r2335, 1072693248;
	mov.b32 	%r2337, 0;
	mov.b64 	%fd7463, {%r2337, %r2336};
	mul.f64 	%fd32602, %fd7463, %fd7462;
$L__BB1_618:
	mul.f64 	%fd909, %fd32602, 0d3D76DEADF4BBB049;
	mov.f64 	%fd7464, 0dC09DE40000000000;
	div.rn.f64 	%fd910, %fd7464, %fd7;
	fma.rn.f64 	%fd7465, %fd910, 0d3FF71547652B82FE, 0d4338000000000000;
	{
	.reg .b32 %temp; 
	mov.b64 	{%r432, %temp}, %fd7465;
	}
	mov.f64 	%fd7466, 0dC338000000000000;
	add.rn.f64 	%fd7467, %fd7465, %fd7466;
	fma.rn.f64 	%fd7468, %fd7467, 0dBFE62E42FEFA39EF, %fd910;
	fma.rn.f64 	%fd7469, %fd7467, 0dBC7ABC9E3B39803F, %fd7468;
	fma.rn.f64 	%fd7470, %fd7469, 0d3E5ADE1569CE2BDF, 0d3E928AF3FCA213EA;
	fma.rn.f64 	%fd7471, %fd7470, %fd7469, 0d3EC71DEE62401315;
	fma.rn.f64 	%fd7472, %fd7471, %fd7469, 0d3EFA01997C89EB71;
	fma.rn.f64 	%fd7473, %fd7472, %fd7469, 0d3F2A01A014761F65;
	fma.rn.f64 	%fd7474, %fd7473, %fd7469, 0d3F56C16C1852B7AF;
	fma.rn.f64 	%fd7475, %fd7474, %fd7469, 0d3F81111111122322;
	fma.rn.f64 	%fd7476, %fd7475, %fd7469, 0d3FA55555555502A1;
	fma.rn.f64 	%fd7477, %fd7476, %fd7469, 0d3FC5555555555511;
	fma.rn.f64 	%fd7478, %fd7477, %fd7469, 0d3FE000000000000B;
	fma.rn.f64 	%fd7479, %fd7478, %fd7469, 0d3FF0000000000000;
	fma.rn.f64 	%fd7480, %fd7479, %fd7469, 0d3FF0000000000000;
	{
	.reg .b32 %temp; 
	mov.b64 	{%r433, %temp}, %fd7480;
	}
	{
	.reg .b32 %temp; 
	mov.b64 	{%temp, %r434}, %fd7480;
	}
	shl.b32 	%r2338, %r432, 20;
	add.s32 	%r2339, %r2338, %r434;
	mov.b64 	%fd32603, {%r433, %r2339};
	{
	.reg .b32 %temp; 
	mov.b64 	{%temp, %r2340}, %fd910;
	}
	mov.b32 	%f205, %r2340;
	abs.f32 	%f81, %f205;
	setp.lt.f32 	%p758, %f81, 0f4086232B;
	@%p758 bra 	$L__BB1_621;
	setp.lt.f64 	%p759, %fd910, 0d0000000000000000;
	add.f64 	%fd7481, %fd910, 0d7FF0000000000000;
	selp.f64 	%fd32603, 0d0000000000000000, %fd7481, %p759;
	setp.geu.f32 	%p760, %f81, 0f40874800;
	@%p760 bra 	$L__BB1_621;
	shr.u32 	%r2341, %r432, 31;
	add.s32 	%r2342, %r432, %r2341;
	shr.s32 	%r2343, %r2342, 1;
	shl.b32 	%r2344, %r2343, 20;
	add.s32 	%r2345, %r434, %r2344;
	mov.b64 	%fd7482, {%r433, %r2345};
	sub.s32 	%r2346, %r432, %r2343;
	shl.b32 	%r2347, %r2346, 20;
	add.s32 	%r2348, %r2347, 1072693248;
	mov.b32 	%r2349, 0;
	mov.b64 	%fd7483, {%r2349, %r2348};
	mul.f64 	%fd32603, %fd7483, %fd7482;
$L__BB1_621:
	mul.f64 	%fd915, %fd32603, 0d3D01B2FB44715E2E;
	mov.f64 	%fd7484, 0d4079A00000000000;
	div.rn.f64 	%fd916, %fd7484, %fd7;
	fma.rn.f64 	%fd7485, %fd916, 0d3FF71547652B82FE, 0d4338000000000000;
	{
	.reg .b32 %temp; 
	mov.b64 	{%r435, %temp}, %fd7485;
	}
	mov.f64 	%fd7486, 0dC338000000000000;
	add.rn.f64 	%fd7487, %fd7485, %fd7486;
	fma.rn.f64 	%fd7488, %fd7487, 0dBFE62E42FEFA39EF, %fd916;
	fma.rn.f64 	%fd7489, %fd7487, 0dBC7ABC9E3B39803F, %fd7488;
	fma.rn.f64 	%fd7490, %fd7489, 0d3E5ADE1569CE2BDF, 0d3E928AF3FCA213EA;
	fma.rn.f64 	%fd7491, %fd7490, %fd7489, 0d3EC71DEE62401315;
	fma.rn.f64 	%fd7492, %fd7491, %fd7489, 0d3EFA01997C89EB71;
	fma.rn.f64 	%fd7493, %fd7492, %fd7489, 0d3F2A01A014761F65;
	fma.rn.f64 	%fd7494, %fd7493, %fd7489, 0d3F56C16C1852B7AF;
	fma.rn.f64 	%fd7495, %fd7494, %fd7489, 0d3F81111111122322;
	fma.rn.f64 	%fd7496, %fd7495, %fd7489, 0d3FA55555555502A1;
	fma.rn.f64 	%fd7497, %fd7496, %fd7489, 0d3FC5555555555511;
	fma.rn.f64 	%fd7498, %fd7497, %fd7489, 0d3FE000000000000B;
	fma.rn.f64 	%fd7499, %fd7498, %fd7489, 0d3FF0000000000000;
	fma.rn.f64 	%fd7500, %fd7499, %fd7489, 0d3FF0000000000000;
	{
	.reg .b32 %temp; 
	mov.b64 	{%r436, %temp}, %fd7500;
	}
	{
	.reg .b32 %temp; 
	mov.b64 	{%temp, %r437}, %fd7500;
	}
	shl.b32 	%r2350, %r435, 20;
	add.s32 	%r2351, %r2350, %r437;
	mov.b64 	%fd32604, {%r436, %r2351};
	{
	.reg .b32 %temp; 
	mov.b64 	{%temp, %r2352}, %fd916;
	}
	mov.b32 	%f206, %r2352;
	abs.f32 	%f82, %f206;
	setp.lt.f32 	%p761, %f82, 0f4086232B;
	@%p761 bra 	$L__BB1_624;
	setp.lt.f64 	%p762, %fd916, 0d0000000000000000;
	add.f64 	%fd7501, %fd916, 0d7FF0000000000000;
	selp.f64 	%fd32604, 0d0000000000000000, %fd7501, %p762;
	setp.geu.f32 	%p763, %f82, 0f40874800;
	@%p763 bra 	$L__BB1_624;
	shr.u32 	%r2353, %r435, 31;
	add.s32 	%r2354, %r435, %r2353;
	shr.s32 	%r2355, %r2354, 1;
	shl.b32 	%r2356, %r2355, 20;
	add.s32 	%r2357, %r437, %r2356;
	mov.b64 	%fd7502, {%r436, %r2357};
	sub.s32 	%r2358, %r435, %r2355;
	shl.b32 	%r2359, %r2358, 20;
	add.s32 	%r2360, %r2359, 1072693248;
	mov.b32 	%r2361, 0;
	mov.b64 	%fd7503, {%r2361, %r2360};
	mul.f64 	%fd32604, %fd7503, %fd7502;
$L__BB1_624:
	mul.f64 	%fd921, %fd32604, 0d3DBBED76E378E395;
	mov.f64 	%fd7504, 0dC07BE00000000000;
	div.rn.f64 	%fd922, %fd7504, %fd7;
	fma.rn.f64 	%fd7505, %fd922, 0d3FF71547652B82FE, 0d4338000000000000;
	{
	.reg .b32 %temp; 
	mov.b64 	{%r438, %temp}, %fd7505;
	}
	mov.f64 	%fd7506, 0dC338000000000000;
	add.rn.f64 	%fd7507, %fd7505, %fd7506;
	fma.rn.f64 	%fd7508, %fd7507, 0dBFE62E42FEFA39EF, %fd922;
	fma.rn.f64 	%fd7509, %fd7507, 0dBC7ABC9E3B39803F, %fd7508;
	fma.rn.f64 	%fd7510, %fd7509, 0d3E5ADE1569CE2BDF, 0d3E928AF3FCA213EA;
	fma.rn.f64 	%fd7511, %fd7510, %fd7509, 0d3EC71DEE62401315;
	fma.rn.f64 	%fd7512, %fd7511, %fd7509, 0d3EFA01997C89EB71;
	fma.rn.f64 	%fd7513, %fd7512, %fd7509, 0d3F2A01A014761F65;
	fma.rn.f64 	%fd7514, %fd7513, %fd7509, 0d3F56C16C1852B7AF;
	fma.rn.f64 	%fd7515, %fd7514, %fd7509, 0d3F81111111122322;
	fma.rn.f64 	%fd7516, %fd7515, %fd7509, 0d3FA55555555502A1;
	fma.rn.f64 	%fd7517, %fd7516, %fd7509, 0d3FC5555555555511;
	fma.rn.f64 	%fd7518, %fd7517, %fd7509, 0d3FE000000000000B;
	fma.rn.f64 	%fd7519, %fd7518, %fd7509, 0d3FF0000000000000;
	fma.rn.f64 	%fd7520, %fd7519, %fd7509, 0d3FF0000000000000;
	{
	.reg .b32 %temp; 
	mov.b64 	{%r439, %temp}, %fd7520;
	}
	{
	.reg .b32 %temp; 
	mov.b64 	{%temp, %r440}, %fd7520;
	}
	shl.b32 	%r2362, %r438, 20;
	add.s32 	%r2363, %r2362, %r440;
	mov.b64 	%fd32605, {%r439, %r2363};
	{
	.reg .b32 %temp; 
	mov.b64 	{%temp, %r2364}, %fd922;
	}
	mov.b32 	%f207, %r2364;
	abs.f32 	%f83, %f207;
	setp.lt.f32 	%p764, %f83, 0f4086232B;
	@%p764 bra 	$L__BB1_627;
	setp.lt.f64 	%p765, %fd922, 0d0000000000000000;
	add.f64 	%fd7521, %fd922, 0d7FF0000000000000;
	selp.f64 	%fd32605, 0d0000000000000000, %fd7521, %p765;
	setp.geu.f32 	%p766, %f83, 0f40874800;
	@%p766 bra 	$L__BB1_627;
	shr.u32 	%r2365, %r438, 31;
	add.s32 	%r2366, %r438, %r2365;
	shr.s32 	%r2367, %r2366, 1;
	shl.b32 	%r2368, %r2367, 20;
	add.s32 	%r2369, %r440, %r2368;
	mov.b64 	%fd7522, {%r439, %r2369};
	sub.s32 	%r2370, %r438, %r2367;
	shl.b32 	%r2371, %r2370, 20;
	add.s32 	%r2372, %r2371, 1072693248;
	mov.b32 	%r2373, 0;
	mov.b64 	%fd7523, {%r2373, %r2372};
	mul.f64 	%fd32605, %fd7523, %fd7522;
$L__BB1_627:
	mul.f64 	%fd927, %fd32605, 0d3D8AA6F41458C29C;
	mul.f64 	%fd928, %fd32479, 0d3D4F3E649799394D;
	mov.f64 	%fd7524, 0dC06F400000000000;
	div.rn.f64 	%fd929, %fd7524, %fd7;
	fma.rn.f64 	%fd7525, %fd929, 0d3FF71547652B82FE, 0d4338000000000000;
	{
	.reg .b32 %temp; 
	mov.b64 	{%r441, %temp}, %fd7525;
	}
	mov.f64 	%fd7526, 0dC338000000000000;
	add.rn.f64 	%fd7527, %fd7525, %fd7526;
	fma.rn.f64 	%fd7528, %fd7527, 0dBFE62E42FEFA39EF, %fd929;
	fma.rn.f64 	%fd7529, %fd7527, 0dBC7ABC9E3B39803F, %fd7528;
	fma.rn.f64 	%fd7530, %fd7529, 0d3E5ADE1569CE2BDF, 0d3E928AF3FCA213EA;
	fma.rn.f64 	%fd7531, %fd7530, %fd7529, 0d3EC71DEE62401315;
	fma.rn.f64 	%fd7532, %fd7531, %fd7529, 0d3EFA01997C89EB71;
	fma.rn.f64 	%fd7533, %fd7532, %fd7529, 0d3F2A01A014761F65;
	fma.rn.f64 	%fd7534, %fd7533, %fd7529, 0d3F56C16C1852B7AF;
	fma.rn.f64 	%fd7535, %fd7534, %fd7529, 0d3F81111111122322;
	fma.rn.f64 	%fd7536, %fd7535, %fd7529, 0d3FA55555555502A1;
	fma.rn.f64 	%fd7537, %fd7536, %fd7529, 0d3FC5555555555511;
	fma.rn.f64 	%fd7538, %fd7537, %fd7529, 0d3FE000000000000B;
	fma.rn.f64 	%fd7539, %fd7538, %fd7529, 0d3FF0000000000000;
	fma.rn.f64 	%fd7540, %fd7539, %fd7529, 0d3FF0000000000000;
	{
	.reg .b32 %temp; 
	mov.b64 	{%r442, %temp}, %fd7540;
	}
	{
	.reg .b32 %temp; 
	mov.b64 	{%temp, %r443}, %fd7540;
	}
	shl.b32 	%r2374, %r441, 20;
	add.s32 	%r2375, %r2374, %r443;
	mov.b64 	%fd32606, {%r442, %r2375};
	{
	.reg .b32 %temp; 
	mov.b64 	{%temp, %r2376}, %fd929;
	}
	mov.b32 	%f208, %r2376;
	abs.f32 	%f84, %f208;
	setp.lt.f32 	%p767, %f84, 0f4086232B;
	@%p767 bra 	$L__BB1_630;
	setp.lt.f64 	%p768, %fd929, 0d0000000000000000;
	add.f64 	%fd7541, %fd929, 0d7FF0000000000000;
	selp.f64 	%fd32606, 0d0000000000000000, %fd7541, %p768;
	setp.geu.f32 	%p769, %f84, 0f40874800;
	@%p769 bra 	$L__BB1_630;
	shr.u32 	%r2377, %r441, 31;
	add.s32 	%r2378, %r441, %r2377;
	shr.s32 	%r2379, %r2378, 1;
	shl.b32 	%r2380, %r2379, 20;
	add.s32 	%r2381, %r443, %r2380;
	mov.b64 	%fd7542, {%r442, %r2381};
	sub.s32 	%r2382, %r441, %r2379;
	shl.b32 	%r2383, %r2382, 20;
	add.s32 	%r2384, %r2383, 1072693248;
	mov.b32 	%r2385, 0;
	mov.b64 	%fd7543, {%r2385, %r2384};
	mul.f64 	%fd32606, %fd7543, %fd7542;
$L__BB1_630:
	mul.f64 	%fd934, %fd32606, 0d3DBEC94CA210599E;
	mul.f64 	%fd935, %fd32465, 0d3DBB7CDFD9D7BDBB;
	mov.f64 	%fd7544, 0dC098D80000000000;
	div.rn.f64 	%fd936, %fd7544, %fd7;
	fma.rn.f64 	%fd7545, %fd936, 0d3FF71547652B82FE, 0d4338000000000000;
	{
	.reg .b32 %temp; 
	mov.b64 	{%r444, %temp}, %fd7545;
	}
	mov.f64 	%fd7546, 0dC338000000000000;
	add.rn.f64 	%fd7547, %fd7545, %fd7546;
	fma.rn.f64 	%fd7548, %fd7547, 0dBFE62E42FEFA39EF, %fd936;
	fma.rn.f64 	%fd7549, %fd7547, 0dBC7ABC9E3B39803F, %fd7548;
	fma.rn.f64 	%fd7550, %fd7549, 0d3E5ADE1569CE2BDF, 0d3E928AF3FCA213EA;
	fma.rn.f64 	%fd7551, %fd7550, %fd7549, 0d3EC71DEE62401315;
	fma.rn.f64 	%fd7552, %fd7551, %fd7549, 0d3EFA01997C89EB71;
	fma.rn.f64 	%fd7553, %fd7552, %fd7549, 0d3F2A01A014761F65;
	fma.rn.f64 	%fd7554, %fd7553, %fd7549, 0d3F56C16C1852B7AF;
	fma.rn.f64 	%fd7555, %fd7554, %fd7549, 0d3F81111111122322;
	fma.rn.f64 	%fd7556, %fd7555, %fd7549, 0d3FA55555555502A1;
	fma.rn.f64 	%fd7557, %fd7556, %fd7549, 0d3FC5555555555511;
	fma.rn.f64 	%fd7558, %fd7557, %fd7549, 0d3FE000000000000B;
	fma.rn.f64 	%fd7559, %fd7558, %fd7549, 0d3FF0000000000000;
	fma.rn.f64 	%fd7560, %fd7559, %fd7549, 0d3FF0000000000000;
	{
	.reg .b32 %temp; 
	mov.b64 	{%r445, %temp}, %fd7560;
	}
	{
	.reg .b32 %temp; 
	mov.b64 	{%temp, %r446}, %fd7560;
	}
	shl.b32 	%r2386, %r444, 20;
	add.s32 	%r2387, %r2386, %r446;
	mov.b64 	%fd32607, {%r445, %r2387};
	{
	.reg .b32 %temp; 
	mov.b64 	{%temp, %r2388}, %fd936;
	}
	mov.b32 	%f209, %r2388;
	abs.f32 	%f85, %f209;
	setp.lt.f32 	%p770, %f85, 0f4086232B;
	@%p770 bra 	$L__BB1_633;
	setp.lt.f64 	%p771, %fd936, 0d0000000000000000;
	add.f64 	%fd7561, %fd936, 0d7FF0000000000000;
	selp.f64 	%fd32607, 0d0000000000000000, %fd7561, %p771;
	setp.geu.f32 	%p772, %f85, 0f40874800;
	@%p772 bra 	$L__BB1_633;
	shr.u32 	%r2389, %r444, 31;
	add.s32 	%r2390, %r444, %r2389;
	shr.s32 	%r2391, %r2390, 1;
	shl.b32 	%r2392, %r2391, 20;
	add.s32 	%r2393, %r446, %r2392;
	mov.b64 	%fd7562, {%r445, %r2393};
	sub.s32 	%r2394, %r444, %r2391;
	shl.b32 	%r2395, %r2394, 20;
	add.s32 	%r2396, %r2395, 1072693248;
	mov.b32 	%r2397, 0;
	mov.b64 	%fd7563, {%r2397, %r2396};
	mul.f64 	%fd32607, %fd7563, %fd7562;
$L__BB1_633:
	mul.f64 	%fd941, %fd32607, 0d3D719799812DEA11;
	mul.f64 	%fd942, %fd32506, 0d3DC07E1FE91B0B70;
	mov.f64 	%fd7564, 0dC095680000000000;
	div.rn.f64 	%fd943, %fd7564, %fd7;
	fma.rn.f64 	%fd7565, %fd943, 0d3FF71547652B82FE, 0d4338000000000000;
	{
	.reg .b32 %temp; 
	mov.b64 	{%r447, %temp}, %fd7565;
	}
	mov.f64 	%fd7566, 0dC338000000000000;
	add.rn.f64 	%fd7567, %fd7565, %fd7566;
	fma.rn.f64 	%fd7568, %fd7567, 0dBFE62E42FEFA39EF, %fd943;
	fma.rn.f64 	%fd7569, %fd7567, 0dBC7ABC9E3B39803F, %fd7568;
	fma.rn.f64 	%fd7570, %fd7569, 0d3E5ADE1569CE2BDF, 0d3E928AF3FCA213EA;
	fma.rn.f64 	%fd7571, %fd7570, %fd7569, 0d3EC71DEE62401315;
	fma.rn.f64 	%fd7572, %fd7571, %fd7569, 0d3EFA01997C89EB71;
	fma.rn.f64 	%fd7573, %fd7572, %fd7569, 0d3F2A01A014761F65;
	fma.rn.f64 	%fd7574, %fd7573, %fd7569, 0d3F56C16C1852B7AF;
	fma.rn.f64 	%fd7575, %fd7574, %fd7569, 0d3F81111111122322;
	fma.rn.f64 	%fd7576, %fd7575, %fd7569, 0d3FA55555555502A1;
	fma.rn.f64 	%fd7577, %fd7576, %fd7569, 0d3FC5555555555511;
	fma.rn.f64 	%fd7578, %fd7577, %fd7569, 0d3FE000000000000B;
	fma.rn.f64 	%fd7579, %fd7578, %fd7569, 0d3FF0000000000000;
	fma.rn.f64 	%fd7580, %fd7579, %fd7569, 0d3FF0000000000000;
	{
	.reg .b32 %temp; 
	mov.b64 	{%r448, %temp}, %fd7580;
	}
	{
	.reg .b32 %temp; 
	mov.b64 	{%temp, %r449}, %fd7580;
	}
	shl.b32 	%r2398, %r447, 20;
	add.s32 	%r2399, %r2398, %r449;
	mov.b64 	%fd32608, {%r448, %r2399};
	{
	.reg .b32 %temp; 
	mov.b64 	{%temp, %r2400}, %fd943;
	}
	mov.b32 	%f210, %r2400;
	abs.f32 	%f86, %f210;
	setp.lt.f32 	%p773, %f86, 0f4086232B;
	@%p773 bra 	$L__BB1_636;
	setp.lt.f64 	%p774, %fd943, 0d0000000000000000;
	add.f64 	%fd7581, %fd943, 0d7FF0000000000000;
	selp.f64 	%fd32608, 0d0000000000000000, %fd7581, %p774;
	setp.geu.f32 	%p775, %f86, 0f40874800;
	@%p775 bra 	$L__BB1_636;
	shr.u32 	%r2401, %r447, 31;
	add.s32 	%r2402, %r447, %r2401;
	shr.s32 	%r2403, %r2402, 1;
	shl.b32 	%r2404, %r2403, 20;
	add.s32 	%r2405, %r449, %r2404;
	mov.b64 	%fd7582, {%r448, %r2405};
	sub.s32 	%r2406, %r447, %r2403;
	shl.b32 	%r2407, %r2406, 20;
	add.s32 	%r2408, %r2407, 1072693248;
	mov.b32 	%r2409, 0;
	mov.b64 	%fd7583, {%r2409, %r2408};
	mul.f64 	%fd32608, %fd7583, %fd7582;
$L__BB1_636:
	mul.f64 	%fd948, %fd32608, 0d3D58A10A1B4047B2;
	mov.f64 	%fd7584, 0d40C0AC8000000000;
	div.rn.f64 	%fd949, %fd7584, %fd7;
	fma.rn.f64 	%fd7585, %fd949, 0d3FF71547652B82FE, 0d4338000000000000;
	{
	.reg .b32 %temp; 
	mov.b64 	{%r450, %temp}, %fd7585;
	}
	mov.f64 	%fd7586, 0dC338000000000000;
	add.rn.f64 	%fd7587, %fd7585, %fd7586;
	fma.rn.f64 	%fd7588, %fd7587, 0dBFE62E42FEFA39EF, %fd949;
	fma.rn.f64 	%fd7589, %fd7587, 0dBC7ABC9E3B39803F, %fd7588;
	fma.rn.f64 	%fd7590, %fd7589, 0d3E5ADE1569CE2BDF, 0d3E928AF3FCA213EA;
	fma.rn.f64 	%fd7591, %fd7590, %fd7589, 0d3EC71DEE62401315;
	fma.rn.f64 	%fd7592, %fd7591, %fd7589, 0d3EFA01997C89EB71;
	fma.rn.f64 	%fd7593, %fd7592, %fd7589, 0d3F2A01A014761F65;
	fma.rn.f64 	%fd7594, %fd7593, %fd7589, 0d3F56C16C1852B7AF;
	fma.rn.f64 	%fd7595, %fd7594, %fd7589, 0d3F81111111122322;
	fma.rn.f64 	%fd7596, %fd7595, %fd7589, 0d3FA55555555502A1;
	fma.rn.f64 	%fd7597, %fd7596, %fd7589, 0d3FC5555555555511;
	fma.rn.f64 	%fd7598, %fd7597, %fd7589, 0d3FE000000000000B;
	fma.rn.f64 	%fd7599, %fd7598, %fd7589, 0d3FF0000000000000;
	fma.rn.f64 	%fd7600, %fd7599, %fd7589, 0d3FF0000000000000;
	{
	.reg .b32 %temp; 
	mov.b64 	{%r451, %temp}, %fd7600;
	}
	{
	.reg .b32 %temp; 
	mov.b64 	{%temp, %r452}, %fd7600;
	}
	shl.b32 	%r2410, %r450, 20;
	add.s32 	%r2411, %r2410, %r452;
	mov.b64 	%fd32609, {%r451, %r2411};
	{
	.reg .b32 %temp; 
	mov.b64 	{%temp, %r2412}, %fd949;
	}
	mov.b32 	%f211, %r2412;
	abs.f32 	%f87, %f211;
	setp.lt.f32 	%p776, %f87, 0f4086232B;
	@%p776 bra 	$L__BB1_639;
	setp.lt.f64 	%p777, %fd949, 0d0000000000000000;
	add.f64 	%fd7601, %fd949, 0d7FF0000000000000;
	selp.f64 	%fd32609, 0d0000000000000000, %fd7601, %p777;
	setp.geu.f32 	%p778, %f87, 0f40874800;
	@%p778 bra 	$L__BB1_639;
	shr.u32 	%r2413, %r450, 31;
	add.s32 	%r2414, %r450, %r2413;
	shr.s32 	%r2415, %r2414, 1;
	shl.b32 	%r2416, %r2415, 20;
	add.s32 	%r2417, %r452, %r2416;
	mov.b64 	%fd7602, {%r451, %r2417};
	sub.s32 	%r2418, %r450, %r2415;
	shl.b32 	%r2419, %r2418, 20;
	add.s32 	%r2420, %r2419, 1072693248;
	mov.b32 	%r2421, 0;
	mov.b64 	%fd7603, {%r2421, %r2420};
	mul.f64 	%fd32609, %fd7603, %fd7602;
$L__BB1_639:
	mul.f64 	%fd7604, %fd32609, 0d3A65644026DCA744;
	div.rn.f64 	%fd954, %fd155, %fd7604;
	mov.f64 	%fd7605, 0dC0A20C0000000000;
	div.rn.f64 	%fd955, %fd7605, %fd7;
	fma.rn.f64 	%fd7606, %fd955, 0d3FF71547652B82FE, 0d4338000000000000;
	{
	.reg .b32 %temp; 
	mov.b64 	{%r453, %temp}, %fd7606;
	}
	mov.f64 	%fd7607, 0dC338000000000000;
	add.rn.f64 	%fd7608, %fd7606, %fd7607;
	fma.rn.f64 	%fd7609, %fd7608, 0dBFE62E42FEFA39EF, %fd955;
	fma.rn.f64 	%fd7610, %fd7608, 0dBC7ABC9E3B39803F, %fd7609;
	fma.rn.f64 	%fd7611, %fd7610, 0d3E5ADE1569CE2BDF, 0d3E928AF3FCA213EA;
	fma.rn.f64 	%fd7612, %fd7611, %fd7610, 0d3EC71DEE62401315;
	fma.rn.f64 	%fd7613, %fd7612, %fd7610, 0d3EFA01997C89EB71;
	fma.rn.f64 	%fd7614, %fd7613, %fd7610, 0d3F2A01A014761F65;
	fma.rn.f64 	%fd7615, %fd7614, %fd7610, 0d3F56C16C1852B7AF;
	fma.rn.f64 	%fd7616, %fd7615, %fd7610, 0d3F81111111122322;
	fma.rn.f64 	%fd7617, %fd7616, %fd7610, 0d3FA55555555502A1;
	fma.rn.f64 	%fd7618, %fd7617, %fd7610, 0d3FC5555555555511;
	fma.rn.f64 	%fd7619, %fd7618, %fd7610, 0d3FE000000000000B;
	fma.rn.f64 	%fd7620, %fd7619, %fd7610, 0d3FF0000000000000;
	fma.rn.f64 	%fd7621, %fd7620, %fd7610, 0d3FF0000000000000;
	{
	.reg .b32 %temp; 
	mov.b64 	{%r454, %temp}, %fd7621;
	}
	{
	.reg .b32 %temp; 
	mov.b64 	{%temp, %r455}, %fd7621;
	}
	shl.b32 	%r2422, %r453, 20;
	add.s32 	%r2423, %r2422, %r455;
	mov.b64 	%fd32610, {%r454, %r2423};
	{
	.reg .b32 %temp; 
	mov.b64 	{%temp, %r2424}, %fd955;
	}
	mov.b32 	%f212, %r2424;
	abs.f32 	%f88, %f212;
	setp.lt.f32 	%p779, %f88, 0f4086232B;
	@%p779 bra 	$L__BB1_642;
	setp.lt.f64 	%p780, %fd955, 0d0000000000000000;
	add.f64 	%fd7622, %fd955, 0d7FF0000000000000;
	selp.f64 	%fd32610, 0d0000000000000000, %fd7622, %p780;
	setp.geu.f32 	%p781, %f88, 0f40874800;
	@%p781 bra 	$L__BB1_642;
	shr.u32 	%r2425, %r453, 31;
	add.s32 	%r2426, %r453, %r2425;
	shr.s32 	%r2427, %r2426, 1;
	shl.b32 	%r2428, %r2427, 20;
	add.s32 	%r2429, %r455, %r2428;
	mov.b64 	%fd7623, {%r454, %r2429};
	sub.s32 	%r2430, %r453, %r2427;
	shl.b32 	%r2431, %r2430, 20;
	add.s32 	%r2432, %r2431, 1072693248;
	mov.b32 	%r2433, 0;
	mov.b64 	%fd7624, {%r2433, %r2432};
	mul.f64 	%fd32610, %fd7624, %fd7623;
$L__BB1_642:
	mul.f64 	%fd960, %fd32610, 0d3DC570C3156FF545;
	mov.f64 	%fd7625, 0dC083600000000000;
	div.rn.f64 	%fd961, %fd7625, %fd7;
	fma.rn.f64 	%fd7626, %fd961, 0d3FF71547652B82FE, 0d4338000000000000;
	{
	.reg .b32 %temp; 
	mov.b64 	{%r456, %temp}, %fd7626;
	}
	mov.f64 	%fd7627, 0dC338000000000000;
	add.rn.f64 	%fd7628, %fd7626, %fd7627;
	fma.rn.f64 	%fd7629, %fd7628, 0dBFE62E42FEFA39EF, %fd961;
	fma.rn.f64 	%fd7630, %fd7628, 0dBC7ABC9E3B39803F, %fd7629;
	fma.rn.f64 	%fd7631, %fd7630, 0d3E5ADE1569CE2BDF, 0d3E928AF3FCA213EA;
	fma.rn.f64 	%fd7632, %fd7631, %fd7630, 0d3EC71DEE62401315;
	fma.rn.f64 	%fd7633, %fd7632, %fd7630, 0d3EFA01997C89EB71;
	fma.rn.f64 	%fd7634, %fd7633, %fd7630, 0d3F2A01A014761F65;
	fma.rn.f64 	%fd7635, %fd7634, %fd7630, 0d3F56C16C1852B7AF;
	fma.rn.f64 	%fd7636, %fd7635, %fd7630, 0d3F81111111122322;
	fma.rn.f64 	%fd7637, %fd7636, %fd7630, 0d3FA55555555502A1;
	fma.rn.f64 	%fd7638, %fd7637, %fd7630, 0d3FC5555555555511;
	fma.rn.f64 	%fd7639, %fd7638, %fd7630, 0d3FE000000000000B;
	fma.rn.f64 	%fd7640, %fd7639, %fd7630, 0d3FF0000000000000;
	fma.rn.f64 	%fd7641, %fd7640, %fd7630, 0d3FF0000000000000;
	{
	.reg .b32 %temp; 
	mov.b64 	{%r457, %temp}, %fd7641;
	}
	{
	.reg .b32 %temp; 
	mov.b64 	{%temp, %r458}, %fd7641;
	}
	shl.b32 	%r2434, %r456, 20;
	add.s32 	%r2435, %r2434, %r458;
	mov.b64 	%fd32611, {%r457, %r2435};
	{
	.reg .b32 %temp; 
	mov.b64 	{%temp, %r2436}, %fd961;
	}
	mov.b32 	%f213, %r2436;
	abs.f32 	%f89, %f213;
	setp.lt.f32 	%p782, %f89, 0f4086232B;
	@%p782 bra 	$L__BB1_645;
	setp.lt.f64 	%p783, %fd961, 0d0000000000000000;
	add.f64 	%fd7642, %fd961, 0d7FF0000000000000;
	selp.f64 	%fd32611, 0d0000000000000000, %fd7642, %p783;
	setp.geu.f32 	%p784, %f89, 0f40874800;
	@%p784 bra 	$L__BB1_645;
	shr.u32 	%r2437, %r456, 31;
	add.s32 	%r2438, %r456, %r2437;
	shr.s32 	%r2439, %r2438, 1;
	shl.b32 	%r2440, %r2439, 20;
	add.s32 	%r2441, %r458, %r2440;
	mov.b64 	%fd7643, {%r457, %r2441};
	sub.s32 	%r2442, %r456, %r2439;
	shl.b32 	%r2443, %r2442, 20;
	add.s32 	%r2444, %r2443, 1072693248;
	mov.b32 	%r2445, 0;
	mov.b64 	%fd7644, {%r2445, %r2444};
	mul.f64 	%fd32611, %fd7644, %fd7643;
$L__BB1_645:
	mul.f64 	%fd966, %fd32611, 0d3DD49DA7E361CE4C;
	mov.f64 	%fd7645, 0dC08EA00000000000;
	div.rn.f64 	%fd967, %fd7645, %fd7;
	fma.rn.f64 	%fd7646, %fd967, 0d3FF71547652B82FE, 0d4338000000000000;
	{
	.reg .b32 %temp; 
	mov.b64 	{%r459, %temp}, %fd7646;
	}
	mov.f64 	%fd7647, 0dC338000000000000;
	add.rn.f64 	%fd7648, %fd7646, %fd7647;
	fma.rn.f64 	%fd7649, %fd7648, 0dBFE62E42FEFA39EF, %fd967;
	fma.rn.f64 	%fd7650, %fd7648, 0dBC7ABC9E3B39803F, %fd7649;
	fma.rn.f64 	%fd7651, %fd7650, 0d3E5ADE1569CE2BDF, 0d3E928AF3FCA213EA;
	fma.rn.f64 	%fd7652, %fd7651, %fd7650, 0d3EC71DEE62401315;
	fma.rn.f64 	%fd7653, %fd7652, %fd7650, 0d3EFA01997C89EB71;
	fma.rn.f64 	%fd7654, %fd7653, %fd7650, 0d3F2A01A014761F65;
	fma.rn.f64 	%fd7655, %fd7654, %fd7650, 0d3F56C16C1852B7AF;
	fma.rn.f64 	%fd7656, %fd7655, %fd7650, 0d3F81111111122322;
	fma.rn.f64 	%fd7657, %fd7656, %fd7650, 0d3FA55555555502A1;
	fma.rn.f64 	%fd7658, %fd7657, %fd7650, 0d3FC5555555555511;
	fma.rn.f64 	%fd7659, %fd7658, %fd7650, 0d3FE000000000000B;
	fma.rn.f64 	%fd7660, %fd7659, %fd7650, 0d3FF0000000000000;
	fma.rn.f64 	%fd7661, %fd7660, %fd7650, 0d3FF0000000000000;
	{
	.reg .b32 %temp; 
	mov.b64 	{%r460, %temp}, %fd7661;
	}
	{
	.reg .b32 %temp; 
	mov.b64 	{%temp, %r461}, %fd7661;
	}
	shl.b32 	%r2446, %r459, 20;
	add.s32 	%r2447, %r2446, %r461;
	mov.b64 	%fd32612, {%r460, %r2447};
	{
	.reg .b32 %temp; 
	mov.b64 	{%temp, %r2448}, %fd967;
	}
	mov.b32 	%f214, %r2448;
	abs.f32 	%f90, %f214;
	setp.lt.f32 	%p785, %f90, 0f4086232B;
	@%p785 bra 	$L__BB1_648;
	setp.lt.f64 	%p786, %fd967, 0d0000000000000000;
	add.f64 	%fd7662, %fd967, 0d7FF0000000000000;
	selp.f64 	%fd32612, 0d0000000000000000, %fd7662, %p786;
	setp.geu.f32 	%p787, %f90, 0f40874800;
	@%p787 bra 	$L__BB1_648;
	shr.u32 	%r2449, %r459, 31;
	add.s32 	%r2450, %r459, %r2449;
	shr.s32 	%r2451, %r2450, 1;
	shl.b32 	%r2452, %r2451, 20;
	add.s32 	%r2453, %r461, %r2452;
	mov.b64 	%fd7663, {%r460, %r2453};
	sub.s32 	%r2454, %r459, %r2451;
	shl.b32 	%r2455, %r2454, 20;
	add.s32 	%r2456, %r2455, 1072693248;
	mov.b32 	%r2457, 0;
	mov.b64 	%fd7664, {%r2457, %r2456};
	mul.f64 	%fd32612, %fd7664, %fd7663;
$L__BB1_648:
	mul.f64 	%fd972, %fd32612, 0d3DA83073119F21D8;
	mul.f64 	%fd973, %fd32554, 0d3DA00D88DF79E596;
	mov.f64 	%fd7665, 0d4075400000000000;
	div.rn.f64 	%fd974, %fd7665, %fd7;
	fma.rn.f64 	%fd7666, %fd974, 0d3FF71547652B82FE, 0d4338000000000000;
	{
	.reg .b32 %temp; 
	mov.b64 	{%r462, %temp}, %fd7666;
	}
	mov.f64 	%fd7667, 0dC338000000000000;
	add.rn.f64 	%fd7668, %fd7666, %fd7667;
	fma.rn.f64 	%fd7669, %fd7668, 0dBFE62E42FEFA39EF, %fd974;
	fma.rn.f64 	%fd7670, %fd7668, 0dBC7ABC9E3B39803F, %fd7669;
	fma.rn.f64 	%fd7671, %fd7670, 0d3E5ADE1569CE2BDF, 0d3E928AF3FCA213EA;
	fma.rn.f64 	%fd7672, %fd7671, %fd7670, 0d3EC71DEE62401315;
	fma.rn.f64 	%fd7673, %fd7672, %fd7670, 0d3EFA01997C89EB71;
	fma.rn.f64 	%fd7674, %fd7673, %fd7670, 0d3F2A01A014761F65;
	fma.rn.f64 	%fd7675, %fd7674, %fd7670, 0d3F56C16C1852B7AF;
	fma.rn.f64 	%fd7676, %fd7675, %fd7670, 0d3F81111111122322;
	fma.rn.f64 	%fd7677, %fd7676, %fd7670, 0d3FA55555555502A1;
	fma.rn.f64 	%fd7678, %fd7677, %fd7670, 0d3FC5555555555511;
	fma.rn.f64 	%fd7679, %fd7678, %fd7670, 0d3FE000000000000B;
	fma.rn.f64 	%fd7680, %fd7679, %fd7670, 0d3FF0000000000000;
	fma.rn.f64 	%fd7681, %fd7680, %fd7670, 0d3FF0000000000000;
	{
	.reg .b32 %temp; 
	mov.b64 	{%r463, %temp}, %fd7681;
	}
	{
	.reg .b32 %temp; 
	mov.b64 	{%temp, %r464}, %fd7681;
	}
	shl.b32 	%r2458, %r462, 20;
	add.s32 	%r2459, %r2458, %r464;
	mov.b64 	%fd32613, {%r463, %r2459};
	{
	.reg .b32 %temp; 
	mov.b64 	{%temp, %r2460}, %fd974;
	}
	mov.b32 	%f215, %r2460;
	abs.f32 	%f91, %f215;
	setp.lt.f32 	%p788, %f91, 0f4086232B;
	@%p788 bra 	$L__BB1_651;
	setp.lt.f64 	%p789, %fd974, 0d0000000000000000;
	add.f64 	%fd7682, %fd974, 0d7FF0000000000000;
	selp.f64 	%fd32613, 0d0000000000000000, %fd7682, %p789;
	setp.geu.f32 	%p790, %f91, 0f40874800;
	@%p790 bra 	$L__BB1_651;
	shr.u32 	%r2461, %r462, 31;
	add.s32 	%r2462, %r462, %r2461;
	shr.s32 	%r2463, %r2462, 1;
	shl.b32 	%r2464, %r2463, 20;
	add.s32 	%r2465, %r464, %r2464;
	mov.b64 	%fd7683, {%r463, %r2465};
	sub.s32 	%r2466, %r462, %r2463;
	shl.b32 	%r2467, %r2466, 20;
	add.s32 	%r2468, %r2467, 1072693248;
	mov.b32 	%r2469, 0;
	mov.b64 	%fd7684, {%r2469, %r2468};
	mul.f64 	%fd32613, %fd7684, %fd7683;
$L__BB1_651:
	mul.f64 	%fd979, %fd32613, 0d3D8359F5A7B28179;
	mul.f64 	%fd980, %fd32596, 0d3D7DE81E8ECE0DEA;
	mul.f64 	%fd981, %fd32544, 0d3D8A636641C4DF1A;
	mov.f64 	%fd7685, 0d4072700000000000;
	div.rn.f64 	%fd982, %fd7685, %fd7;
	fma.rn.f64 	%fd7686, %fd982, 0d3FF71547652B82FE, 0d4338000000000000;
	{
	.reg .b32 %temp; 
	mov.b64 	{%r465, %temp}, %fd7686;
	}
	mov.f64 	%fd7687, 0dC338000000000000;
	add.rn.f64 	%fd7688, %fd7686, %fd7687;
	fma.rn.f64 	%fd7689, %fd7688, 0dBFE62E42FEFA39EF, %fd982;
	fma.rn.f64 	%fd7690, %fd7688, 0dBC7ABC9E3B39803F, %fd7689;
	fma.rn.f64 	%fd7691, %fd7690, 0d3E5ADE1569CE2BDF, 0d3E928AF3FCA213EA;
	fma.rn.f64 	%fd7692, %fd7691, %fd7690, 0d3EC71DEE62401315;
	fma.rn.f64 	%fd7693, %fd7692, %fd7690, 0d3EFA01997C89EB71;
	fma.rn.f64 	%fd7694, %fd7693, %fd7690, 0d3F2A01A014761F65;
	fma.rn.f64 	%fd7695, %fd7694, %fd7690, 0d3F56C16C1852B7AF;
	fma.rn.f64 	%fd7696, %fd7695, %fd7690, 0d3F81111111122322;
	fma.rn.f64 	%fd7697, %fd7696, %fd7690, 0d3FA55555555502A1;
	fma.rn.f64 	%fd7698, %fd7697, %fd7690, 0d3FC5555555555511;
	fma.rn.f64 	%fd7699, %fd7698, %fd7690, 0d3FE000000000000B;
	fma.rn.f64 	%fd7700, %fd7699, %fd7690, 0d3FF0000000000000;
	fma.rn.f64 	%fd7701, %fd7700, %fd7690, 0d3FF0000000000000;
	{
	.reg .b32 %temp; 
	mov.b64 	{%r466, %temp}, %fd7701;
	}
	{
	.reg .b32 %temp; 
	mov.b64 	{%temp, %r467}, %fd7701;
	}
	shl.b32 	%r2470, %r465, 20;
	add.s32 	%r2471, %r2470, %r467;
	mov.b64 	%fd32614, {%r466, %r2471};
	{
	.reg .b32 %temp; 
	mov.b64 	{%temp, %r2472}, %fd982;
	}
	mov.b32 	%f216, %r2472;
	abs.f32 	%f92, %f216;
	setp.lt.f32 	%p791, %f92, 0f4086232B;
	@%p791 bra 	$L__BB1_654;
	setp.lt.f64 	%p792, %fd982, 0d0000000000000000;
	add.f64 	%fd7702, %fd982, 0d7FF0000000000000;
	selp.f64 	%fd32614, 0d0000000000000000, %fd7702, %p792;
	setp.geu.f32 	%p793, %f92, 0f40874800;
	@%p793 bra 	$L__BB1_654;
	shr.u32 	%r2473, %r465, 31;
	add.s32 	%r2474, %r465, %r2473;
	shr.s32 	%r2475, %r2474, 1;
	shl.b32 	%r2476, %r2475, 20;
	add.s32 	%r2477, %r467, %r2476;
	mov.b64 	%fd7703, {%r466, %r2477};
	sub.s32 	%r2478, %r465, %r2475;
	shl.b32 	%r2479, %r2478, 20;
	add.s32 	%r2480, %r2479, 1072693248;
	mov.b32 	%r2481, 0;
	mov.b64 	%fd7704, {%r2481, %r2480};
	mul.f64 	%fd32614, %fd7704, %fd7703;
$L__BB1_654:
	mul.f64 	%fd987, %fd32614, 0d3D9B449455072ACE;
	@%p686 bra 	$L__BB1_656;
	and.b32  	%r2482, %r33, 2146435072;
	setp.eq.s32 	%p796, %r2482, 1127219200;
	selp.b32 	%r2483, %r12, 0, %p796;
	setp.lt.s32 	%p797, %r33, 0;
	or.b32  	%r2484, %r2483, 2146435072;
	selp.b32 	%r2485, %r2484, %r2483, %p797;
	mov.b32 	%r2486, 0;
	mov.b64 	%fd32616, {%r2486, %r2485};
	bra.uni 	$L__BB1_657;
$L__BB1_656:
	setp.lt.s32 	%p795, %r12, 0;
	{ // callseq 100, 0
	.param .b64 param0;
	st.param.f64 	[param0], %fd27;
	.param .b64 param1;
	st.param.f64 	[param1], 0d400B333333333333;
	.param .b64 retval0;
	call.uni (retval0), 
	__internal_accurate_pow, 
	(
	param0, 
	param1
	);
	ld.param.f64 	%fd7705, [retval0];
	} // callseq 100
	selp.f64 	%fd32616, 0dFFF8000000000000, %fd7705, %p795;
$L__BB1_657:
	setp.ne.s32 	%p798, %r35, 2146435072;
	@%p798 bra 	$L__BB1_662;
	setp.num.f64 	%p799, %fd26, %fd26;
	@%p799 bra 	$L__BB1_660;
	mov.f64 	%fd7707, 0d400B333333333333;
	add.rn.f64 	%fd32616, %fd26, %fd7707;
	bra.uni 	$L__BB1_662;
$L__BB1_660:
	setp.neu.f64 	%p800, %fd27, 0d7FF0000000000000;
	@%p800 bra 	$L__BB1_662;
	and.b32  	%r2487, %r33, 2146435072;
	setp.eq.s32 	%p801, %r2487, 1127219200;
	setp.lt.s32 	%p802, %r12, 0;
	setp.lt.s32 	%p803, %r33, 0;
	selp.b32 	%r2488, 0, 2146435072, %p803;
	and.b32  	%r2489, %r33, 2147483647;
	setp.ne.s32 	%p804, %r2489, 1071644672;
	or.b32  	%r2490, %r2488, -2147483648;
	selp.b32 	%r2491, %r2490, %r2488, %p804;
	selp.b32 	%r2492, %r2491, %r2488, %p801;
	selp.b32 	%r2493, %r2492, %r2488, %p802;
	mov.b32 	%r2494, 0;
	mov.b64 	%fd32616, {%r2494, %r2493};
$L__BB1_662:
	setp.gt.s32 	%p805, %r3278, 1048575;
	mul.f64 	%fd7709, %fd32616, 0d3989F623D5A8A733;
	selp.f64 	%fd7710, 0d3989F623D5A8A733, %fd7709, %p628;
	mul.f64 	%fd994, %fd8, %fd7710;
	div.rn.f64 	%fd995, %fd994, 0d3DD33DCFE54A3803;
	mov.b32 	%r3272, -1023;
	mov.f64 	%fd32617, 0d3FD999999999999A;
	mov.u32 	%r3270, %r3278;
	mov.u32 	%r3271, %r3279;
	@%p805 bra 	$L__BB1_664;
	mov.f64 	%fd32617, 0d433999999999999A;
	{
	.reg .b32 %temp; 
	mov.b64 	{%temp, %r3270}, %fd32617;
	}
	{
	.reg .b32 %temp; 
	mov.b64 	{%r3271, %temp}, %fd32617;
	}
	mov.b32 	%r3272, -1077;
$L__BB1_664:
	add.s32 	%r2497, %r3270, -1;
	setp.gt.u32 	%p807, %r2497, 2146435070;
	@%p807 bra 	$L__BB1_668;
	shr.u32 	%r2500, %r3270, 20;
	add.s32 	%r3273, %r3272, %r2500;
	and.b32  	%r2501, %r3270, 1048575;
	or.b32  	%r2502, %r2501, 1072693248;
	mov.b64 	%fd32618, {%r3271, %r2502};
	setp.lt.u32 	%p809, %r2502, 1073127583;
	@%p809 bra 	$L__BB1_667;
	{
	.reg .b32 %temp; 
	mov.b64 	{%r2503, %temp}, %fd32618;
	}
	{
	.reg .b32 %temp; 
	mov.b64 	{%temp, %r2504}, %fd32618;
	}
	add.s32 	%r2505, %r2504, -1048576;
	mov.b64 	%fd32618, {%r2503, %r2505};
	add.s32 	%r3273, %r3273, 1;
$L__BB1_667:
	add.f64 	%fd7713, %fd32618, 0dBFF0000000000000;
	add.f64 	%fd7714, %fd32618, 0d3FF0000000000000;
	rcp.approx.ftz.f64 	%fd7715, %fd7714;
	neg.f64 	%fd7716, %fd7714;
	fma.rn.f64 	%fd7717, %fd7716, %fd7715, 0d3FF0000000000000;
	fma.rn.f64 	%fd7718, %fd7717, %fd7717, %fd7717;
	fma.rn.f64 	%fd7719, %fd7718, %fd7715, %fd7715;
	mul.f64 	%fd7720, %fd7713, %fd7719;
	fma.rn.f64 	%fd7721, %fd7713, %fd7719, %fd7720;
	mul.f64 	%fd7722, %fd7721, %fd7721;
	fma.rn.f64 	%fd7723, %fd7722, 0d3EB1380B3AE80F1E, 0d3ED0EE258B7A8B04;
	fma.rn.f64 	%fd7724, %fd7723, %fd7722, 0d3EF3B2669F02676F;
	fma.rn.f64 	%fd7725, %fd7724, %fd7722, 0d3F1745CBA9AB0956;
	fma.rn.f64 	%fd7726, %fd7725, %fd7722, 0d3F3C71C72D1B5154;
	fma.rn.f64 	%fd7727, %fd7726, %fd7722, 0d3F624924923BE72D;
	fma.rn.f64 	%fd7728, %fd7727, %fd7722, 0d3F8999999999A3C4;
	fma.rn.f64 	%fd7729, %fd7728, %fd7722, 0d3FB5555555555554;
	sub.f64 	%fd7730, %fd7713, %fd7721;
	add.f64 	%fd7731, %fd7730, %fd7730;
	neg.f64 	%fd7732, %fd7721;
	fma.rn.f64 	%fd7733, %fd7732, %fd7713, %fd7731;
	mul.f64 	%fd7734, %fd7719, %fd7733;
	mul.f64 	%fd7735, %fd7722, %fd7729;
	fma.rn.f64 	%fd7736, %fd7735, %fd7721, %fd7734;
	xor.b32  	%r2506, %r3273, -2147483648;
	mov.b32 	%r2507, 1127219200;
	mov.b64 	%fd7737, {%r2506, %r2507};
	mov.b32 	%r2508, -2147483648;
	mov.b64 	%fd7738, {%r2508, %r2507};
	sub.f64 	%fd7739, %fd7737, %fd7738;
	fma.rn.f64 	%fd7740, %fd7739, 0d3FE62E42FEFA39EF, %fd7721;
	fma.rn.f64 	%fd7741, %fd7739, 0dBFE62E42FEFA39EF, %fd7740;
	sub.f64 	%fd7742, %fd7741, %fd7721;
	sub.f64 	%fd7743, %fd7736, %fd7742;
	fma.rn.f64 	%fd7744, %fd7739, 0d3C7ABC9E3B39803F, %fd7743;
	add.f64 	%fd32619, %fd7740, %fd7744;
	bra.uni 	$L__BB1_669;
$L__BB1_668:
	fma.rn.f64 	%fd7712, %fd32617, 0d7FF0000000000000, 0d7FF0000000000000;
	{
	.reg .b32 %temp; 
	mov.b64 	{%temp, %r2498}, %fd32617;
	}
	and.b32  	%r2499, %r2498, 2147483647;
	setp.eq.s32 	%p808, %r2499, 0;
	selp.f64 	%fd32619, 0dFFF0000000000000, %fd7712, %p808;
$L__BB1_669:
	mul.f64 	%fd7745, %fd32619, 0d3C695355BAAAFAD3;
	fma.rn.f64 	%fd7746, %fd32619, 0d3FDBCB7B1526E50E, %fd7745;
	mul.f64 	%fd1003, %fd7746, 0d3FF451EB851EB852;
	{
	.reg .b32 %temp; 
	mov.b64 	{%temp, %r3274}, %fd995;
	}
	{
	.reg .b32 %temp; 
	mov.b64 	{%r3275, %temp}, %fd995;
	}
	setp.gt.s32 	%p810, %r3274, 1048575;
	mov.b32 	%r3276, -1023;
	mov.f64 	%fd32620, %fd995;
	@%p810 bra 	$L__BB1_671;
	mul.f64 	%fd32620, %fd995, 0d4350000000000000;
	{
	.reg .b32 %temp; 
	mov.b64 	{%temp, %r3274}, %fd32620;
	}
	{
	.reg .b32 %temp; 
	mov.b64 	{%r3275, %temp}, %fd32620;
	}
	mov.b32 	%r3276, -1077;
$L__BB1_671:
	add.s32 	%r2511, %r3274, -1;
	setp.gt.u32 	%p811, %r2511, 2146435070;
	@%p811 bra 	$L__BB1_675;
	shr.u32 	%r2514, %r3274, 20;
	add.s32 	%r3277, %r3276, %r2514;
	and.b32  	%r2515, %r3274, 1048575;
	or.b32  	%r2516, %r2515, 1072693248;
	mov.b64 	%fd32621, {%r3275, %r2516};
	setp.lt.u32 	%p813, %r2516, 1073127583;
	@%p813 bra 	$L__BB1_674;
	{
	.reg .b32 %temp; 
	mov.b64 	{%r2517, %temp}, %fd32621;
	}
	{
	.reg .b32 %temp; 
	mov.b64 	{%temp, %r2518}, %fd32621;
	}
	add.s32 	%r2519, %r2518, -1048576;
	mov.b64 	%fd32621, {%r2517, %r2519};
	add.s32 	%r3277, %r3277, 1;
$L__BB1_674:
	add.f64 	%fd7748, %fd32621, 0dBFF0000000000000;
	add.f64 	%fd7749, %fd32621, 0d3FF0000000000000;
	rcp.approx.ftz.f64 	%fd7750, %fd7749;
	neg.f64 	%fd7751, %fd7749;
	fma.rn.f64 	%fd7752, %fd7751, %fd7750, 0d3FF0000000000000;
	fma.rn.f64 	%fd7753, %fd7752, %fd7752, %fd7752;
	fma.rn.f64 	%fd7754, %fd7753, %fd7750, %fd7750;
	mul.f64 	%fd7755, %fd7748, %fd7754;
	fma.rn.f64 	%fd7756, %fd7748, %fd7754, %fd7755;
	mul.f64 	%fd7757, %fd7756, %fd7756;
	fma.rn.f64 	%fd7758, %fd7757, 0d3EB1380B3AE80F1E, 0d3ED0EE258B7A8B04;
	fma.rn.f64 	%fd7759, %fd7758, %fd7757, 0d3EF3B2669F02676F;
	fma.rn.f64 	%fd7760, %fd7759, %fd7757, 0d3F1745CBA9AB0956;
	fma.rn.f64 	%fd7761, %fd7760, %fd7757, 0d3F3C71C72D1B5154;
	fma.rn.f64 	%fd7762, %fd7761, %fd7757, 0d3F624924923BE72D;
	fma.rn.f64 	%fd7763, %fd7762, %fd7757, 0d3F8999999999A3C4;
	fma.rn.f64 	%fd7764, %fd7763, %fd7757, 0d3FB5555555555554;
	sub.f64 	%fd7765, %fd7748, %fd7756;
	add.f64 	%fd7766, %fd7765, %fd7765;
	neg.f64 	%fd7767, %fd7756;
	fma.rn.f64 	%fd7768, %fd7767, %fd7748, %fd7766;
	mul.f64 	%fd7769, %fd7754, %fd7768;
	mul.f64 	%fd7770, %fd7757, %fd7764;
	fma.rn.f64 	%fd7771, %fd7770, %fd7756, %fd7769;
	xor.b32  	%r2520, %r3277, -2147483648;
	mov.b32 	%r2521, 1127219200;
	mov.b64 	%fd7772, {%r2520, %r2521};
	mov.b32 	%r2522, -2147483648;
	mov.b64 	%fd7773, {%r2522, %r2521};
	sub.f64 	%fd7774, %fd7772, %fd7773;
	fma.rn.f64 	%fd7775, %fd7774, 0d3FE62E42FEFA39EF, %fd7756;
	fma.rn.f64 	%fd7776, %fd7774, 0dBFE62E42FEFA39EF, %fd7775;
	sub.f64 	%fd7777, %fd7776, %fd7756;
	sub.f64 	%fd7778, %fd7771, %fd7777;
	fma.rn.f64 	%fd7779, %fd7774, 0d3C7ABC9E3B39803F, %fd7778;
	add.f64 	%fd32622, %fd7775, %fd7779;
	bra.uni 	$L__BB1_676;
$L__BB1_675:
	fma.rn.f64 	%fd7747, %fd32620, 0d7FF0000000000000, 0d7FF0000000000000;
	{
	.reg .b32 %temp; 
	mov.b64 	{%temp, %r2512}, %fd32620;
	}
	and.b32  	%r2513, %r2512, 2147483647;
	setp.eq.s32 	%p812, %r2513, 0;
	selp.f64 	%fd32622, 0dFFF0000000000000, %fd7747, %p812;
$L__BB1_676:
	and.b32  	%r2523, %r749, 2146435072;
	setp.eq.s32 	%p814, %r2523, 1062207488;
	mul.f64 	%fd7780, %fd32622, 0d3C695355BAAAFAD3;
	fma.rn.f64 	%fd7781, %fd32622, 0d3FDBCB7B1526E50E, %fd7780;
	mov.f64 	%fd7782, 0d3FE8000000000000;
	sub.f64 	%fd7783, %fd7782, %fd1003;
	div.rn.f64 	%fd1012, %fd7781, %fd7783;
	{
	.reg .b32 %temp; 
	mov.b64 	{%temp, %r486}, %fd1012;
	}
	abs.f64 	%fd1013, %fd1012;
	{ // callseq 101, 0
	.param .b64 param0;
	st.param.f64 	[param0], %fd1013;
	.param .b64 param1;
	st.param.f64 	[param1], 0d4000000000000000;
	.param .b64 retval0;
	call.uni (retval0), 
	__internal_accurate_pow, 
	(
	param0, 
	param1
	);
	ld.param.f64 	%fd7784, [retval0];
	} // callseq 101
	setp.lt.s32 	%p815, %r486, 0;
	neg.f64 	%fd7786, %fd7784;
	selp.f64 	%fd7787, %fd7786, %fd7784, %p814;
	selp.f64 	%fd32624, %fd7787, %fd7784, %p815;
	setp.neu.f64 	%p816, %fd1012, 0d0000000000000000;
	@%p816 bra 	$L__BB1_678;
	and.b32  	%r2524, %r749, 2146435072;
	setp.eq.s32 	%p817, %r2524, 1062207488;
	selp.b32 	%r2525, %r486, 0, %p817;
	setp.lt.s32 	%p818, %r749, 0;
	or.b32  	%r2526, %r2525, 2146435072;
	selp.b32 	%r2527, %r2526, %r2525, %p818;
	mov.b32 	%r2528, 0;
	mov.b64 	%fd32624, {%r2528, %r2527};
$L__BB1_678:
	add.f64 	%fd7788, %fd1012, 0d4000000000000000;
	{
	.reg .b32 %temp; 
	mov.b64 	{%temp, %r2529}, %fd7788;
	}
	and.b32  	%r2530, %r2529, 2146435072;
	setp.ne.s32 	%p819, %r2530, 2146435072;
	@%p819 bra 	$L__BB1_683;
	setp.num.f64 	%p820, %fd1012, %fd1012;
	@%p820 bra 	$L__BB1_681;
	mov.f64 	%fd7789, 0d4000000000000000;
	add.rn.f64 	%fd32624, %fd1012, %fd7789;
	bra.uni 	$L__BB1_683;
$L__BB1_681:
	setp.neu.f64 	%p821, %fd1013, 0d7FF0000000000000;
	@%p821 bra 	$L__BB1_683;
	and.b32  	%r2531, %r749, 2146435072;
	setp.eq.s32 	%p823, %r2531, 1062207488;
	setp.lt.s32 	%p824, %r749, 0;
	selp.b32 	%r2532, 0, 2146435072, %p824;
	and.b32  	%r2533, %r749, 2147483647;
	setp.ne.s32 	%p825, %r2533, 1071644672;
	or.b32  	%r2534, %r2532, -2147483648;
	selp.b32 	%r2535, %r2534, %r2532, %p825;
	selp.b32 	%r2536, %r2535, %r2532, %p823;
	selp.b32 	%r2537, %r2536, %r2532, %p815;
	mov.b32 	%r2538, 0;
	mov.b64 	%fd32624, {%r2538, %r2537};
$L__BB1_683:
	setp.lt.s32 	%p826, %r3278, 0;
	setp.eq.f64 	%p827, %fd1012, 0d3FF0000000000000;
	add.f64 	%fd7790, %fd32624, 0d3FF0000000000000;
	rcp.rn.f64 	%fd7791, %fd7790;
	selp.f64 	%fd7792, 0d3FE0000000000000, %fd7791, %p827;
	{
	.reg .b32 %temp; 
	mov.b64 	{%temp, %r487}, %fd7792;
	}
	shr.u32 	%r2539, %r487, 20;
	and.b32  	%r2540, %r2539, 2047;
	add.s32 	%r2541, %r2540, -1012;
	mov.b64 	%rd208, %fd7792;
	shl.b64 	%rd209, %rd208, %r2541;
	setp.eq.s64 	%p828, %rd209, -9223372036854775808;
	{ // callseq 102, 0
	.param .b64 param0;
	st.param.f64 	[param0], 0d3FD999999999999A;
	.param .b64 param1;
	st.param.f64 	[param1], %fd7792;
	.param .b64 retval0;
	call.uni (retval0), 
	__internal_accurate_pow, 
	(
	param0, 
	param1
	);
	ld.param.f64 	%fd7793, [retval0];
	} // callseq 102
	neg.f64 	%fd7795, %fd7793;
	selp.f64 	%fd7796, %fd7795, %fd7793, %p828;
	selp.f64 	%fd7797, %fd7796, %fd7793, %p826;
	cvt.rzi.f64.f64 	%fd7798, %fd7792;
	setp.neu.f64 	%p829, %fd7792, %fd7798;
	selp.f64 	%fd7800, 0dFFF8000000000000, %fd7797, %p829;
	selp.f64 	%fd32625, %fd7800, %fd7797, %p826;
	add.f64 	%fd7801, %fd7792, 0d3FD999999999999A;
	{
	.reg .b32 %temp; 
	mov.b64 	{%temp, %r2542}, %fd7801;
	}
	and.b32  	%r2543, %r2542, 2146435072;
	setp.ne.s32 	%p830, %r2543, 2146435072;
	@%p830 bra 	$L__BB1_688;
	setp.num.f64 	%p831, %fd7792, %fd7792;
	@%p831 bra 	$L__BB1_686;
	mov.f64 	%fd7803, 0d3FD999999999999A;
	add.rn.f64 	%fd32625, %fd7803, %fd7792;
	bra.uni 	$L__BB1_688;
$L__BB1_686:
	abs.f64 	%fd7802, %fd7792;
	setp.neu.f64 	%p832, %fd7802, 0d7FF0000000000000;
	@%p832 bra 	$L__BB1_688;
	shr.s32 	%r2544, %r487, 31;
	and.b32  	%r2545, %r2544, 2146435072;
	mov.b32 	%r2546, 0;
	mov.b64 	%fd32625, {%r2546, %r2545};
$L__BB1_688:
	setp.eq.f64 	%p833, %fd7792, 0d0000000000000000;
	selp.f64 	%fd7804, 0d3FF0000000000000, %fd32625, %p833;
	add.f64 	%fd7805, %fd995, 0d3FF0000000000000;
	div.rn.f64 	%fd7806, %fd994, %fd7805;
	mul.f64 	%fd1025, %fd7806, %fd7804;
	mov.f64 	%fd7807, 0dC0C54E8000000000;
	div.rn.f64 	%fd1026, %fd7807, %fd7;
	fma.rn.f64 	%fd7808, %fd1026, 0d3FF71547652B82FE, 0d4338000000000000;
	{
	.reg .b32 %temp; 
	mov.b64 	{%r488, %temp}, %fd7808;
	}
	mov.f64 	%fd7809, 0dC338000000000000;
	add.rn.f64 	%fd7810, %fd7808, %fd7809;
	fma.rn.f64 	%fd7811, %fd7810, 0dBFE62E42FEFA39EF, %fd1026;
	fma.rn.f64 	%fd7812, %fd7810, 0dBC7ABC9E3B39803F, %fd7811;
	fma.rn.f64 	%fd7813, %fd7812, 0d3E5ADE1569CE2BDF, 0d3E928AF3FCA213EA;
	fma.rn.f64 	%fd7814, %fd7813, %fd7812, 0d3EC71DEE62401315;
	fma.rn.f64 	%fd7815, %fd7814, %fd7812, 0d3EFA01997C89EB71;
	fma.rn.f64 	%fd7816, %fd7815, %fd7812, 0d3F2A01A014761F65;
	fma.rn.f64 	%fd7817, %fd7816, %fd7812, 0d3F56C16C1852B7AF;
	fma.rn.f64 	%fd7818, %fd7817, %fd7812, 0d3F81111111122322;
	fma.rn.f64 	%fd7819, %fd7818, %fd7812, 0d3FA55555555502A1;
	fma.rn.f64 	%fd7820, %fd7819, %fd7812, 0d3FC5555555555511;
	fma.rn.f64 	%fd7821, %fd7820, %fd7812, 0d3FE000000000000B;
	fma.rn.f64 	%fd7822, %fd7821, %fd7812, 0d3FF0000000000000;
	fma.rn.f64 	%fd7823, %fd7822, %fd7812, 0d3FF0000000000000;
	{
	.reg .b32 %temp; 
	mov.b64 	{%r489, %temp}, %fd7823;
	}
	{
	.reg .b32 %temp; 
	mov.b64 	{%temp, %r490}, %fd7823;
	}
	shl.b32 	%r2547, %r488, 20;
	add.s32 	%r2548, %r2547, %r490;
	mov.b64 	%fd32626, {%r489, %r2548};
	{
	.reg .b32 %temp; 
	mov.b64 	{%temp, %r2549}, %fd1026;
	}
	mov.b32 	%f217, %r2549;
	abs.f32 	%f93, %f217;
	setp.lt.f32 	%p834, %f93, 0f4086232B;
	@%p834 bra 	$L__BB1_691;
	setp.lt.f64 	%p835, %fd1026, 0d0000000000000000;
	add.f64 	%fd7824, %fd1026, 0d7FF0000000000000;
	selp.f64 	%fd32626, 0d0000000000000000, %fd7824, %p835;
	setp.geu.f32 	%p836, %f93, 0f40874800;
	@%p836 bra 	$L__BB1_691;
	shr.u32 	%r2550, %r488, 31;
	add.s32 	%r2551, %r488, %r2550;
	shr.s32 	%r2552, %r2551, 1;
	shl.b32 	%r2553, %r2552, 20;
	add.s32 	%r2554, %r490, %r2553;
	mov.b64 	%fd7825, {%r489, %r2554};
	sub.s32 	%r2555, %r488, %r2552;
	shl.b32 	%r2556, %r2555, 20;
	add.s32 	%r2557, %r2556, 1072693248;
	mov.b32 	%r2558, 0;
	mov.b64 	%fd7826, {%r2558, %r2557};
	mul.f64 	%fd32626, %fd7826, %fd7825;
$L__BB1_691:
	mul.f64 	%fd7827, %fd32626, 0d3EA7368449C6E089;
	mul.f64 	%fd1031, %fd8, %fd7827;
	mov.f64 	%fd7828, 0dC08C200000000000;
	div.rn.f64 	%fd1032, %fd7828, %fd7;
	fma.rn.f64 	%fd7829, %fd1032, 0d3FF71547652B82FE, 0d4338000000000000;
	{
	.reg .b32 %temp; 
	mov.b64 	{%r491, %temp}, %fd7829;
	}
	mov.f64 	%fd7830, 0dC338000000000000;
	add.rn.f64 	%fd7831, %fd7829, %fd7830;
	fma.rn.f64 	%fd7832, %fd7831, 0dBFE62E42FEFA39EF, %fd1032;
	fma.rn.f64 	%fd7833, %fd7831, 0dBC7ABC9E3B39803F, %fd7832;
	fma.rn.f64 	%fd7834, %fd7833, 0d3E5ADE1569CE2BDF, 0d3E928AF3FCA213EA;
	fma.rn.f64 	%fd7835, %fd7834, %fd7833, 0d3EC71DEE62401315;
	fma.rn.f64 	%fd7836, %fd7835, %fd7833, 0d3EFA01997C89EB71;
	fma.rn.f64 	%fd7837, %fd7836, %fd7833, 0d3F2A01A014761F65;
	fma.rn.f64 	%fd7838, %fd7837, %fd7833, 0d3F56C16C1852B7AF;
	fma.rn.f64 	%fd7839, %fd7838, %fd7833, 0d3F81111111122322;
	fma.rn.f64 	%fd7840, %fd7839, %fd7833, 0d3FA55555555502A1;
	fma.rn.f64 	%fd7841, %fd7840, %fd7833, 0d3FC5555555555511;
	fma.rn.f64 	%fd7842, %fd7841, %fd7833, 0d3FE000000000000B;
	fma.rn.f64 	%fd7843, %fd7842, %fd7833, 0d3FF0000000000000;
	fma.rn.f64 	%fd7844, %fd7843, %fd7833, 0d3FF0000000000000;
	{
	.reg .b32 %temp; 
	mov.b64 	{%r492, %temp}, %fd7844;
	}
	{
	.reg .b32 %temp; 
	mov.b64 	{%temp, %r493}, %fd7844;
	}
	shl.b32 	%r2559, %r491, 20;
	add.s32 	%r2560, %r2559, %r493;
	mov.b64 	%fd32627, {%r492, %r2560};
	{
	.reg .b32 %temp; 
	mov.b64 	{%temp, %r2561}, %fd1032;
	}
	mov.b32 	%f218, %r2561;
	abs.f32 	%f94, %f218;
	setp.lt.f32 	%p837, %f94, 0f4086232B;
	@%p837 bra 	$L__BB1_694;
	setp.lt.f64 	%p838, %fd1032, 0d0000000000000000;
	add.f64 	%fd7845, %fd1032, 0d7FF0000000000000;
	selp.f64 	%fd32627, 0d0000000000000000, %fd7845, %p838;
	setp.geu.f32 	%p839, %f94, 0f40874800;
	@%p839 bra 	$L__BB1_694;
	shr.u32 	%r2562, %r491, 31;
	add.s32 	%r2563, %r491, %r2562;
	shr.s32 	%r2564, %r2563, 1;
	shl.b32 	%r2565, %r2564, 20;
	add.s32 	%r2566, %r493, %r2565;
	mov.b64 	%fd7846, {%r492, %r2566};
	sub.s32 	%r2567, %r491, %r2564;
	shl.b32 	%r2568, %r2567, 20;
	add.s32 	%r2569, %r2568, 1072693248;
	mov.b32 	%r2570, 0;
	mov.b64 	%fd7847, {%r2570, %r2569};
	mul.f64 	%fd32627, %fd7847, %fd7846;
$L__BB1_694:
	mul.f64 	%fd1037, %fd32627, 0d3D93CA8CB153A753;
	mov.f64 	%fd7848, 0d4062200000000000;
	div.rn.f64 	%fd1038, %fd7848, %fd7;
	fma.rn.f64 	%fd7849, %fd1038, 0d3FF71547652B82FE, 0d4338000000000000;
	{
	.reg .b32 %temp; 
	mov.b64 	{%r494, %temp}, %fd7849;
	}
	mov.f64 	%fd7850, 0dC338000000000000;
	add.rn.f64 	%fd7851, %fd7849, %fd7850;
	fma.rn.f64 	%fd7852, %fd7851, 0dBFE62E42FEFA39EF, %fd1038;
	fma.rn.f64 	%fd7853, %fd7851, 0dBC7ABC9E3B39803F, %fd7852;
	fma.rn.f64 	%fd7854, %fd7853, 0d3E5ADE1569CE2BDF, 0d3E928AF3FCA213EA;
	fma.rn.f64 	%fd7855, %fd7854, %fd7853, 0d3EC71DEE62401315;
	fma.rn.f64 	%fd7856, %fd7855, %fd7853, 0d3EFA01997C89EB71;
	fma.rn.f64 	%fd7857, %fd7856, %fd7853, 0d3F2A01A014761F65;
	fma.rn.f64 	%fd7858, %fd7857, %fd7853, 0d3F56C16C1852B7AF;
	fma.rn.f64 	%fd7859, %fd7858, %fd7853, 0d3F81111111122322;
	fma.rn.f64 	%fd7860, %fd7859, %fd7853, 0d3FA55555555502A1;
	fma.rn.f64 	%fd7861, %fd7860, %fd7853, 0d3FC5555555555511;
	fma.rn.f64 	%fd7862, %fd7861, %fd7853, 0d3FE000000000000B;
	fma.rn.f64 	%fd7863, %fd7862, %fd7853, 0d3FF0000000000000;
	fma.rn.f64 	%fd7864, %fd7863, %fd7853, 0d3FF0000000000000;
	{
	.reg .b32 %temp; 
	mov.b64 	{%r495, %temp}, %fd7864;
	}
	{
	.reg .b32 %temp; 
	mov.b64 	{%temp, %r496}, %fd7864;
	}
	shl.b32 	%r2571, %r494, 20;
	add.s32 	%r2572, %r2571, %r496;
	mov.b64 	%fd32628, {%r495, %r2572};
	{
	.reg .b32 %temp; 
	mov.b64 	{%temp, %r2573}, %fd1038;
	}
	mov.b32 	%f219, %r2573;
	abs.f32 	%f95, %f219;
	setp.lt.f32 	%p840, %f95, 0f4086232B;
	@%p840 bra 	$L__BB1_697;
	setp.lt.f64 	%p841, %fd1038, 0d0000000000000000;
	add.f64 	%fd7865, %fd1038, 0d7FF0000000000000;
	selp.f64 	%fd32628, 0d0000000000000000, %fd7865, %p841;
	setp.geu.f32 	%p842, %f95, 0f40874800;
	@%p842 bra 	$L__BB1_697;
	shr.u32 	%r2574, %r494, 31;
	add.s32 	%r2575, %r494, %r2574;
	shr.s32 	%r2576, %r2575, 1;
	shl.b32 	%r2577, %r2576, 20;
	add.s32 	%r2578, %r496, %r2577;
	mov.b64 	%fd7866, {%r495, %r2578};
	sub.s32 	%r2579, %r494, %r2576;
	shl.b32 	%r2580, %r2579, 20;
	add.s32 	%r2581, %r2580, 1072693248;
	mov.b32 	%r2582, 0;
	mov.b64 	%fd7867, {%r2582, %r2581};
	mul.f64 	%fd32628, %fd7867, %fd7866;
$L__BB1_697:
	mul.f64 	%fd1043, %fd32628, 0d3D9B449455072ACE;
	mov.f64 	%fd7868, 0dC093600000000000;
	div.rn.f64 	%fd1044, %fd7868, %fd7;
	fma.rn.f64 	%fd7869, %fd1044, 0d3FF71547652B82FE, 0d4338000000000000;
	{
	.reg .b32 %temp; 
	mov.b64 	{%r497, %temp}, %fd7869;
	}
	mov.f64 	%fd7870, 0dC338000000000000;
	add.rn.f64 	%fd7871, %fd7869, %fd7870;
	fma.rn.f64 	%fd7872, %fd7871, 0dBFE62E42FEFA39EF, %fd1044;
	fma.rn.f64 	%fd7873, %fd7871, 0dBC7ABC9E3B39803F, %fd7872;
	fma.rn.f64 	%fd7874, %fd7873, 0d3E5ADE1569CE2BDF, 0d3E928AF3FCA213EA;
	fma.rn.f64 	%fd7875, %fd7874, %fd7873, 0d3EC71DEE62401315;
	fma.rn.f64 	%fd7876, %fd7875, %fd7873, 0d3EFA01997C89EB71;
	fma.rn.f64 	%fd7877, %fd7876, %fd7873, 0d3F2A01A014761F65;
	fma.rn.f64 	%fd7878, %fd7877, %fd7873, 0d3F56C16C1852B7AF;
	fma.rn.f64 	%fd7879, %fd7878, %fd7873, 0d3F81111111122322;
	fma.rn.f64 	%fd7880, %fd7879, %fd7873, 0d3FA55555555502A1;
	fma.rn.f64 	%fd7881, %fd7880, %fd7873, 0d3FC5555555555511;
	fma.rn.f64 	%fd7882, %fd7881, %fd7873, 0d3FE000000000000B;
	fma.rn.f64 	%fd7883, %fd7882, %fd7873, 0d3FF0000000000000;
	fma.rn.f64 	%fd7884, %fd7883, %fd7873, 0d3FF0000000000000;
	{
	.reg .b32 %temp; 
	mov.b64 	{%r498, %temp}, %fd7884;
	}
	{
	.reg .b32 %temp; 
	mov.b64 	{%temp, %r499}, %fd7884;
	}
	shl.b32 	%r2583, %r497, 20;
	add.s32 	%r2584, %r2583, %r499;
	mov.b64 	%fd32629, {%r498, %r2584};
	{
	.reg .b32 %temp; 
	mov.b64 	{%temp, %r2585}, %fd1044;
	}
	mov.b32 	%f220, %r2585;
	abs.f32 	%f96, %f220;
	setp.lt.f32 	%p843, %f96, 0f4086232B;
	@%p843 bra 	$L__BB1_700;
	setp.lt.f64 	%p844, %fd1044, 0d0000000000000000;
	add.f64 	%fd7885, %fd1044, 0d7FF0000000000000;
	selp.f64 	%fd32629, 0d0000000000000000, %fd7885, %p844;
	setp.geu.f32 	%p845, %f96, 0f40874800;
	@%p845 bra 	$L__BB1_700;
	shr.u32 	%r2586, %r497, 31;
	add.s32 	%r2587, %r497, %r2586;
	shr.s32 	%r2588, %r2587, 1;
	shl.b32 	%r2589, %r2588, 20;
	add.s32 	%r2590, %r499, %r2589;
	mov.b64 	%fd7886, {%r498, %r2590};
	sub.s32 	%r2591, %r497, %r2588;
	shl.b32 	%r2592, %r2591, 20;
	add.s32 	%r2593, %r2592, 1072693248;
	mov.b32 	%r2594, 0;
	mov.b64 	%fd7887, {%r2594, %r2593};
	mul.f64 	%fd32629, %fd7887, %fd7886;
$L__BB1_700:
	mul.f64 	%fd1049, %fd32629, 0d3D9D06F07B8BC236;
	mov.f64 	%fd7888, 0dC041000000000000;
	div.rn.f64 	%fd1050, %fd7888, %fd7;
	fma.rn.f64 	%fd7889, %fd1050, 0d3FF71547652B82FE, 0d4338000000000000;
	{
	.reg .b32 %temp; 
	mov.b64 	{%r500, %temp}, %fd7889;
	}
	mov.f64 	%fd7890, 0dC338000000000000;
	add.rn.f64 	%fd7891, %fd7889, %fd7890;
	fma.rn.f64 	%fd7892, %fd7891, 0dBFE62E42FEFA39EF, %fd1050;
	fma.rn.f64 	%fd7893, %fd7891, 0dBC7ABC9E3B39803F, %fd7892;
	fma.rn.f64 	%fd7894, %fd7893, 0d3E5ADE1569CE2BDF, 0d3E928AF3FCA213EA;
	fma.rn.f64 	%fd7895, %fd7894, %fd7893, 0d3EC71DEE62401315;
	fma.rn.f64 	%fd7896, %fd7895, %fd7893, 0d3EFA01997C89EB71;
	fma.rn.f64 	%fd7897, %fd7896, %fd7893, 0d3F2A01A014761F65;
	fma.rn.f64 	%fd7898, %fd7897, %fd7893, 0d3F56C16C1852B7AF;
	fma.rn.f64 	%fd7899, %fd7898, %fd7893, 0d3F81111111122322;
	fma.rn.f64 	%fd7900, %fd7899, %fd7893, 0d3FA55555555502A1;
	fma.rn.f64 	%fd7901, %fd7900, %fd7893, 0d3FC5555555555511;
	fma.rn.f64 	%fd7902, %fd7901, %fd7893, 0d3FE000000000000B;
	fma.rn.f64 	%fd7903, %fd7902, %fd7893, 0d3FF0000000000000;
	fma.rn.f64 	%fd7904, %fd7903, %fd7893, 0d3FF0000000000000;
	{
	.reg .b32 %temp; 
	mov.b64 	{%r501, %temp}, %fd7904;
	}
	{
	.reg .b32 %temp; 
	mov.b64 	{%temp, %r502}, %fd7904;
	}
	shl.b32 	%r2595, %r500, 20;
	add.s32 	%r2596, %r2595, %r502;
	mov.b64 	%fd32630, {%r501, %r2596};
	{
	.reg .b32 %temp; 
	mov.b64 	{%temp, %r2597}, %fd1050;
	}
	mov.b32 	%f221, %r2597;
	abs.f32 	%f97, %f221;
	setp.lt.f32 	%p846, %f97, 0f4086232B;
	@%p846 bra 	$L__BB1_703;
	setp.lt.f64 	%p847, %fd1050, 0d0000000000000000;
	add.f64 	%fd7905, %fd1050, 0d7FF0000000000000;
	selp.f64 	%fd32630, 0d0000000000000000, %fd7905, %p847;
	setp.geu.f32 	%p848, %f97, 0f40874800;
	@%p848 bra 	$L__BB1_703;
	shr.u32 	%r2598, %r500, 31;
	add.s32 	%r2599, %r500, %r2598;
	shr.s32 	%r2600, %r2599, 1;
	shl.b32 	%r2601, %r2600, 20;
	add.s32 	%r2602, %r502, %r2601;
	mov.b64 	%fd7906, {%r501, %r2602};
	sub.s32 	%r2603, %r500, %r2600;
	shl.b32 	%r2604, %r2603, 20;
	add.s32 	%r2605, %r2604, 1072693248;
	mov.b32 	%r2606, 0;
	mov.b64 	%fd7907, {%r2606, %r2605};
	mul.f64 	%fd32630, %fd7907, %fd7906;
$L__BB1_703:
	mul.f64 	%fd1055, %fd32630, 0d3DD643DE477E1C3E;
	mov.f64 	%fd7908, 0dC082C00000000000;
	div.rn.f64 	%fd1056, %fd7908, %fd7;
	fma.rn.f64 	%fd7909, %fd1056, 0d3FF71547652B82FE, 0d4338000000000000;
	{
	.reg .b32 %temp; 
	mov.b64 	{%r503, %temp}, %fd7909;
	}
	mov.f64 	%fd7910, 0dC338000000000000;
	add.rn.f64 	%fd7911, %fd7909, %fd7910;
	fma.rn.f64 	%fd7912, %fd7911, 0dBFE62E42FEFA39EF, %fd1056;
	fma.rn.f64 	%fd7913, %fd7911, 0dBC7ABC9E3B39803F, %fd7912;
	fma.rn.f64 	%fd7914, %fd7913, 0d3E5ADE1569CE2BDF, 0d3E928AF3FCA213EA;
	fma.rn.f64 	%fd7915, %fd7914, %fd7913, 0d3EC71DEE62401315;
	fma.rn.f64 	%fd7916, %fd7915, %fd7913, 0d3EFA01997C89EB71;
	fma.rn.f64 	%fd7917, %fd7916, %fd7913, 0d3F2A01A014761F65;
	fma.rn.f64 	%fd7918, %fd7917, %fd7913, 0d3F56C16C1852B7AF;
	fma.rn.f64 	%fd7919, %fd7918, %fd7913, 0d3F81111111122322;
	fma.rn.f64 	%fd7920, %fd7919, %fd7913, 0d3FA55555555502A1;
	fma.rn.f64 	%fd7921, %fd7920, %fd7913, 0d3FC5555555555511;
	fma.rn.f64 	%fd7922, %fd7921, %fd7913, 0d3FE000000000000B;
	fma.rn.f64 	%fd7923, %fd7922, %fd7913, 0d3FF0000000000000;
	fma.rn.f64 	%fd7924, %fd7923, %fd7913, 0d3FF0000000000000;
	{
	.reg .b32 %temp; 
	mov.b64 	{%r504, %temp}, %fd7924;
	}
	{
	.reg .b32 %temp; 
	mov.b64 	{%temp, %r505}, %fd7924;
	}
	shl.b32 	%r2607, %r503, 20;
	add.s32 	%r2608, %r2607, %r505;
	mov.b64 	%fd32631, {%r504, %r2608};
	{
	.reg .b32 %temp; 
	mov.b64 	{%temp, %r2609}, %fd1056;
	}
	mov.b32 	%f222, %r2609;
	abs.f32 	%f98, %f222;
	setp.lt.f32 	%p849, %f98, 0f4086232B;
	@%p849 bra 	$L__BB1_706;
	setp.lt.f64 	%p850, %fd1056, 0d0000000000000000;
	add.f64 	%fd7925, %fd1056, 0d7FF0000000000000;
	selp.f64 	%fd32631, 0d0000000000000000, %fd7925, %p850;
	setp.geu.f32 	%p851, %f98, 0f40874800;
	@%p851 bra 	$L__BB1_706;
	shr.u32 	%r2610, %r503, 31;
	add.s32 	%r2611, %r503, %r2610;
	shr.s32 	%r2612, %r2611, 1;
	shl.b32 	%r2613, %r2612, 20;
	add.s32 	%r2614, %r505, %r2613;
	mov.b64 	%fd7926, {%r504, %r2614};
	sub.s32 	%r2615, %r503, %r2612;
	shl.b32 	%r2616, %r2615, 20;
	add.s32 	%r2617, %r2616, 1072693248;
	mov.b32 	%r2618, 0;
	mov.b64 	%fd7927, {%r2618, %r2617};
	mul.f64 	%fd32631, %fd7927, %fd7926;
$L__BB1_706:
	mul.f64 	%fd1061, %fd32631, 0d3D7FAA7AB552A552;
	mov.f64 	%fd7928, 0dC092C00000000000;
	div.rn.f64 	%fd1062, %fd7928, %fd7;
	fma.rn.f64 	%fd7929, %fd1062, 0d3FF71547652B82FE, 0d4338000000000000;
	{
	.reg .b32 %temp; 
	mov.b64 	{%r506, %temp}, %fd7929;
	}
	mov.f64 	%fd7930, 0dC338000000000000;
	add.rn.f64 	%fd7931, %fd7929, %fd7930;
	fma.rn.f64 	%fd7932, %fd7931, 0dBFE62E42FEFA39EF, %fd1062;
	fma.rn.f64 	%fd7933, %fd7931, 0dBC7ABC9E3B39803F, %fd7932;
	fma.rn.f64 	%fd7934, %fd7933, 0d3E5ADE1569CE2BDF, 0d3E928AF3FCA213EA;
	fma.rn.f64 	%fd7935, %fd7934, %fd7933, 0d3EC71DEE62401315;
	fma.rn.f64 	%fd7936, %fd7935, %fd7933, 0d3EFA01997C89EB71;
	fma.rn.f64 	%fd7937, %fd7936, %fd7933, 0d3F2A01A014761F65;
	fma.rn.f64 	%fd7938, %fd7937, %fd7933, 0d3F56C16C1852B7AF;
	fma.rn.f64 	%fd7939, %fd7938, %fd7933, 0d3F81111111122322;
	fma.rn.f64 	%fd7940, %fd7939, %fd7933, 0d3FA55555555502A1;
	fma.rn.f64 	%fd7941, %fd7940, %fd7933, 0d3FC5555555555511;
	fma.rn.f64 	%fd7942, %fd7941, %fd7933, 0d3FE000000000000B;
	fma.rn.f64 	%fd7943, %fd7942, %fd7933, 0d3FF0000000000000;
	fma.rn.f64 	%fd7944, %fd7943, %fd7933, 0d3FF0000000000000;
	{
	.reg .b32 %temp; 
	mov.b64 	{%r507, %temp}, %fd7944;
	}
	{
	.reg .b32 %temp; 
	mov.b64 	{%temp, %r508}, %fd7944;
	}
	shl.b32 	%r2619, %r506, 20;
	add.s32 	%r2620, %r2619, %r508;
	mov.b64 	%fd32632, {%r507, %r2620};
	{
	.reg .b32 %temp; 
	mov.b64 	{%temp, %r2621}, %fd1062;
	}
	mov.b32 	%f223, %r2621;
	abs.f32 	%f99, %f223;
	setp.lt.f32 	%p852, %f99, 0f4086232B;
	@%p852 bra 	$L__BB1_709;
	setp.lt.f64 	%p853, %fd1062, 0d0000000000000000;
	add.f64 	%fd7945, %fd1062, 0d7FF0000000000000;
	selp.f64 	%fd32632, 0d0000000000000000, %fd7945, %p853;
	setp.geu.f32 	%p854, %f99, 0f40874800;
	@%p854 bra 	$L__BB1_709;
	shr.u32 	%r2622, %r506, 31;
	add.s32 	%r2623, %r506, %r2622;
	shr.s32 	%r2624, %r2623, 1;
	shl.b32 	%r2625, %r2624, 20;
	add.s32 	%r2626, %r508, %r2625;
	mov.b64 	%fd7946, {%r507, %r2626};
	sub.s32 	%r2627, %r506, %r2624;
	shl.b32 	%r2628, %r2627, 20;
	add.s32 	%r2629, %r2628, 1072693248;
	mov.b32 	%r2630, 0;
	mov.b64 	%fd7947, {%r2630, %r2629};
	mul.f64 	%fd32632, %fd7947, %fd7946;
$L__BB1_709:
	mul.f64 	%fd1067, %fd32632, 0d3D813D8713136563;
	mov.f64 	%fd7948, 0dC097C00000000000;
	div.rn.f64 	%fd1068, %fd7948, %fd7;
	fma.rn.f64 	%fd7949, %fd1068, 0d3FF71547652B82FE, 0d4338000000000000;
	{
	.reg .b32 %temp; 
	mov.b64 	{%r509, %temp}, %fd7949;
	}
	mov.f64 	%fd7950, 0dC338000000000000;
	add.rn.f64 	%fd7951, %fd7949, %fd7950;
	fma.rn.f64 	%fd7952, %fd7951, 0dBFE62E42FEFA39EF, %fd1068;
	fma.rn.f64 	%fd7953, %fd7951, 0dBC7ABC9E3B39803F, %fd7952;
	fma.rn.f64 	%fd7954, %fd7953, 0d3E5ADE1569CE2BDF, 0d3E928AF3FCA213EA;
	fma.rn.f64 	%fd7955, %fd7954, %fd7953, 0d3EC71DEE62401315;
	fma.rn.f64 	%fd7956, %fd7955, %fd7953, 0d3EFA01997C89EB71;
	fma.rn.f64 	%fd7957, %fd7956, %fd7953, 0d3F2A01A014761F65;
	fma.rn.f64 	%fd7958, %fd7957, %fd7953, 0d3F56C16C1852B7AF;
	fma.rn.f64 	%fd7959, %fd7958, %fd7953, 0d3F81111111122322;
	fma.rn.f64 	%fd7960, %fd7959, %fd7953, 0d3FA55555555502A1;
	fma.rn.f64 	%fd7961, %fd7960, %fd7953, 0d3FC5555555555511;
	fma.rn.f64 	%fd7962, %fd7961, %fd7953, 0d3FE000000000000B;
	fma.rn.f64 	%fd7963, %fd7962, %fd7953, 0d3FF0000000000000;
	fma.rn.f64 	%fd7964, %fd7963, %fd7953, 0d3FF0000000000000;
	{
	.reg .b32 %temp; 
	mov.b64 	{%r510, %temp}, %fd7964;
	}
	{
	.reg .b32 %temp; 
	mov.b64 	{%temp, %r511}, %fd7964;
	}
	shl.b32 	%r2631, %r509, 20;
	add.s32 	%r2632, %r2631, %r511;
	mov.b64 	%fd32633, {%r510, %r2632};
	{
	.reg .b32 %temp; 
	mov.b64 	{%temp, %r2633}, %fd1068;
	}
	mov.b32 	%f224, %r2633;
	abs.f32 	%f100, %f224;
	setp.lt.f32 	%p855, %f100, 0f4086232B;
	@%p855 bra 	$L__BB1_712;
	setp.lt.f64 	%p856, %fd1068, 0d0000000000000000;
	add.f64 	%fd7965, %fd1068, 0d7FF0000000000000;
	selp.f64 	%fd32633, 0d0000000000000000, %fd7965, %p856;
	setp.geu.f32 	%p857, %f100, 0f40874800;
	@%p857 bra 	$L__BB1_712;
	shr.u32 	%r2634, %r509, 31;
	add.s32 	%r2635, %r509, %r2634;
	shr.s32 	%r2636, %r2635, 1;
	shl.b32 	%r2637, %r2636, 20;
	add.s32 	%r2638, %r511, %r2637;
	mov.b64 	%fd7966, {%r510, %r2638};
	sub.s32 	%r2639, %r509, %r2636;
	shl.b32 	%r2640, %r2639, 20;
	add.s32 	%r2641, %r2640, 1072693248;
	mov.b32 	%r2642, 0;
	mov.b64 	%fd7967, {%r2642, %r2641};
	mul.f64 	%fd32633, %fd7967, %fd7966;
$L__BB1_712:
	mul.f64 	%fd1073, %fd32633, 0d3D7CD9E7447E7FDF;
	mov.f64 	%fd7968, 0d400A666666666666;
	{
	.reg .b32 %temp; 
	mov.b64 	{%temp, %r512}, %fd7968;
	}
	@%p686 bra 	$L__BB1_714;
	and.b32  	%r2643, %r512, 2146435072;
	setp.eq.s32 	%p860, %r2643, 1126170624;
	selp.b32 	%r2644, %r12, 0, %p860;
	setp.lt.s32 	%p861, %r512, 0;
	or.b32  	%r2645, %r2644, 2146435072;
	selp.b32 	%r2646, %r2645, %r2644, %p861;
	mov.b32 	%r2647, 0;
	mov.b64 	%fd32635, {%r2647, %r2646};
	bra.uni 	$L__BB1_715;
$L__BB1_714:
	setp.lt.s32 	%p859, %r12, 0;
	{ // callseq 103, 0
	.param .b64 param0;
	st.param.f64 	[param0], %fd27;
	.param .b64 param1;
	st.param.f64 	[param1], 0d400A666666666666;
	.param .b64 retval0;
	call.uni (retval0), 
	__internal_accurate_pow, 
	(
	param0, 
	param1
	);
	ld.param.f64 	%fd7969, [retval0];
	} // callseq 103
	selp.f64 	%fd32635, 0dFFF8000000000000, %fd7969, %p859;
$L__BB1_715:
	add.f64 	%fd7971, %fd26, 0d400A666666666666;
	{
	.reg .b32 %temp; 
	mov.b64 	{%temp, %r2648}, %fd7971;
	}
	and.b32  	%r2649, %r2648, 2146435072;
	setp.ne.s32 	%p862, %r2649, 2146435072;
	@%p862 bra 	$L__BB1_720;
	setp.num.f64 	%p863, %fd26, %fd26;
	@%p863 bra 	$L__BB1_718;
	mov.f64 	%fd7972, 0d400A666666666666;
	add.rn.f64 	%fd32635, %fd26, %fd7972;
	bra.uni 	$L__BB1_720;
$L__BB1_718:
	setp.neu.f64 	%p864, %fd27, 0d7FF0000000000000;
	@%p864 bra 	$L__BB1_720;
	and.b32  	%r2650, %r512, 2146435072;
	setp.eq.s32 	%p865, %r2650, 1126170624;
	setp.lt.s32 	%p866, %r12, 0;
	setp.lt.s32 	%p867, %r512, 0;
	selp.b32 	%r2651, 0, 2146435072, %p867;
	and.b32  	%r2652, %r512, 2147483647;
	setp.ne.s32 	%p868, %r2652, 1071644672;
	or.b32  	%r2653, %r2651, -2147483648;
	selp.b32 	%r2654, %r2653, %r2651, %p868;
	selp.b32 	%r2655, %r2654, %r2651, %p865;
	selp.b32 	%r2656, %r2655, %r2651, %p866;
	mov.b32 	%r2657, 0;
	mov.b64 	%fd32635, {%r2657, %r2656};
$L__BB1_720:
	mul.f64 	%fd7974, %fd32635, 0d39F77397DEC09908;
	selp.f64 	%fd7975, 0d39F77397DEC09908, %fd7974, %p628;
	mul.f64 	%fd1080, %fd8, %fd7975;
	div.rn.f64 	%fd1081, %fd1080, 0d3E049DA7E361CE4C;
	mov.b32 	%r3280, -1023;
	mov.f64 	%fd32636, 0d3FD999999999999A;
	@%p805 bra 	$L__BB1_722;
	mov.f64 	%fd32636, 0d433999999999999A;
	{
	.reg .b32 %temp; 
	mov.b64 	{%temp, %r3278}, %fd32636;
	}
	{
	.reg .b32 %temp; 
	mov.b64 	{%r3279, %temp}, %fd32636;
	}
	mov.b32 	%r3280, -1077;
$L__BB1_722:
	add.s32 	%r2660, %r3278, -1;
	setp.gt.u32 	%p871, %r2660, 2146435070;
	@%p871 bra 	$L__BB1_726;
	shr.u32 	%r2663, %r3278, 20;
	add.s32 	%r3281, %r3280, %r2663;
	and.b32  	%r2664, %r3278, 1048575;
	or.b32  	%r2665, %r2664, 1072693248;
	mov.b64 	%fd32637, {%r3279, %r2665};
	setp.lt.u32 	%p873, %r2665, 1073127583;
	@%p873 bra 	$L__BB1_725;
	{
	.reg .b32 %temp; 
	mov.b64 	{%r2666, %temp}, %fd32637;
	}
	{
	.reg .b32 %temp; 
	mov.b64 	{%temp, %r2667}, %fd32637;
	}
	add.s32 	%r2668, %r2667, -1048576;
	mov.b64 	%fd32637, {%r2666, %r2668};
	add.s32 	%r3281, %r3281, 1;
$L__BB1_725:
	add.f64 	%fd7978, %fd32637, 0dBFF0000000000000;
	add.f64 	%fd7979, %fd32637, 0d3FF0000000000000;
	rcp.approx.ftz.f64 	%fd7980, %fd7979;
	neg.f64 	%fd7981, %fd7979;
	fma.rn.f64 	%fd7982, %fd7981, %fd7980, 0d3FF0000000000000;
	fma.rn.f64 	%fd7983, %fd7982, %fd7982, %fd7982;
	fma.rn.f64 	%fd7984, %fd7983, %fd7980, %fd7980;
	mul.f64 	%fd7985, %fd7978, %fd7984;
	fma.rn.f64 	%fd7986, %fd7978, %fd7984, %fd7985;
	mul.f64 	%fd7987, %fd7986, %fd7986;
	fma.rn.f64 	%fd7988, %fd7987, 0d3EB1380B3AE80F1E, 0d3ED0EE258B7A8B04;
	fma.rn.f64 	%fd7989, %fd7988, %fd7987, 0d3EF3B2669F02676F;
	fma.rn.f64 	%fd7990, %fd7989, %fd7987, 0d3F1745CBA9AB0956;
	fma.rn.f64 	%fd7991, %fd7990, %fd7987, 0d3F3C71C72D1B5154;
	fma.rn.f64 	%fd7992, %fd7991, %fd7987, 0d3F624924923BE72D;
	fma.rn.f64 	%fd7993, %fd7992, %fd7987, 0d3F8999999999A3C4;
	fma.rn.f64 	%fd7994, %fd7993, %fd7987, 0d3FB5555555555554;
	sub.f64 	%fd7995, %fd7978, %fd7986;
	add.f64 	%fd7996, %fd7995, %fd7995;
	neg.f64 	%fd7997, %fd7986;
	fma.rn.f64 	%fd7998, %fd7997, %fd7978, %fd7996;
	mul.f64 	%fd7999, %fd7984, %fd7998;
	mul.f64 	%fd8000, %fd7987, %fd7994;
	fma.rn.f64 	%fd8001, %fd8000, %fd7986, %fd7999;
	xor.b32  	%r2669, %r3281, -2147483648;
	mov.b32 	%r2670, 1127219200;
	mov.b64 	%fd8002, {%r2669, %r2670};
	mov.b32 	%r2671, -2147483648;
	mov.b64 	%fd8003, {%r2671, %r2670};
	sub.f64 	%fd8004, %fd8002, %fd8003;
	fma.rn.f64 	%fd8005, %fd8004, 0d3FE62E42FEFA39EF, %fd7986;
	fma.rn.f64 	%fd8006, %fd8004, 0dBFE62E42FEFA39EF, %fd8005;
	sub.f64 	%fd8007, %fd8006, %fd7986;
	sub.f64 	%fd8008, %fd8001, %fd8007;
	fma.rn.f64 	%fd8009, %fd8004, 0d3C7ABC9E3B39803F, %fd8008;
	add.f64 	%fd32638, %fd8005, %fd8009;
	bra.uni 	$L__BB1_727;
$L__BB1_726:
	fma.rn.f64 	%fd7977, %fd32636, 0d7FF0000000000000, 0d7FF0000000000000;
	{
	.reg .b32 %temp; 
	mov.b64 	{%temp, %r2661}, %fd32636;
	}
	and.b32  	%r2662, %r2661, 2147483647;
	setp.eq.s32 	%p872, %r2662, 0;
	selp.f64 	%fd32638, 0dFFF0000000000000, %fd7977, %p872;
$L__BB1_727:
	mul.f64 	%fd8010, %fd32638, 0d3C695355BAAAFAD3;
	fma.rn.f64 	%fd8011, %fd32638, 0d3FDBCB7B1526E50E, %fd8010;
	mul.f64 	%fd1089, %fd8011, 0d3FF451EB851EB852;
	{
	.reg .b32 %temp; 
	mov.b64 	{%temp, %r3282}, %fd1081;
	}
	{
	.reg .b32 %temp; 
	mov.b64 	{%r3283, %temp}, %fd1081;
	}
	setp.gt.s32 	%p874, %r3282, 1048575;
	mov.b32 	%r3284, -1023;
	mov.f64 	%fd32639, %fd1081;
	@%p874 bra 	$L__BB1_729;
	mul.f64 	%fd32639, %fd1081, 0d4350000000000000;
	{
	.reg .b32 %temp; 
	mov.b64 	{%temp, %r3282}, %fd32639;
	}
	{
	.reg .b32 %temp; 
	mov.b64 	{%r3283, %temp}, %fd32639;
	}
	mov.b32 	%r3284, -1077;
$L__BB1_729:
	add.s32 	%r2674, %r3282, -1;
	setp.gt.u32 	%p875, %r2674, 2146435070;
	@%p875 bra 	$L__BB1_733;
	shr.u32 	%r2677, %r3282, 20;
	add.s32 	%r3285, %r3284, %r2677;
	and.b32  	%r2678, %r3282, 1048575;
	or.b32  	%r2679, %r2678, 1072693248;
	mov.b64 	%fd32640, {%r3283, %r2679};
	setp.lt.u32 	%p877, %r2679, 1073127583;
	@%p877 bra 	$L__BB1_732;
	{
	.reg .b32 %temp; 
	mov.b64 	{%r2680, %temp}, %fd32640;
	}
	{
	.reg .b32 %temp; 
	mov.b64 	{%temp, %r2681}, %fd32640;
	}
	add.s32 	%r2682, %r2681, -1048576;
	mov.b64 	%fd32640, {%r2680, %r2682};
	add.s32 	%r3285, %r3285, 1;
$L__BB1_732:
	add.f64 	%fd8013, %fd32640, 0dBFF0000000000000;
	add.f64 	%fd8014, %fd32640, 0d3FF0000000000000;
	rcp.approx.ftz.f64 	%fd8015, %fd8014;
	neg.f64 	%fd8016, %fd8014;
	fma.rn.f64 	%fd8017, %fd8016, %fd8015, 0d3FF0000000000000;
	fma.rn.f64 	%fd8018, %fd8017, %fd8017, %fd8017;
	fma.rn.f64 	%fd8019, %fd8018, %fd8015, %fd8015;
	mul.f64 	%fd8020, %fd8013, %fd8019;
	fma.rn.f64 	%fd8021, %fd8013, %fd8019, %fd8020;
	mul.f64 	%fd8022, %fd8021, %fd8021;
	fma.rn.f64 	%fd8023, %fd8022, 0d3EB1380B3AE80F1E, 0d3ED0EE258B7A8B04;
	fma.rn.f64 	%fd8024, %fd8023, %fd8022, 0d3EF3B2669F02676F;
	fma.rn.f64 	%fd8025, %fd8024, %fd8022, 0d3F1745CBA9AB0956;
	fma.rn.f64 	%fd8026, %fd8025, %fd8022, 0d3F3C71C72D1B5154;
	fma.rn.f64 	%fd8027, %fd8026, %fd8022, 0d3F624924923BE72D;
	fma.rn.f64 	%fd8028, %fd8027, %fd8022, 0d3F8999999999A3C4;
	fma.rn.f64 	%fd8029, %fd8028, %fd8022, 0d3FB5555555555554;
	sub.f64 	%fd8030, %fd8013, %fd8021;
	add.f64 	%fd8031, %fd8030, %fd8030;
	neg.f64 	%fd8032, %fd8021;
	fma.rn.f64 	%fd8033, %fd8032, %fd8013, %fd8031;
	mul.f64 	%fd8034, %fd8019, %fd8033;
	mul.f64 	%fd8035, %fd8022, %fd8029;
	fma.rn.f64 	%fd8036, %fd8035, %fd8021, %fd8034;
	xor.b32  	%r2683, %r3285, -2147483648;
	mov.b32 	%r2684, 1127219200;
	mov.b64 	%fd8037, {%r2683, %r2684};
	mov.b32 	%r2685, -2147483648;
	mov.b64 	%fd8038, {%r2685, %r2684};
	sub.f64 	%fd8039, %fd8037, %fd8038;
	fma.rn.f64 	%fd8040, %fd8039, 0d3FE62E42FEFA39EF, %fd8021;
	fma.rn.f64 	%fd8041, %fd8039, 0dBFE62E42FEFA39EF, %fd8040;
	sub.f64 	%fd8042, %fd8041, %fd8021;
	sub.f64 	%fd8043, %fd8036, %fd8042;
	fma.rn.f64 	%fd8044, %fd8039, 0d3C7ABC9E3B39803F, %fd8043;
	add.f64 	%fd32641, %fd8040, %fd8044;
	bra.uni 	$L__BB1_734;
$L__BB1_733:
	fma.rn.f64 	%fd8012, %fd32639, 0d7FF0000000000000, 0d7FF0000000000000;
	{
	.reg .b32 %temp; 
	mov.b64 	{%temp, %r2675}, %fd32639;
	}
	and.b32  	%r2676, %r2675, 2147483647;
	setp.eq.s32 	%p876, %r2676, 0;
	selp.f64 	%fd32641, 0dFFF0000000000000, %fd8012, %p876;
$L__BB1_734:
	and.b32  	%r2686, %r749, 2146435072;
	setp.eq.s32 	%p878, %r2686, 1062207488;
	mul.f64 	%fd8045, %fd32641, 0d3C695355BAAAFAD3;
	fma.rn.f64 	%fd8046, %fd32641, 0d3FDBCB7B1526E50E, %fd8045;
	mov.f64 	%fd8047, 0d3FE8000000000000;
	sub.f64 	%fd8048, %fd8047, %fd1089;
	div.rn.f64 	%fd1098, %fd8046, %fd8048;
	{
	.reg .b32 %temp; 
	mov.b64 	{%temp, %r531}, %fd1098;
	}
	abs.f64 	%fd1099, %fd1098;
	{ // callseq 104, 0
	.param .b64 param0;
	st.param.f64 	[param0], %fd1099;
	.param .b64 param1;
	st.param.f64 	[param1], 0d4000000000000000;
	.param .b64 retval0;
	call.uni (retval0), 
	__internal_accurate_pow, 
	(
	param0, 
	param1
	);
	ld.param.f64 	%fd8049, [retval0];
	} // callseq 104
	setp.lt.s32 	%p879, %r531, 0;
	neg.f64 	%fd8051, %fd8049;
	selp.f64 	%fd8052, %fd8051, %fd8049, %p878;
	selp.f64 	%fd32643, %fd8052, %fd8049, %p879;
	setp.neu.f64 	%p880, %fd1098, 0d0000000000000000;
	@%p880 bra 	$L__BB1_736;
	and.b32  	%r2687, %r749, 2146435072;
	setp.eq.s32 	%p881, %r2687, 1062207488;
	selp.b32 	%r2688, %r531, 0, %p881;
	setp.lt.s32 	%p882, %r749, 0;
	or.b32  	%r2689, %r2688, 2146435072;
	selp.b32 	%r2690, %r2689, %r2688, %p882;
	mov.b32 	%r2691, 0;
	mov.b64 	%fd32643, {%r2691, %r2690};
$L__BB1_736:
	add.f64 	%fd8053, %fd1098, 0d4000000000000000;
	{
	.reg .b32 %temp; 
	mov.b64 	{%temp, %r2692}, %fd8053;
	}
	and.b32  	%r2693, %r2692, 2146435072;
	setp.ne.s32 	%p883, %r2693, 2146435072;
	@%p883 bra 	$L__BB1_741;
	setp.num.f64 	%p884, %fd1098, %fd1098;
	@%p884 bra 	$L__BB1_739;
	mov.f64 	%fd8054, 0d4000000000000000;
	add.rn.f64 	%fd32643, %fd1098, %fd8054;
	bra.uni 	$L__BB1_741;
$L__BB1_739:
	setp.neu.f64 	%p885, %fd1099, 0d7FF0000000000000;
	@%p885 bra 	$L__BB1_741;
	and.b32  	%r2694, %r749, 2146435072;
	setp.eq.s32 	%p887, %r2694, 1062207488;
	setp.lt.s32 	%p888, %r749, 0;
	selp.b32 	%r2695, 0, 2146435072, %p888;
	and.b32  	%r2696, %r749, 2147483647;
	setp.ne.s32 	%p889, %r2696, 1071644672;
	or.b32  	%r2697, %r2695, -2147483648;
	selp.b32 	%r2698, %r2697, %r2695, %p889;
	selp.b32 	%r2699, %r2698, %r2695, %p887;
	selp.b32 	%r2700, %r2699, %r2695, %p879;
	mov.b32 	%r2701, 0;
	mov.b64 	%fd32643, {%r2701, %r2700};
$L__BB1_741:
	setp.eq.f64 	%p891, %fd1098, 0d3FF0000000000000;
	add.f64 	%fd8055, %fd32643, 0d3FF0000000000000;
	rcp.rn.f64 	%fd8056, %fd8055;
	selp.f64 	%fd8057, 0d3FE0000000000000, %fd8056, %p891;
	{
	.reg .b32 %temp; 
	mov.b64 	{%temp, %r532}, %fd8057;
	}
	shr.u32 	%r2702, %r532, 20;
	and.b32  	%r2703, %r2702, 2047;
	add.s32 	%r2704, %r2703, -1012;
	mov.b64 	%rd211, %fd8057;
	shl.b64 	%rd212, %rd211, %r2704;
	setp.eq.s64 	%p892, %rd212, -9223372036854775808;
	{ // callseq 105, 0
	.param .b64 param0;
	st.param.f64 	[param0], 0d3FD999999999999A;
	.param .b64 param1;
	st.param.f64 	[param1], %fd8057;
	.param .b64 retval0;
	call.uni (retval0), 
	__internal_accurate_pow, 
	(
	param0, 
	param1
	);
	ld.param.f64 	%fd8058, [retval0];
	} // callseq 105
	neg.f64 	%fd8060, %fd8058;
	selp.f64 	%fd8061, %fd8060, %fd8058, %p892;
	selp.f64 	%fd8062, %fd8061, %fd8058, %p826;
	cvt.rzi.f64.f64 	%fd8063, %fd8057;
	setp.neu.f64 	%p893, %fd8057, %fd8063;
	selp.f64 	%fd8065, 0dFFF8000000000000, %fd8062, %p893;
	selp.f64 	%fd32644, %fd8065, %fd8062, %p826;
	add.f64 	%fd8066, %fd8057, 0d3FD999999999999A;
	{
	.reg .b32 %temp; 
	mov.b64 	{%temp, %r2705}, %fd8066;
	}
	and.b32  	%r2706, %r2705, 2146435072;
	setp.ne.s32 	%p894, %r2706, 2146435072;
	@%p894 bra 	$L__BB1_746;
	setp.num.f64 	%p895, %fd8057, %fd8057;
	@%p895 bra 	$L__BB1_744;
	mov.f64 	%fd8068, 0d3FD999999999999A;
	add.rn.f64 	%fd32644, %fd8068, %fd8057;
	bra.uni 	$L__BB1_746;
$L__BB1_744:
	abs.f64 	%fd8067, %fd8057;
	setp.neu.f64 	%p896, %fd8067, 0d7FF0000000000000;
	@%p896 bra 	$L__BB1_746;
	shr.s32 	%r2707, %r532, 31;
	and.b32  	%r2708, %r2707, 2146435072;
	mov.b32 	%r2709, 0;
	mov.b64 	%fd32644, {%r2709, %r2708};
$L__BB1_746:
	setp.eq.f64 	%p897, %fd8057, 0d0000000000000000;
	selp.f64 	%fd8069, 0d3FF0000000000000, %fd32644, %p897;
	add.f64 	%fd8070, %fd1081, 0d3FF0000000000000;
	div.rn.f64 	%fd8071, %fd1080, %fd8070;
	mul.f64 	%fd1111, %fd8071, %fd8069;
	mov.f64 	%fd8072, 0dC089000000000000;
	div.rn.f64 	%fd1112, %fd8072, %fd7;
	fma.rn.f64 	%fd8073, %fd1112, 0d3FF71547652B82FE, 0d4338000000000000;
	{
	.reg .b32 %temp; 
	mov.b64 	{%r533, %temp}, %fd8073;
	}
	mov.f64 	%fd8074, 0dC338000000000000;
	add.rn.f64 	%fd8075, %fd8073, %fd8074;
	fma.rn.f64 	%fd8076, %fd8075, 0dBFE62E42FEFA39EF, %fd1112;
	fma.rn.f64 	%fd8077, %fd8075, 0dBC7ABC9E3B39803F, %fd8076;
	fma.rn.f64 	%fd8078, %fd8077, 0d3E5ADE1569CE2BDF, 0d3E928AF3FCA213EA;
	fma.rn.f64 	%fd8079, %fd8078, %fd8077, 0d3EC71DEE62401315;
	fma.rn.f64 	%fd8080, %fd8079, %fd8077, 0d3EFA01997C89EB71;
	fma.rn.f64 	%fd8081, %fd8080, %fd8077, 0d3F2A01A014761F65;
	fma.rn.f64 	%fd8082, %fd8081, %fd8077, 0d3F56C16C1852B7AF;
	fma.rn.f64 	%fd8083, %fd8082, %fd8077, 0d3F81111111122322;
	fma.rn.f64 	%fd8084, %fd8083, %fd8077, 0d3FA55555555502A1;
	fma.rn.f64 	%fd8085, %fd8084, %fd8077, 0d3FC5555555555511;
	fma.rn.f64 	%fd8086, %fd8085, %fd8077, 0d3FE000000000000B;
	fma.rn.f64 	%fd8087, %fd8086, %fd8077, 0d3FF0000000000000;
	fma.rn.f64 	%fd8088, %fd8087, %fd8077, 0d3FF0000000000000;
	{
	.reg .b32 %temp; 
	mov.b64 	{%r534, %temp}, %fd8088;
	}
	{
	.reg .b32 %temp; 
	mov.b64 	{%temp, %r535}, %fd8088;
	}
	shl.b32 	%r2710, %r533, 20;
	add.s32 	%r2711, %r2710, %r535;
	mov.b64 	%fd32645, {%r534, %r2711};
	{
	.reg .b32 %temp; 
	mov.b64 	{%temp, %r2712}, %fd1112;
	}
	mov.b32 	%f225, %r2712;
	abs.f32 	%f101, %f225;
	setp.lt.f32 	%p898, %f101, 0f4086232B;
	@%p898 bra 	$L__BB1_749;
	setp.lt.f64 	%p899, %fd1112, 0d0000000000000000;
	add.f64 	%fd8089, %fd1112, 0d7FF0000000000000;
	selp.f64 	%fd32645, 0d0000000000000000, %fd8089, %p899;
	setp.geu.f32 	%p900, %f101, 0f40874800;
	@%p900 bra 	$L__BB1_749;
	shr.u32 	%r2713, %r533, 31;
	add.s32 	%r2714, %r533, %r2713;
	shr.s32 	%r2715, %r2714, 1;
	shl.b32 	%r2716, %r2715, 20;
	add.s32 	%r2717, %r535, %r2716;
	mov.b64 	%fd8090, {%r534, %r2717};
	sub.s32 	%r2718, %r533, %r2715;
	shl.b32 	%r2719, %r2718, 20;
	add.s32 	%r2720, %r2719, 1072693248;
	mov.b32 	%r2721, 0;
	mov.b64 	%fd8091, {%r2721, %r2720};
	mul.f64 	%fd32645, %fd8091, %fd8090;
$L__BB1_749:
	mul.f64 	%fd1117, %fd32645, 0d3DB2B1131940C8B2;
	mov.f64 	%fd8092, 0d406CC00000000000;
	div.rn.f64 	%fd1118, %fd8092, %fd7;
	fma.rn.f64 	%fd8093, %fd1118, 0d3FF71547652B82FE, 0d4338000000000000;
	{
	.reg .b32 %temp; 
	mov.b64 	{%r536, %temp}, %fd8093;
	}
	mov.f64 	%fd8094, 0dC338000000000000;
	add.rn.f64 	%fd8095, %fd8093, %fd8094;
	fma.rn.f64 	%fd8096, %fd8095, 0dBFE62E42FEFA39EF, %fd1118;
	fma.rn.f64 	%fd8097, %fd8095, 0dBC7ABC9E3B39803F, %fd8096;
	fma.rn.f64 	%fd8098, %fd8097, 0d3E5ADE1569CE2BDF, 0d3E928AF3FCA213EA;
	fma.rn.f64 	%fd8099, %fd8098, %fd8097, 0d3EC71DEE62401315;
	fma.rn.f64 	%fd8100, %fd8099, %fd8097, 0d3EFA01997C89EB71;
	fma.rn.f64 	%fd8101, %fd8100, %fd8097, 0d3F2A01A014761F65;
	fma.rn.f64 	%fd8102, %fd8101, %fd8097, 0d3F56C16C1852B7AF;
	fma.rn.f64 	%fd8103, %fd8102, %fd8097, 0d3F81111111122322;
	fma.rn.f64 	%fd8104, %fd8103, %fd8097, 0d3FA55555555502A1;
	fma.rn.f64 	%fd8105, %fd8104, %fd8097, 0d3FC5555555555511;
	fma.rn.f64 	%fd8106, %fd8105, %fd8097, 0d3FE000000000000B;
	fma.rn.f64 	%fd8107, %fd8106, %fd8097, 0d3FF0000000000000;
	fma.rn.f64 	%fd8108, %fd8107, %fd8097, 0d3FF0000000000000;
	{
	.reg .b32 %temp; 
	mov.b64 	{%r537, %temp}, %fd8108;
	}
	{
	.reg .b32 %temp; 
	mov.b64 	{%temp, %r538}, %fd8108;
	}
	shl.b32 	%r2722, %r536, 20;
	add.s32 	%r2723, %r2722, %r538;
	mov.b64 	%fd32646, {%r537, %r2723};
	{
	.reg .b32 %temp; 
	mov.b64 	{%temp, %r2724}, %fd1118;
	}
	mov.b32 	%f226, %r2724;
	abs.f32 	%f102, %f226;
	setp.lt.f32 	%p901, %f102, 0f4086232B;
	@%p901 bra 	$L__BB1_752;
	setp.lt.f64 	%p902, %fd1118, 0d0000000000000000;
	add.f64 	%fd8109, %fd1118, 0d7FF0000000000000;
	selp.f64 	%fd32646, 0d0000000000000000, %fd8109, %p902;
	setp.geu.f32 	%p903, %f102, 0f40874800;
	@%p903 bra 	$L__BB1_752;
	shr.u32 	%r2725, %r536, 31;
	add.s32 	%r2726, %r536, %r2725;
	shr.s32 	%r2727, %r2726, 1;
	shl.b32 	%r2728, %r2727, 20;
	add.s32 	%r2729, %r538, %r2728;
	mov.b64 	%fd8110, {%r537, %r2729};
	sub.s32 	%r2730, %r536, %r2727;
	shl.b32 	%r2731, %r2730, 20;
	add.s32 	%r2732, %r2731, 1072693248;
	mov.b32 	%r2733, 0;
	mov.b64 	%fd8111, {%r2733, %r2732};
	mul.f64 	%fd32646, %fd8111, %fd8110;
$L__BB1_752:
	mul.f64 	%fd1123, %fd32646, 0d3DB4E406496685F4;
	mov.f64 	%fd8112, 0d408A400000000000;
	div.rn.f64 	%fd1124, %fd8112, %fd7;
	fma.rn.f64 	%fd8113, %fd1124, 0d3FF71547652B82FE, 0d4338000000000000;
	{
	.reg .b32 %temp; 
	mov.b64 	{%r539, %temp}, %fd8113;
	}
	mov.f64 	%fd8114, 0dC338000000000000;
	add.rn.f64 	%fd8115, %fd8113, %fd8114;
	fma.rn.f64 	%fd8116, %fd8115, 0dBFE62E42FEFA39EF, %fd1124;
	fma.rn.f64 	%fd8117, %fd8115, 0dBC7ABC9E3B39803F, %fd8116;
	fma.rn.f64 	%fd8118, %fd8117, 0d3E5ADE1569CE2BDF, 0d3E928AF3FCA213EA;
	fma.rn.f64 	%fd8119, %fd8118, %fd8117, 0d3EC71DEE62401315;
	fma.rn.f64 	%fd8120, %fd8119, %fd8117, 0d3EFA01997C89EB71;
	fma.rn.f64 	%fd8121, %fd8120, %fd8117, 0d3F2A01A014761F65;
	fma.rn.f64 	%fd8122, %fd8121, %fd8117, 0d3F56C16C1852B7AF;
	fma.rn.f64 	%fd8123, %fd8122, %fd8117, 0d3F81111111122322;
	fma.rn.f64 	%fd8124, %fd8123, %fd8117, 0d3FA55555555502A1;
	fma.rn.f64 	%fd8125, %fd8124, %fd8117, 0d3FC5555555555511;
	fma.rn.f64 	%fd8126, %fd8125, %fd8117, 0d3FE000000000000B;
	fma.rn.f64 	%fd8127, %fd8126, %fd8117, 0d3FF0000000000000;
	fma.rn.f64 	%fd8128, %fd8127, %fd8117, 0d3FF0000000000000;
	{
	.reg .b32 %temp; 
	mov.b64 	{%r540, %temp}, %fd8128;
	}
	{
	.reg .b32 %temp; 
	mov.b64 	{%temp, %r541}, %fd8128;
	}
	shl.b32 	%r2734, %r539, 20;
	add.s32 	%r2735, %r2734, %r541;
	mov.b64 	%fd32647, {%r540, %r2735};
	{
	.reg .b32 %temp; 
	mov.b64 	{%temp, %r2736}, %fd1124;
	}
	mov.b32 	%f227, %r2736;
	abs.f32 	%f103, %f227;
	setp.lt.f32 	%p904, %f103, 0f4086232B;
	@%p904 bra 	$L__BB1_755;
	setp.lt.f64 	%p905, %fd1124, 0d0000000000000000;
	add.f64 	%fd8129, %fd1124, 0d7FF0000000000000;
	selp.f64 	%fd32647, 0d0000000000000000, %fd8129, %p905;
	setp.geu.f32 	%p906, %f103, 0f40874800;
	@%p906 bra 	$L__BB1_755;
	shr.u32 	%r2737, %r539, 31;
	add.s32 	%r2738, %r539, %r2737;
	shr.s32 	%r2739, %r2738, 1;
	shl.b32 	%r2740, %r2739, 20;
	add.s32 	%r2741, %r541, %r2740;
	mov.b64 	%fd8130, {%r540, %r2741};
	sub.s32 	%r2742, %r539, %r2739;
	shl.b32 	%r2743, %r2742, 20;
	add.s32 	%r2744, %r2743, 1072693248;
	mov.b32 	%r2745, 0;
	mov.b64 	%fd8131, {%r2745, %r2744};
	mul.f64 	%fd32647, %fd8131, %fd8130;
$L__BB1_755:
	mul.f64 	%fd1129, %fd32647, 0d3D2053572801A604;
	mov.f64 	%fd8132, 0dC07C200000000000;
	div.rn.f64 	%fd1130, %fd8132, %fd7;
	fma.rn.f64 	%fd8133, %fd1130, 0d3FF71547652B82FE, 0d4338000000000000;
	{
	.reg .b32 %temp; 
	mov.b64 	{%r542, %temp}, %fd8133;
	}
	mov.f64 	%fd8134, 0dC338000000000000;
	add.rn.f64 	%fd8135, %fd8133, %fd8134;
	fma.rn.f64 	%fd8136, %fd8135, 0dBFE62E42FEFA39EF, %fd1130;
	fma.rn.f64 	%fd8137, %fd8135, 0dBC7ABC9E3B39803F, %fd8136;
	fma.rn.f64 	%fd8138, %fd8137, 0d3E5ADE1569CE2BDF, 0d3E928AF3FCA213EA;
	fma.rn.f64 	%fd8139, %fd8138, %fd8137, 0d3EC71DEE62401315;
	fma.rn.f64 	%fd8140, %fd8139, %fd8137, 0d3EFA01997C89EB71;
	fma.rn.f64 	%fd8141, %fd8140, %fd8137, 0d3F2A01A014761F65;
	fma.rn.f64 	%fd8142, %fd8141, %fd8137, 0d3F56C16C1852B7AF;
	fma.rn.f64 	%fd8143, %fd8142, %fd8137, 0d3F81111111122322;
	fma.rn.f64 	%fd8144, %fd8143, %fd8137, 0d3FA55555555502A1;
	fma.rn.f64 	%fd8145, %fd8144, %fd8137, 0d3FC5555555555511;
	fma.rn.f64 	%fd8146, %fd8145, %fd8137, 0d3FE000000000000B;
	fma.rn.f64 	%fd8147, %fd8146, %fd8137, 0d3FF0000000000000;
	fma.rn.f64 	%fd8148, %fd8147, %fd8137, 0d3FF0000000000000;
	{
	.reg .b32 %temp; 
	mov.b64 	{%r543, %temp}, %fd8148;
	}
	{
	.reg .b32 %temp; 
	mov.b64 	{%temp, %r544}, %fd8148;
	}
	shl.b32 	%r2746, %r542, 20;
	add.s32 	%r2747, %r2746, %r544;
	mov.b64 	%fd32648, {%r543, %r2747};
	{
	.reg .b32 %temp; 
	mov.b64 	{%temp, %r2748}, %fd1130;
	}
	mov.b32 	%f228, %r2748;
	abs.f32 	%f104, %f228;
	setp.lt.f32 	%p907, %f104, 0f4086232B;
	@%p907 bra 	$L__BB1_758;
	setp.lt.f64 	%p908, %fd1130, 0d0000000000000000;
	add.f64 	%fd8149, %fd1130, 0d7FF0000000000000;
	selp.f64 	%fd32648, 0d0000000000000000, %fd8149, %p908;
	setp.geu.f32 	%p909, %f104, 0f40874800;
	@%p909 bra 	$L__BB1_758;
	shr.u32 	%r2749, %r542, 31;
	add.s32 	%r2750, %r542, %r2749;
	shr.s32 	%r2751, %r2750, 1;
	shl.b32 	%r2752, %r2751, 20;
	add.s32 	%r2753, %r544, %r2752;
	mov.b64 	%fd8150, {%r543, %r2753};
	sub.s32 	%r2754, %r542, %r2751;
	shl.b32 	%r2755, %r2754, 20;
	add.s32 	%r2756, %r2755, 1072693248;
	mov.b32 	%r2757, 0;
	mov.b64 	%fd8151, {%r2757, %r2756};
	mul.f64 	%fd32648, %fd8151, %fd8150;
$L__BB1_758:
	mul.f64 	%fd1135, %fd32648, 0d3DA0EEB6F2BC314A;
	mul.f64 	%fd1136, %fd32579, 0d3D93CA8CB153A753;
	mov.f64 	%fd8152, 0d4063600000000000;
	div.rn.f64 	%fd1137, %fd8152, %fd7;
	fma.rn.f64 	%fd8153, %fd1137, 0d3FF71547652B82FE, 0d4338000000000000;
	{
	.reg .b32 %temp; 
	mov.b64 	{%r545, %temp}, %fd8153;
	}
	mov.f64 	%fd8154, 0dC338000000000000;
	add.rn.f64 	%fd8155, %fd8153, %fd8154;
	fma.rn.f64 	%fd8156, %fd8155, 0dBFE62E42FEFA39EF, %fd1137;
	fma.rn.f64 	%fd8157, %fd8155, 0dBC7ABC9E3B39803F, %fd8156;
	fma.rn.f64 	%fd8158, %fd8157, 0d3E5ADE1569CE2BDF, 0d3E928AF3FCA213EA;
	fma.rn.f64 	%fd8159, %fd8158, %fd8157, 0d3EC71DEE62401315;
	fma.rn.f64 	%fd8160, %fd8159, %fd8157, 0d3EFA01997C89EB71;
	fma.rn.f64 	%fd8161, %fd8160, %fd8157, 0d3F2A01A014761F65;
	fma.rn.f64 	%fd8162, %fd8161, %fd8157, 0d3F56C16C1852B7AF;
	fma.rn.f64 	%fd8163, %fd8162, %fd8157, 0d3F81111111122322;
	fma.rn.f64 	%fd8164, %fd8163, %fd8157, 0d3FA55555555502A1;
	fma.rn.f64 	%fd8165, %fd8164, %fd8157, 0d3FC5555555555511;
	fma.rn.f64 	%fd8166, %fd8165, %fd8157, 0d3FE000000000000B;
	fma.rn.f64 	%fd8167, %fd8166, %fd8157, 0d3FF0000000000000;
	fma.rn.f64 	%fd8168, %fd8167, %fd8157, 0d3FF0000000000000;
	{
	.reg .b32 %temp; 
	mov.b64 	{%r546, %temp}, %fd8168;
	}
	{
	.reg .b32 %temp; 
	mov.b64 	{%temp, %r547}, %fd8168;
	}
	shl.b32 	%r2758, %r545, 20;
	add.s32 	%r2759, %r2758, %r547;
	mov.b64 	%fd32649, {%r546, %r2759};
	{
	.reg .b32 %temp; 
	mov.b64 	{%temp, %r2760}, %fd1137;
	}
	mov.b32 	%f229, %r2760;
	abs.f32 	%f105, %f229;
	setp.lt.f32 	%p910, %f105, 0f4086232B;
	@%p910 bra 	$L__BB1_761;
	setp.lt.f64 	%p911, %fd1137, 0d0000000000000000;
	add.f64 	%fd8169, %fd1137, 0d7FF0000000000000;
	selp.f64 	%fd32649, 0d0000000000000000, %fd8169, %p911;
	setp.geu.f32 	%p912, %f105, 0f40874800;
	@%p912 bra 	$L__BB1_761;
	shr.u32 	%r2761, %r545, 31;
	add.s32 	%r2762, %r545, %r2761;
	shr.s32 	%r2763, %r2762, 1;
	shl.b32 	%r2764, %r2763, 20;
	add.s32 	%r2765, %r547, %r2764;
	mov.b64 	%fd8170, {%r546, %r2765};
	sub.s32 	%r2766, %r545, %r2763;
	shl.b32 	%r2767, %r2766, 20;
	add.s32 	%r2768, %r2767, 1072693248;
	mov.b32 	%r2769, 0;
	mov.b64 	%fd8171, {%r2769, %r2768};
	mul.f64 	%fd32649, %fd8171, %fd8170;
$L__BB1_761:
	mul.f64 	%fd1142, %fd32649, 0d3D9D7787852CE810;
	mov.f64 	%fd8172, 0dC07AE00000000000;
	div.rn.f64 	%fd1143, %fd8172, %fd7;
	fma.rn.f64 	%fd8173, %fd1143, 0d3FF71547652B82FE, 0d4338000000000000;
	{
	.reg .b32 %temp; 
	mov.b64 	{%r548, %temp}, %fd8173;
	}
	mov.f64 	%fd8174, 0dC338000000000000;
	add.rn.f64 	%fd8175, %fd8173, %fd8174;
	fma.rn.f64 	%fd8176, %fd8175, 0dBFE62E42FEFA39EF, %fd1143;
	fma.rn.f64 	%fd8177, %fd8175, 0dBC7ABC9E3B39803F, %fd8176;
	fma.rn.f64 	%fd8178, %fd8177, 0d3E5ADE1569CE2BDF, 0d3E928AF3FCA213EA;
	fma.rn.f64 	%fd8179, %fd8178, %fd8177, 0d3EC71DEE62401315;
	fma.rn.f64 	%fd8180, %fd8179, %fd8177, 0d3EFA01997C89EB71;
	fma.rn.f64 	%fd8181, %fd8180, %fd8177, 0d3F2A01A014761F65;
	fma.rn.f64 	%fd8182, %fd8181, %fd8177, 0d3F56C16C1852B7AF;
	fma.rn.f64 	%fd8183, %fd8182, %fd8177, 0d3F81111111122322;
	fma.rn.f64 	%fd8184, %fd8183, %fd8177, 0d3FA55555555502A1;
	fma.rn.f64 	%fd8185, %fd8184, %fd8177, 0d3FC5555555555511;
	fma.rn.f64 	%fd8186, %fd8185, %fd8177, 0d3FE000000000000B;
	fma.rn.f64 	%fd8187, %fd8186, %fd8177, 0d3FF0000000000000;
	fma.rn.f64 	%fd8188, %fd8187, %fd8177, 0d3FF0000000000000;
	{
	.reg .b32 %temp; 
	mov.b64 	{%r549, %temp}, %fd8188;
	}
	{
	.reg .b32 %temp; 
	mov.b64 	{%temp, %r550}, %fd8188;
	}
	shl.b32 	%r2770, %r548, 20;
	add.s32 	%r2771, %r2770, %r550;
	mov.b64 	%fd32650, {%r549, %r2771};
	{
	.reg .b32 %temp; 
	mov.b64 	{%temp, %r2772}, %fd1143;
	}
	mov.b32 	%f230, %r2772;
	abs.f32 	%f106, %f230;
	setp.lt.f32 	%p913, %f106, 0f4086232B;
	@%p913 bra 	$L__BB1_764;
	setp.lt.f64 	%p914, %fd1143, 0d0000000000000000;
	add.f64 	%fd8189, %fd1143, 0d7FF0000000000000;
	selp.f64 	%fd32650, 0d0000000000000000, %fd8189, %p914;
	setp.geu.f32 	%p915, %f106, 0f40874800;
	@%p915 bra 	$L__BB1_764;
	shr.u32 	%r2773, %r548, 31;
	add.s32 	%r2774, %r548, %r2773;
	shr.s32 	%r2775, %r2774, 1;
	shl.b32 	%r2776, %r2775, 20;
	add.s32 	%r2777, %r550, %r2776;
	mov.b64 	%fd8190, {%r549, %r2777};
	sub.s32 	%r2778, %r548, %r2775;
	shl.b32 	%r2779, %r2778, 20;
	add.s32 	%r2780, %r2779, 1072693248;
	mov.b32 	%r2781, 0;
	mov.b64 	%fd8191, {%r2781, %r2780};
	mul.f64 	%fd32650, %fd8191, %fd8190;
$L__BB1_764:
	mul.f64 	%fd1148, %fd32650, 0d3DE07E1FE91B0B70;
	mov.f64 	%fd8192, 0d406E000000000000;
	div.rn.f64 	%fd1149, %fd8192, %fd7;
	fma.rn.f64 	%fd8193, %fd1149, 0d3FF71547652B82FE, 0d4338000000000000;
	{
	.reg .b32 %temp; 
	mov.b64 	{%r551, %temp}, %fd8193;
	}
	mov.f64 	%fd8194, 0dC338000000000000;
	add.rn.f64 	%fd8195, %fd8193, %fd8194;
	fma.rn.f64 	%fd8196, %fd8195, 0dBFE62E42FEFA39EF, %fd1149;
	fma.rn.f64 	%fd8197, %fd8195, 0dBC7ABC9E3B39803F, %fd8196;
	fma.rn.f64 	%fd8198, %fd8197, 0d3E5ADE1569CE2BDF, 0d3E928AF3FCA213EA;
	fma.rn.f64 	%fd8199, %fd8198, %fd8197, 0d3EC71DEE62401315;
	fma.rn.f64 	%fd8200, %fd8199, %fd8197, 0d3EFA01997C89EB71;
	fma.rn.f64 	%fd8201, %fd8200, %fd8197, 0d3F2A01A014761F65;
	fma.rn.f64 	%fd8202, %fd8201, %fd8197, 0d3F56C16C1852B7AF;
	fma.rn.f64 	%fd8203, %fd8202, %fd8197, 0d3F81111111122322;
	fma.rn.f64 	%fd8204, %fd8203, %fd8197, 0d3FA55555555502A1;
	fma.rn.f64 	%fd8205, %fd8204, %fd8197, 0d3FC5555555555511;
	fma.rn.f64 	%fd8206, %fd8205, %fd8197, 0d3FE000000000000B;
	fma.rn.f64 	%fd8207, %fd8206, %fd8197, 0d3FF0000000000000;
	fma.rn.f64 	%fd8208, %fd8207, %fd8197, 0d3FF0000000000000;
	{
	.reg .b32 %temp; 
	mov.b64 	{%r552, %temp}, %fd8208;
	}
	{
	.reg .b32 %temp; 
	mov.b64 	{%temp, %r553}, %fd8208;
	}
	shl.b32 	%r2782, %r551, 20;
	add.s32 	%r2783, %r2782, %r553;
	mov.b64 	%fd32651, {%r552, %r2783};
	{
	.reg .b32 %temp; 
	mov.b64 	{%temp, %r2784}, %fd1149;
	}
	mov.b32 	%f231, %r2784;
	abs.f32 	%f107, %f231;
	setp.lt.f32 	%p916, %f107, 0f4086232B;
	@%p916 bra 	$L__BB1_767;
	setp.lt.f64 	%p917, %fd1149, 0d0000000000000000;
	add.f64 	%fd8209, %fd1149, 0d7FF0000000000000;
	selp.f64 	%fd32651, 0d0000000000000000, %fd8209, %p917;
	setp.geu.f32 	%p918, %f107, 0f40874800;
	@%p918 bra 	$L__BB1_767;
	shr.u32 	%r2785, %r551, 31;
	add.s32 	%r2786, %r551, %r2785;
	shr.s32 	%r2787, %r2786, 1;
	shl.b32 	%r2788, %r2787, 20;
	add.s32 	%r2789, %r553, %r2788;
	mov.b64 	%fd8210, {%r552, %r2789};
	sub.s32 	%r2790, %r551, %r2787;
	shl.b32 	%r2791, %r2790, 20;
	add.s32 	%r2792, %r2791, 1072693248;
	mov.b32 	%r2793, 0;
	mov.b64 	%fd8211, {%r2793, %r2792};
	mul.f64 	%fd32651, %fd8211, %fd8210;
$L__BB1_767:
	mul.f64 	%fd1154, %fd32651, 0d3DB5FD7FE1796495;
	mov.f64 	%fd8212, 0d4070400000000000;
	div.rn.f64 	%fd1155, %fd8212, %fd7;
	fma.rn.f64 	%fd8213, %fd1155, 0d3FF71547652B82FE, 0d4338000000000000;
	{
	.reg .b32 %temp; 
	mov.b64 	{%r554, %temp}, %fd8213;
	}
	mov.f64 	%fd8214, 0dC338000000000000;
	add.rn.f64 	%fd8215, %fd8213, %fd8214;
	fma.rn.f64 	%fd8216, %fd8215, 0dBFE62E42FEFA39EF, %fd1155;
	fma.rn.f64 	%fd8217, %fd8215, 0dBC7ABC9E3B39803F, %fd8216;
	fma.rn.f64 	%fd8218, %fd8217, 0d3E5ADE1569CE2BDF, 0d3E928AF3FCA213EA;
	fma.rn.f64 	%fd8219, %fd8218, %fd8217, 0d3EC71DEE62401315;
	fma.rn.f64 	%fd8220, %fd8219, %fd8217, 0d3EFA01997C89EB71;
	fma.rn.f64 	%fd8221, %fd8220, %fd8217, 0d3F2A01A014761F65;
	fma.rn.f64 	%fd8222, %fd8221, %fd8217, 0d3F56C16C1852B7AF;
	fma.rn.f64 	%fd8223, %fd8222, %fd8217, 0d3F81111111122322;
	fma.rn.f64 	%fd8224, %fd8223, %fd8217, 0d3FA55555555502A1;
	fma.rn.f64 	%fd8225, %fd8224, %fd8217, 0d3FC5555555555511;
	fma.rn.f64 	%fd8226, %fd8225, %fd8217, 0d3FE000000000000B;
	fma.rn.f64 	%fd8227, %fd8226, %fd8217, 0d3FF0000000000000;
	fma.rn.f64 	%fd8228, %fd8227, %fd8217, 0d3FF0000000000000;
	{
	.reg .b32 %temp; 
	mov.b64 	{%r555, %temp}, %fd8228;
	}
	{
	.reg .b32 %temp; 
	mov.b64 	{%temp, %r556}, %fd8228;
	}
	shl.b32 	%r2794, %r554, 20;
	add.s32 	%r2795, %r2794, %r556;
	mov.b64 	%fd32652, {%r555, %r2795};
	{
	.reg .b32 %temp; 
	mov.b64 	{%temp, %r2796}, %fd1155;
	}
	mov.b32 	%f232, %r2796;
	abs.f32 	%f108, %f232;
	setp.lt.f32 	%p919, %f108, 0f4086232B;
	@%p919 bra 	$L__BB1_770;
	setp.lt.f64 	%p920, %fd1155, 0d0000000000000000;
	add.f64 	%fd8229, %fd1155, 0d7FF0000000000000;
	selp.f64 	%fd32652, 0d0000000000000000, %fd8229, %p920;
	setp.geu.f32 	%p921, %f108, 0f40874800;
	@%p921 bra 	$L__BB1_770;
	shr.u32 	%r2797, %r554, 31;
	add.s32 	%r2798, %r554, %r2797;
	shr.s32 	%r2799, %r2798, 1;
	shl.b32 	%r2800, %r2799, 20;
	add.s32 	%r2801, %r556, %r2800;
	mov.b64 	%fd8230, {%r555, %r2801};
	sub.s32 	%r2802, %r554, %r2799;
	shl.b32 	%r2803, %r2802, 20;
	add.s32 	%r2804, %r2803, 1072693248;
	mov.b32 	%r2805, 0;
	mov.b64 	%fd8231, {%r2805, %r2804};
	mul.f64 	%fd32652, %fd8231, %fd8230;
$L__BB1_770:
	mul.f64 	%fd1160, %fd32652, 0d3DA321AA22E1EE8C;
	mov.f64 	%fd8232, 0d40CBB80000000000;
	div.rn.f64 	%fd1161, %fd8232, %fd7;
	fma.rn.f64 	%fd8233, %fd1161, 0d3FF71547652B82FE, 0d4338000000000000;
	{
	.reg .b32 %temp; 
	mov.b64 	{%r557, %temp}, %fd8233;
	}
	mov.f64 	%fd8234, 0dC338000000000000;
	add.rn.f64 	%fd8235, %fd8233, %fd8234;
	fma.rn.f64 	%fd8236, %fd8235, 0dBFE62E42FEFA39EF, %fd1161;
	fma.rn.f64 	%fd8237, %fd8235, 0dBC7ABC9E3B39803F, %fd8236;
	fma.rn.f64 	%fd8238, %fd8237, 0d3E5ADE1569CE2BDF, 0d3E928AF3FCA213EA;
	fma.rn.f64 	%fd8239, %fd8238, %fd8237, 0d3EC71DEE62401315;
	fma.rn.f64 	%fd8240, %fd8239, %fd8237, 0d3EFA01997C89EB71;
	fma.rn.f64 	%fd8241, %fd8240, %fd8237, 0d3F2A01A014761F65;
	fma.rn.f64 	%fd8242, %fd8241, %fd8237, 0d3F56C16C1852B7AF;
	fma.rn.f64 	%fd8243, %fd8242, %fd8237, 0d3F81111111122322;
	fma.rn.f64 	%fd8244, %fd8243, %fd8237, 0d3FA55555555502A1;
	fma.rn.f64 	%fd8245, %fd8244, %fd8237, 0d3FC5555555555511;
	fma.rn.f64 	%fd8246, %fd8245, %fd8237, 0d3FE000000000000B;
	fma.rn.f64 	%fd8247, %fd8246, %fd8237, 0d3FF0000000000000;
	fma.rn.f64 	%fd8248, %fd8247, %fd8237, 0d3FF0000000000000;
	{
	.reg .b32 %temp; 
	mov.b64 	{%r558, %temp}, %fd8248;
	}
	{
	.reg .b32 %temp; 
	mov.b64 	{%temp, %r559}, %fd8248;
	}
	shl.b32 	%r2806, %r557, 20;
	add.s32 	%r2807, %r2806, %r559;
	mov.b64 	%fd32653, {%r558, %r2807};
	{
	.reg .b32 %temp; 
	mov.b64 	{%temp, %r2808}, %fd1161;
	}
	mov.b32 	%f233, %r2808;
	abs.f32 	%f109, %f233;
	setp.lt.f32 	%p922, %f109, 0f4086232B;
	@%p922 bra 	$L__BB1_773;
	setp.lt.f64 	%p923, %fd1161, 0d0000000000000000;
	add.f64 	%fd8249, %fd1161, 0d7FF0000000000000;
	selp.f64 	%fd32653, 0d0000000000000000, %fd8249, %p923;
	setp.geu.f32 	%p924, %f109, 0f40874800;
	@%p924 bra 	$L__BB1_773;
	shr.u32 	%r2809, %r557, 31;
	add.s32 	%r2810, %r557, %r2809;
	shr.s32 	%r2811, %r2810, 1;
	shl.b32 	%r2812, %r2811, 20;
	add.s32 	%r2813, %r559, %r2812;
	mov.b64 	%fd8250, {%r558, %r2813};
	sub.s32 	%r2814, %r557, %r2811;
	shl.b32 	%r2815, %r2814, 20;
	add.s32 	%r2816, %r2815, 1072693248;
	mov.b32 	%r2817, 0;
	mov.b64 	%fd8251, {%r2817, %r2816};
	mul.f64 	%fd32653, %fd8251, %fd8250;
$L__BB1_773:
	mul.f64 	%fd8252, %fd32653, 0d3E375D57DF90FADF;
	mul.f64 	%fd8253, %fd8252, 0d412E848000000000;
	mul.f64 	%fd8254, %fd8253, 0d4020A1012D26A9B8;
	mul.f64 	%fd8255, %fd7, %fd8254;
	div.rn.f64 	%fd8256, %fd8255, 0d45E8A540A81015AC;
	div.rn.f64 	%fd1166, %fd193, %fd8256;
	mov.f64 	%fd8257, 0dC082200000000000;
	div.rn.f64 	%fd1167, %fd8257, %fd7;
	fma.rn.f64 	%fd8258, %fd1167, 0d3FF71547652B82FE, 0d4338000000000000;
	{
	.reg .b32 %temp; 
	mov.b64 	{%r560, %temp}, %fd8258;
	}
	mov.f64 	%fd8259, 0dC338000000000000;
	add.rn.f64 	%fd8260, %fd8258, %fd8259;
	fma.rn.f64 	%fd8261, %fd8260, 0dBFE62E42FEFA39EF, %fd1167;
	fma.rn.f64 	%fd8262, %fd8260, 0dBC7ABC9E3B39803F, %fd8261;
	fma.rn.f64 	%fd8263, %fd8262, 0d3E5ADE1569CE2BDF, 0d3E928AF3FCA213EA;
	fma.rn.f64 	%fd8264, %fd8263, %fd8262, 0d3EC71DEE62401315;
	fma.rn.f64 	%fd8265, %fd8264, %fd8262, 0d3EFA01997C89EB71;
	fma.rn.f64 	%fd8266, %fd8265, %fd8262, 0d3F2A01A014761F65;
	fma.rn.f64 	%fd8267, %fd8266, %fd8262, 0d3F56C16C1852B7AF;
	fma.rn.f64 	%fd8268, %fd8267, %fd8262, 0d3F81111111122322;
	fma.rn.f64 	%fd8269, %fd8268, %fd8262, 0d3FA55555555502A1;
	fma.rn.f64 	%fd8270, %fd8269, %fd8262, 0d3FC5555555555511;
	fma.rn.f64 	%fd8271, %fd8270, %fd8262, 0d3FE000000000000B;
	fma.rn.f64 	%fd8272, %fd8271, %fd8262, 0d3FF0000000000000;
	fma.rn.f64 	%fd8273, %fd8272, %fd8262, 0d3FF0000000000000;
	{
	.reg .b32 %temp; 
	mov.b64 	{%r561, %temp}, %fd8273;
	}
	{
	.reg .b32 %temp; 
	mov.b64 	{%temp, %r562}, %fd8273;
	}
	shl.b32 	%r2818, %r560, 20;
	add.s32 	%r2819, %r2818, %r562;
	mov.b64 	%fd32654, {%r561, %r2819};
	{
	.reg .b32 %temp; 
	mov.b64 	{%temp, %r2820}, %fd1167;
	}
	mov.b32 	%f234, %r2820;
	abs.f32 	%f110, %f234;
	setp.lt.f32 	%p925, %f110, 0f4086232B;
	@%p925 bra 	$L__BB1_776;
	setp.lt.f64 	%p926, %fd1167, 0d0000000000000000;
	add.f64 	%fd8274, %fd1167, 0d7FF0000000000000;
	selp.f64 	%fd32654, 0d0000000000000000, %fd8274, %p926;
	setp.geu.f32 	%p927, %f110, 0f40874800;
	@%p927 bra 	$L__BB1_776;
	shr.u32 	%r2821, %r560, 31;
	add.s32 	%r2822, %r560, %r2821;
	shr.s32 	%r2823, %r2822, 1;
	shl.b32 	%r2824, %r2823, 20;
	add.s32 	%r2825, %r562, %r2824;
	mov.b64 	%fd8275, {%r561, %r2825};
	sub.s32 	%r2826, %r560, %r2823;
	shl.b32 	%r2827, %r2826, 20;
	add.s32 	%r2828, %r2827, 1072693248;
	mov.b32 	%r2829, 0;
	mov.b64 	%fd8276, {%r2829, %r2828};
	mul.f64 	%fd32654, %fd8276, %fd8275;
$L__BB1_776:
	mul.f64 	%fd1172, %fd32654, 0d3DA0EEB6F2BC314A;
	mov.f64 	%fd8277, 0dC099000000000000;
	div.rn.f64 	%fd1173, %fd8277, %fd7;
	fma.rn.f64 	%fd8278, %fd1173, 0d3FF71547652B82FE, 0d4338000000000000;
	{
	.reg .b32 %temp; 
	mov.b64 	{%r563, %temp}, %fd8278;
	}
	mov.f64 	%fd8279, 0dC338000000000000;
	add.rn.f64 	%fd8280, %fd8278, %fd8279;
	fma.rn.f64 	%fd8281, %fd8280, 0dBFE62E42FEFA39EF, %fd1173;
	fma.rn.f64 	%fd8282, %fd8280, 0dBC7ABC9E3B39803F, %fd8281;
	fma.rn.f64 	%fd8283, %fd8282, 0d3E5ADE1569CE2BDF, 0d3E928AF3FCA213EA;
	fma.rn.f64 	%fd8284, %fd8283, %fd8282, 0d3EC71DEE62401315;
	fma.rn.f64 	%fd8285, %fd8284, %fd8282, 0d3EFA01997C89EB71;
	fma.rn.f64 	%fd8286, %fd8285, %fd8282, 0d3F2A01A014761F65;
	fma.rn.f64 	%fd8287, %fd8286, %fd8282, 0d3F56C16C1852B7AF;
	fma.rn.f64 	%fd8288, %fd8287, %fd8282, 0d3F81111111122322;
	fma.rn.f64 	%fd8289, %fd8288, %fd8282, 0d3FA55555555502A1;
	fma.rn.f64 	%fd8290, %fd8289, %fd8282, 0d3FC5555555555511;
	fma.rn.f64 	%fd8291, %fd8290, %fd8282, 0d3FE000000000000B;
	fma.rn.f64 	%fd8292, %fd8291, %fd8282, 0d3FF0000000000000;
	fma.rn.f64 	%fd8293, %fd8292, %fd8282, 0d3FF0000000000000;
	{
	.reg .b32 %temp; 
	mov.b64 	{%r564, %temp}, %fd8293;
	}
	{
	.reg .b32 %temp; 
	mov.b64 	{%temp, %r565}, %fd8293;
	}
	shl.b32 	%r2830, %r563, 20;
	add.s32 	%r2831, %r2830, %r565;
	mov.b64 	%fd32655, {%r564, %r2831};
	{
	.reg .b32 %temp; 
	mov.b64 	{%temp, %r2832}, %fd1173;
	}
	mov.b32 	%f235, %r2832;
	abs.f32 	%f111, %f235;
	setp.lt.f32 	%p928, %f111, 0f4086232B;
	@%p928 bra 	$L__BB1_779;
	setp.lt.f64 	%p929, %fd1173, 0d0000000000000000;
	add.f64 	%fd8294, %fd1173, 0d7FF0000000000000;
	selp.f64 	%fd32655, 0d0000000000000000, %fd8294, %p929;
	setp.geu.f32 	%p930, %f111, 0f40874800;
	@%p930 bra 	$L__BB1_779;
	shr.u32 	%r2833, %r563, 31;
	add.s32 	%r2834, %r563, %r2833;
	shr.s32 	%r2835, %r2834, 1;
	shl.b32 	%r2836, %r2835, 20;
	add.s32 	%r2837, %r565, %r2836;
	mov.b64 	%fd8295, {%r564, %r2837};
	sub.s32 	%r2838, %r563, %r2835;
	shl.b32 	%r2839, %r2838, 20;
	add.s32 	%r2840, %r2839, 1072693248;
	mov.b32 	%r2841, 0;
	mov.b64 	%fd8296, {%r2841, %r2840};
	mul.f64 	%fd32655, %fd8296, %fd8295;
$L__BB1_779:
	mul.f64 	%fd1178, %fd32655, 0d3D86DEADF4BBB049;
	mov.f64 	%fd8297, 0dC091F80000000000;
	div.rn.f64 	%fd1179, %fd8297, %fd7;
	fma.rn.f64 	%fd8298, %fd1179, 0d3FF71547652B82FE, 0d4338000000000000;
	{
	.reg .b32 %temp; 
	mov.b64 	{%r566, %temp}, %fd8298;
	}
	mov.f64 	%fd8299, 0dC338000000000000;
	add.rn.f64 	%fd8300, %fd8298, %fd8299;
	fma.rn.f64 	%fd8301, %fd8300, 0dBFE62E42FEFA39EF, %fd1179;
	fma.rn.f64 	%fd8302, %fd8300, 0dBC7ABC9E3B39803F, %fd8301;
	fma.rn.f64 	%fd8303, %fd8302, 0d3E5ADE1569CE2BDF, 0d3E928AF3FCA213EA;
	fma.rn.f64 	%fd8304, %fd8303, %fd8302, 0d3EC71DEE62401315;
	fma.rn.f64 	%fd8305, %fd8304, %fd8302, 0d3EFA01997C89EB71;
	fma.rn.f64 	%fd8306, %fd8305, %fd8302, 0d3F2A01A014761F65;
	fma.rn.f64 	%fd8307, %fd8306, %fd8302, 0d3F56C16C1852B7AF;
	fma.rn.f64 	%fd8308, %fd8307, %fd8302, 0d3F81111111122322;
	fma.rn.f64 	%fd8309, %fd8308, %fd8302, 0d3FA55555555502A1;
	fma.rn.f64 	%fd8310, %fd8309, %fd8302, 0d3FC5555555555511;
	fma.rn.f64 	%fd8311, %fd8310, %fd8302, 0d3FE000000000000B;
	fma.rn.f64 	%fd8312, %fd8311, %fd8302, 0d3FF0000000000000;
	fma.rn.f64 	%fd8313, %fd8312, %fd8302, 0d3FF0000000000000;
	{
	.reg .b32 %temp; 
	mov.b64 	{%r567, %temp}, %fd8313;
	}
	{
	.reg .b32 %temp; 
	mov.b64 	{%temp, %r568}, %fd8313;
	}
	shl.b32 	%r2842, %r566, 20;
	add.s32 	%r2843, %r2842, %r568;
	mov.b64 	%fd32656, {%r567, %r2843};
	{
	.reg .b32 %temp; 
	mov.b64 	{%temp, %r2844}, %fd1179;
	}
	mov.b32 	%f236, %r2844;
	abs.f32 	%f112, %f236;
	setp.lt.f32 	%p931, %f112, 0f4086232B;
	@%p931 bra 	$L__BB1_782;
	setp.lt.f64 	%p932, %fd1179, 0d0000000000000000;
	add.f64 	%fd8314, %fd1179, 0d7FF0000000000000;
	selp.f64 	%fd32656, 0d0000000000000000, %fd8314, %p932;
	setp.geu.f32 	%p933, %f112, 0f40874800;
	@%p933 bra 	$L__BB1_782;
	shr.u32 	%r2845, %r566, 31;
	add.s32 	%r2846, %r566, %r2845;
	shr.s32 	%r2847, %r2846, 1;
	shl.b32 	%r2848, %r2847, 20;
	add.s32 	%r2849, %r568, %r2848;
	mov.b64 	%fd8315, {%r567, %r2849};
	sub.s32 	%r2850, %r566, %r2847;
	shl.b32 	%r2851, %r2850, 20;
	add.s32 	%r2852, %r2851, 1072693248;
	mov.b32 	%r2853, 0;
	mov.b64 	%fd8316, {%r2853, %r2852};
	mul.f64 	%fd32656, %fd8316, %fd8315;
$L__BB1_782:
	mul.f64 	%fd1184, %fd32656, 0d3D78FB1C895ACC60;
	mov.f64 	%fd8317, 0d406C000000000000;
	div.rn.f64 	%fd1185, %fd8317, %fd7;
	fma.rn.f64 	%fd8318, %fd1185, 0d3FF71547652B82FE, 0d4338000000000000;
	{
	.reg .b32 %temp; 
	mov.b64 	{%r569, %temp}, %fd8318;
	}
	mov.f64 	%fd8319, 0dC338000000000000;
	add.rn.f64 	%fd8320, %fd8318, %fd8319;
	fma.rn.f64 	%fd8321, %fd8320, 0dBFE62E42FEFA39EF, %fd1185;
	fma.rn.f64 	%fd8322, %fd8320, 0dBC7ABC9E3B39803F, %fd8321;
	fma.rn.f64 	%fd8323, %fd8322, 0d3E5ADE1569CE2BDF, 0d3E928AF3FCA213EA;
	fma.rn.f64 	%fd8324, %fd8323, %fd8322, 0d3EC71DEE62401315;
	fma.rn.f64 	%fd8325, %fd8324, %fd8322, 0d3EFA01997C89EB71;
	fma.rn.f64 	%fd8326, %fd8325, %fd8322, 0d3F2A01A014761F65;
	fma.rn.f64 	%fd8327, %fd8326, %fd8322, 0d3F56C16C1852B7AF;
	fma.rn.f64 	%fd8328, %fd8327, %fd8322, 0d3F81111111122322;
	fma.rn.f64 	%fd8329, %fd8328, %fd8322, 0d3FA55555555502A1;
	fma.rn.f64 	%fd8330, %fd8329, %fd8322, 0d3FC5555555555511;
	fma.rn.f64 	%fd8331, %fd8330, %fd8322, 0d3FE000000000000B;
	fma.rn.f64 	%fd8332, %fd8331, %fd8322, 0d3FF0000000000000;
	fma.rn.f64 	%fd8333, %fd8332, %fd8322, 0d3FF0000000000000;
	{
	.reg .b32 %temp; 
	mov.b64 	{%r570, %temp}, %fd8333;
	}
	{
	.reg .b32 %temp; 
	mov.b64 	{%temp, %r571}, %fd8333;
	}
	shl.b32 	%r2854, %r569, 20;
	add.s32 	%r2855, %r2854, %r571;
	mov.b64 	%fd32657, {%r570, %r2855};
	{
	.reg .b32 %temp; 
	mov.b64 	{%temp, %r2856}, %fd1185;
	}
	mov.b32 	%f237, %r2856;
	abs.f32 	%f113, %f237;
	setp.lt.f32 	%p934, %f113, 0f4086232B;
	@%p934 bra 	$L__BB1_785;
	setp.lt.f64 	%p935, %fd1185, 0d0000000000000000;
	add.f64 	%fd8334, %fd1185, 0d7FF0000000000000;
	selp.f64 	%fd32657, 0d0000000000000000, %fd8334, %p935;
	setp.geu.f32 	%p936, %f113, 0f40874800;
	@%p936 bra 	$L__BB1_785;
	shr.u32 	%r2857, %r569, 31;
	add.s32 	%r2858, %r569, %r2857;
	shr.s32 	%r2859, %r2858, 1;
	shl.b32 	%r2860, %r2859, 20;
	add.s32 	%r2861, %r571, %r2860;
	mov.b64 	%fd8335, {%r570, %r2861};
	sub.s32 	%r2862, %r569, %r2859;
	shl.b32 	%r2863, %r2862, 20;
	add.s32 	%r2864, %r2863, 1072693248;
	mov.b32 	%r2865, 0;
	mov.b64 	%fd8336, {%r2865, %r2864};
	mul.f64 	%fd32657, %fd8336, %fd8335;
$L__BB1_785:
	mov.f64 	%fd8337, 0dC0A9000000000000;
	div.rn.f64 	%fd1190, %fd8337, %fd7;
	fma.rn.f64 	%fd8338, %fd1190, 0d3FF71547652B82FE, 0d4338000000000000;
	{
	.reg .b32 %temp; 
	mov.b64 	{%r572, %temp}, %fd8338;
	}
	mov.f64 	%fd8339, 0dC338000000000000;
	add.rn.f64 	%fd8340, %fd8338, %fd8339;
	fma.rn.f64 	%fd8341, %fd8340, 0dBFE62E42FEFA39EF, %fd1190;
	fma.rn.f64 	%fd8342, %fd8340, 0dBC7ABC9E3B39803F, %fd8341;
	fma.rn.f64 	%fd8343, %fd8342, 0d3E5ADE1569CE2BDF, 0d3E928AF3FCA213EA;
	fma.rn.f64 	%fd8344, %fd8343, %fd8342, 0d3EC71DEE62401315;
	fma.rn.f64 	%fd8345, %fd8344, %fd8342, 0d3EFA01997C89EB71;
	fma.rn.f64 	%fd8346, %fd8345, %fd8342, 0d3F2A01A014761F65;
	fma.rn.f64 	%fd8347, %fd8346, %fd8342, 0d3F56C16C1852B7AF;
	fma.rn.f64 	%fd8348, %fd8347, %fd8342, 0d3F81111111122322;
	fma.rn.f64 	%fd8349, %fd8348, %fd8342, 0d3FA55555555502A1;
	fma.rn.f64 	%fd8350, %fd8349, %fd8342, 0d3FC5555555555511;
	fma.rn.f64 	%fd8351, %fd8350, %fd8342, 0d3FE000000000000B;
	fma.rn.f64 	%fd8352, %fd8351, %fd8342, 0d3FF0000000000000;
	fma.rn.f64 	%fd8353, %fd8352, %fd8342, 0d3FF0000000000000;
	{
	.reg .b32 %temp; 
	mov.b64 	{%r573, %temp}, %fd8353;
	}
	{
	.reg .b32 %temp; 
	mov.b64 	{%temp, %r574}, %fd8353;
	}
	shl.b32 	%r2866, %r572, 20;
	add.s32 	%r2867, %r2866, %r574;
	mov.b64 	%fd32658, {%r573, %r2867};
	{
	.reg .b32 %temp; 
	mov.b64 	{%temp, %r2868}, %fd1190;
	}
	mov.b32 	%f238, %r2868;
	abs.f32 	%f114, %f238;
	setp.lt.f32 	%p937, %f114, 0f4086232B;
	@%p937 bra 	$L__BB1_788;
	setp.lt.f64 	%p938, %fd1190, 0d0000000000000000;
	add.f64 	%fd8354, %fd1190, 0d7FF0000000000000;
	selp.f64 	%fd32658, 0d0000000000000000, %fd8354, %p938;
	setp.geu.f32 	%p939, %f114, 0f40874800;
	@%p939 bra 	$L__BB1_788;
	shr.u32 	%r2869, %r572, 31;
	add.s32 	%r2870, %r572, %r2869;
	shr.s32 	%r2871, %r2870, 1;
	shl.b32 	%r2872, %r2871, 20;
	add.s32 	%r2873, %r574, %r2872;
	mov.b64 	%fd8355, {%r573, %r2873};
	sub.s32 	%r2874, %r572, %r2871;
	shl.b32 	%r2875, %r2874, 20;
	add.s32 	%r2876, %r2875, 1072693248;
	mov.b32 	%r2877, 0;
	mov.b64 	%fd8356, {%r2877, %r2876};
	mul.f64 	%fd32658, %fd8356, %fd8355;
$L__BB1_788:
	mul.f64 	%fd8357, %fd32658, 0d44EDE92D87216D16;
	ld.local.f64 	%fd8358, [%rd2+1112];
	div.rn.f64 	%fd8359, %fd8357, %fd8358;
	add.f64 	%fd8360, %fd8359, 0d3FF0000000000000;
	mul.f64 	%fd8361, %fd32657, 0d3D53B40815CD0628;
	div.rn.f64 	%fd1195, %fd8361, %fd8360;
	mov.f64 	%fd8362, 0dC07CC00000000000;
	div.rn.f64 	%fd1196, %fd8362, %fd7;
	fma.rn.f64 	%fd8363, %fd1196, 0d3FF71547652B82FE, 0d4338000000000000;
	{
	.reg .b32 %temp; 
	mov.b64 	{%r575, %temp}, %fd8363;
	}
	mov.f64 	%fd8364, 0dC338000000000000;
	add.rn.f64 	%fd8365, %fd8363, %fd8364;
	fma.rn.f64 	%fd8366, %fd8365, 0dBFE62E42FEFA39EF, %fd1196;
	fma.rn.f64 	%fd8367, %fd8365, 0dBC7ABC9E3B39803F, %fd8366;
	fma.rn.f64 	%fd8368, %fd8367, 0d3E5ADE1569CE2BDF, 0d3E928AF3FCA213EA;
	fma.rn.f64 	%fd8369, %fd8368, %fd8367, 0d3EC71DEE62401315;
	fma.rn.f64 	%fd8370, %fd8369, %fd8367, 0d3EFA01997C89EB71;
	fma.rn.f64 	%fd8371, %fd8370, %fd8367, 0d3F2A01A014761F65;
	fma.rn.f64 	%fd8372, %fd8371, %fd8367, 0d3F56C16C1852B7AF;
	fma.rn.f64 	%fd8373, %fd8372, %fd8367, 0d3F81111111122322;
	fma.rn.f64 	%fd8374, %fd8373, %fd8367, 0d3FA55555555502A1;
	fma.rn.f64 	%fd8375, %fd8374, %fd8367, 0d3FC5555555555511;
	fma.rn.f64 	%fd8376, %fd8375, %fd8367, 0d3FE000000000000B;
	fma.rn.f64 	%fd8377, %fd8376, %fd8367, 0d3FF0000000000000;
	fma.rn.f64 	%fd8378, %fd8377, %fd8367, 0d3FF0000000000000;
	{
	.reg .b32 %temp; 
	mov.b64 	{%r576, %temp}, %fd8378;
	}
	{
	.reg .b32 %temp; 
	mov.b64 	{%temp, %r577}, %fd8378;
	}
	shl.b32 	%r2878, %r575, 20;
	add.s32 	%r2879, %r2878, %r577;
	mov.b64 	%fd32659, {%r576, %r2879};
	{
	.reg .b32 %temp; 
	mov.b64 	{%temp, %r2880}, %fd1196;
	}
	mov.b32 	%f239, %r2880;
	abs.f32 	%f115, %f239;
	setp.lt.f32 	%p940, %f115, 0f4086232B;
	@%p940 bra 	$L__BB1_791;
	setp.lt.f64 	%p941, %fd1196, 0d0000000000000000;
	add.f64 	%fd8379, %fd1196, 0d7FF0000000000000;
	selp.f64 	%fd32659, 0d0000000000000000, %fd8379, %p941;
	setp.geu.f32 	%p942, %f115, 0f40874800;
	@%p942 bra 	$L__BB1_791;
	shr.u32 	%r2881, %r575, 31;
	add.s32 	%r2882, %r575, %r2881;
	shr.s32 	%r2883, %r2882, 1;
	shl.b32 	%r2884, %r2883, 20;
	add.s32 	%r2885, %r577, %r2884;
	mov.b64 	%fd8380, {%r576, %r2885};
	sub.s32 	%r2886, %r575, %r2883;
	shl.b32 	%r2887, %r2886, 20;
	add.s32 	%r2888, %r2887, 1072693248;
	mov.b32 	%r2889, 0;
	mov.b64 	%fd8381, {%r2889, %r2888};
	mul.f64 	%fd32659, %fd8381, %fd8380;
$L__BB1_791:
	mul.f64 	%fd1201, %fd32659, 0d3DB3CA8CB153A753;
	mov.f64 	%fd8382, 0dC076800000000000;
	div.rn.f64 	%fd1202, %fd8382, %fd7;
	fma.rn.f64 	%fd8383, %fd1202, 0d3FF71547652B82FE, 0d4338000000000000;
	{
	.reg .b32 %temp; 
	mov.b64 	{%r578, %temp}, %fd8383;
	}
	mov.f64 	%fd8384, 0dC338000000000000;
	add.rn.f64 	%fd8385, %fd8383, %fd8384;
	fma.rn.f64 	%fd8386, %fd8385, 0dBFE62E42FEFA39EF, %fd1202;
	fma.rn.f64 	%fd8387, %fd8385, 0dBC7ABC9E3B39803F, %fd8386;
	fma.rn.f64 	%fd8388, %fd8387, 0d3E5ADE1569CE2BDF, 0d3E928AF3FCA213EA;
	fma.rn.f64 	%fd8389, %fd8388, %fd8387, 0d3EC71DEE62401315;
	fma.rn.f64 	%fd8390, %fd8389, %fd8387, 0d3EFA01997C89EB71;
	fma.rn.f64 	%fd8391, %fd8390, %fd8387, 0d3F2A01A014761F65;
	fma.rn.f64 	%fd8392, %fd8391, %fd8387, 0d3F56C16C1852B7AF;
	fma.rn.f64 	%fd8393, %fd8392, %fd8387, 0d3F81111111122322;
	fma.rn.f64 	%fd8394, %fd8393, %fd8387, 0d3FA55555555502A1;
	fma.rn.f64 	%fd8395, %fd8394, %fd8387, 0d3FC5555555555511;
	fma.rn.f64 	%fd8396, %fd8395, %fd8387, 0d3FE000000000000B;
	fma.rn.f64 	%fd8397, %fd8396, %fd8387, 0d3FF0000000000000;
	fma.rn.f64 	%fd8398, %fd8397, %fd8387, 0d3FF0000000000000;
	{
	.reg .b32 %temp; 
	mov.b64 	{%r579, %temp}, %fd8398;
	}
	{
	.reg .b32 %temp; 
	mov.b64 	{%temp, %r580}, %fd8398;
	}
	shl.b32 	%r2890, %r578, 20;
	add.s32 	%r2891, %r2890, %r580;
	mov.b64 	%fd32660, {%r579, %r2891};
	{
	.reg .b32 %temp; 
	mov.b64 	{%temp, %r2892}, %fd1202;
	}
	mov.b32 	%f240, %r2892;
	abs.f32 	%f116, %f240;
	setp.lt.f32 	%p943, %f116, 0f4086232B;
	@%p943 bra 	$L__BB1_794;
	setp.lt.f64 	%p944, %fd1202, 0d0000000000000000;
	add.f64 	%fd8399, %fd1202, 0d7FF0000000000000;
	selp.f64 	%fd32660, 0d0000000000000000, %fd8399, %p944;
	setp.geu.f32 	%p945, %f116, 0f40874800;
	@%p945 bra 	$L__BB1_794;
	shr.u32 	%r2893, %r578, 31;
	add.s32 	%r2894, %r578, %r2893;
	shr.s32 	%r2895, %r2894, 1;
	shl.b32 	%r2896, %r2895, 20;
	add.s32 	%r2897, %r580, %r2896;
	mov.b64 	%fd8400, {%r579, %r2897};
	sub.s32 	%r2898, %r578, %r2895;
	shl.b32 	%r2899, %r2898, 20;
	add.s32 	%r2900, %r2899, 1072693248;
	mov.b32 	%r2901, 0;
	mov.b64 	%fd8401, {%r2901, %r2900};
	mul.f64 	%fd32660, %fd8401, %fd8400;
$L__BB1_794:
	mul.f64 	%fd1207, %fd32660, 0d3D6FAA7AB552A552;
	mov.f64 	%fd8402, 0dC08A400000000000;
	div.rn.f64 	%fd1208, %fd8402, %fd7;
	fma.rn.f64 	%fd8403, %fd1208, 0d3FF71547652B82FE, 0d4338000000000000;
	{
	.reg .b32 %temp; 
	mov.b64 	{%r581, %temp}, %fd8403;
	}
	mov.f64 	%fd8404, 0dC338000000000000;
	add.rn.f64 	%fd8405, %fd8403, %fd8404;
	fma.rn.f64 	%fd8406, %fd8405, 0dBFE62E42FEFA39EF, %fd1208;
	fma.rn.f64 	%fd8407, %fd8405, 0dBC7ABC9E3B39803F, %fd8406;
	fma.rn.f64 	%fd8408, %fd8407, 0d3E5ADE1569CE2BDF, 0d3E928AF3FCA213EA;
	fma.rn.f64 	%fd8409, %fd8408, %fd8407, 0d3EC71DEE62401315;
	fma.rn.f64 	%fd8410, %fd8409, %fd8407, 0d3EFA01997C89EB71;
	fma.rn.f64 	%fd8411, %fd8410, %fd8407, 0d3F2A01A014761F65;
	fma.rn.f64 	%fd8412, %fd8411, %fd8407, 0d3F56C16C1852B7AF;
	fma.rn.f64 	%fd8413, %fd8412, %fd8407, 0d3F81111111122322;
	fma.rn.f64 	%fd8414, %fd8413, %fd8407, 0d3FA55555555502A1;
	fma.rn.f64 	%fd8415, %fd8414, %fd8407, 0d3FC5555555555511;
	fma.rn.f64 	%fd8416, %fd8415, %fd8407, 0d3FE000000000000B;
	fma.rn.f64 	%fd8417, %fd8416, %fd8407, 0d3FF0000000000000;
	fma.rn.f64 	%fd8418, %fd8417, %fd8407, 0d3FF0000000000000;
	{
	.reg .b32 %temp; 
	mov.b64 	{%r582, %temp}, %fd8418;
	}
	{
	.reg .b32 %temp; 
	mov.b64 	{%temp, %r583}, %fd8418;
	}
	shl.b32 	%r2902, %r581, 20;
	add.s32 	%r2903, %r2902, %r583;
	mov.b64 	%fd32661, {%r582, %r2903};
	{
	.reg .b32 %temp; 
	mov.b64 	{%temp, %r2904}, %fd1208;
	}
	mov.b32 	%f241, %r2904;
	abs.f32 	%f117, %f241;
	setp.lt.f32 	%p946, %f117, 0f4086232B;
	@%p946 bra 	$L__BB1_797;
	setp.lt.f64 	%p947, %fd1208, 0d0000000000000000;
	add.f64 	%fd8419, %fd1208, 0d7FF0000000000000;
	selp.f64 	%fd32661, 0d0000000000000000, %fd8419, %p947;
	setp.geu.f32 	%p948, %f117, 0f40874800;
	@%p948 bra 	$L__BB1_797;
	shr.u32 	%r2905, %r581, 31;
	add.s32 	%r2906, %r581, %r2905;
	shr.s32 	%r2907, %r2906, 1;
	shl.b32 	%r2908, %r2907, 20;
	add.s32 	%r2909, %r583, %r2908;
	mov.b64 	%fd8420, {%r582, %r2909};
	sub.s32 	%r2910, %r581, %r2907;
	shl.b32 	%r2911, %r2910, 20;
	add.s32 	%r2912, %r2911, 1072693248;
	mov.b32 	%r2913, 0;
	mov.b64 	%fd8421, {%r2913, %r2912};
	mul.f64 	%fd32661, %fd8421, %fd8420;
$L__BB1_797:
	mul.f64 	%fd1213, %fd32661, 0d3D819799812DEA11;
	mov.f64 	%fd8422, 0d4060E00000000000;
	div.rn.f64 	%fd1214, %fd8422, %fd7;
	fma.rn.f64 	%fd8423, %fd1214, 0d3FF71547652B82FE, 0d4338000000000000;
	{
	.reg .b32 %temp; 
	mov.b64 	{%r584, %temp}, %fd8423;
	}
	mov.f64 	%fd8424, 0dC338000000000000;
	add.rn.f64 	%fd8425, %fd8423, %fd8424;
	fma.rn.f64 	%fd8426, %fd8425, 0dBFE62E42FEFA39EF, %fd1214;
	fma.rn.f64 	%fd8427, %fd8425, 0dBC7ABC9E3B39803F, %fd8426;
	fma.rn.f64 	%fd8428, %fd8427, 0d3E5ADE1569CE2BDF, 0d3E928AF3FCA213EA;
	fma.rn.f64 	%fd8429, %fd8428, %fd8427, 0d3EC71DEE62401315;
	fma.rn.f64 	%fd8430, %fd8429, %fd8427, 0d3EFA01997C89EB71;
	fma.rn.f64 	%fd8431, %fd8430, %fd8427, 0d3F2A01A014761F65;
	fma.rn.f64 	%fd8432, %fd8431, %fd8427, 0d3F56C16C1852B7AF;
	fma.rn.f64 	%fd8433, %fd8432, %fd8427, 0d3F81111111122322;
	fma.rn.f64 	%fd8434, %fd8433, %fd8427, 0d3FA55555555502A1;
	fma.rn.f64 	%fd8435, %fd8434, %fd8427, 0d3FC5555555555511;
	fma.rn.f64 	%fd8436, %fd8435, %fd8427, 0d3FE000000000000B;
	fma.rn.f64 	%fd8437, %fd8436, %fd8427, 0d3FF0000000000000;
	fma.rn.f64 	%fd8438, %fd8437, %fd8427, 0d3FF0000000000000;
	{
	.reg .b32 %temp; 
	mov.b64 	{%r585, %temp}, %fd8438;
	}
	{
	.reg .b32 %temp; 
	mov.b64 	{%temp, %r586}, %fd8438;
	}
	shl.b32 	%r2914, %r584, 20;
	add.s32 	%r2915, %r2914, %r586;
	mov.b64 	%fd32662, {%r585, %r2915};
	{
	.reg .b32 %temp; 
	mov.b64 	{%temp, %r2916}, %fd1214;
	}
	mov.b32 	%f242, %r2916;
	abs.f32 	%f118, %f242;
	setp.lt.f32 	%p949, %f118, 0f4086232B;
	@%p949 bra 	$L__BB1_800;
	setp.lt.f64 	%p950, %fd1214, 0d0000000000000000;
	add.f64 	%fd8439, %fd1214, 0d7FF0000000000000;
	selp.f64 	%fd32662, 0d0000000000000000, %fd8439, %p950;
	setp.geu.f32 	%p951, %f118, 0f40874800;
	@%p951 bra 	$L__BB1_800;
	shr.u32 	%r2917, %r584, 31;
	add.s32 	%r2918, %r584, %r2917;
	shr.s32 	%r2919, %r2918, 1;
	shl.b32 	%r2920, %r2919, 20;
	add.s32 	%r2921, %r586, %r2920;
	mov.b64 	%fd8440, {%r585, %r2921};
	sub.s32 	%r2922, %r584, %r2919;
	shl.b32 	%r2923, %r2922, 20;
	add.s32 	%r2924, %r2923, 1072693248;
	mov.b32 	%r2925, 0;
	mov.b64 	%fd8441, {%r2925, %r2924};
	mul.f64 	%fd32662, %fd8441, %fd8440;
$L__BB1_800:
	mul.f64 	%fd1219, %fd32662, 0d3DEF9C67D41E8097;
	mov.f64 	%fd8442, 0d407AE00000000000;
	div.rn.f64 	%fd1220, %fd8442, %fd7;
	fma.rn.f64 	%fd8443, %fd1220, 0d3FF71547652B82FE, 0d4338000000000000;
	{
	.reg .b32 %temp; 
	mov.b64 	{%r587, %temp}, %fd8443;
	}
	mov.f64 	%fd8444, 0dC338000000000000;
	add.rn.f64 	%fd8445, %fd8443, %fd8444;
	fma.rn.f64 	%fd8446, %fd8445, 0dBFE62E42FEFA39EF, %fd1220;
	fma.rn.f64 	%fd8447, %fd8445, 0dBC7ABC9E3B39803F, %fd8446;
	fma.rn.f64 	%fd8448, %fd8447, 0d3E5ADE1569CE2BDF, 0d3E928AF3FCA213EA;
	fma.rn.f64 	%fd8449, %fd8448, %fd8447, 0d3EC71DEE62401315;
	fma.rn.f64 	%fd8450, %fd8449, %fd8447, 0d3EFA01997C89EB71;
	fma.rn.f64 	%fd8451, %fd8450, %fd8447, 0d3F2A01A014761F65;
	fma.rn.f64 	%fd8452, %fd8451, %fd8447, 0d3F56C16C1852B7AF;
	fma.rn.f64 	%fd8453, %fd8452, %fd8447, 0d3F81111111122322;
	fma.rn.f64 	%fd8454, %fd8453, %fd8447, 0d3FA55555555502A1;
	fma.rn.f64 	%fd8455, %fd8454, %fd8447, 0d3FC5555555555511;
	fma.rn.f64 	%fd8456, %fd8455, %fd8447, 0d3FE000000000000B;
	fma.rn.f64 	%fd8457, %fd8456, %fd8447, 0d3FF0000000000000;
	fma.rn.f64 	%fd8458, %fd8457, %fd8447, 0d3FF0000000000000;
	{
	.reg .b32 %temp; 
	mov.b64 	{%r588, %temp}, %fd8458;
	}
	{
	.reg .b32 %temp; 
	mov.b64 	{%temp, %r589}, %fd8458;
	}
	shl.b32 	%r2926, %r587, 20;
	add.s32 	%r2927, %r2926, %r589;
	mov.b64 	%fd32663, {%r588, %r2927};
	{
	.reg .b32 %temp; 
	mov.b64 	{%temp, %r2928}, %fd1220;
	}
	mov.b32 	%f243, %r2928;
	abs.f32 	%f119, %f243;
	setp.lt.f32 	%p952, %f119, 0f4086232B;
	@%p952 bra 	$L__BB1_803;
	setp.lt.f64 	%p953, %fd1220, 0d0000000000000000;
	add.f64 	%fd8459, %fd1220, 0d7FF0000000000000;
	selp.f64 	%fd32663, 0d0000000000000000, %fd8459, %p953;
	setp.geu.f32 	%p954, %f119, 0f40874800;
	@%p954 bra 	$L__BB1_803;
	shr.u32 	%r2929, %r587, 31;
	add.s32 	%r2930, %r587, %r2929;
	shr.s32 	%r2931, %r2930, 1;
	shl.b32 	%r2932, %r2931, 20;
	add.s32 	%r2933, %r589, %r2932;
	mov.b64 	%fd8460, {%r588, %r2933};
	sub.s32 	%r2934, %r587, %r2931;
	shl.b32 	%r2935, %r2934, 20;
	add.s32 	%r2936, %r2935, 1072693248;
	mov.b32 	%r2937, 0;
	mov.b64 	%fd8461, {%r2937, %r2936};
	mul.f64 	%fd32663, %fd8461, %fd8460;
$L__BB1_803:
	mul.f64 	%fd1225, %fd32663, 0d3D7C25C268497682;
	mul.f64 	%fd1226, %fd32507, 0d3D8982382E829366;
	mul.f64 	%fd1227, %fd32508, 0d3D64682CF2020F84;
	mov.f64 	%fd8462, 0dC08B800000000000;
	div.rn.f64 	%fd1228, %fd8462, %fd7;
	fma.rn.f64 	%fd8463, %fd1228, 0d3FF71547652B82FE, 0d4338000000000000;
	{
	.reg .b32 %temp; 
	mov.b64 	{%r590, %temp}, %fd8463;
	}
	mov.f64 	%fd8464, 0dC338000000000000;
	add.rn.f64 	%fd8465, %fd8463, %fd8464;
	fma.rn.f64 	%fd8466, %fd8465, 0dBFE62E42FEFA39EF, %fd1228;
	fma.rn.f64 	%fd8467, %fd8465, 0dBC7ABC9E3B39803F, %fd8466;
	fma.rn.f64 	%fd8468, %fd8467, 0d3E5ADE1569CE2BDF, 0d3E928AF3FCA213EA;
	fma.rn.f64 	%fd8469, %fd8468, %fd8467, 0d3EC71DEE62401315;
	fma.rn.f64 	%fd8470, %fd8469, %fd8467, 0d3EFA01997C89EB71;
	fma.rn.f64 	%fd8471, %fd8470, %fd8467, 0d3F2A01A014761F65;
	fma.rn.f64 	%fd8472, %fd8471, %fd8467, 0d3F56C16C1852B7AF;
	fma.rn.f64 	%fd8473, %fd8472, %fd8467, 0d3F81111111122322;
	fma.rn.f64 	%fd8474, %fd8473, %fd8467, 0d3FA55555555502A1;
	fma.rn.f64 	%fd8475, %fd8474, %fd8467, 0d3FC5555555555511;
	fma.rn.f64 	%fd8476, %fd8475, %fd8467, 0d3FE000000000000B;
	fma.rn.f64 	%fd8477, %fd8476, %fd8467, 0d3FF0000000000000;
	fma.rn.f64 	%fd8478, %fd8477, %fd8467, 0d3FF0000000000000;
	{
	.reg .b32 %temp; 
	mov.b64 	{%r591, %temp}, %fd8478;
	}
	{
	.reg .b32 %temp; 
	mov.b64 	{%temp, %r592}, %fd8478;
	}
	shl.b32 	%r2938, %r590, 20;
	add.s32 	%r2939, %r2938, %r592;
	mov.b64 	%fd32664, {%r591, %r2939};
	{
	.reg .b32 %temp; 
	mov.b64 	{%temp, %r2940}, %fd1228;
	}
	mov.b32 	%f244, %r2940;
	abs.f32 	%f120, %f244;
	setp.lt.f32 	%p955, %f120, 0f4086232B;
	@%p955 bra 	$L__BB1_806;
	setp.lt.f64 	%p956, %fd1228, 0d0000000000000000;
	add.f64 	%fd8479, %fd1228, 0d7FF0000000000000;
	selp.f64 	%fd32664, 0d0000000000000000, %fd8479, %p956;
	setp.geu.f32 	%p957, %f120, 0f40874800;
	@%p957 bra 	$L__BB1_806;
	shr.u32 	%r2941, %r590, 31;
	add.s32 	%r2942, %r590, %r2941;
	shr.s32 	%r2943, %r2942, 1;
	shl.b32 	%r2944, %r2943, 20;
	add.s32 	%r2945, %r592, %r2944;
	mov.b64 	%fd8480, {%r591, %r2945};
	sub.s32 	%r2946, %r590, %r2943;
	shl.b32 	%r2947, %r2946, 20;
	add.s32 	%r2948, %r2947, 1072693248;
	mov.b32 	%r2949, 0;
	mov.b64 	%fd8481, {%r2949, %r2948};
	mul.f64 	%fd32664, %fd8481, %fd8480;
$L__BB1_806:
	mul.f64 	%fd1233, %fd32664, 0d3D8278C7947035C5;
	mov.f64 	%fd8482, 0d4011333333333333;
	{
	.reg .b32 %temp; 
	mov.b64 	{%temp, %r593}, %fd8482;
	}
	@%p686 bra 	$L__BB1_808;
	and.b32  	%r2950, %r593, 2146435072;
	setp.eq.s32 	%p960, %r2950, 1127219200;
	selp.b32 	%r2951, %r12, 0, %p960;
	setp.lt.s32 	%p961, %r593, 0;
	or.b32  	%r2952, %r2951, 2146435072;
	selp.b32 	%r2953, %r2952, %r2951, %p961;
	mov.b32 	%r2954, 0;
	mov.b64 	%fd32666, {%r2954, %r2953};
	bra.uni 	$L__BB1_809;
$L__BB1_808:
	setp.lt.s32 	%p959, %r12, 0;
	{ // callseq 106, 0
	.param .b64 param0;
	st.param.f64 	[param0], %fd27;
	.param .b64 param1;
	st.param.f64 	[param1], 0d4011333333333333;
	.param .b64 retval0;
	call.uni (retval0), 
	__internal_accurate_pow, 
	(
	param0, 
	param1
	);
	ld.param.f64 	%fd8483, [retval0];
	} // callseq 106
	selp.f64 	%fd32666, 0dFFF8000000000000, %fd8483, %p959;
$L__BB1_809:
	add.f64 	%fd8485, %fd26, 0d4011333333333333;
	{
	.reg .b32 %temp; 
	mov.b64 	{%temp, %r2955}, %fd8485;
	}
	and.b32  	%r2956, %r2955, 2146435072;
	setp.ne.s32 	%p962, %r2956, 2146435072;
	@%p962 bra 	$L__BB1_814;
	setp.num.f64 	%p963, %fd26, %fd26;
	@%p963 bra 	$L__BB1_812;
	mov.f64 	%fd8486, 0d4011333333333333;
	add.rn.f64 	%fd32666, %fd26, %fd8486;
	bra.uni 	$L__BB1_814;
$L__BB1_812:
	setp.neu.f64 	%p964, %fd27, 0d7FF0000000000000;
	@%p964 bra 	$L__BB1_814;
	and.b32  	%r2957, %r593, 2146435072;
	setp.eq.s32 	%p965, %r2957, 1127219200;
	setp.lt.s32 	%p966, %r12, 0;
	setp.lt.s32 	%p967, %r593, 0;
	selp.b32 	%r2958, 0, 2146435072, %p967;
	and.b32  	%r2959, %r593, 2147483647;
	setp.ne.s32 	%p968, %r2959, 1071644672;
	or.b32  	%r2960, %r2958, -2147483648;
	selp.b32 	%r2961, %r2960, %r2958, %p968;
	selp.b32 	%r2962, %r2961, %r2958, %p965;
	selp.b32 	%r2963, %r2962, %r2958, %p966;
	mov.b32 	%r2964, 0;
	mov.b64 	%fd32666, {%r2964, %r2963};
$L__BB1_814:
	setp.eq.f64 	%p969, %fd26, 0d3FF0000000000000;
	mul.f64 	%fd8487, %fd32666, 0d399AC5D4F455EC6C;
	selp.f64 	%fd8488, 0d399AC5D4F455EC6C, %fd8487, %p969;
	mul.f64 	%fd1240, %fd8, %fd8488;
	div.rn.f64 	%fd1241, %fd1240, 0d3D7C25C268497682;
	{
	.reg .b32 %temp; 
	mov.b64 	{%temp, %r3286}, %fd1241;
	}
	{
	.reg .b32 %temp; 
	mov.b64 	{%r3287, %temp}, %fd1241;
	}
	setp.gt.s32 	%p970, %r3286, 1048575;
	mov.b32 	%r3288, -1023;
	mov.f64 	%fd32667, %fd1241;
	@%p970 bra 	$L__BB1_816;
	mul.f64 	%fd32667, %fd1241, 0d4350000000000000;
	{
	.reg .b32 %temp; 
	mov.b64 	{%temp, %r3286}, %fd32667;
	}
	{
	.reg .b32 %temp; 
	mov.b64 	{%r3287, %temp}, %fd32667;
	}
	mov.b32 	%r3288, -1077;
$L__BB1_816:
	add.s32 	%r2967, %r3286, -1;
	setp.gt.u32 	%p971, %r2967, 2146435070;
	@%p971 bra 	$L__BB1_820;
	shr.u32 	%r2970, %r3286, 20;
	add.s32 	%r3289, %r3288, %r2970;
	and.b32  	%r2971, %r3286, 1048575;
	or.b32  	%r2972, %r2971, 1072693248;
	mov.b64 	%fd32668, {%r3287, %r2972};
	setp.lt.u32 	%p973, %r2972, 1073127583;
	@%p973 bra 	$L__BB1_819;
	{
	.reg .b32 %temp; 
	mov.b64 	{%r2973, %temp}, %fd32668;
	}
	{
	.reg .b32 %temp; 
	mov.b64 	{%temp, %r2974}, %fd32668;
	}
	add.s32 	%r2975, %r2974, -1048576;
	mov.b64 	%fd32668, {%r2973, %r2975};
	add.s32 	%r3289, %r3289, 1;
$L__BB1_819:
	add.f64 	%fd8490, %fd32668, 0dBFF0000000000000;
	add.f64 	%fd8491, %fd32668, 0d3FF0000000000000;
	rcp.approx.ftz.f64 	%fd8492, %fd8491;
	neg.f64 	%fd8493, %fd8491;
	fma.rn.f64 	%fd8494, %fd8493, %fd8492, 0d3FF0000000000000;
	fma.rn.f64 	%fd8495, %fd8494, %fd8494, %fd8494;
	fma.rn.f64 	%fd8496, %fd8495, %fd8492, %fd8492;
	mul.f64 	%fd8497, %fd8490, %fd8496;
	fma.rn.f64 	%fd8498, %fd8490, %fd8496, %fd8497;
	mul.f64 	%fd8499, %fd8498, %fd8498;
	fma.rn.f64 	%fd8500, %fd8499, 0d3EB1380B3AE80F1E, 0d3ED0EE258B7A8B04;
	fma.rn.f64 	%fd8501, %fd8500, %fd8499, 0d3EF3B2669F02676F;
	fma.rn.f64 	%fd8502, %fd8501, %fd8499, 0d3F1745CBA9AB0956;
	fma.rn.f64 	%fd8503, %fd8502, %fd8499, 0d3F3C71C72D1B5154;
	fma.rn.f64 	%fd8504, %fd8503, %fd8499, 0d3F624924923BE72D;
	fma.rn.f64 	%fd8505, %fd8504, %fd8499, 0d3F8999999999A3C4;
	fma.rn.f64 	%fd8506, %fd8505, %fd8499, 0d3FB5555555555554;
	sub.f64 	%fd8507, %fd8490, %fd8498;
	add.f64 	%fd8508, %fd8507, %fd8507;
	neg.f64 	%fd8509, %fd8498;
	fma.rn.f64 	%fd8510, %fd8509, %fd8490, %fd8508;
	mul.f64 	%fd8511, %fd8496, %fd8510;
	mul.f64 	%fd8512, %fd8499, %fd8506;
	fma.rn.f64 	%fd8513, %fd8512, %fd8498, %fd8511;
	xor.b32  	%r2976, %r3289, -2147483648;
	mov.b32 	%r2977, 1127219200;
	mov.b64 	%fd8514, {%r2976, %r2977};
	mov.b32 	%r2978, -2147483648;
	mov.b64 	%fd8515, {%r2978, %r2977};
	sub.f64 	%fd8516, %fd8514, %fd8515;
	fma.rn.f64 	%fd8517, %fd8516, 0d3FE62E42FEFA39EF, %fd8498;
	fma.rn.f64 	%fd8518, %fd8516, 0dBFE62E42FEFA39EF, %fd8517;
	sub.f64 	%fd8519, %fd8518, %fd8498;
	sub.f64 	%fd8520, %fd8513, %fd8519;
	fma.rn.f64 	%fd8521, %fd8516, 0d3C7ABC9E3B39803F, %fd8520;
	add.f64 	%fd32669, %fd8517, %fd8521;
	bra.uni 	$L__BB1_821;
$L__BB1_820:
	fma.rn.f64 	%fd8489, %fd32667, 0d7FF0000000000000, 0d7FF0000000000000;
	{
	.reg .b32 %temp; 
	mov.b64 	{%temp, %r2968}, %fd32667;
	}
	and.b32  	%r2969, %r2968, 2147483647;
	setp.eq.s32 	%p972, %r2969, 0;
	selp.f64 	%fd32669, 0dFFF0000000000000, %fd8489, %p972;
$L__BB1_821:
	and.b32  	%r2979, %r749, 2146435072;
	setp.eq.s32 	%p974, %r2979, 1062207488;
	mul.f64 	%fd8522, %fd32669, 0d3C695355BAAAFAD3;
	fma.rn.f64 	%fd1250, %fd32669, 0d3FDBCB7B1526E50E, %fd8522;
	{
	.reg .b32 %temp; 
	mov.b64 	{%temp, %r604}, %fd1250;
	}
	abs.f64 	%fd1251, %fd1250;
	{ // callseq 107, 0
	.param .b64 param0;
	st.param.f64 	[param0], %fd1251;
	.param .b64 param1;
	st.param.f64 	[param1], 0d4000000000000000;
	.param .b64 retval0;
	call.uni (retval0), 
	__internal_accurate_pow, 
	(
	param0, 
	param1
	);
	ld.param.f64 	%fd8523, [retval0];
	} // callseq 107
	setp.lt.s32 	%p975, %r604, 0;
	neg.f64 	%fd8525, %fd8523;
	selp.f64 	%fd8526, %fd8525, %fd8523, %p974;
	selp.f64 	%fd32671, %fd8526, %fd8523, %p975;
	setp.neu.f64 	%p976, %fd1250, 0d0000000000000000;
	@%p976 bra 	$L__BB1_823;
	and.b32  	%r2980, %r749, 2146435072;
	setp.eq.s32 	%p977, %r2980, 1062207488;
	selp.b32 	%r2981, %r604, 0, %p977;
	setp.lt.s32 	%p978, %r749, 0;
	or.b32  	%r2982, %r2981, 2146435072;
	selp.b32 	%r2983, %r2982, %r2981, %p978;
	mov.b32 	%r2984, 0;
	mov.b64 	%fd32671, {%r2984, %r2983};
$L__BB1_823:
	add.f64 	%fd8527, %fd1250, 0d4000000000000000;
	{
	.reg .b32 %temp; 
	mov.b64 	{%temp, %r2985}, %fd8527;
	}
	and.b32  	%r2986, %r2985, 2146435072;
	setp.ne.s32 	%p979, %r2986, 2146435072;
	@%p979 bra 	$L__BB1_828;
	setp.num.f64 	%p980, %fd1250, %fd1250;
	@%p980 bra 	$L__BB1_826;
	mov.f64 	%fd8528, 0d4000000000000000;
	add.rn.f64 	%fd32671, %fd1250, %fd8528;
	bra.uni 	$L__BB1_828;
$L__BB1_826:
	setp.neu.f64 	%p981, %fd1251, 0d7FF0000000000000;
	@%p981 bra 	$L__BB1_828;
	and.b32  	%r2987, %r749, 2146435072;
	setp.eq.s32 	%p983, %r2987, 1062207488;
	setp.lt.s32 	%p984, %r749, 0;
	selp.b32 	%r2988, 0, 2146435072, %p984;
	and.b32  	%r2989, %r749, 2147483647;
	setp.ne.s32 	%p985, %r2989, 1071644672;
	or.b32  	%r2990, %r2988, -2147483648;
	selp.b32 	%r2991, %r2990, %r2988, %p985;
	selp.b32 	%r2992, %r2991, %r2988, %p983;
	selp.b32 	%r2993, %r2992, %r2988, %p975;
	mov.b32 	%r2994, 0;
	mov.b64 	%fd32671, {%r2994, %r2993};
$L__BB1_828:
	setp.lt.s32 	%p986, %r31, 0;
	setp.eq.f64 	%p987, %fd1250, 0d3FF0000000000000;
	add.f64 	%fd8529, %fd32671, 0d3FF0000000000000;
	rcp.rn.f64 	%fd8530, %fd8529;
	selp.f64 	%fd8531, 0d3FE0000000000000, %fd8530, %p987;
	{
	.reg .b32 %temp; 
	mov.b64 	{%temp, %r605}, %fd8531;
	}
	shr.u32 	%r2995, %r605, 20;
	and.b32  	%r2996, %r2995, 2047;
	add.s32 	%r2997, %r2996, -1012;
	mov.b64 	%rd214, %fd8531;
	shl.b64 	%rd215, %rd214, %r2997;
	setp.eq.s64 	%p988, %rd215, -9223372036854775808;
	{ // callseq 108, 0
	.param .b64 param0;
	st.param.f64 	[param0], 0d3FE3333333333333;
	.param .b64 param1;
	st.param.f64 	[param1], %fd8531;
	.param .b64 retval0;
	call.uni (retval0), 
	__internal_accurate_pow, 
	(
	param0, 
	param1
	);
	ld.param.f64 	%fd8532, [retval0];
	} // callseq 108
	neg.f64 	%fd8534, %fd8532;
	selp.f64 	%fd8535, %fd8534, %fd8532, %p988;
	selp.f64 	%fd8536, %fd8535, %fd8532, %p986;
	cvt.rzi.f64.f64 	%fd8537, %fd8531;
	setp.neu.f64 	%p989, %fd8531, %fd8537;
	selp.f64 	%fd8539, 0dFFF8000000000000, %fd8536, %p989;
	selp.f64 	%fd32672, %fd8539, %fd8536, %p986;
	add.f64 	%fd8540, %fd8531, 0d3FE3333333333333;
	{
	.reg .b32 %temp; 
	mov.b64 	{%temp, %r2998}, %fd8540;
	}
	and.b32  	%r2999, %r2998, 2146435072;
	setp.ne.s32 	%p990, %r2999, 2146435072;
	@%p990 bra 	$L__BB1_833;
	setp.num.f64 	%p991, %fd8531, %fd8531;
	@%p991 bra 	$L__BB1_831;
	mov.f64 	%fd8542, 0d3FE3333333333333;
	add.rn.f64 	%fd32672, %fd8542, %fd8531;
	bra.uni 	$L__BB1_833;
$L__BB1_831:
	abs.f64 	%fd8541, %fd8531;
	setp.neu.f64 	%p992, %fd8541, 0d7FF0000000000000;
	@%p992 bra 	$L__BB1_833;
	shr.s32 	%r3000, %r605, 31;
	and.b32  	%r3001, %r3000, 2146435072;
	mov.b32 	%r3002, 0;
	mov.b64 	%fd32672, {%r3002, %r3001};
$L__BB1_833:
	setp.eq.f64 	%p993, %fd8531, 0d0000000000000000;
	selp.f64 	%fd8543, 0d3FF0000000000000, %fd32672, %p993;
	add.f64 	%fd8544, %fd1241, 0d3FF0000000000000;
	div.rn.f64 	%fd8545, %fd1240, %fd8544;
	mul.f64 	%fd1263, %fd8545, %fd8543;
	mov.f64 	%fd8546, 0dC06FA00000000000;
	div.rn.f64 	%fd1264, %fd8546, %fd7;
	fma.rn.f64 	%fd8547, %fd1264, 0d3FF71547652B82FE, 0d4338000000000000;
	{
	.reg .b32 %temp; 
	mov.b64 	{%r606, %temp}, %fd8547;
	}
	mov.f64 	%fd8548, 0dC338000000000000;
	add.rn.f64 	%fd8549, %fd8547, %fd8548;
	fma.rn.f64 	%fd8550, %fd8549, 0dBFE62E42FEFA39EF, %fd1264;
	fma.rn.f64 	%fd8551, %fd8549, 0dBC7ABC9E3B39803F, %fd8550;
	fma.rn.f64 	%fd8552, %fd8551, 0d3E5ADE1569CE2BDF, 0d3E928AF3FCA213EA;
	fma.rn.f64 	%fd8553, %fd8552, %fd8551, 0d3EC71DEE62401315;
	fma.rn.f64 	%fd8554, %fd8553, %fd8551, 0d3EFA01997C89EB71;
	fma.rn.f64 	%fd8555, %fd8554, %fd8551, 0d3F2A01A014761F65;
	fma.rn.f64 	%fd8556, %fd8555, %fd8551, 0d3F56C16C1852B7AF;
	fma.rn.f64 	%fd8557, %fd8556, %fd8551, 0d3F81111111122322;
	fma.rn.f64 	%fd8558, %fd8557, %fd8551, 0d3FA55555555502A1;
	fma.rn.f64 	%fd8559, %fd8558, %fd8551, 0d3FC5555555555511;
	fma.rn.f64 	%fd8560, %fd8559, %fd8551, 0d3FE000000000000B;
	fma.rn.f64 	%fd8561, %fd8560, %fd8551, 0d3FF0000000000000;
	fma.rn.f64 	%fd8562, %fd8561, %fd8551, 0d3FF0000000000000;
	{
	.reg .b32 %temp; 
	mov.b64 	{%r607, %temp}, %fd8562;
	}
	{
	.reg .b32 %temp; 
	mov.b64 	{%temp, %r608}, %fd8562;
	}
	shl.b32 	%r3003, %r606, 20;
	add.s32 	%r3004, %r3003, %r608;
	mov.b64 	%fd32673, {%r607, %r3004};
	{
	.reg .b32 %temp; 
	mov.b64 	{%temp, %r3005}, %fd1264;
	}
	mov.b32 	%f245, %r3005;
	abs.f32 	%f121, %f245;
	setp.lt.f32 	%p994, %f121, 0f4086232B;
	@%p994 bra 	$L__BB1_836;
	setp.lt.f64 	%p995, %fd1264, 0d0000000000000000;
	add.f64 	%fd8563, %fd1264, 0d7FF0000000000000;
	selp.f64 	%fd32673, 0d0000000000000000, %fd8563, %p995;
	setp.geu.f32 	%p996, %f121, 0f40874800;
	@%p996 bra 	$L__BB1_836;
	shr.u32 	%r3006, %r606, 31;
	add.s32 	%r3007, %r606, %r3006;
	shr.s32 	%r3008, %r3007, 1;
	shl.b32 	%r3009, %r3008, 20;
	add.s32 	%r3010, %r608, %r3009;
	mov.b64 	%fd8564, {%r607, %r3010};
	sub.s32 	%r3011, %r606, %r3008;
	shl.b32 	%r3012, %r3011, 20;
	add.s32 	%r3013, %r3012, 1072693248;
	mov.b32 	%r3014, 0;
	mov.b64 	%fd8565, {%r3014, %r3013};
	mul.f64 	%fd32673, %fd8565, %fd8564;
$L__BB1_836:
	mul.f64 	%fd1269, %fd32673, 0d3DA8D955A010DA9F;
	mov.f64 	%fd8566, 0d4080400000000000;
	div.rn.f64 	%fd1270, %fd8566, %fd7;
	fma.rn.f64 	%fd8567, %fd1270, 0d3FF71547652B82FE, 0d4338000000000000;
	{
	.reg .b32 %temp; 
	mov.b64 	{%r609, %temp}, %fd8567;
	}
	mov.f64 	%fd8568, 0dC338000000000000;
	add.rn.f64 	%fd8569, %fd8567, %fd8568;
	fma.rn.f64 	%fd8570, %fd8569, 0dBFE62E42FEFA39EF, %fd1270;
	fma.rn.f64 	%fd8571, %fd8569, 0dBC7ABC9E3B39803F, %fd8570;
	fma.rn.f64 	%fd8572, %fd8571, 0d3E5ADE1569CE2BDF, 0d3E928AF3FCA213EA;
	fma.rn.f64 	%fd8573, %fd8572, %fd8571, 0d3EC71DEE62401315;
	fma.rn.f64 	%fd8574, %fd8573, %fd8571, 0d3EFA01997C89EB71;
	fma.rn.f64 	%fd8575, %fd8574, %fd8571, 0d3F2A01A014761F65;
	fma.rn.f64 	%fd8576, %fd8575, %fd8571, 0d3F56C16C1852B7AF;
	fma.rn.f64 	%fd8577, %fd8576, %fd8571, 0d3F81111111122322;
	fma.rn.f64 	%fd8578, %fd8577, %fd8571, 0d3FA55555555502A1;
	fma.rn.f64 	%fd8579, %fd8578, %fd8571, 0d3FC5555555555511;
	fma.rn.f64 	%fd8580, %fd8579, %fd8571, 0d3FE000000000000B;
	fma.rn.f64 	%fd8581, %fd8580, %fd8571, 0d3FF0000000000000;
	fma.rn.f64 	%fd8582, %fd8581, %fd8571, 0d3FF0000000000000;
	{
	.reg .b32 %temp; 
	mov.b64 	{%r610, %temp}, %fd8582;
	}
	{
	.reg .b32 %temp; 
	mov.b64 	{%temp, %r611}, %fd8582;
	}
	shl.b32 	%r3015, %r609, 20;
	add.s32 	%r3016, %r3015, %r611;
	mov.b64 	%fd32674, {%r610, %r3016};
	{
	.reg .b32 %temp; 
	mov.b64 	{%temp, %r3017}, %fd1270;
	}
	mov.b32 	%f246, %r3017;
	abs.f32 	%f122, %f246;
	setp.lt.f32 	%p997, %f122, 0f4086232B;
	@%p997 bra 	$L__BB1_839;
	setp.lt.f64 	%p998, %fd1270, 0d0000000000000000;
	add.f64 	%fd8583, %fd1270, 0d7FF0000000000000;
	selp.f64 	%fd32674, 0d0000000000000000, %fd8583, %p998;
	setp.geu.f32 	%p999, %f122, 0f40874800;
	@%p999 bra 	$L__BB1_839;
	shr.u32 	%r3018, %r609, 31;
	add.s32 	%r3019, %r609, %r3018;
	shr.s32 	%r3020, %r3019, 1;
	shl.b32 	%r3021, %r3020, 20;
	add.s32 	%r3022, %r611, %r3021;
	mov.b64 	%fd8584, {%r610, %r3022};
	sub.s32 	%r3023, %r609, %r3020;
	shl.b32 	%r3024, %r3023, 20;
	add.s32 	%r3025, %r3024, 1072693248;
	mov.b32 	%r3026, 0;
	mov.b64 	%fd8585, {%r3026, %r3025};
	mul.f64 	%fd32674, %fd8585, %fd8584;
$L__BB1_839:
	mul.f64 	%fd1275, %fd32674, 0d3D4ABD78AFDF63C8;
	mov.f64 	%fd8586, 0dC0C0EA8000000000;
	div.rn.f64 	%fd1276, %fd8586, %fd7;
	fma.rn.f64 	%fd8587, %fd1276, 0d3FF71547652B82FE, 0d4338000000000000;
	{
	.reg .b32 %temp; 
	mov.b64 	{%r612, %temp}, %fd8587;
	}
	mov.f64 	%fd8588, 0dC338000000000000;
	add.rn.f64 	%fd8589, %fd8587, %fd8588;
	fma.rn.f64 	%fd8590, %fd8589, 0dBFE62E42FEFA39EF, %fd1276;
	fma.rn.f64 	%fd8591, %fd8589, 0dBC7ABC9E3B39803F, %fd8590;
	fma.rn.f64 	%fd8592, %fd8591, 0d3E5ADE1569CE2BDF, 0d3E928AF3FCA213EA;
	fma.rn.f64 	%fd8593, %fd8592, %fd8591, 0d3EC71DEE62401315;
	fma.rn.f64 	%fd8594, %fd8593, %fd8591, 0d3EFA01997C89EB71;
	fma.rn.f64 	%fd8595, %fd8594, %fd8591, 0d3F2A01A014761F65;
	fma.rn.f64 	%fd8596, %fd8595, %fd8591, 0d3F56C16C1852B7AF;
	fma.rn.f64 	%fd8597, %fd8596, %fd8591, 0d3F81111111122322;
	fma.rn.f64 	%fd8598, %fd8597, %fd8591, 0d3FA55555555502A1;
	fma.rn.f64 	%fd8599, %fd8598, %fd8591, 0d3FC5555555555511;
	fma.rn.f64 	%fd8600, %fd8599, %fd8591, 0d3FE000000000000B;
	fma.rn.f64 	%fd8601, %fd8600, %fd8591, 0d3FF0000000000000;
	fma.rn.f64 	%fd8602, %fd8601, %fd8591, 0d3FF0000000000000;
	{
	.reg .b32 %temp; 
	mov.b64 	{%r613, %temp}, %fd8602;
	}
	{
	.reg .b32 %temp; 
	mov.b64 	{%temp, %r614}, %fd8602;
	}
	shl.b32 	%r3027, %r612, 20;
	add.s32 	%r3028, %r3027, %r614;
	mov.b64 	%fd32675, {%r613, %r3028};
	{
	.reg .b32 %temp; 
	mov.b64 	{%temp, %r3029}, %fd1276;
	}
	mov.b32 	%f247, %r3029;
	abs.f32 	%f123, %f247;
	setp.lt.f32 	%p1000, %f123, 0f4086232B;
	@%p1000 bra 	$L__BB1_842;
	setp.lt.f64 	%p1001, %fd1276, 0d0000000000000000;
	add.f64 	%fd8603, %fd1276, 0d7FF0000000000000;
	selp.f64 	%fd32675, 0d0000000000000000, %fd8603, %p1001;
	setp.geu.f32 	%p1002, %f123, 0f40874800;
	@%p1002 bra 	$L__BB1_842;
	shr.u32 	%r3030, %r612, 31;
	add.s32 	%r3031, %r612, %r3030;
	shr.s32 	%r3032, %r3031, 1;
	shl.b32 	%r3033, %r3032, 20;
	add.s32 	%r3034, %r614, %r3033;
	mov.b64 	%fd8604, {%r613, %r3034};
	sub.s32 	%r3035, %r612, %r3032;
	shl.b32 	%r3036, %r3035, 20;
	add.s32 	%r3037, %r3036, 1072693248;
	mov.b32 	%r3038, 0;
	mov.b64 	%fd8605, {%r3038, %r3037};
	mul.f64 	%fd32675, %fd8605, %fd8604;
$L__BB1_842:
	mul.f64 	%fd1281, %fd32675, 0d42B05EF39B200000;
	mov.f64 	%fd8606, 0dC0A2A40000000000;
	div.rn.f64 	%fd1282, %fd8606, %fd7;
	fma.rn.f64 	%fd8607, %fd1282, 0d3FF71547652B82FE, 0d4338000000000000;
	{
	.reg .b32 %temp; 
	mov.b64 	{%r615, %temp}, %fd8607;
	}
	mov.f64 	%fd8608, 0dC338000000000000;
	add.rn.f64 	%fd8609, %fd8607, %fd8608;
	fma.rn.f64 	%fd8610, %fd8609, 0dBFE62E42FEFA39EF, %fd1282;
	fma.rn.f64 	%fd8611, %fd8609, 0dBC7ABC9E3B39803F, %fd8610;
	fma.rn.f64 	%fd8612, %fd8611, 0d3E5ADE1569CE2BDF, 0d3E928AF3FCA213EA;
	fma.rn.f64 	%fd8613, %fd8612, %fd8611, 0d3EC71DEE62401315;
	fma.rn.f64 	%fd8614, %fd8613, %fd8611, 0d3EFA01997C89EB71;
	fma.rn.f64 	%fd8615, %fd8614, %fd8611, 0d3F2A01A014761F65;
	fma.rn.f64 	%fd8616, %fd8615, %fd8611, 0d3F56C16C1852B7AF;
	fma.rn.f64 	%fd8617, %fd8616, %fd8611, 0d3F81111111122322;
	fma.rn.f64 	%fd8618, %fd8617, %fd8611, 0d3FA55555555502A1;
	fma.rn.f64 	%fd8619, %fd8618, %fd8611, 0d3FC5555555555511;
	fma.rn.f64 	%fd8620, %fd8619, %fd8611, 0d3FE000000000000B;
	fma.rn.f64 	%fd8621, %fd8620, %fd8611, 0d3FF0000000000000;
	fma.rn.f64 	%fd8622, %fd8621, %fd8611, 0d3FF0000000000000;
	{
	.reg .b32 %temp; 
	mov.b64 	{%r616, %temp}, %fd8622;
	}
	{
	.reg .b32 %temp; 
	mov.b64 	{%temp, %r617}, %fd8622;
	}
	shl.b32 	%r3039, %r615, 20;
	add.s32 	%r3040, %r3039, %r617;
	mov.b64 	%fd32676, {%r616, %r3040};
	{
	.reg .b32 %temp; 
	mov.b64 	{%temp, %r3041}, %fd1282;
	}
	mov.b32 	%f248, %r3041;
	abs.f32 	%f124, %f248;
	setp.lt.f32 	%p1003, %f124, 0f4086232B;
	@%p1003 bra 	$L__BB1_845;
	setp.lt.f64 	%p1004, %fd1282, 0d0000000000000000;
	add.f64 	%fd8623, %fd1282, 0d7FF0000000000000;
	selp.f64 	%fd32676, 0d0000000000000000, %fd8623, %p1004;
	setp.geu.f32 	%p1005, %f124, 0f40874800;
	@%p1005 bra 	$L__BB1_845;
	shr.u32 	%r3042, %r615, 31;
	add.s32 	%r3043, %r615, %r3042;
	shr.s32 	%r3044, %r3043, 1;
	shl.b32 	%r3045, %r3044, 20;
	add.s32 	%r3046, %r617, %r3045;
	mov.b64 	%fd8624, {%r616, %r3046};
	sub.s32 	%r3047, %r615, %r3044;
	shl.b32 	%r3048, %r3047, 20;
	add.s32 	%r3049, %r3048, 1072693248;
	mov.b32 	%r3050, 0;
	mov.b64 	%fd8625, {%r3050, %r3049};
	mul.f64 	%fd32676, %fd8625, %fd8624;
$L__BB1_845:
	ld.param.u32 	%r3220, [_Z15Rosenbrock_ros3PdddS_PiiiiiddddddddPKdS2_S2_S2_S2_S2_S2_S2_i_param_25];
	ld.param.u64 	%rd551, [_Z15Rosenbrock_ros3PdddS_PiiiiiddddddddPKdS2_S2_S2_S2_S2_S2_S2_i_param_21];
	ld.param.u64 	%rd549, [_Z15Rosenbrock_ros3PdddS_PiiiiiddddddddPKdS2_S2_S2_S2_S2_S2_S2_i_param_20];
	ld.param.u64 	%rd548, [_Z15Rosenbrock_ros3PdddS_PiiiiiddddddddPKdS2_S2_S2_S2_S2_S2_S2_i_param_19];
	ld.param.f64 	%fd32408, [_Z15Rosenbrock_ros3PdddS_PiiiiiddddddddPKdS2_S2_S2_S2_S2_S2_S2_i_param_16];
	ld.param.f64 	%fd32403, [_Z15Rosenbrock_ros3PdddS_PiiiiiddddddddPKdS2_S2_S2_S2_S2_S2_S2_i_param_11];
	ld.param.f64 	%fd32401, [_Z15Rosenbrock_ros3PdddS_PiiiiiddddddddPKdS2_S2_S2_S2_S2_S2_S2_i_param_10];
	ld.param.f64 	%fd32817, [_Z15Rosenbrock_ros3PdddS_PiiiiiddddddddPKdS2_S2_S2_S2_S2_S2_S2_i_param_1];
	shl.b32 	%r3052, %r3220, 3;
	mov.u32 	%r3053, %ctaid.x;
	mov.u32 	%r3054, %ntid.x;
	mov.u32 	%r3055, %tid.x;
	mad.lo.s32 	%r3056, %r3053, %r3054, %r3055;
	add.s32 	%r3057, %r3052, %r3056;
	add.s32 	%r3058, %r3057, %r3220;
	shl.b32 	%r3059, %r3220, 1;
	add.s32 	%r3060, %r3058, %r3059;
	shl.b32 	%r3061, %r3220, 2;
	add.s32 	%r3062, %r3060, %r3061;
	add.s32 	%r3063, %r3062, %r3220;
	add.s32 	%r3064, %r3061, %r3063;
	add.s32 	%r3065, %r3064, %r3220;
	add.s32 	%r3066, %r3065, %r3059;
	add.s32 	%r3067, %r3066, %r3220;
	add.s32 	%r3068, %r3061, %r3067;
	add.s32 	%r3069, %r3068, %r3220;
	add.s32 	%r3070, %r3069, %r3220;
	add.s32 	%r3071, %r3070, %r3220;
	add.s32 	%r3072, %r3071, %r3220;
	shl.b32 	%r3073, %r3220, 4;
	add.s32 	%r3074, %r3073, %r3072;
	add.s32 	%r3075, %r3052, %r3074;
	add.s32 	%r3076, %r3061, %r3075;
	add.s32 	%r3077, %r3076, %r3220;
	add.s32 	%r3078, %r3077, %r3220;
	cvta.to.global.u64 	%rd217, %rd548;
	and.b32  	%r3079, %r749, 2146435072;
	setp.eq.s32 	%p1006, %r3079, 1062207488;
	add.s32 	%r3080, %r3052, %r3078;
	add.s32 	%r3081, %r3080, %r3220;
	add.s32 	%r3082, %r3061, %r3078;
	add.s32 	%r3083, %r3061, %r3074;
	add.s32 	%r3084, %r3083, %r3059;
	add.s32 	%r3085, %r3061, %r3072;
	add.s32 	%r3086, %r3085, %r3059;
	mul.f64 	%fd1287, %fd32676, 0d3DD8BD2FDDA89128;
	cvta.to.global.u64 	%rd218, %rd551;
	mul.wide.s32 	%rd219, %r3056, 8;
	add.s64 	%rd220, %rd218, %rd219;
	ld.global.nc.f64 	%fd8628, [%rd220];
	add.s32 	%r3087, %r3056, %r3059;
	mul.wide.s32 	%rd221, %r3087, 8;
	add.s64 	%rd222, %rd218, %rd221;
	ld.global.nc.f64 	%fd1288, [%rd222];
	mul.wide.s32 	%rd223, %r3220, 8;
	add.s64 	%rd224, %rd220, %rd223;
	ld.global.nc.f64 	%fd1289, [%rd224];
	mul.wide.s32 	%rd225, %r3084, 8;
	add.s64 	%rd226, %rd218, %rd225;
	ld.global.nc.f64 	%fd1290, [%rd226];
	add.s64 	%rd227, %rd222, %rd223;
	ld.global.nc.f64 	%fd1291, [%rd227];
	add.s64 	%rd228, %rd226, %rd223;
	ld.global.nc.f64 	%fd1292, [%rd228];
	add.s64 	%rd229, %rd227, %rd223;
	ld.global.nc.f64 	%fd1293, [%rd229];
	add.s64 	%rd230, %rd228, %rd223;
	ld.global.nc.f64 	%fd1294, [%rd230];
	add.s64 	%rd231, %rd229, %rd223;
	ld.global.nc.f64 	%fd1295, [%rd231];
	add.s64 	%rd232, %rd231, %rd223;
	ld.global.nc.f64 	%fd1296, [%rd232];
	add.s64 	%rd233, %rd232, %rd223;
	ld.global.nc.f64 	%fd1297, [%rd233];
	mul.wide.s32 	%rd234, %r3060, 8;
	add.s64 	%rd235, %rd218, %rd234;
	ld.global.nc.f64 	%fd1298, [%rd235];
	add.s64 	%rd236, %rd233, %rd223;
	ld.global.nc.f64 	%fd1299, [%rd236];
	add.s64 	%rd237, %rd236, %rd223;
	ld.global.nc.f64 	%fd1300, [%rd237];
	add.s64 	%rd238, %rd235, %rd223;
	ld.global.nc.f64 	%fd1301, [%rd238];
	add.s64 	%rd239, %rd238, %rd223;
	ld.global.nc.f64 	%fd1302, [%rd239];
	add.s64 	%rd240, %rd239, %rd223;
	ld.global.nc.f64 	%fd1303, [%rd240];
	add.s64 	%rd241, %rd230, %rd223;
	ld.global.nc.f64 	%fd8629, [%rd241];
	mul.wide.s32 	%rd242, %r3081, 8;
	add.s64 	%rd243, %rd218, %rd242;
	ld.global.nc.f64 	%fd1304, [%rd243];
	mul.wide.s32 	%rd244, %r3063, 8;
	add.s64 	%rd245, %rd218, %rd244;
	ld.global.nc.f64 	%fd1305, [%rd245];
	add.s64 	%rd246, %rd240, %rd223;
	ld.global.nc.f64 	%fd1306, [%rd246];
	add.s64 	%rd247, %rd237, %rd223;
	ld.global.nc.f64 	%fd1307, [%rd247];
	add.s64 	%rd248, %rd245, %rd223;
	ld.global.nc.f64 	%fd1308, [%rd248];
	add.s64 	%rd249, %rd248, %rd223;
	ld.global.nc.f64 	%fd1309, [%rd249];
	mul.f64 	%fd1359, %fd1309, 0dC001333333333333;
	mul.wide.s32 	%rd250, %r3067, 8;
	add.s64 	%rd251, %rd218, %rd250;
	ld.global.nc.f64 	%fd1310, [%rd251];
	mul.wide.s32 	%rd252, %r3065, 8;
	add.s64 	%rd253, %rd218, %rd252;
	ld.global.nc.f64 	%fd1311, [%rd253];
	mul.wide.s32 	%rd254, %r3064, 8;
	add.s64 	%rd255, %rd218, %rd254;
	ld.global.nc.f64 	%fd1312, [%rd255];
	add.s64 	%rd256, %rd241, %rd223;
	ld.global.nc.f64 	%fd1313, [%rd256];
	add.s64 	%rd257, %rd249, %rd223;
	ld.global.nc.f64 	%fd1314, [%rd257];
	mul.wide.s32 	%rd258, %r3066, 8;
	add.s64 	%rd259, %rd218, %rd258;
	ld.global.nc.f64 	%fd1315, [%rd259];
	add.s64 	%rd260, %rd253, %rd223;
	ld.global.nc.f64 	%fd1316, [%rd260];
	mul.wide.s32 	%rd261, %r3082, 8;
	add.s64 	%rd262, %rd218, %rd261;
	ld.global.nc.f64 	%fd1317, [%rd262];
	mul.wide.s32 	%rd263, %r3072, 8;
	add.s64 	%rd264, %rd218, %rd263;
	ld.global.nc.f64 	%fd1318, [%rd264];
	mul.wide.s32 	%rd265, %r3071, 8;
	add.s64 	%rd266, %rd218, %rd265;
	ld.global.nc.f64 	%fd1319, [%rd266];
	add.s64 	%rd267, %rd264, %rd223;
	ld.global.nc.f64 	%fd1320, [%rd267];
	add.s64 	%rd268, %rd267, %rd223;
	ld.global.nc.f64 	%fd1321, [%rd268];
	add.s64 	%rd269, %rd268, %rd223;
	ld.global.nc.f64 	%fd1322, [%rd269];
	mul.wide.s32 	%rd270, %r3070, 8;
	add.s64 	%rd271, %rd218, %rd270;
	ld.global.nc.f64 	%fd1323, [%rd271];
	add.s64 	%rd272, %rd251, %rd223;
	ld.global.nc.f64 	%fd1324, [%rd272];
	add.s64 	%rd273, %rd272, %rd223;
	ld.global.nc.f64 	%fd1325, [%rd273];
	mul.wide.s32 	%rd274, %r3069, 8;
	add.s64 	%rd275, %rd218, %rd274;
	ld.global.nc.f64 	%fd1326, [%rd275];
	mul.wide.s32 	%rd276, %r3068, 8;
	add.s64 	%rd277, %rd218, %rd276;
	ld.global.nc.f64 	%fd1327, [%rd277];
	add.s64 	%rd278, %rd269, %rd223;
	ld.global.nc.f64 	%fd1328, [%rd278];
	mul.wide.s32 	%rd279, %r3078, 8;
	add.s64 	%rd280, %rd218, %rd279;
	ld.global.nc.f64 	%fd1329, [%rd280];
	add.s64 	%rd281, %rd280, %rd223;
	ld.global.nc.f64 	%fd1330, [%rd281];
	mul.wide.s32 	%rd282, %r3086, 8;
	add.s64 	%rd283, %rd218, %rd282;
	ld.global.nc.f64 	%fd1331, [%rd283];
	add.s64 	%rd284, %rd273, %rd223;
	ld.global.nc.f64 	%fd1332, [%rd284];
	add.s64 	%rd285, %rd278, %rd223;
	ld.global.nc.f64 	%fd1333, [%rd285];
	mul.wide.s32 	%rd286, %r3077, 8;
	add.s64 	%rd287, %rd218, %rd286;
	ld.global.nc.f64 	%fd1334, [%rd287];
	add.s64 	%rd288, %rd256, %rd223;
	ld.global.nc.f64 	%fd1335, [%rd288];
	add.s64 	%rd289, %rd288, %rd223;
	ld.global.nc.f64 	%fd1336, [%rd289];
	add.s64 	%rd290, %rd283, %rd223;
	ld.global.nc.f64 	%fd1337, [%rd290];
	add.s64 	%rd291, %rd217, %rd219;
	ld.global.nc.f64 	%fd1338, [%rd291];
	cvta.to.global.u64 	%rd292, %rd549;
	add.s64 	%rd293, %rd292, %rd219;
	ld.global.nc.f64 	%fd1339, [%rd293];
	add.s64 	%rd294, %rd291, %rd223;
	ld.global.nc.f64 	%fd1340, [%rd294];
	add.s64 	%rd295, %rd294, %rd223;
	ld.global.nc.f64 	%fd1341, [%rd295];
	add.s64 	%rd296, %rd295, %rd223;
	ld.global.nc.f64 	%fd1342, [%rd296];
	add.s64 	%rd297, %rd296, %rd223;
	ld.global.nc.f64 	%fd1343, [%rd297];
	mul.wide.s32 	%rd298, %r3058, 8;
	add.s64 	%rd299, %rd217, %rd298;
	ld.global.nc.f64 	%fd1344, [%rd299];
	add.s64 	%rd300, %rd299, %rd223;
	ld.global.nc.f64 	%fd1345, [%rd300];
	add.s64 	%rd301, %rd297, %rd223;
	ld.global.nc.f64 	%fd1346, [%rd301];
	add.s64 	%rd302, %rd301, %rd223;
	ld.global.nc.f64 	%fd1347, [%rd302];
	add.s64 	%rd303, %rd302, %rd223;
	ld.global.nc.f64 	%fd1348, [%rd303];
	add.s64 	%rd304, %rd303, %rd223;
	ld.global.nc.f64 	%fd1349, [%rd304];
	mul.f64 	%fd1350, %fd32502, 0d3DD3EDBBE4560327;
	mul.f64 	%fd1351, %fd32502, 0d3DC974254D4E6EAA;
	min.f64 	%fd8630, %fd32403, %fd32401;
	abs.f64 	%fd8631, %fd8630;
	mul.f64 	%fd8632, %fd32408, 0d4024000000000000;
	setp.gtu.f64 	%p1007, %fd8631, %fd8632;
	selp.f64 	%fd32816, %fd8630, 0d3EE4F8B588E368F1, %p1007;
	sqrt.rn.f64 	%fd1353, %fd32408;
	neg.f64 	%fd1354, %fd1326;
	neg.f64 	%fd1355, %fd1333;
	neg.f64 	%fd1356, %fd1331;
	neg.f64 	%fd1357, %fd1337;
	neg.f64 	%fd1358, %fd231;
	neg.f64 	%fd8633, %fd954;
	sub.f64 	%fd1360, %fd8633, %fd1311;
	neg.f64 	%fd1361, %fd1315;
	neg.f64 	%fd1362, %fd1312;
	neg.f64 	%fd1363, %fd532;
	neg.f64 	%fd1364, %fd1281;
	neg.f64 	%fd8634, %fd448;
	sub.f64 	%fd1365, %fd8634, %fd1297;
	neg.f64 	%fd1366, %fd1031;
	and.b32  	%r3088, %r749, 2147483647;
	setp.ne.s32 	%p1008, %r3088, 1071644672;
	and.pred  	%p1, %p1006, %p1008;
	mov.f64 	%fd8635, 0d3FD5555555555555;
	{
	.reg .b32 %temp; 
	mov.b64 	{%temp, %r618}, %fd8635;
	}
	and.b32  	%r3089, %r618, 2146435072;
	setp.eq.s32 	%p1009, %r3089, 1127219200;
	and.b32  	%r3090, %r618, 2147483647;
	setp.ne.s32 	%p1010, %r3090, 1071644672;
	and.pred  	%p2, %p1009, %p1010;
	mul.f64 	%fd8636, %fd8628, %fd4;
	mul.f64 	%fd1367, %fd8629, %fd6;
	fma.rn.f64 	%fd1368, %fd8628, %fd4, %fd8636;
	mul.f64 	%fd8637, %fd304, %fd4;
	mul.f64 	%fd8638, %fd313, %fd4;
	mul.f64 	%fd8639, %fd356, %fd4;
	mul.f64 	%fd8640, %fd398, %fd4;
	neg.f64 	%fd1369, %fd8640;
	neg.f64 	%fd1370, %fd8637;
	neg.f64 	%fd1371, %fd8639;
	neg.f64 	%fd1372, %fd8638;
	mov.f64 	%fd32818, 0d0000000000000000;
	mov.b32 	%r3290, 0;
	mov.u32 	%r3291, %r3290;
	mov.u32 	%r3298, %r3290;
	mov.u32 	%r3299, %r3290;
	mov.u32 	%r3300, %r3290;
	mov.u32 	%r3301, %r3290;
$L__BB1_846:
	mov.f64 	%fd1512, %fd32816;
	ld.param.f64 	%fd32394, [_Z15Rosenbrock_ros3PdddS_PiiiiiddddddddPKdS2_S2_S2_S2_S2_S2_S2_i_param_2];
	ld.param.f64 	%fd32392, [_Z15Rosenbrock_ros3PdddS_PiiiiiddddddddPKdS2_S2_S2_S2_S2_S2_S2_i_param_1];
	setp.ltu.f64 	%p1011, %fd32394, %fd32392;
	@%p1011 bra 	$L__BB1_927;
	ld.param.f64 	%fd32409, [_Z15Rosenbrock_ros3PdddS_PiiiiiddddddddPKdS2_S2_S2_S2_S2_S2_S2_i_param_16];
	ld.param.f64 	%fd32395, [_Z15Rosenbrock_ros3PdddS_PiiiiiddddddddPKdS2_S2_S2_S2_S2_S2_S2_i_param_2];
	sub.f64 	%fd8641, %fd32817, %fd32395;
	add.f64 	%fd8642, %fd32409, %fd8641;
	setp.gtu.f64 	%p1012, %fd8642, 0d0000000000000000;
	@%p1012 bra 	$L__BB1_928;
	ld.param.f64 	%fd32410, [_Z15Rosenbrock_ros3PdddS_PiiiiiddddddddPKdS2_S2_S2_S2_S2_S2_S2_i_param_16];
	ld.param.u32 	%r3217, [_Z15Rosenbrock_ros3PdddS_PiiiiiddddddddPKdS2_S2_S2_S2_S2_S2_S2_i_param_8];
	setp.gt.s32 	%p1013, %r3298, %r3217;
	setp.le.f64 	%p1014, %fd1512, %fd32410;
	or.pred  	%p1015, %p1013, %p1014;
	@%p1015 bra 	$L__BB1_928;
$L__BB1_849:
	ld.param.u32 	%r3212, [_Z15Rosenbrock_ros3PdddS_PiiiiiddddddddPKdS2_S2_S2_S2_S2_S2_S2_i_param_5];
	setp.ne.s32 	%p1021, %r3212, 0;
	add.s32 	%r3297, %r3290, 1;
	ld.local.f64 	%fd1515, [%rd2+960];
	mul.f64 	%fd8784, %fd304, %fd1515;
	mul.f64 	%fd8785, %fd8784, %fd4;
	ld.local.f64 	%fd1516, [%rd2+1048];
	mul.f64 	%fd8786, %fd313, %fd1516;
	mul.f64 	%fd8787, %fd4, %fd8786;
	mul.f64 	%fd8788, %fd1515, 0d3DE07E1FE91B0B70;
	ld.local.f64 	%fd1517, [%rd2+992];
	mul.f64 	%fd8789, %fd8788, %fd1517;
	mul.f64 	%fd8790, %fd319, %fd1517;
	mul.f64 	%fd8791, %fd8790, %fd1516;
	ld.local.f64 	%fd8792, [%rd2+976];
	mul.f64 	%fd8793, %fd356, %fd8792;
	mul.f64 	%fd8794, %fd8793, %fd4;
	mul.f64 	%fd1518, %fd362, %fd8792;
	mul.f64 	%fd8795, %fd1518, %fd1517;
	ld.local.f64 	%fd8796, [%rd2+776];
	mul.f64 	%fd1519, %fd8796, 0d3DE07E1FE91B0B70;
	mul.f64 	%fd8797, %fd1519, %fd1515;
	ld.local.f64 	%fd1520, [%rd2+1008];
	mul.f64 	%fd8798, %fd368, %fd1520;
	mul.f64 	%fd8799, %fd8798, %fd1516;
	mul.f64 	%fd8800, %fd211, %fd1517;
	mul.f64 	%fd1521, %fd1520, %fd8800;
	mul.f64 	%fd1522, %fd374, %fd8796;
	mul.f64 	%fd8801, %fd1520, %fd1522;
	mul.f64 	%fd8802, %fd380, %fd1516;
	ld.local.f64 	%fd1523, [%rd2+1096];
	mul.f64 	%fd8803, %fd8802, %fd1523;
	mul.f64 	%fd8804, %fd217, %fd1517;
	mul.f64 	%fd1524, %fd1523, %fd8804;
	mul.f64 	%fd1525, %fd8792, 0d3DD3CA8CB153A753;
	mul.f64 	%fd8805, %fd1523, %fd1525;
	mul.f64 	%fd1526, %fd8792, 0d3D9E58B5986F33C4;
	mul.f64 	%fd8806, %fd1526, %fd1523;
	mul.f64 	%fd1527, %fd8792, 0d3D7C25C268497682;
	mul.f64 	%fd8807, %fd1527, %fd1523;
	mul.f64 	%fd8808, %fd386, %fd1520;
	mul.f64 	%fd8809, %fd1523, %fd8808;
	mul.f64 	%fd8810, %fd25, %fd1523;
	mul.f64 	%fd8811, %fd1523, %fd8810;
	mul.f64 	%fd8812, %fd392, %fd1515;
	ld.local.f64 	%fd1528, [%rd2+1024];
	mul.f64 	%fd1529, %fd8812, %fd1528;
	ld.local.f64 	%fd8813, [%rd2+704];
	mul.f64 	%fd1530, %fd8813, 0d3D7FAA7AB552A552;
	mul.f64 	%fd8814, %fd1530, %fd1520;
	ld.local.f64 	%fd8815, [%rd2+472];
	mul.f64 	%fd8816, %fd398, %fd8815;
	mul.f64 	%fd8817, %fd8816, %fd4;
	mul.f64 	%fd8818, %fd399, %fd1515;
	mul.f64 	%fd8819, %fd8818, %fd5;
	ld.local.f64 	%fd8820, [%rd2+480];
	mul.f64 	%fd1531, %fd405, %fd8820;
	mul.f64 	%fd8821, %fd1531, %fd1515;
	mul.f64 	%fd1532, %fd406, %fd8820;
	mul.f64 	%fd8822, %fd1532, %fd1515;
	mul.f64 	%fd8823, %fd412, %fd1517;
	ld.local.f64 	%fd1533, [%rd2+1064];
	mul.f64 	%fd8824, %fd8823, %fd1533;
	mul.f64 	%fd1534, %fd418, %fd8815;
	mul.f64 	%fd8825, %fd1533, %fd1534;
	mul.f64 	%fd8826, %fd424, %fd1516;
	ld.local.f64 	%fd1535, [%rd2+1080];
	mul.f64 	%fd8827, %fd8826, %fd1535;
	mul.f64 	%fd8828, %fd430, %fd1517;
	mul.f64 	%fd8829, %fd1535, %fd8828;
	mul.f64 	%fd1536, %fd436, %fd8815;
	mul.f64 	%fd8830, %fd1536, %fd1535;
	mul.f64 	%fd8831, %fd442, %fd1533;
	ld.local.f64 	%fd1537, [%rd2+1088];
	mul.f64 	%fd8832, %fd8831, %fd1537;
	mul.f64 	%fd8833, %fd64, %fd1535;
	mul.f64 	%fd8834, %fd1537, %fd8833;
	ld.local.f64 	%fd8835, [%rd2+664];
	mul.f64 	%fd8836, %fd448, %fd8835;
	mul.f64 	%fd8837, %fd485, %fd1520;
	mul.f64 	%fd8838, %fd8837, %fd1533;
	mul.f64 	%fd8839, %fd491, %fd1533;
	mul.f64 	%fd1538, %fd8839, %fd1523;
	mul.f64 	%fd8840, %fd520, %fd1520;
	mul.f64 	%fd8841, %fd8840, %fd1535;
	mul.f64 	%fd8842, %fd101, %fd1535;
	mul.f64 	%fd8843, %fd8842, %fd1523;
	mul.f64 	%fd8844, %fd1537, 0d3D8EC94CA210599E;
	mul.f64 	%fd8845, %fd1523, %fd8844;
	ld.local.f64 	%fd8846, [%rd2+608];
	mul.f64 	%fd1539, %fd526, %fd8846;
	mul.f64 	%fd8847, %fd1539, %fd1520;
	ld.local.f64 	%fd8848, [%rd2+808];
	mul.f64 	%fd1540, %fd118, %fd8848;
	mul.f64 	%fd8849, %fd1520, %fd1540;
	ld.local.f64 	%fd8850, [%rd2+584];
	mul.f64 	%fd8851, %fd532, %fd8850;
	mul.f64 	%fd1541, %fd538, %fd8850;
	mul.f64 	%fd8852, %fd1541, %fd1520;
	ld.local.f64 	%fd8853, [%rd2+376];
	mul.f64 	%fd1542, %fd544, %fd8853;
	mul.f64 	%fd1543, %fd1520, %fd1542;
	ld.local.f64 	%fd8854, [%rd2+736];
	mul.f64 	%fd1544, %fd550, %fd8854;
	mul.f64 	%fd8855, %fd1544, %fd1517;
	mul.f64 	%fd1545, %fd563, %fd8854;
	mul.f64 	%fd8856, %fd1545, %fd1523;
	mul.f64 	%fd1546, %fd575, %fd8854;
	mul.f64 	%fd8857, %fd1523, %fd1546;
	mul.f64 	%fd1547, %fd584, %fd8854;
	mul.f64 	%fd8858, %fd1547, %fd1533;
	mul.f64 	%fd1548, %fd585, %fd8854;
	mul.f64 	%fd8859, %fd1548, %fd1533;
	mul.f64 	%fd1549, %fd592, %fd8854;
	mul.f64 	%fd8860, %fd1549, %fd1535;
	mul.f64 	%fd1550, %fd593, %fd8854;
	mul.f64 	%fd8861, %fd1535, %fd1550;
	ld.local.f64 	%fd8862, [%rd2+672];
	mul.f64 	%fd1551, %fd8862, 0d3D0B05876E5B0120;
	mul.f64 	%fd8863, %fd1551, %fd1517;
	mul.f64 	%fd8864, %fd8862, 0d4094500000000000;
	ld.local.f64 	%fd1552, [%rd2+696];
	mul.f64 	%fd8865, %fd599, %fd1552;
	mul.f64 	%fd8866, %fd8865, %fd1520;
	ld.local.f64 	%fd8867, [%rd2+560];
	mul.f64 	%fd1553, %fd600, %fd8867;
	mul.f64 	%fd8868, %fd1553, %fd1552;
	mul.f64 	%fd8869, %fd606, %fd1552;
	mul.f64 	%fd8870, %fd8869, %fd1535;
	mul.f64 	%fd1554, %fd8867, 0d3D7D33F9B299048D;
	mul.f64 	%fd8871, %fd1554, %fd1520;
	ld.local.f64 	%fd8872, [%rd2+488];
	mul.f64 	%fd1555, %fd612, %fd8872;
	mul.f64 	%fd8873, %fd1520, %fd1555;
	mul.f64 	%fd8874, %fd618, %fd1552;
	mul.f64 	%fd8875, %fd8874, %fd4;
	ld.local.f64 	%fd8876, [%rd2+784];
	mul.f64 	%fd1556, %fd8876, 0d3DE80D43DE9CC603;
	mul.f64 	%fd8877, %fd1556, %fd1515;
	mul.f64 	%fd1557, %fd632, %fd8876;
	mul.f64 	%fd8878, %fd1557, %fd1520;
	ld.local.f64 	%fd8879, [%rd2+712];
	mul.f64 	%fd1558, %fd638, %fd8879;
	mul.f64 	%fd8880, %fd1520, %fd1558;
	ld.local.f64 	%fd1559, [%rd2+1000];
	mul.f64 	%fd8881, %fd644, %fd1559;
	mul.f64 	%fd8882, %fd8881, %fd1523;
	mul.f64 	%fd8883, %fd649, %fd1559;
	mul.f64 	%fd1560, %fd8883, %fd1533;
	mul.f64 	%fd8884, %fd1559, 0d3D76DEADF4BBB049;
	mul.f64 	%fd8885, %fd8884, %fd1537;
	mul.f64 	%fd8886, %fd661, %fd1559;
	mul.f64 	%fd8887, %fd1559, %fd8886;
	mul.f64 	%fd8888, %fd667, %fd1559;
	mul.f64 	%fd8889, %fd1559, %fd8888;
	ld.local.f64 	%fd8890, [%rd2+832];
	mul.f64 	%fd1561, %fd298, %fd8890;
	mul.f64 	%fd8891, %fd1561, %fd1520;
	mul.f64 	%fd8892, %fd673, %fd1520;
	ld.local.f64 	%fd1562, [%rd2+1040];
	mul.f64 	%fd8893, %fd8892, %fd1562;
	mul.f64 	%fd8894, %fd679, %fd1562;
	mul.f64 	%fd8895, %fd8894, %fd1537;
	ld.local.f64 	%fd8896, [%rd2+760];
	mul.f64 	%fd1563, %fd680, %fd8896;
	mul.f64 	%fd8897, %fd1563, %fd1520;
	ld.local.f64 	%fd8898, [%rd2+624];
	mul.f64 	%fd1564, %fd8898, 0d3D5C25C268497682;
	mul.f64 	%fd8899, %fd1520, %fd1564;
	ld.local.f64 	%fd8900, [%rd2+384];
	mul.f64 	%fd1565, %fd686, %fd8900;
	mul.f64 	%fd1566, %fd1565, %fd1520;
	ld.local.f64 	%fd8901, [%rd2+824];
	mul.f64 	%fd1567, %fd692, %fd8901;
	mul.f64 	%fd8902, %fd1567, %fd1517;
	mul.f64 	%fd1568, %fd729, %fd8901;
	mul.f64 	%fd8903, %fd1568, %fd1520;
	ld.local.f64 	%fd8904, [%rd2+936];
	mul.f64 	%fd1569, %fd735, %fd8904;
	mul.f64 	%fd8905, %fd1569, %fd1523;
	mul.f64 	%fd1570, %fd741, %fd8904;
	mul.f64 	%fd8906, %fd1570, %fd1533;
	mul.f64 	%fd1571, %fd8904, 0d3D843B23BAF4CD2D;
	mul.f64 	%fd8907, %fd1571, %fd1537;
	mul.f64 	%fd1572, %fd747, %fd8904;
	mul.f64 	%fd8908, %fd1572, %fd1559;
	ld.local.f64 	%fd8909, [%rd2+568];
	mul.f64 	%fd1573, %fd298, %fd8909;
	mul.f64 	%fd8910, %fd1573, %fd1520;
	ld.local.f64 	%fd8911, [%rd2+952];
	mul.f64 	%fd1574, %fd748, %fd8911;
	mul.f64 	%fd8912, %fd1520, %fd1574;
	mul.f64 	%fd1575, %fd749, %fd8911;
	mul.f64 	%fd8913, %fd1575, %fd1537;
	ld.local.f64 	%fd8914, [%rd2+592];
	mul.f64 	%fd1576, %fd755, %fd8914;
	mul.f64 	%fd8915, %fd1576, %fd1520;
	ld.local.f64 	%fd1577, [%rd2+968];
	mul.f64 	%fd8916, %fd767, %fd1577;
	mul.f64 	%fd8917, %fd8916, %fd1523;
	mul.f64 	%fd8918, %fd773, %fd1577;
	mul.f64 	%fd8919, %fd8918, %fd1523;
	mul.f64 	%fd8920, %fd774, %fd1577;
	mul.f64 	%fd8921, %fd8920, %fd1533;
	mul.f64 	%fd8922, %fd268, %fd1577;
	mul.f64 	%fd8923, %fd8922, %fd1535;
	mul.f64 	%fd8924, %fd1577, 0d3D919799812DEA11;
	mul.f64 	%fd8925, %fd8924, %fd1537;
	mul.f64 	%fd8926, %fd780, %fd1577;
	mul.f64 	%fd8927, %fd8926, %fd1559;
	mul.f64 	%fd8928, %fd781, %fd1577;
	mul.f64 	%fd8929, %fd8928, %fd1559;
	mul.f64 	%fd1578, %fd787, %fd8904;
	mul.f64 	%fd8930, %fd1578, %fd1577;
	mul.f64 	%fd8931, %fd788, %fd1577;
	mul.f64 	%fd8932, %fd1577, %fd8931;
	ld.local.f64 	%fd8933, [%rd2+504];
	mul.f64 	%fd8934, %fd298, 0d3FE3333333333333;
	mul.f64 	%fd1579, %fd8934, %fd8933;
	mul.f64 	%fd8935, %fd1579, %fd1520;
	ld.local.f64 	%fd8936, [%rd2+464];
	mul.f64 	%fd1580, %fd789, %fd8936;
	mul.f64 	%fd8937, %fd1520, %fd1580;
	ld.local.f64 	%fd8938, [%rd2+616];
	mul.f64 	%fd1581, %fd795, %fd8938;
	mul.f64 	%fd8939, %fd1581, %fd1520;
	mul.f64 	%fd8940, %fd274, %fd8938;
	ld.local.f64 	%fd8941, [%rd2+392];
	mul.f64 	%fd1582, %fd801, %fd8941;
	mul.f64 	%fd1583, %fd1520, %fd1582;
	ld.local.f64 	%fd8942, [%rd2+856];
	mul.f64 	%fd1584, %fd802, %fd8942;
	mul.f64 	%fd8943, %fd1584, %fd1517;
	mul.f64 	%fd1585, %fd832, %fd8942;
	mul.f64 	%fd8944, %fd1585, %fd1520;
	mul.f64 	%fd1586, %fd838, %fd8942;
	mul.f64 	%fd8945, %fd1586, %fd1537;
	ld.local.f64 	%fd8946, [%rd2+744];
	mul.f64 	%fd1587, %fd292, %fd8946;
	mul.f64 	%fd8947, %fd1587, %fd1523;
	mul.f64 	%fd1588, %fd286, %fd8946;
	mul.f64 	%fd8948, %fd1588, %fd1533;
	mul.f64 	%fd1589, %fd280, %fd8946;
	mul.f64 	%fd8949, %fd1589, %fd1559;
	ld.local.f64 	%fd8950, [%rd2+552];
	mul.f64 	%fd1590, %fd298, %fd8950;
	mul.f64 	%fd8951, %fd1590, %fd1520;
	ld.local.f64 	%fd8952, [%rd2+920];
	mul.f64 	%fd1591, %fd844, %fd8952;
	mul.f64 	%fd8953, %fd1591, %fd1523;
	mul.f64 	%fd1592, %fd845, %fd8952;
	mul.f64 	%fd8954, %fd1592, %fd1533;
	ld.local.f64 	%fd8955, [%rd2+536];
	mul.f64 	%fd1593, %fd846, %fd8955;
	mul.f64 	%fd8956, %fd1593, %fd1520;
	ld.local.f64 	%fd8957, [%rd2+688];
	mul.f64 	%fd1594, %fd852, %fd8957;
	mul.f64 	%fd8958, %fd1520, %fd1594;
	ld.local.f64 	%fd8959, [%rd2+752];
	mul.f64 	%fd1595, %fd853, %fd8959;
	mul.f64 	%fd8960, %fd1595, %fd1523;
	mul.f64 	%fd1596, %fd854, %fd8959;
	mul.f64 	%fd8961, %fd1596, %fd1533;
	mul.f64 	%fd1597, %fd855, %fd8959;
	mul.f64 	%fd8962, %fd1597, %fd1559;
	ld.local.f64 	%fd8963, [%rd2+576];
	mul.f64 	%fd1598, %fd298, %fd8963;
	mul.f64 	%fd8964, %fd1598, %fd1520;
	ld.local.f64 	%fd8965, [%rd2+864];
	mul.f64 	%fd1599, %fd861, %fd8965;
	mul.f64 	%fd8966, %fd1520, %fd1599;
	ld.local.f64 	%fd8967, [%rd2+768];
	mul.f64 	%fd1600, %fd867, %fd8967;
	mul.f64 	%fd8968, %fd1600, %fd1520;
	ld.local.f64 	%fd8969, [%rd2+496];
	mul.f64 	%fd1601, %fd873, %fd8969;
	mul.f64 	%fd8970, %fd1520, %fd1601;
	ld.local.f64 	%fd8971, [%rd2+320];
	mul.f64 	%fd1602, %fd879, %fd8971;
	mul.f64 	%fd1603, %fd1602, %fd1520;
	ld.local.f64 	%fd8972, [%rd2+816];
	mul.f64 	%fd1604, %fd280, %fd8972;
	mul.f64 	%fd8973, %fd1604, %fd1559;
	mul.f64 	%fd1605, %fd292, %fd8972;
	mul.f64 	%fd8974, %fd1605, %fd1523;
	mul.f64 	%fd1606, %fd286, %fd8972;
	mul.f64 	%fd8975, %fd1606, %fd1533;
	ld.local.f64 	%fd8976, [%rd2+632];
	mul.f64 	%fd1607, %fd298, %fd8976;
	mul.f64 	%fd8977, %fd1607, %fd1520;
	ld.local.f64 	%fd8978, [%rd2+880];
	mul.f64 	%fd1608, %fd890, %fd8978;
	mul.f64 	%fd8979, %fd1608, %fd1517;
	mul.f64 	%fd1609, %fd901, %fd8978;
	mul.f64 	%fd8980, %fd1609, %fd1520;
	ld.local.f64 	%fd1610, [%rd2+904];
	mul.f64 	%fd8981, %fd902, %fd1610;
	mul.f64 	%fd8982, %fd8981, %fd1523;
	mul.f64 	%fd8983, %fd903, %fd1610;
	mul.f64 	%fd8984, %fd8983, %fd1533;
	mul.f64 	%fd8985, %fd268, 0d3FD0000000000000;
	mul.f64 	%fd8986, %fd8985, %fd1610;
	mul.f64 	%fd8987, %fd8986, %fd1535;
	mul.f64 	%fd8988, %fd1610, 0d3D819799812DEA11;
	mul.f64 	%fd8989, %fd8988, %fd1559;
	mul.f64 	%fd8990, %fd1610, %fd8988;
	ld.local.f64 	%fd8991, [%rd2+656];
	mul.f64 	%fd1611, %fd8991, 0d3DC07E1FE91B0B70;
	mul.f64 	%fd8992, %fd1611, %fd1520;
	ld.local.f64 	%fd8993, [%rd2+680];
	mul.f64 	%fd1612, %fd909, %fd8993;
	mul.f64 	%fd8994, %fd1520, %fd1612;
	ld.local.f64 	%fd8995, [%rd2+792];
	mul.f64 	%fd1613, %fd292, %fd8995;
	mul.f64 	%fd8996, %fd1613, %fd1523;
	mul.f64 	%fd1614, %fd286, %fd8995;
	mul.f64 	%fd8997, %fd1614, %fd1533;
	ld.local.f64 	%fd8998, [%rd2+544];
	mul.f64 	%fd1615, %fd298, %fd8998;
	mul.f64 	%fd8999, %fd1615, %fd1520;
	ld.local.f64 	%fd9000, [%rd2+888];
	mul.f64 	%fd1616, %fd9000, 0d3D7DE81E8ECE0DEA;
	mul.f64 	%fd9001, %fd1520, %fd1616;
	ld.local.f64 	%fd9002, [%rd2+512];
	mul.f64 	%fd1617, %fd9002, 0d3DC19799812DEA11;
	mul.f64 	%fd9003, %fd1617, %fd1520;
	mul.f64 	%fd9004, %fd274, %fd9002;
	ld.local.f64 	%fd9005, [%rd2+848];
	mul.f64 	%fd1618, %fd915, %fd9005;
	mul.f64 	%fd9006, %fd1618, %fd1517;
	mul.f64 	%fd1619, %fd921, %fd9005;
	mul.f64 	%fd9007, %fd1619, %fd1520;
	mul.f64 	%fd1620, %fd927, %fd9005;
	mul.f64 	%fd9008, %fd1620, %fd1537;
	ld.local.f64 	%fd1621, [%rd2+872];
	mul.f64 	%fd9009, %fd928, %fd1621;
	mul.f64 	%fd9010, %fd9009, %fd1523;
	mul.f64 	%fd9011, %fd903, %fd1621;
	mul.f64 	%fd9012, %fd9011, %fd1533;
	mul.f64 	%fd9013, %fd1621, 0d3D819799812DEA11;
	mul.f64 	%fd9014, %fd9013, %fd1559;
	mul.f64 	%fd9015, %fd1621, %fd9013;
	ld.local.f64 	%fd9016, [%rd2+528];
	mul.f64 	%fd1622, %fd9016, 0d3DDB7CDFD9D7BDBB;
	mul.f64 	%fd9017, %fd1622, %fd1520;
	ld.local.f64 	%fd9018, [%rd2+728];
	mul.f64 	%fd1623, %fd9018, 0d3DAC965971EA9C5C;
	mul.f64 	%fd9019, %fd1520, %fd1623;
	mul.f64 	%fd9020, %fd934, %fd1517;
	ld.local.f64 	%fd1624, [%rd2+1016];
	mul.f64 	%fd9021, %fd9020, %fd1624;
	mul.f64 	%fd9022, %fd935, %fd1516;
	ld.local.f64 	%fd1625, [%rd2+1072];
	mul.f64 	%fd9023, %fd9022, %fd1625;
	mul.f64 	%fd9024, %fd941, %fd1625;
	mul.f64 	%fd9025, %fd1625, %fd9024;
	mul.f64 	%fd9026, %fd942, %fd1625;
	mul.f64 	%fd9027, %fd1625, %fd9026;
	mul.f64 	%fd9028, %fd948, %fd1625;
	mul.f64 	%fd9029, %fd9028, %fd1625;
	mul.f64 	%fd9030, %fd155, %fd1625;
	mul.f64 	%fd9031, %fd1625, %fd9030;
	ld.local.f64 	%fd9032, [%rd2+312];
	mul.f64 	%fd9033, %fd954, %fd9032;
	mul.f64 	%fd1626, %fd960, %fd8796;
	mul.f64 	%fd9034, %fd1626, %fd1624;
	mov.f64 	%fd9035, 0d3DC83073119F21D8;
	sub.f64 	%fd9036, %fd9035, %fd966;
	mul.f64 	%fd9037, %fd9036, %fd1624;
	mul.f64 	%fd9038, %fd9037, %fd1523;
	mul.f64 	%fd9039, %fd966, %fd1624;
	mul.f64 	%fd9040, %fd9039, %fd1523;
	mul.f64 	%fd1627, %fd972, %fd8813;
	mul.f64 	%fd9041, %fd1627, %fd1624;
	mul.f64 	%fd9042, %fd973, %fd1520;
	mul.f64 	%fd9043, %fd9042, %fd1625;
	mul.f64 	%fd9044, %fd979, %fd1625;
	mul.f64 	%fd9045, %fd9044, %fd1523;
	mul.f64 	%fd9046, %fd980, %fd1520;
	ld.local.f64 	%fd1628, [%rd2+1104];
	mul.f64 	%fd9047, %fd9046, %fd1628;
	ld.local.f64 	%fd9048, [%rd2+896];
	mul.f64 	%fd1629, %fd981, %fd9048;
	mul.f64 	%fd9049, %fd1629, %fd1520;
	mul.f64 	%fd9050, %fd987, %fd1533;
	mul.f64 	%fd9051, %fd9050, %fd1625;
	mul.f64 	%fd9052, %fd1025, %fd1625;
	mul.f64 	%fd9053, %fd9052, %fd1535;
	ld.local.f64 	%fd9054, [%rd2+928];
	mul.f64 	%fd9055, %fd1031, %fd9054;
	mul.f64 	%fd1630, %fd1037, %fd9054;
	mul.f64 	%fd9056, %fd1630, %fd1516;
	mul.f64 	%fd1631, %fd1043, %fd9054;
	mul.f64 	%fd9057, %fd1631, %fd1624;
	mul.f64 	%fd1632, %fd1049, %fd8876;
	mul.f64 	%fd9058, %fd1624, %fd1632;
	mul.f64 	%fd9059, %fd1055, %fd1624;
	mul.f64 	%fd9060, %fd9059, %fd1562;
	mul.f64 	%fd1633, %fd8890, 0d3DD037C1831653C8;
	mul.f64 	%fd9061, %fd1633, %fd1624;
	mul.f64 	%fd9062, %fd1061, %fd1559;
	mul.f64 	%fd9063, %fd9062, %fd1625;
	ld.local.f64 	%fd9064, [%rd2+328];
	mul.f64 	%fd1634, %fd9064, 0d3DF6AD6BE0852FBA;
	mul.f64 	%fd9065, %fd1634, %fd1515;
	ld.local.f64 	%fd9066, [%rd2+600];
	mul.f64 	%fd1635, %fd9066, 0d3DE6AD6BE0852FBA;
	mul.f64 	%fd9067, %fd1515, %fd1635;
	mul.f64 	%fd1636, %fd1067, %fd9066;
	mul.f64 	%fd9068, %fd1636, %fd1520;
	ld.local.f64 	%fd9069, [%rd2+456];
	mul.f64 	%fd1637, %fd9069, 0d3DF65575E0FF4A28;
	mul.f64 	%fd9070, %fd1637, %fd1515;
	mul.f64 	%fd1638, %fd1073, %fd9069;
	mul.f64 	%fd9071, %fd1638, %fd1520;
	mul.f64 	%fd1639, %fd1111, %fd8901;
	mul.f64 	%fd9072, %fd1639, %fd1624;
	mul.f64 	%fd1640, %fd8911, 0d3DD5FD7FE1796495;
	mul.f64 	%fd9073, %fd1624, %fd1640;
	ld.local.f64 	%fd9074, [%rd2+336];
	mul.f64 	%fd1641, %fd9074, 0d3DE33DCFE54A3803;
	mul.f64 	%fd9075, %fd1641, %fd1515;
	ld.local.f64 	%fd9076, [%rd2+344];
	mul.f64 	%fd1642, %fd9076, 0d3DEF9C67D41E8097;
	mul.f64 	%fd9077, %fd1515, %fd1642;
	mul.f64 	%fd9078, %fd1117, %fd1517;
	ld.local.f64 	%fd1643, [%rd2+1032];
	mul.f64 	%fd9079, %fd9078, %fd1643;
	mul.f64 	%fd9080, %fd1123, %fd1516;
	ld.local.f64 	%fd1644, [%rd2+1056];
	mul.f64 	%fd9081, %fd9080, %fd1644;
	mul.f64 	%fd9082, %fd1644, 0d3D87BFDC07FDFBFD;
	mul.f64 	%fd9083, %fd1644, %fd9082;
	mul.f64 	%fd9084, %fd1129, %fd1644;
	mul.f64 	%fd9085, %fd1644, %fd9084;
	mul.f64 	%fd9086, %fd1135, %fd1643;
	mul.f64 	%fd9087, %fd9086, %fd1523;
	mul.f64 	%fd9088, %fd1136, %fd1644;
	mul.f64 	%fd9089, %fd1523, %fd9088;
	ld.local.f64 	%fd1645, [%rd2+984];
	mul.f64 	%fd9090, %fd1142, %fd1645;
	mul.f64 	%fd9091, %fd9090, %fd1520;
	ld.local.f64 	%fd9092, [%rd2+944];
	mul.f64 	%fd1646, %fd1148, %fd9092;
	mul.f64 	%fd9093, %fd1646, %fd1516;
	ld.local.f64 	%fd9094, [%rd2+800];
	mul.f64 	%fd1647, %fd1154, %fd9094;
	mul.f64 	%fd9095, %fd1647, %fd1520;
	ld.local.f64 	%fd9096, [%rd2+840];
	mul.f64 	%fd1648, %fd9096, 0d3DCAF0230DCE4E6A;
	mul.f64 	%fd9097, %fd1648, %fd1643;
	mul.f64 	%fd9098, %fd1160, %fd1644;
	mul.f64 	%fd9099, %fd9098, %fd1533;
	mul.f64 	%fd9100, %fd193, %fd1644;
	mul.f64 	%fd9101, %fd9100, %fd1535;
	mul.f64 	%fd9102, %fd1166, %fd9096;
	mul.f64 	%fd9103, %fd1172, %fd1643;
	mul.f64 	%fd9104, %fd9103, %fd1562;
	mul.f64 	%fd1649, %fd1178, %fd8890;
	mul.f64 	%fd9105, %fd1643, %fd1649;
	mul.f64 	%fd9106, %fd1559, 0d3D923B5DEC46DB4F;
	mul.f64 	%fd9107, %fd9106, %fd1644;
	mul.f64 	%fd9108, %fd1559, 0d3D7B590CE26A48F5;
	mul.f64 	%fd9109, %fd9108, %fd1644;
	ld.local.f64 	%fd9110, [%rd2+424];
	mul.f64 	%fd1650, %fd1184, %fd9110;
	mul.f64 	%fd9111, %fd1650, %fd1520;
	mul.f64 	%fd1651, %fd1195, %fd8901;
	mul.f64 	%fd9112, %fd1651, %fd1643;
	mul.f64 	%fd1652, %fd1201, %fd8911;
	mul.f64 	%fd9113, %fd1643, %fd1652;
	ld.local.f64 	%fd9114, [%rd2+360];
	mul.f64 	%fd1653, %fd1207, %fd9114;
	mul.f64 	%fd9115, %fd1653, %fd1520;
	ld.local.f64 	%fd9116, [%rd2+352];
	mul.f64 	%fd1654, %fd1213, %fd9116;
	mul.f64 	%fd9117, %fd1520, %fd1654;
	ld.local.f64 	%fd9118, [%rd2+720];
	mul.f64 	%fd1655, %fd9118, 0d3CEDE7661723DBB3;
	mul.f64 	%fd9119, %fd1655, %fd1643;
	ld.local.f64 	%fd9120, [%rd2+640];
	mul.f64 	%fd1656, %fd9120, 0d3CD3D0DAC864DEB1;
	mul.f64 	%fd9121, %fd1643, %fd1656;
	mul.f64 	%fd1657, %fd1219, %fd9094;
	mul.f64 	%fd9122, %fd1657, %fd1624;
	mul.f64 	%fd9123, %fd1225, %fd1644;
	mul.f64 	%fd9124, %fd9123, %fd1625;
	mul.f64 	%fd9125, %fd1226, %fd1644;
	mul.f64 	%fd9126, %fd9125, %fd1625;
	mul.f64 	%fd9127, %fd1227, %fd1644;
	mul.f64 	%fd9128, %fd9127, %fd1625;
	mul.f64 	%fd1658, %fd9118, 0d3DAFE2C63A23383F;
	mul.f64 	%fd9129, %fd1658, %fd1624;
	ld.local.f64 	%fd9130, [%rd2+432];
	mul.f64 	%fd1659, %fd1213, %fd9130;
	mul.f64 	%fd9131, %fd1659, %fd1520;
	ld.local.f64 	%fd9132, [%rd2+440];
	mul.f64 	%fd1660, %fd1213, %fd9132;
	mul.f64 	%fd9133, %fd1520, %fd1660;
	ld.local.f64 	%fd9134, [%rd2+416];
	mul.f64 	%fd1661, %fd1233, %fd9134;
	mul.f64 	%fd9135, %fd1661, %fd1520;
	ld.local.f64 	%fd9136, [%rd2+448];
	mul.f64 	%fd1662, %fd1263, %fd9136;
	mul.f64 	%fd1663, %fd1520, %fd1662;
	ld.local.f64 	%fd9137, [%rd2+912];
	mul.f64 	%fd1664, %fd1269, %fd9137;
	mul.f64 	%fd9138, %fd1664, %fd1520;
	mul.f64 	%fd1665, %fd205, %fd9137;
	mul.f64 	%fd9139, %fd1665, %fd1520;
	mul.f64 	%fd1666, %fd1275, %fd9137;
	mul.f64 	%fd9140, %fd1666, %fd1537;
	ld.local.f64 	%fd9141, [%rd2+520];
	mul.f64 	%fd1667, %fd9141, 0d3DDB7CDFD9D7BDBB;
	mul.f64 	%fd9142, %fd1667, %fd1520;
	ld.local.f64 	%fd9143, [%rd2+648];
	mul.f64 	%fd9144, %fd1281, %fd9143;
	mul.f64 	%fd1668, %fd9143, 0d3D551C51CE3718E1;
	mul.f64 	%fd9145, %fd1668, %fd1517;
	ld.local.f64 	%fd9146, [%rd2+368];
	mul.f64 	%fd1669, %fd9146, 0d3DCB7CDFD9D7BDBB;
	mul.f64 	%fd9147, %fd1669, %fd1523;
	mul.f64 	%fd1670, %fd9137, 0d3DF6AD6BE0852FBA;
	mul.f64 	%fd9148, %fd1670, %fd1624;
	mul.f64 	%fd1671, %fd1287, %fd9137;
	mul.f64 	%fd9149, %fd1671, %fd1643;
	mul.f64 	%fd1672, %fd9137, 0d3D5EF655D91D9BF5;
	mul.f64 	%fd9150, %fd1672, %fd1644;
	mul.f64 	%fd9151, %fd1288, %fd1517;
	mul.f64 	%fd9152, %fd1289, %fd1517;
	mul.f64 	%fd9153, %fd1290, %fd1528;
	mul.f64 	%fd9154, %fd1291, %fd8813;
	mul.f64 	%fd9155, %fd1292, %fd8820;
	mul.f64 	%fd9156, %fd1293, %fd1535;
	mul.f64 	%fd9157, %fd1294, %fd1533;
	mul.f64 	%fd9158, %fd1295, %fd1537;
	mul.f64 	%fd9159, %fd1296, %fd1537;
	mul.f64 	%fd9160, %fd1297, %fd8835;
	mul.f64 	%fd9161, %fd1298, %fd8846;
	mul.f64 	%fd9162, %fd1299, %fd8848;
	mul.f64 	%fd9163, %fd1300, %fd8850;
	mul.f64 	%fd9164, %fd1301, %fd8890;
	mul.f64 	%fd9165, %fd1302, %fd1562;
	mul.f64 	%fd9166, %fd1303, %fd1562;
	mul.f64 	%fd9167, %fd1304, %fd8876;
	mul.f64 	%fd9168, %fd1301, %fd8909;
	mul.f64 	%fd9169, %fd1305, %fd8911;
	mul.f64 	%fd9170, %fd1306, %fd8933;
	mul.f64 	%fd9171, %fd1303, 0d3FC851EB851EB852;
	mul.f64 	%fd9172, %fd9171, %fd8936;
	mul.f64 	%fd9173, %fd1307, %fd8938;
	mul.f64 	%fd9174, %fd1301, %fd8950;
	mul.f64 	%fd9175, %fd1308, %fd8957;
	mul.f64 	%fd9176, %fd1303, 0d3FB2F1A9FBE76C8B;
	mul.f64 	%fd9177, %fd9176, %fd8965;
	mul.f64 	%fd9178, %fd1309, %fd8967;
	mul.f64 	%fd9179, %fd1301, %fd8963;
	mul.f64 	%fd9180, %fd1307, 0d400D99999999999A;
	mul.f64 	%fd9181, %fd9180, %fd8969;
	mul.f64 	%fd9182, %fd1301, %fd8976;
	mul.f64 	%fd9183, %fd1302, 0d3F9374BC6A7EF9DB;
	fma.rn.f64 	%fd9184, %fd1309, 0d3F8EB851EB851EB8, %fd9183;
	mul.f64 	%fd9185, %fd9184, %fd8978;
	mul.f64 	%fd9186, %fd1301, %fd8991;
	mul.f64 	%fd9187, %fd1303, 0d3FDAE147AE147AE1;
	mul.f64 	%fd9188, %fd9187, %fd8993;
	mul.f64 	%fd9189, %fd1301, %fd8998;
	ld.local.f64 	%fd9190, [%rd2+304];
	mul.f64 	%fd9191, %fd1309, 0d4001333333333333;
	mul.f64 	%fd9192, %fd9191, %fd9190;
	mul.f64 	%fd9193, %fd9180, %fd9000;
	mul.f64 	%fd9194, %fd1307, %fd9002;
	mul.f64 	%fd9195, %fd1301, %fd9016;
	mul.f64 	%fd9196, %fd9180, %fd9018;
	mul.f64 	%fd9197, %fd1310, %fd9120;
	mul.f64 	%fd9198, %fd1311, %fd9032;
	ld.local.f64 	%fd9199, [%rd2+408];
	mul.f64 	%fd9200, %fd1312, %fd9199;
	mul.f64 	%fd9201, %fd1313, %fd1628;
	mul.f64 	%fd9202, %fd1314, %fd9048;
	ld.local.f64 	%fd9203, [%rd2+400];
	mul.f64 	%fd9204, %fd1315, %fd9203;
	mul.f64 	%fd9205, %fd1316, %fd9054;
	mul.f64 	%fd9206, %fd1317, %fd9054;
	mul.f64 	%fd9207, %fd1318, %fd9066;
	mul.f64 	%fd9208, %fd1319, %fd9064;
	mul.f64 	%fd9209, %fd1320, %fd9069;
	mul.f64 	%fd9210, %fd1321, %fd9076;
	mul.f64 	%fd9211, %fd1322, %fd9074;
	mul.f64 	%fd9212, %fd1323, %fd9094;
	mul.f64 	%fd9213, %fd1324, %fd1644;
	mul.f64 	%fd9214, %fd1325, %fd9092;
	ld.local.f64 	%fd9215, [%rd2];
	mul.f64 	%fd1673, %fd1326, %fd9215;
	mul.f64 	%fd9216, %fd1327, %fd9096;
	mul.f64 	%fd9217, %fd1328, %fd9110;
	mul.f64 	%fd9218, %fd1329, %fd9116;
	mul.f64 	%fd9219, %fd1330, %fd9114;
	ld.local.f64 	%fd9220, [%rd2+16];
	mul.f64 	%fd1674, %fd1331, %fd9220;
	mul.f64 	%fd9221, %fd1332, %fd9118;
	ld.local.f64 	%fd9222, [%rd2+8];
	mul.f64 	%fd1675, %fd1333, %fd9222;
	mul.f64 	%fd9223, %fd1334, %fd9134;
	mul.f64 	%fd9224, %fd1335, %fd9130;
	mul.f64 	%fd9225, %fd1336, %fd9132;
	ld.local.f64 	%fd9226, [%rd2+24];
	mul.f64 	%fd1676, %fd1337, %fd9226;
	mul.f64 	%fd1677, %fd1338, %fd8835;
	mul.f64 	%fd9227, %fd1677, %fd1528;
	mul.f64 	%fd9228, %fd1339, %fd8835;
	mul.f64 	%fd1678, %fd1340, %fd9048;
	mul.f64 	%fd9229, %fd1678, %fd1628;
	mul.f64 	%fd1679, %fd1341, %fd9054;
	mul.f64 	%fd9230, %fd1628, %fd1679;
	mul.f64 	%fd1680, %fd1342, %fd9054;
	mul.f64 	%fd9231, %fd1680, %fd1528;
	mul.f64 	%fd1681, %fd1343, %fd8835;
	mul.f64 	%fd9232, %fd1681, %fd1628;
	mul.f64 	%fd1682, %fd1344, %fd9092;
	mul.f64 	%fd9233, %fd1682, %fd1645;
	mul.f64 	%fd1683, %fd1345, %fd9096;
	mul.f64 	%fd9234, %fd1683, %fd1528;
	mul.f64 	%fd1684, %fd1346, %fd9054;
	mul.f64 	%fd9235, %fd1684, %fd1645;
	mul.f64 	%fd1685, %fd1347, %fd9096;
	mul.f64 	%fd9236, %fd1685, %fd1628;
	mul.f64 	%fd1686, %fd1348, %fd9048;
	mul.f64 	%fd9237, %fd1686, %fd1645;
	mul.f64 	%fd1687, %fd1349, %fd9092;
	mul.f64 	%fd9238, %fd1687, %fd1628;
	ld.local.f64 	%fd9239, [%rd2+32];
	mul.f64 	%fd1688, %fd231, %fd9239;
	ld.local.f64 	%fd1689, [%rd2+120];
	mul.f64 	%fd9240, %fd1689, 0d3DEF9C67D41E8097;
	mul.f64 	%fd9241, %fd1321, %fd1689;
	ld.local.f64 	%fd1690, [%rd2+128];
	mul.f64 	%fd9242, %fd1690, 0d3DE33DCFE54A3803;
	mul.f64 	%fd9243, %fd1322, %fd1690;
	ld.local.f64 	%fd1691, [%rd2+136];
	mul.f64 	%fd9244, %fd1350, %fd1691;
	mul.f64 	%fd9245, %fd1351, %fd1691;
	mul.f64 	%fd9246, %fd9245, %fd1515;
	mul.f64 	%fd9247, %fd1292, %fd1691;
	ld.local.f64 	%fd1692, [%rd2+144];
	mul.f64 	%fd9248, %fd1692, 0dBDF49DA7E361CE4C;
	mul.f64 	%fd9249, %fd1073, %fd1692;
	mul.f64 	%fd9250, %fd9249, %fd1520;
	mul.f64 	%fd9251, %fd1320, %fd1692;
	ld.local.f64 	%fd9252, [%rd2+40];
	mul.f64 	%fd1693, %fd1333, %fd9252;
	ld.local.f64 	%fd9253, [%rd2+48];
	mul.f64 	%fd1694, %fd1331, %fd9253;
	neg.f64 	%fd1695, %fd1673;
	neg.f64 	%fd1696, %fd1675;
	neg.f64 	%fd1697, %fd1674;
	neg.f64 	%fd1698, %fd1676;
	neg.f64 	%fd1699, %fd1688;
	neg.f64 	%fd1700, %fd1693;
	neg.f64 	%fd1701, %fd1694;
	fma.rn.f64 	%fd9254, %fd9067, 0d3FECCCCCCCCCCCCD, %fd9065;
	add.f64 	%fd9255, %fd9068, %fd9254;
	fma.rn.f64 	%fd9256, %fd9070, 0d4000000000000000, %fd9255;
	fma.rn.f64 	%fd9257, %fd9071, 0d4000000000000000, %fd9256;
	add.f64 	%fd9258, %fd9257, %fd9075;
	add.f64 	%fd9259, %fd9258, %fd9077;
	add.f64 	%fd9260, %fd9259, %fd9111;
	add.f64 	%fd9261, %fd9260, %fd9115;
	add.f64 	%fd9262, %fd9261, %fd9117;
	add.f64 	%fd9263, %fd9262, %fd9131;
	add.f64 	%fd9264, %fd9263, %fd9133;
	add.f64 	%fd9265, %fd9264, %fd9135;
	add.f64 	%fd9266, %fd9265, %fd9208;
	fma.rn.f64 	%fd9267, %fd9209, 0d4000000000000000, %fd9266;
	add.f64 	%fd9268, %fd9210, %fd9267;
	add.f64 	%fd9269, %fd9211, %fd9268;
	add.f64 	%fd9270, %fd9269, %fd9218;
	add.f64 	%fd9271, %fd9270, %fd9219;
	add.f64 	%fd9272, %fd9271, %fd1674;
	add.f64 	%fd9273, %fd9272, %fd1675;
	add.f64 	%fd9274, %fd9273, %fd9223;
	add.f64 	%fd9275, %fd9274, %fd9224;
	add.f64 	%fd1702, %fd9275, %fd9225;
	fma.rn.f64 	%fd9276, %fd9075, 0d4000000000000000, %fd9077;
	add.f64 	%fd9277, %fd9276, %fd9210;
	fma.rn.f64 	%fd9278, %fd9211, 0d4000000000000000, %fd9277;
	fma.rn.f64 	%fd9279, %fd1674, 0d4008000000000000, %fd9278;
	fma.rn.f64 	%fd1703, %fd1675, 0d4000000000000000, %fd9279;
	add.f64 	%fd9280, %fd9131, %fd9131;
	fma.rn.f64 	%fd9281, %fd9067, 0d3FB70A3D70A3D70A, %fd9280;
	add.f64 	%fd9282, %fd9281, %fd9133;
	add.f64 	%fd9283, %fd9282, %fd9135;
	fma.rn.f64 	%fd9284, %fd9210, 0d4000000000000000, %fd9283;
	add.f64 	%fd1704, %fd9211, %fd9284;
	fma.rn.f64 	%fd1705, %fd9142, 0d3FD999999999999A, %fd9147;
	add.f64 	%fd1706, %fd9228, %fd9228;
	add.f64 	%fd9285, %fd9241, %fd9243;
	add.f64 	%fd9286, %fd9285, %fd9246;
	add.f64 	%fd9287, %fd9247, %fd9286;
	add.f64 	%fd9288, %fd9251, %fd9287;
	add.f64 	%fd9289, %fd9288, %fd1693;
	add.f64 	%fd1707, %fd9289, %fd1694;
	neg.f64 	%fd1708, %fd1515;
	mul.f64 	%fd9290, %fd9240, %fd1708;
	sub.f64 	%fd1709, %fd9290, %fd9241;
	mul.f64 	%fd9291, %fd9242, %fd1708;
	sub.f64 	%fd1710, %fd9291, %fd9243;
	mul.f64 	%fd9292, %fd9244, %fd1708;
	sub.f64 	%fd9293, %fd9292, %fd9246;
	sub.f64 	%fd1711, %fd9293, %fd9247;
	mul.f64 	%fd9294, %fd9248, %fd1515;
	sub.f64 	%fd9295, %fd9294, %fd9250;
	sub.f64 	%fd1712, %fd9295, %fd9251;
	add.f64 	%fd9296, %fd8791, %fd8791;
	fma.rn.f64 	%fd9297, %fd8789, 0d4000000000000000, %fd9296;
	add.f64 	%fd9298, %fd9297, %fd8795;
	add.f64 	%fd9299, %fd9298, %fd8797;
	add.f64 	%fd9300, %fd9299, %fd8799;
	add.f64 	%fd9301, %fd9300, %fd1521;
	add.f64 	%fd9302, %fd9301, %fd8803;
	add.f64 	%fd9303, %fd9302, %fd1524;
	add.f64 	%fd9304, %fd9303, %fd1529;
	add.f64 	%fd9305, %fd9304, %fd8821;
	add.f64 	%fd9306, %fd8822, %fd9305;
	fma.rn.f64 	%fd9307, %fd8827, 0d4000000000000000, %fd9306;
	add.f64 	%fd9308, %fd9307, %fd8845;
	add.f64 	%fd9309, %fd9308, %fd8855;
	add.f64 	%fd9310, %fd9309, %fd8860;
	add.f64 	%fd9311, %fd9310, %fd8861;
	add.f64 	%fd9312, %fd9311, %fd8863;
	add.f64 	%fd9313, %fd9312, %fd8870;
	add.f64 	%fd9314, %fd9313, %fd8877;
	add.f64 	%fd9315, %fd9314, %fd8885;
	add.f64 	%fd9316, %fd9315, %fd8895;
	add.f64 	%fd9317, %fd9316, %fd8902;
	add.f64 	%fd9318, %fd9317, %fd8907;
	add.f64 	%fd9319, %fd9318, %fd8913;
	add.f64 	%fd9320, %fd9319, %fd8925;
	add.f64 	%fd9321, %fd9320, %fd8943;
	add.f64 	%fd9322, %fd9321, %fd8945;
	add.f64 	%fd9323, %fd9322, %fd8979;
	add.f64 	%fd9324, %fd9323, %fd9006;
	add.f64 	%fd9325, %fd9324, %fd9008;
	fma.rn.f64 	%fd9326, %fd9023, 0d4000000000000000, %fd9325;
	fma.rn.f64 	%fd9327, %fd1625, %fd9024, %fd9025;
	add.f64 	%fd9328, %fd9326, %fd9327;
	add.f64 	%fd9329, %fd9027, %fd9027;
	add.f64 	%fd9330, %fd9329, %fd9328;
	add.f64 	%fd9331, %fd9029, %fd9330;
	add.f64 	%fd9332, %fd9331, %fd9043;
	add.f64 	%fd9333, %fd9332, %fd9063;
	add.f64 	%fd9334, %fd9333, %fd9067;
	add.f64 	%fd9335, %fd9334, %fd9070;
	fma.rn.f64 	%fd9336, %fd9081, 0d4000000000000000, %fd9335;
	add.f64 	%fd9337, %fd9083, %fd9083;
	add.f64 	%fd9338, %fd9336, %fd9337;
	add.f64 	%fd9339, %fd9085, %fd9085;
	add.f64 	%fd9340, %fd9339, %fd9338;
	add.f64 	%fd9341, %fd9340, %fd9093;
	add.f64 	%fd9342, %fd9341, %fd9109;
	add.f64 	%fd9343, %fd9342, %fd9124;
	fma.rn.f64 	%fd9344, %fd9126, 0d4000000000000000, %fd9343;
	fma.rn.f64 	%fd9345, %fd9128, 0d4000000000000000, %fd9344;
	fma.rn.f64 	%fd9346, %fd9159, 0d4000000000000000, %fd9345;
	fma.rn.f64 	%fd9347, %fd9198, 0d4000000000000000, %fd9346;
	add.f64 	%fd9348, %fd9347, %fd9202;
	add.f64 	%fd9349, %fd9348, %fd9214;
	add.f64 	%fd9350, %fd9349, %fd9227;
	fma.rn.f64 	%fd9351, %fd9228, 0d4008000000000000, %fd9350;
	add.f64 	%fd9352, %fd9351, %fd9229;
	add.f64 	%fd9353, %fd9352, %fd9230;
	fma.rn.f64 	%fd9354, %fd9232, 0d4000000000000000, %fd9353;
	add.f64 	%fd9355, %fd9354, %fd9233;
	add.f64 	%fd9356, %fd9355, %fd9235;
	add.f64 	%fd9357, %fd9356, %fd9236;
	add.f64 	%fd9358, %fd9357, %fd9237;
	add.f64 	%fd1713, %fd9358, %fd9238;
	fma.rn.f64 	%fd9359, %fd9081, 0d4000000000000000, %fd9337;
	add.f64 	%fd9360, %fd9339, %fd9359;
	add.f64 	%fd9361, %fd9360, %fd9093;
	add.f64 	%fd9362, %fd9361, %fd9109;
	fma.rn.f64 	%fd9363, %fd9124, 0d3FE0000000000000, %fd9362;
	add.f64 	%fd9364, %fd9126, %fd9363;
	add.f64 	%fd9365, %fd9128, %fd9364;
	add.f64 	%fd9366, %fd9365, %fd9214;
	add.f64 	%fd9367, %fd9366, %fd9233;
	fma.rn.f64 	%fd9368, %fd9235, 0d3FD55553EF6B5D46, %fd9367;
	fma.rn.f64 	%fd9369, %fd9236, 0d3FD55553EF6B5D46, %fd9368;
	fma.rn.f64 	%fd9370, %fd9237, 0d3FE0000000000000, %fd9369;
	fma.rn.f64 	%fd1714, %fd9238, 0d3FE0000000000000, %fd9370;
	fma.rn.f64 	%fd9371, %fd9023, 0d4000000000000000, %fd9327;
	add.f64 	%fd9372, %fd9329, %fd9371;
	add.f64 	%fd9373, %fd9029, %fd9372;
	add.f64 	%fd9374, %fd9373, %fd9043;
	add.f64 	%fd9375, %fd9374, %fd9063;
	add.f64 	%fd9376, %fd9375, %fd9067;
	add.f64 	%fd9377, %fd9376, %fd9070;
	fma.rn.f64 	%fd9378, %fd9124, 0d3FE0000000000000, %fd9377;
	add.f64 	%fd9379, %fd9126, %fd9378;
	add.f64 	%fd9380, %fd9128, %fd9379;
	fma.rn.f64 	%fd9381, %fd9198, 0d4000000000000000, %fd9380;
	add.f64 	%fd9382, %fd9381, %fd9202;
	add.f64 	%fd9383, %fd9382, %fd9229;
	fma.rn.f64 	%fd9384, %fd9230, 0d3FE0000000000000, %fd9383;
	add.f64 	%fd9385, %fd9384, %fd9232;
	fma.rn.f64 	%fd9386, %fd9235, 0d3FD55553EF6B5D46, %fd9385;
	fma.rn.f64 	%fd9387, %fd9236, 0d3FD55553EF6B5D46, %fd9386;
	fma.rn.f64 	%fd9388, %fd9237, 0d3FE0000000000000, %fd9387;
	fma.rn.f64 	%fd1715, %fd9238, 0d3FE0000000000000, %fd9388;
	add.f64 	%fd9389, %fd8795, %fd8797;
	add.f64 	%fd9390, %fd9389, %fd8799;
	add.f64 	%fd9391, %fd9390, %fd1521;
	add.f64 	%fd9392, %fd9391, %fd8803;
	add.f64 	%fd1716, %fd9392, %fd1524;
	fma.rn.f64 	%fd9393, %fd8827, 0d4000000000000000, %fd8845;
	add.f64 	%fd9394, %fd9393, %fd8855;
	add.f64 	%fd9395, %fd9394, %fd8860;
	add.f64 	%fd9396, %fd9395, %fd8861;
	add.f64 	%fd9397, %fd9396, %fd8863;
	add.f64 	%fd9398, %fd9397, %fd8870;
	fma.rn.f64 	%fd9399, %fd9159, 0d4000000000000000, %fd9398;
	add.f64 	%fd9400, %fd9399, %fd9227;
	fma.rn.f64 	%fd9401, %fd9228, 0d4008000000000000, %fd9400;
	fma.rn.f64 	%fd9402, %fd9230, 0d3FE0000000000000, %fd9401;
	add.f64 	%fd9403, %fd9402, %fd9232;
	fma.rn.f64 	%fd9404, %fd9235, 0d3FD55553EF6B5D46, %fd9403;
	fma.rn.f64 	%fd1717, %fd9236, 0d3FD55553EF6B5D46, %fd9404;
	add.f64 	%fd9405, %fd9297, %fd1529;
	add.f64 	%fd9406, %fd9405, %fd8821;
	add.f64 	%fd9407, %fd8822, %fd9406;
	add.f64 	%fd1718, %fd9407, %fd8877;
	add.f64 	%fd9408, %fd8885, %fd8895;
	add.f64 	%fd9409, %fd9408, %fd8902;
	add.f64 	%fd9410, %fd9409, %fd8907;
	add.f64 	%fd9411, %fd9410, %fd8913;
	add.f64 	%fd9412, %fd9411, %fd8925;
	add.f64 	%fd9413, %fd9412, %fd8943;
	add.f64 	%fd9414, %fd9413, %fd8945;
	add.f64 	%fd9415, %fd9414, %fd8979;
	add.f64 	%fd9416, %fd9415, %fd9006;
	add.f64 	%fd1719, %fd9416, %fd9008;
	add.f64 	%fd9417, %fd9111, %fd9217;
	add.f64 	%fd9418, %fd9417, %fd1674;
	add.f64 	%fd1720, %fd9418, %fd1675;
	fma.rn.f64 	%fd9419, %fd9065, 0d4010000000000000, %fd9067;
	add.f64 	%fd9420, %fd9068, %fd9419;
	fma.rn.f64 	%fd9421, %fd9070, 0d4008000000000000, %fd9420;
	fma.rn.f64 	%fd9422, %fd9071, 0d4008000000000000, %fd9421;
	fma.rn.f64 	%fd9423, %fd9075, 0d4000000000000000, %fd9422;
	fma.rn.f64 	%fd9424, %fd9077, 0d4008000000000000, %fd9423;
	add.f64 	%fd9425, %fd9424, %fd9207;
	fma.rn.f64 	%fd9426, %fd9208, 0d4010000000000000, %fd9425;
	fma.rn.f64 	%fd9427, %fd9209, 0d4008000000000000, %fd9426;
	fma.rn.f64 	%fd9428, %fd9210, 0d4008000000000000, %fd9427;
	fma.rn.f64 	%fd9429, %fd9211, 0d4000000000000000, %fd9428;
	add.f64 	%fd1721, %fd9429, %fd1675;
	add.f64 	%fd9430, %fd8807, %fd8817;
	add.f64 	%fd9431, %fd9430, %fd8825;
	add.f64 	%fd9432, %fd9431, %fd1538;
	add.f64 	%fd9433, %fd9432, %fd8847;
	add.f64 	%fd9434, %fd9433, %fd8849;
	add.f64 	%fd9435, %fd9434, %fd1560;
	add.f64 	%fd9436, %fd9435, %fd8906;
	add.f64 	%fd9437, %fd9436, %fd8919;
	add.f64 	%fd9438, %fd9437, %fd8921;
	add.f64 	%fd9439, %fd9438, %fd8948;
	add.f64 	%fd9440, %fd9439, %fd8954;
	add.f64 	%fd9441, %fd9440, %fd8961;
	add.f64 	%fd9442, %fd9441, %fd8975;
	add.f64 	%fd9443, %fd9442, %fd8984;
	add.f64 	%fd9444, %fd9443, %fd8997;
	add.f64 	%fd9445, %fd9444, %fd9012;
	add.f64 	%fd9446, %fd9445, %fd9040;
	add.f64 	%fd9447, %fd9446, %fd9095;
	add.f64 	%fd9448, %fd9447, %fd9138;
	add.f64 	%fd9449, %fd9139, %fd9448;
	fma.rn.f64 	%fd9450, %fd9142, 0d3FD999999999999A, %fd9449;
	add.f64 	%fd9451, %fd9450, %fd9148;
	add.f64 	%fd9452, %fd9451, %fd9149;
	add.f64 	%fd9453, %fd9452, %fd1368;
	add.f64 	%fd9454, %fd9453, %fd9155;
	add.f64 	%fd9455, %fd9454, %fd9157;
	fma.rn.f64 	%fd9456, %fd9163, 0d3FD54FDF3B645A1D, %fd9455;
	add.f64 	%fd9457, %fd9456, %fd1367;
	add.f64 	%fd9458, %fd9457, %fd9200;
	add.f64 	%fd9459, %fd9458, %fd9204;
	add.f64 	%fd1722, %fd9459, %fd1673;
	add.f64 	%fd9460, %fd8906, %fd8921;
	add.f64 	%fd9461, %fd9460, %fd8948;
	add.f64 	%fd9462, %fd9461, %fd8954;
	add.f64 	%fd9463, %fd9462, %fd8961;
	add.f64 	%fd9464, %fd9463, %fd8975;
	add.f64 	%fd9465, %fd9464, %fd8984;
	add.f64 	%fd9466, %fd9465, %fd8997;
	add.f64 	%fd1723, %fd9466, %fd9012;
	add.f64 	%fd9467, %fd9117, %fd9117;
	fma.rn.f64 	%fd9468, %fd9115, 0d4008000000000000, %fd9467;
	add.f64 	%fd9469, %fd9468, %fd9131;
	fma.rn.f64 	%fd9470, %fd9133, 0d4000000000000000, %fd9469;
	add.f64 	%fd9471, %fd9135, %fd9470;
	fma.rn.f64 	%fd9472, %fd9218, 0d4000000000000000, %fd9471;
	fma.rn.f64 	%fd9473, %fd9219, 0d4008000000000000, %fd9472;
	add.f64 	%fd9474, %fd9473, %fd9223;
	add.f64 	%fd9475, %fd9474, %fd9224;
	fma.rn.f64 	%fd1724, %fd9225, 0d4000000000000000, %fd9475;
	fma.rn.f64 	%fd9476, %fd9224, 0d4000000000000000, %fd9223;
	add.f64 	%fd1725, %fd9225, %fd9476;
	mul.f64 	%fd9477, %fd8999, 0d3FE999999999999A;
	sub.f64 	%fd1726, %fd9477, %fd9192;
	sub.f64 	%fd9478, %fd9031, %fd9033;
	sub.f64 	%fd1727, %fd9478, %fd9198;
	neg.f64 	%fd1728, %fd1603;
	neg.f64 	%fd9479, %fd9065;
	sub.f64 	%fd1729, %fd9479, %fd9208;
	neg.f64 	%fd9480, %fd9075;
	sub.f64 	%fd1730, %fd9480, %fd9211;
	neg.f64 	%fd9481, %fd9077;
	sub.f64 	%fd1731, %fd9481, %fd9210;
	neg.f64 	%fd9482, %fd9117;
	sub.f64 	%fd1732, %fd9482, %fd9218;
	neg.f64 	%fd9483, %fd9115;
	sub.f64 	%fd1733, %fd9483, %fd9219;
	sub.f64 	%fd1734, %fd9145, %fd9147;
	neg.f64 	%fd1735, %fd1543;
	neg.f64 	%fd1736, %fd1566;
	neg.f64 	%fd1737, %fd1583;
	sub.f64 	%fd1738, %fd9232, %fd9204;
	add.f64 	%fd9484, %fd9029, %fd9124;
	sub.f64 	%fd1739, %fd9484, %fd9200;
	neg.f64 	%fd9485, %fd9135;
	sub.f64 	%fd1740, %fd9485, %fd9223;
	neg.f64 	%fd9486, %fd9111;
	sub.f64 	%fd1741, %fd9486, %fd9217;
	neg.f64 	%fd9487, %fd9131;
	sub.f64 	%fd1742, %fd9487, %fd9224;
	neg.f64 	%fd9488, %fd9133;
	sub.f64 	%fd1743, %fd9488, %fd9225;
	mul.f64 	%fd9489, %fd9142, 0d3FE3333333333333;
	sub.f64 	%fd9490, %fd9489, %fd1663;
	add.f64 	%fd1744, %fd9144, %fd9490;
	neg.f64 	%fd9491, %fd9070;
	sub.f64 	%fd9492, %fd9491, %fd9071;
	sub.f64 	%fd1745, %fd9492, %fd9209;
	sub.f64 	%fd9493, %fd9019, %fd8937;
	sub.f64 	%fd1746, %fd9493, %fd9172;
	neg.f64 	%fd9494, %fd8817;
	sub.f64 	%fd9495, %fd9494, %fd8825;
	sub.f64 	%fd9496, %fd9495, %fd8830;
	add.f64 	%fd1747, %fd9496, %fd9157;
	neg.f64 	%fd9497, %fd8821;
	sub.f64 	%fd9498, %fd9497, %fd8822;
	add.f64 	%fd9499, %fd9498, %fd8830;
	add.f64 	%fd9500, %fd9499, %fd8860;
	sub.f64 	%fd1748, %fd9500, %fd9155;
	sub.f64 	%fd1749, %fd8868, %fd8873;
	mul.f64 	%fd9501, %fd8948, 0d3FA47AE147AE147B;
	sub.f64 	%fd9502, %fd9501, %fd8970;
	sub.f64 	%fd1750, %fd9502, %fd9181;
	sub.f64 	%fd9503, %fd8917, %fd8935;
	sub.f64 	%fd1751, %fd9503, %fd9170;
	sub.f64 	%fd9504, %fd8987, %fd9003;
	sub.f64 	%fd9505, %fd9504, %fd9004;
	sub.f64 	%fd1752, %fd9505, %fd9194;
	sub.f64 	%fd9506, %fd9139, %fd9142;
	add.f64 	%fd1753, %fd9506, %fd9150;
	sub.f64 	%fd9507, %fd9010, %fd9017;
	sub.f64 	%fd1754, %fd9507, %fd9195;
	sub.f64 	%fd1755, %fd8953, %fd8956;
	sub.f64 	%fd9508, %fd8996, %fd8999;
	sub.f64 	%fd1756, %fd9508, %fd9189;
	sub.f64 	%fd9509, %fd8947, %fd8951;
	sub.f64 	%fd1757, %fd9509, %fd9174;
	sub.f64 	%fd9510, %fd8864, %fd8868;
	sub.f64 	%fd9511, %fd9510, %fd8871;
	add.f64 	%fd1758, %fd9511, %fd8873;
	sub.f64 	%fd9512, %fd8905, %fd8910;
	sub.f64 	%fd1759, %fd9512, %fd9168;
	sub.f64 	%fd9513, %fd8960, %fd8964;
	sub.f64 	%fd1760, %fd9513, %fd9179;
	sub.f64 	%fd9514, %fd8843, %fd8851;
	sub.f64 	%fd9515, %fd9514, %fd8852;
	sub.f64 	%fd1761, %fd9515, %fd9163;
	sub.f64 	%fd9516, %fd8919, %fd8915;
	fma.rn.f64 	%fd9517, %fd8928, %fd1559, %fd9516;
	fma.rn.f64 	%fd1762, %fd8930, 0d3FC70A3D70A3D70A, %fd9517;
	mul.f64 	%fd9518, %fd9067, 0dBFECCCCCCCCCCCCD;
	sub.f64 	%fd9519, %fd9518, %fd9068;
	sub.f64 	%fd1763, %fd9519, %fd9207;
	sub.f64 	%fd9520, %fd8838, %fd8847;
	add.f64 	%fd9521, %fd9520, %fd8870;
	sub.f64 	%fd1764, %fd9521, %fd9161;
	sub.f64 	%fd9522, %fd8923, %fd8939;
	sub.f64 	%fd9523, %fd9522, %fd8940;
	sub.f64 	%fd1765, %fd9523, %fd9173;
	mul.f64 	%fd9524, %fd8902, 0d3FCD99999999999A;
	sub.f64 	%fd9525, %fd9524, %fd8899;
	fma.rn.f64 	%fd9526, %fd8943, 0d3FCC28F5C28F5C29, %fd9525;
	fma.rn.f64 	%fd9527, %fd8979, 0d3FDCCCCCCCCCCCCD, %fd9526;
	fma.rn.f64 	%fd1766, %fd9006, 0d3FD1EB851EB851EC, %fd9527;
	sub.f64 	%fd9528, %fd8974, %fd8977;
	sub.f64 	%fd1767, %fd9528, %fd9182;
	add.f64 	%fd9529, %fd9025, %fd9057;
	sub.f64 	%fd9530, %fd9529, %fd9121;
	add.f64 	%fd9531, %fd9530, %fd9129;
	sub.f64 	%fd9532, %fd9531, %fd9197;
	add.f64 	%fd9533, %fd9532, %fd9229;
	add.f64 	%fd1768, %fd9533, %fd9230;
	add.f64 	%fd9534, %fd9138, %fd9140;
	sub.f64 	%fd9535, %fd9534, %fd9144;
	sub.f64 	%fd9536, %fd9535, %fd9145;
	add.f64 	%fd9537, %fd9536, %fd9148;
	add.f64 	%fd1769, %fd9537, %fd9149;
	sub.f64 	%fd9538, %fd8982, %fd8992;
	sub.f64 	%fd1770, %fd9538, %fd9186;
	sub.f64 	%fd9539, %fd8834, %fd8836;
	sub.f64 	%fd9540, %fd9539, %fd9160;
	sub.f64 	%fd9541, %fd9540, %fd9227;
	sub.f64 	%fd9542, %fd9541, %fd9228;
	sub.f64 	%fd1771, %fd9542, %fd9232;
	add.f64 	%fd9543, %fd8855, %fd8856;
	add.f64 	%fd9544, %fd9543, %fd8861;
	sub.f64 	%fd9545, %fd9544, %fd8863;
	sub.f64 	%fd1772, %fd9545, %fd8864;
	mul.f64 	%fd9546, %fd8975, 0d3FE1EB851EB851EC;
	fma.rn.f64 	%fd9547, %fd8973, 0d3FEC28F5C28F5C29, %fd9546;
	fma.rn.f64 	%fd9548, %fd8977, 0d3FEB333333333333, %fd9547;
	sub.f64 	%fd9549, %fd9548, %fd8994;
	add.f64 	%fd9550, %fd9549, %fd9001;
	fma.rn.f64 	%fd9551, %fd9182, 0d3FE570A3D70A3D71, %fd9550;
	sub.f64 	%fd9552, %fd9551, %fd9188;
	fma.rn.f64 	%fd1773, %fd9193, 0d3FE570A3D70A3D71, %fd9552;
	fma.rn.f64 	%fd9553, %fd8948, 0d3FEEB851EB851EB8, %fd8949;
	fma.rn.f64 	%fd9554, %fd8951, 0d3FE6666666666666, %fd9553;
	sub.f64 	%fd9555, %fd9554, %fd8958;
	add.f64 	%fd9556, %fd9555, %fd8970;
	add.f64 	%fd9557, %fd9556, %fd9174;
	sub.f64 	%fd9558, %fd9557, %fd9175;
	add.f64 	%fd1774, %fd9558, %fd9181;
	sub.f64 	%fd9559, %fd8857, %fd8866;
	sub.f64 	%fd9560, %fd9559, %fd8868;
	sub.f64 	%fd9561, %fd9560, %fd8870;
	add.f64 	%fd9562, %fd9561, %fd8871;
	sub.f64 	%fd1775, %fd9562, %fd8875;
	sub.f64 	%fd9563, %fd8811, %fd8814;
	fma.rn.f64 	%fd9564, %fd8902, 0d3FC1C28F5C28F5C3, %fd9563;
	fma.rn.f64 	%fd9565, %fd9006, 0d3FB70A3D70A3D70A, %fd9564;
	sub.f64 	%fd9566, %fd9565, %fd9041;
	sub.f64 	%fd1776, %fd9566, %fd9154;
	sub.f64 	%fd9567, %fd8889, %fd8880;
	fma.rn.f64 	%fd9568, %fd8908, 0d3FD0000000000000, %fd9567;
	fma.rn.f64 	%fd9569, %fd8943, 0d3F9EB851EB851EB8, %fd9568;
	fma.rn.f64 	%fd9570, %fd8949, 0d3FC999999999999A, %fd9569;
	mul.f64 	%fd9571, %fd8962, 0d3FE0000000000000;
	add.f64 	%fd9572, %fd9570, %fd9571;
	fma.rn.f64 	%fd9573, %fd8973, 0d3FC70A3D70A3D70A, %fd9572;
	fma.rn.f64 	%fd9574, %fd8989, 0d3FD0000000000000, %fd9573;
	fma.rn.f64 	%fd1777, %fd9014, 0d3FD0000000000000, %fd9574;
	sub.f64 	%fd9575, %fd9121, %fd9119;
	add.f64 	%fd9576, %fd9575, %fd9122;
	add.f64 	%fd9577, %fd9576, %fd9128;
	sub.f64 	%fd9578, %fd9577, %fd9129;
	sub.f64 	%fd9579, %fd9578, %fd9221;
	add.f64 	%fd9580, %fd9579, %fd9235;
	add.f64 	%fd9581, %fd9580, %fd9236;
	add.f64 	%fd9582, %fd9581, %fd9237;
	add.f64 	%fd1778, %fd9582, %fd9238;
	fma.rn.f64 	%fd9583, %fd9012, 0d3FA6872B020C49BA, %fd9008;
	sub.f64 	%fd9584, %fd9583, %fd9019;
	sub.f64 	%fd1779, %fd9584, %fd9196;
	sub.f64 	%fd9585, %fd1543, %fd8855;
	sub.f64 	%fd9586, %fd9585, %fd8856;
	sub.f64 	%fd9587, %fd9586, %fd8857;
	sub.f64 	%fd9588, %fd9587, %fd8858;
	sub.f64 	%fd9589, %fd9588, %fd8859;
	sub.f64 	%fd9590, %fd9589, %fd8860;
	sub.f64 	%fd9591, %fd9590, %fd8861;
	add.f64 	%fd1780, %fd8863, %fd9591;
	mul.f64 	%fd9592, %fd1583, 0d3FEA3D70A3D70A3D;
	sub.f64 	%fd9593, %fd9592, %fd8947;
	sub.f64 	%fd9594, %fd9593, %fd8948;
	sub.f64 	%fd9595, %fd9594, %fd8949;
	mul.f64 	%fd9596, %fd8951, 0d3FD3333333333333;
	add.f64 	%fd1781, %fd9595, %fd9596;
	sub.f64 	%fd9597, %fd8958, %fd8960;
	sub.f64 	%fd9598, %fd9597, %fd8961;
	sub.f64 	%fd9599, %fd9598, %fd8962;
	mul.f64 	%fd9600, %fd8964, 0d3FD3333333333333;
	add.f64 	%fd1782, %fd9599, %fd9600;
	add.f64 	%fd9601, %fd8893, %fd8895;
	sub.f64 	%fd9602, %fd9601, %fd8897;
	fma.rn.f64 	%fd9603, %fd8902, 0d3FE428F5C28F5C29, %fd9602;
	add.f64 	%fd9604, %fd9603, %fd8937;
	add.f64 	%fd9605, %fd9604, %fd8939;
	fma.rn.f64 	%fd9606, %fd8943, 0d3FD3D70A3D70A3D7, %fd9605;
	add.f64 	%fd9607, %fd9606, %fd8968;
	fma.rn.f64 	%fd9608, %fd8979, 0d3FCC28F5C28F5C29, %fd9607;
	fma.rn.f64 	%fd9609, %fd8984, 0d3FD0000000000000, %fd9608;
	fma.rn.f64 	%fd9610, %fd8989, 0d3FC0000000000000, %fd9609;
	fma.rn.f64 	%fd9611, %fd8990, 0d3FE0000000000000, %fd9610;
	fma.rn.f64 	%fd9612, %fd9006, 0d3FC1EB851EB851EC, %fd9611;
	add.f64 	%fd9613, %fd9612, %fd9060;
	add.f64 	%fd9614, %fd9613, %fd9104;
	add.f64 	%fd9615, %fd9614, %fd9165;
	add.f64 	%fd9616, %fd9166, %fd9615;
	add.f64 	%fd9617, %fd1367, %fd9616;
	add.f64 	%fd9618, %fd9167, %fd9617;
	add.f64 	%fd9619, %fd9618, %fd9169;
	add.f64 	%fd9620, %fd9619, %fd9172;
	add.f64 	%fd9621, %fd9620, %fd9178;
	add.f64 	%fd9622, %fd9621, %fd9185;
	fma.rn.f64 	%fd1783, %fd9186, 0d3FD0000000000000, %fd9622;
	fma.rn.f64 	%fd9623, %fd8943, 0d3FA47AE147AE147B, %fd9571;
	fma.rn.f64 	%fd9624, %fd8964, 0d3FE6666666666666, %fd9623;
	add.f64 	%fd9625, %fd9624, %fd8966;
	sub.f64 	%fd9626, %fd9625, %fd8968;
	fma.rn.f64 	%fd9627, %fd8979, 0d3FECCCCCCCCCCCCD, %fd9626;
	fma.rn.f64 	%fd9628, %fd8984, 0d3FE0000000000000, %fd9627;
	fma.rn.f64 	%fd9629, %fd8989, 0d3FE0000000000000, %fd9628;
	add.f64 	%fd9630, %fd9629, %fd8990;
	fma.rn.f64 	%fd9631, %fd9014, 0d3FD0000000000000, %fd9630;
	sub.f64 	%fd9632, %fd9631, %fd9178;
	fma.rn.f64 	%fd1784, %fd9186, 0d3FE0000000000000, %fd9632;
	neg.f64 	%fd9633, %fd8797;
	sub.f64 	%fd9634, %fd9633, %fd8801;
	add.f64 	%fd9635, %fd9634, %fd8806;
	fma.rn.f64 	%fd9636, %fd8877, 0d3FA999999999999A, %fd9635;
	sub.f64 	%fd9637, %fd9636, %fd9034;
	add.f64 	%fd9638, %fd9637, %fd9165;
	fma.rn.f64 	%fd1785, %fd9167, 0d3FE6147AE147AE14, %fd9638;
	neg.f64 	%fd9639, %fd8877;
	sub.f64 	%fd9640, %fd9639, %fd8878;
	fma.rn.f64 	%fd9641, %fd8943, 0d3FAEB851EB851EB8, %fd9640;
	sub.f64 	%fd9642, %fd9641, %fd9058;
	sub.f64 	%fd1786, %fd9642, %fd9167;
	sub.f64 	%fd9643, %fd8994, %fd8996;
	sub.f64 	%fd9644, %fd9643, %fd8997;
	mul.f64 	%fd9645, %fd8999, 0d3FC999999999999A;
	add.f64 	%fd1787, %fd9644, %fd9645;
	sub.f64 	%fd9646, %fd9085, %fd9095;
	add.f64 	%fd9647, %fd9646, %fd9097;
	add.f64 	%fd9648, %fd9647, %fd9119;
	sub.f64 	%fd9649, %fd9648, %fd9122;
	sub.f64 	%fd9650, %fd9649, %fd9212;
	add.f64 	%fd1788, %fd9650, %fd9233;
	sub.f64 	%fd9651, %fd8841, %fd8849;
	add.f64 	%fd9652, %fd9651, %fd8895;
	add.f64 	%fd9653, %fd9652, %fd8913;
	add.f64 	%fd9654, %fd9653, %fd9140;
	sub.f64 	%fd9655, %fd9654, %fd9162;
	fma.rn.f64 	%fd9656, %fd9227, 0d4000000000000000, %fd9655;
	add.f64 	%fd9657, %fd9656, %fd9230;
	add.f64 	%fd9658, %fd9231, %fd9657;
	add.f64 	%fd9659, %fd9658, %fd9232;
	add.f64 	%fd9660, %fd9659, %fd9234;
	add.f64 	%fd9661, %fd9660, %fd9235;
	add.f64 	%fd1789, %fd9661, %fd9236;
	sub.f64 	%fd9662, %fd1603, %fd8973;
	sub.f64 	%fd9663, %fd9662, %fd8974;
	sub.f64 	%fd9664, %fd9663, %fd8975;
	mul.f64 	%fd9665, %fd8977, 0d3FC3333333333333;
	add.f64 	%fd1790, %fd9664, %fd9665;
	neg.f64 	%fd9666, %fd8902;
	sub.f64 	%fd9667, %fd9666, %fd8903;
	sub.f64 	%fd9668, %fd9667, %fd9072;
	sub.f64 	%fd1791, %fd9668, %fd9112;
	sub.f64 	%fd9669, %fd8882, %fd8891;
	sub.f64 	%fd9670, %fd9669, %fd9061;
	sub.f64 	%fd9671, %fd9670, %fd9105;
	sub.f64 	%fd1792, %fd9671, %fd9164;
	sub.f64 	%fd9672, %fd9101, %fd9097;
	sub.f64 	%fd9673, %fd9672, %fd9102;
	sub.f64 	%fd9674, %fd9673, %fd9216;
	sub.f64 	%fd9675, %fd9674, %fd9234;
	sub.f64 	%fd1793, %fd9675, %fd9236;
	neg.f64 	%fd9676, %fd9006;
	sub.f64 	%fd9677, %fd9676, %fd9007;
	sub.f64 	%fd1794, %fd9677, %fd9008;
	neg.f64 	%fd9678, %fd8943;
	sub.f64 	%fd9679, %fd9678, %fd8944;
	sub.f64 	%fd1795, %fd9679, %fd8945;
	mul.f64 	%fd9680, %fd8956, 0d3FE0000000000000;
	fma.rn.f64 	%fd9681, %fd8962, 0d3FC999999999999A, %fd9680;
	sub.f64 	%fd9682, %fd9681, %fd8966;
	fma.rn.f64 	%fd9683, %fd8984, 0d3FD0000000000000, %fd9682;
	fma.rn.f64 	%fd9684, %fd8989, 0d3FD8000000000000, %fd9683;
	add.f64 	%fd9685, %fd9684, %fd8990;
	add.f64 	%fd9686, %fd9685, %fd9003;
	fma.rn.f64 	%fd9687, %fd9014, 0d3FD0000000000000, %fd9686;
	add.f64 	%fd9688, %fd9687, %fd9019;
	sub.f64 	%fd9689, %fd9688, %fd9177;
	fma.rn.f64 	%fd9690, %fd9186, 0d3FD0000000000000, %fd9689;
	add.f64 	%fd1796, %fd9690, %fd9194;
	sub.f64 	%fd9691, %fd9007, %fd9010;
	sub.f64 	%fd9692, %fd9691, %fd9012;
	sub.f64 	%fd9693, %fd9692, %fd9014;
	fma.rn.f64 	%fd9694, %fd1621, %fd9013, %fd9015;
	sub.f64 	%fd1797, %fd9693, %fd9694;
	neg.f64 	%fd9695, %fd8979;
	sub.f64 	%fd9696, %fd9695, %fd8980;
	fma.rn.f64 	%fd9697, %fd9006, 0d3FE4CCCCCCCCCCCD, %fd9696;
	fma.rn.f64 	%fd9698, %fd9012, 0d3FEE978D4FDF3B64, %fd9697;
	fma.rn.f64 	%fd9699, %fd9014, 0d3FE0000000000000, %fd9698;
	add.f64 	%fd9700, %fd9699, %fd9694;
	add.f64 	%fd9701, %fd9017, %fd9700;
	sub.f64 	%fd9702, %fd9701, %fd9185;
	add.f64 	%fd9703, %fd9702, %fd9195;
	add.f64 	%fd1798, %fd9703, %fd9196;
	fma.rn.f64 	%fd9704, %fd8954, 0d3F947AE147AE147B, %fd8945;
	fma.rn.f64 	%fd9705, %fd8975, 0d3FC47AE147AE147B, %fd9704;
	fma.rn.f64 	%fd9706, %fd8997, 0d3F8EB851EB851EB8, %fd9705;
	sub.f64 	%fd9707, %fd9706, %fd9001;
	sub.f64 	%fd1799, %fd9707, %fd9193;
	sub.f64 	%fd9708, %fd9045, %fd9049;
	sub.f64 	%fd9709, %fd9708, %fd9202;
	sub.f64 	%fd9710, %fd9709, %fd9229;
	add.f64 	%fd9711, %fd9710, %fd9231;
	sub.f64 	%fd1800, %fd9711, %fd9237;
	sub.f64 	%fd9712, %fd8980, %fd8982;
	sub.f64 	%fd9713, %fd9712, %fd8984;
	sub.f64 	%fd9714, %fd9713, %fd8987;
	sub.f64 	%fd9715, %fd9714, %fd8989;
	add.f64 	%fd9716, %fd8990, %fd8990;
	sub.f64 	%fd9717, %fd9715, %fd9716;
	add.f64 	%fd9718, %fd8992, %fd9717;
	add.f64 	%fd9719, %fd9718, %fd9004;
	fma.rn.f64 	%fd1801, %fd9006, 0d3FB999999999999A, %fd9719;
	neg.f64 	%fd9720, %fd9138;
	sub.f64 	%fd9721, %fd9720, %fd9139;
	sub.f64 	%fd9722, %fd9721, %fd9140;
	sub.f64 	%fd9723, %fd9722, %fd9148;
	sub.f64 	%fd9724, %fd9723, %fd9149;
	sub.f64 	%fd1802, %fd9724, %fd9150;
	fma.rn.f64 	%fd9725, %fd8903, 0d3FE55556084A515D, %fd8944;
	sub.f64 	%fd9726, %fd9725, %fd8953;
	sub.f64 	%fd9727, %fd9726, %fd8954;
	add.f64 	%fd9728, %fd9727, %fd9680;
	fma.rn.f64 	%fd9729, %fd9072, 0d3FE55556084A515D, %fd9728;
	fma.rn.f64 	%fd1803, %fd9112, 0d3FE55556084A515D, %fd9729;
	sub.f64 	%fd9730, %fd9053, %fd9055;
	sub.f64 	%fd9731, %fd9730, %fd9056;
	sub.f64 	%fd9732, %fd9731, %fd9057;
	sub.f64 	%fd9733, %fd9732, %fd9205;
	sub.f64 	%fd9734, %fd9733, %fd9206;
	sub.f64 	%fd9735, %fd9734, %fd9230;
	sub.f64 	%fd9736, %fd9735, %fd9231;
	sub.f64 	%fd1804, %fd9736, %fd9235;
	sub.f64 	%fd9737, %fd1566, %fd8905;
	sub.f64 	%fd9738, %fd9737, %fd8906;
	sub.f64 	%fd9739, %fd9738, %fd8907;
	sub.f64 	%fd9740, %fd9739, %fd8908;
	mul.f64 	%fd9741, %fd8910, 0d3FD3333333333333;
	add.f64 	%fd9742, %fd9740, %fd9741;
	sub.f64 	%fd9743, %fd9742, %fd8930;
	fma.rn.f64 	%fd9744, %fd1583, 0d3FC70A3D70A3D70A, %fd9743;
	fma.rn.f64 	%fd9745, %fd8943, 0d3FAEB851EB851EB8, %fd9744;
	fma.rn.f64 	%fd9746, %fd8973, 0d3FBEB851EB851EB8, %fd9745;
	fma.rn.f64 	%fd9747, %fd8975, 0d3FD1EB851EB851EC, %fd9746;
	fma.rn.f64 	%fd9748, %fd9182, 0d3FD51EB851EB851F, %fd9747;
	add.f64 	%fd9749, %fd9748, %fd9188;
	fma.rn.f64 	%fd1805, %fd9193, 0d3FD51EB851EB851F, %fd9749;
	sub.f64 	%fd9750, %fd9089, %fd9093;
	add.f64 	%fd9751, %fd9750, %fd9095;
	add.f64 	%fd9752, %fd9751, %fd9107;
	sub.f64 	%fd9753, %fd9752, %fd9214;
	sub.f64 	%fd9754, %fd9753, %fd9233;
	add.f64 	%fd9755, %fd9754, %fd9234;
	sub.f64 	%fd1806, %fd9755, %fd9238;
	add.f64 	%fd9756, %fd8906, %fd8907;
	fma.rn.f64 	%fd9757, %fd8908, 0d3FE8000000000000, %fd9756;
	fma.rn.f64 	%fd9758, %fd8910, 0d3FE6666666666666, %fd9757;
	sub.f64 	%fd9759, %fd9758, %fd8912;
	sub.f64 	%fd9760, %fd9759, %fd8913;
	add.f64 	%fd9761, %fd9760, %fd8930;
	fma.rn.f64 	%fd9762, %fd8943, 0d3FDE147AE147AE14, %fd9761;
	fma.rn.f64 	%fd9763, %fd8954, 0d3FEF5C28F5C28F5C, %fd9762;
	fma.rn.f64 	%fd9764, %fd8973, 0d3FBEB851EB851EB8, %fd9763;
	fma.rn.f64 	%fd9765, %fd8975, 0d3FD1EB851EB851EC, %fd9764;
	fma.rn.f64 	%fd9766, %fd8997, 0d3FEF851EB851EB85, %fd9765;
	sub.f64 	%fd9767, %fd9766, %fd9073;
	sub.f64 	%fd9768, %fd9767, %fd9113;
	add.f64 	%fd9769, %fd9768, %fd9168;
	sub.f64 	%fd9770, %fd9769, %fd9169;
	fma.rn.f64 	%fd9771, %fd9182, 0d3FD51EB851EB851F, %fd9770;
	add.f64 	%fd9772, %fd9771, %fd9189;
	fma.rn.f64 	%fd1807, %fd9193, 0d3FD51EB851EB851F, %fd9772;
	neg.f64 	%fd9773, %fd8785;
	sub.f64 	%fd9774, %fd9773, %fd8789;
	sub.f64 	%fd9775, %fd9774, %fd8797;
	sub.f64 	%fd9776, %fd9775, %fd1529;
	sub.f64 	%fd9777, %fd9776, %fd8819;
	sub.f64 	%fd9778, %fd9777, %fd8821;
	sub.f64 	%fd9779, %fd9778, %fd8822;
	sub.f64 	%fd9780, %fd9779, %fd8877;
	sub.f64 	%fd9781, %fd9780, %fd9065;
	sub.f64 	%fd9782, %fd9781, %fd9067;
	sub.f64 	%fd9783, %fd9782, %fd9070;
	sub.f64 	%fd9784, %fd9783, %fd9075;
	sub.f64 	%fd9785, %fd9784, %fd9077;
	add.f64 	%fd9786, %fd9785, %fd9151;
	add.f64 	%fd1808, %fd9786, %fd9155;
	add.f64 	%fd9787, %fd8912, %fd8913;
	sub.f64 	%fd9788, %fd9787, %fd8917;
	sub.f64 	%fd9789, %fd9788, %fd8919;
	sub.f64 	%fd9790, %fd9789, %fd8921;
	sub.f64 	%fd9791, %fd9790, %fd8923;
	sub.f64 	%fd9792, %fd9791, %fd8925;
	sub.f64 	%fd9793, %fd9792, %fd8927;
	sub.f64 	%fd9794, %fd9793, %fd8929;
	sub.f64 	%fd9795, %fd9794, %fd8930;
	fma.rn.f64 	%fd9796, %fd1577, %fd8931, %fd8932;
	sub.f64 	%fd9797, %fd9795, %fd9796;
	add.f64 	%fd9798, %fd8935, %fd9797;
	add.f64 	%fd9799, %fd9798, %fd8940;
	fma.rn.f64 	%fd9800, %fd8943, 0d3FCD70A3D70A3D71, %fd9799;
	add.f64 	%fd9801, %fd9800, %fd8961;
	fma.rn.f64 	%fd9802, %fd8962, 0d3FD3333333333333, %fd9801;
	add.f64 	%fd9803, %fd9802, %fd8968;
	fma.rn.f64 	%fd9804, %fd8979, 0d3FB999999999999A, %fd9803;
	fma.rn.f64 	%fd9805, %fd8984, 0d3FD0000000000000, %fd9804;
	fma.rn.f64 	%fd9806, %fd8989, 0d3FC0000000000000, %fd9805;
	fma.rn.f64 	%fd9807, %fd8997, 0d3FEF851EB851EB85, %fd9806;
	fma.rn.f64 	%fd9808, %fd9006, 0d3FB999999999999A, %fd9807;
	add.f64 	%fd9809, %fd9808, %fd9073;
	add.f64 	%fd9810, %fd9809, %fd9113;
	add.f64 	%fd9811, %fd9810, %fd9173;
	add.f64 	%fd9812, %fd9811, %fd9175;
	add.f64 	%fd9813, %fd9812, %fd9177;
	add.f64 	%fd9814, %fd9813, %fd9178;
	add.f64 	%fd9815, %fd9814, %fd9179;
	add.f64 	%fd9816, %fd9815, %fd9185;
	fma.rn.f64 	%fd9817, %fd9186, 0d3FD0000000000000, %fd9816;
	add.f64 	%fd9818, %fd9188, %fd9817;
	add.f64 	%fd9819, %fd9189, %fd9818;
	fma.rn.f64 	%fd1809, %fd9192, 0d4000000000000000, %fd9819;
	neg.f64 	%fd9820, %fd8794;
	sub.f64 	%fd9821, %fd9820, %fd8795;
	add.f64 	%fd9822, %fd9821, %fd8797;
	add.f64 	%fd9823, %fd9822, %fd8799;
	add.f64 	%fd9824, %fd9823, %fd8801;
	sub.f64 	%fd9825, %fd9824, %fd8805;
	sub.f64 	%fd9826, %fd9825, %fd8806;
	sub.f64 	%fd9827, %fd9826, %fd8807;
	fma.rn.f64 	%fd9828, %fd8877, 0d3FD999999999999A, %fd9827;
	add.f64 	%fd9829, %fd9828, %fd8897;
	add.f64 	%fd9830, %fd9829, %fd9034;
	fma.rn.f64 	%fd9831, %fd9067, 0d3FB70A3D70A3D70A, %fd9830;
	add.f64 	%fd9832, %fd9831, %fd9153;
	add.f64 	%fd9833, %fd9832, %fd9166;
	fma.rn.f64 	%fd9834, %fd9167, 0d3FD3D70A3D70A3D7, %fd9833;
	add.f64 	%fd1810, %fd9834, %fd9201;
	sub.f64 	%fd9835, %fd9087, %fd9091;
	add.f64 	%fd9836, %fd9835, %fd9104;
	add.f64 	%fd9837, %fd9836, %fd9105;
	add.f64 	%fd9838, %fd9837, %fd9112;
	add.f64 	%fd9839, %fd9838, %fd9113;
	add.f64 	%fd9840, %fd9839, %fd9149;
	sub.f64 	%fd9841, %fd9840, %fd9233;
	sub.f64 	%fd9842, %fd9841, %fd9235;
	sub.f64 	%fd1811, %fd9842, %fd9237;
	sub.f64 	%fd9843, %fd8787, %fd8789;
	sub.f64 	%fd9844, %fd9843, %fd8791;
	sub.f64 	%fd9845, %fd9844, %fd8795;
	sub.f64 	%fd9846, %fd9845, %fd1521;
	sub.f64 	%fd9847, %fd9846, %fd1524;
	sub.f64 	%fd9848, %fd9847, %fd8824;
	sub.f64 	%fd9849, %fd9848, %fd8829;
	sub.f64 	%fd9850, %fd9849, %fd8855;
	sub.f64 	%fd9851, %fd9850, %fd8863;
	sub.f64 	%fd9852, %fd9851, %fd8902;
	add.f64 	%fd9853, %fd9852, %fd8919;
	sub.f64 	%fd9854, %fd9853, %fd8943;
	sub.f64 	%fd9855, %fd9854, %fd8979;
	sub.f64 	%fd9856, %fd9855, %fd9006;
	sub.f64 	%fd9857, %fd9856, %fd9021;
	sub.f64 	%fd9858, %fd9857, %fd9079;
	sub.f64 	%fd9859, %fd9858, %fd9145;
	sub.f64 	%fd9860, %fd9859, %fd9151;
	sub.f64 	%fd1812, %fd9860, %fd9152;
	fma.rn.f64 	%fd9861, %fd8877, 0d3FE8000000000000, %fd8878;
	sub.f64 	%fd9862, %fd9861, %fd8882;
	sub.f64 	%fd9863, %fd9862, %fd1560;
	sub.f64 	%fd9864, %fd9863, %fd8885;
	fma.rn.f64 	%fd9865, %fd1559, %fd8886, %fd8887;
	sub.f64 	%fd9866, %fd9864, %fd9865;
	add.f64 	%fd9867, %fd8889, %fd8889;
	sub.f64 	%fd9868, %fd9866, %fd9867;
	mul.f64 	%fd9869, %fd8891, 0d3FE6666666666666;
	add.f64 	%fd9870, %fd9869, %fd9868;
	sub.f64 	%fd9871, %fd9870, %fd8908;
	add.f64 	%fd9872, %fd9871, %fd8915;
	add.f64 	%fd9873, %fd9872, %fd8921;
	add.f64 	%fd9874, %fd9873, %fd8925;
	sub.f64 	%fd9875, %fd9874, %fd8929;
	fma.rn.f64 	%fd9876, %fd8930, 0d3FEA3D70A3D70A3D, %fd9875;
	add.f64 	%fd9877, %fd9876, %fd9796;
	fma.rn.f64 	%fd9878, %fd8943, 0d3FB1EB851EB851EC, %fd9877;
	sub.f64 	%fd9879, %fd9878, %fd8949;
	sub.f64 	%fd9880, %fd9879, %fd8962;
	sub.f64 	%fd9881, %fd9880, %fd8973;
	sub.f64 	%fd9882, %fd9881, %fd8989;
	fma.rn.f64 	%fd9883, %fd9006, 0d3FB47AE147AE147B, %fd9882;
	sub.f64 	%fd9884, %fd9883, %fd9014;
	add.f64 	%fd9885, %fd9884, %fd9058;
	sub.f64 	%fd9886, %fd9885, %fd9063;
	add.f64 	%fd9887, %fd9886, %fd9105;
	sub.f64 	%fd9888, %fd9887, %fd9107;
	sub.f64 	%fd9889, %fd9888, %fd9109;
	fma.rn.f64 	%fd9890, %fd9142, 0d3FE3333333333333, %fd9889;
	add.f64 	%fd9891, %fd9144, %fd9890;
	add.f64 	%fd9892, %fd9891, %fd9169;
	add.f64 	%fd9893, %fd9892, %fd9170;
	add.f64 	%fd9894, %fd9893, %fd9175;
	add.f64 	%fd9895, %fd9894, %fd9207;
	add.f64 	%fd9896, %fd9895, %fd9217;
	add.f64 	%fd1813, %fd9896, %fd1676;
	sub.f64 	%fd9897, %fd9389, %fd8799;
	sub.f64 	%fd9898, %fd9897, %fd1521;
	sub.f64 	%fd9899, %fd9898, %fd8801;
	add.f64 	%fd9900, %fd9899, %fd8803;
	add.f64 	%fd9901, %fd9900, %fd1524;
	fma.rn.f64 	%fd9902, %fd8805, 0d4000000000000000, %fd9901;
	sub.f64 	%fd9903, %fd9902, %fd8809;
	fma.rn.f64 	%fd9904, %fd1529, 0d4000000000000000, %fd9903;
	sub.f64 	%fd9905, %fd9904, %fd8814;
	sub.f64 	%fd9906, %fd9905, %fd8838;
	add.f64 	%fd9907, %fd9906, %fd1538;
	sub.f64 	%fd9908, %fd9907, %fd8841;
	add.f64 	%fd9909, %fd9908, %fd8845;
	sub.f64 	%fd9910, %fd9909, %fd8847;
	sub.f64 	%fd9911, %fd9910, %fd8849;
	sub.f64 	%fd9912, %fd9911, %fd8852;
	sub.f64 	%fd9913, %fd9912, %fd1543;
	add.f64 	%fd9914, %fd9913, %fd8856;
	add.f64 	%fd9915, %fd9914, %fd8858;
	sub.f64 	%fd9916, %fd9915, %fd8866;
	sub.f64 	%fd9917, %fd9916, %fd8871;
	sub.f64 	%fd9918, %fd9917, %fd8873;
	fma.rn.f64 	%fd9919, %fd8877, 0d3FE8000000000000, %fd9918;
	sub.f64 	%fd9920, %fd9919, %fd8878;
	sub.f64 	%fd9921, %fd9920, %fd8880;
	sub.f64 	%fd9922, %fd9921, %fd9869;
	sub.f64 	%fd9923, %fd9922, %fd8893;
	sub.f64 	%fd9924, %fd9923, %fd8897;
	sub.f64 	%fd9925, %fd9924, %fd8899;
	sub.f64 	%fd9926, %fd9925, %fd1566;
	fma.rn.f64 	%fd9927, %fd8902, 0d3FC0A3D70A3D70A4, %fd9926;
	sub.f64 	%fd9928, %fd9927, %fd8903;
	sub.f64 	%fd9929, %fd9928, %fd9741;
	sub.f64 	%fd9930, %fd9929, %fd8912;
	sub.f64 	%fd9931, %fd9930, %fd8915;
	sub.f64 	%fd9932, %fd9931, %fd8935;
	sub.f64 	%fd9933, %fd9932, %fd8937;
	sub.f64 	%fd9934, %fd9933, %fd8939;
	sub.f64 	%fd9935, %fd9934, %fd1583;
	fma.rn.f64 	%fd9936, %fd8943, 0d3FD51EB851EB851F, %fd9935;
	sub.f64 	%fd9937, %fd9936, %fd8944;
	sub.f64 	%fd9938, %fd9937, %fd9596;
	sub.f64 	%fd9939, %fd9938, %fd9680;
	sub.f64 	%fd9940, %fd9939, %fd8958;
	sub.f64 	%fd9941, %fd9940, %fd9600;
	sub.f64 	%fd9942, %fd9941, %fd8966;
	sub.f64 	%fd9943, %fd9942, %fd8968;
	sub.f64 	%fd9944, %fd9943, %fd8970;
	sub.f64 	%fd9945, %fd9944, %fd1603;
	sub.f64 	%fd9946, %fd9945, %fd9665;
	fma.rn.f64 	%fd9947, %fd8979, 0d3FC851EB851EB852, %fd9946;
	sub.f64 	%fd9948, %fd9947, %fd8980;
	sub.f64 	%fd9949, %fd9948, %fd8992;
	sub.f64 	%fd9950, %fd9949, %fd8994;
	sub.f64 	%fd9951, %fd9950, %fd9645;
	sub.f64 	%fd9952, %fd9951, %fd9001;
	sub.f64 	%fd9953, %fd9952, %fd9003;
	fma.rn.f64 	%fd9954, %fd9006, 0d3FD0000000000000, %fd9953;
	sub.f64 	%fd9955, %fd9954, %fd9007;
	sub.f64 	%fd9956, %fd9955, %fd9019;
	add.f64 	%fd9957, %fd9956, %fd9040;
	sub.f64 	%fd9958, %fd9957, %fd9043;
	sub.f64 	%fd9959, %fd9958, %fd9047;
	sub.f64 	%fd9960, %fd9959, %fd9049;
	add.f64 	%fd9961, %fd9960, %fd9061;
	sub.f64 	%fd9962, %fd9961, %fd9068;
	add.f64 	%fd9963, %fd9962, %fd9070;
	sub.f64 	%fd9964, %fd9963, %fd9071;
	sub.f64 	%fd9965, %fd9964, %fd9091;
	add.f64 	%fd9966, %fd9965, %fd9093;
	sub.f64 	%fd9967, %fd9966, %fd9095;
	sub.f64 	%fd9968, %fd9967, %fd9111;
	sub.f64 	%fd9969, %fd9968, %fd9115;
	sub.f64 	%fd9970, %fd9969, %fd9117;
	sub.f64 	%fd9971, %fd9970, %fd9131;
	sub.f64 	%fd9972, %fd9971, %fd9133;
	sub.f64 	%fd9973, %fd9972, %fd9135;
	sub.f64 	%fd9974, %fd9973, %fd1663;
	sub.f64 	%fd9975, %fd9974, %fd9138;
	sub.f64 	%fd9976, %fd9975, %fd9139;
	sub.f64 	%fd9977, %fd9976, %fd9142;
	add.f64 	%fd9978, %fd9977, %fd9153;
	fma.rn.f64 	%fd9979, %fd9154, 0d4000000000000000, %fd9978;
	add.f64 	%fd9980, %fd9979, %fd9161;
	add.f64 	%fd9981, %fd9980, %fd9162;
	fma.rn.f64 	%fd9982, %fd9163, 0d3FD54FDF3B645A1D, %fd9981;
	add.f64 	%fd9983, %fd9164, %fd9982;
	add.f64 	%fd9984, %fd9983, %fd9168;
	add.f64 	%fd9985, %fd9984, %fd9170;
	add.f64 	%fd9986, %fd9985, %fd9174;
	add.f64 	%fd9987, %fd9986, %fd9179;
	add.f64 	%fd9988, %fd9987, %fd9182;
	add.f64 	%fd9989, %fd9988, %fd9186;
	add.f64 	%fd9990, %fd9989, %fd9189;
	add.f64 	%fd9991, %fd9990, %fd9195;
	add.f64 	%fd9992, %fd9991, %fd9202;
	add.f64 	%fd1814, %fd9992, %fd9214;
	sub.f64 	%fd9993, %fd9023, %fd9021;
	fma.rn.f64 	%fd9994, %fd9027, 0d4000000000000000, %fd9993;
	add.f64 	%fd9995, %fd9029, %fd9994;
	sub.f64 	%fd9996, %fd9995, %fd9034;
	sub.f64 	%fd9997, %fd9996, %fd9038;
	sub.f64 	%fd9998, %fd9997, %fd9040;
	sub.f64 	%fd9999, %fd9998, %fd9041;
	fma.rn.f64 	%fd10000, %fd9043, 0d3FEE147AE147AE14, %fd9999;
	add.f64 	%fd10001, %fd10000, %fd9047;
	add.f64 	%fd10002, %fd10001, %fd9051;
	sub.f64 	%fd10003, %fd10002, %fd9057;
	sub.f64 	%fd10004, %fd10003, %fd9058;
	sub.f64 	%fd10005, %fd10004, %fd9060;
	sub.f64 	%fd10006, %fd10005, %fd9061;
	add.f64 	%fd10007, %fd10006, %fd9063;
	fma.rn.f64 	%fd10008, %fd9065, 0d4008000000000000, %fd10007;
	fma.rn.f64 	%fd10009, %fd9067, 0d3FD6666666666666, %fd10008;
	add.f64 	%fd10010, %fd9068, %fd10009;
	fma.rn.f64 	%fd10011, %fd9070, 0d4008000000000000, %fd10010;
	fma.rn.f64 	%fd10012, %fd9071, 0d4008000000000000, %fd10011;
	sub.f64 	%fd10013, %fd10012, %fd9072;
	sub.f64 	%fd10014, %fd10013, %fd9073;
	add.f64 	%fd10015, %fd10014, %fd9075;
	fma.rn.f64 	%fd10016, %fd9077, 0d4000000000000000, %fd10015;
	add.f64 	%fd10017, %fd10016, %fd9119;
	add.f64 	%fd10018, %fd10017, %fd9121;
	sub.f64 	%fd10019, %fd10018, %fd9122;
	add.f64 	%fd10020, %fd10019, %fd9126;
	sub.f64 	%fd10021, %fd10020, %fd9129;
	sub.f64 	%fd10022, %fd10021, %fd9148;
	fma.rn.f64 	%fd10023, %fd9197, 0d4000000000000000, %fd10022;
	fma.rn.f64 	%fd10024, %fd9198, 0d4000000000000000, %fd10023;
	add.f64 	%fd10025, %fd10024, %fd9201;
	add.f64 	%fd10026, %fd10025, %fd9202;
	add.f64 	%fd10027, %fd10026, %fd9204;
	add.f64 	%fd10028, %fd10027, %fd9205;
	add.f64 	%fd10029, %fd10028, %fd9207;
	fma.rn.f64 	%fd10030, %fd9208, 0d4010000000000000, %fd10029;
	fma.rn.f64 	%fd10031, %fd9209, 0d4008000000000000, %fd10030;
	add.f64 	%fd10032, %fd9210, %fd10031;
	add.f64 	%fd10033, %fd9211, %fd10032;
	add.f64 	%fd10034, %fd10033, %fd9221;
	add.f64 	%fd10035, %fd10034, %fd1675;
	add.f64 	%fd10036, %fd10035, %fd9223;
	fma.rn.f64 	%fd10037, %fd9224, 0d4000000000000000, %fd10036;
	add.f64 	%fd1815, %fd9225, %fd10037;
	add.f64 	%fd10038, %fd8801, %fd8807;
	add.f64 	%fd10039, %fd10038, %fd8809;
	sub.f64 	%fd10040, %fd10039, %fd1529;
	add.f64 	%fd10041, %fd10040, %fd8814;
	add.f64 	%fd10042, %fd10041, %fd8847;
	add.f64 	%fd10043, %fd10042, %fd8849;
	add.f64 	%fd10044, %fd10043, %fd8852;
	add.f64 	%fd10045, %fd10044, %fd1543;
	add.f64 	%fd10046, %fd10045, %fd8857;
	add.f64 	%fd10047, %fd8859, %fd10046;
	add.f64 	%fd10048, %fd8860, %fd10047;
	add.f64 	%fd10049, %fd10048, %fd8866;
	add.f64 	%fd10050, %fd10049, %fd8871;
	add.f64 	%fd10051, %fd10050, %fd8873;
	add.f64 	%fd10052, %fd10051, %fd8878;
	add.f64 	%fd10053, %fd10052, %fd8891;
	add.f64 	%fd10054, %fd10053, %fd8893;
	add.f64 	%fd10055, %fd10054, %fd8899;
	add.f64 	%fd10056, %fd10055, %fd1566;
	add.f64 	%fd10057, %fd10056, %fd8912;
	add.f64 	%fd10058, %fd10057, %fd8915;
	add.f64 	%fd10059, %fd10058, %fd8935;
	add.f64 	%fd10060, %fd10059, %fd8939;
	add.f64 	%fd10061, %fd10060, %fd1583;
	add.f64 	%fd10062, %fd10061, %fd8956;
	add.f64 	%fd10063, %fd10062, %fd8958;
	add.f64 	%fd10064, %fd10063, %fd1603;
	fma.rn.f64 	%fd10065, %fd8977, 0d3FEB333333333333, %fd10064;
	add.f64 	%fd10066, %fd10065, %fd9001;
	add.f64 	%fd10067, %fd10066, %fd9047;
	add.f64 	%fd10068, %fd10067, %fd9049;
	add.f64 	%fd10069, %fd10068, %fd9068;
	add.f64 	%fd10070, %fd10069, %fd9071;
	add.f64 	%fd10071, %fd10070, %fd9091;
	add.f64 	%fd10072, %fd10071, %fd9111;
	add.f64 	%fd10073, %fd10072, %fd9115;
	add.f64 	%fd10074, %fd10073, %fd9117;
	add.f64 	%fd10075, %fd10074, %fd9131;
	add.f64 	%fd10076, %fd10075, %fd9133;
	add.f64 	%fd10077, %fd10076, %fd9135;
	sub.f64 	%fd10078, %fd10077, %fd9153;
	fma.rn.f64 	%fd10079, %fd9167, 0d3FF27AE147AE147B, %fd10078;
	sub.f64 	%fd10080, %fd10079, %fd9227;
	add.f64 	%fd10081, %fd10080, %fd9229;
	sub.f64 	%fd10082, %fd10081, %fd9231;
	add.f64 	%fd10083, %fd10082, %fd9233;
	sub.f64 	%fd10084, %fd10083, %fd9234;
	add.f64 	%fd10085, %fd10084, %fd9237;
	add.f64 	%fd1816, %fd10085, %fd9238;
	sub.f64 	%fd10086, %fd9081, %fd9079;
	fma.rn.f64 	%fd10087, %fd9083, 0d4000000000000000, %fd10086;
	sub.f64 	%fd10088, %fd10087, %fd9087;
	add.f64 	%fd10089, %fd10088, %fd9091;
	add.f64 	%fd10090, %fd10089, %fd9095;
	sub.f64 	%fd10091, %fd10090, %fd9097;
	add.f64 	%fd10092, %fd10091, %fd9099;
	sub.f64 	%fd10093, %fd10092, %fd9104;
	sub.f64 	%fd10094, %fd10093, %fd9105;
	add.f64 	%fd10095, %fd10094, %fd9109;
	add.f64 	%fd10096, %fd10095, %fd9111;
	sub.f64 	%fd10097, %fd10096, %fd9112;
	sub.f64 	%fd10098, %fd10097, %fd9113;
	fma.rn.f64 	%fd10099, %fd9115, 0d4008000000000000, %fd10098;
	fma.rn.f64 	%fd10100, %fd9117, 0d4000000000000000, %fd10099;
	sub.f64 	%fd10101, %fd10100, %fd9119;
	sub.f64 	%fd10102, %fd10101, %fd9121;
	add.f64 	%fd10103, %fd10102, %fd9122;
	add.f64 	%fd10104, %fd10103, %fd9124;
	add.f64 	%fd10105, %fd9126, %fd10104;
	add.f64 	%fd10106, %fd10105, %fd9129;
	add.f64 	%fd10107, %fd10106, %fd9131;
	fma.rn.f64 	%fd10108, %fd9133, 0d4000000000000000, %fd10107;
	add.f64 	%fd10109, %fd9135, %fd10108;
	sub.f64 	%fd10110, %fd10109, %fd9149;
	add.f64 	%fd10111, %fd10110, %fd9150;
	fma.rn.f64 	%fd10112, %fd9212, 0d4000000000000000, %fd10111;
	add.f64 	%fd10113, %fd9213, %fd10112;
	add.f64 	%fd10114, %fd9214, %fd10113;
	add.f64 	%fd10115, %fd1673, %fd10114;
	fma.rn.f64 	%fd10116, %fd9216, 0d3FEB333333333333, %fd10115;
	add.f64 	%fd10117, %fd9217, %fd10116;
	fma.rn.f64 	%fd10118, %fd9218, 0d4000000000000000, %fd10117;
	fma.rn.f64 	%fd10119, %fd9219, 0d4008000000000000, %fd10118;
	add.f64 	%fd10120, %fd1674, %fd10119;
	add.f64 	%fd10121, %fd9221, %fd10120;
	add.f64 	%fd10122, %fd1675, %fd10121;
	add.f64 	%fd10123, %fd9223, %fd10122;
	add.f64 	%fd10124, %fd9224, %fd10123;
	fma.rn.f64 	%fd1817, %fd9225, 0d4000000000000000, %fd10124;
	fma.rn.f64 	%fd10125, %fd8877, 0d3FD0000000000000, %fd8880;
	add.f64 	%fd10126, %fd10125, %fd1560;
	add.f64 	%fd10127, %fd10126, %fd8885;
	add.f64 	%fd10128, %fd10127, %fd9865;
	add.f64 	%fd10129, %fd8889, %fd10128;
	fma.rn.f64 	%fd10130, %fd8891, 0d3FD3333333333333, %fd10129;
	sub.f64 	%fd10131, %fd10130, %fd8893;
	sub.f64 	%fd10132, %fd10131, %fd8895;
	fma.rn.f64 	%fd10133, %fd8902, 0d3FF23851EB851EB8, %fd10132;
	fma.rn.f64 	%fd10134, %fd8908, 0d3FE8000000000000, %fd10133;
	add.f64 	%fd10135, %fd10134, %fd8927;
	add.f64 	%fd10136, %fd8929, %fd10135;
	add.f64 	%fd10137, %fd10136, %fd8937;
	add.f64 	%fd10138, %fd10137, %fd8939;
	fma.rn.f64 	%fd10139, %fd8943, 0d3FE23D70A3D70A3D, %fd10138;
	fma.rn.f64 	%fd10140, %fd8949, 0d3FE999999999999A, %fd10139;
	fma.rn.f64 	%fd10141, %fd8954, 0d3FEF5C28F5C28F5C, %fd10140;
	add.f64 	%fd10142, %fd10141, %fd8961;
	fma.rn.f64 	%fd10143, %fd8962, 0d3FE999999999999A, %fd10142;
	fma.rn.f64 	%fd10144, %fd8973, 0d3FE5C28F5C28F5C3, %fd10143;
	fma.rn.f64 	%fd10145, %fd8984, 0d3FE8000000000000, %fd10144;
	fma.rn.f64 	%fd10146, %fd8989, 0d3FF2000000000000, %fd10145;
	fma.rn.f64 	%fd10147, %fd8990, 0d3FE0000000000000, %fd10146;
	fma.rn.f64 	%fd10148, %fd9006, 0d3FE28F5C28F5C28F, %fd10147;
	fma.rn.f64 	%fd10149, %fd9012, 0d3FEE978D4FDF3B64, %fd10148;
	fma.rn.f64 	%fd10150, %fd9014, 0d3FF4000000000000, %fd10149;
	add.f64 	%fd10151, %fd10150, %fd9015;
	sub.f64 	%fd10152, %fd10151, %fd9060;
	add.f64 	%fd10153, %fd10152, %fd9061;
	add.f64 	%fd10154, %fd10153, %fd9063;
	sub.f64 	%fd10155, %fd10154, %fd9104;
	add.f64 	%fd10156, %fd10155, %fd9107;
	add.f64 	%fd10157, %fd9109, %fd10156;
	add.f64 	%fd10158, %fd10157, %fd9138;
	add.f64 	%fd10159, %fd10158, %fd9140;
	add.f64 	%fd10160, %fd10159, %fd9142;
	add.f64 	%fd10161, %fd10160, %fd9148;
	add.f64 	%fd10162, %fd10161, %fd9149;
	add.f64 	%fd10163, %fd10162, %fd9164;
	sub.f64 	%fd10164, %fd10163, %fd9165;
	sub.f64 	%fd10165, %fd10164, %fd9166;
	add.f64 	%fd10166, %fd10165, %fd9172;
	add.f64 	%fd10167, %fd10166, %fd9177;
	add.f64 	%fd10168, %fd10167, %fd9179;
	add.f64 	%fd10169, %fd10168, %fd9185;
	fma.rn.f64 	%fd10170, %fd9186, 0d3FE8000000000000, %fd10169;
	add.f64 	%fd10171, %fd10170, %fd9195;
	add.f64 	%fd1818, %fd10171, %fd9196;
	sub.f64 	%fd10172, %fd8785, %fd8787;
	sub.f64 	%fd10173, %fd10172, %fd8791;
	sub.f64 	%fd10174, %fd10173, %fd8799;
	sub.f64 	%fd10175, %fd10174, %fd8803;
	add.f64 	%fd10176, %fd10175, %fd8807;
	add.f64 	%fd10177, %fd10176, %fd8817;
	add.f64 	%fd10178, %fd10177, %fd8819;
	add.f64 	%fd10179, %fd10178, %fd8825;
	sub.f64 	%fd10180, %fd10179, %fd8827;
	add.f64 	%fd10181, %fd10180, %fd8830;
	sub.f64 	%fd10182, %fd10181, %fd9023;
	sub.f64 	%fd10183, %fd10182, %fd9056;
	fma.rn.f64 	%fd10184, %fd9067, 0d3FB999999999999A, %fd10183;
	sub.f64 	%fd10185, %fd10184, %fd9081;
	sub.f64 	%fd10186, %fd10185, %fd9093;
	add.f64 	%fd10187, %fd10186, %fd1368;
	add.f64 	%fd10188, %fd9152, %fd10187;
	add.f64 	%fd10189, %fd10188, %fd9156;
	add.f64 	%fd10190, %fd10189, %fd9157;
	add.f64 	%fd10191, %fd10190, %fd9158;
	add.f64 	%fd10192, %fd10191, %fd1367;
	add.f64 	%fd10193, %fd10192, %fd9200;
	add.f64 	%fd1819, %fd10193, %fd9213;
	sub.f64 	%fd10194, %fd9079, %fd9081;
	sub.f64 	%fd10195, %fd10194, %fd9337;
	sub.f64 	%fd10196, %fd10195, %fd9339;
	sub.f64 	%fd10197, %fd10196, %fd9089;
	add.f64 	%fd10198, %fd10197, %fd9093;
	sub.f64 	%fd10199, %fd10198, %fd9099;
	sub.f64 	%fd10200, %fd10199, %fd9101;
	add.f64 	%fd10201, %fd10200, %fd9102;
	sub.f64 	%fd10202, %fd10201, %fd9107;
	sub.f64 	%fd10203, %fd10202, %fd9109;
	sub.f64 	%fd10204, %fd10203, %fd9124;
	sub.f64 	%fd10205, %fd10204, %fd9126;
	sub.f64 	%fd10206, %fd10205, %fd9128;
	sub.f64 	%fd10207, %fd10206, %fd9150;
	sub.f64 	%fd10208, %fd10207, %fd9213;
	fma.rn.f64 	%fd1820, %fd9216, 0d3FC3333333333333, %fd10208;
	fma.rn.f64 	%fd10209, %fd8821, 0d4000000000000000, %fd8817;
	sub.f64 	%fd10210, %fd10209, %fd8824;
	sub.f64 	%fd10211, %fd10210, %fd8825;
	add.f64 	%fd10212, %fd10211, %fd8827;
	sub.f64 	%fd10213, %fd10212, %fd8832;
	sub.f64 	%fd10214, %fd10213, %fd8838;
	sub.f64 	%fd10215, %fd10214, %fd1538;
	sub.f64 	%fd10216, %fd10215, %fd8858;
	sub.f64 	%fd10217, %fd10216, %fd8859;
	add.f64 	%fd10218, %fd10217, %fd8861;
	add.f64 	%fd10219, %fd10218, %fd8866;
	add.f64 	%fd10220, %fd10219, %fd8868;
	add.f64 	%fd10221, %fd10220, %fd8870;
	add.f64 	%fd10222, %fd10221, %fd8875;
	sub.f64 	%fd10223, %fd10222, %fd1560;
	sub.f64 	%fd10224, %fd10223, %fd8906;
	sub.f64 	%fd10225, %fd10224, %fd8921;
	sub.f64 	%fd10226, %fd10225, %fd8948;
	sub.f64 	%fd10227, %fd10226, %fd8954;
	sub.f64 	%fd10228, %fd10227, %fd8961;
	sub.f64 	%fd10229, %fd10228, %fd8975;
	sub.f64 	%fd10230, %fd10229, %fd8984;
	sub.f64 	%fd10231, %fd10230, %fd8997;
	sub.f64 	%fd10232, %fd10231, %fd9012;
	sub.f64 	%fd10233, %fd10232, %fd9051;
	sub.f64 	%fd10234, %fd10233, %fd9099;
	add.f64 	%fd10235, %fd10234, %fd9156;
	sub.f64 	%fd10236, %fd10235, %fd9157;
	add.f64 	%fd10237, %fd10236, %fd9159;
	add.f64 	%fd1821, %fd10237, %fd9161;
	sub.f64 	%fd10238, %fd9021, %fd9023;
	sub.f64 	%fd10239, %fd10238, %fd9327;
	sub.f64 	%fd10240, %fd10239, %fd9329;
	add.f64 	%fd10241, %fd9029, %fd9029;
	sub.f64 	%fd10242, %fd10240, %fd10241;
	add.f64 	%fd10243, %fd9031, %fd9031;
	sub.f64 	%fd10244, %fd10242, %fd10243;
	fma.rn.f64 	%fd10245, %fd9033, 0d4000000000000000, %fd10244;
	add.f64 	%fd10246, %fd9040, %fd10245;
	sub.f64 	%fd10247, %fd10246, %fd9043;
	sub.f64 	%fd10248, %fd10247, %fd9045;
	add.f64 	%fd10249, %fd10248, %fd9049;
	sub.f64 	%fd10250, %fd10249, %fd9051;
	sub.f64 	%fd10251, %fd10250, %fd9053;
	add.f64 	%fd10252, %fd10251, %fd9055;
	add.f64 	%fd10253, %fd10252, %fd9056;
	sub.f64 	%fd10254, %fd10253, %fd9063;
	add.f64 	%fd10255, %fd10254, %fd9065;
	fma.rn.f64 	%fd10256, %fd9067, 0d3FDD70A3D70A3D71, %fd10255;
	add.f64 	%fd10257, %fd10256, %fd9075;
	add.f64 	%fd10258, %fd10257, %fd9077;
	sub.f64 	%fd10259, %fd10258, %fd9124;
	sub.f64 	%fd10260, %fd10259, %fd9126;
	sub.f64 	%fd10261, %fd10260, %fd9128;
	add.f64 	%fd10262, %fd10261, %fd9200;
	add.f64 	%fd1822, %fd10262, %fd9206;
	sub.f64 	%fd10263, %fd8824, %fd8827;
	sub.f64 	%fd10264, %fd10263, %fd8829;
	sub.f64 	%fd10265, %fd10264, %fd8830;
	fma.rn.f64 	%fd10266, %fd8832, 0d4000000000000000, %fd10265;
	sub.f64 	%fd10267, %fd10266, %fd8834;
	add.f64 	%fd10268, %fd8836, %fd10267;
	add.f64 	%fd10269, %fd10268, %fd1538;
	sub.f64 	%fd10270, %fd10269, %fd8841;
	sub.f64 	%fd10271, %fd10270, %fd8843;
	add.f64 	%fd10272, %fd10271, %fd8845;
	add.f64 	%fd10273, %fd10272, %fd8847;
	add.f64 	%fd10274, %fd10273, %fd8851;
	add.f64 	%fd10275, %fd10274, %fd8852;
	sub.f64 	%fd10276, %fd10275, %fd8860;
	sub.f64 	%fd10277, %fd10276, %fd8861;
	sub.f64 	%fd10278, %fd10277, %fd8870;
	add.f64 	%fd10279, %fd10278, %fd1560;
	add.f64 	%fd10280, %fd10279, %fd8885;
	add.f64 	%fd10281, %fd10280, %fd8906;
	add.f64 	%fd10282, %fd10281, %fd8907;
	add.f64 	%fd10283, %fd10282, %fd8921;
	sub.f64 	%fd10284, %fd10283, %fd8923;
	add.f64 	%fd10285, %fd10284, %fd8925;
	add.f64 	%fd10286, %fd10285, %fd8937;
	add.f64 	%fd10287, %fd10286, %fd8939;
	add.f64 	%fd10288, %fd8940, %fd10287;
	fma.rn.f64 	%fd10289, %fd8948, 0d3FEEB851EB851EB8, %fd10288;
	fma.rn.f64 	%fd10290, %fd8954, 0d3FEF5C28F5C28F5C, %fd10289;
	add.f64 	%fd10291, %fd10290, %fd8961;
	add.f64 	%fd10292, %fd10291, %fd8970;
	fma.rn.f64 	%fd10293, %fd8975, 0d3FEAE147AE147AE1, %fd10292;
	add.f64 	%fd10294, %fd10293, %fd8984;
	sub.f64 	%fd10295, %fd10294, %fd8987;
	fma.rn.f64 	%fd10296, %fd8997, 0d3FEF851EB851EB85, %fd10295;
	add.f64 	%fd10297, %fd10296, %fd9001;
	add.f64 	%fd10298, %fd10297, %fd9003;
	add.f64 	%fd10299, %fd9004, %fd10298;
	fma.rn.f64 	%fd10300, %fd9012, 0d3FEE978D4FDF3B64, %fd10299;
	add.f64 	%fd10301, %fd10300, %fd9051;
	sub.f64 	%fd10302, %fd10301, %fd9053;
	add.f64 	%fd10303, %fd10302, %fd9055;
	add.f64 	%fd10304, %fd10303, %fd9099;
	sub.f64 	%fd10305, %fd10304, %fd9101;
	add.f64 	%fd10306, %fd10305, %fd9102;
	sub.f64 	%fd10307, %fd10306, %fd9156;
	add.f64 	%fd10308, %fd10307, %fd9158;
	add.f64 	%fd10309, %fd10308, %fd9160;
	add.f64 	%fd10310, %fd10309, %fd9162;
	fma.rn.f64 	%fd10311, %fd9163, 0d3FE55810624DD2F2, %fd10310;
	add.f64 	%fd10312, %fd10311, %fd9172;
	add.f64 	%fd10313, %fd10312, %fd9173;
	add.f64 	%fd10314, %fd10313, %fd9181;
	add.f64 	%fd10315, %fd10314, %fd9193;
	add.f64 	%fd10316, %fd10315, %fd9194;
	add.f64 	%fd10317, %fd10316, %fd9196;
	add.f64 	%fd10318, %fd10317, %fd9204;
	add.f64 	%fd10319, %fd10318, %fd9206;
	add.f64 	%fd10320, %fd10319, %fd1673;
	fma.rn.f64 	%fd1823, %fd9216, 0d3FC3333333333333, %fd10320;
	sub.f64 	%fd10321, %fd8829, %fd8832;
	sub.f64 	%fd10322, %fd10321, %fd8834;
	add.f64 	%fd10323, %fd8836, %fd10322;
	sub.f64 	%fd10324, %fd10323, %fd8845;
	add.f64 	%fd10325, %fd10324, %fd8849;
	sub.f64 	%fd10326, %fd10325, %fd8885;
	sub.f64 	%fd10327, %fd10326, %fd8895;
	sub.f64 	%fd10328, %fd10327, %fd8907;
	sub.f64 	%fd10329, %fd10328, %fd8913;
	sub.f64 	%fd10330, %fd10329, %fd8925;
	sub.f64 	%fd10331, %fd10330, %fd8945;
	sub.f64 	%fd10332, %fd10331, %fd9008;
	add.f64 	%fd10333, %fd10332, %fd9056;
	add.f64 	%fd10334, %fd10333, %fd9057;
	add.f64 	%fd10335, %fd10334, %fd9097;
	sub.f64 	%fd10336, %fd10335, %fd9140;
	sub.f64 	%fd10337, %fd10336, %fd9158;
	sub.f64 	%fd10338, %fd10337, %fd9159;
	add.f64 	%fd10339, %fd9160, %fd10338;
	fma.rn.f64 	%fd10340, %fd9163, 0d3FD54FDF3B645A1D, %fd10339;
	add.f64 	%fd10341, %fd10340, %fd9205;
	fma.rn.f64 	%fd1824, %fd9216, 0d3FEB333333333333, %fd10341;
	add.f64 	%fd10342, %fd8794, %fd1521;
	sub.f64 	%fd10343, %fd10342, %fd8803;
	sub.f64 	%fd10344, %fd10343, %fd1524;
	sub.f64 	%fd10345, %fd10344, %fd8805;
	sub.f64 	%fd10346, %fd10345, %fd8806;
	sub.f64 	%fd10347, %fd10346, %fd8807;
	sub.f64 	%fd10348, %fd10347, %fd8809;
	add.f64 	%fd10349, %fd8811, %fd8811;
	sub.f64 	%fd10350, %fd10348, %fd10349;
	add.f64 	%fd10351, %fd10350, %fd8814;
	sub.f64 	%fd10352, %fd10351, %fd1538;
	sub.f64 	%fd10353, %fd10352, %fd8843;
	sub.f64 	%fd10354, %fd10353, %fd8845;
	add.f64 	%fd10355, %fd10354, %fd8851;
	sub.f64 	%fd10356, %fd10355, %fd8856;
	sub.f64 	%fd10357, %fd10356, %fd8857;
	add.f64 	%fd10358, %fd8858, %fd10357;
	add.f64 	%fd10359, %fd10358, %fd8875;
	add.f64 	%fd10360, %fd10359, %fd8880;
	sub.f64 	%fd10361, %fd10360, %fd8882;
	add.f64 	%fd10362, %fd10361, %fd1560;
	add.f64 	%fd10363, %fd10362, %fd8885;
	add.f64 	%fd10364, %fd10363, %fd9865;
	add.f64 	%fd10365, %fd10364, %fd8893;
	add.f64 	%fd10366, %fd10365, %fd8895;
	add.f64 	%fd10367, %fd10366, %fd8899;
	fma.rn.f64 	%fd10368, %fd8902, 0d3FC0A3D70A3D70A4, %fd10367;
	sub.f64 	%fd10369, %fd10368, %fd8905;
	add.f64 	%fd10370, %fd10369, %fd8906;
	add.f64 	%fd10371, %fd10370, %fd8907;
	add.f64 	%fd10372, %fd10371, %fd8908;
	sub.f64 	%fd10373, %fd10372, %fd8917;
	sub.f64 	%fd10374, %fd10373, %fd8919;
	add.f64 	%fd10375, %fd10374, %fd8927;
	fma.rn.f64 	%fd10376, %fd8930, 0d3FEA3D70A3D70A3D, %fd10375;
	fma.rn.f64 	%fd10377, %fd8943, 0d3FD0A3D70A3D70A4, %fd10376;
	sub.f64 	%fd10378, %fd10377, %fd8947;
	fma.rn.f64 	%fd10379, %fd8948, 0d3FEEB851EB851EB8, %fd10378;
	fma.rn.f64 	%fd10380, %fd8949, 0d3FE999999999999A, %fd10379;
	sub.f64 	%fd10381, %fd10380, %fd8953;
	fma.rn.f64 	%fd10382, %fd8954, 0d3FEF5C28F5C28F5C, %fd10381;
	sub.f64 	%fd10383, %fd10382, %fd8960;
	fma.rn.f64 	%fd10384, %fd8962, 0d3FD3333333333333, %fd10383;
	add.f64 	%fd10385, %fd10384, %fd8966;
	fma.rn.f64 	%fd10386, %fd8973, 0d3FF3AE147AE147AE, %fd10385;
	sub.f64 	%fd10387, %fd10386, %fd8974;
	fma.rn.f64 	%fd10388, %fd8975, 0d3FE1EB851EB851EC, %fd10387;
	fma.rn.f64 	%fd10389, %fd8979, 0d3FD47AE147AE147B, %fd10388;
	sub.f64 	%fd10390, %fd10389, %fd8982;
	fma.rn.f64 	%fd10391, %fd8984, 0d3FE8000000000000, %fd10390;
	fma.rn.f64 	%fd10392, %fd8989, 0d3FEC000000000000, %fd10391;
	add.f64 	%fd10393, %fd10392, %fd8990;
	sub.f64 	%fd10394, %fd10393, %fd8996;
	fma.rn.f64 	%fd10395, %fd9006, 0d3FD0000000000000, %fd10394;
	sub.f64 	%fd10396, %fd10395, %fd9010;
	fma.rn.f64 	%fd10397, %fd9012, 0d3FEE978D4FDF3B64, %fd10396;
	add.f64 	%fd10398, %fd9014, %fd10397;
	add.f64 	%fd10399, %fd10398, %fd9015;
	sub.f64 	%fd10400, %fd10399, %fd9038;
	sub.f64 	%fd10401, %fd10400, %fd9040;
	add.f64 	%fd10402, %fd10401, %fd9041;
	fma.rn.f64 	%fd10403, %fd9043, 0d3FEE147AE147AE14, %fd10402;
	sub.f64 	%fd10404, %fd10403, %fd9045;
	add.f64 	%fd10405, %fd10404, %fd9060;
	add.f64 	%fd10406, %fd10405, %fd9063;
	sub.f64 	%fd10407, %fd10406, %fd9087;
	sub.f64 	%fd10408, %fd10407, %fd9089;
	add.f64 	%fd10409, %fd10408, %fd9104;
	add.f64 	%fd10410, %fd10409, %fd9109;
	add.f64 	%fd10411, %fd10410, %fd1663;
	add.f64 	%fd10412, %fd10411, %fd9139;
	fma.rn.f64 	%fd10413, %fd9142, 0d3FD999999999999A, %fd10412;
	sub.f64 	%fd10414, %fd10413, %fd9147;
	fma.rn.f64 	%fd10415, %fd9163, 0d3FE55810624DD2F2, %fd10414;
	add.f64 	%fd10416, %fd9164, %fd10415;
	add.f64 	%fd10417, %fd9166, %fd10416;
	add.f64 	%fd10418, %fd10417, %fd9168;
	add.f64 	%fd10419, %fd10418, %fd9169;
	add.f64 	%fd10420, %fd10419, %fd9174;
	add.f64 	%fd10421, %fd10420, %fd9177;
	add.f64 	%fd10422, %fd10421, %fd9178;
	add.f64 	%fd10423, %fd10422, %fd9181;
	fma.rn.f64 	%fd10424, %fd9182, 0d3FE570A3D70A3D71, %fd10423;
	add.f64 	%fd10425, %fd9185, %fd10424;
	fma.rn.f64 	%fd10426, %fd9186, 0d3FE8000000000000, %fd10425;
	fma.rn.f64 	%fd10427, %fd9193, 0d3FE570A3D70A3D71, %fd10426;
	add.f64 	%fd10428, %fd10427, %fd9195;
	add.f64 	%fd1825, %fd10428, %fd9196;
	add.f64 	%fd10429, %fd9034, %fd9038;
	add.f64 	%fd10430, %fd10429, %fd9041;
	fma.rn.f64 	%fd10431, %fd9043, 0d3FAEB851EB851EB8, %fd10430;
	sub.f64 	%fd10432, %fd10431, %fd9047;
	add.f64 	%fd10433, %fd10432, %fd9058;
	add.f64 	%fd10434, %fd9060, %fd10433;
	add.f64 	%fd10435, %fd10434, %fd9061;
	add.f64 	%fd10436, %fd10435, %fd9072;
	add.f64 	%fd10437, %fd10436, %fd9073;
	add.f64 	%fd10438, %fd10437, %fd9148;
	sub.f64 	%fd10439, %fd10438, %fd9201;
	sub.f64 	%fd10440, %fd10439, %fd9229;
	sub.f64 	%fd10441, %fd10440, %fd9230;
	sub.f64 	%fd10442, %fd10441, %fd9232;
	sub.f64 	%fd10443, %fd10442, %fd9236;
	sub.f64 	%fd1826, %fd10443, %fd9238;
	@%p1021 bra 	$L__BB1_851;
	abs.f64 	%fd10444, %fd32817;
	max.f64 	%fd10445, %fd10444, 0d3EB0C6F7A0B5ED8D;
	mul.f64 	%fd10446, %fd1353, %fd10445;
	rcp.rn.f64 	%fd10447, %fd10446;
	add.s32 	%r3297, %r3290, 2;
	sub.f64 	%fd10448, %fd1673, %fd1673;
	mul.f64 	%fd32957, %fd10447, %fd10448;
	sub.f64 	%fd10449, %fd1675, %fd1675;
	mul.f64 	%fd32956, %fd10447, %fd10449;
	sub.f64 	%fd10450, %fd1674, %fd1674;
	mul.f64 	%fd32955, %fd10447, %fd10450;
	sub.f64 	%fd10451, %fd1676, %fd1676;
	mul.f64 	%fd32954, %fd10447, %fd10451;
	sub.f64 	%fd10452, %fd1688, %fd1688;
	mul.f64 	%fd32953, %fd10447, %fd10452;
	sub.f64 	%fd10453, %fd1693, %fd1693;
	mul.f64 	%fd32952, %fd10447, %fd10453;
	sub.f64 	%fd10454, %fd1694, %fd1694;
	mul.f64 	%fd32951, %fd10447, %fd10454;
	sub.f64 	%fd10455, %fd1702, %fd1702;
	mul.f64 	%fd32950, %fd10447, %fd10455;
	sub.f64 	%fd10456, %fd1703, %fd1703;
	mul.f64 	%fd32949, %fd10447, %fd10456;
	sub.f64 	%fd10457, %fd1704, %fd1704;
	mul.f64 	%fd32948, %fd10447, %fd10457;
	sub.f64 	%fd10458, %fd1705, %fd1705;
	mul.f64 	%fd32947, %fd10447, %fd10458;
	sub.f64 	%fd10459, %fd1663, %fd1663;
	mul.f64 	%fd32946, %fd10447, %fd10459;
	sub.f64 	%fd10460, %fd1706, %fd1706;
	mul.f64 	%fd32945, %fd10447, %fd10460;
	sub.f64 	%fd10461, %fd1707, %fd1707;
	mul.f64 	%fd32943, %fd10447, %fd10461;
	sub.f64 	%fd10462, %fd1709, %fd1709;
	mul.f64 	%fd32942, %fd10447, %fd10462;
	sub.f64 	%fd10463, %fd1710, %fd1710;
	mul.f64 	%fd32941, %fd10447, %fd10463;
	sub.f64 	%fd10464, %fd1711, %fd1711;
	mul.f64 	%fd32940, %fd10447, %fd10464;
	sub.f64 	%fd10465, %fd1712, %fd1712;
	mul.f64 	%fd32939, %fd10447, %fd10465;
	sub.f64 	%fd10466, %fd1524, %fd1524;
	mul.f64 	%fd32937, %fd10447, %fd10466;
	sub.f64 	%fd10467, %fd1529, %fd1529;
	mul.f64 	%fd32936, %fd10447, %fd10467;
	sub.f64 	%fd10468, %fd1713, %fd1713;
	mul.f64 	%fd32935, %fd10447, %fd10468;
	sub.f64 	%fd10469, %fd1714, %fd1714;
	mul.f64 	%fd32934, %fd10447, %fd10469;
	sub.f64 	%fd10470, %fd1715, %fd1715;
	mul.f64 	%fd32933, %fd10447, %fd10470;
	sub.f64 	%fd10471, %fd1716, %fd1716;
	mul.f64 	%fd32932, %fd10447, %fd10471;
	sub.f64 	%fd10472, %fd1717, %fd1717;
	mul.f64 	%fd32931, %fd10447, %fd10472;
	sub.f64 	%fd10473, %fd1718, %fd1718;
	mul.f64 	%fd32930, %fd10447, %fd10473;
	sub.f64 	%fd10474, %fd1719, %fd1719;
	mul.f64 	%fd32929, %fd10447, %fd10474;
	sub.f64 	%fd10475, %fd1521, %fd1521;
	mul.f64 	%fd32928, %fd10447, %fd10475;
	sub.f64 	%fd10476, %fd1538, %fd1538;
	mul.f64 	%fd32927, %fd10447, %fd10476;
	sub.f64 	%fd10477, %fd1720, %fd1720;
	mul.f64 	%fd32926, %fd10447, %fd10477;
	sub.f64 	%fd10478, %fd1721, %fd1721;
	mul.f64 	%fd32925, %fd10447, %fd10478;
	sub.f64 	%fd10479, %fd1560, %fd1560;
	mul.f64 	%fd32924, %fd10447, %fd10479;
	sub.f64 	%fd10480, %fd1722, %fd1722;
	mul.f64 	%fd32923, %fd10447, %fd10480;
	sub.f64 	%fd10481, %fd1723, %fd1723;
	mul.f64 	%fd32922, %fd10447, %fd10481;
	sub.f64 	%fd10482, %fd1724, %fd1724;
	mul.f64 	%fd32921, %fd10447, %fd10482;
	sub.f64 	%fd10483, %fd1725, %fd1725;
	mul.f64 	%fd32920, %fd10447, %fd10483;
	sub.f64 	%fd10484, %fd1726, %fd1726;
	mul.f64 	%fd32919, %fd10447, %fd10484;
	sub.f64 	%fd10485, %fd1727, %fd1727;
	mul.f64 	%fd32918, %fd10447, %fd10485;
	sub.f64 	%fd10486, %fd1603, %fd1603;
	mul.f64 	%fd32917, %fd10447, %fd10486;
	sub.f64 	%fd10487, %fd1729, %fd1729;
	mul.f64 	%fd32916, %fd10447, %fd10487;
	sub.f64 	%fd10488, %fd1730, %fd1730;
	mul.f64 	%fd32915, %fd10447, %fd10488;
	sub.f64 	%fd10489, %fd1731, %fd1731;
	mul.f64 	%fd32914, %fd10447, %fd10489;
	sub.f64 	%fd10490, %fd1732, %fd1732;
	mul.f64 	%fd32913, %fd10447, %fd10490;
	sub.f64 	%fd10491, %fd1733, %fd1733;
	mul.f64 	%fd32912, %fd10447, %fd10491;
	sub.f64 	%fd10492, %fd1734, %fd1734;
	mul.f64 	%fd32911, %fd10447, %fd10492;
	sub.f64 	%fd10493, %fd1543, %fd1543;
	mul.f64 	%fd32910, %fd10447, %fd10493;
	sub.f64 	%fd10494, %fd1566, %fd1566;
	mul.f64 	%fd32909, %fd10447, %fd10494;
	sub.f64 	%fd10495, %fd1583, %fd1583;
	mul.f64 	%fd32908, %fd10447, %fd10495;
	sub.f64 	%fd10496, %fd1738, %fd1738;
	mul.f64 	%fd32907, %fd10447, %fd10496;
	sub.f64 	%fd10497, %fd1739, %fd1739;
	mul.f64 	%fd32906, %fd10447, %fd10497;
	sub.f64 	%fd10498, %fd1740, %fd1740;
	mul.f64 	%fd32905, %fd10447, %fd10498;
	sub.f64 	%fd10499, %fd1741, %fd1741;
	mul.f64 	%fd32904, %fd10447, %fd10499;
	sub.f64 	%fd10500, %fd1742, %fd1742;
	mul.f64 	%fd32903, %fd10447, %fd10500;
	sub.f64 	%fd10501, %fd1743, %fd1743;
	mul.f64 	%fd32902, %fd10447, %fd10501;
	sub.f64 	%fd10502, %fd1744, %fd1744;
	mul.f64 	%fd32901, %fd10447, %fd10502;
	sub.f64 	%fd10503, %fd1745, %fd1745;
	mul.f64 	%fd32900, %fd10447, %fd10503;
	sub.f64 	%fd10504, %fd1746, %fd1746;
	mul.f64 	%fd32899, %fd10447, %fd10504;
	sub.f64 	%fd10505, %fd1747, %fd1747;
	mul.f64 	%fd32898, %fd10447, %fd10505;
	sub.f64 	%fd10506, %fd1748, %fd1748;
	mul.f64 	%fd32897, %fd10447, %fd10506;
	sub.f64 	%fd10507, %fd1749, %fd1749;
	mul.f64 	%fd32896, %fd10447, %fd10507;
	sub.f64 	%fd10508, %fd1750, %fd1750;
	mul.f64 	%fd32895, %fd10447, %fd10508;
	sub.f64 	%fd10509, %fd1751, %fd1751;
	mul.f64 	%fd32894, %fd10447, %fd10509;
	sub.f64 	%fd10510, %fd1752, %fd1752;
	mul.f64 	%fd32893, %fd10447, %fd10510;
	sub.f64 	%fd10511, %fd1753, %fd1753;
	mul.f64 	%fd32892, %fd10447, %fd10511;
	sub.f64 	%fd10512, %fd1754, %fd1754;
	mul.f64 	%fd32891, %fd10447, %fd10512;
	sub.f64 	%fd10513, %fd1755, %fd1755;
	mul.f64 	%fd32890, %fd10447, %fd10513;
	sub.f64 	%fd10514, %fd1756, %fd1756;
	mul.f64 	%fd32889, %fd10447, %fd10514;
	sub.f64 	%fd10515, %fd1757, %fd1757;
	mul.f64 	%fd32888, %fd10447, %fd10515;
	sub.f64 	%fd10516, %fd1758, %fd1758;
	mul.f64 	%fd32887, %fd10447, %fd10516;
	sub.f64 	%fd10517, %fd1759, %fd1759;
	mul.f64 	%fd32886, %fd10447, %fd10517;
	sub.f64 	%fd10518, %fd1760, %fd1760;
	mul.f64 	%fd32885, %fd10447, %fd10518;
	sub.f64 	%fd10519, %fd1761, %fd1761;
	mul.f64 	%fd32884, %fd10447, %fd10519;
	sub.f64 	%fd10520, %fd1762, %fd1762;
	mul.f64 	%fd32883, %fd10447, %fd10520;
	sub.f64 	%fd10521, %fd1763, %fd1763;
	mul.f64 	%fd32882, %fd10447, %fd10521;
	sub.f64 	%fd10522, %fd1764, %fd1764;
	mul.f64 	%fd32881, %fd10447, %fd10522;
	sub.f64 	%fd10523, %fd1765, %fd1765;
	mul.f64 	%fd32880, %fd10447, %fd10523;
	sub.f64 	%fd10524, %fd1766, %fd1766;
	mul.f64 	%fd32879, %fd10447, %fd10524;
	sub.f64 	%fd10525, %fd1767, %fd1767;
	mul.f64 	%fd32878, %fd10447, %fd10525;
	sub.f64 	%fd10526, %fd1768, %fd1768;
	mul.f64 	%fd32877, %fd10447, %fd10526;
	sub.f64 	%fd10527, %fd1769, %fd1769;
	mul.f64 	%fd32876, %fd10447, %fd10527;
	sub.f64 	%fd10528, %fd1770, %fd1770;
	mul.f64 	%fd32875, %fd10447, %fd10528;
	sub.f64 	%fd10529, %fd1771, %fd1771;
	mul.f64 	%fd32874, %fd10447, %fd10529;
	sub.f64 	%fd10530, %fd1772, %fd1772;
	mul.f64 	%fd32873, %fd10447, %fd10530;
	sub.f64 	%fd10531, %fd1773, %fd1773;
	mul.f64 	%fd32872, %fd10447, %fd10531;
	sub.f64 	%fd10532, %fd1774, %fd1774;
	mul.f64 	%fd32871, %fd10447, %fd10532;
	sub.f64 	%fd10533, %fd1775, %fd1775;
	mul.f64 	%fd32870, %fd10447, %fd10533;
	sub.f64 	%fd10534, %fd1776, %fd1776;
	mul.f64 	%fd32869, %fd10447, %fd10534;
	sub.f64 	%fd10535, %fd1777, %fd1777;
	mul.f64 	%fd32868, %fd10447, %fd10535;
	sub.f64 	%fd10536, %fd1778, %fd1778;
	mul.f64 	%fd32867, %fd10447, %fd10536;
	sub.f64 	%fd10537, %fd1779, %fd1779;
	mul.f64 	%fd32866, %fd10447, %fd10537;
	sub.f64 	%fd10538, %fd1780, %fd1780;
	mul.f64 	%fd32865, %fd10447, %fd10538;
	sub.f64 	%fd10539, %fd1781, %fd1781;
	mul.f64 	%fd32864, %fd10447, %fd10539;
	sub.f64 	%fd10540, %fd1782, %fd1782;
	mul.f64 	%fd32863, %fd10447, %fd10540;
	sub.f64 	%fd10541, %fd1783, %fd1783;
	mul.f64 	%fd32862, %fd10447, %fd10541;
	sub.f64 	%fd10542, %fd1784, %fd1784;
	mul.f64 	%fd32861, %fd10447, %fd10542;
	sub.f64 	%fd10543, %fd1785, %fd1785;
	mul.f64 	%fd32860, %fd10447, %fd10543;
	sub.f64 	%fd10544, %fd1786, %fd1786;
	mul.f64 	%fd32859, %fd10447, %fd10544;
	sub.f64 	%fd10545, %fd1787, %fd1787;
	mul.f64 	%fd32858, %fd10447, %fd10545;
	sub.f64 	%fd10546, %fd1788, %fd1788;
	mul.f64 	%fd32857, %fd10447, %fd10546;
	sub.f64 	%fd10547, %fd1789, %fd1789;
	mul.f64 	%fd32856, %fd10447, %fd10547;
	sub.f64 	%fd10548, %fd1790, %fd1790;
	mul.f64 	%fd32855, %fd10447, %fd10548;
	sub.f64 	%fd10549, %fd1791, %fd1791;
	mul.f64 	%fd32854, %fd10447, %fd10549;
	sub.f64 	%fd10550, %fd1792, %fd1792;
	mul.f64 	%fd32853, %fd10447, %fd10550;
	sub.f64 	%fd10551, %fd1793, %fd1793;
	mul.f64 	%fd32852, %fd10447, %fd10551;
	sub.f64 	%fd10552, %fd1794, %fd1794;
	mul.f64 	%fd32851, %fd10447, %fd10552;
	sub.f64 	%fd10553, %fd1795, %fd1795;
	mul.f64 	%fd32850, %fd10447, %fd10553;
	sub.f64 	%fd10554, %fd1796, %fd1796;
	mul.f64 	%fd32849, %fd10447, %fd10554;
	sub.f64 	%fd10555, %fd1797, %fd1797;
	mul.f64 	%fd32848, %fd10447, %fd10555;
	sub.f64 	%fd10556, %fd1798, %fd1798;
	mul.f64 	%fd32847, %fd10447, %fd10556;
	sub.f64 	%fd10557, %fd1799, %fd1799;
	mul.f64 	%fd32846, %fd10447, %fd10557;
	sub.f64 	%fd10558, %fd1800, %fd1800;
	mul.f64 	%fd32845, %fd10447, %fd10558;
	sub.f64 	%fd10559, %fd1801, %fd1801;
	mul.f64 	%fd32844, %fd10447, %fd10559;
	sub.f64 	%fd10560, %fd1802, %fd1802;
	mul.f64 	%fd32843, %fd10447, %fd10560;
	sub.f64 	%fd10561, %fd1803, %fd1803;
	mul.f64 	%fd32842, %fd10447, %fd10561;
	sub.f64 	%fd10562, %fd1804, %fd1804;
	mul.f64 	%fd32841, %fd10447, %fd10562;
	sub.f64 	%fd10563, %fd1805, %fd1805;
	mul.f64 	%fd32840, %fd10447, %fd10563;
	sub.f64 	%fd10564, %fd1806, %fd1806;
	mul.f64 	%fd32839, %fd10447, %fd10564;
	sub.f64 	%fd10565, %fd1807, %fd1807;
	mul.f64 	%fd32838, %fd10447, %fd10565;
	sub.f64 	%fd10566, %fd1808, %fd1808;
	mul.f64 	%fd32837, %fd10447, %fd10566;
	sub.f64 	%fd10567, %fd1809, %fd1809;
	mul.f64 	%fd32836, %fd10447, %fd10567;
	sub.f64 	%fd10568, %fd1810, %fd1810;
	mul.f64 	%fd32835, %fd10447, %fd10568;
	sub.f64 	%fd10569, %fd1811, %fd1811;
	mul.f64 	%fd32834, %fd10447, %fd10569;
	sub.f64 	%fd10570, %fd1812, %fd1812;
	mul.f64 	%fd32833, %fd10447, %fd10570;
	sub.f64 	%fd10571, %fd1813, %fd1813;
	mul.f64 	%fd32832, %fd10447, %fd10571;
	sub.f64 	%fd10572, %fd1814, %fd1814;
	mul.f64 	%fd32831, %fd10447, %fd10572;
	sub.f64 	%fd10573, %fd1815, %fd1815;
	mul.f64 	%fd32830, %fd10447, %fd10573;
	sub.f64 	%fd10574, %fd1816, %fd1816;
	mul.f64 	%fd32829, %fd10447, %fd10574;
	sub.f64 	%fd10575, %fd1817, %fd1817;
	mul.f64 	%fd32828, %fd10447, %fd10575;
	sub.f64 	%fd10576, %fd1818, %fd1818;
	mul.f64 	%fd32827, %fd10447, %fd10576;
	sub.f64 	%fd10577, %fd1819, %fd1819;
	mul.f64 	%fd32826, %fd10447, %fd10577;
	sub.f64 	%fd10578, %fd1820, %fd1820;
	mul.f64 	%fd32825, %fd10447, %fd10578;
	sub.f64 	%fd10579, %fd1821, %fd1821;
	mul.f64 	%fd32824, %fd10447, %fd10579;
	sub.f64 	%fd10580, %fd1822, %fd1822;
	mul.f64 	%fd32823, %fd10447, %fd10580;
	sub.f64 	%fd10581, %fd1823, %fd1823;
	mul.f64 	%fd32822, %fd10447, %fd10581;
	sub.f64 	%fd10582, %fd1824, %fd1824;
	mul.f64 	%fd32821, %fd10447, %fd10582;
	sub.f64 	%fd10583, %fd1825, %fd1825;
	mul.f64 	%fd32820, %fd10447, %fd10583;
	sub.f64 	%fd10584, %fd1826, %fd1826;
	mul.f64 	%fd32819, %fd10447, %fd10584;
$L__BB1_851:
	ld.param.f64 	%fd32397, [_Z15Rosenbrock_ros3PdddS_PiiiiiddddddddPKdS2_S2_S2_S2_S2_S2_S2_i_param_2];
	mul.f64 	%fd10585, %fd1517, 0d3DE07E1FE91B0B70;
	mul.f64 	%fd10586, %fd319, %fd1516;
	mul.f64 	%fd10587, %fd362, %fd1517;
	mul.f64 	%fd10588, %fd368, %fd1516;
	mul.f64 	%fd10589, %fd211, %fd1520;
	mul.f64 	%fd10590, %fd374, %fd1520;
	mul.f64 	%fd10591, %fd380, %fd1523;
	mul.f64 	%fd10592, %fd217, %fd1523;
	mul.f64 	%fd10593, %fd1523, 0d3DD3CA8CB153A753;
	mul.f64 	%fd10594, %fd1523, 0d3D9E58B5986F33C4;
	mul.f64 	%fd10595, %fd1523, 0d3D7C25C268497682;
	mul.f64 	%fd10596, %fd386, %fd1523;
	add.f64 	%fd10597, %fd25, %fd25;
	mul.f64 	%fd10598, %fd10597, %fd1523;
	mul.f64 	%fd10599, %fd392, %fd1528;
	mul.f64 	%fd10600, %fd1520, 0d3D7FAA7AB552A552;
	mul.f64 	%fd10601, %fd405, %fd1515;
	mul.f64 	%fd10602, %fd406, %fd1515;
	mul.f64 	%fd10603, %fd412, %fd1533;
	mul.f64 	%fd10604, %fd418, %fd1533;
	mul.f64 	%fd10605, %fd424, %fd1535;
	mul.f64 	%fd10606, %fd430, %fd1535;
	mul.f64 	%fd10607, %fd436, %fd1535;
	mul.f64 	%fd10608, %fd442, %fd1537;
	mul.f64 	%fd10609, %fd64, %fd1537;
	mul.f64 	%fd10610, %fd485, %fd1533;
	mul.f64 	%fd10611, %fd491, %fd1523;
	mul.f64 	%fd10612, %fd520, %fd1535;
	mul.f64 	%fd10613, %fd101, %fd1523;
	mul.f64 	%fd10614, %fd1523, 0d3D8EC94CA210599E;
	mul.f64 	%fd10615, %fd526, %fd1520;
	mul.f64 	%fd10616, %fd118, %fd1520;
	mul.f64 	%fd10617, %fd538, %fd1520;
	mul.f64 	%fd10618, %fd544, %fd1520;
	mul.f64 	%fd10619, %fd550, %fd1517;
	mul.f64 	%fd10620, %fd563, %fd1523;
	mul.f64 	%fd10621, %fd575, %fd1523;
	mul.f64 	%fd10622, %fd584, %fd1533;
	mul.f64 	%fd10623, %fd585, %fd1533;
	mul.f64 	%fd10624, %fd592, %fd1535;
	mul.f64 	%fd10625, %fd593, %fd1535;
	mul.f64 	%fd10626, %fd1517, 0d3D0B05876E5B0120;
	mul.f64 	%fd10627, %fd599, %fd1520;
	mul.f64 	%fd10628, %fd600, %fd1552;
	mul.f64 	%fd10629, %fd606, %fd1535;
	mul.f64 	%fd10630, %fd1520, 0d3D7D33F9B299048D;
	mul.f64 	%fd10631, %fd612, %fd1520;
	mul.f64 	%fd10632, %fd1515, 0d3DE80D43DE9CC603;
	mul.f64 	%fd10633, %fd632, %fd1520;
	mul.f64 	%fd10634, %fd638, %fd1520;
	mul.f64 	%fd10635, %fd644, %fd1523;
	mul.f64 	%fd10636, %fd649, %fd1533;
	mul.f64 	%fd10637, %fd1537, 0d3D76DEADF4BBB049;
	add.f64 	%fd10638, %fd661, %fd661;
	mul.f64 	%fd10639, %fd10638, %fd1559;
	add.f64 	%fd10640, %fd667, %fd667;
	mul.f64 	%fd10641, %fd10640, %fd1559;
	mul.f64 	%fd10642, %fd298, %fd1520;
	mul.f64 	%fd10643, %fd673, %fd1562;
	mul.f64 	%fd10644, %fd679, %fd1537;
	mul.f64 	%fd10645, %fd680, %fd1520;
	mul.f64 	%fd10646, %fd1520, 0d3D5C25C268497682;
	mul.f64 	%fd10647, %fd686, %fd1520;
	mul.f64 	%fd10648, %fd692, %fd1517;
	mul.f64 	%fd10649, %fd729, %fd1520;
	mul.f64 	%fd10650, %fd735, %fd1523;
	mul.f64 	%fd10651, %fd741, %fd1533;
	mul.f64 	%fd10652, %fd1537, 0d3D843B23BAF4CD2D;
	mul.f64 	%fd10653, %fd747, %fd1559;
	mul.f64 	%fd10654, %fd748, %fd1520;
	mul.f64 	%fd10655, %fd749, %fd1537;
	mul.f64 	%fd10656, %fd755, %fd1520;
	mul.f64 	%fd10657, %fd767, %fd1523;
	mul.f64 	%fd10658, %fd773, %fd1523;
	mul.f64 	%fd10659, %fd774, %fd1533;
	mul.f64 	%fd10660, %fd268, %fd1535;
	mul.f64 	%fd10661, %fd1537, 0d3D919799812DEA11;
	mul.f64 	%fd10662, %fd780, %fd1559;
	mul.f64 	%fd10663, %fd781, %fd1559;
	mul.f64 	%fd10664, %fd787, %fd1577;
	add.f64 	%fd10665, %fd788, %fd788;
	mul.f64 	%fd10666, %fd10665, %fd1577;
	mul.f64 	%fd10667, %fd298, 0d3FE3333333333333;
	mul.f64 	%fd10668, %fd10667, %fd1520;
	mul.f64 	%fd10669, %fd789, %fd1520;
	mul.f64 	%fd10670, %fd795, %fd1520;
	mul.f64 	%fd10671, %fd801, %fd1520;
	mul.f64 	%fd10672, %fd802, %fd1517;
	mul.f64 	%fd10673, %fd832, %fd1520;
	mul.f64 	%fd10674, %fd838, %fd1537;
	mul.f64 	%fd10675, %fd292, %fd1523;
	mul.f64 	%fd10676, %fd286, %fd1533;
	mul.f64 	%fd10677, %fd280, %fd1559;
	mul.f64 	%fd10678, %fd844, %fd1523;
	mul.f64 	%fd10679, %fd845, %fd1533;
	mul.f64 	%fd10680, %fd846, %fd1520;
	mul.f64 	%fd10681, %fd852, %fd1520;
	mul.f64 	%fd10682, %fd853, %fd1523;
	mul.f64 	%fd10683, %fd854, %fd1533;
	mul.f64 	%fd10684, %fd855, %fd1559;
	mul.f64 	%fd10685, %fd861, %fd1520;
	mul.f64 	%fd10686, %fd867, %fd1520;
	mul.f64 	%fd10687, %fd873, %fd1520;
	mul.f64 	%fd10688, %fd879, %fd1520;
	mul.f64 	%fd10689, %fd890, %fd1517;
	mul.f64 	%fd10690, %fd901, %fd1520;
	mul.f64 	%fd10691, %fd902, %fd1523;
	mul.f64 	%fd10692, %fd903, %fd1533;
	mul.f64 	%fd10693, %fd268, 0d3FD0000000000000;
	mul.f64 	%fd10694, %fd10693, %fd1535;
	mul.f64 	%fd10695, %fd1559, 0d3D819799812DEA11;
	mul.f64 	%fd10696, %fd1610, 0d3D919799812DEA11;
	mul.f64 	%fd10697, %fd1520, 0d3DC07E1FE91B0B70;
	mul.f64 	%fd10698, %fd909, %fd1520;
	mul.f64 	%fd10699, %fd1520, 0d3D7DE81E8ECE0DEA;
	mul.f64 	%fd10700, %fd1520, 0d3DC19799812DEA11;
	mul.f64 	%fd10701, %fd915, %fd1517;
	mul.f64 	%fd10702, %fd921, %fd1520;
	mul.f64 	%fd10703, %fd927, %fd1537;
	mul.f64 	%fd10704, %fd928, %fd1523;
	mul.f64 	%fd10705, %fd1621, 0d3D919799812DEA11;
	mul.f64 	%fd10706, %fd1520, 0d3DDB7CDFD9D7BDBB;
	mul.f64 	%fd10707, %fd1520, 0d3DAC965971EA9C5C;
	mul.f64 	%fd10708, %fd934, %fd1624;
	mul.f64 	%fd10709, %fd935, %fd1625;
	add.f64 	%fd10710, %fd941, %fd941;
	mul.f64 	%fd10711, %fd10710, %fd1625;
	add.f64 	%fd10712, %fd942, %fd942;
	mul.f64 	%fd10713, %fd10712, %fd1625;
	add.f64 	%fd10714, %fd948, %fd948;
	mul.f64 	%fd10715, %fd10714, %fd1625;
	add.f64 	%fd10716, %fd155, %fd155;
	mul.f64 	%fd10717, %fd10716, %fd1625;
	mul.f64 	%fd10718, %fd960, %fd1624;
	mov.f64 	%fd10719, 0d3DC83073119F21D8;
	sub.f64 	%fd10720, %fd10719, %fd966;
	mul.f64 	%fd10721, %fd10720, %fd1523;
	mul.f64 	%fd10722, %fd966, %fd1523;
	mul.f64 	%fd10723, %fd972, %fd1624;
	mul.f64 	%fd10724, %fd973, %fd1625;
	mul.f64 	%fd10725, %fd979, %fd1523;
	mul.f64 	%fd10726, %fd980, %fd1628;
	mul.f64 	%fd10727, %fd981, %fd1520;
	mul.f64 	%fd10728, %fd987, %fd1625;
	mul.f64 	%fd10729, %fd1025, %fd1535;
	mul.f64 	%fd10730, %fd1037, %fd1516;
	mul.f64 	%fd10731, %fd1043, %fd1624;
	mul.f64 	%fd10732, %fd1049, %fd1624;
	mul.f64 	%fd10733, %fd1055, %fd1562;
	mul.f64 	%fd10734, %fd1624, 0d3DD037C1831653C8;
	mul.f64 	%fd10735, %fd1061, %fd1625;
	mul.f64 	%fd10736, %fd1515, 0d3DF6AD6BE0852FBA;
	mul.f64 	%fd10737, %fd1515, 0d3DE6AD6BE0852FBA;
	mul.f64 	%fd10738, %fd1067, %fd1520;
	mul.f64 	%fd10739, %fd1515, 0d3DF65575E0FF4A28;
	mul.f64 	%fd10740, %fd1073, %fd1520;
	mul.f64 	%fd10741, %fd1111, %fd1624;
	mul.f64 	%fd10742, %fd1624, 0d3DD5FD7FE1796495;
	mul.f64 	%fd10743, %fd1515, 0d3DE33DCFE54A3803;
	mul.f64 	%fd10744, %fd1515, 0d3DEF9C67D41E8097;
	mul.f64 	%fd10745, %fd1117, %fd1643;
	mul.f64 	%fd10746, %fd1123, %fd1644;
	mul.f64 	%fd10747, %fd1644, 0d3D97BFDC07FDFBFD;
	add.f64 	%fd10748, %fd1129, %fd1129;
	mul.f64 	%fd10749, %fd10748, %fd1644;
	mul.f64 	%fd10750, %fd1135, %fd1523;
	mul.f64 	%fd10751, %fd1136, %fd1523;
	mul.f64 	%fd10752, %fd1142, %fd1520;
	mul.f64 	%fd10753, %fd1148, %fd1516;
	mul.f64 	%fd10754, %fd1154, %fd1520;
	mul.f64 	%fd10755, %fd1643, 0d3DCAF0230DCE4E6A;
	mul.f64 	%fd10756, %fd1160, %fd1533;
	mul.f64 	%fd10757, %fd193, %fd1535;
	mul.f64 	%fd10758, %fd1172, %fd1562;
	mul.f64 	%fd10759, %fd1178, %fd1643;
	mul.f64 	%fd10760, %fd1644, 0d3D923B5DEC46DB4F;
	mul.f64 	%fd10761, %fd1644, 0d3D7B590CE26A48F5;
	mul.f64 	%fd10762, %fd1184, %fd1520;
	mul.f64 	%fd10763, %fd1195, %fd1643;
	mul.f64 	%fd10764, %fd1201, %fd1643;
	mul.f64 	%fd10765, %fd1207, %fd1520;
	mul.f64 	%fd10766, %fd1213, %fd1520;
	mul.f64 	%fd10767, %fd1643, 0d3CEDE7661723DBB3;
	mul.f64 	%fd10768, %fd1643, 0d3CD3D0DAC864DEB1;
	mul.f64 	%fd10769, %fd1219, %fd1624;
	mul.f64 	%fd10770, %fd1225, %fd1625;
	mul.f64 	%fd10771, %fd1226, %fd1625;
	mul.f64 	%fd10772, %fd1227, %fd1625;
	mul.f64 	%fd10773, %fd1624, 0d3DAFE2C63A23383F;
	mul.f64 	%fd10774, %fd1233, %fd1520;
	mul.f64 	%fd10775, %fd1263, %fd1520;
	mul.f64 	%fd10776, %fd1269, %fd1520;
	mul.f64 	%fd10777, %fd205, %fd1520;
	mul.f64 	%fd10778, %fd1275, %fd1537;
	mul.f64 	%fd10779, %fd1517, 0d3D551C51CE3718E1;
	mul.f64 	%fd10780, %fd1523, 0d3DCB7CDFD9D7BDBB;
	mul.f64 	%fd10781, %fd1624, 0d3DF6AD6BE0852FBA;
	mul.f64 	%fd10782, %fd1287, %fd1643;
	mul.f64 	%fd10783, %fd1644, 0d3D5EF655D91D9BF5;
	mul.f64 	%fd10784, %fd1338, %fd1528;
	mul.f64 	%fd10785, %fd1340, %fd1628;
	mul.f64 	%fd10786, %fd1341, %fd1628;
	mul.f64 	%fd10787, %fd1342, %fd1528;
	mul.f64 	%fd10788, %fd1343, %fd1628;
	mul.f64 	%fd10789, %fd1344, %fd1645;
	mul.f64 	%fd10790, %fd1345, %fd1528;
	mul.f64 	%fd10791, %fd1346, %fd1645;
	mul.f64 	%fd10792, %fd1347, %fd1628;
	mul.f64 	%fd10793, %fd1348, %fd1645;
	mul.f64 	%fd10794, %fd1349, %fd1628;
	mul.f64 	%fd10795, %fd1351, %fd1515;
	st.local.v2.f64 	[%rd4], {%fd1354, %fd1355};
	st.local.v2.f64 	[%rd4+16], {%fd1356, %fd1357};
	st.local.v2.f64 	[%rd4+32], {%fd1358, %fd1355};
	st.local.v2.f64 	[%rd4+48], {%fd1356, %fd1333};
	mov.f64 	%fd10796, 0d0000000000000000;
	st.local.v2.f64 	[%rd4+64], {%fd1331, %fd10796};
	add.f64 	%fd10797, %fd1319, %fd10736;
	add.f64 	%fd10798, %fd1322, %fd10743;
	st.local.v2.f64 	[%rd4+80], {%fd10797, %fd10798};
	add.f64 	%fd10799, %fd1321, %fd10744;
	add.f64 	%fd10800, %fd1329, %fd10766;
	st.local.v2.f64 	[%rd4+96], {%fd10799, %fd10800};
	add.f64 	%fd10801, %fd1330, %fd10765;
	add.f64 	%fd10802, %fd1334, %fd10774;
	st.local.v2.f64 	[%rd4+112], {%fd10801, %fd10802};
	add.f64 	%fd10803, %fd1335, %fd10766;
	st.local.v2.f64 	[%rd4+128], {%fd10762, %fd10803};
	add.f64 	%fd10804, %fd1336, %fd10766;
	add.f64 	%fd10805, %fd10740, %fd10740;
	fma.rn.f64 	%fd10806, %fd10739, 0d4000000000000000, %fd10805;
	fma.rn.f64 	%fd10807, %fd1320, 0d4000000000000000, %fd10806;
	st.local.v2.f64 	[%rd4+144], {%fd10804, %fd10807};
	fma.rn.f64 	%fd10808, %fd10737, 0d3FECCCCCCCCCCCCD, %fd10738;
	fma.rn.f64 	%fd10809, %fd1635, 0d3FECCCCCCCCCCCCD, %fd1634;
	fma.rn.f64 	%fd10810, %fd1637, 0d4000000000000000, %fd10809;
	add.f64 	%fd10811, %fd10810, %fd1641;
	add.f64 	%fd10812, %fd10811, %fd1642;
	st.local.v2.f64 	[%rd4+160], {%fd10808, %fd10812};
	fma.rn.f64 	%fd10813, %fd1638, 0d4000000000000000, %fd1636;
	add.f64 	%fd10814, %fd10813, %fd1650;
	add.f64 	%fd10815, %fd10814, %fd1653;
	add.f64 	%fd10816, %fd10815, %fd1654;
	add.f64 	%fd10817, %fd10816, %fd1659;
	add.f64 	%fd10818, %fd10817, %fd1660;
	add.f64 	%fd10819, %fd10818, %fd1661;
	add.f64 	%fd10820, %fd1333, %fd1333;
	st.local.v2.f64 	[%rd4+176], {%fd10819, %fd10820};
	mul.f64 	%fd10821, %fd1331, 0d4008000000000000;
	st.local.v2.f64 	[%rd4+192], {%fd10821, %fd10796};
	add.f64 	%fd10822, %fd10743, %fd10743;
	fma.rn.f64 	%fd10823, %fd1322, 0d4000000000000000, %fd10822;
	st.local.v2.f64 	[%rd4+208], {%fd10823, %fd10799};
	fma.rn.f64 	%fd10824, %fd1641, 0d4000000000000000, %fd1642;
	st.local.v2.f64 	[%rd4+224], {%fd10824, %fd10796};
	add.f64 	%fd10825, %fd1321, %fd1321;
	st.local.v2.f64 	[%rd4+240], {%fd1322, %fd10825};
	add.f64 	%fd10826, %fd10766, %fd10766;
	st.local.v2.f64 	[%rd4+256], {%fd10774, %fd10826};
	mul.f64 	%fd10827, %fd10737, 0d3FB70A3D70A3D70A;
	st.local.v2.f64 	[%rd4+272], {%fd10766, %fd10827};
	mul.f64 	%fd10828, %fd1635, 0d3FB70A3D70A3D70A;
	fma.rn.f64 	%fd10829, %fd1659, 0d4000000000000000, %fd1660;
	add.f64 	%fd10830, %fd10829, %fd1661;
	st.local.v2.f64 	[%rd4+288], {%fd10828, %fd10830};
	st.local.v2.f64 	[%rd4+304], {%fd10796, %fd10780};
	mul.f64 	%fd10831, %fd10706, 0d3FD999999999999A;
	mul.f64 	%fd10832, %fd1667, 0d3FD999999999999A;
	st.local.v2.f64 	[%rd4+320], {%fd10831, %fd10832};
	st.local.v2.f64 	[%rd4+336], {%fd1669, %fd10796};
	st.local.v2.f64 	[%rd4+352], {%fd10775, %fd1662};
	add.f64 	%fd10833, %fd1339, %fd1339;
	st.local.v2.f64 	[%rd4+368], {%fd10796, %fd10833};
	st.local.v2.f64 	[%rd4+384], {%fd10796, %fd10833};
	st.local.v2.f64 	[%rd4+400], {%fd1333, %fd1331};
	st.local.v2.f64 	[%rd4+416], {%fd10796, %fd1321};
	add.f64 	%fd10834, %fd1292, %fd10795;
	st.local.v2.f64 	[%rd4+432], {%fd1322, %fd10834};
	mul.f64 	%fd10835, %fd1351, %fd1691;
	st.local.v2.f64 	[%rd4+448], {%fd1320, %fd10835};
	mul.f64 	%fd10836, %fd1515, 0dBDEF9C67D41E8097;
	sub.f64 	%fd10837, %fd10836, %fd1321;
	mul.f64 	%fd10838, %fd1689, 0dBDEF9C67D41E8097;
	st.local.v2.f64 	[%rd4+464], {%fd10837, %fd10838};
	mul.f64 	%fd10839, %fd1515, 0dBDE33DCFE54A3803;
	sub.f64 	%fd10840, %fd10839, %fd1322;
	mul.f64 	%fd10841, %fd1690, 0dBDE33DCFE54A3803;
	st.local.v2.f64 	[%rd4+480], {%fd10840, %fd10841};
	mul.f64 	%fd10842, %fd1350, %fd1708;
	sub.f64 	%fd10843, %fd10842, %fd10795;
	sub.f64 	%fd10844, %fd10843, %fd1292;
	neg.f64 	%fd10845, %fd1691;
	mul.f64 	%fd10846, %fd1350, %fd10845;
	sub.f64 	%fd10847, %fd10846, %fd10835;
	st.local.v2.f64 	[%rd4+496], {%fd10844, %fd10847};
	mul.f64 	%fd10848, %fd1515, 0dBDF49DA7E361CE4C;
	sub.f64 	%fd10849, %fd10848, %fd10740;
	sub.f64 	%fd10850, %fd10849, %fd1320;
	mul.f64 	%fd10851, %fd1692, 0dBDF49DA7E361CE4C;
	st.local.v2.f64 	[%rd4+512], {%fd10850, %fd10851};
	neg.f64 	%fd10852, %fd1692;
	mul.f64 	%fd10853, %fd1073, %fd10852;
	st.local.v2.f64 	[%rd4+528], {%fd10853, %fd231};
	st.local.v2.f64 	[%rd4+544], {%fd10796, %fd10796};
	mul.f64 	%fd10854, %fd217, %fd1517;
	st.local.v2.f64 	[%rd4+560], {%fd10592, %fd10854};
	st.local.v2.f64 	[%rd4+576], {%fd10796, %fd10599};
	mul.f64 	%fd10855, %fd392, %fd1515;
	st.local.v2.f64 	[%rd4+592], {%fd10855, %fd10796};
	add.f64 	%fd10856, %fd1311, %fd1311;
	st.local.v2.f64 	[%rd4+608], {%fd10856, %fd10739};
	add.f64 	%fd10857, %fd10601, %fd10602;
	st.local.v2.f64 	[%rd4+624], {%fd10857, %fd10737};
	fma.rn.f64 	%fd10858, %fd1339, 0d4008000000000000, %fd10784;
	fma.rn.f64 	%fd10859, %fd10788, 0d4000000000000000, %fd10858;
	st.local.v2.f64 	[%rd4+640], {%fd10859, %fd10626};
	add.f64 	%fd10860, %fd10619, %fd10624;
	add.f64 	%fd10861, %fd10625, %fd10860;
	st.local.v2.f64 	[%rd4+656], {%fd10629, %fd10861};
	mul.f64 	%fd10862, %fd1515, 0d3DE07E1FE91B0B70;
	st.local.v2.f64 	[%rd4+672], {%fd10862, %fd10632};
	st.local.v2.f64 	[%rd4+688], {%fd10648, %fd10792};
	add.f64 	%fd10863, %fd10701, %fd10703;
	add.f64 	%fd10864, %fd10672, %fd10674;
	st.local.v2.f64 	[%rd4+704], {%fd10863, %fd10864};
	add.f64 	%fd10865, %fd1314, %fd10785;
	add.f64 	%fd10866, %fd10865, %fd10793;
	st.local.v2.f64 	[%rd4+720], {%fd10689, %fd10866};
	add.f64 	%fd10867, %fd10786, %fd10791;
	st.local.v2.f64 	[%rd4+736], {%fd10867, %fd10652};
	add.f64 	%fd10868, %fd1325, %fd10753;
	add.f64 	%fd10869, %fd10868, %fd10789;
	add.f64 	%fd10870, %fd10869, %fd10794;
	st.local.v2.f64 	[%rd4+752], {%fd10870, %fd10655};
	fma.rn.f64 	%fd10871, %fd10585, 0d4000000000000000, %fd1519;
	add.f64 	%fd10872, %fd10871, %fd10599;
	add.f64 	%fd10873, %fd10872, %fd1531;
	add.f64 	%fd10874, %fd1532, %fd10873;
	add.f64 	%fd10875, %fd10874, %fd1556;
	add.f64 	%fd10876, %fd10875, %fd1635;
	add.f64 	%fd10877, %fd10876, %fd1637;
	st.local.v2.f64 	[%rd4+768], {%fd10877, %fd10661};
	add.f64 	%fd10878, %fd1682, %fd1684;
	add.f64 	%fd10879, %fd10878, %fd1686;
	st.local.v2.f64 	[%rd4+784], {%fd10587, %fd10879};
	add.f64 	%fd10880, %fd10586, %fd10586;
	fma.rn.f64 	%fd10881, %fd10862, 0d4000000000000000, %fd10880;
	add.f64 	%fd10882, %fd10881, %fd1518;
	add.f64 	%fd10883, %fd10882, %fd10589;
	add.f64 	%fd10884, %fd10883, %fd10592;
	add.f64 	%fd10885, %fd10884, %fd1544;
	add.f64 	%fd10886, %fd10885, %fd1551;
	add.f64 	%fd10887, %fd10886, %fd1567;
	add.f64 	%fd10888, %fd10887, %fd1584;
	add.f64 	%fd10889, %fd10888, %fd1608;
	add.f64 	%fd10890, %fd10889, %fd1618;
	add.f64 	%fd10891, %fd10637, %fd10735;
	add.f64 	%fd10892, %fd10891, %fd10761;
	st.local.v2.f64 	[%rd4+800], {%fd10890, %fd10892};
	mul.f64 	%fd10893, %fd211, %fd1517;
	fma.rn.f64 	%fd10894, %fd368, %fd1516, %fd10893;
	add.f64 	%fd10895, %fd10894, %fd10724;
	add.f64 	%fd10896, %fd10855, %fd1677;
	st.local.v2.f64 	[%rd4+816], {%fd10895, %fd10896};
	mul.f64 	%fd10897, %fd319, %fd1517;
	add.f64 	%fd10898, %fd10897, %fd10897;
	mul.f64 	%fd10899, %fd368, %fd1520;
	add.f64 	%fd10900, %fd10898, %fd10899;
	add.f64 	%fd10901, %fd10900, %fd10591;
	add.f64 	%fd10902, %fd10605, %fd10605;
	add.f64 	%fd10903, %fd10901, %fd10902;
	add.f64 	%fd10904, %fd10709, %fd10709;
	add.f64 	%fd10905, %fd10903, %fd10904;
	fma.rn.f64 	%fd10906, %fd10746, 0d4000000000000000, %fd10905;
	add.f64 	%fd10907, %fd10906, %fd1646;
	st.local.v2.f64 	[%rd4+832], {%fd10644, %fd10907};
	mul.f64 	%fd10908, %fd1123, %fd1516;
	add.f64 	%fd10909, %fd10747, %fd10747;
	fma.rn.f64 	%fd10910, %fd10908, 0d4000000000000000, %fd10909;
	add.f64 	%fd10911, %fd10749, %fd10749;
	add.f64 	%fd10912, %fd10911, %fd10910;
	mul.f64 	%fd10913, %fd1559, 0d3D7B590CE26A48F5;
	add.f64 	%fd10914, %fd10912, %fd10913;
	add.f64 	%fd10915, %fd10914, %fd10770;
	fma.rn.f64 	%fd10916, %fd10771, 0d4000000000000000, %fd10915;
	fma.rn.f64 	%fd10917, %fd10772, 0d4000000000000000, %fd10916;
	mul.f64 	%fd10918, %fd935, %fd1516;
	add.f64 	%fd10919, %fd10711, %fd10711;
	fma.rn.f64 	%fd10920, %fd10918, 0d4000000000000000, %fd10919;
	add.f64 	%fd10921, %fd10713, %fd10713;
	add.f64 	%fd10922, %fd10921, %fd10920;
	add.f64 	%fd10923, %fd10715, %fd10922;
	mul.f64 	%fd10924, %fd973, %fd1520;
	add.f64 	%fd10925, %fd10923, %fd10924;
	mul.f64 	%fd10926, %fd1061, %fd1559;
	add.f64 	%fd10927, %fd10925, %fd10926;
	mul.f64 	%fd10928, %fd1225, %fd1644;
	add.f64 	%fd10929, %fd10927, %fd10928;
	mul.f64 	%fd10930, %fd1226, %fd1644;
	fma.rn.f64 	%fd10931, %fd10930, 0d4000000000000000, %fd10929;
	mul.f64 	%fd10932, %fd1227, %fd1644;
	fma.rn.f64 	%fd10933, %fd10932, 0d4000000000000000, %fd10931;
	st.local.v2.f64 	[%rd4+848], {%fd10917, %fd10933};
	mul.f64 	%fd10934, %fd424, %fd1516;
	fma.rn.f64 	%fd10935, %fd10934, 0d4000000000000000, %fd1549;
	add.f64 	%fd10936, %fd1550, %fd10935;
	mul.f64 	%fd10937, %fd606, %fd1552;
	add.f64 	%fd10938, %fd10936, %fd10937;
	mul.f64 	%fd10939, %fd1559, 0d3D76DEADF4BBB049;
	add.f64 	%fd10940, %fd10614, %fd10939;
	mul.f64 	%fd10941, %fd679, %fd1562;
	add.f64 	%fd10942, %fd10940, %fd10941;
	add.f64 	%fd10943, %fd10942, %fd1571;
	add.f64 	%fd10944, %fd10943, %fd1575;
	mul.f64 	%fd10945, %fd1577, 0d3D919799812DEA11;
	add.f64 	%fd10946, %fd10944, %fd10945;
	add.f64 	%fd10947, %fd10946, %fd1586;
	add.f64 	%fd10948, %fd10947, %fd1620;
	fma.rn.f64 	%fd10949, %fd1296, 0d4000000000000000, %fd10948;
	st.local.v2.f64 	[%rd4+864], {%fd10938, %fd10949};
	mul.f64 	%fd10950, %fd380, %fd1516;
	add.f64 	%fd10951, %fd10950, %fd10854;
	mul.f64 	%fd10952, %fd1537, 0d3D8EC94CA210599E;
	add.f64 	%fd10953, %fd10951, %fd10952;
	add.f64 	%fd10954, %fd1678, %fd1679;
	fma.rn.f64 	%fd10955, %fd1681, 0d4000000000000000, %fd10954;
	add.f64 	%fd10956, %fd10955, %fd1685;
	add.f64 	%fd10957, %fd10956, %fd1687;
	st.local.v2.f64 	[%rd4+880], {%fd10953, %fd10957};
	mul.f64 	%fd10958, %fd10792, 0d3FD55553EF6B5D46;
	st.local.v2.f64 	[%rd4+896], {%fd10796, %fd10958};
	mul.f64 	%fd10959, %fd10793, 0d3FE0000000000000;
	mul.f64 	%fd10960, %fd10791, 0d3FD55553EF6B5D46;
	st.local.v2.f64 	[%rd4+912], {%fd10959, %fd10960};
	mul.f64 	%fd10961, %fd10794, 0d3FE0000000000000;
	add.f64 	%fd10962, %fd10869, %fd10961;
	mul.f64 	%fd10963, %fd1684, 0d3FD55553EF6B5D46;
	add.f64 	%fd10964, %fd1682, %fd10963;
	fma.rn.f64 	%fd10965, %fd1686, 0d3FE0000000000000, %fd10964;
	st.local.v2.f64 	[%rd4+928], {%fd10962, %fd10965};
	fma.rn.f64 	%fd10966, %fd10746, 0d4000000000000000, %fd1646;
	st.local.v2.f64 	[%rd4+944], {%fd10761, %fd10966};
	fma.rn.f64 	%fd10967, %fd10770, 0d3FE0000000000000, %fd10914;
	add.f64 	%fd10968, %fd10771, %fd10967;
	add.f64 	%fd10969, %fd10772, %fd10968;
	fma.rn.f64 	%fd10970, %fd10928, 0d3FE0000000000000, %fd10930;
	add.f64 	%fd10971, %fd10932, %fd10970;
	st.local.v2.f64 	[%rd4+960], {%fd10969, %fd10971};
	mul.f64 	%fd10972, %fd1687, 0d3FE0000000000000;
	fma.rn.f64 	%fd10973, %fd1685, 0d3FD55553EF6B5D46, %fd10972;
	st.local.v2.f64 	[%rd4+976], {%fd10973, %fd10796};
	st.local.v2.f64 	[%rd4+992], {%fd10856, %fd10739};
	st.local.v2.f64 	[%rd4+1008], {%fd10737, %fd10788};
	add.f64 	%fd10974, %fd10865, %fd10959;
	st.local.v2.f64 	[%rd4+1024], {%fd10958, %fd10974};
	fma.rn.f64 	%fd10975, %fd10786, 0d3FE0000000000000, %fd10960;
	st.local.v2.f64 	[%rd4+1040], {%fd10975, %fd10961};
	add.f64 	%fd10976, %fd1635, %fd1637;
	fma.rn.f64 	%fd10977, %fd1686, 0d3FE0000000000000, %fd10963;
	st.local.v2.f64 	[%rd4+1056], {%fd10976, %fd10977};
	st.local.v2.f64 	[%rd4+1072], {%fd10735, %fd10724};
	fma.rn.f64 	%fd10978, %fd10770, 0d3FE0000000000000, %fd10771;
	add.f64 	%fd10979, %fd10772, %fd10978;
	st.local.v2.f64 	[%rd4+1088], {%fd10904, %fd10979};
	fma.rn.f64 	%fd10980, %fd10928, 0d3FE0000000000000, %fd10927;
	add.f64 	%fd10981, %fd10930, %fd10980;
	add.f64 	%fd10982, %fd10932, %fd10981;
	fma.rn.f64 	%fd10983, %fd1679, 0d3FE0000000000000, %fd1678;
	add.f64 	%fd10984, %fd10983, %fd1681;
	fma.rn.f64 	%fd10985, %fd1685, 0d3FD55553EF6B5D46, %fd10984;
	fma.rn.f64 	%fd10986, %fd1687, 0d3FE0000000000000, %fd10985;
	st.local.v2.f64 	[%rd4+1104], {%fd10982, %fd10986};
	st.local.v2.f64 	[%rd4+1120], {%fd10796, %fd10862};
	st.local.v2.f64 	[%rd4+1136], {%fd1519, %fd10587};
	add.f64 	%fd10987, %fd1518, %fd10589;
	add.f64 	%fd10988, %fd10987, %fd10592;
	st.local.v2.f64 	[%rd4+1152], {%fd10988, %fd10894};
	add.f64 	%fd10989, %fd10899, %fd10591;
	st.local.v2.f64 	[%rd4+1168], {%fd10989, %fd10951};
	add.f64 	%fd10990, %fd10858, %fd10788;
	st.local.v2.f64 	[%rd4+1184], {%fd10796, %fd10990};
	st.local.v2.f64 	[%rd4+1200], {%fd10626, %fd10629};
	st.local.v2.f64 	[%rd4+1216], {%fd10861, %fd10958};
	st.local.v2.f64 	[%rd4+1232], {%fd10975, %fd10963};
	add.f64 	%fd10991, %fd1544, %fd1551;
	st.local.v2.f64 	[%rd4+1248], {%fd10991, %fd1677};
	st.local.v2.f64 	[%rd4+1264], {%fd10902, %fd10938};
	fma.rn.f64 	%fd10992, %fd1296, 0d4000000000000000, %fd10614;
	st.local.v2.f64 	[%rd4+1280], {%fd10992, %fd10952};
	fma.rn.f64 	%fd10993, %fd1679, 0d3FE0000000000000, %fd1681;
	fma.rn.f64 	%fd10994, %fd1685, 0d3FD55553EF6B5D46, %fd10993;
	st.local.v2.f64 	[%rd4+1296], {%fd10994, %fd10796};
	st.local.v2.f64 	[%rd4+1312], {%fd10857, %fd10632};
	fma.rn.f64 	%fd10995, %fd10585, 0d4000000000000000, %fd10599;
	add.f64 	%fd10996, %fd10995, %fd1531;
	add.f64 	%fd10997, %fd1532, %fd10996;
	add.f64 	%fd10998, %fd10997, %fd1556;
	st.local.v2.f64 	[%rd4+1328], {%fd10998, %fd10881};
	st.local.v2.f64 	[%rd4+1344], {%fd10855, %fd10898};
	st.local.v2.f64 	[%rd4+1360], {%fd10796, %fd10648};
	st.local.v2.f64 	[%rd4+1376], {%fd10863, %fd10864};
	st.local.v2.f64 	[%rd4+1392], {%fd10689, %fd10652};
	st.local.v2.f64 	[%rd4+1408], {%fd10655, %fd10661};
	add.f64 	%fd10999, %fd1567, %fd1584;
	add.f64 	%fd11000, %fd10999, %fd1608;
	add.f64 	%fd11001, %fd11000, %fd1618;
	st.local.v2.f64 	[%rd4+1424], {%fd11001, %fd10637};
	add.f64 	%fd11002, %fd10939, %fd10941;
	add.f64 	%fd11003, %fd11002, %fd1571;
	add.f64 	%fd11004, %fd11003, %fd1575;
	add.f64 	%fd11005, %fd11004, %fd10945;
	add.f64 	%fd11006, %fd11005, %fd1586;
	add.f64 	%fd11007, %fd11006, %fd1620;
	st.local.v2.f64 	[%rd4+1440], {%fd10644, %fd11007};
	st.local.v2.f64 	[%rd4+1456], {%fd10796, %fd10589};
	st.local.v2.f64 	[%rd4+1472], {%fd10893, %fd10796};
	mul.f64 	%fd11008, %fd491, %fd1533;
	st.local.v2.f64 	[%rd4+1488], {%fd10611, %fd11008};
	st.local.v2.f64 	[%rd4+1504], {%fd1333, %fd1331};
	fma.rn.f64 	%fd11009, %fd1184, %fd1520, %fd1328;
	st.local.v2.f64 	[%rd4+1520], {%fd10796, %fd11009};
	st.local.v2.f64 	[%rd4+1536], {%fd1650, %fd1333};
	mul.f64 	%fd11010, %fd10736, 0d4010000000000000;
	fma.rn.f64 	%fd11011, %fd1319, 0d4010000000000000, %fd11010;
	st.local.v2.f64 	[%rd4+1552], {%fd10796, %fd11011};
	mul.f64 	%fd11012, %fd10744, 0d4008000000000000;
	fma.rn.f64 	%fd11013, %fd1321, 0d4008000000000000, %fd11012;
	st.local.v2.f64 	[%rd4+1568], {%fd10823, %fd11013};
	mul.f64 	%fd11014, %fd10740, 0d4008000000000000;
	fma.rn.f64 	%fd11015, %fd10739, 0d4008000000000000, %fd11014;
	fma.rn.f64 	%fd11016, %fd1320, 0d4008000000000000, %fd11015;
	add.f64 	%fd11017, %fd10737, %fd10738;
	add.f64 	%fd11018, %fd1318, %fd11017;
	st.local.v2.f64 	[%rd4+1584], {%fd11016, %fd11018};
	fma.rn.f64 	%fd11019, %fd1634, 0d4010000000000000, %fd1635;
	fma.rn.f64 	%fd11020, %fd1637, 0d4008000000000000, %fd11019;
	fma.rn.f64 	%fd11021, %fd1641, 0d4000000000000000, %fd11020;
	fma.rn.f64 	%fd11022, %fd1642, 0d4008000000000000, %fd11021;
	fma.rn.f64 	%fd11023, %fd1638, 0d4008000000000000, %fd1636;
	st.local.v2.f64 	[%rd4+1600], {%fd11022, %fd11023};
	st.local.v2.f64 	[%rd4+1616], {%fd10796, %fd10636};
	mul.f64 	%fd11024, %fd649, %fd1559;
	st.local.v2.f64 	[%rd4+1632], {%fd11024, %fd1326};
	st.local.v2.f64 	[%rd4+1648], {%fd10796, %fd1315};
	mul.f64 	%fd11025, %fd398, %fd4;
	fma.rn.f64 	%fd11026, %fd418, %fd1533, %fd11025;
	st.local.v2.f64 	[%rd4+1664], {%fd1312, %fd11026};
	st.local.v2.f64 	[%rd4+1680], {%fd1292, %fd10831};
	mul.f64 	%fd11027, %fd1300, 0d3FD54FDF3B645A1D;
	st.local.v2.f64 	[%rd4+1696], {%fd11027, %fd10615};
	st.local.v2.f64 	[%rd4+1712], {%fd10676, %fd10683};
	st.local.v2.f64 	[%rd4+1728], {%fd10676, %fd10754};
	st.local.v2.f64 	[%rd4+1744], {%fd10616, %fd10676};
	st.local.v2.f64 	[%rd4+1760], {%fd10692, %fd10692};
	fma.rn.f64 	%fd11028, %fd1269, %fd1520, %fd10777;
	add.f64 	%fd11029, %fd11028, %fd10781;
	add.f64 	%fd11030, %fd11029, %fd10782;
	st.local.v2.f64 	[%rd4+1776], {%fd11030, %fd10679};
	fma.rn.f64 	%fd11031, %fd773, %fd1523, %fd10659;
	st.local.v2.f64 	[%rd4+1792], {%fd10651, %fd11031};
	st.local.v2.f64 	[%rd4+1808], {%fd10595, %fd10636};
	add.f64 	%fd11032, %fd1539, %fd1540;
	add.f64 	%fd11033, %fd11032, %fd1647;
	add.f64 	%fd11034, %fd11033, %fd1664;
	add.f64 	%fd11035, %fd1665, %fd11034;
	fma.rn.f64 	%fd11036, %fd1667, 0d3FD999999999999A, %fd11035;
	add.f64 	%fd11037, %fd10722, %fd1670;
	st.local.v2.f64 	[%rd4+1824], {%fd11036, %fd11037};
	add.f64 	%fd11038, %fd1534, %fd10611;
	add.f64 	%fd11039, %fd11038, %fd11024;
	add.f64 	%fd11040, %fd11039, %fd1570;
	mul.f64 	%fd11041, %fd774, %fd1577;
	add.f64 	%fd11042, %fd11040, %fd11041;
	add.f64 	%fd11043, %fd11042, %fd1588;
	add.f64 	%fd11044, %fd11043, %fd1592;
	add.f64 	%fd11045, %fd11044, %fd1596;
	add.f64 	%fd11046, %fd11045, %fd1606;
	mul.f64 	%fd11047, %fd903, %fd1610;
	add.f64 	%fd11048, %fd11046, %fd11047;
	add.f64 	%fd11049, %fd11048, %fd1614;
	mul.f64 	%fd11050, %fd903, %fd1621;
	add.f64 	%fd11051, %fd11049, %fd11050;
	add.f64 	%fd11052, %fd1294, %fd11051;
	st.local.v2.f64 	[%rd4+1840], {%fd1671, %fd11052};
	add.f64 	%fd11053, %fd1527, %fd11008;
	mul.f64 	%fd11054, %fd773, %fd1577;
	add.f64 	%fd11055, %fd11053, %fd11054;
	mul.f64 	%fd11056, %fd966, %fd1624;
	add.f64 	%fd11057, %fd11055, %fd11056;
	st.local.v2.f64 	[%rd4+1856], {%fd11057, %fd10796};
	st.local.v2.f64 	[%rd4+1872], {%fd10676, %fd10683};
	st.local.v2.f64 	[%rd4+1888], {%fd10676, %fd10676};
	st.local.v2.f64 	[%rd4+1904], {%fd10692, %fd10692};
	st.local.v2.f64 	[%rd4+1920], {%fd10679, %fd10651};
	add.f64 	%fd11058, %fd1570, %fd11041;
	add.f64 	%fd11059, %fd11058, %fd1588;
	add.f64 	%fd11060, %fd11059, %fd1592;
	add.f64 	%fd11061, %fd11060, %fd1596;
	add.f64 	%fd11062, %fd11061, %fd1606;
	add.f64 	%fd11063, %fd11062, %fd11047;
	add.f64 	%fd11064, %fd11063, %fd1614;
	add.f64 	%fd11065, %fd11064, %fd11050;
	st.local.v2.f64 	[%rd4+1936], {%fd10659, %fd11065};
	fma.rn.f64 	%fd11066, %fd1329, 0d4000000000000000, %fd10826;
	st.local.v2.f64 	[%rd4+1952], {%fd10796, %fd11066};
	mul.f64 	%fd11067, %fd10765, 0d4008000000000000;
	fma.rn.f64 	%fd11068, %fd1330, 0d4008000000000000, %fd11067;
	st.local.v2.f64 	[%rd4+1968], {%fd11068, %fd10802};
	fma.rn.f64 	%fd11069, %fd1336, 0d4000000000000000, %fd10826;
	st.local.v2.f64 	[%rd4+1984], {%fd10803, %fd11069};
	add.f64 	%fd11070, %fd1654, %fd1654;
	fma.rn.f64 	%fd11071, %fd1653, 0d4008000000000000, %fd11070;
	add.f64 	%fd11072, %fd11071, %fd1659;
	fma.rn.f64 	%fd11073, %fd1660, 0d4000000000000000, %fd11072;
	add.f64 	%fd11074, %fd1661, %fd11073;
	st.local.v2.f64 	[%rd4+2000], {%fd11074, %fd10796};
	add.f64 	%fd11075, %fd1335, %fd1335;
	st.local.v2.f64 	[%rd4+2016], {%fd1334, %fd11075};
	st.local.v2.f64 	[%rd4+2032], {%fd1336, %fd1359};
	mul.f64 	%fd11076, %fd10642, 0d3FE999999999999A;
	mul.f64 	%fd11077, %fd1615, 0d3FE999999999999A;
	st.local.v2.f64 	[%rd4+2048], {%fd11076, %fd11077};
	st.local.v2.f64 	[%rd4+2064], {%fd1360, %fd10717};
	neg.f64 	%fd11078, %fd10688;
	neg.f64 	%fd11079, %fd1602;
	st.local.v2.f64 	[%rd4+2080], {%fd11078, %fd11079};
	neg.f64 	%fd11080, %fd10736;
	sub.f64 	%fd11081, %fd11080, %fd1319;
	neg.f64 	%fd11082, %fd1634;
	st.local.v2.f64 	[%rd4+2096], {%fd11081, %fd11082};
	neg.f64 	%fd11083, %fd10743;
	sub.f64 	%fd11084, %fd11083, %fd1322;
	neg.f64 	%fd11085, %fd1641;
	st.local.v2.f64 	[%rd4+2112], {%fd11084, %fd11085};
	neg.f64 	%fd11086, %fd10744;
	sub.f64 	%fd11087, %fd11086, %fd1321;
	neg.f64 	%fd11088, %fd1642;
	st.local.v2.f64 	[%rd4+2128], {%fd11087, %fd11088};
	neg.f64 	%fd11089, %fd10766;
	sub.f64 	%fd11090, %fd11089, %fd1329;
	neg.f64 	%fd11091, %fd1654;
	st.local.v2.f64 	[%rd4+2144], {%fd11090, %fd11091};
	neg.f64 	%fd11092, %fd10765;
	sub.f64 	%fd11093, %fd11092, %fd1330;
	neg.f64 	%fd11094, %fd1653;
	st.local.v2.f64 	[%rd4+2160], {%fd11093, %fd11094};
	neg.f64 	%fd11095, %fd10780;
	st.local.v2.f64 	[%rd4+2176], {%fd11095, %fd10779};
	neg.f64 	%fd11096, %fd1669;
	st.local.v2.f64 	[%rd4+2192], {%fd1668, %fd11096};
	neg.f64 	%fd11097, %fd10618;
	neg.f64 	%fd11098, %fd1542;
	st.local.v2.f64 	[%rd4+2208], {%fd11097, %fd11098};
	neg.f64 	%fd11099, %fd10647;
	neg.f64 	%fd11100, %fd1565;
	st.local.v2.f64 	[%rd4+2224], {%fd11099, %fd11100};
	neg.f64 	%fd11101, %fd10671;
	neg.f64 	%fd11102, %fd1582;
	st.local.v2.f64 	[%rd4+2240], {%fd11101, %fd11102};
	st.local.v2.f64 	[%rd4+2256], {%fd1361, %fd10788};
	st.local.v2.f64 	[%rd4+2272], {%fd1681, %fd1362};
	add.f64 	%fd11103, %fd10715, %fd10928;
	st.local.v2.f64 	[%rd4+2288], {%fd10770, %fd11103};
	neg.f64 	%fd11104, %fd10774;
	sub.f64 	%fd11105, %fd11104, %fd1334;
	neg.f64 	%fd11106, %fd1661;
	st.local.v2.f64 	[%rd4+2304], {%fd11105, %fd11106};
	neg.f64 	%fd11107, %fd10762;
	sub.f64 	%fd11108, %fd11107, %fd1328;
	neg.f64 	%fd11109, %fd1650;
	st.local.v2.f64 	[%rd4+2320], {%fd11108, %fd11109};
	sub.f64 	%fd11110, %fd11089, %fd1335;
	neg.f64 	%fd11111, %fd1659;
	st.local.v2.f64 	[%rd4+2336], {%fd11110, %fd11111};
	sub.f64 	%fd11112, %fd11089, %fd1336;
	neg.f64 	%fd11113, %fd1660;
	st.local.v2.f64 	[%rd4+2352], {%fd11112, %fd11113};
	neg.f64 	%fd11114, %fd10775;
	mul.f64 	%fd11115, %fd10706, 0d3FE3333333333333;
	st.local.v2.f64 	[%rd4+2368], {%fd11114, %fd11115};
	mul.f64 	%fd11116, %fd1667, 0d3FE3333333333333;
	sub.f64 	%fd11117, %fd11116, %fd1662;
	st.local.v2.f64 	[%rd4+2384], {%fd1281, %fd11117};
	neg.f64 	%fd11118, %fd10739;
	sub.f64 	%fd11119, %fd11118, %fd10740;
	sub.f64 	%fd11120, %fd11119, %fd1320;
	neg.f64 	%fd11121, %fd1637;
	st.local.v2.f64 	[%rd4+2400], {%fd11120, %fd11121};
	neg.f64 	%fd11122, %fd1638;
	neg.f64 	%fd11123, %fd10669;
	mul.f64 	%fd11124, %fd1303, 0d3FC851EB851EB852;
	sub.f64 	%fd11125, %fd11123, %fd11124;
	st.local.v2.f64 	[%rd4+2416], {%fd11122, %fd11125};
	sub.f64 	%fd11126, %fd1623, %fd1580;
	st.local.v2.f64 	[%rd4+2432], {%fd10707, %fd11126};
	sub.f64 	%fd11127, %fd1369, %fd10604;
	sub.f64 	%fd11128, %fd11127, %fd10607;
	sub.f64 	%fd11129, %fd1294, %fd1534;
	st.local.v2.f64 	[%rd4+2448], {%fd11128, %fd11129};
	neg.f64 	%fd11130, %fd1536;
	st.local.v2.f64 	[%rd4+2464], {%fd11130, %fd10607};
	neg.f64 	%fd11131, %fd10601;
	sub.f64 	%fd11132, %fd11131, %fd10602;
	sub.f64 	%fd11133, %fd11132, %fd1292;
	st.local.v2.f64 	[%rd4+2480], {%fd11133, %fd10624};
	neg.f64 	%fd11134, %fd1531;
	sub.f64 	%fd11135, %fd11134, %fd1532;
	st.local.v2.f64 	[%rd4+2496], {%fd11135, %fd10796};
	add.f64 	%fd11136, %fd1536, %fd1549;
	neg.f64 	%fd11137, %fd10631;
	st.local.v2.f64 	[%rd4+2512], {%fd11136, %fd11137};
	st.local.v2.f64 	[%rd4+2528], {%fd10628, %fd1553};
	neg.f64 	%fd11138, %fd1555;
	neg.f64 	%fd11139, %fd10687;
	mul.f64 	%fd11140, %fd1307, 0d400D99999999999A;
	sub.f64 	%fd11141, %fd11139, %fd11140;
	st.local.v2.f64 	[%rd4+2544], {%fd11138, %fd11141};
	mul.f64 	%fd11142, %fd10676, 0d3FA47AE147AE147B;
	neg.f64 	%fd11143, %fd1601;
	st.local.v2.f64 	[%rd4+2560], {%fd11142, %fd11143};
	mul.f64 	%fd11144, %fd1588, 0d3FA47AE147AE147B;
	neg.f64 	%fd11145, %fd10668;
	sub.f64 	%fd11146, %fd11145, %fd1306;
	st.local.v2.f64 	[%rd4+2576], {%fd11144, %fd11146};
	neg.f64 	%fd11147, %fd1579;
	st.local.v2.f64 	[%rd4+2592], {%fd10657, %fd11147};
	neg.f64 	%fd11148, %fd10700;
	sub.f64 	%fd11149, %fd11148, %fd274;
	sub.f64 	%fd11150, %fd11149, %fd1307;
	mul.f64 	%fd11151, %fd767, %fd1577;
	st.local.v2.f64 	[%rd4+2608], {%fd11151, %fd11150};
	neg.f64 	%fd11152, %fd1617;
	st.local.v2.f64 	[%rd4+2624], {%fd10694, %fd11152};
	neg.f64 	%fd11153, %fd10706;
	mul.f64 	%fd11154, %fd10693, %fd1610;
	st.local.v2.f64 	[%rd4+2640], {%fd11154, %fd11153};
	fma.rn.f64 	%fd11155, %fd205, %fd1520, %fd10783;
	sub.f64 	%fd11156, %fd1665, %fd1667;
	st.local.v2.f64 	[%rd4+2656], {%fd11155, %fd11156};
	sub.f64 	%fd11157, %fd11153, %fd1301;
	st.local.v2.f64 	[%rd4+2672], {%fd1672, %fd11157};
	neg.f64 	%fd11158, %fd1622;
	st.local.v2.f64 	[%rd4+2688], {%fd10704, %fd11158};
	neg.f64 	%fd11159, %fd10680;
	mul.f64 	%fd11160, %fd928, %fd1621;
	st.local.v2.f64 	[%rd4+2704], {%fd11160, %fd11159};
	neg.f64 	%fd11161, %fd1593;
	st.local.v2.f64 	[%rd4+2720], {%fd10678, %fd11161};
	neg.f64 	%fd11162, %fd10642;
	sub.f64 	%fd11163, %fd11162, %fd1301;
	st.local.v2.f64 	[%rd4+2736], {%fd1591, %fd11163};
	neg.f64 	%fd11164, %fd1615;
	st.local.v2.f64 	[%rd4+2752], {%fd10675, %fd11164};
	st.local.v2.f64 	[%rd4+2768], {%fd1613, %fd11163};
	neg.f64 	%fd11165, %fd1590;
	st.local.v2.f64 	[%rd4+2784], {%fd10675, %fd11165};
	st.local.v2.f64 	[%rd4+2800], {%fd1587, %fd10631};
	neg.f64 	%fd11166, %fd10628;
	sub.f64 	%fd11167, %fd11166, %fd10630;
	mov.f64 	%fd11168, 0d4094500000000000;
	st.local.v2.f64 	[%rd4+2816], {%fd11167, %fd11168};
	neg.f64 	%fd11169, %fd1553;
	sub.f64 	%fd11170, %fd1555, %fd1554;
	st.local.v2.f64 	[%rd4+2832], {%fd11169, %fd11170};
	st.local.v2.f64 	[%rd4+2848], {%fd11163, %fd10650};
	neg.f64 	%fd11171, %fd1573;
	st.local.v2.f64 	[%rd4+2864], {%fd11171, %fd1569};
	st.local.v2.f64 	[%rd4+2880], {%fd11163, %fd10682};
	neg.f64 	%fd11172, %fd1598;
	st.local.v2.f64 	[%rd4+2896], {%fd11172, %fd1595};
	sub.f64 	%fd11173, %fd1363, %fd10617;
	sub.f64 	%fd11174, %fd11173, %fd1300;
	neg.f64 	%fd11175, %fd1541;
	st.local.v2.f64 	[%rd4+2912], {%fd11174, %fd11175};
	mul.f64 	%fd11176, %fd101, %fd1535;
	st.local.v2.f64 	[%rd4+2928], {%fd10613, %fd11176};
	neg.f64 	%fd11177, %fd10656;
	mul.f64 	%fd11178, %fd10664, 0d3FC70A3D70A3D70A;
	st.local.v2.f64 	[%rd4+2944], {%fd11177, %fd11178};
	fma.rn.f64 	%fd11179, %fd773, %fd1523, %fd10663;
	fma.rn.f64 	%fd11180, %fd1578, 0d3FC70A3D70A3D70A, %fd11179;
	mul.f64 	%fd11181, %fd781, %fd1577;
	st.local.v2.f64 	[%rd4+2960], {%fd11180, %fd11181};
	neg.f64 	%fd11182, %fd1576;
	st.local.v2.f64 	[%rd4+2976], {%fd11182, %fd11054};
	mul.f64 	%fd11183, %fd10737, 0dBFECCCCCCCCCCCCD;
	sub.f64 	%fd11184, %fd11183, %fd10738;
	sub.f64 	%fd11185, %fd11184, %fd1318;
	mul.f64 	%fd11186, %fd1635, 0dBFECCCCCCCCCCCCD;
	st.local.v2.f64 	[%rd4+2992], {%fd11185, %fd11186};
	neg.f64 	%fd11187, %fd1636;
	neg.f64 	%fd11188, %fd10615;
	sub.f64 	%fd11189, %fd11188, %fd1298;
	st.local.v2.f64 	[%rd4+3008], {%fd11187, %fd11189};
	sub.f64 	%fd11190, %fd10610, %fd1539;
	st.local.v2.f64 	[%rd4+3024], {%fd10629, %fd11190};
	mul.f64 	%fd11191, %fd485, %fd1520;
	st.local.v2.f64 	[%rd4+3040], {%fd11191, %fd10937};
	neg.f64 	%fd11192, %fd10670;
	sub.f64 	%fd11193, %fd11192, %fd274;
	sub.f64 	%fd11194, %fd11193, %fd1307;
	st.local.v2.f64 	[%rd4+3056], {%fd11194, %fd10660};
	neg.f64 	%fd11195, %fd1581;
	mul.f64 	%fd11196, %fd268, %fd1577;
	st.local.v2.f64 	[%rd4+3072], {%fd11195, %fd11196};
	neg.f64 	%fd11197, %fd10646;
	mul.f64 	%fd11198, %fd10648, 0d3FCD99999999999A;
	st.local.v2.f64 	[%rd4+3088], {%fd11197, %fd11198};
	mul.f64 	%fd11199, %fd10701, 0d3FD1EB851EB851EC;
	mul.f64 	%fd11200, %fd10672, 0d3FCC28F5C28F5C29;
	st.local.v2.f64 	[%rd4+3104], {%fd11199, %fd11200};
	mul.f64 	%fd11201, %fd10689, 0d3FDCCCCCCCCCCCCD;
	mul.f64 	%fd11202, %fd1584, 0d3FCC28F5C28F5C29;
	fma.rn.f64 	%fd11203, %fd1567, 0d3FCD99999999999A, %fd11202;
	fma.rn.f64 	%fd11204, %fd1608, 0d3FDCCCCCCCCCCCCD, %fd11203;
	fma.rn.f64 	%fd11205, %fd1618, 0d3FD1EB851EB851EC, %fd11204;
	st.local.v2.f64 	[%rd4+3120], {%fd11201, %fd11205};
	neg.f64 	%fd11206, %fd1564;
	st.local.v2.f64 	[%rd4+3136], {%fd11206, %fd11163};
	neg.f64 	%fd11207, %fd1607;
	st.local.v2.f64 	[%rd4+3152], {%fd10675, %fd11207};
	neg.f64 	%fd11208, %fd10768;
	sub.f64 	%fd11209, %fd11208, %fd1310;
	st.local.v2.f64 	[%rd4+3168], {%fd1605, %fd11209};
	st.local.v2.f64 	[%rd4+3184], {%fd10773, %fd10785};
	fma.rn.f64 	%fd11210, %fd1043, %fd1624, %fd10786;
	add.f64 	%fd11211, %fd1631, %fd1658;
	st.local.v2.f64 	[%rd4+3200], {%fd11210, %fd11211};
	neg.f64 	%fd11212, %fd1656;
	st.local.v2.f64 	[%rd4+3216], {%fd11212, %fd10711};
	sub.f64 	%fd11213, %fd1364, %fd10779;
	st.local.v2.f64 	[%rd4+3232], {%fd10954, %fd11213};
	fma.rn.f64 	%fd11214, %fd1269, %fd1520, %fd10778;
	add.f64 	%fd11215, %fd11214, %fd10781;
	add.f64 	%fd11216, %fd11215, %fd10782;
	neg.f64 	%fd11217, %fd1668;
	st.local.v2.f64 	[%rd4+3248], {%fd11216, %fd11217};
	st.local.v2.f64 	[%rd4+3264], {%fd1664, %fd1670};
	st.local.v2.f64 	[%rd4+3280], {%fd1671, %fd1666};
	neg.f64 	%fd11218, %fd10697;
	sub.f64 	%fd11219, %fd11218, %fd1301;
	st.local.v2.f64 	[%rd4+3296], {%fd11219, %fd10691};
	neg.f64 	%fd11220, %fd1611;
	mul.f64 	%fd11221, %fd902, %fd1610;
	st.local.v2.f64 	[%rd4+3312], {%fd11220, %fd11221};
	sub.f64 	%fd11222, %fd1365, %fd10784;
	sub.f64 	%fd11223, %fd11222, %fd1339;
	sub.f64 	%fd11224, %fd11223, %fd10788;
	neg.f64 	%fd11225, %fd1677;
	st.local.v2.f64 	[%rd4+3328], {%fd11224, %fd11225};
	mul.f64 	%fd11226, %fd64, %fd1535;
	st.local.v2.f64 	[%rd4+3344], {%fd10609, %fd11226};
	neg.f64 	%fd11227, %fd1681;
	mov.f64 	%fd11228, 0dC094500000000000;
	sub.f64 	%fd11229, %fd11228, %fd10626;
	st.local.v2.f64 	[%rd4+3360], {%fd11227, %fd11229};
	fma.rn.f64 	%fd11230, %fd550, %fd1517, %fd10620;
	add.f64 	%fd11231, %fd11230, %fd10625;
	sub.f64 	%fd11232, %fd1544, %fd1551;
	st.local.v2.f64 	[%rd4+3376], {%fd11231, %fd11232};
	st.local.v2.f64 	[%rd4+3392], {%fd1550, %fd1545};
	mul.f64 	%fd11233, %fd10642, 0d3FEB333333333333;
	mul.f64 	%fd11234, %fd1301, 0d3FE570A3D70A3D71;
	add.f64 	%fd11235, %fd11234, %fd11233;
	neg.f64 	%fd11236, %fd10698;
	mul.f64 	%fd11237, %fd1303, 0d3FDAE147AE147AE1;
	sub.f64 	%fd11238, %fd11236, %fd11237;
	st.local.v2.f64 	[%rd4+3408], {%fd11235, %fd11238};
	mul.f64 	%fd11239, %fd10676, 0d3FE1EB851EB851EC;
	fma.rn.f64 	%fd11240, %fd10677, 0d3FEC28F5C28F5C29, %fd11239;
	mul.f64 	%fd11241, %fd11140, 0d3FE570A3D70A3D71;
	fma.rn.f64 	%fd11242, %fd1520, 0d3D7DE81E8ECE0DEA, %fd11241;
	st.local.v2.f64 	[%rd4+3424], {%fd11240, %fd11242};
	mul.f64 	%fd11243, %fd1604, 0d3FEC28F5C28F5C29;
	mul.f64 	%fd11244, %fd1607, 0d3FEB333333333333;
	sub.f64 	%fd11245, %fd11244, %fd1612;
	add.f64 	%fd11246, %fd11245, %fd1616;
	st.local.v2.f64 	[%rd4+3440], {%fd11243, %fd11246};
	mul.f64 	%fd11247, %fd1606, 0d3FE1EB851EB851EC;
	st.local.v2.f64 	[%rd4+3456], {%fd11247, %fd10796};
	fma.rn.f64 	%fd11248, %fd873, %fd1520, %fd11140;
	mul.f64 	%fd11249, %fd10642, 0d3FE6666666666666;
	add.f64 	%fd11250, %fd1301, %fd11249;
	st.local.v2.f64 	[%rd4+3472], {%fd11248, %fd11250};
	neg.f64 	%fd11251, %fd10681;
	sub.f64 	%fd11252, %fd11251, %fd1308;
	mul.f64 	%fd11253, %fd10676, 0d3FEEB851EB851EB8;
	add.f64 	%fd11254, %fd11253, %fd10677;
	st.local.v2.f64 	[%rd4+3488], {%fd11252, %fd11254};
	mul.f64 	%fd11255, %fd1590, 0d3FE6666666666666;
	sub.f64 	%fd11256, %fd11255, %fd1594;
	add.f64 	%fd11257, %fd11256, %fd1601;
	st.local.v2.f64 	[%rd4+3504], {%fd1589, %fd11257};
	mul.f64 	%fd11258, %fd1588, 0d3FEEB851EB851EB8;
	st.local.v2.f64 	[%rd4+3520], {%fd11258, %fd10796};
	sub.f64 	%fd11259, %fd10630, %fd10628;
	st.local.v2.f64 	[%rd4+3536], {%fd11259, %fd10796};
	neg.f64 	%fd11260, %fd10627;
	sub.f64 	%fd11261, %fd11260, %fd1553;
	sub.f64 	%fd11262, %fd11261, %fd10629;
	mul.f64 	%fd11263, %fd618, %fd4;
	sub.f64 	%fd11264, %fd11262, %fd11263;
	st.local.v2.f64 	[%rd4+3552], {%fd11264, %fd10621};
	mul.f64 	%fd11265, %fd599, %fd1552;
	sub.f64 	%fd11266, %fd1554, %fd11265;
	st.local.v2.f64 	[%rd4+3568], {%fd10796, %fd11266};
	neg.f64 	%fd11267, %fd10937;
	st.local.v2.f64 	[%rd4+3584], {%fd11267, %fd1546};
	neg.f64 	%fd11268, %fd10600;
	sub.f64 	%fd11269, %fd11268, %fd10723;
	sub.f64 	%fd11270, %fd11269, %fd1291;
	mul.f64 	%fd11271, %fd10648, 0d3FC1C28F5C28F5C3;
	st.local.v2.f64 	[%rd4+3600], {%fd11270, %fd11271};
	mul.f64 	%fd11272, %fd10701, 0d3FB70A3D70A3D70A;
	mul.f64 	%fd11273, %fd1618, 0d3FB70A3D70A3D70A;
	fma.rn.f64 	%fd11274, %fd1567, 0d3FC1C28F5C28F5C3, %fd11273;
	st.local.v2.f64 	[%rd4+3616], {%fd11272, %fd11274};
	neg.f64 	%fd11275, %fd1530;
	neg.f64 	%fd11276, %fd1627;
	st.local.v2.f64 	[%rd4+3632], {%fd11275, %fd11276};
	neg.f64 	%fd11277, %fd10634;
	st.local.v2.f64 	[%rd4+3648], {%fd10598, %fd11277};
	mul.f64 	%fd11278, %fd10677, 0d3FC999999999999A;
	mul.f64 	%fd11279, %fd10684, 0d3FE0000000000000;
	st.local.v2.f64 	[%rd4+3664], {%fd11278, %fd11279};
	mul.f64 	%fd11280, %fd10677, 0d3FC70A3D70A3D70A;
	mul.f64 	%fd11281, %fd10672, 0d3F9EB851EB851EB8;
	st.local.v2.f64 	[%rd4+3680], {%fd11280, %fd11281};
	mul.f64 	%fd11282, %fd10695, 0d3FD0000000000000;
	st.local.v2.f64 	[%rd4+3696], {%fd11282, %fd11282};
	mul.f64 	%fd11283, %fd10653, 0d3FD0000000000000;
	mul.f64 	%fd11284, %fd1584, 0d3F9EB851EB851EB8;
	st.local.v2.f64 	[%rd4+3712], {%fd11283, %fd11284};
	mul.f64 	%fd11285, %fd1572, 0d3FD0000000000000;
	fma.rn.f64 	%fd11286, %fd10640, %fd1559, %fd11285;
	fma.rn.f64 	%fd11287, %fd1589, 0d3FC999999999999A, %fd11286;
	fma.rn.f64 	%fd11288, %fd1597, 0d3FE0000000000000, %fd11287;
	fma.rn.f64 	%fd11289, %fd1604, 0d3FC70A3D70A3D70A, %fd11288;
	mul.f64 	%fd11290, %fd1610, 0d3D819799812DEA11;
	fma.rn.f64 	%fd11291, %fd11290, 0d3FD0000000000000, %fd11289;
	mul.f64 	%fd11292, %fd1621, 0d3D819799812DEA11;
	fma.rn.f64 	%fd11293, %fd11292, 0d3FD0000000000000, %fd11291;
	neg.f64 	%fd11294, %fd1558;
	st.local.v2.f64 	[%rd4+3728], {%fd11293, %fd11294};
	neg.f64 	%fd11295, %fd10767;
	sub.f64 	%fd11296, %fd11295, %fd10773;
	sub.f64 	%fd11297, %fd11296, %fd1332;
	st.local.v2.f64 	[%rd4+3744], {%fd10768, %fd11297};
	st.local.v2.f64 	[%rd4+3760], {%fd10769, %fd10792};
	st.local.v2.f64 	[%rd4+3776], {%fd10793, %fd10791};
	add.f64 	%fd11298, %fd1684, %fd1686;
	st.local.v2.f64 	[%rd4+3792], {%fd10794, %fd11298};
	sub.f64 	%fd11299, %fd1657, %fd1658;
	sub.f64 	%fd11300, %fd1656, %fd1655;
	st.local.v2.f64 	[%rd4+3808], {%fd11299, %fd11300};
	st.local.v2.f64 	[%rd4+3824], {%fd10772, %fd10932};
	add.f64 	%fd11301, %fd1685, %fd1687;
	neg.f64 	%fd11302, %fd10707;
	sub.f64 	%fd11303, %fd11302, %fd11140;
	st.local.v2.f64 	[%rd4+3840], {%fd11301, %fd11303};
	mul.f64 	%fd11304, %fd10692, 0d3FA6872B020C49BA;
	st.local.v2.f64 	[%rd4+3856], {%fd10703, %fd11304};
	neg.f64 	%fd11305, %fd1623;
	mul.f64 	%fd11306, %fd11050, 0d3FA6872B020C49BA;
	st.local.v2.f64 	[%rd4+3872], {%fd11305, %fd11306};
	st.local.v2.f64 	[%rd4+3888], {%fd1620, %fd10618};
	neg.f64 	%fd11307, %fd10619;
	sub.f64 	%fd11308, %fd11307, %fd10620;
	sub.f64 	%fd11309, %fd11308, %fd10621;
	sub.f64 	%fd11310, %fd11309, %fd10622;
	sub.f64 	%fd11311, %fd11310, %fd10623;
	sub.f64 	%fd11312, %fd11311, %fd10624;
	sub.f64 	%fd11313, %fd11312, %fd10625;
	st.local.v2.f64 	[%rd4+3904], {%fd10626, %fd11313};
	sub.f64 	%fd11314, %fd1551, %fd1544;
	st.local.v2.f64 	[%rd4+3920], {%fd11314, %fd1542};
	neg.f64 	%fd11315, %fd1547;
	sub.f64 	%fd11316, %fd11315, %fd1548;
	neg.f64 	%fd11317, %fd1549;
	sub.f64 	%fd11318, %fd11317, %fd1550;
	st.local.v2.f64 	[%rd4+3936], {%fd11316, %fd11318};
	neg.f64 	%fd11319, %fd1545;
	sub.f64 	%fd11320, %fd11319, %fd1546;
	mul.f64 	%fd11321, %fd10671, 0d3FEA3D70A3D70A3D;
	st.local.v2.f64 	[%rd4+3952], {%fd11320, %fd11321};
	mul.f64 	%fd11322, %fd10642, 0d3FD3333333333333;
	neg.f64 	%fd11323, %fd10675;
	sub.f64 	%fd11324, %fd11323, %fd10676;
	sub.f64 	%fd11325, %fd11324, %fd10677;
	st.local.v2.f64 	[%rd4+3968], {%fd11322, %fd11325};
	neg.f64 	%fd11326, %fd1589;
	mul.f64 	%fd11327, %fd1590, 0d3FD3333333333333;
	fma.rn.f64 	%fd11328, %fd1582, 0d3FEA3D70A3D70A3D, %fd11327;
	st.local.v2.f64 	[%rd4+3984], {%fd11326, %fd11328};
	neg.f64 	%fd11329, %fd1588;
	neg.f64 	%fd11330, %fd1587;
	st.local.v2.f64 	[%rd4+4000], {%fd11329, %fd11330};
	st.local.v2.f64 	[%rd4+4016], {%fd11322, %fd10681};
	neg.f64 	%fd11331, %fd10682;
	sub.f64 	%fd11332, %fd11331, %fd10683;
	sub.f64 	%fd11333, %fd11332, %fd10684;
	st.local.v2.f64 	[%rd4+4032], {%fd10796, %fd11333};
	neg.f64 	%fd11334, %fd1597;
	mul.f64 	%fd11335, %fd1598, 0d3FD3333333333333;
	add.f64 	%fd11336, %fd1594, %fd11335;
	st.local.v2.f64 	[%rd4+4048], {%fd11334, %fd11336};
	neg.f64 	%fd11337, %fd1596;
	neg.f64 	%fd11338, %fd1595;
	st.local.v2.f64 	[%rd4+4064], {%fd11337, %fd11338};
	fma.rn.f64 	%fd11339, %fd1303, 0d3FC851EB851EB852, %fd10669;
	st.local.v2.f64 	[%rd4+4080], {%fd11339, %fd10670};
	mul.f64 	%fd11340, %fd1301, 0d3FD0000000000000;
	st.local.v2.f64 	[%rd4+4096], {%fd11340, %fd10796};
	neg.f64 	%fd11341, %fd10645;
	fma.rn.f64 	%fd11342, %fd867, %fd1520, %fd1309;
	st.local.v2.f64 	[%rd4+4112], {%fd11341, %fd11342};
	mul.f64 	%fd11343, %fd10648, 0d3FE428F5C28F5C29;
	st.local.v2.f64 	[%rd4+4128], {%fd1304, %fd11343};
	mul.f64 	%fd11344, %fd10701, 0d3FC1EB851EB851EC;
	mul.f64 	%fd11345, %fd10672, 0d3FD3D70A3D70A3D7;
	st.local.v2.f64 	[%rd4+4144], {%fd11344, %fd11345};
	mul.f64 	%fd11346, %fd1302, 0d3F9374BC6A7EF9DB;
	fma.rn.f64 	%fd11347, %fd1309, 0d3F8EB851EB851EB8, %fd11346;
	fma.rn.f64 	%fd11348, %fd10689, 0d3FCC28F5C28F5C29, %fd11347;
	st.local.v2.f64 	[%rd4+4160], {%fd10796, %fd11348};
	mul.f64 	%fd11349, %fd10695, 0d3FC0000000000000;
	fma.rn.f64 	%fd11350, %fd10692, 0d3FD0000000000000, %fd11349;
	fma.rn.f64 	%fd11351, %fd10696, 0d3FE0000000000000, %fd11350;
	st.local.v2.f64 	[%rd4+4176], {%fd11351, %fd1305};
	mul.f64 	%fd11352, %fd1584, 0d3FD3D70A3D70A3D7;
	fma.rn.f64 	%fd11353, %fd1567, 0d3FE428F5C28F5C29, %fd11352;
	fma.rn.f64 	%fd11354, %fd1608, 0d3FCC28F5C28F5C29, %fd11353;
	fma.rn.f64 	%fd11355, %fd1618, 0d3FC1EB851EB851EC, %fd11354;
	st.local.v2.f64 	[%rd4+4192], {%fd10796, %fd11355};
	mul.f64 	%fd11356, %fd11290, 0d3FC0000000000000;
	sub.f64 	%fd11357, %fd10643, %fd1563;
	add.f64 	%fd11358, %fd11357, %fd1580;
	add.f64 	%fd11359, %fd11358, %fd1581;
	add.f64 	%fd11360, %fd11359, %fd1600;
	st.local.v2.f64 	[%rd4+4208], {%fd11356, %fd11360};
	st.local.v2.f64 	[%rd4+4224], {%fd10733, %fd10758};
	mul.f64 	%fd11361, %fd673, %fd1520;
	add.f64 	%fd11362, %fd11361, %fd10644;
	mul.f64 	%fd11363, %fd1055, %fd1624;
	add.f64 	%fd11364, %fd11362, %fd11363;
	mul.f64 	%fd11365, %fd1172, %fd1643;
	add.f64 	%fd11366, %fd11364, %fd11365;
	add.f64 	%fd11367, %fd1302, %fd11366;
	add.f64 	%fd11368, %fd1303, %fd11367;
	mul.f64 	%fd11369, %fd11047, 0d3FD0000000000000;
	st.local.v2.f64 	[%rd4+4240], {%fd11368, %fd11369};
	st.local.v2.f64 	[%rd4+4256], {%fd10796, %fd10941};
	st.local.v2.f64 	[%rd4+4272], {%fd10796, %fd11249};
	mul.f64 	%fd11370, %fd1301, 0d3FE0000000000000;
	st.local.v2.f64 	[%rd4+4288], {%fd11370, %fd11279};
	neg.f64 	%fd11371, %fd10686;
	sub.f64 	%fd11372, %fd11371, %fd1309;
	mul.f64 	%fd11373, %fd10672, 0d3FA47AE147AE147B;
	st.local.v2.f64 	[%rd4+4304], {%fd11372, %fd11373};
	st.local.v2.f64 	[%rd4+4320], {%fd10685, %fd11282};
	mul.f64 	%fd11374, %fd10689, 0d3FECCCCCCCCCCCCD;
	mul.f64 	%fd11375, %fd10695, 0d3FE0000000000000;
	fma.rn.f64 	%fd11376, %fd10692, 0d3FE0000000000000, %fd11375;
	add.f64 	%fd11377, %fd10696, %fd11376;
	st.local.v2.f64 	[%rd4+4336], {%fd11374, %fd11377};
	mul.f64 	%fd11378, %fd1608, 0d3FECCCCCCCCCCCCD;
	fma.rn.f64 	%fd11379, %fd1584, 0d3FA47AE147AE147B, %fd11378;
	mul.f64 	%fd11380, %fd11290, 0d3FE0000000000000;
	fma.rn.f64 	%fd11381, %fd1597, 0d3FE0000000000000, %fd11380;
	fma.rn.f64 	%fd11382, %fd11292, 0d3FD0000000000000, %fd11381;
	st.local.v2.f64 	[%rd4+4352], {%fd11379, %fd11382};
	fma.rn.f64 	%fd11383, %fd1598, 0d3FE6666666666666, %fd1599;
	sub.f64 	%fd11384, %fd11383, %fd1600;
	mul.f64 	%fd11385, %fd11047, 0d3FE0000000000000;
	st.local.v2.f64 	[%rd4+4368], {%fd11384, %fd11385};
	neg.f64 	%fd11386, %fd10862;
	sub.f64 	%fd11387, %fd11386, %fd10590;
	sub.f64 	%fd11388, %fd11387, %fd10718;
	st.local.v2.f64 	[%rd4+4384], {%fd10796, %fd11388};
	mul.f64 	%fd11389, %fd10632, 0d3FA999999999999A;
	fma.rn.f64 	%fd11390, %fd1304, 0d3FE6147AE147AE14, %fd11389;
	mul.f64 	%fd11391, %fd1556, 0d3FA999999999999A;
	sub.f64 	%fd11392, %fd11391, %fd1519;
	st.local.v2.f64 	[%rd4+4400], {%fd11390, %fd11392};
	neg.f64 	%fd11393, %fd1522;
	st.local.v2.f64 	[%rd4+4416], {%fd10594, %fd11393};
	neg.f64 	%fd11394, %fd1626;
	st.local.v2.f64 	[%rd4+4432], {%fd11394, %fd1302};
	neg.f64 	%fd11395, %fd10632;
	sub.f64 	%fd11396, %fd11395, %fd10633;
	sub.f64 	%fd11397, %fd11396, %fd10732;
	sub.f64 	%fd11398, %fd11397, %fd1304;
	st.local.v2.f64 	[%rd4+4448], {%fd1526, %fd11398};
	mul.f64 	%fd11399, %fd10672, 0d3FAEB851EB851EB8;
	neg.f64 	%fd11400, %fd1556;
	st.local.v2.f64 	[%rd4+4464], {%fd11399, %fd11400};
	mul.f64 	%fd11401, %fd1584, 0d3FAEB851EB851EB8;
	neg.f64 	%fd11402, %fd1557;
	st.local.v2.f64 	[%rd4+4480], {%fd11401, %fd11402};
	neg.f64 	%fd11403, %fd1632;
	mul.f64 	%fd11404, %fd10642, 0d3FC999999999999A;
	st.local.v2.f64 	[%rd4+4496], {%fd11403, %fd11404};
	st.local.v2.f64 	[%rd4+4512], {%fd10698, %fd11324};
	st.local.v2.f64 	[%rd4+4528], {%fd10796, %fd10796};
	mul.f64 	%fd11405, %fd1615, 0d3FC999999999999A;
	add.f64 	%fd11406, %fd1612, %fd11405;
	st.local.v2.f64 	[%rd4+4544], {%fd10796, %fd11406};
	neg.f64 	%fd11407, %fd1614;
	neg.f64 	%fd11408, %fd1613;
	st.local.v2.f64 	[%rd4+4560], {%fd11407, %fd11408};
	neg.f64 	%fd11409, %fd10754;
	sub.f64 	%fd11410, %fd11409, %fd10769;
	sub.f64 	%fd11411, %fd11410, %fd1323;
	st.local.v2.f64 	[%rd4+4576], {%fd10767, %fd11411};
	st.local.v2.f64 	[%rd4+4592], {%fd10755, %fd10796};
	st.local.v2.f64 	[%rd4+4608], {%fd10796, %fd10789};
	neg.f64 	%fd11412, %fd1647;
	st.local.v2.f64 	[%rd4+4624], {%fd1682, %fd11412};
	neg.f64 	%fd11413, %fd1657;
	add.f64 	%fd11414, %fd1648, %fd1655;
	st.local.v2.f64 	[%rd4+4640], {%fd11413, %fd11414};
	st.local.v2.f64 	[%rd4+4656], {%fd10749, %fd10796};
	fma.rn.f64 	%fd11415, %fd10784, 0d4000000000000000, %fd10788;
	st.local.v2.f64 	[%rd4+4672], {%fd10796, %fd11415};
	neg.f64 	%fd11416, %fd10616;
	sub.f64 	%fd11417, %fd11416, %fd1299;
	add.f64 	%fd11418, %fd10790, %fd10792;
	st.local.v2.f64 	[%rd4+4688], {%fd11417, %fd11418};
	add.f64 	%fd11419, %fd10786, %fd10787;
	add.f64 	%fd11420, %fd11419, %fd10791;
	st.local.v2.f64 	[%rd4+4704], {%fd10778, %fd11420};
	st.local.v2.f64 	[%rd4+4720], {%fd10655, %fd1684};
	sub.f64 	%fd11421, %fd10612, %fd1540;
	fma.rn.f64 	%fd11422, %fd1677, 0d4000000000000000, %fd1680;
	add.f64 	%fd11423, %fd11422, %fd1683;
	st.local.v2.f64 	[%rd4+4736], {%fd11421, %fd11423};
	mul.f64 	%fd11424, %fd520, %fd1520;
	st.local.v2.f64 	[%rd4+4752], {%fd10644, %fd11424};
	add.f64 	%fd11425, %fd10941, %fd1575;
	add.f64 	%fd11426, %fd11425, %fd1666;
	add.f64 	%fd11427, %fd1679, %fd1681;
	add.f64 	%fd11428, %fd11427, %fd1685;
	st.local.v2.f64 	[%rd4+4768], {%fd11426, %fd11428};
	mul.f64 	%fd11429, %fd10642, 0d3FC3333333333333;
	st.local.v2.f64 	[%rd4+4784], {%fd10688, %fd11429};
	neg.f64 	%fd11430, %fd10677;
	sub.f64 	%fd11431, %fd11430, %fd10675;
	sub.f64 	%fd11432, %fd11431, %fd10676;
	neg.f64 	%fd11433, %fd1604;
	st.local.v2.f64 	[%rd4+4800], {%fd11432, %fd11433};
	mul.f64 	%fd11434, %fd1607, 0d3FC3333333333333;
	add.f64 	%fd11435, %fd1602, %fd11434;
	neg.f64 	%fd11436, %fd1606;
	st.local.v2.f64 	[%rd4+4816], {%fd11435, %fd11436};
	neg.f64 	%fd11437, %fd1605;
	neg.f64 	%fd11438, %fd10648;
	sub.f64 	%fd11439, %fd11438, %fd10649;
	sub.f64 	%fd11440, %fd11439, %fd10741;
	sub.f64 	%fd11441, %fd11440, %fd10763;
	st.local.v2.f64 	[%rd4+4832], {%fd11437, %fd11441};
	neg.f64 	%fd11442, %fd1567;
	neg.f64 	%fd11443, %fd1568;
	st.local.v2.f64 	[%rd4+4848], {%fd11442, %fd11443};
	neg.f64 	%fd11444, %fd1639;
	neg.f64 	%fd11445, %fd1651;
	st.local.v2.f64 	[%rd4+4864], {%fd11444, %fd11445};
	sub.f64 	%fd11446, %fd11162, %fd10734;
	sub.f64 	%fd11447, %fd11446, %fd10759;
	sub.f64 	%fd11448, %fd11447, %fd1301;
	st.local.v2.f64 	[%rd4+4880], {%fd11448, %fd10635};
	neg.f64 	%fd11449, %fd1561;
	neg.f64 	%fd11450, %fd1633;
	st.local.v2.f64 	[%rd4+4896], {%fd11449, %fd11450};
	neg.f64 	%fd11451, %fd1649;
	mul.f64 	%fd11452, %fd644, %fd1559;
	st.local.v2.f64 	[%rd4+4912], {%fd11451, %fd11452};
	neg.f64 	%fd11453, %fd10755;
	sub.f64 	%fd11454, %fd11453, %fd1166;
	sub.f64 	%fd11455, %fd11454, %fd1327;
	sub.f64 	%fd11456, %fd11455, %fd10790;
	sub.f64 	%fd11457, %fd11456, %fd10792;
	neg.f64 	%fd11458, %fd1683;
	st.local.v2.f64 	[%rd4+4928], {%fd11457, %fd11458};
	neg.f64 	%fd11459, %fd1648;
	st.local.v2.f64 	[%rd4+4944], {%fd11459, %fd10757};
	neg.f64 	%fd11460, %fd1685;
	mul.f64 	%fd11461, %fd193, %fd1644;
	st.local.v2.f64 	[%rd4+4960], {%fd11461, %fd11460};
	neg.f64 	%fd11462, %fd10701;
	sub.f64 	%fd11463, %fd11462, %fd10702;
	sub.f64 	%fd11464, %fd11463, %fd10703;
	neg.f64 	%fd11465, %fd1618;
	st.local.v2.f64 	[%rd4+4976], {%fd11464, %fd11465};
	neg.f64 	%fd11466, %fd1619;
	neg.f64 	%fd11467, %fd1620;
	st.local.v2.f64 	[%rd4+4992], {%fd11466, %fd11467};
	neg.f64 	%fd11468, %fd10672;
	sub.f64 	%fd11469, %fd11468, %fd10673;
	sub.f64 	%fd11470, %fd11469, %fd10674;
	neg.f64 	%fd11471, %fd1584;
	st.local.v2.f64 	[%rd4+5008], {%fd11470, %fd11471};
	neg.f64 	%fd11472, %fd1585;
	neg.f64 	%fd11473, %fd1586;
	st.local.v2.f64 	[%rd4+5024], {%fd11472, %fd11473};
	fma.rn.f64 	%fd11474, %fd1520, 0d3DC19799812DEA11, %fd1307;
	mul.f64 	%fd11475, %fd10680, 0d3FE0000000000000;
	st.local.v2.f64 	[%rd4+5040], {%fd11474, %fd11475};
	st.local.v2.f64 	[%rd4+5056], {%fd11340, %fd10707};
	mul.f64 	%fd11476, %fd10684, 0d3FC999999999999A;
	st.local.v2.f64 	[%rd4+5072], {%fd11476, %fd10796};
	neg.f64 	%fd11477, %fd10685;
	mul.f64 	%fd11478, %fd1303, 0d3FB2F1A9FBE76C8B;
	sub.f64 	%fd11479, %fd11477, %fd11478;
	st.local.v2.f64 	[%rd4+5088], {%fd11479, %fd11282};
	mul.f64 	%fd11480, %fd10695, 0d3FD8000000000000;
	fma.rn.f64 	%fd11481, %fd10692, 0d3FD0000000000000, %fd11480;
	add.f64 	%fd11482, %fd10696, %fd11481;
	st.local.v2.f64 	[%rd4+5104], {%fd11482, %fd10796};
	mul.f64 	%fd11483, %fd11290, 0d3FD8000000000000;
	fma.rn.f64 	%fd11484, %fd1597, 0d3FC999999999999A, %fd11483;
	fma.rn.f64 	%fd11485, %fd11292, 0d3FD0000000000000, %fd11484;
	st.local.v2.f64 	[%rd4+5120], {%fd10796, %fd11485};
	mul.f64 	%fd11486, %fd1593, 0d3FE0000000000000;
	sub.f64 	%fd11487, %fd11486, %fd1599;
	add.f64 	%fd11488, %fd11487, %fd1617;
	add.f64 	%fd11489, %fd11488, %fd1623;
	st.local.v2.f64 	[%rd4+5136], {%fd11489, %fd11369};
	st.local.v2.f64 	[%rd4+5152], {%fd10796, %fd10796};
	st.local.v2.f64 	[%rd4+5168], {%fd10796, %fd10702};
	neg.f64 	%fd11490, %fd10704;
	sub.f64 	%fd11491, %fd11490, %fd10692;
	sub.f64 	%fd11492, %fd11491, %fd10695;
	fma.rn.f64 	%fd11493, %fd1621, 0d3D919799812DEA11, %fd10705;
	sub.f64 	%fd11494, %fd11492, %fd11493;
	st.local.v2.f64 	[%rd4+5184], {%fd11494, %fd10796};
	neg.f64 	%fd11495, %fd11292;
	st.local.v2.f64 	[%rd4+5200], {%fd11495, %fd1619};
	neg.f64 	%fd11496, %fd11050;
	st.local.v2.f64 	[%rd4+5216], {%fd11496, %fd10796};
	neg.f64 	%fd11497, %fd11160;
	add.f64 	%fd11498, %fd1301, %fd10706;
	st.local.v2.f64 	[%rd4+5232], {%fd11497, %fd11498};
	mul.f64 	%fd11499, %fd10701, 0d3FE4CCCCCCCCCCCD;
	st.local.v2.f64 	[%rd4+5248], {%fd11140, %fd11499};
	mul.f64 	%fd11500, %fd10692, 0d3FEE978D4FDF3B64;
	fma.rn.f64 	%fd11501, %fd10695, 0d3FE0000000000000, %fd11500;
	add.f64 	%fd11502, %fd11501, %fd11493;
	neg.f64 	%fd11503, %fd10689;
	sub.f64 	%fd11504, %fd11503, %fd10690;
	sub.f64 	%fd11505, %fd11504, %fd11347;
	st.local.v2.f64 	[%rd4+5264], {%fd11502, %fd11505};
	mul.f64 	%fd11506, %fd1618, 0d3FE4CCCCCCCCCCCD;
	sub.f64 	%fd11507, %fd11506, %fd1608;
	mul.f64 	%fd11508, %fd11292, 0d3FE0000000000000;
	st.local.v2.f64 	[%rd4+5280], {%fd11507, %fd11508};
	sub.f64 	%fd11509, %fd1622, %fd1609;
	mul.f64 	%fd11510, %fd11050, 0d3FEE978D4FDF3B64;
	st.local.v2.f64 	[%rd4+5296], {%fd11509, %fd11510};
	st.local.v2.f64 	[%rd4+5312], {%fd10796, %fd10796};
	mul.f64 	%fd11511, %fd10676, 0d3F8EB851EB851EB8;
	mul.f64 	%fd11512, %fd10676, 0d3FC47AE147AE147B;
	st.local.v2.f64 	[%rd4+5328], {%fd11511, %fd11512};
	neg.f64 	%fd11513, %fd10699;
	sub.f64 	%fd11514, %fd11513, %fd11140;
	st.local.v2.f64 	[%rd4+5344], {%fd10674, %fd11514};
	mul.f64 	%fd11515, %fd10679, 0d3F947AE147AE147B;
	st.local.v2.f64 	[%rd4+5360], {%fd11515, %fd10796};
	neg.f64 	%fd11516, %fd1616;
	st.local.v2.f64 	[%rd4+5376], {%fd10796, %fd11516};
	mul.f64 	%fd11517, %fd1606, 0d3FC47AE147AE147B;
	fma.rn.f64 	%fd11518, %fd1592, 0d3F947AE147AE147B, %fd11517;
	fma.rn.f64 	%fd11519, %fd1614, 0d3F8EB851EB851EB8, %fd11518;
	st.local.v2.f64 	[%rd4+5392], {%fd11519, %fd1586};
	neg.f64 	%fd11520, %fd10727;
	sub.f64 	%fd11521, %fd11520, %fd1314;
	sub.f64 	%fd11522, %fd11521, %fd10785;
	sub.f64 	%fd11523, %fd11522, %fd10793;
	st.local.v2.f64 	[%rd4+5408], {%fd10796, %fd11523};
	neg.f64 	%fd11524, %fd1686;
	st.local.v2.f64 	[%rd4+5424], {%fd10787, %fd11524};
	neg.f64 	%fd11525, %fd1629;
	st.local.v2.f64 	[%rd4+5440], {%fd11525, %fd1680};
	mul.f64 	%fd11526, %fd979, %fd1625;
	st.local.v2.f64 	[%rd4+5456], {%fd10725, %fd11526};
	neg.f64 	%fd11527, %fd1678;
	st.local.v2.f64 	[%rd4+5472], {%fd11527, %fd274};
	mul.f64 	%fd11528, %fd10701, 0d3FB999999999999A;
	st.local.v2.f64 	[%rd4+5488], {%fd10697, %fd11528};
	neg.f64 	%fd11529, %fd10691;
	sub.f64 	%fd11530, %fd11529, %fd10692;
	sub.f64 	%fd11531, %fd11530, %fd10694;
	sub.f64 	%fd11532, %fd11531, %fd10695;
	add.f64 	%fd11533, %fd10696, %fd10696;
	sub.f64 	%fd11534, %fd11532, %fd11533;
	st.local.v2.f64 	[%rd4+5504], {%fd10690, %fd11534};
	mul.f64 	%fd11535, %fd1618, 0d3FB999999999999A;
	neg.f64 	%fd11536, %fd11290;
	st.local.v2.f64 	[%rd4+5520], {%fd11535, %fd11536};
	add.f64 	%fd11537, %fd1609, %fd1611;
	neg.f64 	%fd11538, %fd11047;
	st.local.v2.f64 	[%rd4+5536], {%fd11537, %fd11538};
	neg.f64 	%fd11539, %fd11154;
	st.local.v2.f64 	[%rd4+5552], {%fd11539, %fd10796};
	neg.f64 	%fd11540, %fd11221;
	neg.f64 	%fd11541, %fd10776;
	sub.f64 	%fd11542, %fd11541, %fd10777;
	sub.f64 	%fd11543, %fd11542, %fd10778;
	sub.f64 	%fd11544, %fd11543, %fd10781;
	sub.f64 	%fd11545, %fd11544, %fd10782;
	sub.f64 	%fd11546, %fd11545, %fd10783;
	st.local.v2.f64 	[%rd4+5568], {%fd11540, %fd11546};
	neg.f64 	%fd11547, %fd1664;
	sub.f64 	%fd11548, %fd11547, %fd1665;
	neg.f64 	%fd11549, %fd1670;
	st.local.v2.f64 	[%rd4+5584], {%fd11548, %fd11549};
	neg.f64 	%fd11550, %fd1671;
	neg.f64 	%fd11551, %fd1672;
	st.local.v2.f64 	[%rd4+5600], {%fd11550, %fd11551};
	neg.f64 	%fd11552, %fd1666;
	st.local.v2.f64 	[%rd4+5616], {%fd11552, %fd11475};
	mul.f64 	%fd11553, %fd10741, 0d3FE55556084A515D;
	fma.rn.f64 	%fd11554, %fd10649, 0d3FE55556084A515D, %fd11553;
	fma.rn.f64 	%fd11555, %fd10763, 0d3FE55556084A515D, %fd11554;
	st.local.v2.f64 	[%rd4+5632], {%fd11555, %fd10673};
	neg.f64 	%fd11556, %fd10678;
	sub.f64 	%fd11557, %fd11556, %fd10679;
	st.local.v2.f64 	[%rd4+5648], {%fd11557, %fd10796};
	fma.rn.f64 	%fd11558, %fd1568, 0d3FE55556084A515D, %fd1585;
	add.f64 	%fd11559, %fd11558, %fd11486;
	mul.f64 	%fd11560, %fd1639, 0d3FE55556084A515D;
	st.local.v2.f64 	[%rd4+5664], {%fd11559, %fd11560};
	mul.f64 	%fd11561, %fd1651, 0d3FE55556084A515D;
	neg.f64 	%fd11562, %fd1592;
	st.local.v2.f64 	[%rd4+5680], {%fd11561, %fd11562};
	neg.f64 	%fd11563, %fd1591;
	st.local.v2.f64 	[%rd4+5696], {%fd10796, %fd11563};
	sub.f64 	%fd11564, %fd1366, %fd10730;
	sub.f64 	%fd11565, %fd11564, %fd10731;
	sub.f64 	%fd11566, %fd11565, %fd1316;
	sub.f64 	%fd11567, %fd11566, %fd1317;
	sub.f64 	%fd11568, %fd11567, %fd10786;
	sub.f64 	%fd11569, %fd11568, %fd10787;
	sub.f64 	%fd11570, %fd11569, %fd10791;
	neg.f64 	%fd11571, %fd1684;
	st.local.v2.f64 	[%rd4+5712], {%fd11570, %fd11571};
	neg.f64 	%fd11572, %fd1631;
	neg.f64 	%fd11573, %fd1680;
	st.local.v2.f64 	[%rd4+5728], {%fd11572, %fd11573};
	neg.f64 	%fd11574, %fd1630;
	st.local.v2.f64 	[%rd4+5744], {%fd11574, %fd10729};
	neg.f64 	%fd11575, %fd1679;
	mul.f64 	%fd11576, %fd1025, %fd1625;
	st.local.v2.f64 	[%rd4+5760], {%fd11576, %fd11575};
	mul.f64 	%fd11577, %fd10671, 0d3FC70A3D70A3D70A;
	st.local.v2.f64 	[%rd4+5776], {%fd10647, %fd11577};
	mul.f64 	%fd11578, %fd1301, 0d3FD51EB851EB851F;
	st.local.v2.f64 	[%rd4+5792], {%fd11322, %fd11578};
	mul.f64 	%fd11579, %fd10676, 0d3FD1EB851EB851EC;
	fma.rn.f64 	%fd11580, %fd10677, 0d3FBEB851EB851EB8, %fd11579;
	st.local.v2.f64 	[%rd4+5808], {%fd11237, %fd11580};
	mul.f64 	%fd11581, %fd11140, 0d3FD51EB851EB851F;
	st.local.v2.f64 	[%rd4+5824], {%fd11399, %fd11581};
	neg.f64 	%fd11582, %fd10650;
	sub.f64 	%fd11583, %fd11582, %fd10651;
	sub.f64 	%fd11584, %fd11583, %fd10652;
	sub.f64 	%fd11585, %fd11584, %fd10653;
	sub.f64 	%fd11586, %fd11585, %fd10664;
	st.local.v2.f64 	[%rd4+5840], {%fd10796, %fd11586};
	neg.f64 	%fd11587, %fd1578;
	st.local.v2.f64 	[%rd4+5856], {%fd11587, %fd11401};
	mul.f64 	%fd11588, %fd1604, 0d3FBEB851EB851EB8;
	sub.f64 	%fd11589, %fd11588, %fd1572;
	mul.f64 	%fd11590, %fd1573, 0d3FD3333333333333;
	add.f64 	%fd11591, %fd1565, %fd11590;
	fma.rn.f64 	%fd11592, %fd1582, 0d3FC70A3D70A3D70A, %fd11591;
	st.local.v2.f64 	[%rd4+5872], {%fd11589, %fd11592};
	st.local.v2.f64 	[%rd4+5888], {%fd10796, %fd10796};
	mul.f64 	%fd11593, %fd1606, 0d3FD1EB851EB851EC;
	sub.f64 	%fd11594, %fd11593, %fd1570;
	neg.f64 	%fd11595, %fd1571;
	st.local.v2.f64 	[%rd4+5904], {%fd11594, %fd11595};
	neg.f64 	%fd11596, %fd1569;
	st.local.v2.f64 	[%rd4+5920], {%fd11596, %fd10754};
	st.local.v2.f64 	[%rd4+5936], {%fd10790, %fd10796};
	neg.f64 	%fd11597, %fd10753;
	sub.f64 	%fd11598, %fd11597, %fd1325;
	sub.f64 	%fd11599, %fd11598, %fd10789;
	sub.f64 	%fd11600, %fd11599, %fd10794;
	st.local.v2.f64 	[%rd4+5952], {%fd10796, %fd11600};
	neg.f64 	%fd11601, %fd1682;
	st.local.v2.f64 	[%rd4+5968], {%fd11601, %fd10760};
	st.local.v2.f64 	[%rd4+5984], {%fd1647, %fd10796};
	st.local.v2.f64 	[%rd4+6000], {%fd1683, %fd10796};
	neg.f64 	%fd11602, %fd1646;
	mul.f64 	%fd11603, %fd1559, 0d3D923B5DEC46DB4F;
	fma.rn.f64 	%fd11604, %fd1136, %fd1523, %fd11603;
	st.local.v2.f64 	[%rd4+6016], {%fd11602, %fd11604};
	st.local.v2.f64 	[%rd4+6032], {%fd10796, %fd10796};
	neg.f64 	%fd11605, %fd1687;
	mul.f64 	%fd11606, %fd1136, %fd1644;
	st.local.v2.f64 	[%rd4+6048], {%fd11606, %fd11605};
	st.local.v2.f64 	[%rd4+6064], {%fd1301, %fd11250};
	mul.f64 	%fd11607, %fd10676, 0d3FEF851EB851EB85;
	st.local.v2.f64 	[%rd4+6080], {%fd11578, %fd11607};
	mul.f64 	%fd11608, %fd10672, 0d3FDE147AE147AE14;
	st.local.v2.f64 	[%rd4+6096], {%fd11580, %fd11608};
	mul.f64 	%fd11609, %fd10679, 0d3FEF5C28F5C28F5C;
	st.local.v2.f64 	[%rd4+6112], {%fd11581, %fd11609};
	add.f64 	%fd11610, %fd10651, %fd10652;
	mul.f64 	%fd11611, %fd10653, 0d3FE8000000000000;
	add.f64 	%fd11612, %fd11610, %fd11611;
	add.f64 	%fd11613, %fd11612, %fd10664;
	neg.f64 	%fd11614, %fd10654;
	sub.f64 	%fd11615, %fd11614, %fd10655;
	sub.f64 	%fd11616, %fd11615, %fd10742;
	sub.f64 	%fd11617, %fd11616, %fd10764;
	sub.f64 	%fd11618, %fd11617, %fd1305;
	st.local.v2.f64 	[%rd4+6128], {%fd11613, %fd11618};
	mul.f64 	%fd11619, %fd1584, 0d3FDE147AE147AE14;
	st.local.v2.f64 	[%rd4+6144], {%fd1578, %fd11619};
	fma.rn.f64 	%fd11620, %fd1572, 0d3FE8000000000000, %fd11588;
	mul.f64 	%fd11621, %fd1573, 0d3FE6666666666666;
	sub.f64 	%fd11622, %fd11621, %fd1574;
	st.local.v2.f64 	[%rd4+6160], {%fd11620, %fd11622};
	neg.f64 	%fd11623, %fd1640;
	neg.f64 	%fd11624, %fd1652;
	st.local.v2.f64 	[%rd4+6176], {%fd11623, %fd11624};
	fma.rn.f64 	%fd11625, %fd1592, 0d3FEF5C28F5C28F5C, %fd1570;
	add.f64 	%fd11626, %fd11625, %fd11593;
	fma.rn.f64 	%fd11627, %fd1614, 0d3FEF851EB851EB85, %fd11626;
	sub.f64 	%fd11628, %fd1571, %fd1575;
	st.local.v2.f64 	[%rd4+6192], {%fd11627, %fd11628};
	st.local.v2.f64 	[%rd4+6208], {%fd10796, %fd11080};
	st.local.v2.f64 	[%rd4+6224], {%fd11083, %fd11086};
	add.f64 	%fd11629, %fd1292, %fd11132;
	st.local.v2.f64 	[%rd4+6240], {%fd11118, %fd11629};
	neg.f64 	%fd11630, %fd10737;
	st.local.v2.f64 	[%rd4+6256], {%fd11630, %fd10796};
	st.local.v2.f64 	[%rd4+6272], {%fd11386, %fd11395};
	sub.f64 	%fd11631, %fd1370, %fd10585;
	sub.f64 	%fd11632, %fd11631, %fd1519;
	sub.f64 	%fd11633, %fd11632, %fd10599;
	mul.f64 	%fd11634, %fd399, %fd5;
	sub.f64 	%fd11635, %fd11633, %fd11634;
	sub.f64 	%fd11636, %fd11635, %fd1531;
	sub.f64 	%fd11637, %fd11636, %fd1532;
	sub.f64 	%fd11638, %fd11637, %fd1556;
	sub.f64 	%fd11639, %fd11638, %fd1634;
	sub.f64 	%fd11640, %fd11639, %fd1635;
	sub.f64 	%fd11641, %fd11640, %fd1637;
	sub.f64 	%fd11642, %fd11641, %fd1641;
	sub.f64 	%fd11643, %fd11642, %fd1642;
	st.local.v2.f64 	[%rd4+6288], {%fd10796, %fd11643};
	sub.f64 	%fd11644, %fd1288, %fd10862;
	st.local.v2.f64 	[%rd4+6304], {%fd10796, %fd11644};
	st.local.v2.f64 	[%rd4+6320], {%fd10796, %fd10796};
	neg.f64 	%fd11645, %fd10855;
	st.local.v2.f64 	[%rd4+6336], {%fd11645, %fd10796};
	st.local.v2.f64 	[%rd4+6352], {%fd10796, %fd10796};
	st.local.v2.f64 	[%rd4+6368], {%fd10796, %fd10796};
	mul.f64 	%fd11646, %fd1309, 0d4001333333333333;
	fma.rn.f64 	%fd11647, %fd1309, 0d4001333333333333, %fd11646;
	st.local.v2.f64 	[%rd4+6384], {%fd11647, %fd10668};
	st.local.v2.f64 	[%rd4+6400], {%fd1301, %fd1301};
	add.f64 	%fd11648, %fd274, %fd1307;
	st.local.v2.f64 	[%rd4+6416], {%fd11648, %fd11340};
	st.local.v2.f64 	[%rd4+6432], {%fd11237, %fd1308};
	mul.f64 	%fd11649, %fd10684, 0d3FD3333333333333;
	add.f64 	%fd11650, %fd10683, %fd11649;
	st.local.v2.f64 	[%rd4+6448], {%fd10796, %fd11650};
	st.local.v2.f64 	[%rd4+6464], {%fd11342, %fd11607};
	st.local.v2.f64 	[%rd4+6480], {%fd10796, %fd11528};
	mul.f64 	%fd11651, %fd10672, 0d3FCD70A3D70A3D71;
	st.local.v2.f64 	[%rd4+6496], {%fd11651, %fd11478};
	fma.rn.f64 	%fd11652, %fd10689, 0d3FB999999999999A, %fd11347;
	st.local.v2.f64 	[%rd4+6512], {%fd10796, %fd11652};
	st.local.v2.f64 	[%rd4+6528], {%fd10796, %fd11350};
	neg.f64 	%fd11653, %fd10664;
	st.local.v2.f64 	[%rd4+6544], {%fd10796, %fd11653};
	fma.rn.f64 	%fd11654, %fd748, %fd1520, %fd10655;
	fma.rn.f64 	%fd11655, %fd1624, 0d3DD5FD7FE1796495, %fd11654;
	fma.rn.f64 	%fd11656, %fd1201, %fd1643, %fd11655;
	neg.f64 	%fd11657, %fd10657;
	sub.f64 	%fd11658, %fd11657, %fd10658;
	sub.f64 	%fd11659, %fd11658, %fd10659;
	sub.f64 	%fd11660, %fd11659, %fd10660;
	sub.f64 	%fd11661, %fd11660, %fd10661;
	sub.f64 	%fd11662, %fd11661, %fd10662;
	sub.f64 	%fd11663, %fd11662, %fd10663;
	sub.f64 	%fd11664, %fd11663, %fd1578;
	fma.rn.f64 	%fd11665, %fd10665, %fd1577, %fd10666;
	sub.f64 	%fd11666, %fd11664, %fd11665;
	st.local.v2.f64 	[%rd4+6560], {%fd11656, %fd11666};
	mul.f64 	%fd11667, %fd1608, 0d3FB999999999999A;
	fma.rn.f64 	%fd11668, %fd1584, 0d3FCD70A3D70A3D71, %fd11667;
	add.f64 	%fd11669, %fd11668, %fd11535;
	mul.f64 	%fd11670, %fd780, %fd1577;
	neg.f64 	%fd11671, %fd11670;
	sub.f64 	%fd11672, %fd11671, %fd11181;
	fma.rn.f64 	%fd11673, %fd1597, 0d3FD3333333333333, %fd11672;
	fma.rn.f64 	%fd11674, %fd11290, 0d3FC0000000000000, %fd11673;
	st.local.v2.f64 	[%rd4+6576], {%fd11669, %fd11674};
	add.f64 	%fd11675, %fd1574, %fd1579;
	add.f64 	%fd11676, %fd11675, %fd1600;
	st.local.v2.f64 	[%rd4+6592], {%fd11676, %fd1640};
	sub.f64 	%fd11677, %fd1596, %fd11041;
	fma.rn.f64 	%fd11678, %fd11047, 0d3FD0000000000000, %fd11677;
	fma.rn.f64 	%fd11679, %fd1614, 0d3FEF851EB851EB85, %fd11678;
	st.local.v2.f64 	[%rd4+6608], {%fd1652, %fd11679};
	neg.f64 	%fd11680, %fd11196;
	sub.f64 	%fd11681, %fd1575, %fd10945;
	st.local.v2.f64 	[%rd4+6624], {%fd11680, %fd11681};
	neg.f64 	%fd11682, %fd11151;
	sub.f64 	%fd11683, %fd11682, %fd11054;
	st.local.v2.f64 	[%rd4+6640], {%fd11683, %fd10827};
	st.local.v2.f64 	[%rd4+6656], {%fd10645, %fd10796};
	fma.rn.f64 	%fd11684, %fd374, %fd1520, %fd10862;
	fma.rn.f64 	%fd11685, %fd960, %fd1624, %fd11684;
	mul.f64 	%fd11686, %fd10632, 0d3FD999999999999A;
	fma.rn.f64 	%fd11687, %fd1304, 0d3FD3D70A3D70A3D7, %fd11686;
	st.local.v2.f64 	[%rd4+6672], {%fd11685, %fd11687};
	st.local.v2.f64 	[%rd4+6688], {%fd10796, %fd10796};
	st.local.v2.f64 	[%rd4+6704], {%fd10796, %fd10796};
	st.local.v2.f64 	[%rd4+6720], {%fd10796, %fd10796};
	st.local.v2.f64 	[%rd4+6736], {%fd10796, %fd10796};
	fma.rn.f64 	%fd11688, %fd1556, 0d3FD999999999999A, %fd1519;
	fma.rn.f64 	%fd11689, %fd1635, 0d3FB70A3D70A3D70A, %fd11688;
	st.local.v2.f64 	[%rd4+6752], {%fd10796, %fd11689};
	sub.f64 	%fd11690, %fd1371, %fd10587;
	sub.f64 	%fd11691, %fd11690, %fd10593;
	sub.f64 	%fd11692, %fd11691, %fd10594;
	sub.f64 	%fd11693, %fd11692, %fd10595;
	st.local.v2.f64 	[%rd4+6768], {%fd10796, %fd11693};
	neg.f64 	%fd11694, %fd1518;
	st.local.v2.f64 	[%rd4+6784], {%fd11694, %fd10796};
	add.f64 	%fd11695, %fd10588, %fd1522;
	add.f64 	%fd11696, %fd11695, %fd1563;
	st.local.v2.f64 	[%rd4+6800], {%fd11696, %fd1626};
	st.local.v2.f64 	[%rd4+6816], {%fd1290, %fd10796};
	st.local.v2.f64 	[%rd4+6832], {%fd1303, %fd10899};
	st.local.v2.f64 	[%rd4+6848], {%fd10796, %fd10796};
	neg.f64 	%fd11697, %fd1525;
	sub.f64 	%fd11698, %fd11697, %fd1526;
	sub.f64 	%fd11699, %fd11698, %fd1527;
	st.local.v2.f64 	[%rd4+6864], {%fd10796, %fd11699};
	st.local.v2.f64 	[%rd4+6880], {%fd1313, %fd10763};
	neg.f64 	%fd11700, %fd10793;
	st.local.v2.f64 	[%rd4+6896], {%fd10759, %fd11700};
	neg.f64 	%fd11701, %fd10791;
	st.local.v2.f64 	[%rd4+6912], {%fd10782, %fd11701};
	neg.f64 	%fd11702, %fd10789;
	st.local.v2.f64 	[%rd4+6928], {%fd11702, %fd10764};
	neg.f64 	%fd11703, %fd10752;
	sub.f64 	%fd11704, %fd11703, %fd1682;
	sub.f64 	%fd11705, %fd11704, %fd1684;
	sub.f64 	%fd11706, %fd11705, %fd1686;
	st.local.v2.f64 	[%rd4+6944], {%fd10796, %fd11706};
	st.local.v2.f64 	[%rd4+6960], {%fd10796, %fd10796};
	mul.f64 	%fd11707, %fd1142, %fd1645;
	neg.f64 	%fd11708, %fd11707;
	st.local.v2.f64 	[%rd4+6976], {%fd11708, %fd10796};
	fma.rn.f64 	%fd11709, %fd1135, %fd1523, %fd10758;
	add.f64 	%fd11710, %fd11709, %fd1649;
	add.f64 	%fd11711, %fd11710, %fd1651;
	add.f64 	%fd11712, %fd11711, %fd1652;
	add.f64 	%fd11713, %fd11712, %fd1671;
	st.local.v2.f64 	[%rd4+6992], {%fd10796, %fd11713};
	st.local.v2.f64 	[%rd4+7008], {%fd11365, %fd10796};
	st.local.v2.f64 	[%rd4+7024], {%fd10796, %fd10796};
	st.local.v2.f64 	[%rd4+7040], {%fd10796, %fd10796};
	mul.f64 	%fd11714, %fd1135, %fd1643;
	st.local.v2.f64 	[%rd4+7056], {%fd10796, %fd11714};
	neg.f64 	%fd11715, %fd10779;
	st.local.v2.f64 	[%rd4+7072], {%fd10796, %fd11715};
	neg.f64 	%fd11716, %fd10626;
	st.local.v2.f64 	[%rd4+7088], {%fd11716, %fd11307};
	st.local.v2.f64 	[%rd4+7104], {%fd11438, %fd11462};
	st.local.v2.f64 	[%rd4+7120], {%fd11468, %fd11503};
	neg.f64 	%fd11717, %fd10585;
	st.local.v2.f64 	[%rd4+7136], {%fd10796, %fd11717};
	neg.f64 	%fd11718, %fd10587;
	st.local.v2.f64 	[%rd4+7152], {%fd10658, %fd11718};
	sub.f64 	%fd11719, %fd11386, %fd10586;
	sub.f64 	%fd11720, %fd11719, %fd1518;
	sub.f64 	%fd11721, %fd11720, %fd10589;
	sub.f64 	%fd11722, %fd11721, %fd10592;
	sub.f64 	%fd11723, %fd11722, %fd10603;
	sub.f64 	%fd11724, %fd11723, %fd10606;
	sub.f64 	%fd11725, %fd11724, %fd1544;
	sub.f64 	%fd11726, %fd11725, %fd1551;
	sub.f64 	%fd11727, %fd11726, %fd1567;
	sub.f64 	%fd11728, %fd11727, %fd1584;
	sub.f64 	%fd11729, %fd11728, %fd1608;
	sub.f64 	%fd11730, %fd11729, %fd1618;
	sub.f64 	%fd11731, %fd11730, %fd10708;
	sub.f64 	%fd11732, %fd11731, %fd10745;
	sub.f64 	%fd11733, %fd11732, %fd1668;
	sub.f64 	%fd11734, %fd11733, %fd1288;
	sub.f64 	%fd11735, %fd11734, %fd1289;
	st.local.v2.f64 	[%rd4+7168], {%fd11735, %fd10796};
	neg.f64 	%fd11736, %fd10893;
	mul.f64 	%fd11737, %fd934, %fd1517;
	neg.f64 	%fd11738, %fd11737;
	st.local.v2.f64 	[%rd4+7184], {%fd11736, %fd11738};
	mul.f64 	%fd11739, %fd1117, %fd1517;
	neg.f64 	%fd11740, %fd11739;
	st.local.v2.f64 	[%rd4+7200], {%fd10796, %fd11740};
	mul.f64 	%fd11741, %fd313, %fd4;
	sub.f64 	%fd11742, %fd11741, %fd10897;
	st.local.v2.f64 	[%rd4+7216], {%fd10796, %fd11742};
	mul.f64 	%fd11743, %fd412, %fd1517;
	neg.f64 	%fd11744, %fd11743;
	st.local.v2.f64 	[%rd4+7232], {%fd10796, %fd11744};
	mul.f64 	%fd11745, %fd430, %fd1517;
	neg.f64 	%fd11746, %fd11745;
	st.local.v2.f64 	[%rd4+7248], {%fd11746, %fd10796};
	sub.f64 	%fd11747, %fd11054, %fd10854;
	st.local.v2.f64 	[%rd4+7264], {%fd11747, %fd10796};
	st.local.v2.f64 	[%rd4+7280], {%fd1337, %fd1328};
	st.local.v2.f64 	[%rd4+7296], {%fd1306, %fd11115};
	st.local.v2.f64 	[%rd4+7312], {%fd10656, %fd1318};
	st.local.v2.f64 	[%rd4+7328], {%fd1281, %fd1308};
	neg.f64 	%fd11748, %fd10684;
	st.local.v2.f64 	[%rd4+7344], {%fd11430, %fd11748};
	mul.f64 	%fd11749, %fd10632, 0d3FE8000000000000;
	fma.rn.f64 	%fd11750, %fd632, %fd1520, %fd11749;
	fma.rn.f64 	%fd11751, %fd1049, %fd1624, %fd11750;
	st.local.v2.f64 	[%rd4+7360], {%fd11751, %fd11430};
	fma.rn.f64 	%fd11752, %fd10642, 0d3FE6666666666666, %fd10759;
	mul.f64 	%fd11753, %fd10701, 0d3FB47AE147AE147B;
	st.local.v2.f64 	[%rd4+7376], {%fd11752, %fd11753};
	mul.f64 	%fd11754, %fd10672, 0d3FB1EB851EB851EC;
	neg.f64 	%fd11755, %fd10695;
	st.local.v2.f64 	[%rd4+7392], {%fd11754, %fd11755};
	st.local.v2.f64 	[%rd4+7408], {%fd11755, %fd10796};
	mul.f64 	%fd11756, %fd10664, 0d3FEA3D70A3D70A3D;
	sub.f64 	%fd11757, %fd11756, %fd10653;
	st.local.v2.f64 	[%rd4+7424], {%fd11757, %fd1305};
	mul.f64 	%fd11758, %fd1556, 0d3FE8000000000000;
	add.f64 	%fd11759, %fd10659, %fd10661;
	sub.f64 	%fd11760, %fd11759, %fd10663;
	fma.rn.f64 	%fd11761, %fd1578, 0d3FEA3D70A3D70A3D, %fd11760;
	add.f64 	%fd11762, %fd11761, %fd11665;
	st.local.v2.f64 	[%rd4+7440], {%fd11758, %fd11762};
	mul.f64 	%fd11763, %fd1618, 0d3FB47AE147AE147B;
	fma.rn.f64 	%fd11764, %fd1584, 0d3FB1EB851EB851EC, %fd11763;
	st.local.v2.f64 	[%rd4+7456], {%fd10796, %fd11764};
	neg.f64 	%fd11765, %fd10635;
	sub.f64 	%fd11766, %fd11765, %fd10636;
	sub.f64 	%fd11767, %fd11766, %fd10637;
	fma.rn.f64 	%fd11768, %fd10638, %fd1559, %fd10639;
	sub.f64 	%fd11769, %fd11767, %fd11768;
	fma.rn.f64 	%fd11770, %fd10640, %fd1559, %fd10641;
	sub.f64 	%fd11771, %fd11769, %fd11770;
	sub.f64 	%fd11772, %fd11771, %fd1572;
	sub.f64 	%fd11773, %fd11772, %fd11181;
	sub.f64 	%fd11774, %fd11773, %fd1589;
	sub.f64 	%fd11775, %fd11774, %fd1597;
	sub.f64 	%fd11776, %fd11775, %fd1604;
	sub.f64 	%fd11777, %fd11776, %fd11290;
	sub.f64 	%fd11778, %fd11777, %fd11292;
	sub.f64 	%fd11779, %fd11778, %fd10735;
	sub.f64 	%fd11780, %fd11779, %fd10760;
	sub.f64 	%fd11781, %fd11780, %fd10761;
	mul.f64 	%fd11782, %fd1561, 0d3FE6666666666666;
	add.f64 	%fd11783, %fd1557, %fd11782;
	add.f64 	%fd11784, %fd11783, %fd1576;
	fma.rn.f64 	%fd11785, %fd1667, 0d3FE3333333333333, %fd11784;
	st.local.v2.f64 	[%rd4+7472], {%fd11781, %fd11785};
	st.local.v2.f64 	[%rd4+7488], {%fd1632, %fd10796};
	st.local.v2.f64 	[%rd4+7504], {%fd1649, %fd10796};
	neg.f64 	%fd11786, %fd11603;
	sub.f64 	%fd11787, %fd11786, %fd10913;
	st.local.v2.f64 	[%rd4+7520], {%fd10796, %fd11787};
	sub.f64 	%fd11788, %fd11041, %fd11024;
	neg.f64 	%fd11789, %fd10926;
	st.local.v2.f64 	[%rd4+7536], {%fd11788, %fd11789};
	sub.f64 	%fd11790, %fd10945, %fd10939;
	st.local.v2.f64 	[%rd4+7552], {%fd10796, %fd11790};
	neg.f64 	%fd11791, %fd11452;
	st.local.v2.f64 	[%rd4+7568], {%fd11791, %fd10796};
	st.local.v2.f64 	[%rd4+7584], {%fd11078, %fd11089};
	st.local.v2.f64 	[%rd4+7600], {%fd11092, %fd11097};
	st.local.v2.f64 	[%rd4+7616], {%fd11099, %fd11101};
	st.local.v2.f64 	[%rd4+7632], {%fd11104, %fd11107};
	st.local.v2.f64 	[%rd4+7648], {%fd11089, %fd11089};
	sub.f64 	%fd11792, %fd10739, %fd10740;
	st.local.v2.f64 	[%rd4+7664], {%fd11114, %fd11792};
	st.local.v2.f64 	[%rd4+7680], {%fd11123, %fd11137};
	sub.f64 	%fd11793, %fd1306, %fd10668;
	st.local.v2.f64 	[%rd4+7696], {%fd11139, %fd11793};
	st.local.v2.f64 	[%rd4+7712], {%fd11148, %fd11153};
	mul.f64 	%fd11794, %fd10680, 0dBFE0000000000000;
	st.local.v2.f64 	[%rd4+7728], {%fd1301, %fd11794};
	sub.f64 	%fd11795, %fd1301, %fd11404;
	sub.f64 	%fd11796, %fd1301, %fd11322;
	st.local.v2.f64 	[%rd4+7744], {%fd11795, %fd11796};
	neg.f64 	%fd11797, %fd10630;
	st.local.v2.f64 	[%rd4+7760], {%fd11797, %fd11796};
	sub.f64 	%fd11798, %fd11027, %fd10617;
	st.local.v2.f64 	[%rd4+7776], {%fd11796, %fd11798};
	neg.f64 	%fd11799, %fd10738;
	st.local.v2.f64 	[%rd4+7792], {%fd11177, %fd11799};
	sub.f64 	%fd11800, %fd1298, %fd10615;
	st.local.v2.f64 	[%rd4+7808], {%fd11800, %fd11192};
	sub.f64 	%fd11801, %fd1301, %fd11429;
	st.local.v2.f64 	[%rd4+7824], {%fd11197, %fd11801};
	sub.f64 	%fd11802, %fd1301, %fd10697;
	st.local.v2.f64 	[%rd4+7840], {%fd10796, %fd11802};
	st.local.v2.f64 	[%rd4+7856], {%fd10796, %fd11236};
	st.local.v2.f64 	[%rd4+7872], {%fd11251, %fd11260};
	add.f64 	%fd11803, %fd1291, %fd1291;
	sub.f64 	%fd11804, %fd11803, %fd10600;
	st.local.v2.f64 	[%rd4+7888], {%fd11804, %fd11277};
	fma.rn.f64 	%fd11805, %fd584, %fd1533, %fd10620;
	st.local.v2.f64 	[%rd4+7904], {%fd11302, %fd11805};
	st.local.v2.f64 	[%rd4+7920], {%fd10796, %fd10796};
	st.local.v2.f64 	[%rd4+7936], {%fd11341, %fd11371};
	sub.f64 	%fd11806, %fd10862, %fd10590;
	sub.f64 	%fd11807, %fd11749, %fd10633;
	st.local.v2.f64 	[%rd4+7952], {%fd11806, %fd11807};
	st.local.v2.f64 	[%rd4+7968], {%fd10796, %fd11409};
	sub.f64 	%fd11808, %fd1299, %fd10616;
	st.local.v2.f64 	[%rd4+7984], {%fd11808, %fd10796};
	mul.f64 	%fd11809, %fd10648, 0d3FC0A3D70A3D70A4;
	sub.f64 	%fd11810, %fd11809, %fd10649;
	sub.f64 	%fd11811, %fd10734, %fd11249;
	add.f64 	%fd11812, %fd1301, %fd11811;
	st.local.v2.f64 	[%rd4+8000], {%fd11810, %fd11812};
	mul.f64 	%fd11813, %fd10701, 0d3FD0000000000000;
	sub.f64 	%fd11814, %fd11813, %fd10702;
	st.local.v2.f64 	[%rd4+8016], {%fd10796, %fd11814};
	mul.f64 	%fd11815, %fd10672, 0d3FD51EB851EB851F;
	sub.f64 	%fd11816, %fd11815, %fd10673;
	st.local.v2.f64 	[%rd4+8032], {%fd11816, %fd11477};
	mul.f64 	%fd11817, %fd10689, 0d3FC851EB851EB852;
	sub.f64 	%fd11818, %fd11817, %fd10690;
	st.local.v2.f64 	[%rd4+8048], {%fd10796, %fd11818};
	sub.f64 	%fd11819, %fd1314, %fd10727;
	st.local.v2.f64 	[%rd4+8064], {%fd11513, %fd11819};
	st.local.v2.f64 	[%rd4+8080], {%fd10796, %fd11542};
	st.local.v2.f64 	[%rd4+8096], {%fd10796, %fd10796};
	st.local.v2.f64 	[%rd4+8112], {%fd10796, %fd10868};
	fma.rn.f64 	%fd11820, %fd10599, 0d4000000000000000, %fd1519;
	add.f64 	%fd11821, %fd11820, %fd11758;
	add.f64 	%fd11822, %fd11821, %fd1637;
	st.local.v2.f64 	[%rd4+8128], {%fd11614, %fd11822};
	fma.rn.f64 	%fd11823, %fd10593, 0d4000000000000000, %fd10587;
	st.local.v2.f64 	[%rd4+8144], {%fd10796, %fd11823};
	sub.f64 	%fd11824, %fd1518, %fd10589;
	add.f64 	%fd11825, %fd11824, %fd10592;
	fma.rn.f64 	%fd11826, %fd1567, 0d3FC0A3D70A3D70A4, %fd11825;
	fma.rn.f64 	%fd11827, %fd1584, 0d3FD51EB851EB851F, %fd11826;
	fma.rn.f64 	%fd11828, %fd1608, 0d3FC851EB851EB852, %fd11827;
	fma.rn.f64 	%fd11829, %fd1618, 0d3FD0000000000000, %fd11828;
	st.local.v2.f64 	[%rd4+8160], {%fd11703, %fd11829};
	neg.f64 	%fd11830, %fd10588;
	sub.f64 	%fd11831, %fd11830, %fd10893;
	sub.f64 	%fd11832, %fd11831, %fd1522;
	sub.f64 	%fd11833, %fd11832, %fd10596;
	sub.f64 	%fd11834, %fd11833, %fd1530;
	sub.f64 	%fd11835, %fd11834, %fd10610;
	sub.f64 	%fd11836, %fd11835, %fd10612;
	sub.f64 	%fd11837, %fd11836, %fd1539;
	sub.f64 	%fd11838, %fd11837, %fd1540;
	sub.f64 	%fd11839, %fd11838, %fd1541;
	sub.f64 	%fd11840, %fd11839, %fd1542;
	sub.f64 	%fd11841, %fd11840, %fd11265;
	sub.f64 	%fd11842, %fd11841, %fd1554;
	sub.f64 	%fd11843, %fd11842, %fd1555;
	sub.f64 	%fd11844, %fd11843, %fd1557;
	sub.f64 	%fd11845, %fd11844, %fd1558;
	sub.f64 	%fd11846, %fd11845, %fd11782;
	sub.f64 	%fd11847, %fd11846, %fd10643;
	sub.f64 	%fd11848, %fd11847, %fd1563;
	sub.f64 	%fd11849, %fd11848, %fd1564;
	sub.f64 	%fd11850, %fd11849, %fd1565;
	sub.f64 	%fd11851, %fd11850, %fd1568;
	sub.f64 	%fd11852, %fd11851, %fd11590;
	sub.f64 	%fd11853, %fd11852, %fd1574;
	sub.f64 	%fd11854, %fd11853, %fd1576;
	sub.f64 	%fd11855, %fd11854, %fd1579;
	sub.f64 	%fd11856, %fd11855, %fd1580;
	sub.f64 	%fd11857, %fd11856, %fd1581;
	sub.f64 	%fd11858, %fd11857, %fd1582;
	sub.f64 	%fd11859, %fd11858, %fd1585;
	sub.f64 	%fd11860, %fd11859, %fd11327;
	sub.f64 	%fd11861, %fd11860, %fd11486;
	sub.f64 	%fd11862, %fd11861, %fd1594;
	sub.f64 	%fd11863, %fd11862, %fd11335;
	sub.f64 	%fd11864, %fd11863, %fd1599;
	sub.f64 	%fd11865, %fd11864, %fd1600;
	sub.f64 	%fd11866, %fd11865, %fd1601;
	sub.f64 	%fd11867, %fd11866, %fd1602;
	sub.f64 	%fd11868, %fd11867, %fd11434;
	sub.f64 	%fd11869, %fd11868, %fd1609;
	sub.f64 	%fd11870, %fd11869, %fd1611;
	sub.f64 	%fd11871, %fd11870, %fd1612;
	sub.f64 	%fd11872, %fd11871, %fd11405;
	sub.f64 	%fd11873, %fd11872, %fd1616;
	sub.f64 	%fd11874, %fd11873, %fd1617;
	sub.f64 	%fd11875, %fd11874, %fd1619;
	sub.f64 	%fd11876, %fd11875, %fd1623;
	sub.f64 	%fd11877, %fd11876, %fd10724;
	sub.f64 	%fd11878, %fd11877, %fd10726;
	sub.f64 	%fd11879, %fd11878, %fd1629;
	sub.f64 	%fd11880, %fd11879, %fd1636;
	sub.f64 	%fd11881, %fd11880, %fd1638;
	sub.f64 	%fd11882, %fd11881, %fd11707;
	sub.f64 	%fd11883, %fd11882, %fd1647;
	sub.f64 	%fd11884, %fd11883, %fd1650;
	sub.f64 	%fd11885, %fd11884, %fd1653;
	sub.f64 	%fd11886, %fd11885, %fd1654;
	sub.f64 	%fd11887, %fd11886, %fd1659;
	sub.f64 	%fd11888, %fd11887, %fd1660;
	sub.f64 	%fd11889, %fd11888, %fd1661;
	sub.f64 	%fd11890, %fd11889, %fd1662;
	sub.f64 	%fd11891, %fd11890, %fd1664;
	sub.f64 	%fd11892, %fd11891, %fd1665;
	sub.f64 	%fd11893, %fd11892, %fd1667;
	st.local.v2.f64 	[%rd4+8176], {%fd10796, %fd11893};
	add.f64 	%fd11894, %fd10722, %fd1633;
	fma.rn.f64 	%fd11895, %fd10855, 0d4000000000000000, %fd1290;
	st.local.v2.f64 	[%rd4+8192], {%fd11894, %fd11895};
	neg.f64 	%fd11896, %fd11361;
	st.local.v2.f64 	[%rd4+8208], {%fd10796, %fd11896};
	sub.f64 	%fd11897, %fd10591, %fd10899;
	add.f64 	%fd11898, %fd11897, %fd1646;
	st.local.v2.f64 	[%rd4+8224], {%fd11898, %fd10796};
	sub.f64 	%fd11899, %fd10611, %fd11191;
	add.f64 	%fd11900, %fd11899, %fd1547;
	neg.f64 	%fd11901, %fd10924;
	st.local.v2.f64 	[%rd4+8240], {%fd11900, %fd11901};
	neg.f64 	%fd11902, %fd11424;
	st.local.v2.f64 	[%rd4+8256], {%fd11902, %fd10614};
	fma.rn.f64 	%fd11903, %fd1525, 0d4000000000000000, %fd10951;
	mul.f64 	%fd11904, %fd386, %fd1520;
	sub.f64 	%fd11905, %fd11903, %fd11904;
	add.f64 	%fd11906, %fd11905, %fd11008;
	add.f64 	%fd11907, %fd11906, %fd10952;
	add.f64 	%fd11908, %fd11907, %fd1545;
	add.f64 	%fd11909, %fd11908, %fd11056;
	mul.f64 	%fd11910, %fd980, %fd1520;
	neg.f64 	%fd11911, %fd11910;
	st.local.v2.f64 	[%rd4+8272], {%fd11909, %fd11911};
	st.local.v2.f64 	[%rd4+8288], {%fd1333, %fd10856};
	mul.f64 	%fd11912, %fd10736, 0d4008000000000000;
	fma.rn.f64 	%fd11913, %fd1319, 0d4010000000000000, %fd11912;
	st.local.v2.f64 	[%rd4+8304], {%fd11913, %fd10798};
	fma.rn.f64 	%fd11914, %fd10744, 0d4000000000000000, %fd1321;
	st.local.v2.f64 	[%rd4+8320], {%fd11914, %fd1315};
	st.local.v2.f64 	[%rd4+8336], {%fd1334, %fd11075};
	st.local.v2.f64 	[%rd4+8352], {%fd1336, %fd11016};
	fma.rn.f64 	%fd11915, %fd10737, 0d3FD6666666666666, %fd10738;
	add.f64 	%fd11916, %fd1318, %fd11915;
	fma.rn.f64 	%fd11917, %fd1310, 0d4000000000000000, %fd10768;
	st.local.v2.f64 	[%rd4+8368], {%fd11916, %fd11917};
	neg.f64 	%fd11918, %fd10723;
	st.local.v2.f64 	[%rd4+8384], {%fd10796, %fd11918};
	sub.f64 	%fd11919, %fd10767, %fd10773;
	add.f64 	%fd11920, %fd1332, %fd11919;
	neg.f64 	%fd11921, %fd10718;
	st.local.v2.f64 	[%rd4+8400], {%fd11920, %fd11921};
	neg.f64 	%fd11922, %fd10732;
	neg.f64 	%fd11923, %fd10769;
	st.local.v2.f64 	[%rd4+8416], {%fd11922, %fd11923};
	neg.f64 	%fd11924, %fd10741;
	neg.f64 	%fd11925, %fd10734;
	st.local.v2.f64 	[%rd4+8432], {%fd11924, %fd11925};
	st.local.v2.f64 	[%rd4+8448], {%fd10796, %fd10796};
	st.local.v2.f64 	[%rd4+8464], {%fd10796, %fd1314};
	neg.f64 	%fd11926, %fd10781;
	sub.f64 	%fd11927, %fd1316, %fd10731;
	st.local.v2.f64 	[%rd4+8480], {%fd11926, %fd11927};
	neg.f64 	%fd11928, %fd10742;
	st.local.v2.f64 	[%rd4+8496], {%fd10796, %fd11928};
	mul.f64 	%fd11929, %fd1635, 0d3FD6666666666666;
	fma.rn.f64 	%fd11930, %fd1634, 0d4008000000000000, %fd11929;
	fma.rn.f64 	%fd11931, %fd1637, 0d4008000000000000, %fd11930;
	add.f64 	%fd11932, %fd11931, %fd1641;
	fma.rn.f64 	%fd11933, %fd1642, 0d4000000000000000, %fd11932;
	st.local.v2.f64 	[%rd4+8512], {%fd11933, %fd10796};
	st.local.v2.f64 	[%rd4+8528], {%fd10796, %fd10796};
	neg.f64 	%fd11934, %fd10708;
	st.local.v2.f64 	[%rd4+8544], {%fd11934, %fd10735};
	fma.rn.f64 	%fd11935, %fd10724, 0d3FEE147AE147AE14, %fd10726;
	add.f64 	%fd11936, %fd11935, %fd1636;
	fma.rn.f64 	%fd11937, %fd1638, 0d4008000000000000, %fd11936;
	sub.f64 	%fd11938, %fd11738, %fd1626;
	sub.f64 	%fd11939, %fd11938, %fd10721;
	sub.f64 	%fd11940, %fd11939, %fd10722;
	sub.f64 	%fd11941, %fd11940, %fd1627;
	sub.f64 	%fd11942, %fd11941, %fd1631;
	sub.f64 	%fd11943, %fd11942, %fd1632;
	sub.f64 	%fd11944, %fd11943, %fd10733;
	sub.f64 	%fd11945, %fd11944, %fd1633;
	sub.f64 	%fd11946, %fd11945, %fd1639;
	sub.f64 	%fd11947, %fd11946, %fd1640;
	sub.f64 	%fd11948, %fd11947, %fd1657;
	sub.f64 	%fd11949, %fd11948, %fd1658;
	sub.f64 	%fd11950, %fd11949, %fd1670;
	st.local.v2.f64 	[%rd4+8560], {%fd11937, %fd11950};
	add.f64 	%fd11951, %fd1655, %fd1656;
	st.local.v2.f64 	[%rd4+8576], {%fd10796, %fd11951};
	neg.f64 	%fd11952, %fd11363;
	st.local.v2.f64 	[%rd4+8592], {%fd11952, %fd10709};
	st.local.v2.f64 	[%rd4+8608], {%fd10771, %fd10728};
	fma.rn.f64 	%fd11953, %fd10713, 0d4000000000000000, %fd10918;
	add.f64 	%fd11954, %fd10715, %fd11953;
	mul.f64 	%fd11955, %fd10924, 0d3FEE147AE147AE14;
	add.f64 	%fd11956, %fd11954, %fd11955;
	mul.f64 	%fd11957, %fd987, %fd1533;
	add.f64 	%fd11958, %fd11956, %fd11957;
	add.f64 	%fd11959, %fd11958, %fd10926;
	add.f64 	%fd11960, %fd11959, %fd10930;
	st.local.v2.f64 	[%rd4+8624], {%fd11960, %fd10796};
	mul.f64 	%fd11961, %fd10720, %fd1624;
	neg.f64 	%fd11962, %fd11961;
	sub.f64 	%fd11963, %fd11962, %fd11056;
	st.local.v2.f64 	[%rd4+8640], {%fd10796, %fd11963};
	add.f64 	%fd11964, %fd1313, %fd11910;
	st.local.v2.f64 	[%rd4+8656], {%fd11964, %fd10688};
	st.local.v2.f64 	[%rd4+8672], {%fd10766, %fd10765};
	st.local.v2.f64 	[%rd4+8688], {%fd10618, %fd10647};
	st.local.v2.f64 	[%rd4+8704], {%fd10671, %fd10774};
	st.local.v2.f64 	[%rd4+8720], {%fd10762, %fd10766};
	st.local.v2.f64 	[%rd4+8736], {%fd10766, %fd10740};
	st.local.v2.f64 	[%rd4+8752], {%fd10631, %fd10668};
	st.local.v2.f64 	[%rd4+8768], {%fd10680, %fd10630};
	st.local.v2.f64 	[%rd4+8784], {%fd10617, %fd10656};
	st.local.v2.f64 	[%rd4+8800], {%fd10738, %fd10615};
	st.local.v2.f64 	[%rd4+8816], {%fd10670, %fd10646};
	neg.f64 	%fd11965, %fd10784;
	st.local.v2.f64 	[%rd4+8832], {%fd11233, %fd11965};
	st.local.v2.f64 	[%rd4+8848], {%fd10796, %fd10681};
	st.local.v2.f64 	[%rd4+8864], {%fd10627, %fd10600};
	fma.rn.f64 	%fd11966, %fd585, %fd1533, %fd10621;
	add.f64 	%fd11967, %fd11966, %fd10624;
	st.local.v2.f64 	[%rd4+8880], {%fd11967, %fd10796};
	fma.rn.f64 	%fd11968, %fd1304, 0d3FF27AE147AE147B, %fd10633;
	st.local.v2.f64 	[%rd4+8896], {%fd10590, %fd11968};
	st.local.v2.f64 	[%rd4+8912], {%fd10616, %fd10796};
	st.local.v2.f64 	[%rd4+8928], {%fd10796, %fd10642};
	neg.f64 	%fd11969, %fd10790;
	st.local.v2.f64 	[%rd4+8944], {%fd11969, %fd10796};
	st.local.v2.f64 	[%rd4+8960], {%fd10796, %fd10796};
	add.f64 	%fd11970, %fd10727, %fd10785;
	add.f64 	%fd11971, %fd11970, %fd10793;
	st.local.v2.f64 	[%rd4+8976], {%fd10699, %fd11971};
	st.local.v2.f64 	[%rd4+8992], {%fd10796, %fd10796};
	neg.f64 	%fd11972, %fd10787;
	st.local.v2.f64 	[%rd4+9008], {%fd11972, %fd10796};
	add.f64 	%fd11973, %fd10789, %fd10794;
	st.local.v2.f64 	[%rd4+9024], {%fd11973, %fd10654};
	neg.f64 	%fd11974, %fd10599;
	st.local.v2.f64 	[%rd4+9040], {%fd11974, %fd10796};
	add.f64 	%fd11975, %fd10752, %fd1682;
	add.f64 	%fd11976, %fd11975, %fd1686;
	st.local.v2.f64 	[%rd4+9056], {%fd10595, %fd11976};
	st.local.v2.f64 	[%rd4+9072], {%fd10796, %fd10796};
	add.f64 	%fd11977, %fd1522, %fd10596;
	add.f64 	%fd11978, %fd11977, %fd1530;
	add.f64 	%fd11979, %fd11978, %fd1539;
	add.f64 	%fd11980, %fd11979, %fd1540;
	add.f64 	%fd11981, %fd11980, %fd1541;
	add.f64 	%fd11982, %fd11981, %fd1542;
	add.f64 	%fd11983, %fd11982, %fd11265;
	add.f64 	%fd11984, %fd11983, %fd1554;
	add.f64 	%fd11985, %fd11984, %fd1555;
	add.f64 	%fd11986, %fd11985, %fd1557;
	add.f64 	%fd11987, %fd11986, %fd1561;
	add.f64 	%fd11988, %fd11987, %fd10643;
	add.f64 	%fd11989, %fd11988, %fd1564;
	add.f64 	%fd11990, %fd11989, %fd1565;
	add.f64 	%fd11991, %fd11990, %fd1574;
	add.f64 	%fd11992, %fd11991, %fd1576;
	add.f64 	%fd11993, %fd11992, %fd1579;
	add.f64 	%fd11994, %fd11993, %fd1581;
	add.f64 	%fd11995, %fd11994, %fd1582;
	add.f64 	%fd11996, %fd11995, %fd1593;
	add.f64 	%fd11997, %fd11996, %fd1594;
	add.f64 	%fd11998, %fd11997, %fd1602;
	fma.rn.f64 	%fd11999, %fd1607, 0d3FEB333333333333, %fd11998;
	add.f64 	%fd12000, %fd11999, %fd1616;
	add.f64 	%fd12001, %fd12000, %fd10726;
	add.f64 	%fd12002, %fd12001, %fd1629;
	add.f64 	%fd12003, %fd12002, %fd1636;
	add.f64 	%fd12004, %fd12003, %fd1638;
	add.f64 	%fd12005, %fd12004, %fd11707;
	add.f64 	%fd12006, %fd12005, %fd1650;
	add.f64 	%fd12007, %fd12006, %fd1653;
	add.f64 	%fd12008, %fd12007, %fd1654;
	add.f64 	%fd12009, %fd12008, %fd1659;
	add.f64 	%fd12010, %fd12009, %fd1660;
	add.f64 	%fd12011, %fd12010, %fd1661;
	st.local.v2.f64 	[%rd4+9088], {%fd12011, %fd10796};
	sub.f64 	%fd12012, %fd11645, %fd1290;
	sub.f64 	%fd12013, %fd12012, %fd1677;
	sub.f64 	%fd12014, %fd12013, %fd1680;
	sub.f64 	%fd12015, %fd12014, %fd1683;
	st.local.v2.f64 	[%rd4+9104], {%fd12015, %fd10796};
	st.local.v2.f64 	[%rd4+9120], {%fd11361, %fd10796};
	st.local.v2.f64 	[%rd4+9136], {%fd10796, %fd1548};
	st.local.v2.f64 	[%rd4+9152], {%fd10796, %fd1549};
	add.f64 	%fd12016, %fd1527, %fd11904;
	add.f64 	%fd12017, %fd12016, %fd1546;
	st.local.v2.f64 	[%rd4+9168], {%fd10796, %fd12017};
	add.f64 	%fd12018, %fd11910, %fd1678;
	add.f64 	%fd12019, %fd12018, %fd1687;
	st.local.v2.f64 	[%rd4+9184], {%fd12019, %fd1326};
	st.local.v2.f64 	[%rd4+9200], {%fd1333, %fd1331};
	st.local.v2.f64 	[%rd4+9216], {%fd11066, %fd11068};
	st.local.v2.f64 	[%rd4+9232], {%fd10802, %fd11009};
	st.local.v2.f64 	[%rd4+9248], {%fd10803, %fd11069};
	sub.f64 	%fd12020, %fd10773, %fd10767;
	add.f64 	%fd12021, %fd1332, %fd12020;
	st.local.v2.f64 	[%rd4+9264], {%fd11208, %fd12021};
	add.f64 	%fd12022, %fd10754, %fd10769;
	fma.rn.f64 	%fd12023, %fd1323, 0d4000000000000000, %fd12022;
	neg.f64 	%fd12024, %fd10763;
	st.local.v2.f64 	[%rd4+9280], {%fd12023, %fd12024};
	neg.f64 	%fd12025, %fd10759;
	mul.f64 	%fd12026, %fd1327, 0d3FEB333333333333;
	sub.f64 	%fd12027, %fd12026, %fd10755;
	st.local.v2.f64 	[%rd4+9296], {%fd12025, %fd12027};
	sub.f64 	%fd12028, %fd10783, %fd10782;
	st.local.v2.f64 	[%rd4+9312], {%fd10796, %fd12028};
	st.local.v2.f64 	[%rd4+9328], {%fd10796, %fd1325};
	neg.f64 	%fd12029, %fd10764;
	st.local.v2.f64 	[%rd4+9344], {%fd12029, %fd10796};
	neg.f64 	%fd12030, %fd10745;
	st.local.v2.f64 	[%rd4+9360], {%fd10752, %fd12030};
	add.f64 	%fd12031, %fd11707, %fd1647;
	add.f64 	%fd12032, %fd12031, %fd1650;
	fma.rn.f64 	%fd12033, %fd1653, 0d4008000000000000, %fd12032;
	fma.rn.f64 	%fd12034, %fd1654, 0d4000000000000000, %fd12033;
	add.f64 	%fd12035, %fd12034, %fd1659;
	fma.rn.f64 	%fd12036, %fd1660, 0d4000000000000000, %fd12035;
	add.f64 	%fd12037, %fd1661, %fd12036;
	st.local.v2.f64 	[%rd4+9376], {%fd10761, %fd12037};
	add.f64 	%fd12038, %fd1657, %fd1658;
	st.local.v2.f64 	[%rd4+9392], {%fd12038, %fd10796};
	sub.f64 	%fd12039, %fd11740, %fd10750;
	sub.f64 	%fd12040, %fd12039, %fd1648;
	sub.f64 	%fd12041, %fd12040, %fd10758;
	sub.f64 	%fd12042, %fd12041, %fd1649;
	sub.f64 	%fd12043, %fd12042, %fd1651;
	sub.f64 	%fd12044, %fd12043, %fd1652;
	sub.f64 	%fd12045, %fd12044, %fd1655;
	sub.f64 	%fd12046, %fd12045, %fd1656;
	sub.f64 	%fd12047, %fd12046, %fd1671;
	neg.f64 	%fd12048, %fd11365;
	st.local.v2.f64 	[%rd4+9408], {%fd12047, %fd12048};
	fma.rn.f64 	%fd12049, %fd10747, 0d4000000000000000, %fd10908;
	fma.rn.f64 	%fd12050, %fd1160, %fd1533, %fd12049;
	add.f64 	%fd12051, %fd12050, %fd10913;
	add.f64 	%fd12052, %fd12051, %fd10770;
	add.f64 	%fd12053, %fd10771, %fd12052;
	add.f64 	%fd12054, %fd12053, %fd1672;
	add.f64 	%fd12055, %fd1324, %fd12054;
	st.local.v2.f64 	[%rd4+9424], {%fd10746, %fd12055};
	add.f64 	%fd12056, %fd10928, %fd10930;
	mul.f64 	%fd12057, %fd1160, %fd1644;
	st.local.v2.f64 	[%rd4+9440], {%fd12057, %fd12056};
	st.local.v2.f64 	[%rd4+9456], {%fd10796, %fd10796};
	neg.f64 	%fd12058, %fd11714;
	st.local.v2.f64 	[%rd4+9472], {%fd12058, %fd10796};
	st.local.v2.f64 	[%rd4+9488], {%fd11339, %fd10706};
	st.local.v2.f64 	[%rd4+9504], {%fd1301, %fd1301};
	mul.f64 	%fd12059, %fd1301, 0d3FE8000000000000;
	st.local.v2.f64 	[%rd4+9520], {%fd10670, %fd12059};
	st.local.v2.f64 	[%rd4+9536], {%fd10634, %fd11140};
	mul.f64 	%fd12060, %fd10677, 0d3FE999999999999A;
	fma.rn.f64 	%fd12061, %fd10684, 0d3FE999999999999A, %fd10683;
	st.local.v2.f64 	[%rd4+9552], {%fd12060, %fd12061};
	mul.f64 	%fd12062, %fd10632, 0d3FD0000000000000;
	mul.f64 	%fd12063, %fd10677, 0d3FE5C28F5C28F5C3;
	st.local.v2.f64 	[%rd4+9568], {%fd12062, %fd12063};
	mul.f64 	%fd12064, %fd10648, 0d3FF23851EB851EB8;
	fma.rn.f64 	%fd12065, %fd10642, 0d3FD3333333333333, %fd10734;
	add.f64 	%fd12066, %fd1301, %fd12065;
	st.local.v2.f64 	[%rd4+9584], {%fd12064, %fd12066};
	mul.f64 	%fd12067, %fd10701, 0d3FE28F5C28F5C28F;
	mul.f64 	%fd12068, %fd10672, 0d3FE23D70A3D70A3D;
	st.local.v2.f64 	[%rd4+9600], {%fd12067, %fd12068};
	mul.f64 	%fd12069, %fd10695, 0d3FF4000000000000;
	fma.rn.f64 	%fd12070, %fd10692, 0d3FEE978D4FDF3B64, %fd12069;
	add.f64 	%fd12071, %fd10705, %fd12070;
	st.local.v2.f64 	[%rd4+9616], {%fd11478, %fd12071};
	mul.f64 	%fd12072, %fd10692, 0d3FE8000000000000;
	fma.rn.f64 	%fd12073, %fd10695, 0d3FF2000000000000, %fd12072;
	fma.rn.f64 	%fd12074, %fd10696, 0d3FE0000000000000, %fd12073;
	st.local.v2.f64 	[%rd4+9632], {%fd11347, %fd12074};
	st.local.v2.f64 	[%rd4+9648], {%fd11216, %fd11609};
	mul.f64 	%fd12075, %fd1556, 0d3FD0000000000000;
	st.local.v2.f64 	[%rd4+9664], {%fd11611, %fd12075};
	add.f64 	%fd12076, %fd10662, %fd10663;
	st.local.v2.f64 	[%rd4+9680], {%fd12076, %fd10796};
	mul.f64 	%fd12077, %fd1584, 0d3FE23D70A3D70A3D;
	fma.rn.f64 	%fd12078, %fd1567, 0d3FF23851EB851EB8, %fd12077;
	fma.rn.f64 	%fd12079, %fd1618, 0d3FE28F5C28F5C28F, %fd12078;
	add.f64 	%fd12080, %fd10636, %fd10637;
	fma.rn.f64 	%fd12081, %fd10639, 0d4000000000000000, %fd12080;
	add.f64 	%fd12082, %fd10641, %fd12081;
	fma.rn.f64 	%fd12083, %fd1572, 0d3FE8000000000000, %fd12082;
	add.f64 	%fd12084, %fd12083, %fd11670;
	add.f64 	%fd12085, %fd11181, %fd12084;
	fma.rn.f64 	%fd12086, %fd1589, 0d3FE999999999999A, %fd12085;
	fma.rn.f64 	%fd12087, %fd1597, 0d3FE999999999999A, %fd12086;
	fma.rn.f64 	%fd12088, %fd1604, 0d3FE5C28F5C28F5C3, %fd12087;
	fma.rn.f64 	%fd12089, %fd11290, 0d3FF2000000000000, %fd12088;
	fma.rn.f64 	%fd12090, %fd11292, 0d3FF4000000000000, %fd12089;
	add.f64 	%fd12091, %fd12090, %fd10735;
	add.f64 	%fd12092, %fd12091, %fd10760;
	add.f64 	%fd12093, %fd10761, %fd12092;
	st.local.v2.f64 	[%rd4+9696], {%fd12079, %fd12093};
	fma.rn.f64 	%fd12094, %fd1561, 0d3FD3333333333333, %fd1558;
	sub.f64 	%fd12095, %fd12094, %fd10643;
	add.f64 	%fd12096, %fd12095, %fd1580;
	add.f64 	%fd12097, %fd12096, %fd1581;
	add.f64 	%fd12098, %fd12097, %fd1664;
	add.f64 	%fd12099, %fd12098, %fd1667;
	sub.f64 	%fd12100, %fd1633, %fd10733;
	add.f64 	%fd12101, %fd12100, %fd1670;
	st.local.v2.f64 	[%rd4+9712], {%fd12099, %fd12101};
	sub.f64 	%fd12102, %fd1671, %fd10758;
	st.local.v2.f64 	[%rd4+9728], {%fd10796, %fd12102};
	sub.f64 	%fd12103, %fd11896, %fd10644;
	sub.f64 	%fd12104, %fd12103, %fd11363;
	sub.f64 	%fd12105, %fd12104, %fd11365;
	sub.f64 	%fd12106, %fd12105, %fd1302;
	sub.f64 	%fd12107, %fd12106, %fd1303;
	st.local.v2.f64 	[%rd4+9744], {%fd12107, %fd10796};
	add.f64 	%fd12108, %fd11603, %fd10913;
	fma.rn.f64 	%fd12109, %fd1592, 0d3FEF5C28F5C28F5C, %fd11024;
	add.f64 	%fd12110, %fd12109, %fd1596;
	fma.rn.f64 	%fd12111, %fd11047, 0d3FE8000000000000, %fd12110;
	fma.rn.f64 	%fd12112, %fd11050, 0d3FEE978D4FDF3B64, %fd12111;
	st.local.v2.f64 	[%rd4+9760], {%fd12108, %fd12112};
	st.local.v2.f64 	[%rd4+9776], {%fd10926, %fd10796};
	sub.f64 	%fd12113, %fd10939, %fd10941;
	add.f64 	%fd12114, %fd12113, %fd1666;
	st.local.v2.f64 	[%rd4+9792], {%fd12114, %fd10796};
	st.local.v2.f64 	[%rd4+9808], {%fd10796, %fd1312};
	add.f64 	%fd12115, %fd11026, %fd10607;
	mul.f64 	%fd12116, %fd10737, 0d3FB999999999999A;
	st.local.v2.f64 	[%rd4+9824], {%fd12115, %fd12116};
	neg.f64 	%fd12117, %fd10730;
	st.local.v2.f64 	[%rd4+9840], {%fd12117, %fd11597};
	fma.rn.f64 	%fd12118, %fd304, %fd4, %fd11634;
	fma.rn.f64 	%fd12119, %fd1635, 0d3FB999999999999A, %fd12118;
	st.local.v2.f64 	[%rd4+9856], {%fd12119, %fd10595};
	sub.f64 	%fd12120, %fd1289, %fd10586;
	st.local.v2.f64 	[%rd4+9872], {%fd10796, %fd12120};
	st.local.v2.f64 	[%rd4+9888], {%fd10796, %fd11830};
	st.local.v2.f64 	[%rd4+9904], {%fd10796, %fd10796};
	st.local.v2.f64 	[%rd4+9920], {%fd10796, %fd10796};
	sub.f64 	%fd12121, %fd1372, %fd10897;
	sub.f64 	%fd12122, %fd12121, %fd10899;
	sub.f64 	%fd12123, %fd12122, %fd10591;
	sub.f64 	%fd12124, %fd12123, %fd10605;
	sub.f64 	%fd12125, %fd12124, %fd10709;
	sub.f64 	%fd12126, %fd12125, %fd1630;
	sub.f64 	%fd12127, %fd12126, %fd10746;
	sub.f64 	%fd12128, %fd12127, %fd1646;
	sub.f64 	%fd12129, %fd1324, %fd10908;
	st.local.v2.f64 	[%rd4+9936], {%fd12128, %fd12129};
	add.f64 	%fd12130, %fd1294, %fd1534;
	neg.f64 	%fd12131, %fd10918;
	st.local.v2.f64 	[%rd4+9952], {%fd12130, %fd12131};
	sub.f64 	%fd12132, %fd1536, %fd10934;
	add.f64 	%fd12133, %fd1293, %fd12132;
	st.local.v2.f64 	[%rd4+9968], {%fd12133, %fd1295};
	sub.f64 	%fd12134, %fd1527, %fd10950;
	st.local.v2.f64 	[%rd4+9984], {%fd12134, %fd10796};
	neg.f64 	%fd12135, %fd10783;
	fma.rn.f64 	%fd12136, %fd1327, 0d3FC3333333333333, %fd1166;
	st.local.v2.f64 	[%rd4+10000], {%fd12136, %fd12135};
	st.local.v2.f64 	[%rd4+10016], {%fd10753, %fd10796};
	neg.f64 	%fd12137, %fd10760;
	sub.f64 	%fd12138, %fd12137, %fd10761;
	st.local.v2.f64 	[%rd4+10032], {%fd10745, %fd12138};
	st.local.v2.f64 	[%rd4+10048], {%fd10796, %fd10796};
	st.local.v2.f64 	[%rd4+10064], {%fd10796, %fd11739};
	sub.f64 	%fd12139, %fd1646, %fd10746;
	st.local.v2.f64 	[%rd4+10080], {%fd10796, %fd12139};
	neg.f64 	%fd12140, %fd10908;
	sub.f64 	%fd12141, %fd12140, %fd10909;
	sub.f64 	%fd12142, %fd12141, %fd10911;
	sub.f64 	%fd12143, %fd12142, %fd10751;
	sub.f64 	%fd12144, %fd12143, %fd10756;
	sub.f64 	%fd12145, %fd12144, %fd10757;
	sub.f64 	%fd12146, %fd12145, %fd11603;
	sub.f64 	%fd12147, %fd12146, %fd10913;
	sub.f64 	%fd12148, %fd12147, %fd10770;
	sub.f64 	%fd12149, %fd12148, %fd10771;
	sub.f64 	%fd12150, %fd12149, %fd10772;
	sub.f64 	%fd12151, %fd12150, %fd1672;
	sub.f64 	%fd12152, %fd12151, %fd1324;
	neg.f64 	%fd12153, %fd12057;
	st.local.v2.f64 	[%rd4+10096], {%fd12152, %fd12153};
	neg.f64 	%fd12154, %fd10928;
	sub.f64 	%fd12155, %fd12154, %fd10930;
	sub.f64 	%fd12156, %fd12155, %fd10932;
	neg.f64 	%fd12157, %fd11461;
	st.local.v2.f64 	[%rd4+10112], {%fd12156, %fd12157};
	neg.f64 	%fd12158, %fd11606;
	st.local.v2.f64 	[%rd4+10128], {%fd10796, %fd12158};
	sub.f64 	%fd12159, %fd11025, %fd10604;
	st.local.v2.f64 	[%rd4+10144], {%fd10796, %fd12159};
	add.f64 	%fd12160, %fd10601, %fd10601;
	st.local.v2.f64 	[%rd4+10160], {%fd12160, %fd10628};
	st.local.v2.f64 	[%rd4+10176], {%fd1298, %fd10796};
	add.f64 	%fd12161, %fd10627, %fd1553;
	add.f64 	%fd12162, %fd12161, %fd10629;
	fma.rn.f64 	%fd12163, %fd618, %fd4, %fd12162;
	neg.f64 	%fd12164, %fd10622;
	sub.f64 	%fd12165, %fd12164, %fd10623;
	add.f64 	%fd12166, %fd12165, %fd10625;
	st.local.v2.f64 	[%rd4+10192], {%fd12163, %fd12166};
	neg.f64 	%fd12167, %fd10676;
	neg.f64 	%fd12168, %fd10683;
	st.local.v2.f64 	[%rd4+10208], {%fd12167, %fd12168};
	st.local.v2.f64 	[%rd4+10224], {%fd12167, %fd12167};
	neg.f64 	%fd12169, %fd10692;
	st.local.v2.f64 	[%rd4+10240], {%fd12169, %fd10796};
	neg.f64 	%fd12170, %fd10679;
	st.local.v2.f64 	[%rd4+10256], {%fd12169, %fd12170};
	neg.f64 	%fd12171, %fd10651;
	add.f64 	%fd12172, %fd1531, %fd1531;
	st.local.v2.f64 	[%rd4+10272], {%fd12171, %fd12172};
	neg.f64 	%fd12173, %fd10659;
	st.local.v2.f64 	[%rd4+10288], {%fd12173, %fd10796};
	neg.f64 	%fd12174, %fd10603;
	neg.f64 	%fd12175, %fd10636;
	st.local.v2.f64 	[%rd4+10304], {%fd12174, %fd12175};
	sub.f64 	%fd12176, %fd11265, %fd10610;
	st.local.v2.f64 	[%rd4+10320], {%fd12176, %fd10796};
	st.local.v2.f64 	[%rd4+10336], {%fd10796, %fd10796};
	st.local.v2.f64 	[%rd4+10352], {%fd10796, %fd10605};
	neg.f64 	%fd12177, %fd10756;
	sub.f64 	%fd12178, %fd11744, %fd1534;
	sub.f64 	%fd12179, %fd12178, %fd10608;
	sub.f64 	%fd12180, %fd12179, %fd11191;
	sub.f64 	%fd12181, %fd12180, %fd10611;
	sub.f64 	%fd12182, %fd12181, %fd1547;
	sub.f64 	%fd12183, %fd12182, %fd1548;
	sub.f64 	%fd12184, %fd12183, %fd11024;
	sub.f64 	%fd12185, %fd12184, %fd1570;
	sub.f64 	%fd12186, %fd12185, %fd11041;
	sub.f64 	%fd12187, %fd12186, %fd1588;
	sub.f64 	%fd12188, %fd12187, %fd1592;
	sub.f64 	%fd12189, %fd12188, %fd1596;
	sub.f64 	%fd12190, %fd12189, %fd1606;
	sub.f64 	%fd12191, %fd12190, %fd11047;
	sub.f64 	%fd12192, %fd12191, %fd1614;
	sub.f64 	%fd12193, %fd12192, %fd11050;
	sub.f64 	%fd12194, %fd12193, %fd10728;
	sub.f64 	%fd12195, %fd12194, %fd12057;
	sub.f64 	%fd12196, %fd12195, %fd1294;
	st.local.v2.f64 	[%rd4+10368], {%fd12177, %fd12196};
	neg.f64 	%fd12197, %fd11957;
	add.f64 	%fd12198, %fd10934, %fd1550;
	add.f64 	%fd12199, %fd12198, %fd10937;
	add.f64 	%fd12200, %fd1293, %fd12199;
	st.local.v2.f64 	[%rd4+10384], {%fd12197, %fd12200};
	mul.f64 	%fd12201, %fd442, %fd1533;
	sub.f64 	%fd12202, %fd1296, %fd12201;
	neg.f64 	%fd12203, %fd11008;
	st.local.v2.f64 	[%rd4+10400], {%fd12202, %fd12203};
	add.f64 	%fd12204, %fd954, %fd954;
	st.local.v2.f64 	[%rd4+10416], {%fd10796, %fd12204};
	st.local.v2.f64 	[%rd4+10432], {%fd10736, %fd10743};
	st.local.v2.f64 	[%rd4+10448], {%fd10744, %fd1312};
	mul.f64 	%fd12205, %fd10737, 0d3FDD70A3D70A3D71;
	st.local.v2.f64 	[%rd4+10464], {%fd12205, %fd10727};
	add.f64 	%fd12206, %fd1031, %fd10730;
	add.f64 	%fd12207, %fd1317, %fd12206;
	fma.rn.f64 	%fd12208, %fd1635, 0d3FDD70A3D70A3D71, %fd1634;
	add.f64 	%fd12209, %fd12208, %fd1641;
	add.f64 	%fd12210, %fd12209, %fd1642;
	st.local.v2.f64 	[%rd4+10480], {%fd12207, %fd12210};
	st.local.v2.f64 	[%rd4+10496], {%fd10796, %fd10796};
	neg.f64 	%fd12211, %fd10735;
	st.local.v2.f64 	[%rd4+10512], {%fd10708, %fd12211};
	sub.f64 	%fd12212, %fd1629, %fd10724;
	add.f64 	%fd12213, %fd11737, %fd10722;
	st.local.v2.f64 	[%rd4+10528], {%fd12212, %fd12213};
	st.local.v2.f64 	[%rd4+10544], {%fd10796, %fd10796};
	sub.f64 	%fd12214, %fd1630, %fd10709;
	st.local.v2.f64 	[%rd4+10560], {%fd10796, %fd12214};
	neg.f64 	%fd12215, %fd10770;
	sub.f64 	%fd12216, %fd12215, %fd10771;
	sub.f64 	%fd12217, %fd12216, %fd10772;
	neg.f64 	%fd12218, %fd10728;
	st.local.v2.f64 	[%rd4+10576], {%fd12217, %fd12218};
	sub.f64 	%fd12219, %fd12131, %fd10919;
	sub.f64 	%fd12220, %fd12219, %fd10921;
	add.f64 	%fd12221, %fd10715, %fd10715;
	sub.f64 	%fd12222, %fd12220, %fd12221;
	add.f64 	%fd12223, %fd10717, %fd10717;
	sub.f64 	%fd12224, %fd12222, %fd12223;
	sub.f64 	%fd12225, %fd12224, %fd10924;
	sub.f64 	%fd12226, %fd12225, %fd10725;
	sub.f64 	%fd12227, %fd12226, %fd11957;
	sub.f64 	%fd12228, %fd12227, %fd10729;
	sub.f64 	%fd12229, %fd12228, %fd10926;
	sub.f64 	%fd12230, %fd12229, %fd10928;
	sub.f64 	%fd12231, %fd12230, %fd10930;
	sub.f64 	%fd12232, %fd12231, %fd10932;
	neg.f64 	%fd12233, %fd11576;
	st.local.v2.f64 	[%rd4+10592], {%fd12232, %fd12233};
	sub.f64 	%fd12234, %fd11056, %fd11526;
	st.local.v2.f64 	[%rd4+10608], {%fd10796, %fd12234};
	st.local.v2.f64 	[%rd4+10624], {%fd10796, %fd1326};
	st.local.v2.f64 	[%rd4+10640], {%fd1315, %fd11339};
	neg.f64 	%fd12235, %fd10607;
	st.local.v2.f64 	[%rd4+10656], {%fd12235, %fd11248};
	add.f64 	%fd12236, %fd274, %fd10700;
	add.f64 	%fd12237, %fd1307, %fd12236;
	add.f64 	%fd12238, %fd532, %fd10617;
	fma.rn.f64 	%fd12239, %fd1300, 0d3FE55810624DD2F2, %fd12238;
	st.local.v2.f64 	[%rd4+10672], {%fd12237, %fd12239};
	add.f64 	%fd12240, %fd274, %fd10670;
	add.f64 	%fd12241, %fd1307, %fd12240;
	st.local.v2.f64 	[%rd4+10688], {%fd10615, %fd12241};
	neg.f64 	%fd12242, %fd10629;
	add.f64 	%fd12243, %fd448, %fd1297;
	st.local.v2.f64 	[%rd4+10704], {%fd12243, %fd12242};
	neg.f64 	%fd12244, %fd10624;
	sub.f64 	%fd12245, %fd12244, %fd10625;
	st.local.v2.f64 	[%rd4+10720], {%fd11140, %fd12245};
	st.local.v2.f64 	[%rd4+10736], {%fd11253, %fd10683};
	st.local.v2.f64 	[%rd4+10752], {%fd11607, %fd1299};
	mul.f64 	%fd12246, %fd10676, 0d3FEAE147AE147AE1;
	st.local.v2.f64 	[%rd4+10768], {%fd12246, %fd12136};
	st.local.v2.f64 	[%rd4+10784], {%fd10796, %fd11500};
	add.f64 	%fd12247, %fd11140, %fd10699;
	sub.f64 	%fd12248, %fd10692, %fd10694;
	st.local.v2.f64 	[%rd4+10800], {%fd12247, %fd12248};
	st.local.v2.f64 	[%rd4+10816], {%fd10796, %fd11609};
	add.f64 	%fd12249, %fd1031, %fd1317;
	st.local.v2.f64 	[%rd4+10832], {%fd12249, %fd11610};
	sub.f64 	%fd12250, %fd10659, %fd10660;
	add.f64 	%fd12251, %fd12250, %fd10661;
	st.local.v2.f64 	[%rd4+10848], {%fd10796, %fd12251};
	sub.f64 	%fd12252, %fd10603, %fd10606;
	st.local.v2.f64 	[%rd4+10864], {%fd10796, %fd12252};
	sub.f64 	%fd12253, %fd1539, %fd10612;
	add.f64 	%fd12254, %fd12253, %fd1541;
	add.f64 	%fd12255, %fd12254, %fd1580;
	add.f64 	%fd12256, %fd12255, %fd1581;
	add.f64 	%fd12257, %fd12256, %fd1601;
	add.f64 	%fd12258, %fd12257, %fd1616;
	add.f64 	%fd12259, %fd12258, %fd1617;
	st.local.v2.f64 	[%rd4+10880], {%fd12080, %fd12259};
	st.local.v2.f64 	[%rd4+10896], {%fd10796, %fd10796};
	st.local.v2.f64 	[%rd4+10912], {%fd10796, %fd10796};
	neg.f64 	%fd12260, %fd10605;
	sub.f64 	%fd12261, %fd10756, %fd10757;
	st.local.v2.f64 	[%rd4+10928], {%fd12260, %fd12261};
	fma.rn.f64 	%fd12262, %fd10608, 0d4000000000000000, %fd11743;
	add.f64 	%fd12263, %fd12262, %fd10611;
	add.f64 	%fd12264, %fd12263, %fd11024;
	add.f64 	%fd12265, %fd12264, %fd1570;
	add.f64 	%fd12266, %fd12265, %fd11041;
	add.f64 	%fd12267, %fd12266, %fd11258;
	fma.rn.f64 	%fd12268, %fd1592, 0d3FEF5C28F5C28F5C, %fd12267;
	add.f64 	%fd12269, %fd12268, %fd1596;
	fma.rn.f64 	%fd12270, %fd1606, 0d3FEAE147AE147AE1, %fd12269;
	add.f64 	%fd12271, %fd12270, %fd11047;
	fma.rn.f64 	%fd12272, %fd1614, 0d3FEF851EB851EB85, %fd12271;
	add.f64 	%fd12273, %fd12272, %fd11510;
	add.f64 	%fd12274, %fd12273, %fd10728;
	add.f64 	%fd12275, %fd12274, %fd12057;
	sub.f64 	%fd12276, %fd11957, %fd10729;
	st.local.v2.f64 	[%rd4+10944], {%fd12275, %fd12276};
	neg.f64 	%fd12277, %fd10934;
	sub.f64 	%fd12278, %fd12277, %fd11745;
	sub.f64 	%fd12279, %fd12278, %fd1536;
	sub.f64 	%fd12280, %fd12279, %fd10609;
	sub.f64 	%fd12281, %fd12280, %fd11424;
	sub.f64 	%fd12282, %fd12281, %fd10613;
	sub.f64 	%fd12283, %fd12282, %fd1549;
	sub.f64 	%fd12284, %fd12283, %fd1550;
	sub.f64 	%fd12285, %fd12284, %fd10937;
	sub.f64 	%fd12286, %fd12285, %fd11196;
	sub.f64 	%fd12287, %fd12286, %fd11154;
	sub.f64 	%fd12288, %fd12287, %fd11576;
	sub.f64 	%fd12289, %fd12288, %fd11461;
	sub.f64 	%fd12290, %fd12289, %fd1293;
	add.f64 	%fd12291, %fd12201, %fd12201;
	sub.f64 	%fd12292, %fd12291, %fd11226;
	add.f64 	%fd12293, %fd12292, %fd10614;
	add.f64 	%fd12294, %fd12293, %fd10939;
	add.f64 	%fd12295, %fd12294, %fd1571;
	add.f64 	%fd12296, %fd12295, %fd10945;
	add.f64 	%fd12297, %fd1295, %fd12296;
	st.local.v2.f64 	[%rd4+10960], {%fd12290, %fd12297};
	sub.f64 	%fd12298, %fd11008, %fd11176;
	add.f64 	%fd12299, %fd12298, %fd10952;
	st.local.v2.f64 	[%rd4+10976], {%fd12299, %fd10796};
	st.local.v2.f64 	[%rd4+10992], {%fd11027, %fd12243};
	add.f64 	%fd12300, %fd12026, %fd10755;
	st.local.v2.f64 	[%rd4+11008], {%fd10616, %fd12300};
	neg.f64 	%fd12301, %fd10703;
	neg.f64 	%fd12302, %fd10674;
	st.local.v2.f64 	[%rd4+11024], {%fd12301, %fd12302};
	neg.f64 	%fd12303, %fd10778;
	add.f64 	%fd12304, %fd10730, %fd10731;
	add.f64 	%fd12305, %fd1316, %fd12304;
	st.local.v2.f64 	[%rd4+11040], {%fd12303, %fd12305};
	neg.f64 	%fd12306, %fd10652;
	neg.f64 	%fd12307, %fd10655;
	st.local.v2.f64 	[%rd4+11056], {%fd12306, %fd12307};
	neg.f64 	%fd12308, %fd10661;
	st.local.v2.f64 	[%rd4+11072], {%fd12308, %fd10796};
	neg.f64 	%fd12309, %fd10637;
	st.local.v2.f64 	[%rd4+11088], {%fd10606, %fd12309};
	st.local.v2.f64 	[%rd4+11104], {%fd1540, %fd1631};
	st.local.v2.f64 	[%rd4+11120], {%fd10796, %fd1648};
	neg.f64 	%fd12310, %fd10644;
	st.local.v2.f64 	[%rd4+11136], {%fd12310, %fd1630};
	neg.f64 	%fd12311, %fd10608;
	st.local.v2.f64 	[%rd4+11152], {%fd10796, %fd12311};
	sub.f64 	%fd12312, %fd11745, %fd10609;
	st.local.v2.f64 	[%rd4+11168], {%fd10796, %fd12312};
	neg.f64 	%fd12313, %fd12201;
	sub.f64 	%fd12314, %fd12313, %fd11226;
	sub.f64 	%fd12315, %fd12314, %fd10614;
	sub.f64 	%fd12316, %fd12315, %fd10939;
	sub.f64 	%fd12317, %fd12316, %fd10941;
	sub.f64 	%fd12318, %fd12317, %fd1571;
	sub.f64 	%fd12319, %fd12318, %fd1575;
	sub.f64 	%fd12320, %fd12319, %fd10945;
	sub.f64 	%fd12321, %fd12320, %fd1586;
	sub.f64 	%fd12322, %fd12321, %fd1620;
	sub.f64 	%fd12323, %fd12322, %fd1666;
	sub.f64 	%fd12324, %fd12323, %fd1295;
	sub.f64 	%fd12325, %fd12324, %fd1296;
	neg.f64 	%fd12326, %fd10952;
	st.local.v2.f64 	[%rd4+11184], {%fd12325, %fd12326};
	st.local.v2.f64 	[%rd4+11200], {%fd10796, %fd11095};
	st.local.v2.f64 	[%rd4+11216], {%fd10775, %fd11140};
	st.local.v2.f64 	[%rd4+11232], {%fd10831, %fd1301};
	st.local.v2.f64 	[%rd4+11248], {%fd1301, %fd1301};
	fma.rn.f64 	%fd12327, %fd1300, 0d3FE55810624DD2F2, %fd532;
	st.local.v2.f64 	[%rd4+11264], {%fd12327, %fd10646};
	st.local.v2.f64 	[%rd4+11280], {%fd11234, %fd10796};
	st.local.v2.f64 	[%rd4+11296], {%fd12059, %fd11263};
	add.f64 	%fd12328, %fd10600, %fd10723;
	st.local.v2.f64 	[%rd4+11312], {%fd12328, %fd10634};
	neg.f64 	%fd12329, %fd10620;
	sub.f64 	%fd12330, %fd12329, %fd10621;
	add.f64 	%fd12331, %fd12330, %fd10622;
	st.local.v2.f64 	[%rd4+11328], {%fd11140, %fd12331};
	sub.f64 	%fd12332, %fd11253, %fd10675;
	fma.rn.f64 	%fd12333, %fd10677, 0d3FE999999999999A, %fd12332;
	sub.f64 	%fd12334, %fd11649, %fd10682;
	st.local.v2.f64 	[%rd4+11344], {%fd12333, %fd12334};
	st.local.v2.f64 	[%rd4+11360], {%fd1309, %fd11323};
	mul.f64 	%fd12335, %fd10677, 0d3FF3AE147AE147AE;
	sub.f64 	%fd12336, %fd12335, %fd10675;
	fma.rn.f64 	%fd12337, %fd10676, 0d3FE1EB851EB851EC, %fd12336;
	st.local.v2.f64 	[%rd4+11376], {%fd12337, %fd11809};
	st.local.v2.f64 	[%rd4+11392], {%fd1301, %fd11813};
	mul.f64 	%fd12338, %fd10672, 0d3FD0A3D70A3D70A4;
	fma.rn.f64 	%fd12339, %fd1303, 0d3FB2F1A9FBE76C8B, %fd10685;
	st.local.v2.f64 	[%rd4+11408], {%fd12338, %fd12339};
	sub.f64 	%fd12340, %fd11500, %fd10704;
	add.f64 	%fd12341, %fd10695, %fd12340;
	add.f64 	%fd12342, %fd10705, %fd12341;
	fma.rn.f64 	%fd12343, %fd10689, 0d3FD47AE147AE147B, %fd11347;
	st.local.v2.f64 	[%rd4+11424], {%fd12342, %fd12343};
	sub.f64 	%fd12344, %fd12072, %fd10691;
	fma.rn.f64 	%fd12345, %fd10695, 0d3FEC000000000000, %fd12344;
	add.f64 	%fd12346, %fd10696, %fd12345;
	st.local.v2.f64 	[%rd4+11440], {%fd11241, %fd12346};
	sub.f64 	%fd12347, %fd11609, %fd10678;
	st.local.v2.f64 	[%rd4+11456], {%fd10777, %fd12347};
	sub.f64 	%fd12348, %fd10651, %fd10650;
	add.f64 	%fd12349, %fd12348, %fd10652;
	add.f64 	%fd12350, %fd12349, %fd10653;
	fma.rn.f64 	%fd12351, %fd10664, 0d3FEA3D70A3D70A3D, %fd12350;
	st.local.v2.f64 	[%rd4+11472], {%fd12351, %fd1305};
	add.f64 	%fd12352, %fd11658, %fd10662;
	fma.rn.f64 	%fd12353, %fd1578, 0d3FEA3D70A3D70A3D, %fd12352;
	mul.f64 	%fd12354, %fd356, %fd4;
	sub.f64 	%fd12355, %fd12354, %fd10593;
	sub.f64 	%fd12356, %fd12355, %fd10594;
	sub.f64 	%fd12357, %fd12356, %fd10595;
	st.local.v2.f64 	[%rd4+11488], {%fd12353, %fd12357};
	sub.f64 	%fd12358, %fd10589, %fd10592;
	fma.rn.f64 	%fd12359, %fd1567, 0d3FC0A3D70A3D70A4, %fd12358;
	fma.rn.f64 	%fd12360, %fd1584, 0d3FD0A3D70A3D70A4, %fd12359;
	fma.rn.f64 	%fd12361, %fd1608, 0d3FD47AE147AE147B, %fd12360;
	fma.rn.f64 	%fd12362, %fd1618, 0d3FD0000000000000, %fd12361;
	sub.f64 	%fd12363, %fd10636, %fd10635;
	add.f64 	%fd12364, %fd12363, %fd10637;
	add.f64 	%fd12365, %fd12364, %fd11768;
	add.f64 	%fd12366, %fd12365, %fd1572;
	add.f64 	%fd12367, %fd12366, %fd11670;
	fma.rn.f64 	%fd12368, %fd1589, 0d3FE999999999999A, %fd12367;
	fma.rn.f64 	%fd12369, %fd1597, 0d3FD3333333333333, %fd12368;
	fma.rn.f64 	%fd12370, %fd1604, 0d3FF3AE147AE147AE, %fd12369;
	fma.rn.f64 	%fd12371, %fd11290, 0d3FEC000000000000, %fd12370;
	add.f64 	%fd12372, %fd12371, %fd11292;
	add.f64 	%fd12373, %fd12372, %fd10735;
	add.f64 	%fd12374, %fd12373, %fd10761;
	st.local.v2.f64 	[%rd4+11504], {%fd12362, %fd12374};
	sub.f64 	%fd12375, %fd10893, %fd10596;
	add.f64 	%fd12376, %fd12375, %fd1530;
	add.f64 	%fd12377, %fd12376, %fd1558;
	add.f64 	%fd12378, %fd12377, %fd10643;
	add.f64 	%fd12379, %fd12378, %fd1564;
	add.f64 	%fd12380, %fd12379, %fd1599;
	fma.rn.f64 	%fd12381, %fd10724, 0d3FEE147AE147AE14, %fd12380;
	add.f64 	%fd12382, %fd12381, %fd1662;
	add.f64 	%fd12383, %fd12382, %fd1665;
	add.f64 	%fd12384, %fd12383, %fd10832;
	neg.f64 	%fd12385, %fd10721;
	sub.f64 	%fd12386, %fd12385, %fd10722;
	add.f64 	%fd12387, %fd12386, %fd1627;
	add.f64 	%fd12388, %fd12387, %fd10733;
	st.local.v2.f64 	[%rd4+11520], {%fd12384, %fd12388};
	sub.f64 	%fd12389, %fd10758, %fd10750;
	st.local.v2.f64 	[%rd4+11536], {%fd10796, %fd12389};
	add.f64 	%fd12390, %fd1303, %fd11366;
	neg.f64 	%fd12391, %fd10591;
	st.local.v2.f64 	[%rd4+11552], {%fd12390, %fd12391};
	sub.f64 	%fd12392, %fd10913, %fd10751;
	sub.f64 	%fd12393, %fd1547, %fd10611;
	add.f64 	%fd12394, %fd12393, %fd11024;
	add.f64 	%fd12395, %fd12394, %fd1570;
	add.f64 	%fd12396, %fd12395, %fd11258;
	fma.rn.f64 	%fd12397, %fd1592, 0d3FEF5C28F5C28F5C, %fd12396;
	add.f64 	%fd12398, %fd12397, %fd11247;
	fma.rn.f64 	%fd12399, %fd11047, 0d3FE8000000000000, %fd12398;
	add.f64 	%fd12400, %fd12399, %fd11510;
	st.local.v2.f64 	[%rd4+11568], {%fd12392, %fd12400};
	sub.f64 	%fd12401, %fd11955, %fd10725;
	add.f64 	%fd12402, %fd12401, %fd10926;
	neg.f64 	%fd12403, %fd10613;
	st.local.v2.f64 	[%rd4+11584], {%fd12402, %fd12403};
	sub.f64 	%fd12404, %fd10939, %fd10614;
	add.f64 	%fd12405, %fd12404, %fd10941;
	add.f64 	%fd12406, %fd12405, %fd1571;
	neg.f64 	%fd12407, %fd10950;
	sub.f64 	%fd12408, %fd12407, %fd10854;
	sub.f64 	%fd12409, %fd12408, %fd1525;
	sub.f64 	%fd12410, %fd12409, %fd1526;
	sub.f64 	%fd12411, %fd12410, %fd1527;
	sub.f64 	%fd12412, %fd12411, %fd11904;
	add.f64 	%fd12413, %fd10598, %fd10598;
	sub.f64 	%fd12414, %fd12412, %fd12413;
	sub.f64 	%fd12415, %fd12414, %fd11008;
	sub.f64 	%fd12416, %fd12415, %fd11176;
	sub.f64 	%fd12417, %fd12416, %fd10952;
	sub.f64 	%fd12418, %fd12417, %fd1545;
	sub.f64 	%fd12419, %fd12418, %fd1546;
	sub.f64 	%fd12420, %fd12419, %fd11452;
	sub.f64 	%fd12421, %fd12420, %fd1569;
	sub.f64 	%fd12422, %fd12421, %fd11151;
	sub.f64 	%fd12423, %fd12422, %fd11054;
	sub.f64 	%fd12424, %fd12423, %fd1587;
	sub.f64 	%fd12425, %fd12424, %fd1591;
	sub.f64 	%fd12426, %fd12425, %fd1595;
	sub.f64 	%fd12427, %fd12426, %fd1605;
	sub.f64 	%fd12428, %fd12427, %fd11221;
	sub.f64 	%fd12429, %fd12428, %fd1613;
	sub.f64 	%fd12430, %fd12429, %fd11160;
	sub.f64 	%fd12431, %fd12430, %fd11961;
	sub.f64 	%fd12432, %fd12431, %fd11056;
	sub.f64 	%fd12433, %fd12432, %fd11526;
	sub.f64 	%fd12434, %fd12433, %fd11714;
	sub.f64 	%fd12435, %fd12434, %fd11606;
	sub.f64 	%fd12436, %fd12435, %fd1669;
	st.local.v2.f64 	[%rd4+11600], {%fd12406, %fd12436};
	neg.f64 	%fd12437, %fd10788;
	st.local.v2.f64 	[%rd4+11616], {%fd10796, %fd12437};
	st.local.v2.f64 	[%rd4+11632], {%fd10723, %fd10718};
	st.local.v2.f64 	[%rd4+11648], {%fd10732, %fd10741};
	neg.f64 	%fd12438, %fd10792;
	st.local.v2.f64 	[%rd4+11664], {%fd10734, %fd12438};
	st.local.v2.f64 	[%rd4+11680], {%fd10796, %fd10796};
	neg.f64 	%fd12439, %fd10785;
	st.local.v2.f64 	[%rd4+11696], {%fd12439, %fd10781};
	neg.f64 	%fd12440, %fd10786;
	neg.f64 	%fd12441, %fd10794;
	st.local.v2.f64 	[%rd4+11712], {%fd12440, %fd12441};
	st.local.v2.f64 	[%rd4+11728], {%fd10742, %fd10796};
	st.local.v2.f64 	[%rd4+11744], {%fd10796, %fd10796};
	st.local.v2.f64 	[%rd4+11760], {%fd10796, %fd10796};
	mul.f64 	%fd12442, %fd10724, 0d3FAEB851EB851EB8;
	sub.f64 	%fd12443, %fd12442, %fd10726;
	st.local.v2.f64 	[%rd4+11776], {%fd10796, %fd12443};
	add.f64 	%fd12444, %fd1626, %fd10721;
	add.f64 	%fd12445, %fd12444, %fd1627;
	add.f64 	%fd12446, %fd12445, %fd1632;
	add.f64 	%fd12447, %fd12446, %fd10733;
	add.f64 	%fd12448, %fd12447, %fd1633;
	add.f64 	%fd12449, %fd12448, %fd1639;
	add.f64 	%fd12450, %fd12449, %fd1640;
	add.f64 	%fd12451, %fd12450, %fd1670;
	st.local.v2.f64 	[%rd4+11792], {%fd12451, %fd10796};
	st.local.v2.f64 	[%rd4+11808], {%fd10796, %fd11363};
	st.local.v2.f64 	[%rd4+11824], {%fd10796, %fd10796};
	mul.f64 	%fd12452, %fd10924, 0d3FAEB851EB851EB8;
	st.local.v2.f64 	[%rd4+11840], {%fd10796, %fd12452};
	st.local.v2.f64 	[%rd4+11856], {%fd10796, %fd10796};
	sub.f64 	%fd12453, %fd11911, %fd1313;
	sub.f64 	%fd12454, %fd12453, %fd1678;
	sub.f64 	%fd12455, %fd12454, %fd1679;
	sub.f64 	%fd12456, %fd12455, %fd1681;
	sub.f64 	%fd12457, %fd12456, %fd1685;
	sub.f64 	%fd12458, %fd12457, %fd1687;
	st.local.v2.f64 	[%rd4+11872], {%fd11961, %fd12458};
	sub.f64 	%fd12459, %fd32397, %fd32817;
	abs.f64 	%fd12460, %fd12459;
	min.f64 	%fd32958, %fd1512, %fd12460;
	mov.b32 	%r3302, 0;
	mov.pred 	%p1129, -1;
	mov.u32 	%r3303, %r3302;
$L__BB1_852:
	mov.u32 	%r633, %r3302;
	ld.param.f64 	%fd32398, [_Z15Rosenbrock_ros3PdddS_PiiiiiddddddddPKdS2_S2_S2_S2_S2_S2_S2_i_param_2];
	ld.param.f64 	%fd32393, [_Z15Rosenbrock_ros3PdddS_PiiiiiddddddddPKdS2_S2_S2_S2_S2_S2_S2_i_param_1];
	setp.ltu.f64 	%p1023, %fd32398, %fd32393;
	neg.f64 	%fd12461, %fd32958;
	selp.f64 	%fd2105, %fd12461, %fd32958, %p1023;
	mov.b32 	%r3304, 0;
	mov.b64 	%rd554, 0;
$L__BB1_853:
	add.s64 	%rd460, %rd4, %rd554;
	ld.local.v2.f64 	{%fd12462, %fd12463}, [%rd460];
	neg.f64 	%fd12464, %fd12462;
	add.s64 	%rd461, %rd5, %rd554;
	neg.f64 	%fd12465, %fd12463;
	st.local.v2.f64 	[%rd461], {%fd12464, %fd12465};
	add.s32 	%r3304, %r3304, 2;
	add.s64 	%rd554, %rd554, 16;
	setp.ne.s32 	%p1024, %r3304, 1486;
	@%p1024 bra 	$L__BB1_853;
	ld.param.u32 	%r3213, [_Z15Rosenbrock_ros3PdddS_PiiiiiddddddddPKdS2_S2_S2_S2_S2_S2_S2_i_param_5];
	mul.f64 	%fd12466, %fd2105, 0d3FDBE53CB1D33509;
	rcp.rn.f64 	%fd12467, %fd12466;
	setp.ne.s32 	%p1025, %r3213, 0;
	ld.local.v2.f64 	{%fd12468, %fd12469}, [%rd5];
	add.f64 	%fd12470, %fd12467, %fd12468;
	add.f64 	%fd12471, %fd12467, %fd12469;
	st.local.v2.f64 	[%rd5], {%fd12470, %fd12471};
	ld.local.v2.f64 	{%fd12472, %fd12473}, [%rd5+16];
	add.f64 	%fd12474, %fd12467, %fd12472;
	add.f64 	%fd12475, %fd12467, %fd12473;
	st.local.v2.f64 	[%rd5+16], {%fd12474, %fd12475};
	ld.local.v2.f64 	{%fd12476, %fd12477}, [%rd5+32];
	add.f64 	%fd12478, %fd12467, %fd12476;
	add.f64 	%fd12479, %fd12467, %fd12477;
	st.local.v2.f64 	[%rd5+32], {%fd12478, %fd12479};
	ld.local.v2.f64 	{%fd12480, %fd12481}, [%rd5+48];
	add.f64 	%fd12482, %fd12467, %fd12480;
	st.local.f64 	[%rd5+48], %fd12482;
	ld.local.v2.f64 	{%fd12483, %fd12484}, [%rd5+64];
	add.f64 	%fd12485, %fd12467, %fd12484;
	st.local.f64 	[%rd5+72], %fd12485;
	ld.local.v2.f64 	{%fd12486, %fd12487}, [%rd5+192];
	add.f64 	%fd12488, %fd12467, %fd12487;
	st.local.f64 	[%rd5+200], %fd12488;
	ld.local.v2.f64 	{%fd12489, %fd12490}, [%rd5+224];
	add.f64 	%fd12491, %fd12467, %fd12490;
	st.local.f64 	[%rd5+232], %fd12491;
	ld.local.f64 	%fd12492, [%rd5+304];
	add.f64 	%fd12493, %fd12467, %fd12492;
	st.local.f64 	[%rd5+304], %fd12493;
	ld.local.f64 	%fd12494, [%rd5+344];
	add.f64 	%fd12495, %fd12467, %fd12494;
	st.local.f64 	[%rd5+344], %fd12495;
	ld.local.f64 	%fd12496, [%rd5+368];
	add.f64 	%fd12497, %fd12467, %fd12496;
	st.local.f64 	[%rd5+368], %fd12497;
	ld.local.f64 	%fd12498, [%rd5+384];
	add.f64 	%fd12499, %fd12467, %fd12498;
	st.local.f64 	[%rd5+384], %fd12499;
	ld.local.v2.f64 	{%fd12500, %fd12501}, [%rd5+416];
	add.f64 	%fd12502, %fd12467, %fd12500;
	st.local.f64 	[%rd5+416], %fd12502;
	ld.local.f64 	%fd12503, [%rd5+464];
	add.f64 	%fd12504, %fd12467, %fd12503;
	st.local.f64 	[%rd5+464], %fd12504;
	ld.local.f64 	%fd12505, [%rd5+480];
	add.f64 	%fd12506, %fd12467, %fd12505;
	st.local.f64 	[%rd5+480], %fd12506;
	ld.local.f64 	%fd12507, [%rd5+496];
	add.f64 	%fd12508, %fd12467, %fd12507;
	st.local.f64 	[%rd5+496], %fd12508;
	ld.local.f64 	%fd12509, [%rd5+512];
	add.f64 	%fd12510, %fd12467, %fd12509;
	st.local.f64 	[%rd5+512], %fd12510;
	ld.local.v2.f64 	{%fd12511, %fd12512}, [%rd5+544];
	add.f64 	%fd12513, %fd12467, %fd12511;
	add.f64 	%fd12514, %fd12467, %fd12512;
	st.local.v2.f64 	[%rd5+544], {%fd12513, %fd12514};
	ld.local.f64 	%fd12515, [%rd5+576];
	add.f64 	%fd12516, %fd12467, %fd12515;
	st.local.f64 	[%rd5+576], %fd12516;
	ld.local.f64 	%fd12517, [%rd5+600];
	add.f64 	%fd12518, %fd12467, %fd12517;
	st.local.f64 	[%rd5+600], %fd12518;
	ld.local.f64 	%fd12519, [%rd5+896];
	add.f64 	%fd12520, %fd12467, %fd12519;
	st.local.f64 	[%rd5+896], %fd12520;
	ld.local.f64 	%fd12521, [%rd5+984];
	add.f64 	%fd12522, %fd12467, %fd12521;
	st.local.f64 	[%rd5+984], %fd12522;
	ld.local.f64 	%fd12523, [%rd5+1120];
	add.f64 	%fd12524, %fd12467, %fd12523;
	st.local.f64 	[%rd5+1120], %fd12524;
	ld.local.f64 	%fd12525, [%rd5+1184];
	add.f64 	%fd12526, %fd12467, %fd12525;
	st.local.f64 	[%rd5+1184], %fd12526;
	ld.local.f64 	%fd12527, [%rd5+1304];
	add.f64 	%fd12528, %fd12467, %fd12527;
	st.local.f64 	[%rd5+1304], %fd12528;
	ld.local.f64 	%fd12529, [%rd5+1360];
	add.f64 	%fd12530, %fd12467, %fd12529;
	st.local.f64 	[%rd5+1360], %fd12530;
	ld.local.f64 	%fd12531, [%rd5+1456];
	add.f64 	%fd12532, %fd12467, %fd12531;
	st.local.f64 	[%rd5+1456], %fd12532;
	ld.local.f64 	%fd12533, [%rd5+1480];
	add.f64 	%fd12534, %fd12467, %fd12533;
	st.local.f64 	[%rd5+1480], %fd12534;
	ld.local.v2.f64 	{%fd12535, %fd12536}, [%rd5+1520];
	add.f64 	%fd12537, %fd12467, %fd12535;
	st.local.f64 	[%rd5+1520], %fd12537;
	ld.local.v2.f64 	{%fd12538, %fd12539}, [%rd5+1552];
	add.f64 	%fd12540, %fd12467, %fd12538;
	st.local.f64 	[%rd5+1552], %fd12540;
	ld.local.f64 	%fd12541, [%rd5+1616];
	add.f64 	%fd12542, %fd12467, %fd12541;
	st.local.f64 	[%rd5+1616], %fd12542;
	ld.local.v2.f64 	{%fd12543, %fd12544}, [%rd5+1648];
	add.f64 	%fd12545, %fd12467, %fd12543;
	st.local.f64 	[%rd5+1648], %fd12545;
	ld.local.v2.f64 	{%fd12546, %fd12547}, [%rd5+1856];
	add.f64 	%fd12548, %fd12467, %fd12547;
	st.local.f64 	[%rd5+1864], %fd12548;
	ld.local.f64 	%fd12549, [%rd5+1952];
	add.f64 	%fd12550, %fd12467, %fd12549;
	st.local.f64 	[%rd5+1952], %fd12550;
	ld.local.f64 	%fd12551, [%rd5+2008];
	add.f64 	%fd12552, %fd12467, %fd12551;
	st.local.f64 	[%rd5+2008], %fd12552;
	ld.local.f64 	%fd12553, [%rd5+2040];
	add.f64 	%fd12554, %fd12467, %fd12553;
	st.local.f64 	[%rd5+2040], %fd12554;
	ld.local.f64 	%fd12555, [%rd5+2064];
	add.f64 	%fd12556, %fd12467, %fd12555;
	st.local.f64 	[%rd5+2064], %fd12556;
	ld.local.v2.f64 	{%fd12557, %fd12558}, [%rd5+2080];
	add.f64 	%fd12559, %fd12467, %fd12557;
	st.local.f64 	[%rd5+2080], %fd12559;
	ld.local.v2.f64 	{%fd12560, %fd12561}, [%rd5+2096];
	add.f64 	%fd12562, %fd12467, %fd12560;
	st.local.f64 	[%rd5+2096], %fd12562;
	ld.local.v2.f64 	{%fd12563, %fd12564}, [%rd5+2112];
	add.f64 	%fd12565, %fd12467, %fd12563;
	st.local.f64 	[%rd5+2112], %fd12565;
	ld.local.v2.f64 	{%fd12566, %fd12567}, [%rd5+2128];
	add.f64 	%fd12568, %fd12467, %fd12566;
	st.local.f64 	[%rd5+2128], %fd12568;
	ld.local.f64 	%fd12569, [%rd5+2144];
	add.f64 	%fd12570, %fd12467, %fd12569;
	st.local.f64 	[%rd5+2144], %fd12570;
	ld.local.f64 	%fd12571, [%rd5+2160];
	add.f64 	%fd12572, %fd12467, %fd12571;
	st.local.f64 	[%rd5+2160], %fd12572;
	ld.local.f64 	%fd12573, [%rd5+2176];
	add.f64 	%fd12574, %fd12467, %fd12573;
	st.local.f64 	[%rd5+2176], %fd12574;
	ld.local.v2.f64 	{%fd12575, %fd12576}, [%rd5+2208];
	add.f64 	%fd12577, %fd12467, %fd12575;
	st.local.f64 	[%rd5+2208], %fd12577;
	ld.local.v2.f64 	{%fd12578, %fd12579}, [%rd5+2224];
	add.f64 	%fd12580, %fd12467, %fd12578;
	st.local.f64 	[%rd5+2224], %fd12580;
	ld.local.v2.f64 	{%fd12581, %fd12582}, [%rd5+2240];
	add.f64 	%fd12583, %fd12467, %fd12581;
	st.local.f64 	[%rd5+2240], %fd12583;
	ld.local.f64 	%fd12584, [%rd5+2256];
	add.f64 	%fd12585, %fd12467, %fd12584;
	st.local.f64 	[%rd5+2256], %fd12585;
	ld.local.f64 	%fd12586, [%rd5+2280];
	add.f64 	%fd12587, %fd12467, %fd12586;
	st.local.f64 	[%rd5+2280], %fd12587;
	ld.local.f64 	%fd12588, [%rd5+2304];
	add.f64 	%fd12589, %fd12467, %fd12588;
	st.local.f64 	[%rd5+2304], %fd12589;
	ld.local.v2.f64 	{%fd12590, %fd12591}, [%rd5+2320];
	add.f64 	%fd12592, %fd12467, %fd12590;
	st.local.f64 	[%rd5+2320], %fd12592;
	ld.local.f64 	%fd12593, [%rd5+2336];
	add.f64 	%fd12594, %fd12467, %fd12593;
	st.local.f64 	[%rd5+2336], %fd12594;
	ld.local.f64 	%fd12595, [%rd5+2352];
	add.f64 	%fd12596, %fd12467, %fd12595;
	st.local.f64 	[%rd5+2352], %fd12596;
	ld.local.f64 	%fd12597, [%rd5+2368];
	add.f64 	%fd12598, %fd12467, %fd12597;
	st.local.f64 	[%rd5+2368], %fd12598;
	ld.local.v2.f64 	{%fd12599, %fd12600}, [%rd5+2400];
	add.f64 	%fd12601, %fd12467, %fd12599;
	st.local.f64 	[%rd5+2400], %fd12601;
	ld.local.v2.f64 	{%fd12602, %fd12603}, [%rd5+2416];
	add.f64 	%fd12604, %fd12467, %fd12603;
	st.local.f64 	[%rd5+2424], %fd12604;
	ld.local.v2.f64 	{%fd12605, %fd12606}, [%rd5+2448];
	add.f64 	%fd12607, %fd12467, %fd12605;
	st.local.f64 	[%rd5+2448], %fd12607;
	ld.local.v2.f64 	{%fd12608, %fd12609}, [%rd5+2480];
	add.f64 	%fd12610, %fd12467, %fd12608;
	st.local.f64 	[%rd5+2480], %fd12610;
	ld.local.v2.f64 	{%fd12611, %fd12612}, [%rd5+2512];
	add.f64 	%fd12613, %fd12467, %fd12612;
	st.local.f64 	[%rd5+2520], %fd12613;
	ld.local.v2.f64 	{%fd12614, %fd12615}, [%rd5+2544];
	add.f64 	%fd12616, %fd12467, %fd12615;
	st.local.f64 	[%rd5+2552], %fd12616;
	ld.local.v2.f64 	{%fd12617, %fd12618}, [%rd5+2576];
	add.f64 	%fd12619, %fd12467, %fd12618;
	st.local.f64 	[%rd5+2584], %fd12619;
	ld.local.v2.f64 	{%fd12620, %fd12621}, [%rd5+2608];
	add.f64 	%fd12622, %fd12467, %fd12621;
	st.local.f64 	[%rd5+2616], %fd12622;
	ld.local.v2.f64 	{%fd12623, %fd12624}, [%rd5+2640];
	add.f64 	%fd12625, %fd12467, %fd12624;
	st.local.f64 	[%rd5+2648], %fd12625;
	ld.local.v2.f64 	{%fd12626, %fd12627}, [%rd5+2672];
	add.f64 	%fd12628, %fd12467, %fd12627;
	st.local.f64 	[%rd5+2680], %fd12628;
	ld.local.v2.f64 	{%fd12629, %fd12630}, [%rd5+2704];
	add.f64 	%fd12631, %fd12467, %fd12630;
	st.local.f64 	[%rd5+2712], %fd12631;
	ld.local.v2.f64 	{%fd12632, %fd12633}, [%rd5+2736];
	add.f64 	%fd12634, %fd12467, %fd12633;
	st.local.f64 	[%rd5+2744], %fd12634;
	ld.local.v2.f64 	{%fd12635, %fd12636}, [%rd5+2768];
	add.f64 	%fd12637, %fd12467, %fd12636;
	st.local.f64 	[%rd5+2776], %fd12637;
	ld.local.v2.f64 	{%fd12638, %fd12639}, [%rd5+2816];
	add.f64 	%fd12640, %fd12467, %fd12638;
	st.local.f64 	[%rd5+2816], %fd12640;
	ld.local.v2.f64 	{%fd12641, %fd2410}, [%rd5+2848];
	add.f64 	%fd12642, %fd12467, %fd12641;
	st.local.f64 	[%rd5+2848], %fd12642;
	ld.local.v2.f64 	{%fd12643, %fd12644}, [%rd5+2880];
	add.f64 	%fd12645, %fd12467, %fd12643;
	st.local.f64 	[%rd5+2880], %fd12645;
	ld.local.f64 	%fd12646, [%rd5+2912];
	add.f64 	%fd12647, %fd12467, %fd12646;
	st.local.f64 	[%rd5+2912], %fd12647;
	ld.local.v2.f64 	{%fd12648, %fd12649}, [%rd5+2944];
	add.f64 	%fd12650, %fd12467, %fd12648;
	st.local.f64 	[%rd5+2944], %fd12650;
	ld.local.v2.f64 	{%fd12651, %fd12652}, [%rd5+2992];
	add.f64 	%fd12653, %fd12467, %fd12651;
	st.local.f64 	[%rd5+2992], %fd12653;
	ld.local.v2.f64 	{%fd12654, %fd12655}, [%rd5+3008];
	add.f64 	%fd12656, %fd12467, %fd12655;
	st.local.f64 	[%rd5+3016], %fd12656;
	ld.local.v2.f64 	{%fd12657, %fd12658}, [%rd5+3056];
	add.f64 	%fd12659, %fd12467, %fd12657;
	st.local.f64 	[%rd5+3056], %fd12659;
	ld.local.f64 	%fd12660, [%rd5+3088];
	add.f64 	%fd12661, %fd12467, %fd12660;
	st.local.f64 	[%rd5+3088], %fd12661;
	ld.local.f64 	%fd12662, [%rd5+3144];
	add.f64 	%fd12663, %fd12467, %fd12662;
	st.local.f64 	[%rd5+3144], %fd12663;
	ld.local.v2.f64 	{%fd12664, %fd12665}, [%rd5+3168];
	add.f64 	%fd12666, %fd12467, %fd12665;
	st.local.f64 	[%rd5+3176], %fd12666;
	ld.local.v2.f64 	{%fd12667, %fd12668}, [%rd5+3232];
	add.f64 	%fd12669, %fd12467, %fd12668;
	st.local.f64 	[%rd5+3240], %fd12669;
	ld.local.v2.f64 	{%fd12670, %fd12671}, [%rd5+3296];
	add.f64 	%fd12672, %fd12467, %fd12670;
	st.local.f64 	[%rd5+3296], %fd12672;
	ld.local.v2.f64 	{%fd12673, %fd12674}, [%rd5+3328];
	add.f64 	%fd12675, %fd12467, %fd12673;
	st.local.f64 	[%rd5+3328], %fd12675;
	ld.local.v2.f64 	{%fd12676, %fd12677}, [%rd5+3360];
	add.f64 	%fd12678, %fd12467, %fd12677;
	st.local.f64 	[%rd5+3368], %fd12678;
	ld.local.v2.f64 	{%fd12679, %fd12680}, [%rd5+3408];
	add.f64 	%fd12681, %fd12467, %fd12680;
	st.local.f64 	[%rd5+3416], %fd12681;
	ld.local.v2.f64 	{%fd12682, %fd12683}, [%rd5+3488];
	add.f64 	%fd12684, %fd12467, %fd12682;
	st.local.f64 	[%rd5+3488], %fd12684;
	ld.local.v2.f64 	{%fd12685, %fd12686}, [%rd5+3552];
	add.f64 	%fd12687, %fd12467, %fd12685;
	st.local.f64 	[%rd5+3552], %fd12687;
	ld.local.f64 	%fd12688, [%rd5+3600];
	add.f64 	%fd12689, %fd12467, %fd12688;
	st.local.f64 	[%rd5+3600], %fd12689;
	ld.local.f64 	%fd12690, [%rd5+3656];
	add.f64 	%fd12691, %fd12467, %fd12690;
	st.local.f64 	[%rd5+3656], %fd12691;
	ld.local.v2.f64 	{%fd12692, %fd12693}, [%rd5+3744];
	add.f64 	%fd12694, %fd12467, %fd12693;
	st.local.f64 	[%rd5+3752], %fd12694;
	ld.local.v2.f64 	{%fd12695, %fd12696}, [%rd5+3840];
	add.f64 	%fd12697, %fd12467, %fd12696;
	st.local.f64 	[%rd5+3848], %fd12697;
	ld.local.v2.f64 	{%fd12698, %fd12699}, [%rd5+3904];
	add.f64 	%fd12700, %fd12467, %fd12699;
	st.local.f64 	[%rd5+3912], %fd12700;
	ld.local.v2.f64 	{%fd12701, %fd12702}, [%rd5+3968];
	add.f64 	%fd12703, %fd12467, %fd12702;
	st.local.f64 	[%rd5+3976], %fd12703;
	ld.local.v2.f64 	{%fd12704, %fd12705}, [%rd5+4032];
	add.f64 	%fd12706, %fd12467, %fd12705;
	st.local.f64 	[%rd5+4040], %fd12706;
	ld.local.v2.f64 	{%fd12707, %fd12708}, [%rd5+4112];
	add.f64 	%fd12709, %fd12467, %fd12707;
	st.local.f64 	[%rd5+4112], %fd12709;
	ld.local.v2.f64 	{%fd12710, %fd12711}, [%rd5+4304];
	add.f64 	%fd12712, %fd12467, %fd12710;
	st.local.f64 	[%rd5+4304], %fd12712;
	ld.local.v2.f64 	{%fd12713, %fd12714}, [%rd5+4384];
	add.f64 	%fd12715, %fd12467, %fd12714;
	st.local.f64 	[%rd5+4392], %fd12715;
	ld.local.v2.f64 	{%fd12716, %fd12717}, [%rd5+4448];
	add.f64 	%fd12718, %fd12467, %fd12717;
	st.local.f64 	[%rd5+4456], %fd12718;
	ld.local.v2.f64 	{%fd12719, %fd12720}, [%rd5+4512];
	add.f64 	%fd12721, %fd12467, %fd12720;
	st.local.f64 	[%rd5+4520], %fd12721;
	ld.local.v2.f64 	{%fd12722, %fd12723}, [%rd5+4576];
	add.f64 	%fd12724, %fd12467, %fd12723;
	st.local.f64 	[%rd5+4584], %fd12724;
	ld.local.v2.f64 	{%fd12725, %fd12726}, [%rd5+4688];
	add.f64 	%fd12727, %fd12467, %fd12725;
	st.local.f64 	[%rd5+4688], %fd12727;
	ld.local.v2.f64 	{%fd12728, %fd12729}, [%rd5+4800];
	add.f64 	%fd12730, %fd12467, %fd12728;
	st.local.f64 	[%rd5+4800], %fd12730;
	ld.local.v2.f64 	{%fd12731, %fd12732}, [%rd5+4832];
	add.f64 	%fd12733, %fd12467, %fd12732;
	st.local.f64 	[%rd5+4840], %fd12733;
	ld.local.v2.f64 	{%fd12734, %fd12735}, [%rd5+4880];
	add.f64 	%fd12736, %fd12467, %fd12734;
	st.local.f64 	[%rd5+4880], %fd12736;
	ld.local.v2.f64 	{%fd12737, %fd12738}, [%rd5+4928];
	add.f64 	%fd12739, %fd12467, %fd12737;
	st.local.f64 	[%rd5+4928], %fd12739;
	ld.local.v2.f64 	{%fd12740, %fd12741}, [%rd5+4976];
	add.f64 	%fd12742, %fd12467, %fd12740;
	st.local.f64 	[%rd5+4976], %fd12742;
	ld.local.v2.f64 	{%fd12743, %fd12744}, [%rd5+5008];
	add.f64 	%fd12745, %fd12467, %fd12743;
	st.local.f64 	[%rd5+5008], %fd12745;
	ld.local.v2.f64 	{%fd12746, %fd12747}, [%rd5+5088];
	add.f64 	%fd12748, %fd12467, %fd12746;
	st.local.f64 	[%rd5+5088], %fd12748;
	ld.local.v2.f64 	{%fd12749, %fd12750}, [%rd5+5184];
	add.f64 	%fd12751, %fd12467, %fd12749;
	st.local.f64 	[%rd5+5184], %fd12751;
	ld.local.v2.f64 	{%fd12752, %fd12753}, [%rd5+5264];
	add.f64 	%fd12754, %fd12467, %fd12753;
	st.local.f64 	[%rd5+5272], %fd12754;
	ld.local.v2.f64 	{%fd12755, %fd12756}, [%rd5+5344];
	add.f64 	%fd12757, %fd12467, %fd12756;
	st.local.f64 	[%rd5+5352], %fd12757;
	ld.local.v2.f64 	{%fd12758, %fd12759}, [%rd5+5408];
	add.f64 	%fd12760, %fd12467, %fd12759;
	st.local.f64 	[%rd5+5416], %fd12760;
	ld.local.v2.f64 	{%fd12761, %fd12762}, [%rd5+5504];
	add.f64 	%fd12763, %fd12467, %fd12762;
	st.local.f64 	[%rd5+5512], %fd12763;
	ld.local.v2.f64 	{%fd12764, %fd12765}, [%rd5+5568];
	add.f64 	%fd12766, %fd12467, %fd12765;
	st.local.f64 	[%rd5+5576], %fd12766;
	ld.local.v2.f64 	{%fd12767, %fd12768}, [%rd5+5648];
	add.f64 	%fd12769, %fd12467, %fd12767;
	st.local.f64 	[%rd5+5648], %fd12769;
	ld.local.v2.f64 	{%fd12770, %fd12771}, [%rd5+5712];
	add.f64 	%fd12772, %fd12467, %fd12770;
	st.local.f64 	[%rd5+5712], %fd12772;
	ld.local.v2.f64 	{%fd12773, %fd12774}, [%rd5+5840];
	add.f64 	%fd12775, %fd12467, %fd12774;
	st.local.f64 	[%rd5+5848], %fd12775;
	ld.local.v2.f64 	{%fd12776, %fd12777}, [%rd5+5952];
	add.f64 	%fd12778, %fd12467, %fd12777;
	st.local.f64 	[%rd5+5960], %fd12778;
	ld.local.v2.f64 	{%fd12779, %fd12780}, [%rd5+6128];
	add.f64 	%fd2190, %fd12467, %fd12780;
	st.local.f64 	[%rd5+6136], %fd2190;
	ld.local.v2.f64 	{%fd12781, %fd12782}, [%rd5+6288];
	add.f64 	%fd12783, %fd12467, %fd12782;
	st.local.f64 	[%rd5+6296], %fd12783;
	ld.local.v2.f64 	{%fd12784, %fd12785}, [%rd5+6560];
	add.f64 	%fd12786, %fd12467, %fd12785;
	st.local.f64 	[%rd5+6568], %fd12786;
	ld.local.v2.f64 	{%fd12787, %fd12788}, [%rd5+6768];
	add.f64 	%fd12789, %fd12467, %fd12788;
	st.local.f64 	[%rd5+6776], %fd12789;
	ld.local.v2.f64 	{%fd12790, %fd12791}, [%rd5+6944];
	add.f64 	%fd12792, %fd12467, %fd12791;
	st.local.f64 	[%rd5+6952], %fd12792;
	ld.local.v2.f64 	{%fd12793, %fd12794}, [%rd5+7168];
	add.f64 	%fd12795, %fd12467, %fd12793;
	st.local.f64 	[%rd5+7168], %fd12795;
	ld.local.v2.f64 	{%fd12796, %fd12797}, [%rd5+7472];
	add.f64 	%fd12798, %fd12467, %fd12796;
	st.local.f64 	[%rd5+7472], %fd12798;
	ld.local.v2.f64 	{%fd12799, %fd12800}, [%rd5+8176];
	add.f64 	%fd12801, %fd12467, %fd12800;
	st.local.f64 	[%rd5+8184], %fd12801;
	ld.local.f64 	%fd12802, [%rd5+8568];
	add.f64 	%fd12803, %fd12467, %fd12802;
	st.local.f64 	[%rd5+8568], %fd12803;
	ld.local.f64 	%fd12804, [%rd5+9104];
	add.f64 	%fd12805, %fd12467, %fd12804;
	st.local.f64 	[%rd5+9104], %fd12805;
	ld.local.f64 	%fd12806, [%rd5+9408];
	add.f64 	%fd12807, %fd12467, %fd12806;
	st.local.f64 	[%rd5+9408], %fd12807;
	ld.local.f64 	%fd12808, [%rd5+9744];
	add.f64 	%fd12809, %fd12467, %fd12808;
	st.local.f64 	[%rd5+9744], %fd12809;
	ld.local.f64 	%fd12810, [%rd5+9936];
	add.f64 	%fd12811, %fd12467, %fd12810;
	st.local.f64 	[%rd5+9936], %fd12811;
	ld.local.f64 	%fd12812, [%rd5+10096];
	add.f64 	%fd12813, %fd12467, %fd12812;
	st.local.f64 	[%rd5+10096], %fd12813;
	ld.local.f64 	%fd12814, [%rd5+10376];
	add.f64 	%fd12815, %fd12467, %fd12814;
	st.local.f64 	[%rd5+10376], %fd12815;
	ld.local.f64 	%fd12816, [%rd5+10592];
	add.f64 	%fd12817, %fd12467, %fd12816;
	st.local.f64 	[%rd5+10592], %fd12817;
	ld.local.f64 	%fd12818, [%rd5+10960];
	add.f64 	%fd12819, %fd12467, %fd12818;
	st.local.f64 	[%rd5+10960], %fd12819;
	ld.local.f64 	%fd12820, [%rd5+11184];
	add.f64 	%fd12821, %fd12467, %fd12820;
	st.local.f64 	[%rd5+11184], %fd12821;
	ld.local.f64 	%fd12822, [%rd5+11608];
	add.f64 	%fd12823, %fd12467, %fd12822;
	st.local.f64 	[%rd5+11608], %fd12823;
	ld.local.f64 	%fd12824, [%rd5+11880];
	add.f64 	%fd12825, %fd12467, %fd12824;
	st.local.f64 	[%rd5+11880], %fd12825;
	ld.local.f64 	%fd12826, [%rd5+11888];
	add.f64 	%fd12827, %fd12467, %fd12826;
	st.local.f64 	[%rd5+11888], %fd12827;
	ld.local.v2.f64 	{%fd12828, %fd12829}, [%rd5+176];
	div.rn.f64 	%fd12830, %fd12481, %fd12471;
	div.rn.f64 	%fd12831, %fd12483, %fd12474;
	st.local.f64 	[%rd5+56], %fd12830;
	st.local.v2.f64 	[%rd5+64], {%fd12831, %fd12485};
	div.rn.f64 	%fd12832, %fd12829, %fd12471;
	div.rn.f64 	%fd12833, %fd12486, %fd12474;
	st.local.v2.f64 	[%rd5+176], {%fd12828, %fd12832};
	st.local.v2.f64 	[%rd5+192], {%fd12833, %fd12488};
	st.local.f64 	[%rd5+224], %fd12489;
	ld.local.v2.f64 	{%fd12834, %fd12835}, [%rd5+400];
	div.rn.f64 	%fd12836, %fd12834, %fd12479;
	div.rn.f64 	%fd12837, %fd12835, %fd12482;
	st.local.v2.f64 	[%rd5+400], {%fd12836, %fd12837};
	st.local.v2.f64 	[%rd5+416], {%fd12502, %fd12501};
	ld.local.f64 	%fd12838, [%rd5+536];
	div.rn.f64 	%fd12839, %fd12838, %fd12478;
	st.local.f64 	[%rd5+536], %fd12839;
	st.local.f64 	[%rd5+544], %fd12513;
	ld.local.v2.f64 	{%fd12840, %fd12841}, [%rd5+1504];
	ld.local.v2.f64 	{%fd12842, %fd12843}, [%rd5+1536];
	div.rn.f64 	%fd12844, %fd12840, %fd12471;
	div.rn.f64 	%fd12845, %fd12841, %fd12474;
	st.local.v2.f64 	[%rd5+1504], {%fd12844, %fd12845};
	st.local.v2.f64 	[%rd5+1520], {%fd12537, %fd12536};
	div.rn.f64 	%fd12846, %fd12843, %fd12471;
	st.local.v2.f64 	[%rd5+1536], {%fd12842, %fd12846};
	st.local.v2.f64 	[%rd5+1552], {%fd12540, %fd12539};
	ld.local.f64 	%fd12847, [%rd5+1640];
	div.rn.f64 	%fd12848, %fd12847, %fd12470;
	st.local.f64 	[%rd5+1640], %fd12848;
	st.local.v2.f64 	[%rd5+1648], {%fd12545, %fd12544};
	st.local.f64 	[%rd5+1856], %fd12546;
	ld.local.v2.f64 	{%fd12849, %fd12850}, [%rd5+2464];
	ld.local.v2.f64 	{%fd12851, %fd12852}, [%rd5+2496];
	neg.f64 	%fd12853, %fd12850;
	div.rn.f64 	%fd12854, %fd12853, %fd12607;
	neg.f64 	%fd12855, %fd12854;
	fma.rn.f64 	%fd12856, %fd12854, %fd12606, %fd12852;
	fma.rn.f64 	%fd12857, %fd12854, %fd12849, %fd12611;
	st.local.f64 	[%rd5+2472], %fd12855;
	st.local.v2.f64 	[%rd5+2480], {%fd12610, %fd12609};
	st.local.f64 	[%rd5+2504], %fd12856;
	st.local.f64 	[%rd5+2512], %fd12857;
	ld.local.v2.f64 	{%fd12858, %fd12859}, [%rd5+2800];
	ld.local.v2.f64 	{%fd12860, %fd12861}, [%rd5+2832];
	neg.f64 	%fd12862, %fd12859;
	div.rn.f64 	%fd12863, %fd12862, %fd12613;
	neg.f64 	%fd12864, %fd12863;
	ld.local.v2.f64 	{%fd12865, %fd12866}, [%rd5+2528];
	fma.rn.f64 	%fd12867, %fd12863, %fd12865, %fd12640;
	fma.rn.f64 	%fd12868, %fd12863, %fd12866, %fd12860;
	fma.rn.f64 	%fd12869, %fd12863, %fd12614, %fd12861;
	st.local.f64 	[%rd5+2808], %fd12864;
	st.local.v2.f64 	[%rd5+2816], {%fd12867, %fd12639};
	st.local.v2.f64 	[%rd5+2832], {%fd12868, %fd12869};
	ld.local.v2.f64 	{%fd12870, %fd12871}, [%rd5+3424];
	ld.local.v2.f64 	{%fd12872, %fd12873}, [%rd5+3440];
	ld.local.v2.f64 	{%fd12874, %fd12875}, [%rd5+3456];
	neg.f64 	%fd12876, %fd12679;
	div.rn.f64 	%fd12877, %fd12876, %fd12663;
	neg.f64 	%fd12878, %fd12877;
	ld.local.v2.f64 	{%fd12879, %fd12880}, [%rd5+3152];
	fma.rn.f64 	%fd12881, %fd12877, %fd12879, %fd12870;
	fma.rn.f64 	%fd12882, %fd12877, %fd12880, %fd12873;
	fma.rn.f64 	%fd12883, %fd12877, %fd12664, %fd12875;
	st.local.v2.f64 	[%rd5+3408], {%fd12878, %fd12681};
	st.local.v2.f64 	[%rd5+3424], {%fd12881, %fd12871};
	st.local.f64 	[%rd5+3448], %fd12882;
	st.local.f64 	[%rd5+3464], %fd12883;
	ld.local.v2.f64 	{%fd12884, %fd12885}, [%rd5+3472];
	ld.local.v2.f64 	{%fd12886, %fd12887}, [%rd5+3504];
	ld.local.v2.f64 	{%fd12888, %fd12889}, [%rd5+3520];
	neg.f64 	%fd12890, %fd12884;
	div.rn.f64 	%fd12891, %fd12890, %fd12616;
	neg.f64 	%fd12892, %fd12891;
	ld.local.v2.f64 	{%fd12893, %fd12894}, [%rd5+2560];
	fma.rn.f64 	%fd12895, %fd12891, %fd12893, %fd12683;
	fma.rn.f64 	%fd12896, %fd12891, %fd12894, %fd12887;
	fma.rn.f64 	%fd12897, %fd12891, %fd12617, %fd12888;
	neg.f64 	%fd12898, %fd12885;
	div.rn.f64 	%fd12899, %fd12898, %fd12637;
	neg.f64 	%fd12900, %fd12899;
	ld.local.v2.f64 	{%fd12901, %fd12902}, [%rd5+2784];
	fma.rn.f64 	%fd12903, %fd12899, %fd12901, %fd12895;
	fma.rn.f64 	%fd12904, %fd12899, %fd12902, %fd12896;
	fma.rn.f64 	%fd12905, %fd12899, %fd12858, %fd12889;
	st.local.v2.f64 	[%rd5+3472], {%fd12892, %fd12900};
	st.local.v2.f64 	[%rd5+3488], {%fd12684, %fd12903};
	st.local.f64 	[%rd5+3512], %fd12904;
	st.local.v2.f64 	[%rd5+3520], {%fd12897, %fd12905};
	ld.local.v2.f64 	{%fd12906, %fd12907}, [%rd5+3536];
	ld.local.v2.f64 	{%fd12908, %fd12909}, [%rd5+3568];
	ld.local.v2.f64 	{%fd12910, %fd12911}, [%rd5+3584];
	neg.f64 	%fd12912, %fd12906;
	div.rn.f64 	%fd12913, %fd12912, %fd12867;
	neg.f64 	%fd12914, %fd12913;
	fma.rn.f64 	%fd12915, %fd12913, %fd12639, %fd12907;
	fma.rn.f64 	%fd12916, %fd12913, %fd12868, %fd12687;
	fma.rn.f64 	%fd2106, %fd12913, %fd12869, %fd12909;
	neg.f64 	%fd12917, %fd12915;
	div.rn.f64 	%fd12918, %fd12917, %fd12678;
	neg.f64 	%fd12919, %fd12918;
	ld.local.v2.f64 	{%fd12920, %fd12921}, [%rd5+3376];
	fma.rn.f64 	%fd12922, %fd12918, %fd12920, %fd12686;
	fma.rn.f64 	%fd12923, %fd12918, %fd12921, %fd12908;
	ld.local.v2.f64 	{%fd12924, %fd12925}, [%rd5+3392];
	fma.rn.f64 	%fd12926, %fd12918, %fd12924, %fd12910;
	fma.rn.f64 	%fd12927, %fd12918, %fd12925, %fd12911;
	st.local.v2.f64 	[%rd5+3536], {%fd12914, %fd12919};
	st.local.v2.f64 	[%rd5+3552], {%fd12916, %fd12922};
	st.local.v2.f64 	[%rd5+3568], {%fd12923, %fd2106};
	st.local.v2.f64 	[%rd5+3584], {%fd12926, %fd12927};
	ld.local.v2.f64 	{%fd12928, %fd12929}, [%rd5+3760];
	ld.local.v2.f64 	{%fd12930, %fd12931}, [%rd5+3776];
	ld.local.v2.f64 	{%fd12932, %fd12933}, [%rd5+3792];
	ld.local.v2.f64 	{%fd12934, %fd12935}, [%rd5+3808];
	ld.local.v2.f64 	{%fd12936, %fd12937}, [%rd5+3824];
	neg.f64 	%fd12938, %fd12692;
	div.rn.f64 	%fd12939, %fd12938, %fd12666;
	neg.f64 	%fd12940, %fd12939;
	ld.local.v2.f64 	{%fd12941, %fd12942}, [%rd5+3184];
	fma.rn.f64 	%fd12943, %fd12939, %fd12941, %fd12694;
	fma.rn.f64 	%fd12944, %fd12939, %fd12942, %fd12930;
	ld.local.v2.f64 	{%fd12945, %fd12946}, [%rd5+3200];
	fma.rn.f64 	%fd12947, %fd12939, %fd12945, %fd12931;
	fma.rn.f64 	%fd12948, %fd12939, %fd12946, %fd12934;
	ld.local.v2.f64 	{%fd12949, %fd12950}, [%rd5+3216];
	fma.rn.f64 	%fd12951, %fd12939, %fd12949, %fd12935;
	fma.rn.f64 	%fd12952, %fd12939, %fd12950, %fd12937;
	fma.rn.f64 	%fd12953, %fd12939, %fd12667, %fd12695;
	st.local.v2.f64 	[%rd5+3744], {%fd12940, %fd12943};
	st.local.v2.f64 	[%rd5+3776], {%fd12944, %fd12947};
	st.local.v2.f64 	[%rd5+3808], {%fd12948, %fd12951};
	st.local.f64 	[%rd5+3832], %fd12952;
	st.local.f64 	[%rd5+3840], %fd12953;
	ld.local.v2.f64 	{%fd2165, %fd12954}, [%rd5+3888];
	ld.local.v2.f64 	{%fd12955, %fd12956}, [%rd5+3920];
	ld.local.v2.f64 	{%fd12957, %fd12958}, [%rd5+3936];
	ld.local.v2.f64 	{%fd12959, %fd12960}, [%rd5+3952];
	neg.f64 	%fd12961, %fd12954;
	div.rn.f64 	%fd12962, %fd12961, %fd12577;
	neg.f64 	%fd12963, %fd12962;
	fma.rn.f64 	%fd12964, %fd12962, %fd12576, %fd12956;
	neg.f64 	%fd12965, %fd12698;
	div.rn.f64 	%fd12966, %fd12965, %fd12678;
	neg.f64 	%fd12967, %fd12966;
	fma.rn.f64 	%fd2193, %fd12966, %fd12920, %fd12700;
	fma.rn.f64 	%fd12968, %fd12966, %fd12921, %fd12955;
	fma.rn.f64 	%fd12969, %fd12966, %fd12924, %fd12958;
	fma.rn.f64 	%fd12970, %fd12966, %fd12925, %fd12959;
	st.local.f64 	[%rd5+3896], %fd12963;
	st.local.v2.f64 	[%rd5+3904], {%fd12967, %fd2193};
	st.local.v2.f64 	[%rd5+3920], {%fd12968, %fd12964};
	st.local.f64 	[%rd5+3944], %fd12969;
	ld.local.v2.f64 	{%fd12971, %fd12972}, [%rd5+3984];
	ld.local.v2.f64 	{%fd12973, %fd12974}, [%rd5+4000];
	neg.f64 	%fd12975, %fd12960;
	div.rn.f64 	%fd12976, %fd12975, %fd12583;
	neg.f64 	%fd12977, %fd12976;
	fma.rn.f64 	%fd12978, %fd12976, %fd12582, %fd12972;
	neg.f64 	%fd12979, %fd12701;
	div.rn.f64 	%fd12980, %fd12979, %fd12637;
	neg.f64 	%fd12981, %fd12980;
	fma.rn.f64 	%fd12982, %fd12980, %fd12901, %fd12703;
	fma.rn.f64 	%fd2107, %fd12980, %fd12902, %fd12978;
	fma.rn.f64 	%fd12983, %fd12980, %fd12858, %fd12974;
	st.local.v2.f64 	[%rd5+3952], {%fd12970, %fd12977};
	st.local.v2.f64 	[%rd5+3968], {%fd12981, %fd12982};
	st.local.f64 	[%rd5+3992], %fd2107;
	st.local.f64 	[%rd5+4008], %fd12983;
	ld.local.v2.f64 	{%fd12984, %fd12985}, [%rd5+4016];
	ld.local.v2.f64 	{%fd12986, %fd12987}, [%rd5+4048];
	ld.local.v2.f64 	{%fd12988, %fd12989}, [%rd5+4064];
	neg.f64 	%fd12990, %fd12984;
	div.rn.f64 	%fd12991, %fd12990, %fd12645;
	neg.f64 	%fd12992, %fd12991;
	fma.rn.f64 	%fd12993, %fd12991, %fd12644, %fd12706;
	ld.local.v2.f64 	{%fd12994, %fd12995}, [%rd5+2896];
	fma.rn.f64 	%fd12996, %fd12991, %fd12994, %fd12987;
	fma.rn.f64 	%fd12997, %fd12991, %fd12995, %fd12989;
	neg.f64 	%fd12998, %fd12985;
	div.rn.f64 	%fd12999, %fd12998, %fd12684;
	neg.f64 	%fd13000, %fd12999;
	fma.rn.f64 	%fd13001, %fd12999, %fd12903, %fd12704;
	fma.rn.f64 	%fd13002, %fd12999, %fd12886, %fd12986;
	fma.rn.f64 	%fd13003, %fd12999, %fd12904, %fd12996;
	fma.rn.f64 	%fd13004, %fd12999, %fd12897, %fd12988;
	fma.rn.f64 	%fd13005, %fd12999, %fd12905, %fd12997;
	neg.f64 	%fd13006, %fd13001;
	div.rn.f64 	%fd13007, %fd13006, %fd12982;
	neg.f64 	%fd13008, %fd13007;
	fma.rn.f64 	%fd2108, %fd13007, %fd12971, %fd13002;
	fma.rn.f64 	%fd13009, %fd13007, %fd2107, %fd13003;
	fma.rn.f64 	%fd13010, %fd13007, %fd12973, %fd13004;
	fma.rn.f64 	%fd13011, %fd13007, %fd12983, %fd13005;
	st.local.v2.f64 	[%rd5+4016], {%fd12992, %fd13000};
	st.local.v2.f64 	[%rd5+4032], {%fd13008, %fd12993};
	st.local.v2.f64 	[%rd5+4048], {%fd2108, %fd13009};
	st.local.v2.f64 	[%rd5+4064], {%fd13010, %fd13011};
	ld.local.v2.f64 	{%fd13012, %fd13013}, [%rd5+4080];
	ld.local.v2.f64 	{%fd13014, %fd13015}, [%rd5+4096];
	ld.local.v2.f64 	{%fd13016, %fd13017}, [%rd5+4128];
	ld.local.v2.f64 	{%fd13018, %fd13019}, [%rd5+4144];
	ld.local.v2.f64 	{%fd13020, %fd13021}, [%rd5+4160];
	ld.local.v2.f64 	{%fd13022, %fd13023}, [%rd5+4176];
	ld.local.v2.f64 	{%fd13024, %fd13025}, [%rd5+4192];
	ld.local.v2.f64 	{%fd13026, %fd13027}, [%rd5+4208];
	ld.local.v2.f64 	{%fd13028, %fd13029}, [%rd5+4224];
	ld.local.v2.f64 	{%fd13030, %fd13031}, [%rd5+4240];
	ld.local.v2.f64 	{%fd13032, %fd13033}, [%rd5+4256];
	ld.local.v2.f64 	{%fd13034, %fd13035}, [%rd5+4272];
	neg.f64 	%fd13036, %fd13012;
	div.rn.f64 	%fd13037, %fd13036, %fd12604;
	neg.f64 	%fd13038, %fd13037;
	ld.local.v2.f64 	{%fd13039, %fd13040}, [%rd5+2432];
	fma.rn.f64 	%fd13041, %fd13037, %fd13039, %fd13015;
	fma.rn.f64 	%fd13042, %fd13037, %fd13040, %fd13027;
	neg.f64 	%fd13043, %fd13013;
	div.rn.f64 	%fd13044, %fd13043, %fd12659;
	neg.f64 	%fd13045, %fd13044;
	fma.rn.f64 	%fd13046, %fd13044, %fd12658, %fd13024;
	ld.local.v2.f64 	{%fd13047, %fd13048}, [%rd5+3072];
	fma.rn.f64 	%fd13049, %fd13044, %fd13047, %fd13042;
	fma.rn.f64 	%fd13050, %fd13044, %fd13048, %fd13032;
	neg.f64 	%fd13051, %fd13014;
	div.rn.f64 	%fd13052, %fd13051, %fd12672;
	neg.f64 	%fd13053, %fd13052;
	fma.rn.f64 	%fd13054, %fd13052, %fd12671, %fd13022;
	ld.local.v2.f64 	{%fd13055, %fd13056}, [%rd5+3312];
	fma.rn.f64 	%fd13057, %fd13052, %fd13055, %fd13049;
	fma.rn.f64 	%fd13058, %fd13052, %fd13056, %fd13034;
	neg.f64 	%fd13059, %fd13041;
	div.rn.f64 	%fd13060, %fd13059, %fd12697;
	neg.f64 	%fd13061, %fd13060;
	ld.local.v2.f64 	{%fd2109, %fd2110}, [%rd5+3856];
	fma.rn.f64 	%fd13062, %fd13060, %fd2109, %fd13018;
	fma.rn.f64 	%fd13063, %fd13060, %fd2110, %fd13020;
	ld.local.v2.f64 	{%fd13064, %fd13065}, [%rd5+3872];
	fma.rn.f64 	%fd13066, %fd13060, %fd13064, %fd13057;
	fma.rn.f64 	%fd13067, %fd13060, %fd13065, %fd13031;
	fma.rn.f64 	%fd13068, %fd13060, %fd2165, %fd13033;
	st.local.v2.f64 	[%rd5+4080], {%fd13038, %fd13045};
	st.local.v2.f64 	[%rd5+4096], {%fd13053, %fd13061};
	st.local.v2.f64 	[%rd5+4112], {%fd12709, %fd12708};
	st.local.f64 	[%rd5+4144], %fd13062;
	st.local.f64 	[%rd5+4160], %fd13063;
	st.local.f64 	[%rd5+4176], %fd13054;
	st.local.f64 	[%rd5+4192], %fd13046;
	st.local.v2.f64 	[%rd5+4208], {%fd13026, %fd13066};
	st.local.f64 	[%rd5+4248], %fd13067;
	st.local.v2.f64 	[%rd5+4256], {%fd13050, %fd13068};
	ld.local.v2.f64 	{%fd13069, %fd13070}, [%rd5+4288];
	ld.local.v2.f64 	{%fd13071, %fd2447}, [%rd5+4320];
	ld.local.v2.f64 	{%fd13072, %fd13073}, [%rd5+4336];
	ld.local.v2.f64 	{%fd13074, %fd13075}, [%rd5+4352];
	ld.local.v2.f64 	{%fd13076, %fd13077}, [%rd5+4368];
	neg.f64 	%fd13078, %fd13035;
	div.rn.f64 	%fd13079, %fd13078, %fd12645;
	neg.f64 	%fd13080, %fd13079;
	fma.rn.f64 	%fd13081, %fd13079, %fd12644, %fd13070;
	fma.rn.f64 	%fd13082, %fd13079, %fd12994, %fd13076;
	fma.rn.f64 	%fd13083, %fd13079, %fd12995, %fd12713;
	neg.f64 	%fd13084, %fd13069;
	div.rn.f64 	%fd13085, %fd13084, %fd12672;
	neg.f64 	%fd13086, %fd13085;
	fma.rn.f64 	%fd13087, %fd13085, %fd12671, %fd13073;
	fma.rn.f64 	%fd13088, %fd13085, %fd13055, %fd13082;
	fma.rn.f64 	%fd13089, %fd13085, %fd13056, %fd13083;
	neg.f64 	%fd13090, %fd13081;
	div.rn.f64 	%fd13091, %fd13090, %fd12993;
	neg.f64 	%fd13092, %fd13091;
	fma.rn.f64 	%fd13093, %fd13091, %fd2108, %fd13075;
	fma.rn.f64 	%fd13094, %fd13091, %fd13009, %fd13088;
	fma.rn.f64 	%fd13095, %fd13091, %fd13010, %fd13077;
	fma.rn.f64 	%fd13096, %fd13091, %fd13011, %fd13089;
	st.local.v2.f64 	[%rd5+4272], {%fd13058, %fd13080};
	st.local.v2.f64 	[%rd5+4288], {%fd13086, %fd13092};
	st.local.v2.f64 	[%rd5+4304], {%fd12712, %fd12711};
	st.local.f64 	[%rd5+4344], %fd13087;
	st.local.f64 	[%rd5+4360], %fd13093;
	st.local.v2.f64 	[%rd5+4368], {%fd13094, %fd13095};
	st.local.f64 	[%rd5+4384], %fd13096;
	ld.local.v2.f64 	{%fd13097, %fd13098}, [%rd5+4496];
	ld.local.v2.f64 	{%fd13099, %fd13100}, [%rd5+4528];
	ld.local.v2.f64 	{%fd13101, %fd13102}, [%rd5+4544];
	ld.local.v2.f64 	{%fd13103, %fd13104}, [%rd5+4560];
	neg.f64 	%fd13105, %fd13098;
	div.rn.f64 	%fd13106, %fd13105, %fd12634;
	neg.f64 	%fd13107, %fd13106;
	ld.local.v2.f64 	{%fd13108, %fd13109}, [%rd5+2752];
	fma.rn.f64 	%fd2168, %fd13106, %fd13108, %fd12721;
	fma.rn.f64 	%fd13110, %fd13106, %fd13109, %fd13102;
	fma.rn.f64 	%fd13111, %fd13106, %fd12635, %fd13104;
	neg.f64 	%fd13112, %fd12719;
	div.rn.f64 	%fd13113, %fd13112, %fd12681;
	neg.f64 	%fd13114, %fd13113;
	fma.rn.f64 	%fd13115, %fd13113, %fd12881, %fd13099;
	fma.rn.f64 	%fd2111, %fd13113, %fd12871, %fd13100;
	fma.rn.f64 	%fd13116, %fd13113, %fd12872, %fd13101;
	fma.rn.f64 	%fd13117, %fd13113, %fd12882, %fd13110;
	fma.rn.f64 	%fd13118, %fd13113, %fd12874, %fd13103;
	fma.rn.f64 	%fd13119, %fd13113, %fd12883, %fd13111;
	st.local.f64 	[%rd5+4504], %fd13107;
	st.local.v2.f64 	[%rd5+4512], {%fd13114, %fd2168};
	st.local.v2.f64 	[%rd5+4528], {%fd13115, %fd2111};
	st.local.v2.f64 	[%rd5+4544], {%fd13116, %fd13117};
	st.local.v2.f64 	[%rd5+4560], {%fd13118, %fd13119};
	ld.local.v2.f64 	{%fd13120, %fd13121}, [%rd5+4592];
	ld.local.v2.f64 	{%fd13122, %fd13123}, [%rd5+4608];
	ld.local.v2.f64 	{%fd13124, %fd13125}, [%rd5+4624];
	ld.local.v2.f64 	{%fd13126, %fd13127}, [%rd5+4640];
	ld.local.v2.f64 	{%fd13128, %fd13129}, [%rd5+4656];
	ld.local.v2.f64 	{%fd13130, %fd13131}, [%rd5+4672];
	neg.f64 	%fd13132, %fd12722;
	div.rn.f64 	%fd13133, %fd13132, %fd12943;
	neg.f64 	%fd13134, %fd13133;
	fma.rn.f64 	%fd13135, %fd13133, %fd12928, %fd12724;
	fma.rn.f64 	%fd13136, %fd13133, %fd12929, %fd13120;
	fma.rn.f64 	%fd13137, %fd13133, %fd12944, %fd13121;
	fma.rn.f64 	%fd13138, %fd13133, %fd12947, %fd13122;
	fma.rn.f64 	%fd13139, %fd13133, %fd12932, %fd13123;
	fma.rn.f64 	%fd13140, %fd13133, %fd12933, %fd13124;
	fma.rn.f64 	%fd13141, %fd13133, %fd12948, %fd13126;
	fma.rn.f64 	%fd13142, %fd13133, %fd12951, %fd13127;
	fma.rn.f64 	%fd13143, %fd13133, %fd12936, %fd13128;
	fma.rn.f64 	%fd13144, %fd13133, %fd12952, %fd13129;
	fma.rn.f64 	%fd13145, %fd13133, %fd12953, %fd13130;
	st.local.v2.f64 	[%rd5+4576], {%fd13134, %fd13135};
	st.local.v2.f64 	[%rd5+4592], {%fd13136, %fd13137};
	st.local.v2.f64 	[%rd5+4608], {%fd13138, %fd13139};
	st.local.f64 	[%rd5+4624], %fd13140;
	st.local.v2.f64 	[%rd5+4640], {%fd13141, %fd13142};
	st.local.v2.f64 	[%rd5+4656], {%fd13143, %fd13144};
	ld.local.f64 	%fd13146, [%rd5+4704];
	ld.local.v2.f64 	{%fd13147, %fd13148}, [%rd5+4720];
	ld.local.v2.f64 	{%fd2171, %fd13149}, [%rd5+4736];
	ld.local.v2.f64 	{%fd2172, %fd13150}, [%rd5+4752];
	ld.local.v2.f64 	{%fd13151, %fd13152}, [%rd5+4768];
	neg.f64 	%fd13153, %fd13131;
	div.rn.f64 	%fd13154, %fd13153, %fd12675;
	neg.f64 	%fd13155, %fd13154;
	fma.rn.f64 	%fd2112, %fd13154, %fd12674, %fd13149;
	ld.local.v2.f64 	{%fd2113, %fd2114}, [%rd5+3344];
	fma.rn.f64 	%fd2115, %fd13154, %fd2113, %fd13150;
	fma.rn.f64 	%fd13156, %fd13154, %fd2114, %fd13151;
	fma.rn.f64 	%fd13157, %fd13154, %fd12676, %fd13152;
	st.local.v2.f64 	[%rd5+4672], {%fd13145, %fd13155};
	st.local.v2.f64 	[%rd5+4688], {%fd12727, %fd12726};
	st.local.f64 	[%rd5+4744], %fd2112;
	st.local.f64 	[%rd5+4760], %fd2115;
	st.local.v2.f64 	[%rd5+4768], {%fd13156, %fd13157};
	ld.local.v2.f64 	{%fd13158, %fd13159}, [%rd5+4784];
	ld.local.v2.f64 	{%fd13160, %fd13161}, [%rd5+4816];
	neg.f64 	%fd13162, %fd13158;
	div.rn.f64 	%fd13163, %fd13162, %fd12559;
	neg.f64 	%fd13164, %fd13163;
	fma.rn.f64 	%fd13165, %fd13163, %fd12558, %fd13160;
	neg.f64 	%fd13166, %fd13159;
	div.rn.f64 	%fd13167, %fd13166, %fd12663;
	neg.f64 	%fd13168, %fd13167;
	fma.rn.f64 	%fd2116, %fd13167, %fd12879, %fd12730;
	fma.rn.f64 	%fd13169, %fd13167, %fd12880, %fd13165;
	fma.rn.f64 	%fd13170, %fd13167, %fd12664, %fd12731;
	st.local.v2.f64 	[%rd5+4784], {%fd13164, %fd13168};
	st.local.v2.f64 	[%rd5+4800], {%fd2116, %fd12729};
	st.local.f64 	[%rd5+4816], %fd13169;
	st.local.f64 	[%rd5+4832], %fd13170;
	ld.local.v2.f64 	{%fd13171, %fd13172}, [%rd5+5040];
	ld.local.v2.f64 	{%fd13173, %fd13174}, [%rd5+5056];
	ld.local.v2.f64 	{%fd13175, %fd13176}, [%rd5+5072];
	ld.local.v2.f64 	{%fd13177, %fd13178}, [%rd5+5104];
	ld.local.v2.f64 	{%fd13179, %fd13180}, [%rd5+5120];
	ld.local.v2.f64 	{%fd13181, %fd13182}, [%rd5+5136];
	ld.local.v2.f64 	{%fd13183, %fd13184}, [%rd5+5152];
	ld.local.v2.f64 	{%fd13185, %fd13186}, [%rd5+5168];
	neg.f64 	%fd13187, %fd13171;
	div.rn.f64 	%fd13188, %fd13187, %fd12622;
	neg.f64 	%fd13189, %fd13188;
	ld.local.v2.f64 	{%fd2265, %fd13190}, [%rd5+2624];
	fma.rn.f64 	%fd13191, %fd13188, %fd2265, %fd13177;
	fma.rn.f64 	%fd13192, %fd13188, %fd13190, %fd13181;
	fma.rn.f64 	%fd13193, %fd13188, %fd12623, %fd13183;
	neg.f64 	%fd13194, %fd13172;
	div.rn.f64 	%fd13195, %fd13194, %fd12631;
	neg.f64 	%fd13196, %fd13195;
	ld.local.v2.f64 	{%fd13197, %fd13198}, [%rd5+2720];
	fma.rn.f64 	%fd13199, %fd13195, %fd13197, %fd13178;
	fma.rn.f64 	%fd13200, %fd13195, %fd13198, %fd13192;
	fma.rn.f64 	%fd13201, %fd13195, %fd12632, %fd13185;
	neg.f64 	%fd13202, %fd13173;
	div.rn.f64 	%fd13203, %fd13202, %fd12672;
	neg.f64 	%fd13204, %fd13203;
	fma.rn.f64 	%fd2466, %fd13203, %fd12671, %fd13191;
	fma.rn.f64 	%fd13205, %fd13203, %fd13055, %fd13200;
	fma.rn.f64 	%fd13206, %fd13203, %fd13056, %fd13201;
	neg.f64 	%fd13207, %fd13174;
	div.rn.f64 	%fd13208, %fd13207, %fd12697;
	neg.f64 	%fd13209, %fd13208;
	fma.rn.f64 	%fd13210, %fd13208, %fd2109, %fd13176;
	fma.rn.f64 	%fd13211, %fd13208, %fd2110, %fd12747;
	fma.rn.f64 	%fd13212, %fd13208, %fd13064, %fd13205;
	fma.rn.f64 	%fd13213, %fd13208, %fd13065, %fd13182;
	fma.rn.f64 	%fd13214, %fd13208, %fd2165, %fd13184;
	neg.f64 	%fd13215, %fd13175;
	div.rn.f64 	%fd13216, %fd13215, %fd12993;
	neg.f64 	%fd13217, %fd13216;
	fma.rn.f64 	%fd13218, %fd13216, %fd2108, %fd13180;
	fma.rn.f64 	%fd13219, %fd13216, %fd13009, %fd13212;
	fma.rn.f64 	%fd13220, %fd13216, %fd13010, %fd13213;
	fma.rn.f64 	%fd2181, %fd13216, %fd13011, %fd13206;
	neg.f64 	%fd13221, %fd13210;
	div.rn.f64 	%fd13222, %fd13221, %fd12742;
	neg.f64 	%fd13223, %fd13222;
	fma.rn.f64 	%fd2467, %fd13222, %fd12741, %fd13179;
	ld.local.v2.f64 	{%fd13224, %fd13225}, [%rd5+4992];
	fma.rn.f64 	%fd13226, %fd13222, %fd13224, %fd13219;
	fma.rn.f64 	%fd13227, %fd13222, %fd13225, %fd13214;
	st.local.v2.f64 	[%rd5+5040], {%fd13189, %fd13196};
	st.local.v2.f64 	[%rd5+5056], {%fd13204, %fd13209};
	st.local.v2.f64 	[%rd5+5072], {%fd13217, %fd13223};
	st.local.v2.f64 	[%rd5+5088], {%fd12748, %fd13211};
	st.local.v2.f64 	[%rd5+5104], {%fd2466, %fd13199};
	st.local.v2.f64 	[%rd5+5120], {%fd2467, %fd13218};
	st.local.v2.f64 	[%rd5+5136], {%fd13226, %fd13220};
	st.local.v2.f64 	[%rd5+5152], {%fd13193, %fd13227};
	ld.local.v2.f64 	{%fd13228, %fd13229}, [%rd5+5200];
	ld.local.v2.f64 	{%fd13230, %fd13231}, [%rd5+5216];
	ld.local.v2.f64 	{%fd13232, %fd13233}, [%rd5+5232];
	neg.f64 	%fd13234, %fd13186;
	div.rn.f64 	%fd13235, %fd13234, %fd12742;
	neg.f64 	%fd13236, %fd13235;
	fma.rn.f64 	%fd13237, %fd13235, %fd12741, %fd12750;
	fma.rn.f64 	%fd13238, %fd13235, %fd13224, %fd13229;
	fma.rn.f64 	%fd13239, %fd13235, %fd13225, %fd13231;
	st.local.v2.f64 	[%rd5+5168], {%fd2181, %fd13236};
	st.local.v2.f64 	[%rd5+5184], {%fd12751, %fd13237};
	st.local.f64 	[%rd5+5208], %fd13238;
	st.local.f64 	[%rd5+5224], %fd13239;
	ld.local.v2.f64 	{%fd13240, %fd13241}, [%rd5+5248];
	ld.local.v2.f64 	{%fd13242, %fd13243}, [%rd5+5280];
	ld.local.v2.f64 	{%fd13244, %fd13245}, [%rd5+5296];
	ld.local.v2.f64 	{%fd13246, %fd13247}, [%rd5+5312];
	neg.f64 	%fd13248, %fd13233;
	div.rn.f64 	%fd13249, %fd13248, %fd12628;
	neg.f64 	%fd13250, %fd13249;
	ld.local.v2.f64 	{%fd13251, %fd13252}, [%rd5+2688];
	fma.rn.f64 	%fd13253, %fd13249, %fd13251, %fd12752;
	fma.rn.f64 	%fd13254, %fd13249, %fd13252, %fd13244;
	fma.rn.f64 	%fd13255, %fd13249, %fd12629, %fd13247;
	neg.f64 	%fd13256, %fd13240;
	div.rn.f64 	%fd13257, %fd13256, %fd12697;
	neg.f64 	%fd13258, %fd13257;
	fma.rn.f64 	%fd13259, %fd13257, %fd2109, %fd13241;
	fma.rn.f64 	%fd13260, %fd13257, %fd2110, %fd13253;
	fma.rn.f64 	%fd13261, %fd13257, %fd13064, %fd13254;
	fma.rn.f64 	%fd13262, %fd13257, %fd13065, %fd13245;
	fma.rn.f64 	%fd13263, %fd13257, %fd2165, %fd13246;
	neg.f64 	%fd13264, %fd13259;
	div.rn.f64 	%fd13265, %fd13264, %fd12742;
	neg.f64 	%fd13266, %fd13265;
	fma.rn.f64 	%fd13267, %fd13265, %fd12741, %fd13242;
	fma.rn.f64 	%fd13268, %fd13265, %fd13224, %fd13261;
	fma.rn.f64 	%fd13269, %fd13265, %fd13225, %fd13263;
	neg.f64 	%fd13270, %fd13260;
	div.rn.f64 	%fd13271, %fd13270, %fd12751;
	neg.f64 	%fd13272, %fd13271;
	fma.rn.f64 	%fd13273, %fd13271, %fd13237, %fd13267;
	fma.rn.f64 	%fd13274, %fd13271, %fd13228, %fd13243;
	fma.rn.f64 	%fd13275, %fd13271, %fd13238, %fd13268;
	fma.rn.f64 	%fd13276, %fd13271, %fd13230, %fd13262;
	fma.rn.f64 	%fd13277, %fd13271, %fd13239, %fd13269;
	fma.rn.f64 	%fd13278, %fd13271, %fd13232, %fd13255;
	st.local.v2.f64 	[%rd5+5232], {%fd13232, %fd13250};
	st.local.v2.f64 	[%rd5+5248], {%fd13258, %fd13266};
	st.local.v2.f64 	[%rd5+5264], {%fd13272, %fd12754};
	st.local.v2.f64 	[%rd5+5280], {%fd13273, %fd13274};
	st.local.v2.f64 	[%rd5+5296], {%fd13275, %fd13276};
	st.local.v2.f64 	[%rd5+5312], {%fd13277, %fd13278};
	ld.local.v2.f64 	{%fd13279, %fd13280}, [%rd5+5328];
	ld.local.v2.f64 	{%fd13281, %fd13282}, [%rd5+5360];
	ld.local.v2.f64 	{%fd13283, %fd13284}, [%rd5+5376];
	ld.local.v2.f64 	{%fd13285, %fd13286}, [%rd5+5392];
	neg.f64 	%fd13287, %fd13279;
	div.rn.f64 	%fd13288, %fd13287, %fd2168;
	neg.f64 	%fd13289, %fd13288;
	fma.rn.f64 	%fd13290, %fd13288, %fd13115, %fd13280;
	fma.rn.f64 	%fd13291, %fd13288, %fd2111, %fd12757;
	fma.rn.f64 	%fd13292, %fd13288, %fd13116, %fd13283;
	fma.rn.f64 	%fd13293, %fd13288, %fd13117, %fd13284;
	fma.rn.f64 	%fd13294, %fd13288, %fd13118, %fd13285;
	fma.rn.f64 	%fd13295, %fd13288, %fd13119, %fd12758;
	neg.f64 	%fd13296, %fd13290;
	div.rn.f64 	%fd13297, %fd13296, %fd2116;
	neg.f64 	%fd13298, %fd13297;
	fma.rn.f64 	%fd13299, %fd13297, %fd12729, %fd13292;
	fma.rn.f64 	%fd13300, %fd13297, %fd13169, %fd13293;
	fma.rn.f64 	%fd13301, %fd13297, %fd13161, %fd13294;
	fma.rn.f64 	%fd13302, %fd13297, %fd13170, %fd13295;
	neg.f64 	%fd13303, %fd12755;
	div.rn.f64 	%fd13304, %fd13303, %fd12745;
	neg.f64 	%fd13305, %fd13304;
	fma.rn.f64 	%fd13306, %fd13304, %fd12744, %fd13282;
	ld.local.v2.f64 	{%fd2117, %fd2118}, [%rd5+5024];
	fma.rn.f64 	%fd2119, %fd13304, %fd2117, %fd13300;
	fma.rn.f64 	%fd13307, %fd13304, %fd2118, %fd13286;
	st.local.v2.f64 	[%rd5+5328], {%fd13289, %fd13298};
	st.local.v2.f64 	[%rd5+5344], {%fd13305, %fd13291};
	st.local.v2.f64 	[%rd5+5360], {%fd13281, %fd13306};
	st.local.v2.f64 	[%rd5+5376], {%fd13299, %fd2119};
	st.local.v2.f64 	[%rd5+5392], {%fd13301, %fd13307};
	st.local.f64 	[%rd5+5408], %fd13302;
	ld.local.v2.f64 	{%fd13308, %fd13309}, [%rd5+5472];
	ld.local.v2.f64 	{%fd13310, %fd13311}, [%rd5+5488];
	ld.local.v2.f64 	{%fd13312, %fd13313}, [%rd5+5520];
	ld.local.v2.f64 	{%fd13314, %fd13315}, [%rd5+5536];
	ld.local.v2.f64 	{%fd13316, %fd13317}, [%rd5+5552];
	neg.f64 	%fd13318, %fd13309;
	div.rn.f64 	%fd13319, %fd13318, %fd12622;
	neg.f64 	%fd13320, %fd13319;
	fma.rn.f64 	%fd13321, %fd13319, %fd2265, %fd12763;
	fma.rn.f64 	%fd13322, %fd13319, %fd13190, %fd13314;
	fma.rn.f64 	%fd13323, %fd13319, %fd12623, %fd13316;
	neg.f64 	%fd13324, %fd13310;
	div.rn.f64 	%fd13325, %fd13324, %fd12672;
	neg.f64 	%fd13326, %fd13325;
	fma.rn.f64 	%fd13327, %fd13325, %fd12671, %fd13321;
	fma.rn.f64 	%fd13328, %fd13325, %fd13055, %fd13322;
	fma.rn.f64 	%fd13329, %fd13325, %fd13056, %fd12764;
	neg.f64 	%fd13330, %fd13311;
	div.rn.f64 	%fd13331, %fd13330, %fd12742;
	neg.f64 	%fd13332, %fd13331;
	fma.rn.f64 	%fd13333, %fd13331, %fd12741, %fd13312;
	fma.rn.f64 	%fd13334, %fd13331, %fd13224, %fd13328;
	fma.rn.f64 	%fd13335, %fd13331, %fd13225, %fd13317;
	neg.f64 	%fd13336, %fd12761;
	div.rn.f64 	%fd13337, %fd13336, %fd12754;
	neg.f64 	%fd13338, %fd13337;
	fma.rn.f64 	%fd13339, %fd13337, %fd13273, %fd13333;
	fma.rn.f64 	%fd13340, %fd13337, %fd13274, %fd13313;
	fma.rn.f64 	%fd2478, %fd13337, %fd13275, %fd13334;
	fma.rn.f64 	%fd13341, %fd13337, %fd13276, %fd13315;
	fma.rn.f64 	%fd2120, %fd13337, %fd13277, %fd13335;
	fma.rn.f64 	%fd13342, %fd13337, %fd13278, %fd13329;
	st.local.f64 	[%rd5+5480], %fd13320;
	st.local.v2.f64 	[%rd5+5488], {%fd13326, %fd13332};
	st.local.v2.f64 	[%rd5+5504], {%fd13338, %fd13327};
	st.local.v2.f64 	[%rd5+5520], {%fd13339, %fd13340};
	st.local.v2.f64 	[%rd5+5536], {%fd2478, %fd13341};
	st.local.v2.f64 	[%rd5+5552], {%fd13323, %fd2120};
	st.local.f64 	[%rd5+5568], %fd13342;
	ld.local.v2.f64 	{%fd13343, %fd13344}, [%rd5+5616];
	ld.local.v2.f64 	{%fd13345, %fd13346}, [%rd5+5632];
	ld.local.v2.f64 	{%fd13347, %fd13348}, [%rd5+5664];
	ld.local.v2.f64 	{%fd13349, %fd13350}, [%rd5+5680];
	ld.local.v2.f64 	{%fd13351, %fd13352}, [%rd5+5696];
	neg.f64 	%fd13353, %fd13344;
	div.rn.f64 	%fd13354, %fd13353, %fd12631;
	neg.f64 	%fd13355, %fd13354;
	fma.rn.f64 	%fd2121, %fd13354, %fd13197, %fd12769;
	fma.rn.f64 	%fd13356, %fd13354, %fd13198, %fd13347;
	fma.rn.f64 	%fd13357, %fd13354, %fd12632, %fd13352;
	neg.f64 	%fd13358, %fd13345;
	div.rn.f64 	%fd13359, %fd13358, %fd12733;
	neg.f64 	%fd13360, %fd13359;
	ld.local.v2.f64 	{%fd2456, %fd13361}, [%rd5+4848];
	fma.rn.f64 	%fd13362, %fd13359, %fd2456, %fd12768;
	fma.rn.f64 	%fd13363, %fd13359, %fd13361, %fd13356;
	ld.local.v2.f64 	{%fd2457, %fd2541}, [%rd5+4864];
	fma.rn.f64 	%fd2122, %fd13359, %fd2457, %fd13348;
	fma.rn.f64 	%fd13364, %fd13359, %fd2541, %fd13349;
	neg.f64 	%fd13365, %fd13346;
	div.rn.f64 	%fd13366, %fd13365, %fd12745;
	neg.f64 	%fd13367, %fd13366;
	fma.rn.f64 	%fd2123, %fd13366, %fd12744, %fd13362;
	fma.rn.f64 	%fd2124, %fd13366, %fd2117, %fd13363;
	fma.rn.f64 	%fd13368, %fd13366, %fd2118, %fd13351;
	st.local.f64 	[%rd5+5624], %fd13355;
	st.local.v2.f64 	[%rd5+5632], {%fd13360, %fd13367};
	st.local.v2.f64 	[%rd5+5648], {%fd2121, %fd2123};
	st.local.v2.f64 	[%rd5+5664], {%fd2124, %fd2122};
	st.local.f64 	[%rd5+5680], %fd13364;
	st.local.v2.f64 	[%rd5+5696], {%fd13368, %fd13357};
	ld.local.v2.f64 	{%fd13369, %fd13370}, [%rd5+5776];
	ld.local.v2.f64 	{%fd13371, %fd13372}, [%rd5+5792];
	ld.local.v2.f64 	{%fd13373, %fd13374}, [%rd5+5808];
	ld.local.v2.f64 	{%fd13375, %fd13376}, [%rd5+5824];
	ld.local.v2.f64 	{%fd13377, %fd13378}, [%rd5+5856];
	ld.local.v2.f64 	{%fd13379, %fd13380}, [%rd5+5872];
	ld.local.v2.f64 	{%fd13381, %fd13382}, [%rd5+5888];
	ld.local.v2.f64 	{%fd13383, %fd13384}, [%rd5+5904];
	ld.local.v2.f64 	{%fd13385, %fd13386}, [%rd5+5920];
	neg.f64 	%fd13387, %fd13369;
	div.rn.f64 	%fd13388, %fd13387, %fd12580;
	neg.f64 	%fd13389, %fd13388;
	fma.rn.f64 	%fd13390, %fd13388, %fd12579, %fd13380;
	neg.f64 	%fd13391, %fd13370;
	div.rn.f64 	%fd13392, %fd13391, %fd12583;
	neg.f64 	%fd13393, %fd13392;
	fma.rn.f64 	%fd13394, %fd13392, %fd12582, %fd13390;
	neg.f64 	%fd13395, %fd13371;
	div.rn.f64 	%fd13396, %fd13395, %fd12642;
	neg.f64 	%fd13397, %fd13396;
	fma.rn.f64 	%fd2199, %fd13396, %fd2410, %fd12775;
	ld.local.v2.f64 	{%fd2125, %fd2126}, [%rd5+2864];
	fma.rn.f64 	%fd13398, %fd13396, %fd2125, %fd13394;
	fma.rn.f64 	%fd13399, %fd13396, %fd2126, %fd13385;
	neg.f64 	%fd13400, %fd13372;
	div.rn.f64 	%fd13401, %fd13400, %fd12663;
	neg.f64 	%fd13402, %fd13401;
	fma.rn.f64 	%fd13403, %fd13401, %fd12879, %fd13374;
	fma.rn.f64 	%fd13404, %fd13401, %fd12880, %fd13398;
	fma.rn.f64 	%fd13405, %fd13401, %fd12664, %fd13399;
	neg.f64 	%fd13406, %fd13373;
	div.rn.f64 	%fd13407, %fd13406, %fd12681;
	neg.f64 	%fd13408, %fd13407;
	fma.rn.f64 	%fd13409, %fd13407, %fd12881, %fd13403;
	fma.rn.f64 	%fd13410, %fd13407, %fd12871, %fd13376;
	fma.rn.f64 	%fd13411, %fd13407, %fd12872, %fd13379;
	fma.rn.f64 	%fd13412, %fd13407, %fd12882, %fd13404;
	fma.rn.f64 	%fd13413, %fd13407, %fd12874, %fd13383;
	fma.rn.f64 	%fd13414, %fd13407, %fd12883, %fd13405;
	neg.f64 	%fd13415, %fd13409;
	div.rn.f64 	%fd13416, %fd13415, %fd2116;
	neg.f64 	%fd13417, %fd13416;
	fma.rn.f64 	%fd13418, %fd13416, %fd12729, %fd13411;
	fma.rn.f64 	%fd13419, %fd13416, %fd13169, %fd13412;
	fma.rn.f64 	%fd13420, %fd13416, %fd13161, %fd13413;
	fma.rn.f64 	%fd13421, %fd13416, %fd13170, %fd13414;
	neg.f64 	%fd13422, %fd13375;
	div.rn.f64 	%fd13423, %fd13422, %fd12745;
	neg.f64 	%fd13424, %fd13423;
	fma.rn.f64 	%fd13425, %fd13423, %fd12744, %fd13378;
	fma.rn.f64 	%fd13426, %fd13423, %fd2117, %fd13419;
	fma.rn.f64 	%fd13427, %fd13423, %fd2118, %fd13384;
	neg.f64 	%fd13428, %fd13410;
	div.rn.f64 	%fd13429, %fd13428, %fd13291;
	neg.f64 	%fd13430, %fd13429;
	fma.rn.f64 	%fd13431, %fd13429, %fd13281, %fd12773;
	fma.rn.f64 	%fd13432, %fd13429, %fd13306, %fd13425;
	fma.rn.f64 	%fd13433, %fd13429, %fd13299, %fd13418;
	fma.rn.f64 	%fd13434, %fd13429, %fd2119, %fd13426;
	fma.rn.f64 	%fd13435, %fd13429, %fd13301, %fd13420;
	fma.rn.f64 	%fd13436, %fd13429, %fd13307, %fd13427;
	fma.rn.f64 	%fd13437, %fd13429, %fd13302, %fd13421;
	neg.f64 	%fd13438, %fd13431;
	div.rn.f64 	%fd13439, %fd13438, %fd2121;
	neg.f64 	%fd13440, %fd13439;
	fma.rn.f64 	%fd13441, %fd13439, %fd2123, %fd13432;
	fma.rn.f64 	%fd13442, %fd13439, %fd2124, %fd13434;
	fma.rn.f64 	%fd13443, %fd13439, %fd2122, %fd13381;
	fma.rn.f64 	%fd13444, %fd13439, %fd13364, %fd13382;
	fma.rn.f64 	%fd2127, %fd13439, %fd13350, %fd13435;
	fma.rn.f64 	%fd2128, %fd13439, %fd13368, %fd13436;
	fma.rn.f64 	%fd13445, %fd13439, %fd13357, %fd13437;
	st.local.v2.f64 	[%rd5+5776], {%fd13389, %fd13393};
	st.local.v2.f64 	[%rd5+5792], {%fd13397, %fd13402};
	st.local.v2.f64 	[%rd5+5808], {%fd13408, %fd13417};
	st.local.v2.f64 	[%rd5+5824], {%fd13424, %fd13430};
	st.local.v2.f64 	[%rd5+5840], {%fd13440, %fd2199};
	st.local.f64 	[%rd5+5864], %fd13441;
	st.local.v2.f64 	[%rd5+5872], {%fd13433, %fd13442};
	st.local.v2.f64 	[%rd5+5888], {%fd13443, %fd13444};
	st.local.v2.f64 	[%rd5+5904], {%fd2127, %fd2128};
	ld.local.v2.f64 	{%fd13446, %fd13447}, [%rd5+5936];
	ld.local.v2.f64 	{%fd13448, %fd13449}, [%rd5+5968];
	ld.local.v2.f64 	{%fd13450, %fd13451}, [%rd5+5984];
	ld.local.v2.f64 	{%fd13452, %fd13453}, [%rd5+6000];
	ld.local.v2.f64 	{%fd13454, %fd13455}, [%rd5+6016];
	ld.local.v2.f64 	{%fd13456, %fd13457}, [%rd5+6032];
	ld.local.v2.f64 	{%fd13458, %fd13459}, [%rd5+6048];
	neg.f64 	%fd13460, %fd13386;
	div.rn.f64 	%fd13461, %fd13460, %fd13135;
	neg.f64 	%fd13462, %fd13461;
	fma.rn.f64 	%fd13463, %fd13461, %fd13136, %fd13446;
	fma.rn.f64 	%fd13464, %fd13461, %fd13137, %fd13447;
	fma.rn.f64 	%fd13465, %fd13461, %fd13138, %fd12776;
	fma.rn.f64 	%fd13466, %fd13461, %fd13139, %fd12778;
	fma.rn.f64 	%fd13467, %fd13461, %fd13140, %fd13448;
	fma.rn.f64 	%fd13468, %fd13461, %fd13125, %fd13450;
	fma.rn.f64 	%fd13469, %fd13461, %fd13141, %fd13451;
	fma.rn.f64 	%fd13470, %fd13461, %fd13142, %fd13453;
	fma.rn.f64 	%fd13471, %fd13461, %fd13143, %fd13455;
	fma.rn.f64 	%fd13472, %fd13461, %fd13144, %fd13456;
	fma.rn.f64 	%fd13473, %fd13461, %fd13145, %fd13459;
	neg.f64 	%fd13474, %fd13463;
	div.rn.f64 	%fd13475, %fd13474, %fd12739;
	neg.f64 	%fd13476, %fd13475;
	fma.rn.f64 	%fd13477, %fd13475, %fd12738, %fd13452;
	ld.local.v2.f64 	{%fd13478, %fd13479}, [%rd5+4944];
	fma.rn.f64 	%fd13480, %fd13475, %fd13478, %fd13470;
	fma.rn.f64 	%fd13481, %fd13475, %fd13479, %fd13471;
	ld.local.v2.f64 	{%fd13482, %fd13483}, [%rd5+4960];
	fma.rn.f64 	%fd13484, %fd13475, %fd13482, %fd13457;
	fma.rn.f64 	%fd13485, %fd13475, %fd13483, %fd13473;
	neg.f64 	%fd13486, %fd13464;
	div.rn.f64 	%fd13487, %fd13486, %fd12760;
	neg.f64 	%fd13488, %fd13487;
	ld.local.v2.f64 	{%fd2129, %fd2130}, [%rd5+5424];
	fma.rn.f64 	%fd13489, %fd13487, %fd2129, %fd13465;
	fma.rn.f64 	%fd13490, %fd13487, %fd2130, %fd13467;
	ld.local.v2.f64 	{%fd13491, %fd13492}, [%rd5+5440];
	fma.rn.f64 	%fd2131, %fd13487, %fd13491, %fd13468;
	fma.rn.f64 	%fd13493, %fd13487, %fd13492, %fd13477;
	ld.local.v2.f64 	{%fd13494, %fd13495}, [%rd5+5456];
	fma.rn.f64 	%fd13496, %fd13487, %fd13494, %fd13472;
	fma.rn.f64 	%fd13497, %fd13487, %fd13495, %fd13458;
	fma.rn.f64 	%fd13498, %fd13487, %fd13308, %fd13485;
	neg.f64 	%fd13499, %fd13489;
	div.rn.f64 	%fd13500, %fd13499, %fd12772;
	neg.f64 	%fd13501, %fd13500;
	fma.rn.f64 	%fd13502, %fd13500, %fd12771, %fd13490;
	ld.local.v2.f64 	{%fd2132, %fd13503}, [%rd5+5728];
	fma.rn.f64 	%fd2133, %fd13500, %fd2132, %fd13469;
	fma.rn.f64 	%fd13504, %fd13500, %fd13503, %fd13493;
	ld.local.v2.f64 	{%fd13505, %fd13506}, [%rd5+5744];
	fma.rn.f64 	%fd13507, %fd13500, %fd13505, %fd13454;
	fma.rn.f64 	%fd13508, %fd13500, %fd13506, %fd13496;
	ld.local.v2.f64 	{%fd13509, %fd13510}, [%rd5+5760];
	fma.rn.f64 	%fd13511, %fd13500, %fd13509, %fd13484;
	fma.rn.f64 	%fd2561, %fd13500, %fd13510, %fd13498;
	st.local.v2.f64 	[%rd5+5920], {%fd13445, %fd13462};
	st.local.v2.f64 	[%rd5+5936], {%fd13476, %fd13488};
	st.local.v2.f64 	[%rd5+5952], {%fd13501, %fd13466};
	st.local.f64 	[%rd5+5968], %fd13502;
	st.local.v2.f64 	[%rd5+5984], {%fd2131, %fd2133};
	st.local.v2.f64 	[%rd5+6000], {%fd13504, %fd13480};
	st.local.v2.f64 	[%rd5+6016], {%fd13507, %fd13481};
	st.local.v2.f64 	[%rd5+6032], {%fd13508, %fd13511};
	st.local.v2.f64 	[%rd5+6048], {%fd13497, %fd2561};
	ld.local.v2.f64 	{%fd13512, %fd13513}, [%rd5+6064];
	ld.local.v2.f64 	{%fd13514, %fd13515}, [%rd5+6080];
	ld.local.v2.f64 	{%fd13516, %fd13517}, [%rd5+6096];
	ld.local.v2.f64 	{%fd13518, %fd13519}, [%rd5+6112];
	ld.local.v2.f64 	{%fd13520, %fd13521}, [%rd5+6144];
	ld.local.v2.f64 	{%fd13522, %fd13523}, [%rd5+6160];
	ld.local.v2.f64 	{%fd13524, %fd13525}, [%rd5+6176];
	ld.local.v2.f64 	{%fd13526, %fd13527}, [%rd5+6192];
	ld.local.v2.f64 	{%fd13528, %fd13529}, [%rd5+6208];
	neg.f64 	%fd13530, %fd13512;
	div.rn.f64 	%fd13531, %fd13530, %fd12634;
	neg.f64 	%fd13532, %fd13531;
	fma.rn.f64 	%fd13533, %fd13531, %fd13108, %fd13515;
	fma.rn.f64 	%fd13534, %fd13531, %fd13109, %fd13523;
	fma.rn.f64 	%fd13535, %fd13531, %fd12635, %fd13528;
	neg.f64 	%fd13536, %fd13513;
	div.rn.f64 	%fd13537, %fd13536, %fd12642;
	neg.f64 	%fd13538, %fd13537;
	fma.rn.f64 	%fd13539, %fd13537, %fd2410, %fd12779;
	fma.rn.f64 	%fd13540, %fd13537, %fd2125, %fd13534;
	fma.rn.f64 	%fd13541, %fd13537, %fd2126, %fd13535;
	neg.f64 	%fd13542, %fd13514;
	div.rn.f64 	%fd13543, %fd13542, %fd12663;
	neg.f64 	%fd13544, %fd13543;
	fma.rn.f64 	%fd13545, %fd13543, %fd12879, %fd13516;
	fma.rn.f64 	%fd13546, %fd13543, %fd12880, %fd13540;
	fma.rn.f64 	%fd13547, %fd13543, %fd12664, %fd13541;
	neg.f64 	%fd13548, %fd13533;
	div.rn.f64 	%fd13549, %fd13548, %fd2168;
	neg.f64 	%fd13550, %fd13549;
	fma.rn.f64 	%fd13551, %fd13549, %fd13115, %fd13545;
	fma.rn.f64 	%fd13552, %fd13549, %fd2111, %fd13518;
	fma.rn.f64 	%fd13553, %fd13549, %fd13116, %fd13522;
	fma.rn.f64 	%fd13554, %fd13549, %fd13117, %fd13546;
	fma.rn.f64 	%fd13555, %fd13549, %fd13118, %fd13526;
	fma.rn.f64 	%fd13556, %fd13549, %fd13119, %fd13547;
	neg.f64 	%fd13557, %fd13551;
	div.rn.f64 	%fd13558, %fd13557, %fd2116;
	neg.f64 	%fd13559, %fd13558;
	fma.rn.f64 	%fd13560, %fd13558, %fd12729, %fd13553;
	fma.rn.f64 	%fd13561, %fd13558, %fd13169, %fd13554;
	fma.rn.f64 	%fd13562, %fd13558, %fd13161, %fd13555;
	fma.rn.f64 	%fd13563, %fd13558, %fd13170, %fd13556;
	neg.f64 	%fd13564, %fd13517;
	div.rn.f64 	%fd13565, %fd13564, %fd12745;
	neg.f64 	%fd13566, %fd13565;
	fma.rn.f64 	%fd13567, %fd13565, %fd12744, %fd13521;
	fma.rn.f64 	%fd13568, %fd13565, %fd2117, %fd13561;
	fma.rn.f64 	%fd13569, %fd13565, %fd2118, %fd13527;
	neg.f64 	%fd13570, %fd13552;
	div.rn.f64 	%fd13571, %fd13570, %fd13291;
	neg.f64 	%fd13572, %fd13571;
	fma.rn.f64 	%fd13573, %fd13571, %fd13281, %fd13519;
	fma.rn.f64 	%fd13574, %fd13571, %fd13306, %fd13567;
	fma.rn.f64 	%fd13575, %fd13571, %fd13299, %fd13560;
	fma.rn.f64 	%fd13576, %fd13571, %fd2119, %fd13568;
	fma.rn.f64 	%fd13577, %fd13571, %fd13301, %fd13562;
	fma.rn.f64 	%fd13578, %fd13571, %fd13307, %fd13569;
	fma.rn.f64 	%fd13579, %fd13571, %fd13302, %fd13563;
	neg.f64 	%fd13580, %fd13573;
	div.rn.f64 	%fd13581, %fd13580, %fd2121;
	neg.f64 	%fd13582, %fd13581;
	fma.rn.f64 	%fd13583, %fd13581, %fd2123, %fd13574;
	fma.rn.f64 	%fd13584, %fd13581, %fd2124, %fd13576;
	fma.rn.f64 	%fd13585, %fd13581, %fd2122, %fd13524;
	fma.rn.f64 	%fd13586, %fd13581, %fd13364, %fd13525;
	fma.rn.f64 	%fd13587, %fd13581, %fd13350, %fd13577;
	fma.rn.f64 	%fd13588, %fd13581, %fd13368, %fd13578;
	fma.rn.f64 	%fd13589, %fd13581, %fd13357, %fd13579;
	neg.f64 	%fd13590, %fd13539;
	div.rn.f64 	%fd13591, %fd13590, %fd2199;
	neg.f64 	%fd13592, %fd13591;
	fma.rn.f64 	%fd13593, %fd13591, %fd13377, %fd13520;
	fma.rn.f64 	%fd13594, %fd13591, %fd13441, %fd13583;
	fma.rn.f64 	%fd13595, %fd13591, %fd13433, %fd13575;
	fma.rn.f64 	%fd13596, %fd13591, %fd13442, %fd13584;
	fma.rn.f64 	%fd2134, %fd13591, %fd13443, %fd13585;
	fma.rn.f64 	%fd2135, %fd13591, %fd13444, %fd13586;
	fma.rn.f64 	%fd13597, %fd13591, %fd2127, %fd13587;
	fma.rn.f64 	%fd13598, %fd13591, %fd2128, %fd13588;
	fma.rn.f64 	%fd13599, %fd13591, %fd13445, %fd13589;
	st.local.v2.f64 	[%rd5+6064], {%fd13532, %fd13538};
	st.local.v2.f64 	[%rd5+6080], {%fd13544, %fd13550};
	st.local.v2.f64 	[%rd5+6096], {%fd13559, %fd13566};
	st.local.v2.f64 	[%rd5+6112], {%fd13572, %fd13582};
	st.local.v2.f64 	[%rd5+6128], {%fd13592, %fd2190};
	st.local.v2.f64 	[%rd5+6144], {%fd13593, %fd13594};
	st.local.v2.f64 	[%rd5+6160], {%fd13595, %fd13596};
	st.local.v2.f64 	[%rd5+6176], {%fd2134, %fd2135};
	st.local.v2.f64 	[%rd5+6192], {%fd13597, %fd13598};
	ld.local.v2.f64 	{%fd13600, %fd13601}, [%rd5+6224];
	ld.local.v2.f64 	{%fd13602, %fd13603}, [%rd5+6240];
	ld.local.v2.f64 	{%fd13604, %fd13605}, [%rd5+6256];
	ld.local.v2.f64 	{%fd13606, %fd13607}, [%rd5+6272];
	ld.local.v2.f64 	{%fd13608, %fd13609}, [%rd5+6304];
	ld.local.v2.f64 	{%fd13610, %fd13611}, [%rd5+6320];
	ld.local.v2.f64 	{%fd2567, %fd13612}, [%rd5+6336];
	ld.local.v2.f64 	{%fd13613, %fd13614}, [%rd5+6352];
	ld.local.v2.f64 	{%fd13615, %fd13616}, [%rd5+6368];
	neg.f64 	%fd13617, %fd13529;
	div.rn.f64 	%fd13618, %fd13617, %fd12562;
	neg.f64 	%fd13619, %fd13618;
	fma.rn.f64 	%fd13620, %fd13618, %fd12561, %fd12783;
	neg.f64 	%fd13621, %fd13600;
	div.rn.f64 	%fd13622, %fd13621, %fd12565;
	neg.f64 	%fd13623, %fd13622;
	fma.rn.f64 	%fd13624, %fd13622, %fd12564, %fd13620;
	neg.f64 	%fd13625, %fd13601;
	div.rn.f64 	%fd13626, %fd13625, %fd12568;
	neg.f64 	%fd13627, %fd13626;
	fma.rn.f64 	%fd13628, %fd13626, %fd12567, %fd13624;
	neg.f64 	%fd13629, %fd13602;
	div.rn.f64 	%fd13630, %fd13629, %fd12601;
	neg.f64 	%fd13631, %fd13630;
	fma.rn.f64 	%fd13632, %fd13630, %fd12600, %fd13628;
	fma.rn.f64 	%fd13633, %fd13630, %fd12602, %fd13610;
	neg.f64 	%fd13634, %fd13603;
	div.rn.f64 	%fd13635, %fd13634, %fd12610;
	neg.f64 	%fd13636, %fd13635;
	fma.rn.f64 	%fd13637, %fd13635, %fd12609, %fd13605;
	fma.rn.f64 	%fd13638, %fd13635, %fd12851, %fd13632;
	fma.rn.f64 	%fd13639, %fd13635, %fd12856, %fd13613;
	fma.rn.f64 	%fd13640, %fd13635, %fd12857, %fd13614;
	neg.f64 	%fd13641, %fd13604;
	div.rn.f64 	%fd13642, %fd13641, %fd12653;
	neg.f64 	%fd13643, %fd13642;
	fma.rn.f64 	%fd13644, %fd13642, %fd12652, %fd13638;
	fma.rn.f64 	%fd13645, %fd13642, %fd12654, %fd13633;
	neg.f64 	%fd13646, %fd13637;
	div.rn.f64 	%fd13647, %fd13646, %fd2193;
	neg.f64 	%fd13648, %fd13647;
	fma.rn.f64 	%fd13649, %fd13647, %fd12968, %fd13609;
	fma.rn.f64 	%fd13650, %fd13647, %fd12964, %fd13645;
	fma.rn.f64 	%fd13651, %fd13647, %fd12957, %fd13639;
	fma.rn.f64 	%fd13652, %fd13647, %fd12969, %fd13640;
	fma.rn.f64 	%fd13653, %fd13647, %fd12970, %fd13616;
	neg.f64 	%fd13654, %fd13606;
	div.rn.f64 	%fd13655, %fd13654, %fd12715;
	neg.f64 	%fd13656, %fd13655;
	ld.local.v2.f64 	{%fd13657, %fd13658}, [%rd5+4400];
	fma.rn.f64 	%fd13659, %fd13655, %fd13657, %fd13607;
	fma.rn.f64 	%fd13660, %fd13655, %fd13658, %fd13644;
	ld.local.v2.f64 	{%fd13661, %fd13662}, [%rd5+4416];
	fma.rn.f64 	%fd13663, %fd13655, %fd13661, %fd13608;
	fma.rn.f64 	%fd13664, %fd13655, %fd13662, %fd13650;
	ld.local.v2.f64 	{%fd2136, %fd2137}, [%rd5+4432];
	fma.rn.f64 	%fd13665, %fd13655, %fd2136, %fd13611;
	fma.rn.f64 	%fd13666, %fd13655, %fd2137, %fd13612;
	fma.rn.f64 	%fd13667, %fd13655, %fd12716, %fd13653;
	neg.f64 	%fd13668, %fd13659;
	div.rn.f64 	%fd13669, %fd13668, %fd12718;
	neg.f64 	%fd13670, %fd13669;
	ld.local.v2.f64 	{%fd13671, %fd13672}, [%rd5+4464];
	fma.rn.f64 	%fd13673, %fd13669, %fd13671, %fd12781;
	fma.rn.f64 	%fd13674, %fd13669, %fd13672, %fd13660;
	ld.local.v2.f64 	{%fd13675, %fd13676}, [%rd5+4480];
	fma.rn.f64 	%fd13677, %fd13669, %fd13675, %fd13649;
	fma.rn.f64 	%fd13678, %fd13669, %fd13676, %fd13664;
	fma.rn.f64 	%fd13679, %fd13669, %fd13097, %fd13665;
	neg.f64 	%fd13680, %fd13673;
	div.rn.f64 	%fd13681, %fd13680, %fd12745;
	neg.f64 	%fd13682, %fd13681;
	fma.rn.f64 	%fd13683, %fd13681, %fd12744, %fd13677;
	fma.rn.f64 	%fd2566, %fd13681, %fd2117, %fd13678;
	fma.rn.f64 	%fd13684, %fd13681, %fd2118, %fd13615;
	st.local.v2.f64 	[%rd5+6208], {%fd13599, %fd13619};
	st.local.v2.f64 	[%rd5+6224], {%fd13623, %fd13627};
	st.local.v2.f64 	[%rd5+6240], {%fd13631, %fd13636};
	st.local.v2.f64 	[%rd5+6256], {%fd13643, %fd13648};
	st.local.v2.f64 	[%rd5+6272], {%fd13656, %fd13670};
	st.local.v2.f64 	[%rd5+6288], {%fd13682, %fd13674};
	st.local.v2.f64 	[%rd5+6304], {%fd13663, %fd13683};
	st.local.v2.f64 	[%rd5+6320], {%fd2566, %fd13679};
	st.local.f64 	[%rd5+6344], %fd13666;
	st.local.v2.f64 	[%rd5+6352], {%fd13651, %fd13652};
	st.local.v2.f64 	[%rd5+6368], {%fd13684, %fd13667};
	ld.local.v2.f64 	{%fd13685, %fd13686}, [%rd5+6384];
	ld.local.v2.f64 	{%fd13687, %fd13688}, [%rd5+6400];
	ld.local.v2.f64 	{%fd13689, %fd13690}, [%rd5+6416];
	ld.local.v2.f64 	{%fd13691, %fd13692}, [%rd5+6432];
	ld.local.v2.f64 	{%fd13693, %fd13694}, [%rd5+6448];
	ld.local.v2.f64 	{%fd13695, %fd13696}, [%rd5+6464];
	ld.local.v2.f64 	{%fd13697, %fd13698}, [%rd5+6480];
	ld.local.v2.f64 	{%fd13699, %fd13700}, [%rd5+6496];
	ld.local.v2.f64 	{%fd13701, %fd13702}, [%rd5+6512];
	ld.local.v2.f64 	{%fd13703, %fd13704}, [%rd5+6528];
	ld.local.v2.f64 	{%fd13705, %fd13706}, [%rd5+6544];
	ld.local.v2.f64 	{%fd13707, %fd13708}, [%rd5+6576];
	ld.local.v2.f64 	{%fd13709, %fd13710}, [%rd5+6592];
	ld.local.v2.f64 	{%fd13711, %fd13712}, [%rd5+6608];
	ld.local.v2.f64 	{%fd13713, %fd13714}, [%rd5+6624];
	ld.local.v2.f64 	{%fd13715, %fd13716}, [%rd5+6640];
	neg.f64 	%fd13717, %fd13685;
	div.rn.f64 	%fd13718, %fd13717, %fd12554;
	neg.f64 	%fd13719, %fd13718;
	ld.local.v2.f64 	{%fd13720, %fd13721}, [%rd5+2048];
	fma.rn.f64 	%fd13722, %fd13718, %fd13720, %fd13687;
	fma.rn.f64 	%fd13723, %fd13718, %fd13721, %fd13709;
	neg.f64 	%fd13724, %fd13686;
	div.rn.f64 	%fd13725, %fd13724, %fd12619;
	neg.f64 	%fd13726, %fd13725;
	ld.local.v2.f64 	{%fd13727, %fd13728}, [%rd5+2592];
	fma.rn.f64 	%fd13729, %fd13725, %fd13727, %fd12786;
	fma.rn.f64 	%fd13730, %fd13725, %fd13728, %fd13723;
	fma.rn.f64 	%fd13731, %fd13725, %fd12620, %fd13715;
	neg.f64 	%fd13732, %fd13722;
	div.rn.f64 	%fd13733, %fd13732, %fd12634;
	neg.f64 	%fd13734, %fd13733;
	fma.rn.f64 	%fd13735, %fd13733, %fd13108, %fd13696;
	fma.rn.f64 	%fd13736, %fd13733, %fd13109, %fd13730;
	fma.rn.f64 	%fd13737, %fd13733, %fd12635, %fd13731;
	neg.f64 	%fd13738, %fd13688;
	div.rn.f64 	%fd13739, %fd13738, %fd12645;
	neg.f64 	%fd13740, %fd13739;
	fma.rn.f64 	%fd13741, %fd13739, %fd12644, %fd13694;
	fma.rn.f64 	%fd13742, %fd13739, %fd12994, %fd13736;
	fma.rn.f64 	%fd13743, %fd13739, %fd12995, %fd13737;
	neg.f64 	%fd13744, %fd13689;
	div.rn.f64 	%fd13745, %fd13744, %fd12659;
	neg.f64 	%fd13746, %fd13745;
	fma.rn.f64 	%fd13747, %fd13745, %fd12658, %fd13729;
	fma.rn.f64 	%fd13748, %fd13745, %fd13047, %fd13742;
	fma.rn.f64 	%fd13749, %fd13745, %fd13048, %fd13713;
	neg.f64 	%fd13750, %fd13690;
	div.rn.f64 	%fd13751, %fd13750, %fd12672;
	neg.f64 	%fd13752, %fd13751;
	fma.rn.f64 	%fd13753, %fd13751, %fd12671, %fd13704;
	fma.rn.f64 	%fd13754, %fd13751, %fd13055, %fd13748;
	fma.rn.f64 	%fd13755, %fd13751, %fd13056, %fd13743;
	neg.f64 	%fd13756, %fd13691;
	div.rn.f64 	%fd13757, %fd13756, %fd12681;
	neg.f64 	%fd13758, %fd13757;
	fma.rn.f64 	%fd13759, %fd13757, %fd12881, %fd13697;
	fma.rn.f64 	%fd13760, %fd13757, %fd12871, %fd13703;
	fma.rn.f64 	%fd13761, %fd13757, %fd12872, %fd13708;
	fma.rn.f64 	%fd13762, %fd13757, %fd12882, %fd13754;
	fma.rn.f64 	%fd13763, %fd13757, %fd12874, %fd13712;
	fma.rn.f64 	%fd13764, %fd13757, %fd12883, %fd13755;
	neg.f64 	%fd13765, %fd13692;
	div.rn.f64 	%fd13766, %fd13765, %fd12684;
	neg.f64 	%fd13767, %fd13766;
	fma.rn.f64 	%fd13768, %fd13766, %fd12903, %fd13693;
	fma.rn.f64 	%fd13769, %fd13766, %fd12886, %fd13761;
	fma.rn.f64 	%fd13770, %fd13766, %fd12904, %fd13762;
	fma.rn.f64 	%fd13771, %fd13766, %fd12897, %fd13763;
	fma.rn.f64 	%fd13772, %fd13766, %fd12905, %fd13764;
	neg.f64 	%fd13773, %fd13768;
	div.rn.f64 	%fd13774, %fd13773, %fd12982;
	neg.f64 	%fd13775, %fd13774;
	fma.rn.f64 	%fd13776, %fd13774, %fd12971, %fd13769;
	fma.rn.f64 	%fd13777, %fd13774, %fd2107, %fd13770;
	fma.rn.f64 	%fd13778, %fd13774, %fd12973, %fd13771;
	fma.rn.f64 	%fd13779, %fd13774, %fd12983, %fd13772;
	neg.f64 	%fd13780, %fd13741;
	div.rn.f64 	%fd13781, %fd13780, %fd12993;
	neg.f64 	%fd13782, %fd13781;
	fma.rn.f64 	%fd13783, %fd13781, %fd2108, %fd13776;
	fma.rn.f64 	%fd13784, %fd13781, %fd13009, %fd13777;
	fma.rn.f64 	%fd13785, %fd13781, %fd13010, %fd13778;
	fma.rn.f64 	%fd13786, %fd13781, %fd13011, %fd13779;
	neg.f64 	%fd13787, %fd13695;
	div.rn.f64 	%fd13788, %fd13787, %fd12712;
	neg.f64 	%fd13789, %fd13788;
	fma.rn.f64 	%fd13790, %fd13788, %fd12711, %fd13699;
	fma.rn.f64 	%fd13791, %fd13788, %fd13071, %fd13700;
	fma.rn.f64 	%fd13792, %fd13788, %fd2447, %fd13701;
	fma.rn.f64 	%fd13793, %fd13788, %fd13072, %fd13702;
	fma.rn.f64 	%fd13794, %fd13788, %fd13087, %fd13753;
	fma.rn.f64 	%fd13795, %fd13788, %fd13074, %fd13707;
	fma.rn.f64 	%fd13796, %fd13788, %fd13093, %fd13783;
	fma.rn.f64 	%fd13797, %fd13788, %fd13094, %fd13784;
	fma.rn.f64 	%fd13798, %fd13788, %fd13095, %fd13785;
	fma.rn.f64 	%fd13799, %fd13788, %fd13096, %fd13786;
	neg.f64 	%fd13800, %fd13735;
	div.rn.f64 	%fd13801, %fd13800, %fd2168;
	neg.f64 	%fd13802, %fd13801;
	fma.rn.f64 	%fd13803, %fd13801, %fd13115, %fd13759;
	fma.rn.f64 	%fd13804, %fd13801, %fd2111, %fd13760;
	fma.rn.f64 	%fd13805, %fd13801, %fd13116, %fd13796;
	fma.rn.f64 	%fd13806, %fd13801, %fd13117, %fd13797;
	fma.rn.f64 	%fd13807, %fd13801, %fd13118, %fd13798;
	fma.rn.f64 	%fd13808, %fd13801, %fd13119, %fd13799;
	neg.f64 	%fd13809, %fd13803;
	div.rn.f64 	%fd13810, %fd13809, %fd2116;
	neg.f64 	%fd13811, %fd13810;
	fma.rn.f64 	%fd13812, %fd13810, %fd12729, %fd13805;
	fma.rn.f64 	%fd13813, %fd13810, %fd13169, %fd13806;
	fma.rn.f64 	%fd13814, %fd13810, %fd13161, %fd13807;
	fma.rn.f64 	%fd13815, %fd13810, %fd13170, %fd13808;
	neg.f64 	%fd13816, %fd13698;
	div.rn.f64 	%fd13817, %fd13816, %fd12742;
	neg.f64 	%fd13818, %fd13817;
	fma.rn.f64 	%fd13819, %fd13817, %fd12741, %fd13795;
	fma.rn.f64 	%fd13820, %fd13817, %fd13224, %fd13813;
	fma.rn.f64 	%fd13821, %fd13817, %fd13225, %fd13714;
	neg.f64 	%fd13822, %fd13790;
	div.rn.f64 	%fd13823, %fd13822, %fd12745;
	neg.f64 	%fd13824, %fd13823;
	fma.rn.f64 	%fd13825, %fd13823, %fd12744, %fd13819;
	fma.rn.f64 	%fd13826, %fd13823, %fd2117, %fd13820;
	fma.rn.f64 	%fd13827, %fd13823, %fd2118, %fd13821;
	neg.f64 	%fd13828, %fd13791;
	div.rn.f64 	%fd13829, %fd13828, %fd12748;
	neg.f64 	%fd13830, %fd13829;
	fma.rn.f64 	%fd13831, %fd13829, %fd13211, %fd13792;
	fma.rn.f64 	%fd13832, %fd13829, %fd2466, %fd13794;
	fma.rn.f64 	%fd13833, %fd13829, %fd13199, %fd13705;
	fma.rn.f64 	%fd13834, %fd13829, %fd2467, %fd13825;
	fma.rn.f64 	%fd13835, %fd13829, %fd13218, %fd13812;
	fma.rn.f64 	%fd13836, %fd13829, %fd13226, %fd13826;
	fma.rn.f64 	%fd13837, %fd13829, %fd13220, %fd13814;
	fma.rn.f64 	%fd13838, %fd13829, %fd13193, %fd13749;
	fma.rn.f64 	%fd13839, %fd13829, %fd13227, %fd13827;
	fma.rn.f64 	%fd13840, %fd13829, %fd2181, %fd13815;
	neg.f64 	%fd13841, %fd13831;
	div.rn.f64 	%fd13842, %fd13841, %fd12751;
	neg.f64 	%fd13843, %fd13842;
	fma.rn.f64 	%fd13844, %fd13842, %fd13237, %fd13834;
	fma.rn.f64 	%fd13845, %fd13842, %fd13228, %fd13835;
	fma.rn.f64 	%fd13846, %fd13842, %fd13238, %fd13836;
	fma.rn.f64 	%fd13847, %fd13842, %fd13230, %fd13837;
	fma.rn.f64 	%fd13848, %fd13842, %fd13239, %fd13839;
	fma.rn.f64 	%fd13849, %fd13842, %fd13232, %fd13840;
	neg.f64 	%fd13850, %fd13793;
	div.rn.f64 	%fd13851, %fd13850, %fd12754;
	neg.f64 	%fd13852, %fd13851;
	fma.rn.f64 	%fd13853, %fd13851, %fd13273, %fd13844;
	fma.rn.f64 	%fd13854, %fd13851, %fd13274, %fd13845;
	fma.rn.f64 	%fd13855, %fd13851, %fd13275, %fd13846;
	fma.rn.f64 	%fd13856, %fd13851, %fd13276, %fd13847;
	fma.rn.f64 	%fd13857, %fd13851, %fd13277, %fd13848;
	fma.rn.f64 	%fd13858, %fd13851, %fd13278, %fd13849;
	neg.f64 	%fd13859, %fd13804;
	div.rn.f64 	%fd13860, %fd13859, %fd13291;
	neg.f64 	%fd13861, %fd13860;
	fma.rn.f64 	%fd13862, %fd13860, %fd13281, %fd13833;
	fma.rn.f64 	%fd13863, %fd13860, %fd13306, %fd13853;
	fma.rn.f64 	%fd13864, %fd13860, %fd13299, %fd13854;
	fma.rn.f64 	%fd13865, %fd13860, %fd2119, %fd13855;
	fma.rn.f64 	%fd13866, %fd13860, %fd13301, %fd13856;
	fma.rn.f64 	%fd13867, %fd13860, %fd13307, %fd13857;
	fma.rn.f64 	%fd13868, %fd13860, %fd13302, %fd13858;
	neg.f64 	%fd13869, %fd13832;
	div.rn.f64 	%fd13870, %fd13869, %fd13327;
	neg.f64 	%fd13871, %fd13870;
	fma.rn.f64 	%fd13872, %fd13870, %fd13339, %fd13863;
	fma.rn.f64 	%fd13873, %fd13870, %fd13340, %fd13864;
	fma.rn.f64 	%fd13874, %fd13870, %fd2478, %fd13865;
	fma.rn.f64 	%fd13875, %fd13870, %fd13341, %fd13866;
	fma.rn.f64 	%fd13876, %fd13870, %fd13323, %fd13838;
	fma.rn.f64 	%fd13877, %fd13870, %fd2120, %fd13867;
	fma.rn.f64 	%fd13878, %fd13870, %fd13342, %fd13868;
	neg.f64 	%fd13879, %fd13862;
	div.rn.f64 	%fd13880, %fd13879, %fd2121;
	neg.f64 	%fd13881, %fd13880;
	fma.rn.f64 	%fd13882, %fd13880, %fd2123, %fd13872;
	fma.rn.f64 	%fd13883, %fd13880, %fd2124, %fd13874;
	fma.rn.f64 	%fd13884, %fd13880, %fd2122, %fd13710;
	fma.rn.f64 	%fd13885, %fd13880, %fd13364, %fd13711;
	fma.rn.f64 	%fd13886, %fd13880, %fd13350, %fd13875;
	fma.rn.f64 	%fd13887, %fd13880, %fd13368, %fd13877;
	fma.rn.f64 	%fd13888, %fd13880, %fd13357, %fd13878;
	neg.f64 	%fd13889, %fd13706;
	div.rn.f64 	%fd13890, %fd13889, %fd2199;
	neg.f64 	%fd13891, %fd13890;
	fma.rn.f64 	%fd13892, %fd13890, %fd13377, %fd13747;
	fma.rn.f64 	%fd13893, %fd13890, %fd13441, %fd13882;
	fma.rn.f64 	%fd13894, %fd13890, %fd13433, %fd13873;
	fma.rn.f64 	%fd13895, %fd13890, %fd13442, %fd13883;
	fma.rn.f64 	%fd13896, %fd13890, %fd13443, %fd13884;
	fma.rn.f64 	%fd13897, %fd13890, %fd13444, %fd13885;
	fma.rn.f64 	%fd13898, %fd13890, %fd2127, %fd13886;
	fma.rn.f64 	%fd13899, %fd13890, %fd2128, %fd13887;
	fma.rn.f64 	%fd13900, %fd13890, %fd13445, %fd13888;
	neg.f64 	%fd13901, %fd12784;
	div.rn.f64 	%fd13902, %fd13901, %fd2190;
	neg.f64 	%fd13903, %fd13902;
	fma.rn.f64 	%fd2203, %fd13902, %fd13593, %fd13892;
	fma.rn.f64 	%fd2138, %fd13902, %fd13594, %fd13893;
	fma.rn.f64 	%fd2139, %fd13902, %fd13595, %fd13894;
	fma.rn.f64 	%fd13904, %fd13902, %fd13596, %fd13895;
	fma.rn.f64 	%fd13905, %fd13902, %fd2134, %fd13896;
	fma.rn.f64 	%fd13906, %fd13902, %fd2135, %fd13897;
	fma.rn.f64 	%fd13907, %fd13902, %fd13597, %fd13898;
	fma.rn.f64 	%fd13908, %fd13902, %fd13598, %fd13899;
	fma.rn.f64 	%fd13909, %fd13902, %fd13599, %fd13900;
	st.local.v2.f64 	[%rd5+6384], {%fd13719, %fd13726};
	st.local.v2.f64 	[%rd5+6400], {%fd13734, %fd13740};
	st.local.v2.f64 	[%rd5+6416], {%fd13746, %fd13752};
	st.local.v2.f64 	[%rd5+6432], {%fd13758, %fd13767};
	st.local.v2.f64 	[%rd5+6448], {%fd13775, %fd13782};
	st.local.v2.f64 	[%rd5+6464], {%fd13789, %fd13802};
	st.local.v2.f64 	[%rd5+6480], {%fd13811, %fd13818};
	st.local.v2.f64 	[%rd5+6496], {%fd13824, %fd13830};
	st.local.v2.f64 	[%rd5+6512], {%fd13843, %fd13852};
	st.local.v2.f64 	[%rd5+6528], {%fd13861, %fd13871};
	st.local.v2.f64 	[%rd5+6544], {%fd13881, %fd13891};
	st.local.v2.f64 	[%rd5+6560], {%fd13903, %fd2203};
	st.local.v2.f64 	[%rd5+6576], {%fd2138, %fd2139};
	st.local.v2.f64 	[%rd5+6592], {%fd13904, %fd13905};
	st.local.v2.f64 	[%rd5+6608], {%fd13906, %fd13907};
	st.local.v2.f64 	[%rd5+6624], {%fd13876, %fd13908};
	ld.local.v2.f64 	{%fd13910, %fd13911}, [%rd5+6656];
	ld.local.v2.f64 	{%fd13912, %fd13913}, [%rd5+6672];
	ld.local.v2.f64 	{%fd13914, %fd13915}, [%rd5+6688];
	ld.local.v2.f64 	{%fd13916, %fd13917}, [%rd5+6704];
	ld.local.v2.f64 	{%fd13918, %fd13919}, [%rd5+6720];
	ld.local.v2.f64 	{%fd13920, %fd13921}, [%rd5+6736];
	ld.local.v2.f64 	{%fd13922, %fd13923}, [%rd5+6752];
	ld.local.v2.f64 	{%fd13924, %fd13925}, [%rd5+6784];
	ld.local.v2.f64 	{%fd13926, %fd13927}, [%rd5+6800];
	ld.local.v2.f64 	{%fd13928, %fd13929}, [%rd5+6816];
	ld.local.v2.f64 	{%fd13930, %fd2489}, [%rd5+6832];
	ld.local.v2.f64 	{%fd13931, %fd13932}, [%rd5+6848];
	ld.local.v2.f64 	{%fd13933, %fd13934}, [%rd5+6864];
	ld.local.v2.f64 	{%fd13935, %fd13936}, [%rd5+6880];
	neg.f64 	%fd13937, %fd13716;
	div.rn.f64 	%fd13938, %fd13937, %fd12653;
	neg.f64 	%fd13939, %fd13938;
	fma.rn.f64 	%fd13940, %fd13938, %fd12652, %fd13923;
	fma.rn.f64 	%fd13941, %fd13938, %fd12654, %fd13926;
	neg.f64 	%fd13942, %fd13910;
	div.rn.f64 	%fd13943, %fd13942, %fd12709;
	neg.f64 	%fd13944, %fd13943;
	fma.rn.f64 	%fd13945, %fd13943, %fd12708, %fd13911;
	fma.rn.f64 	%fd13946, %fd13943, %fd13016, %fd13913;
	fma.rn.f64 	%fd13947, %fd13943, %fd13017, %fd13914;
	fma.rn.f64 	%fd13948, %fd13943, %fd13062, %fd13915;
	fma.rn.f64 	%fd13949, %fd13943, %fd13019, %fd13916;
	fma.rn.f64 	%fd13950, %fd13943, %fd13063, %fd13918;
	fma.rn.f64 	%fd13951, %fd13943, %fd13021, %fd13919;
	fma.rn.f64 	%fd13952, %fd13943, %fd13054, %fd13920;
	fma.rn.f64 	%fd13953, %fd13943, %fd13023, %fd13922;
	fma.rn.f64 	%fd13954, %fd13943, %fd13046, %fd12787;
	fma.rn.f64 	%fd13955, %fd13943, %fd13025, %fd13924;
	fma.rn.f64 	%fd13956, %fd13943, %fd13026, %fd13925;
	fma.rn.f64 	%fd13957, %fd13943, %fd13066, %fd13941;
	fma.rn.f64 	%fd13958, %fd13943, %fd13028, %fd13927;
	fma.rn.f64 	%fd13959, %fd13943, %fd13029, %fd13929;
	fma.rn.f64 	%fd13960, %fd13943, %fd13030, %fd13930;
	fma.rn.f64 	%fd13961, %fd13943, %fd13067, %fd13931;
	fma.rn.f64 	%fd13962, %fd13943, %fd13050, %fd13932;
	fma.rn.f64 	%fd13963, %fd13943, %fd13068, %fd13933;
	fma.rn.f64 	%fd13964, %fd13943, %fd13058, %fd13934;
	neg.f64 	%fd13965, %fd13945;
	div.rn.f64 	%fd13966, %fd13965, %fd12712;
	neg.f64 	%fd13967, %fd13966;
	fma.rn.f64 	%fd13968, %fd13966, %fd12711, %fd13949;
	fma.rn.f64 	%fd13969, %fd13966, %fd13071, %fd13917;
	fma.rn.f64 	%fd13970, %fd13966, %fd2447, %fd13950;
	fma.rn.f64 	%fd13971, %fd13966, %fd13072, %fd13951;
	fma.rn.f64 	%fd13972, %fd13966, %fd13087, %fd13952;
	fma.rn.f64 	%fd13973, %fd13966, %fd13074, %fd13955;
	fma.rn.f64 	%fd13974, %fd13966, %fd13093, %fd13956;
	fma.rn.f64 	%fd13975, %fd13966, %fd13094, %fd13957;
	fma.rn.f64 	%fd13976, %fd13966, %fd13095, %fd13961;
	fma.rn.f64 	%fd13977, %fd13966, %fd13096, %fd13964;
	neg.f64 	%fd13978, %fd13912;
	div.rn.f64 	%fd13979, %fd13978, %fd12715;
	neg.f64 	%fd13980, %fd13979;
	fma.rn.f64 	%fd13981, %fd13979, %fd13657, %fd13946;
	fma.rn.f64 	%fd13982, %fd13979, %fd13658, %fd13940;
	fma.rn.f64 	%fd13983, %fd13979, %fd13661, %fd12789;
	fma.rn.f64 	%fd13984, %fd13979, %fd13662, %fd13975;
	fma.rn.f64 	%fd13985, %fd13979, %fd2136, %fd13958;
	fma.rn.f64 	%fd13986, %fd13979, %fd2137, %fd13960;
	fma.rn.f64 	%fd13987, %fd13979, %fd12716, %fd13977;
	neg.f64 	%fd13988, %fd13981;
	div.rn.f64 	%fd13989, %fd13988, %fd12718;
	neg.f64 	%fd13990, %fd13989;
	fma.rn.f64 	%fd13991, %fd13989, %fd13671, %fd13968;
	fma.rn.f64 	%fd13992, %fd13989, %fd13672, %fd13982;
	fma.rn.f64 	%fd13993, %fd13989, %fd13675, %fd13973;
	fma.rn.f64 	%fd13994, %fd13989, %fd13676, %fd13984;
	fma.rn.f64 	%fd13995, %fd13989, %fd13097, %fd13985;
	neg.f64 	%fd13996, %fd13947;
	div.rn.f64 	%fd13997, %fd13996, %fd12733;
	neg.f64 	%fd13998, %fd13997;
	fma.rn.f64 	%fd13999, %fd13997, %fd2456, %fd13993;
	fma.rn.f64 	%fd14000, %fd13997, %fd13361, %fd13994;
	fma.rn.f64 	%fd14001, %fd13997, %fd2457, %fd13995;
	fma.rn.f64 	%fd14002, %fd13997, %fd2541, %fd13959;
	neg.f64 	%fd14003, %fd13948;
	div.rn.f64 	%fd14004, %fd14003, %fd12742;
	neg.f64 	%fd14005, %fd14004;
	fma.rn.f64 	%fd14006, %fd14004, %fd12741, %fd13999;
	fma.rn.f64 	%fd14007, %fd14004, %fd13224, %fd14000;
	fma.rn.f64 	%fd14008, %fd14004, %fd13225, %fd13963;
	neg.f64 	%fd14009, %fd13991;
	div.rn.f64 	%fd14010, %fd14009, %fd12745;
	neg.f64 	%fd14011, %fd14010;
	fma.rn.f64 	%fd14012, %fd14010, %fd12744, %fd14006;
	fma.rn.f64 	%fd14013, %fd14010, %fd2117, %fd14007;
	fma.rn.f64 	%fd14014, %fd14010, %fd2118, %fd14008;
	neg.f64 	%fd14015, %fd13969;
	div.rn.f64 	%fd14016, %fd14015, %fd12748;
	neg.f64 	%fd14017, %fd14016;
	fma.rn.f64 	%fd14018, %fd14016, %fd13211, %fd13970;
	fma.rn.f64 	%fd14019, %fd14016, %fd2466, %fd13972;
	fma.rn.f64 	%fd14020, %fd14016, %fd13199, %fd13921;
	fma.rn.f64 	%fd14021, %fd14016, %fd2467, %fd14012;
	fma.rn.f64 	%fd14022, %fd14016, %fd13218, %fd13974;
	fma.rn.f64 	%fd14023, %fd14016, %fd13226, %fd14013;
	fma.rn.f64 	%fd14024, %fd14016, %fd13220, %fd13976;
	fma.rn.f64 	%fd14025, %fd14016, %fd13193, %fd13962;
	fma.rn.f64 	%fd14026, %fd14016, %fd13227, %fd14014;
	fma.rn.f64 	%fd14027, %fd14016, %fd2181, %fd13987;
	neg.f64 	%fd14028, %fd14018;
	div.rn.f64 	%fd14029, %fd14028, %fd12751;
	neg.f64 	%fd14030, %fd14029;
	fma.rn.f64 	%fd14031, %fd14029, %fd13237, %fd14021;
	fma.rn.f64 	%fd14032, %fd14029, %fd13228, %fd14022;
	fma.rn.f64 	%fd14033, %fd14029, %fd13238, %fd14023;
	fma.rn.f64 	%fd14034, %fd14029, %fd13230, %fd14024;
	fma.rn.f64 	%fd14035, %fd14029, %fd13239, %fd14026;
	fma.rn.f64 	%fd14036, %fd14029, %fd13232, %fd14027;
	neg.f64 	%fd14037, %fd13971;
	div.rn.f64 	%fd14038, %fd14037, %fd12754;
	neg.f64 	%fd14039, %fd14038;
	fma.rn.f64 	%fd14040, %fd14038, %fd13273, %fd14031;
	fma.rn.f64 	%fd14041, %fd14038, %fd13274, %fd14032;
	fma.rn.f64 	%fd14042, %fd14038, %fd13275, %fd14033;
	fma.rn.f64 	%fd14043, %fd14038, %fd13276, %fd14034;
	fma.rn.f64 	%fd14044, %fd14038, %fd13277, %fd14035;
	fma.rn.f64 	%fd14045, %fd14038, %fd13278, %fd14036;
	neg.f64 	%fd14046, %fd14019;
	div.rn.f64 	%fd14047, %fd14046, %fd13327;
	neg.f64 	%fd14048, %fd14047;
	fma.rn.f64 	%fd14049, %fd14047, %fd13339, %fd14040;
	fma.rn.f64 	%fd14050, %fd14047, %fd13340, %fd14041;
	fma.rn.f64 	%fd14051, %fd14047, %fd2478, %fd14042;
	fma.rn.f64 	%fd14052, %fd14047, %fd13341, %fd14043;
	fma.rn.f64 	%fd14053, %fd14047, %fd13323, %fd14025;
	fma.rn.f64 	%fd14054, %fd14047, %fd2120, %fd14044;
	fma.rn.f64 	%fd14055, %fd14047, %fd13342, %fd14045;
	neg.f64 	%fd14056, %fd14020;
	div.rn.f64 	%fd14057, %fd14056, %fd2121;
	neg.f64 	%fd14058, %fd14057;
	fma.rn.f64 	%fd14059, %fd14057, %fd2123, %fd14049;
	fma.rn.f64 	%fd14060, %fd14057, %fd2124, %fd14051;
	fma.rn.f64 	%fd14061, %fd14057, %fd2122, %fd14001;
	fma.rn.f64 	%fd14062, %fd14057, %fd13364, %fd14002;
	fma.rn.f64 	%fd14063, %fd14057, %fd13350, %fd14052;
	fma.rn.f64 	%fd14064, %fd14057, %fd13368, %fd14054;
	fma.rn.f64 	%fd14065, %fd14057, %fd13357, %fd14055;
	neg.f64 	%fd14066, %fd13953;
	div.rn.f64 	%fd14067, %fd14066, %fd2190;
	neg.f64 	%fd14068, %fd14067;
	fma.rn.f64 	%fd14069, %fd14067, %fd13593, %fd13954;
	fma.rn.f64 	%fd14070, %fd14067, %fd13594, %fd14059;
	fma.rn.f64 	%fd14071, %fd14067, %fd13595, %fd14050;
	fma.rn.f64 	%fd14072, %fd14067, %fd13596, %fd14060;
	fma.rn.f64 	%fd14073, %fd14067, %fd2134, %fd14061;
	fma.rn.f64 	%fd14074, %fd14067, %fd2135, %fd14062;
	fma.rn.f64 	%fd14075, %fd14067, %fd13597, %fd14063;
	fma.rn.f64 	%fd14076, %fd14067, %fd13598, %fd14064;
	fma.rn.f64 	%fd14077, %fd14067, %fd13599, %fd14065;
	neg.f64 	%fd14078, %fd13992;
	div.rn.f64 	%fd14079, %fd14078, %fd13674;
	neg.f64 	%fd14080, %fd14079;
	fma.rn.f64 	%fd14081, %fd14079, %fd13663, %fd13983;
	fma.rn.f64 	%fd14082, %fd14079, %fd13683, %fd14070;
	fma.rn.f64 	%fd14083, %fd14079, %fd2566, %fd14072;
	fma.rn.f64 	%fd14084, %fd14079, %fd13679, %fd14073;
	fma.rn.f64 	%fd14085, %fd14079, %fd2567, %fd13928;
	fma.rn.f64 	%fd2575, %fd14079, %fd13666, %fd13986;
	fma.rn.f64 	%fd14086, %fd14079, %fd13651, %fd14075;
	fma.rn.f64 	%fd14087, %fd14079, %fd13652, %fd14053;
	fma.rn.f64 	%fd14088, %fd14079, %fd13684, %fd14076;
	fma.rn.f64 	%fd14089, %fd14079, %fd13667, %fd14077;
	neg.f64 	%fd14090, %fd14069;
	div.rn.f64 	%fd14091, %fd14090, %fd2203;
	neg.f64 	%fd14092, %fd14091;
	fma.rn.f64 	%fd2572, %fd14091, %fd2138, %fd14082;
	fma.rn.f64 	%fd14093, %fd14091, %fd2139, %fd14071;
	fma.rn.f64 	%fd14094, %fd14091, %fd13904, %fd14083;
	fma.rn.f64 	%fd14095, %fd14091, %fd13905, %fd14084;
	fma.rn.f64 	%fd14096, %fd14091, %fd13906, %fd14074;
	fma.rn.f64 	%fd14097, %fd14091, %fd13907, %fd14086;
	fma.rn.f64 	%fd2490, %fd14091, %fd13876, %fd14087;
	fma.rn.f64 	%fd14098, %fd14091, %fd13908, %fd14088;
	fma.rn.f64 	%fd14099, %fd14091, %fd13909, %fd14089;
	st.local.v2.f64 	[%rd5+6640], {%fd13909, %fd13939};
	st.local.v2.f64 	[%rd5+6656], {%fd13944, %fd13967};
	st.local.v2.f64 	[%rd5+6672], {%fd13980, %fd13990};
	st.local.v2.f64 	[%rd5+6688], {%fd13998, %fd14005};
	st.local.v2.f64 	[%rd5+6704], {%fd14011, %fd14017};
	st.local.v2.f64 	[%rd5+6720], {%fd14030, %fd14039};
	st.local.v2.f64 	[%rd5+6736], {%fd14048, %fd14058};
	st.local.v2.f64 	[%rd5+6752], {%fd14068, %fd14080};
	st.local.v2.f64 	[%rd5+6768], {%fd14092, %fd14081};
	st.local.v2.f64 	[%rd5+6784], {%fd2572, %fd14093};
	st.local.v2.f64 	[%rd5+6800], {%fd14094, %fd14095};
	st.local.v2.f64 	[%rd5+6816], {%fd14085, %fd14096};
	st.local.v2.f64 	[%rd5+6832], {%fd2575, %fd2489};
	st.local.v2.f64 	[%rd5+6848], {%fd14097, %fd2490};
	st.local.v2.f64 	[%rd5+6864], {%fd14098, %fd14099};
	ld.local.v2.f64 	{%fd14100, %fd14101}, [%rd5+6896];
	ld.local.v2.f64 	{%fd14102, %fd14103}, [%rd5+6912];
	ld.local.v2.f64 	{%fd14104, %fd14105}, [%rd5+6928];
	ld.local.v2.f64 	{%fd14106, %fd14107}, [%rd5+6960];
	ld.local.v2.f64 	{%fd14108, %fd14109}, [%rd5+6976];
	ld.local.v2.f64 	{%fd14110, %fd14111}, [%rd5+6992];
	ld.local.v2.f64 	{%fd14112, %fd14113}, [%rd5+7008];
	ld.local.v2.f64 	{%fd14114, %fd14115}, [%rd5+7024];
	ld.local.v2.f64 	{%fd14116, %fd14117}, [%rd5+7040];
	ld.local.v2.f64 	{%fd14118, %fd14119}, [%rd5+7056];
	ld.local.v2.f64 	{%fd14120, %fd14121}, [%rd5+7072];
	neg.f64 	%fd14122, %fd13936;
	div.rn.f64 	%fd14123, %fd14122, %fd12733;
	neg.f64 	%fd14124, %fd14123;
	fma.rn.f64 	%fd14125, %fd14123, %fd2456, %fd14106;
	fma.rn.f64 	%fd14126, %fd14123, %fd13361, %fd14108;
	fma.rn.f64 	%fd14127, %fd14123, %fd2457, %fd14109;
	fma.rn.f64 	%fd14128, %fd14123, %fd2541, %fd14111;
	neg.f64 	%fd14129, %fd14100;
	div.rn.f64 	%fd14130, %fd14129, %fd12736;
	neg.f64 	%fd14131, %fd14130;
	fma.rn.f64 	%fd14132, %fd14130, %fd12735, %fd14107;
	ld.local.v2.f64 	{%fd2460, %fd14133}, [%rd5+4896];
	fma.rn.f64 	%fd14134, %fd14130, %fd2460, %fd14126;
	fma.rn.f64 	%fd14135, %fd14130, %fd14133, %fd14127;
	ld.local.v2.f64 	{%fd14136, %fd14137}, [%rd5+4912];
	fma.rn.f64 	%fd14138, %fd14130, %fd14136, %fd14128;
	fma.rn.f64 	%fd14139, %fd14130, %fd14137, %fd14119;
	neg.f64 	%fd14140, %fd14101;
	div.rn.f64 	%fd14141, %fd14140, %fd12760;
	neg.f64 	%fd14142, %fd14141;
	fma.rn.f64 	%fd14143, %fd14141, %fd2129, %fd14103;
	fma.rn.f64 	%fd14144, %fd14141, %fd2130, %fd12792;
	fma.rn.f64 	%fd14145, %fd14141, %fd13491, %fd14134;
	fma.rn.f64 	%fd14146, %fd14141, %fd13492, %fd14110;
	fma.rn.f64 	%fd14147, %fd14141, %fd13494, %fd14116;
	fma.rn.f64 	%fd14148, %fd14141, %fd13495, %fd14139;
	fma.rn.f64 	%fd14149, %fd14141, %fd13308, %fd14120;
	neg.f64 	%fd14150, %fd14102;
	div.rn.f64 	%fd14151, %fd14150, %fd12766;
	neg.f64 	%fd14152, %fd14151;
	ld.local.v2.f64 	{%fd14153, %fd14154}, [%rd5+5584];
	fma.rn.f64 	%fd14155, %fd14151, %fd14153, %fd14145;
	fma.rn.f64 	%fd14156, %fd14151, %fd14154, %fd14135;
	ld.local.v2.f64 	{%fd14157, %fd14158}, [%rd5+5600];
	fma.rn.f64 	%fd14159, %fd14151, %fd14157, %fd14138;
	fma.rn.f64 	%fd14160, %fd14151, %fd14158, %fd14114;
	fma.rn.f64 	%fd14161, %fd14151, %fd13343, %fd14118;
	neg.f64 	%fd14162, %fd14143;
	div.rn.f64 	%fd14163, %fd14162, %fd12772;
	neg.f64 	%fd14164, %fd14163;
	fma.rn.f64 	%fd14165, %fd14163, %fd12771, %fd14144;
	fma.rn.f64 	%fd14166, %fd14163, %fd2132, %fd14156;
	fma.rn.f64 	%fd14167, %fd14163, %fd13503, %fd14146;
	fma.rn.f64 	%fd14168, %fd14163, %fd13505, %fd14113;
	fma.rn.f64 	%fd14169, %fd14163, %fd13506, %fd14147;
	fma.rn.f64 	%fd14170, %fd14163, %fd13509, %fd14117;
	fma.rn.f64 	%fd14171, %fd14163, %fd13510, %fd14149;
	neg.f64 	%fd14172, %fd14104;
	div.rn.f64 	%fd14173, %fd14172, %fd13466;
	neg.f64 	%fd14174, %fd14173;
	fma.rn.f64 	%fd2206, %fd14173, %fd13502, %fd14165;
	fma.rn.f64 	%fd14175, %fd14173, %fd13449, %fd14132;
	fma.rn.f64 	%fd14176, %fd14173, %fd2131, %fd14155;
	fma.rn.f64 	%fd14177, %fd14173, %fd2133, %fd14166;
	fma.rn.f64 	%fd14178, %fd14173, %fd13504, %fd14167;
	fma.rn.f64 	%fd14179, %fd14173, %fd13480, %fd14159;
	fma.rn.f64 	%fd14180, %fd14173, %fd13507, %fd14168;
	fma.rn.f64 	%fd2140, %fd14173, %fd13481, %fd14160;
	fma.rn.f64 	%fd2141, %fd14173, %fd13508, %fd14169;
	fma.rn.f64 	%fd14181, %fd14173, %fd13511, %fd14170;
	fma.rn.f64 	%fd14182, %fd14173, %fd13497, %fd14148;
	fma.rn.f64 	%fd2221, %fd14173, %fd2561, %fd14171;
	neg.f64 	%fd14183, %fd14105;
	div.rn.f64 	%fd14184, %fd14183, %fd2190;
	neg.f64 	%fd14185, %fd14184;
	fma.rn.f64 	%fd14186, %fd14184, %fd13593, %fd12790;
	fma.rn.f64 	%fd14187, %fd14184, %fd13594, %fd14125;
	fma.rn.f64 	%fd14188, %fd14184, %fd13595, %fd14175;
	fma.rn.f64 	%fd14189, %fd14184, %fd13596, %fd14176;
	fma.rn.f64 	%fd14190, %fd14184, %fd2134, %fd14177;
	fma.rn.f64 	%fd14191, %fd14184, %fd2135, %fd14179;
	fma.rn.f64 	%fd14192, %fd14184, %fd13597, %fd14115;
	fma.rn.f64 	%fd14193, %fd14184, %fd13598, %fd14161;
	fma.rn.f64 	%fd14194, %fd14184, %fd13599, %fd14182;
	neg.f64 	%fd14195, %fd14186;
	div.rn.f64 	%fd14196, %fd14195, %fd2203;
	neg.f64 	%fd14197, %fd14196;
	fma.rn.f64 	%fd2142, %fd14196, %fd2138, %fd14187;
	fma.rn.f64 	%fd2143, %fd14196, %fd2139, %fd14188;
	fma.rn.f64 	%fd14198, %fd14196, %fd13904, %fd14189;
	fma.rn.f64 	%fd14199, %fd14196, %fd13905, %fd14190;
	fma.rn.f64 	%fd14200, %fd14196, %fd13906, %fd14191;
	fma.rn.f64 	%fd2144, %fd14196, %fd13907, %fd14192;
	fma.rn.f64 	%fd2145, %fd14196, %fd13876, %fd14181;
	fma.rn.f64 	%fd14201, %fd14196, %fd13908, %fd14193;
	fma.rn.f64 	%fd14202, %fd14196, %fd13909, %fd14194;
	st.local.v2.f64 	[%rd5+6880], {%fd13935, %fd14124};
	st.local.v2.f64 	[%rd5+6896], {%fd14131, %fd14142};
	st.local.v2.f64 	[%rd5+6912], {%fd14152, %fd14164};
	st.local.v2.f64 	[%rd5+6928], {%fd14174, %fd14185};
	st.local.v2.f64 	[%rd5+6944], {%fd14197, %fd2206};
	st.local.v2.f64 	[%rd5+6960], {%fd2142, %fd2143};
	st.local.v2.f64 	[%rd5+6976], {%fd14198, %fd14199};
	st.local.v2.f64 	[%rd5+6992], {%fd14178, %fd14200};
	st.local.f64 	[%rd5+7016], %fd14180;
	st.local.v2.f64 	[%rd5+7024], {%fd2140, %fd2144};
	st.local.v2.f64 	[%rd5+7040], {%fd2141, %fd2145};
	st.local.v2.f64 	[%rd5+7056], {%fd14201, %fd14202};
	ld.local.v2.f64 	{%fd14203, %fd14204}, [%rd5+7088];
	ld.local.v2.f64 	{%fd14205, %fd14206}, [%rd5+7104];
	ld.local.v2.f64 	{%fd14207, %fd14208}, [%rd5+7120];
	ld.local.v2.f64 	{%fd14209, %fd14210}, [%rd5+7136];
	ld.local.v2.f64 	{%fd14211, %fd14212}, [%rd5+7152];
	ld.local.v2.f64 	{%fd14213, %fd14214}, [%rd5+7184];
	ld.local.v2.f64 	{%fd14215, %fd14216}, [%rd5+7200];
	ld.local.v2.f64 	{%fd14217, %fd14218}, [%rd5+7216];
	ld.local.v2.f64 	{%fd14219, %fd14220}, [%rd5+7232];
	ld.local.v2.f64 	{%fd14221, %fd14222}, [%rd5+7248];
	ld.local.v2.f64 	{%fd14223, %fd14224}, [%rd5+7264];
	neg.f64 	%fd14225, %fd14121;
	div.rn.f64 	%fd14226, %fd14225, %fd12669;
	neg.f64 	%fd14227, %fd14226;
	ld.local.v2.f64 	{%fd2423, %fd14228}, [%rd5+3248];
	fma.rn.f64 	%fd14229, %fd14226, %fd2423, %fd14209;
	fma.rn.f64 	%fd14230, %fd14226, %fd14228, %fd12795;
	ld.local.v2.f64 	{%fd14231, %fd14232}, [%rd5+3264];
	fma.rn.f64 	%fd14233, %fd14226, %fd14231, %fd14213;
	fma.rn.f64 	%fd14234, %fd14226, %fd14232, %fd14214;
	ld.local.v2.f64 	{%fd2426, %fd14235}, [%rd5+3280];
	fma.rn.f64 	%fd14236, %fd14226, %fd2426, %fd14216;
	fma.rn.f64 	%fd14237, %fd14226, %fd14235, %fd14222;
	neg.f64 	%fd14238, %fd14203;
	div.rn.f64 	%fd14239, %fd14238, %fd12678;
	neg.f64 	%fd14240, %fd14239;
	fma.rn.f64 	%fd14241, %fd14239, %fd12920, %fd14204;
	fma.rn.f64 	%fd14242, %fd14239, %fd12921, %fd14230;
	fma.rn.f64 	%fd14243, %fd14239, %fd12924, %fd14221;
	fma.rn.f64 	%fd14244, %fd14239, %fd12925, %fd14223;
	neg.f64 	%fd14245, %fd14241;
	div.rn.f64 	%fd14246, %fd14245, %fd2193;
	neg.f64 	%fd14247, %fd14246;
	fma.rn.f64 	%fd14248, %fd14246, %fd12968, %fd14242;
	fma.rn.f64 	%fd14249, %fd14246, %fd12964, %fd14233;
	fma.rn.f64 	%fd14250, %fd14246, %fd12957, %fd14220;
	fma.rn.f64 	%fd14251, %fd14246, %fd12969, %fd14243;
	fma.rn.f64 	%fd14252, %fd14246, %fd12970, %fd14244;
	neg.f64 	%fd14253, %fd14205;
	div.rn.f64 	%fd14254, %fd14253, %fd12733;
	neg.f64 	%fd14255, %fd14254;
	fma.rn.f64 	%fd14256, %fd14254, %fd2456, %fd14248;
	fma.rn.f64 	%fd14257, %fd14254, %fd13361, %fd14249;
	fma.rn.f64 	%fd14258, %fd14254, %fd2457, %fd14234;
	fma.rn.f64 	%fd14259, %fd14254, %fd2541, %fd14236;
	neg.f64 	%fd14260, %fd14206;
	div.rn.f64 	%fd14261, %fd14260, %fd12742;
	neg.f64 	%fd14262, %fd14261;
	fma.rn.f64 	%fd14263, %fd14261, %fd12741, %fd14256;
	fma.rn.f64 	%fd14264, %fd14261, %fd13224, %fd14257;
	fma.rn.f64 	%fd14265, %fd14261, %fd13225, %fd14237;
	neg.f64 	%fd14266, %fd14207;
	div.rn.f64 	%fd14267, %fd14266, %fd12745;
	neg.f64 	%fd14268, %fd14267;
	fma.rn.f64 	%fd14269, %fd14267, %fd12744, %fd14263;
	fma.rn.f64 	%fd14270, %fd14267, %fd2117, %fd14264;
	fma.rn.f64 	%fd14271, %fd14267, %fd2118, %fd14265;
	neg.f64 	%fd14272, %fd14208;
	div.rn.f64 	%fd14273, %fd14272, %fd12754;
	neg.f64 	%fd14274, %fd14273;
	fma.rn.f64 	%fd14275, %fd14273, %fd13273, %fd14269;
	fma.rn.f64 	%fd14276, %fd14273, %fd13274, %fd12794;
	fma.rn.f64 	%fd14277, %fd14273, %fd13275, %fd14270;
	fma.rn.f64 	%fd14278, %fd14273, %fd13276, %fd14250;
	fma.rn.f64 	%fd14279, %fd14273, %fd13277, %fd14271;
	fma.rn.f64 	%fd14280, %fd14273, %fd13278, %fd14252;
	neg.f64 	%fd14281, %fd14229;
	div.rn.f64 	%fd14282, %fd14281, %fd12766;
	neg.f64 	%fd14283, %fd14282;
	fma.rn.f64 	%fd14284, %fd14282, %fd14153, %fd14277;
	fma.rn.f64 	%fd14285, %fd14282, %fd14154, %fd14258;
	fma.rn.f64 	%fd14286, %fd14282, %fd14157, %fd14259;
	fma.rn.f64 	%fd2146, %fd14282, %fd14158, %fd14219;
	fma.rn.f64 	%fd14287, %fd14282, %fd13343, %fd14279;
	neg.f64 	%fd14288, %fd14210;
	div.rn.f64 	%fd14289, %fd14288, %fd13674;
	neg.f64 	%fd14290, %fd14289;
	fma.rn.f64 	%fd14291, %fd14289, %fd13663, %fd14212;
	fma.rn.f64 	%fd14292, %fd14289, %fd13683, %fd14275;
	fma.rn.f64 	%fd14293, %fd14289, %fd2566, %fd14284;
	fma.rn.f64 	%fd14294, %fd14289, %fd13679, %fd14285;
	fma.rn.f64 	%fd14295, %fd14289, %fd2567, %fd14215;
	fma.rn.f64 	%fd14296, %fd14289, %fd13666, %fd14217;
	fma.rn.f64 	%fd14297, %fd14289, %fd13651, %fd14278;
	fma.rn.f64 	%fd14298, %fd14289, %fd13652, %fd14251;
	fma.rn.f64 	%fd14299, %fd14289, %fd13684, %fd14287;
	fma.rn.f64 	%fd14300, %fd14289, %fd13667, %fd14280;
	neg.f64 	%fd14301, %fd14211;
	div.rn.f64 	%fd14302, %fd14301, %fd2203;
	neg.f64 	%fd14303, %fd14302;
	fma.rn.f64 	%fd14304, %fd14302, %fd2138, %fd14292;
	fma.rn.f64 	%fd14305, %fd14302, %fd2139, %fd14276;
	fma.rn.f64 	%fd14306, %fd14302, %fd13904, %fd14293;
	fma.rn.f64 	%fd14307, %fd14302, %fd13905, %fd14294;
	fma.rn.f64 	%fd14308, %fd14302, %fd13906, %fd14286;
	fma.rn.f64 	%fd14309, %fd14302, %fd13907, %fd14297;
	fma.rn.f64 	%fd14310, %fd14302, %fd13876, %fd14298;
	fma.rn.f64 	%fd14311, %fd14302, %fd13908, %fd14299;
	fma.rn.f64 	%fd14312, %fd14302, %fd13909, %fd14300;
	neg.f64 	%fd14313, %fd14291;
	div.rn.f64 	%fd14314, %fd14313, %fd14081;
	neg.f64 	%fd14315, %fd14314;
	fma.rn.f64 	%fd14316, %fd14314, %fd2572, %fd14304;
	fma.rn.f64 	%fd14317, %fd14314, %fd14093, %fd14305;
	fma.rn.f64 	%fd2147, %fd14314, %fd14094, %fd14306;
	fma.rn.f64 	%fd2148, %fd14314, %fd14095, %fd14307;
	fma.rn.f64 	%fd14318, %fd14314, %fd14085, %fd14295;
	fma.rn.f64 	%fd14319, %fd14314, %fd14096, %fd14308;
	fma.rn.f64 	%fd14320, %fd14314, %fd2575, %fd14296;
	fma.rn.f64 	%fd14321, %fd14314, %fd2489, %fd14218;
	fma.rn.f64 	%fd2149, %fd14314, %fd14097, %fd14309;
	fma.rn.f64 	%fd2150, %fd14314, %fd2490, %fd14310;
	fma.rn.f64 	%fd2151, %fd14314, %fd14098, %fd14311;
	fma.rn.f64 	%fd14322, %fd14314, %fd14099, %fd14312;
	fma.rn.f64 	%fd14323, %fd14314, %fd13935, %fd14224;
	st.local.v2.f64 	[%rd5+7072], {%fd2221, %fd14227};
	st.local.v2.f64 	[%rd5+7088], {%fd14240, %fd14247};
	st.local.v2.f64 	[%rd5+7104], {%fd14255, %fd14262};
	st.local.v2.f64 	[%rd5+7120], {%fd14268, %fd14274};
	st.local.v2.f64 	[%rd5+7136], {%fd14283, %fd14290};
	st.local.v2.f64 	[%rd5+7152], {%fd14303, %fd14315};
	st.local.v2.f64 	[%rd5+7168], {%fd14316, %fd14317};
	st.local.v2.f64 	[%rd5+7184], {%fd2147, %fd2148};
	st.local.v2.f64 	[%rd5+7200], {%fd14318, %fd14319};
	st.local.v2.f64 	[%rd5+7216], {%fd14320, %fd14321};
	st.local.v2.f64 	[%rd5+7232], {%fd2146, %fd2149};
	st.local.v2.f64 	[%rd5+7248], {%fd2150, %fd2151};
	st.local.v2.f64 	[%rd5+7264], {%fd14322, %fd14323};
	ld.local.v2.f64 	{%fd14324, %fd14325}, [%rd5+7280];
	ld.local.v2.f64 	{%fd14326, %fd14327}, [%rd5+7296];
	ld.local.v2.f64 	{%fd14328, %fd14329}, [%rd5+7312];
	ld.local.v2.f64 	{%fd14330, %fd14331}, [%rd5+7328];
	ld.local.v2.f64 	{%fd14332, %fd14333}, [%rd5+7344];
	ld.local.v2.f64 	{%fd14334, %fd14335}, [%rd5+7360];
	ld.local.v2.f64 	{%fd14336, %fd14337}, [%rd5+7376];
	ld.local.v2.f64 	{%fd14338, %fd14339}, [%rd5+7392];
	ld.local.v2.f64 	{%fd14340, %fd14341}, [%rd5+7408];
	ld.local.v2.f64 	{%fd14342, %fd14343}, [%rd5+7424];
	ld.local.v2.f64 	{%fd14344, %fd14345}, [%rd5+7440];
	ld.local.v2.f64 	{%fd14346, %fd14347}, [%rd5+7456];
	ld.local.v2.f64 	{%fd14348, %fd14349}, [%rd5+7488];
	ld.local.v2.f64 	{%fd14350, %fd14351}, [%rd5+7504];
	ld.local.v2.f64 	{%fd14352, %fd14353}, [%rd5+7520];
	ld.local.v2.f64 	{%fd14354, %fd14355}, [%rd5+7536];
	ld.local.v2.f64 	{%fd14356, %fd14357}, [%rd5+7552];
	ld.local.v2.f64 	{%fd14358, %fd14359}, [%rd5+7568];
	div.rn.f64 	%fd14360, %fd14324, %fd12475;
	neg.f64 	%fd14361, %fd14325;
	div.rn.f64 	%fd14362, %fd14361, %fd12592;
	neg.f64 	%fd14363, %fd14362;
	fma.rn.f64 	%fd14364, %fd14362, %fd12591, %fd12797;
	neg.f64 	%fd14365, %fd14326;
	div.rn.f64 	%fd14366, %fd14365, %fd12619;
	neg.f64 	%fd14367, %fd14366;
	fma.rn.f64 	%fd14368, %fd14366, %fd13727, %fd14345;
	fma.rn.f64 	%fd14369, %fd14366, %fd13728, %fd14364;
	fma.rn.f64 	%fd14370, %fd14366, %fd12620, %fd14358;
	neg.f64 	%fd14371, %fd14327;
	div.rn.f64 	%fd14372, %fd14371, %fd12625;
	neg.f64 	%fd14373, %fd14372;
	ld.local.v2.f64 	{%fd14374, %fd14375}, [%rd5+2656];
	fma.rn.f64 	%fd14376, %fd14372, %fd14374, %fd14341;
	fma.rn.f64 	%fd14377, %fd14372, %fd14375, %fd14369;
	fma.rn.f64 	%fd14378, %fd14372, %fd12626, %fd14353;
	neg.f64 	%fd14379, %fd14328;
	div.rn.f64 	%fd14380, %fd14379, %fd12650;
	neg.f64 	%fd14381, %fd14380;
	fma.rn.f64 	%fd14382, %fd14380, %fd12649, %fd14342;
	ld.local.v2.f64 	{%fd14383, %fd14384}, [%rd5+2960];
	fma.rn.f64 	%fd14385, %fd14380, %fd14383, %fd14368;
	fma.rn.f64 	%fd14386, %fd14380, %fd14384, %fd12798;
	ld.local.v2.f64 	{%fd14387, %fd14388}, [%rd5+2976];
	fma.rn.f64 	%fd14389, %fd14380, %fd14387, %fd14377;
	fma.rn.f64 	%fd14390, %fd14380, %fd14388, %fd14370;
	neg.f64 	%fd14391, %fd14329;
	div.rn.f64 	%fd14392, %fd14391, %fd12653;
	neg.f64 	%fd14393, %fd14392;
	fma.rn.f64 	%fd14394, %fd14392, %fd12652, %fd14344;
	fma.rn.f64 	%fd14395, %fd14392, %fd12654, %fd14389;
	neg.f64 	%fd14396, %fd14330;
	div.rn.f64 	%fd14397, %fd14396, %fd12669;
	neg.f64 	%fd14398, %fd14397;
	fma.rn.f64 	%fd14399, %fd14397, %fd2423, %fd14376;
	fma.rn.f64 	%fd14400, %fd14397, %fd14228, %fd14347;
	fma.rn.f64 	%fd14401, %fd14397, %fd14231, %fd14395;
	fma.rn.f64 	%fd14402, %fd14397, %fd14232, %fd14348;
	fma.rn.f64 	%fd14403, %fd14397, %fd2426, %fd14350;
	fma.rn.f64 	%fd14404, %fd14397, %fd14235, %fd14357;
	neg.f64 	%fd14405, %fd14331;
	div.rn.f64 	%fd14406, %fd14405, %fd12684;
	neg.f64 	%fd14407, %fd14406;
	fma.rn.f64 	%fd14408, %fd14406, %fd12903, %fd14332;
	fma.rn.f64 	%fd14409, %fd14406, %fd12886, %fd14386;
	fma.rn.f64 	%fd14410, %fd14406, %fd12904, %fd14401;
	fma.rn.f64 	%fd14411, %fd14406, %fd12897, %fd14354;
	fma.rn.f64 	%fd14412, %fd14406, %fd12905, %fd14390;
	neg.f64 	%fd14413, %fd14408;
	div.rn.f64 	%fd14414, %fd14413, %fd12982;
	neg.f64 	%fd14415, %fd14414;
	fma.rn.f64 	%fd14416, %fd14414, %fd12971, %fd14409;
	fma.rn.f64 	%fd14417, %fd14414, %fd2107, %fd14410;
	fma.rn.f64 	%fd14418, %fd14414, %fd12973, %fd14411;
	fma.rn.f64 	%fd14419, %fd14414, %fd12983, %fd14412;
	neg.f64 	%fd14420, %fd14333;
	div.rn.f64 	%fd14421, %fd14420, %fd12993;
	neg.f64 	%fd14422, %fd14421;
	fma.rn.f64 	%fd14423, %fd14421, %fd2108, %fd14416;
	fma.rn.f64 	%fd14424, %fd14421, %fd13009, %fd14417;
	fma.rn.f64 	%fd14425, %fd14421, %fd13010, %fd14418;
	fma.rn.f64 	%fd14426, %fd14421, %fd13011, %fd14419;
	neg.f64 	%fd14427, %fd14334;
	div.rn.f64 	%fd14428, %fd14427, %fd12718;
	neg.f64 	%fd14429, %fd14428;
	fma.rn.f64 	%fd14430, %fd14428, %fd13671, %fd14338;
	fma.rn.f64 	%fd14431, %fd14428, %fd13672, %fd14394;
	fma.rn.f64 	%fd14432, %fd14428, %fd13675, %fd14400;
	fma.rn.f64 	%fd14433, %fd14428, %fd13676, %fd14424;
	fma.rn.f64 	%fd14434, %fd14428, %fd13097, %fd14402;
	neg.f64 	%fd14435, %fd14335;
	div.rn.f64 	%fd14436, %fd14435, %fd2116;
	neg.f64 	%fd14437, %fd14436;
	fma.rn.f64 	%fd14438, %fd14436, %fd12729, %fd14423;
	fma.rn.f64 	%fd14439, %fd14436, %fd13169, %fd14433;
	fma.rn.f64 	%fd14440, %fd14436, %fd13161, %fd14425;
	fma.rn.f64 	%fd14441, %fd14436, %fd13170, %fd14426;
	neg.f64 	%fd14442, %fd14336;
	div.rn.f64 	%fd14443, %fd14442, %fd12736;
	neg.f64 	%fd14444, %fd14443;
	fma.rn.f64 	%fd14445, %fd14443, %fd12735, %fd14438;
	fma.rn.f64 	%fd14446, %fd14443, %fd2460, %fd14439;
	fma.rn.f64 	%fd14447, %fd14443, %fd14133, %fd14434;
	fma.rn.f64 	%fd14448, %fd14443, %fd14136, %fd14403;
	fma.rn.f64 	%fd14449, %fd14443, %fd14137, %fd14441;
	neg.f64 	%fd14450, %fd14337;
	div.rn.f64 	%fd14451, %fd14450, %fd12742;
	neg.f64 	%fd14452, %fd14451;
	fma.rn.f64 	%fd14453, %fd14451, %fd12741, %fd14432;
	fma.rn.f64 	%fd14454, %fd14451, %fd13224, %fd14446;
	fma.rn.f64 	%fd14455, %fd14451, %fd13225, %fd14404;
	neg.f64 	%fd14456, %fd14430;
	div.rn.f64 	%fd14457, %fd14456, %fd12745;
	neg.f64 	%fd14458, %fd14457;
	fma.rn.f64 	%fd14459, %fd14457, %fd12744, %fd14453;
	fma.rn.f64 	%fd14460, %fd14457, %fd2117, %fd14454;
	fma.rn.f64 	%fd14461, %fd14457, %fd2118, %fd14455;
	neg.f64 	%fd14462, %fd14339;
	div.rn.f64 	%fd14463, %fd14462, %fd12751;
	neg.f64 	%fd14464, %fd14463;
	fma.rn.f64 	%fd14465, %fd14463, %fd13237, %fd14459;
	fma.rn.f64 	%fd14466, %fd14463, %fd13228, %fd14445;
	fma.rn.f64 	%fd14467, %fd14463, %fd13238, %fd14460;
	fma.rn.f64 	%fd14468, %fd14463, %fd13230, %fd14440;
	fma.rn.f64 	%fd14469, %fd14463, %fd13239, %fd14461;
	fma.rn.f64 	%fd14470, %fd14463, %fd13232, %fd14449;
	neg.f64 	%fd14471, %fd14340;
	div.rn.f64 	%fd14472, %fd14471, %fd13327;
	neg.f64 	%fd14473, %fd14472;
	fma.rn.f64 	%fd14474, %fd14472, %fd13339, %fd14465;
	fma.rn.f64 	%fd14475, %fd14472, %fd13340, %fd14466;
	fma.rn.f64 	%fd14476, %fd14472, %fd2478, %fd14467;
	fma.rn.f64 	%fd14477, %fd14472, %fd13341, %fd14468;
	fma.rn.f64 	%fd14478, %fd14472, %fd13323, %fd14356;
	fma.rn.f64 	%fd14479, %fd14472, %fd2120, %fd14469;
	fma.rn.f64 	%fd14480, %fd14472, %fd13342, %fd14470;
	neg.f64 	%fd14481, %fd14399;
	div.rn.f64 	%fd14482, %fd14481, %fd12766;
	neg.f64 	%fd14483, %fd14482;
	fma.rn.f64 	%fd14484, %fd14482, %fd14153, %fd14476;
	fma.rn.f64 	%fd14485, %fd14482, %fd14154, %fd14447;
	fma.rn.f64 	%fd14486, %fd14482, %fd14157, %fd14448;
	fma.rn.f64 	%fd14487, %fd14482, %fd14158, %fd14378;
	fma.rn.f64 	%fd14488, %fd14482, %fd13343, %fd14479;
	neg.f64 	%fd14489, %fd14382;
	div.rn.f64 	%fd14490, %fd14489, %fd2199;
	neg.f64 	%fd14491, %fd14490;
	fma.rn.f64 	%fd14492, %fd14490, %fd13377, %fd14385;
	fma.rn.f64 	%fd14493, %fd14490, %fd13441, %fd14474;
	fma.rn.f64 	%fd14494, %fd14490, %fd13433, %fd14475;
	fma.rn.f64 	%fd14495, %fd14490, %fd13442, %fd14484;
	fma.rn.f64 	%fd14496, %fd14490, %fd13443, %fd14485;
	fma.rn.f64 	%fd14497, %fd14490, %fd13444, %fd14486;
	fma.rn.f64 	%fd14498, %fd14490, %fd2127, %fd14477;
	fma.rn.f64 	%fd14499, %fd14490, %fd2128, %fd14488;
	fma.rn.f64 	%fd14500, %fd14490, %fd13445, %fd14480;
	neg.f64 	%fd14501, %fd14343;
	div.rn.f64 	%fd14502, %fd14501, %fd2190;
	neg.f64 	%fd14503, %fd14502;
	fma.rn.f64 	%fd14504, %fd14502, %fd13593, %fd14492;
	fma.rn.f64 	%fd14505, %fd14502, %fd13594, %fd14493;
	fma.rn.f64 	%fd14506, %fd14502, %fd13595, %fd14494;
	fma.rn.f64 	%fd14507, %fd14502, %fd13596, %fd14495;
	fma.rn.f64 	%fd14508, %fd14502, %fd2134, %fd14496;
	fma.rn.f64 	%fd14509, %fd14502, %fd2135, %fd14497;
	fma.rn.f64 	%fd14510, %fd14502, %fd13597, %fd14498;
	fma.rn.f64 	%fd14511, %fd14502, %fd13598, %fd14499;
	fma.rn.f64 	%fd14512, %fd14502, %fd13599, %fd14500;
	neg.f64 	%fd14513, %fd14431;
	div.rn.f64 	%fd14514, %fd14513, %fd13674;
	neg.f64 	%fd14515, %fd14514;
	fma.rn.f64 	%fd14516, %fd14514, %fd13663, %fd14346;
	fma.rn.f64 	%fd14517, %fd14514, %fd13683, %fd14505;
	fma.rn.f64 	%fd14518, %fd14514, %fd2566, %fd14507;
	fma.rn.f64 	%fd14519, %fd14514, %fd13679, %fd14508;
	fma.rn.f64 	%fd14520, %fd14514, %fd2567, %fd14349;
	fma.rn.f64 	%fd14521, %fd14514, %fd13666, %fd14351;
	fma.rn.f64 	%fd14522, %fd14514, %fd13651, %fd14510;
	fma.rn.f64 	%fd14523, %fd14514, %fd13652, %fd14478;
	fma.rn.f64 	%fd14524, %fd14514, %fd13684, %fd14511;
	fma.rn.f64 	%fd14525, %fd14514, %fd13667, %fd14512;
	neg.f64 	%fd14526, %fd14504;
	div.rn.f64 	%fd14527, %fd14526, %fd2203;
	neg.f64 	%fd14528, %fd14527;
	fma.rn.f64 	%fd14529, %fd14527, %fd2138, %fd14517;
	fma.rn.f64 	%fd14530, %fd14527, %fd2139, %fd14506;
	fma.rn.f64 	%fd14531, %fd14527, %fd13904, %fd14518;
	fma.rn.f64 	%fd14532, %fd14527, %fd13905, %fd14519;
	fma.rn.f64 	%fd14533, %fd14527, %fd13906, %fd14509;
	fma.rn.f64 	%fd14534, %fd14527, %fd13907, %fd14522;
	fma.rn.f64 	%fd14535, %fd14527, %fd13876, %fd14523;
	fma.rn.f64 	%fd14536, %fd14527, %fd13908, %fd14524;
	fma.rn.f64 	%fd14537, %fd14527, %fd13909, %fd14525;
	neg.f64 	%fd14538, %fd14516;
	div.rn.f64 	%fd14539, %fd14538, %fd14081;
	neg.f64 	%fd14540, %fd14539;
	fma.rn.f64 	%fd14541, %fd14539, %fd2572, %fd14529;
	fma.rn.f64 	%fd14542, %fd14539, %fd14093, %fd14530;
	fma.rn.f64 	%fd14543, %fd14539, %fd14094, %fd14531;
	fma.rn.f64 	%fd14544, %fd14539, %fd14095, %fd14532;
	fma.rn.f64 	%fd14545, %fd14539, %fd14085, %fd14520;
	fma.rn.f64 	%fd14546, %fd14539, %fd14096, %fd14533;
	fma.rn.f64 	%fd14547, %fd14539, %fd2575, %fd14521;
	fma.rn.f64 	%fd14548, %fd14539, %fd2489, %fd14352;
	fma.rn.f64 	%fd14549, %fd14539, %fd14097, %fd14534;
	fma.rn.f64 	%fd14550, %fd14539, %fd2490, %fd14535;
	fma.rn.f64 	%fd14551, %fd14539, %fd14098, %fd14536;
	fma.rn.f64 	%fd14552, %fd14539, %fd14099, %fd14537;
	fma.rn.f64 	%fd14553, %fd14539, %fd13935, %fd14359;
	neg.f64 	%fd14554, %fd14541;
	div.rn.f64 	%fd14555, %fd14554, %fd14316;
	neg.f64 	%fd14556, %fd14555;
	fma.rn.f64 	%fd14557, %fd14555, %fd14317, %fd14542;
	fma.rn.f64 	%fd14558, %fd14555, %fd2147, %fd14543;
	fma.rn.f64 	%fd14559, %fd14555, %fd2148, %fd14544;
	fma.rn.f64 	%fd14560, %fd14555, %fd14318, %fd14545;
	fma.rn.f64 	%fd2152, %fd14555, %fd14319, %fd14546;
	fma.rn.f64 	%fd2153, %fd14555, %fd14320, %fd14547;
	fma.rn.f64 	%fd2154, %fd14555, %fd14321, %fd14548;
	fma.rn.f64 	%fd2155, %fd14555, %fd2146, %fd14487;
	fma.rn.f64 	%fd14561, %fd14555, %fd2149, %fd14549;
	fma.rn.f64 	%fd14562, %fd14555, %fd2150, %fd14550;
	fma.rn.f64 	%fd14563, %fd14555, %fd2151, %fd14551;
	fma.rn.f64 	%fd14564, %fd14555, %fd14322, %fd14552;
	fma.rn.f64 	%fd14565, %fd14555, %fd14323, %fd14553;
	st.local.v2.f64 	[%rd5+7280], {%fd14360, %fd14363};
	st.local.v2.f64 	[%rd5+7296], {%fd14367, %fd14373};
	st.local.v2.f64 	[%rd5+7312], {%fd14381, %fd14393};
	st.local.v2.f64 	[%rd5+7328], {%fd14398, %fd14407};
	st.local.v2.f64 	[%rd5+7344], {%fd14415, %fd14422};
	st.local.v2.f64 	[%rd5+7360], {%fd14429, %fd14437};
	st.local.v2.f64 	[%rd5+7376], {%fd14444, %fd14452};
	st.local.v2.f64 	[%rd5+7392], {%fd14458, %fd14464};
	st.local.v2.f64 	[%rd5+7408], {%fd14473, %fd14483};
	st.local.v2.f64 	[%rd5+7424], {%fd14491, %fd14503};
	st.local.v2.f64 	[%rd5+7440], {%fd14515, %fd14528};
	st.local.v2.f64 	[%rd5+7456], {%fd14540, %fd14556};
	st.local.v2.f64 	[%rd5+7472], {%fd14557, %fd14558};
	st.local.v2.f64 	[%rd5+7488], {%fd14559, %fd14560};
	st.local.v2.f64 	[%rd5+7504], {%fd2152, %fd2153};
	st.local.v2.f64 	[%rd5+7520], {%fd2154, %fd2155};
	st.local.f64 	[%rd5+7536], %fd14561;
	st.local.v2.f64 	[%rd5+7552], {%fd14562, %fd14563};
	st.local.v2.f64 	[%rd5+7568], {%fd14564, %fd14565};
	ld.local.v2.f64 	{%fd14566, %fd14567}, [%rd5+7584];
	ld.local.v2.f64 	{%fd14568, %fd14569}, [%rd5+7600];
	ld.local.v2.f64 	{%fd14570, %fd14571}, [%rd5+7616];
	ld.local.v2.f64 	{%fd14572, %fd14573}, [%rd5+7632];
	ld.local.v2.f64 	{%fd14574, %fd14575}, [%rd5+7648];
	ld.local.v2.f64 	{%fd14576, %fd14577}, [%rd5+7664];
	ld.local.v2.f64 	{%fd14578, %fd14579}, [%rd5+7680];
	ld.local.v2.f64 	{%fd14580, %fd14581}, [%rd5+7696];
	ld.local.v2.f64 	{%fd14582, %fd14583}, [%rd5+7712];
	ld.local.v2.f64 	{%fd14584, %fd14585}, [%rd5+7728];
	ld.local.v2.f64 	{%fd14586, %fd14587}, [%rd5+7744];
	ld.local.v2.f64 	{%fd14588, %fd14589}, [%rd5+7760];
	ld.local.v2.f64 	{%fd14590, %fd14591}, [%rd5+7776];
	ld.local.v2.f64 	{%fd14592, %fd14593}, [%rd5+7792];
	ld.local.v2.f64 	{%fd14594, %fd14595}, [%rd5+7808];
	ld.local.v2.f64 	{%fd14596, %fd14597}, [%rd5+7824];
	ld.local.v2.f64 	{%fd14598, %fd14599}, [%rd5+7840];
	ld.local.v2.f64 	{%fd14600, %fd14601}, [%rd5+7856];
	ld.local.v2.f64 	{%fd14602, %fd14603}, [%rd5+7872];
	ld.local.v2.f64 	{%fd14604, %fd14605}, [%rd5+7888];
	ld.local.v2.f64 	{%fd14606, %fd14607}, [%rd5+7904];
	ld.local.v2.f64 	{%fd14608, %fd14609}, [%rd5+7920];
	ld.local.v2.f64 	{%fd14610, %fd14611}, [%rd5+7936];
	ld.local.v2.f64 	{%fd14612, %fd14613}, [%rd5+7952];
	ld.local.v2.f64 	{%fd14614, %fd14615}, [%rd5+7968];
	ld.local.v2.f64 	{%fd14616, %fd14617}, [%rd5+7984];
	ld.local.v2.f64 	{%fd14618, %fd14619}, [%rd5+8000];
	ld.local.v2.f64 	{%fd14620, %fd14621}, [%rd5+8016];
	ld.local.v2.f64 	{%fd14622, %fd14623}, [%rd5+8032];
	ld.local.v2.f64 	{%fd14624, %fd14625}, [%rd5+8048];
	ld.local.v2.f64 	{%fd14626, %fd14627}, [%rd5+8064];
	ld.local.v2.f64 	{%fd14628, %fd14629}, [%rd5+8080];
	ld.local.v2.f64 	{%fd14630, %fd14631}, [%rd5+8096];
	ld.local.v2.f64 	{%fd14632, %fd14633}, [%rd5+8112];
	ld.local.v2.f64 	{%fd14634, %fd14635}, [%rd5+8128];
	ld.local.v2.f64 	{%fd14636, %fd14637}, [%rd5+8144];
	ld.local.v2.f64 	{%fd14638, %fd14639}, [%rd5+8160];
	ld.local.v2.f64 	{%fd14640, %fd14641}, [%rd5+8192];
	ld.local.v2.f64 	{%fd14642, %fd14643}, [%rd5+8208];
	ld.local.v2.f64 	{%fd14644, %fd14645}, [%rd5+8224];
	ld.local.v2.f64 	{%fd14646, %fd14647}, [%rd5+8240];
	ld.local.v2.f64 	{%fd14648, %fd14649}, [%rd5+8256];
	ld.local.v2.f64 	{%fd14650, %fd14651}, [%rd5+8272];
	neg.f64 	%fd14652, %fd14566;
	div.rn.f64 	%fd14653, %fd14652, %fd12559;
	neg.f64 	%fd14654, %fd14653;
	fma.rn.f64 	%fd14655, %fd14653, %fd12558, %fd12801;
	neg.f64 	%fd14656, %fd14567;
	ld.local.v2.f64 	{%fd14657, %fd14658}, [%rd5+2144];
	div.rn.f64 	%fd14659, %fd14656, %fd14657;
	neg.f64 	%fd14660, %fd14659;
	fma.rn.f64 	%fd14661, %fd14659, %fd14658, %fd14655;
	neg.f64 	%fd14662, %fd14568;
	div.rn.f64 	%fd14663, %fd14662, %fd12572;
	neg.f64 	%fd14664, %fd14663;
	ld.local.v2.f64 	{%fd14665, %fd14666}, [%rd5+2160];
	fma.rn.f64 	%fd14667, %fd14663, %fd14666, %fd14661;
	neg.f64 	%fd14668, %fd14569;
	div.rn.f64 	%fd14669, %fd14668, %fd12577;
	neg.f64 	%fd14670, %fd14669;
	fma.rn.f64 	%fd14671, %fd14669, %fd12576, %fd14667;
	neg.f64 	%fd14672, %fd14570;
	ld.local.v2.f64 	{%fd14673, %fd14674}, [%rd5+2224];
	div.rn.f64 	%fd14675, %fd14672, %fd14673;
	neg.f64 	%fd14676, %fd14675;
	fma.rn.f64 	%fd14677, %fd14675, %fd12579, %fd14671;
	neg.f64 	%fd14678, %fd14571;
	ld.local.v2.f64 	{%fd14679, %fd14680}, [%rd5+2240];
	div.rn.f64 	%fd14681, %fd14678, %fd14679;
	neg.f64 	%fd14682, %fd14681;
	fma.rn.f64 	%fd14683, %fd14681, %fd12582, %fd14677;
	neg.f64 	%fd14684, %fd14572;
	ld.local.v2.f64 	{%fd14685, %fd14686}, [%rd5+2304];
	div.rn.f64 	%fd14687, %fd14684, %fd14685;
	neg.f64 	%fd14688, %fd14687;
	fma.rn.f64 	%fd14689, %fd14687, %fd14686, %fd14683;
	neg.f64 	%fd14690, %fd14573;
	div.rn.f64 	%fd14691, %fd14690, %fd12592;
	neg.f64 	%fd14692, %fd14691;
	fma.rn.f64 	%fd14693, %fd14691, %fd12591, %fd14689;
	neg.f64 	%fd14694, %fd14574;
	ld.local.v2.f64 	{%fd14695, %fd14696}, [%rd5+2336];
	div.rn.f64 	%fd14697, %fd14694, %fd14695;
	neg.f64 	%fd14698, %fd14697;
	fma.rn.f64 	%fd14699, %fd14697, %fd14696, %fd14693;
	neg.f64 	%fd14700, %fd14575;
	div.rn.f64 	%fd14701, %fd14700, %fd12596;
	neg.f64 	%fd14702, %fd14701;
	ld.local.v2.f64 	{%fd14703, %fd14704}, [%rd5+2352];
	fma.rn.f64 	%fd14705, %fd14701, %fd14704, %fd14699;
	neg.f64 	%fd14706, %fd14576;
	div.rn.f64 	%fd14707, %fd14706, %fd12598;
	neg.f64 	%fd14708, %fd14707;
	ld.local.f64 	%fd14709, [%rd5+2376];
	fma.rn.f64 	%fd14710, %fd14707, %fd14709, %fd14583;
	ld.local.v2.f64 	{%fd14711, %fd14712}, [%rd5+2384];
	fma.rn.f64 	%fd14713, %fd14707, %fd14711, %fd14598;
	fma.rn.f64 	%fd14714, %fd14707, %fd14712, %fd14705;
	neg.f64 	%fd14715, %fd14577;
	div.rn.f64 	%fd14716, %fd14715, %fd12601;
	neg.f64 	%fd14717, %fd14716;
	fma.rn.f64 	%fd14718, %fd14716, %fd12600, %fd14635;
	fma.rn.f64 	%fd14719, %fd14716, %fd12602, %fd14714;
	neg.f64 	%fd14720, %fd14578;
	div.rn.f64 	%fd14721, %fd14720, %fd12604;
	neg.f64 	%fd14722, %fd14721;
	fma.rn.f64 	%fd14723, %fd14721, %fd13039, %fd14606;
	fma.rn.f64 	%fd14724, %fd14721, %fd13040, %fd14719;
	neg.f64 	%fd14725, %fd14579;
	div.rn.f64 	%fd14726, %fd14725, %fd12613;
	neg.f64 	%fd14727, %fd14726;
	fma.rn.f64 	%fd14728, %fd14726, %fd12865, %fd14588;
	fma.rn.f64 	%fd14729, %fd14726, %fd12866, %fd14603;
	fma.rn.f64 	%fd14730, %fd14726, %fd12614, %fd14724;
	neg.f64 	%fd14731, %fd14580;
	ld.local.v2.f64 	{%fd14732, %fd2258}, [%rd5+2544];
	div.rn.f64 	%fd14733, %fd14731, %fd2258;
	neg.f64 	%fd14734, %fd14733;
	fma.rn.f64 	%fd14735, %fd14733, %fd12893, %fd14608;
	fma.rn.f64 	%fd14736, %fd14733, %fd12894, %fd14730;
	fma.rn.f64 	%fd14737, %fd14733, %fd12617, %fd14646;
	neg.f64 	%fd14738, %fd14581;
	div.rn.f64 	%fd14739, %fd14738, %fd12619;
	neg.f64 	%fd14740, %fd14739;
	fma.rn.f64 	%fd14741, %fd14739, %fd13727, %fd14636;
	fma.rn.f64 	%fd14742, %fd14739, %fd13728, %fd14736;
	fma.rn.f64 	%fd14743, %fd14739, %fd12620, %fd14650;
	neg.f64 	%fd14744, %fd14582;
	ld.local.v2.f64 	{%fd14745, %fd2263}, [%rd5+2608];
	div.rn.f64 	%fd14746, %fd14744, %fd2263;
	neg.f64 	%fd14747, %fd14746;
	fma.rn.f64 	%fd14748, %fd14746, %fd2265, %fd14628;
	fma.rn.f64 	%fd14749, %fd14746, %fd13190, %fd14742;
	fma.rn.f64 	%fd14750, %fd14746, %fd12623, %fd14648;
	neg.f64 	%fd14751, %fd14710;
	div.rn.f64 	%fd14752, %fd14751, %fd12625;
	neg.f64 	%fd14753, %fd14752;
	fma.rn.f64 	%fd14754, %fd14752, %fd14374, %fd14629;
	fma.rn.f64 	%fd14755, %fd14752, %fd14375, %fd14749;
	fma.rn.f64 	%fd14756, %fd14752, %fd12626, %fd14645;
	neg.f64 	%fd14757, %fd14584;
	ld.local.v2.f64 	{%fd14758, %fd2401}, [%rd5+2672];
	div.rn.f64 	%fd14759, %fd14757, %fd2401;
	neg.f64 	%fd14760, %fd14759;
	fma.rn.f64 	%fd14761, %fd14759, %fd13251, %fd14624;
	fma.rn.f64 	%fd14762, %fd14759, %fd13252, %fd14755;
	fma.rn.f64 	%fd14763, %fd14759, %fd12629, %fd14743;
	neg.f64 	%fd14764, %fd14585;
	div.rn.f64 	%fd14765, %fd14764, %fd12631;
	neg.f64 	%fd14766, %fd14765;
	fma.rn.f64 	%fd14767, %fd14765, %fd13197, %fd14630;
	fma.rn.f64 	%fd14768, %fd14765, %fd13198, %fd14762;
	fma.rn.f64 	%fd14769, %fd14765, %fd12632, %fd14763;
	neg.f64 	%fd14770, %fd14586;
	ld.local.v2.f64 	{%fd14771, %fd14772}, [%rd5+2736];
	div.rn.f64 	%fd14773, %fd14770, %fd14772;
	neg.f64 	%fd14774, %fd14773;
	fma.rn.f64 	%fd14775, %fd14773, %fd13108, %fd14614;
	fma.rn.f64 	%fd14776, %fd14773, %fd13109, %fd14768;
	fma.rn.f64 	%fd14777, %fd14773, %fd12635, %fd14769;
	neg.f64 	%fd14778, %fd14587;
	div.rn.f64 	%fd14779, %fd14778, %fd12637;
	neg.f64 	%fd14780, %fd14779;
	fma.rn.f64 	%fd14781, %fd14779, %fd12901, %fd14735;
	fma.rn.f64 	%fd14782, %fd14779, %fd12902, %fd14776;
	fma.rn.f64 	%fd14783, %fd14779, %fd12858, %fd14777;
	neg.f64 	%fd14784, %fd14728;
	div.rn.f64 	%fd14785, %fd14784, %fd12867;
	neg.f64 	%fd14786, %fd14785;
	fma.rn.f64 	%fd14787, %fd14785, %fd12639, %fd14600;
	ld.local.v2.f64 	{%fd14788, %fd14789}, [%rd5+2832];
	fma.rn.f64 	%fd14790, %fd14785, %fd14788, %fd14729;
	fma.rn.f64 	%fd14791, %fd14785, %fd12869, %fd14782;
	neg.f64 	%fd14792, %fd14589;
	div.rn.f64 	%fd14793, %fd14792, %fd12642;
	neg.f64 	%fd14794, %fd14793;
	fma.rn.f64 	%fd14795, %fd14793, %fd2410, %fd14632;
	fma.rn.f64 	%fd14796, %fd14793, %fd2125, %fd14791;
	fma.rn.f64 	%fd14797, %fd14793, %fd2126, %fd14783;
	neg.f64 	%fd14798, %fd14590;
	div.rn.f64 	%fd14799, %fd14798, %fd12645;
	neg.f64 	%fd14800, %fd14799;
	fma.rn.f64 	%fd14801, %fd14799, %fd12644, %fd14609;
	fma.rn.f64 	%fd14802, %fd14799, %fd12994, %fd14796;
	fma.rn.f64 	%fd14803, %fd14799, %fd12995, %fd14797;
	neg.f64 	%fd14804, %fd14591;
	ld.local.v2.f64 	{%fd2156, %fd2157}, [%rd5+2912];
	div.rn.f64 	%fd14805, %fd14804, %fd2156;
	neg.f64 	%fd14806, %fd14805;
	fma.rn.f64 	%fd14807, %fd14805, %fd2157, %fd14802;
	ld.local.v2.f64 	{%fd14808, %fd14809}, [%rd5+2928];
	fma.rn.f64 	%fd14810, %fd14805, %fd14808, %fd14750;
	fma.rn.f64 	%fd14811, %fd14805, %fd14809, %fd14803;
	neg.f64 	%fd14812, %fd14592;
	div.rn.f64 	%fd14813, %fd14812, %fd12650;
	neg.f64 	%fd14814, %fd14813;
	fma.rn.f64 	%fd14815, %fd14813, %fd12649, %fd14795;
	fma.rn.f64 	%fd14816, %fd14813, %fd14383, %fd14741;
	fma.rn.f64 	%fd14817, %fd14813, %fd14384, %fd12799;
	fma.rn.f64 	%fd14818, %fd14813, %fd14387, %fd14807;
	fma.rn.f64 	%fd14819, %fd14813, %fd14388, %fd14811;
	neg.f64 	%fd14820, %fd14593;
	ld.local.v2.f64 	{%fd14821, %fd14822}, [%rd5+2992];
	div.rn.f64 	%fd14823, %fd14820, %fd14821;
	neg.f64 	%fd14824, %fd14823;
	fma.rn.f64 	%fd14825, %fd14823, %fd12652, %fd14718;
	fma.rn.f64 	%fd14826, %fd14823, %fd12654, %fd14818;
	neg.f64 	%fd14827, %fd14594;
	ld.local.v2.f64 	{%fd14828, %fd14829}, [%rd5+3008];
	div.rn.f64 	%fd14830, %fd14827, %fd14829;
	neg.f64 	%fd14831, %fd14830;
	ld.local.v2.f64 	{%fd2158, %fd14832}, [%rd5+3024];
	fma.rn.f64 	%fd14833, %fd14830, %fd2158, %fd14790;
	fma.rn.f64 	%fd14834, %fd14830, %fd14832, %fd14826;
	ld.local.v2.f64 	{%fd14835, %fd14836}, [%rd5+3040];
	fma.rn.f64 	%fd14837, %fd14830, %fd14835, %fd14737;
	fma.rn.f64 	%fd14838, %fd14830, %fd14836, %fd14810;
	neg.f64 	%fd14839, %fd14595;
	div.rn.f64 	%fd14840, %fd14839, %fd12659;
	neg.f64 	%fd14841, %fd14840;
	fma.rn.f64 	%fd14842, %fd14840, %fd12658, %fd14816;
	fma.rn.f64 	%fd14843, %fd14840, %fd13047, %fd14834;
	fma.rn.f64 	%fd14844, %fd14840, %fd13048, %fd14838;
	neg.f64 	%fd14845, %fd14596;
	ld.local.v2.f64 	{%fd14846, %fd14847}, [%rd5+3088];
	div.rn.f64 	%fd14848, %fd14845, %fd14846;
	neg.f64 	%fd14849, %fd14848;
	fma.rn.f64 	%fd14850, %fd14848, %fd14847, %fd14618;
	ld.local.v2.f64 	{%fd14851, %fd2415}, [%rd5+3104];
	fma.rn.f64 	%fd14852, %fd14848, %fd14851, %fd14621;
	fma.rn.f64 	%fd14853, %fd14848, %fd2415, %fd14622;
	ld.local.v2.f64 	{%fd14854, %fd14855}, [%rd5+3120];
	fma.rn.f64 	%fd14856, %fd14848, %fd14854, %fd14625;
	fma.rn.f64 	%fd14857, %fd14848, %fd14855, %fd14639;
	ld.local.v2.f64 	{%fd2417, %fd14858}, [%rd5+3136];
	fma.rn.f64 	%fd14859, %fd14848, %fd2417, %fd14843;
	neg.f64 	%fd14860, %fd14597;
	div.rn.f64 	%fd14861, %fd14860, %fd12663;
	neg.f64 	%fd14862, %fd14861;
	fma.rn.f64 	%fd14863, %fd14861, %fd12879, %fd14617;
	fma.rn.f64 	%fd14864, %fd14861, %fd12880, %fd14859;
	ld.local.v2.f64 	{%fd2420, %fd14865}, [%rd5+3168];
	fma.rn.f64 	%fd14866, %fd14861, %fd2420, %fd14819;
	neg.f64 	%fd14867, %fd14713;
	div.rn.f64 	%fd14868, %fd14867, %fd12669;
	neg.f64 	%fd14869, %fd14868;
	fma.rn.f64 	%fd14870, %fd14868, %fd2423, %fd14754;
	fma.rn.f64 	%fd14871, %fd14868, %fd14228, %fd14857;
	fma.rn.f64 	%fd14872, %fd14868, %fd14231, %fd14864;
	fma.rn.f64 	%fd14873, %fd14868, %fd14232, %fd14640;
	fma.rn.f64 	%fd14874, %fd14868, %fd2426, %fd14642;
	fma.rn.f64 	%fd14875, %fd14868, %fd14235, %fd14649;
	neg.f64 	%fd14876, %fd14599;
	ld.local.v2.f64 	{%fd14877, %fd14878}, [%rd5+3296];
	div.rn.f64 	%fd14879, %fd14876, %fd14877;
	neg.f64 	%fd14880, %fd14879;
	fma.rn.f64 	%fd14881, %fd14879, %fd12671, %fd14748;
	fma.rn.f64 	%fd14882, %fd14879, %fd13055, %fd14872;
	fma.rn.f64 	%fd14883, %fd14879, %fd13056, %fd14866;
	neg.f64 	%fd14884, %fd14787;
	ld.local.v2.f64 	{%fd14885, %fd14886}, [%rd5+3360];
	div.rn.f64 	%fd14887, %fd14884, %fd14886;
	neg.f64 	%fd14888, %fd14887;
	fma.rn.f64 	%fd14889, %fd14887, %fd12920, %fd14607;
	fma.rn.f64 	%fd14890, %fd14887, %fd12921, %fd14871;
	fma.rn.f64 	%fd14891, %fd14887, %fd12924, %fd14844;
	fma.rn.f64 	%fd14892, %fd14887, %fd12925, %fd14883;
	neg.f64 	%fd14893, %fd14601;
	div.rn.f64 	%fd14894, %fd14893, %fd12681;
	neg.f64 	%fd14895, %fd14894;
	fma.rn.f64 	%fd14896, %fd14894, %fd12881, %fd14863;
	fma.rn.f64 	%fd14897, %fd14894, %fd12871, %fd14626;
	ld.local.f64 	%fd14898, [%rd5+3440];
	fma.rn.f64 	%fd14899, %fd14894, %fd14898, %fd14817;
	fma.rn.f64 	%fd14900, %fd14894, %fd12882, %fd14882;
	fma.rn.f64 	%fd14901, %fd14894, %fd12874, %fd14837;
	fma.rn.f64 	%fd14902, %fd14894, %fd12883, %fd14892;
	neg.f64 	%fd14903, %fd14602;
	div.rn.f64 	%fd14904, %fd14903, %fd12684;
	neg.f64 	%fd14905, %fd14904;
	fma.rn.f64 	%fd14906, %fd14904, %fd12903, %fd14781;
	fma.rn.f64 	%fd14907, %fd14904, %fd12886, %fd14899;
	fma.rn.f64 	%fd14908, %fd14904, %fd12904, %fd14900;
	ld.local.v2.f64 	{%fd14909, %fd14910}, [%rd5+3520];
	fma.rn.f64 	%fd14911, %fd14904, %fd14909, %fd14901;
	fma.rn.f64 	%fd14912, %fd14904, %fd12905, %fd14902;
	neg.f64 	%fd14913, %fd14833;
	div.rn.f64 	%fd14914, %fd14913, %fd12916;
	neg.f64 	%fd14915, %fd14914;
	fma.rn.f64 	%fd14916, %fd14914, %fd12922, %fd14889;
	fma.rn.f64 	%fd14917, %fd14914, %fd12923, %fd14890;
	fma.rn.f64 	%fd14918, %fd14914, %fd2106, %fd14908;
	fma.rn.f64 	%fd14919, %fd14914, %fd12926, %fd14891;
	fma.rn.f64 	%fd14920, %fd14914, %fd12927, %fd14912;
	neg.f64 	%fd14921, %fd14604;
	ld.local.v2.f64 	{%fd2159, %fd2160}, [%rd5+3600];
	div.rn.f64 	%fd14922, %fd14921, %fd2159;
	neg.f64 	%fd14923, %fd14922;
	fma.rn.f64 	%fd14924, %fd14922, %fd2160, %fd14850;
	ld.local.v2.f64 	{%fd2527, %fd2433}, [%rd5+3616];
	fma.rn.f64 	%fd14925, %fd14922, %fd2527, %fd14852;
	fma.rn.f64 	%fd14926, %fd14922, %fd2433, %fd14917;
	ld.local.v2.f64 	{%fd14927, %fd2528}, [%rd5+3632];
	fma.rn.f64 	%fd14928, %fd14922, %fd14927, %fd14918;
	fma.rn.f64 	%fd14929, %fd14922, %fd2528, %fd14873;
	ld.local.v2.f64 	{%fd14930, %fd14931}, [%rd5+3648];
	fma.rn.f64 	%fd14932, %fd14922, %fd14930, %fd14920;
	neg.f64 	%fd14933, %fd14605;
	div.rn.f64 	%fd14934, %fd14933, %fd12691;
	neg.f64 	%fd14935, %fd14934;
	ld.local.v2.f64 	{%fd2161, %fd2162}, [%rd5+3664];
	fma.rn.f64 	%fd14936, %fd14934, %fd2161, %fd14906;
	fma.rn.f64 	%fd14937, %fd14934, %fd2162, %fd14801;
	ld.local.v2.f64 	{%fd14938, %fd2437}, [%rd5+3680];
	fma.rn.f64 	%fd14939, %fd14934, %fd14938, %fd14896;
	fma.rn.f64 	%fd14940, %fd14934, %fd2437, %fd14853;
	ld.local.v2.f64 	{%fd14941, %fd14942}, [%rd5+3696];
	fma.rn.f64 	%fd14943, %fd14934, %fd14941, %fd14761;
	fma.rn.f64 	%fd14944, %fd14934, %fd14942, %fd14881;
	ld.local.v2.f64 	{%fd2163, %fd2164}, [%rd5+3712];
	fma.rn.f64 	%fd14945, %fd14934, %fd2163, %fd14815;
	fma.rn.f64 	%fd14946, %fd14934, %fd2164, %fd14926;
	ld.local.v2.f64 	{%fd14947, %fd14948}, [%rd5+3728];
	fma.rn.f64 	%fd14949, %fd14934, %fd14947, %fd14907;
	fma.rn.f64 	%fd14950, %fd14934, %fd14948, %fd14928;
	neg.f64 	%fd14951, %fd14723;
	div.rn.f64 	%fd14952, %fd14951, %fd12697;
	neg.f64 	%fd14953, %fd14952;
	fma.rn.f64 	%fd14954, %fd14952, %fd2109, %fd14925;
	fma.rn.f64 	%fd14955, %fd14952, %fd2110, %fd14943;
	fma.rn.f64 	%fd14956, %fd14952, %fd13064, %fd14950;
	fma.rn.f64 	%fd14957, %fd14952, %fd13065, %fd14911;
	fma.rn.f64 	%fd14958, %fd14952, %fd2165, %fd14875;
	neg.f64 	%fd14959, %fd14916;
	div.rn.f64 	%fd14960, %fd14959, %fd2193;
	neg.f64 	%fd14961, %fd14960;
	ld.local.v2.f64 	{%fd14962, %fd2166}, [%rd5+3920];
	fma.rn.f64 	%fd14963, %fd14960, %fd14962, %fd14946;
	fma.rn.f64 	%fd14964, %fd14960, %fd12964, %fd14956;
	fma.rn.f64 	%fd14965, %fd14960, %fd12957, %fd14957;
	fma.rn.f64 	%fd14966, %fd14960, %fd12969, %fd14919;
	fma.rn.f64 	%fd14967, %fd14960, %fd12970, %fd14932;
	neg.f64 	%fd14968, %fd14936;
	div.rn.f64 	%fd14969, %fd14968, %fd12982;
	neg.f64 	%fd14970, %fd14969;
	fma.rn.f64 	%fd14971, %fd14969, %fd12971, %fd14949;
	fma.rn.f64 	%fd14972, %fd14969, %fd2107, %fd14964;
	ld.local.v2.f64 	{%fd14973, %fd2167}, [%rd5+4000];
	fma.rn.f64 	%fd14974, %fd14969, %fd14973, %fd14965;
	fma.rn.f64 	%fd14975, %fd14969, %fd12983, %fd14967;
	neg.f64 	%fd14976, %fd14937;
	div.rn.f64 	%fd14977, %fd14976, %fd12993;
	neg.f64 	%fd14978, %fd14977;
	fma.rn.f64 	%fd14979, %fd14977, %fd2108, %fd14971;
	fma.rn.f64 	%fd14980, %fd14977, %fd13009, %fd14972;
	fma.rn.f64 	%fd14981, %fd14977, %fd13010, %fd14974;
	fma.rn.f64 	%fd14982, %fd14977, %fd13011, %fd14975;
	neg.f64 	%fd14983, %fd14610;
	div.rn.f64 	%fd14984, %fd14983, %fd12709;
	neg.f64 	%fd14985, %fd14984;
	ld.local.f64 	%fd14986, [%rd5+4120];
	fma.rn.f64 	%fd14987, %fd14984, %fd14986, %fd14611;
	fma.rn.f64 	%fd14988, %fd14984, %fd13016, %fd14613;
	fma.rn.f64 	%fd14989, %fd14984, %fd13017, %fd14924;
	fma.rn.f64 	%fd14990, %fd14984, %fd13062, %fd14954;
	fma.rn.f64 	%fd14991, %fd14984, %fd13019, %fd14940;
	fma.rn.f64 	%fd14992, %fd14984, %fd13063, %fd14955;
	fma.rn.f64 	%fd14993, %fd14984, %fd13021, %fd14856;
	fma.rn.f64 	%fd14994, %fd14984, %fd13054, %fd14944;
	ld.local.f64 	%fd14995, [%rd5+4184];
	fma.rn.f64 	%fd14996, %fd14984, %fd14995, %fd14634;
	fma.rn.f64 	%fd14997, %fd14984, %fd13046, %fd14842;
	fma.rn.f64 	%fd14998, %fd14984, %fd13025, %fd14963;
	fma.rn.f64 	%fd14999, %fd14984, %fd13026, %fd14979;
	fma.rn.f64 	%fd15000, %fd14984, %fd13066, %fd14980;
	fma.rn.f64 	%fd15001, %fd14984, %fd13028, %fd14929;
	fma.rn.f64 	%fd15002, %fd14984, %fd13029, %fd14874;
	fma.rn.f64 	%fd15003, %fd14984, %fd13030, %fd14643;
	ld.local.f64 	%fd15004, [%rd5+4248];
	fma.rn.f64 	%fd15005, %fd14984, %fd15004, %fd14981;
	fma.rn.f64 	%fd15006, %fd14984, %fd13050, %fd14966;
	fma.rn.f64 	%fd15007, %fd14984, %fd13068, %fd14958;
	fma.rn.f64 	%fd15008, %fd14984, %fd13058, %fd14982;
	neg.f64 	%fd15009, %fd14987;
	div.rn.f64 	%fd15010, %fd15009, %fd12712;
	neg.f64 	%fd15011, %fd15010;
	fma.rn.f64 	%fd15012, %fd15010, %fd12711, %fd14991;
	fma.rn.f64 	%fd15013, %fd15010, %fd13071, %fd14623;
	fma.rn.f64 	%fd15014, %fd15010, %fd2447, %fd14992;
	ld.local.f64 	%fd15015, [%rd5+4336];
	fma.rn.f64 	%fd15016, %fd15010, %fd15015, %fd14993;
	fma.rn.f64 	%fd15017, %fd15010, %fd13087, %fd14994;
	fma.rn.f64 	%fd15018, %fd15010, %fd13074, %fd14998;
	fma.rn.f64 	%fd15019, %fd15010, %fd13093, %fd14999;
	fma.rn.f64 	%fd15020, %fd15010, %fd13094, %fd15000;
	fma.rn.f64 	%fd15021, %fd15010, %fd13095, %fd15005;
	ld.local.v2.f64 	{%fd15022, %fd15023}, [%rd5+4384];
	fma.rn.f64 	%fd15024, %fd15010, %fd15022, %fd15008;
	neg.f64 	%fd15025, %fd14612;
	div.rn.f64 	%fd15026, %fd15025, %fd12715;
	neg.f64 	%fd15027, %fd15026;
	fma.rn.f64 	%fd15028, %fd15026, %fd13657, %fd14988;
	fma.rn.f64 	%fd15029, %fd15026, %fd13658, %fd14825;
	fma.rn.f64 	%fd15030, %fd15026, %fd13661, %fd14637;
	fma.rn.f64 	%fd15031, %fd15026, %fd13662, %fd15020;
	fma.rn.f64 	%fd15032, %fd15026, %fd2136, %fd15001;
	fma.rn.f64 	%fd15033, %fd15026, %fd2137, %fd15003;
	fma.rn.f64 	%fd15034, %fd15026, %fd12716, %fd15024;
	neg.f64 	%fd15035, %fd15028;
	ld.local.v2.f64 	{%fd15036, %fd2534}, [%rd5+4448];
	div.rn.f64 	%fd15037, %fd15035, %fd2534;
	neg.f64 	%fd15038, %fd15037;
	fma.rn.f64 	%fd15039, %fd15037, %fd13671, %fd15012;
	fma.rn.f64 	%fd15040, %fd15037, %fd13672, %fd15029;
	fma.rn.f64 	%fd15041, %fd15037, %fd13675, %fd15018;
	fma.rn.f64 	%fd15042, %fd15037, %fd13676, %fd15031;
	fma.rn.f64 	%fd15043, %fd15037, %fd13097, %fd15032;
	neg.f64 	%fd15044, %fd14775;
	div.rn.f64 	%fd15045, %fd15044, %fd2168;
	neg.f64 	%fd15046, %fd15045;
	fma.rn.f64 	%fd15047, %fd15045, %fd13115, %fd14939;
	fma.rn.f64 	%fd15048, %fd15045, %fd2111, %fd14897;
	fma.rn.f64 	%fd15049, %fd15045, %fd13116, %fd15019;
	fma.rn.f64 	%fd15050, %fd15045, %fd13117, %fd15042;
	fma.rn.f64 	%fd15051, %fd15045, %fd13118, %fd15021;
	ld.local.f64 	%fd15052, [%rd5+4568];
	fma.rn.f64 	%fd15053, %fd15045, %fd15052, %fd15034;
	neg.f64 	%fd15054, %fd14615;
	div.rn.f64 	%fd15055, %fd15054, %fd13135;
	neg.f64 	%fd15056, %fd15055;
	fma.rn.f64 	%fd15057, %fd15055, %fd13136, %fd14620;
	fma.rn.f64 	%fd15058, %fd15055, %fd13137, %fd14627;
	fma.rn.f64 	%fd15059, %fd15055, %fd13138, %fd14631;
	fma.rn.f64 	%fd15060, %fd15055, %fd13139, %fd14633;
	fma.rn.f64 	%fd15061, %fd15055, %fd13140, %fd14638;
	fma.rn.f64 	%fd15062, %fd15055, %fd13125, %fd15050;
	ld.local.v2.f64 	{%fd15063, %fd15064}, [%rd5+4640];
	fma.rn.f64 	%fd15065, %fd15055, %fd15063, %fd15043;
	fma.rn.f64 	%fd15066, %fd15055, %fd13142, %fd15002;
	fma.rn.f64 	%fd15067, %fd15055, %fd13143, %fd14756;
	fma.rn.f64 	%fd15068, %fd15055, %fd13144, %fd14647;
	fma.rn.f64 	%fd15069, %fd15055, %fd13145, %fd14651;
	neg.f64 	%fd15070, %fd14616;
	div.rn.f64 	%fd15071, %fd15070, %fd12727;
	neg.f64 	%fd15072, %fd15071;
	fma.rn.f64 	%fd15073, %fd15071, %fd12726, %fd15057;
	fma.rn.f64 	%fd15074, %fd15071, %fd13146, %fd14870;
	ld.local.v2.f64 	{%fd2169, %fd2170}, [%rd5+4704];
	fma.rn.f64 	%fd15075, %fd15071, %fd2170, %fd15059;
	fma.rn.f64 	%fd15076, %fd15071, %fd13147, %fd14996;
	fma.rn.f64 	%fd15077, %fd15071, %fd13148, %fd15061;
	fma.rn.f64 	%fd15078, %fd15071, %fd2171, %fd15062;
	fma.rn.f64 	%fd15079, %fd15071, %fd2112, %fd14641;
	fma.rn.f64 	%fd15080, %fd15071, %fd2172, %fd15033;
	fma.rn.f64 	%fd15081, %fd15071, %fd2115, %fd15006;
	fma.rn.f64 	%fd15082, %fd15071, %fd13156, %fd15007;
	ld.local.v2.f64 	{%fd2173, %fd2174}, [%rd5+4768];
	fma.rn.f64 	%fd15083, %fd15071, %fd2174, %fd15069;
	neg.f64 	%fd15084, %fd15047;
	div.rn.f64 	%fd15085, %fd15084, %fd2116;
	neg.f64 	%fd15086, %fd15085;
	fma.rn.f64 	%fd15087, %fd15085, %fd12729, %fd15049;
	fma.rn.f64 	%fd15088, %fd15085, %fd13169, %fd15078;
	fma.rn.f64 	%fd15089, %fd15085, %fd13161, %fd15051;
	fma.rn.f64 	%fd15090, %fd15085, %fd13170, %fd15053;
	neg.f64 	%fd15091, %fd14989;
	ld.local.v2.f64 	{%fd15092, %fd15093}, [%rd5+4832];
	div.rn.f64 	%fd15094, %fd15091, %fd15093;
	neg.f64 	%fd15095, %fd15094;
	fma.rn.f64 	%fd15096, %fd15094, %fd2456, %fd15041;
	fma.rn.f64 	%fd15097, %fd15094, %fd13361, %fd15088;
	fma.rn.f64 	%fd15098, %fd15094, %fd2457, %fd15065;
	fma.rn.f64 	%fd15099, %fd15094, %fd2541, %fd15066;
	neg.f64 	%fd15100, %fd14619;
	ld.local.v2.f64 	{%fd15101, %fd2543}, [%rd5+4880];
	div.rn.f64 	%fd15102, %fd15100, %fd15101;
	neg.f64 	%fd15103, %fd15102;
	fma.rn.f64 	%fd15104, %fd15102, %fd12735, %fd15087;
	fma.rn.f64 	%fd15105, %fd15102, %fd2460, %fd15097;
	fma.rn.f64 	%fd15106, %fd15102, %fd14133, %fd15098;
	fma.rn.f64 	%fd15107, %fd15102, %fd14136, %fd15099;
	fma.rn.f64 	%fd15108, %fd15102, %fd14137, %fd15090;
	neg.f64 	%fd15109, %fd15073;
	ld.local.v2.f64 	{%fd2175, %fd2176}, [%rd5+4928];
	div.rn.f64 	%fd15110, %fd15109, %fd2175;
	neg.f64 	%fd15111, %fd15110;
	fma.rn.f64 	%fd15112, %fd15110, %fd12738, %fd15079;
	fma.rn.f64 	%fd15113, %fd15110, %fd13478, %fd15107;
	fma.rn.f64 	%fd15114, %fd15110, %fd13479, %fd15067;
	fma.rn.f64 	%fd15115, %fd15110, %fd13482, %fd15081;
	fma.rn.f64 	%fd15116, %fd15110, %fd13483, %fd15083;
	neg.f64 	%fd15117, %fd14990;
	ld.local.v2.f64 	{%fd2177, %fd2178}, [%rd5+4976];
	div.rn.f64 	%fd15118, %fd15117, %fd2177;
	neg.f64 	%fd15119, %fd15118;
	fma.rn.f64 	%fd15120, %fd15118, %fd12741, %fd15096;
	fma.rn.f64 	%fd15121, %fd15118, %fd13224, %fd15105;
	fma.rn.f64 	%fd15122, %fd15118, %fd13225, %fd15082;
	neg.f64 	%fd15123, %fd15039;
	ld.local.v2.f64 	{%fd2179, %fd2180}, [%rd5+5008];
	div.rn.f64 	%fd15124, %fd15123, %fd2179;
	neg.f64 	%fd15125, %fd15124;
	fma.rn.f64 	%fd15126, %fd15124, %fd12744, %fd15120;
	fma.rn.f64 	%fd15127, %fd15124, %fd2117, %fd15121;
	fma.rn.f64 	%fd15128, %fd15124, %fd2118, %fd15122;
	neg.f64 	%fd15129, %fd15013;
	div.rn.f64 	%fd15130, %fd15129, %fd12748;
	neg.f64 	%fd15131, %fd15130;
	fma.rn.f64 	%fd15132, %fd15130, %fd13211, %fd15014;
	fma.rn.f64 	%fd15133, %fd15130, %fd2466, %fd15017;
	fma.rn.f64 	%fd15134, %fd15130, %fd13199, %fd14767;
	fma.rn.f64 	%fd15135, %fd15130, %fd2467, %fd15126;
	fma.rn.f64 	%fd15136, %fd15130, %fd13218, %fd15104;
	ld.local.v2.f64 	{%fd15137, %fd15138}, [%rd5+5136];
	fma.rn.f64 	%fd15139, %fd15130, %fd15137, %fd15127;
	fma.rn.f64 	%fd15140, %fd15130, %fd13220, %fd15089;
	fma.rn.f64 	%fd15141, %fd15130, %fd13193, %fd15115;
	fma.rn.f64 	%fd15142, %fd15130, %fd13227, %fd15128;
	fma.rn.f64 	%fd15143, %fd15130, %fd2181, %fd15108;
	neg.f64 	%fd15144, %fd15132;
	div.rn.f64 	%fd15145, %fd15144, %fd12751;
	neg.f64 	%fd15146, %fd15145;
	fma.rn.f64 	%fd15147, %fd15145, %fd13237, %fd15135;
	fma.rn.f64 	%fd15148, %fd15145, %fd13228, %fd15136;
	ld.local.v2.f64 	{%fd2182, %fd15149}, [%rd5+5200];
	fma.rn.f64 	%fd15150, %fd15145, %fd15149, %fd15139;
	fma.rn.f64 	%fd15151, %fd15145, %fd13230, %fd15140;
	fma.rn.f64 	%fd15152, %fd15145, %fd13239, %fd15142;
	fma.rn.f64 	%fd15153, %fd15145, %fd13232, %fd15143;
	neg.f64 	%fd15154, %fd15016;
	div.rn.f64 	%fd15155, %fd15154, %fd12754;
	neg.f64 	%fd15156, %fd15155;
	fma.rn.f64 	%fd15157, %fd15155, %fd13273, %fd15147;
	fma.rn.f64 	%fd15158, %fd15155, %fd13274, %fd15148;
	fma.rn.f64 	%fd15159, %fd15155, %fd13275, %fd15150;
	ld.local.v2.f64 	{%fd15160, %fd2474}, [%rd5+5296];
	fma.rn.f64 	%fd15161, %fd15155, %fd2474, %fd15151;
	fma.rn.f64 	%fd15162, %fd15155, %fd13277, %fd15152;
	fma.rn.f64 	%fd15163, %fd15155, %fd13278, %fd15153;
	neg.f64 	%fd15164, %fd15048;
	div.rn.f64 	%fd15165, %fd15164, %fd13291;
	neg.f64 	%fd15166, %fd15165;
	fma.rn.f64 	%fd15167, %fd15165, %fd13281, %fd15134;
	fma.rn.f64 	%fd15168, %fd15165, %fd13306, %fd15157;
	fma.rn.f64 	%fd15169, %fd15165, %fd13299, %fd15158;
	fma.rn.f64 	%fd15170, %fd15165, %fd2119, %fd15159;
	fma.rn.f64 	%fd15171, %fd15165, %fd13301, %fd15161;
	fma.rn.f64 	%fd15172, %fd15165, %fd13307, %fd15162;
	fma.rn.f64 	%fd15173, %fd15165, %fd13302, %fd15163;
	neg.f64 	%fd15174, %fd15058;
	ld.local.v2.f64 	{%fd2183, %fd15175}, [%rd5+5408];
	div.rn.f64 	%fd15176, %fd15174, %fd15175;
	neg.f64 	%fd15177, %fd15176;
	fma.rn.f64 	%fd15178, %fd15176, %fd2129, %fd15075;
	fma.rn.f64 	%fd15179, %fd15176, %fd2130, %fd15077;
	fma.rn.f64 	%fd15180, %fd15176, %fd13491, %fd15170;
	fma.rn.f64 	%fd15181, %fd15176, %fd13492, %fd15112;
	fma.rn.f64 	%fd15182, %fd15176, %fd13494, %fd15068;
	fma.rn.f64 	%fd15183, %fd15176, %fd13495, %fd15173;
	fma.rn.f64 	%fd15184, %fd15176, %fd13308, %fd15116;
	neg.f64 	%fd15185, %fd15133;
	div.rn.f64 	%fd15186, %fd15185, %fd13327;
	neg.f64 	%fd15187, %fd15186;
	fma.rn.f64 	%fd15188, %fd15186, %fd13339, %fd15168;
	fma.rn.f64 	%fd15189, %fd15186, %fd13340, %fd15169;
	fma.rn.f64 	%fd15190, %fd15186, %fd2478, %fd15180;
	fma.rn.f64 	%fd15191, %fd15186, %fd13341, %fd15171;
	fma.rn.f64 	%fd15192, %fd15186, %fd13323, %fd15141;
	fma.rn.f64 	%fd15193, %fd15186, %fd2120, %fd15172;
	fma.rn.f64 	%fd15194, %fd15186, %fd13342, %fd15183;
	neg.f64 	%fd15195, %fd15074;
	ld.local.v2.f64 	{%fd15196, %fd2236}, [%rd5+5568];
	div.rn.f64 	%fd15197, %fd15195, %fd2236;
	neg.f64 	%fd15198, %fd15197;
	fma.rn.f64 	%fd15199, %fd15197, %fd14153, %fd15190;
	fma.rn.f64 	%fd15200, %fd15197, %fd14154, %fd15106;
	fma.rn.f64 	%fd15201, %fd15197, %fd14157, %fd15113;
	fma.rn.f64 	%fd15202, %fd15197, %fd14158, %fd15114;
	fma.rn.f64 	%fd15203, %fd15197, %fd13343, %fd15193;
	neg.f64 	%fd15204, %fd15167;
	div.rn.f64 	%fd15205, %fd15204, %fd2121;
	neg.f64 	%fd15206, %fd15205;
	fma.rn.f64 	%fd15207, %fd15205, %fd2123, %fd15188;
	fma.rn.f64 	%fd15208, %fd15205, %fd2124, %fd15199;
	fma.rn.f64 	%fd15209, %fd15205, %fd2122, %fd15200;
	fma.rn.f64 	%fd15210, %fd15205, %fd13364, %fd15201;
	fma.rn.f64 	%fd15211, %fd15205, %fd13350, %fd15191;
	fma.rn.f64 	%fd15212, %fd15205, %fd13368, %fd15203;
	fma.rn.f64 	%fd15213, %fd15205, %fd13357, %fd15194;
	neg.f64 	%fd15214, %fd15178;
	ld.local.v2.f64 	{%fd2184, %fd15215}, [%rd5+5712];
	div.rn.f64 	%fd15216, %fd15214, %fd2184;
	neg.f64 	%fd15217, %fd15216;
	fma.rn.f64 	%fd15218, %fd15216, %fd12771, %fd15179;
	fma.rn.f64 	%fd15219, %fd15216, %fd2132, %fd15209;
	fma.rn.f64 	%fd15220, %fd15216, %fd13503, %fd15181;
	fma.rn.f64 	%fd15221, %fd15216, %fd13505, %fd14644;
	fma.rn.f64 	%fd15222, %fd15216, %fd13506, %fd15182;
	fma.rn.f64 	%fd15223, %fd15216, %fd13509, %fd15192;
	fma.rn.f64 	%fd15224, %fd15216, %fd13510, %fd15184;
	neg.f64 	%fd15225, %fd14945;
	div.rn.f64 	%fd15226, %fd15225, %fd2199;
	neg.f64 	%fd15227, %fd15226;
	fma.rn.f64 	%fd15228, %fd15226, %fd13377, %fd14997;
	fma.rn.f64 	%fd15229, %fd15226, %fd13441, %fd15207;
	fma.rn.f64 	%fd15230, %fd15226, %fd13433, %fd15189;
	fma.rn.f64 	%fd15231, %fd15226, %fd13442, %fd15208;
	fma.rn.f64 	%fd15232, %fd15226, %fd13443, %fd15219;
	fma.rn.f64 	%fd15233, %fd15226, %fd13444, %fd15210;
	fma.rn.f64 	%fd15234, %fd15226, %fd2127, %fd15211;
	fma.rn.f64 	%fd15235, %fd15226, %fd2128, %fd15212;
	fma.rn.f64 	%fd15236, %fd15226, %fd13445, %fd15213;
	neg.f64 	%fd15237, %fd15060;
	div.rn.f64 	%fd15238, %fd15237, %fd13466;
	neg.f64 	%fd15239, %fd15238;
	fma.rn.f64 	%fd15240, %fd15238, %fd13502, %fd15218;
	fma.rn.f64 	%fd15241, %fd15238, %fd13449, %fd15230;
	fma.rn.f64 	%fd15242, %fd15238, %fd2131, %fd15231;
	fma.rn.f64 	%fd15243, %fd15238, %fd2133, %fd15232;
	fma.rn.f64 	%fd15244, %fd15238, %fd13504, %fd15220;
	fma.rn.f64 	%fd15245, %fd15238, %fd13480, %fd15233;
	fma.rn.f64 	%fd15246, %fd15238, %fd13507, %fd15221;
	fma.rn.f64 	%fd15247, %fd15238, %fd13481, %fd15202;
	fma.rn.f64 	%fd15248, %fd15238, %fd13508, %fd15222;
	fma.rn.f64 	%fd15249, %fd15238, %fd13511, %fd15223;
	fma.rn.f64 	%fd15250, %fd15238, %fd13497, %fd15236;
	fma.rn.f64 	%fd15251, %fd15238, %fd2561, %fd15224;
	neg.f64 	%fd15252, %fd15076;
	div.rn.f64 	%fd15253, %fd15252, %fd2190;
	neg.f64 	%fd15254, %fd15253;
	fma.rn.f64 	%fd15255, %fd15253, %fd13593, %fd15228;
	fma.rn.f64 	%fd15256, %fd15253, %fd13594, %fd15229;
	fma.rn.f64 	%fd15257, %fd15253, %fd13595, %fd15241;
	fma.rn.f64 	%fd15258, %fd15253, %fd13596, %fd15242;
	fma.rn.f64 	%fd15259, %fd15253, %fd2134, %fd15243;
	fma.rn.f64 	%fd15260, %fd15253, %fd2135, %fd15245;
	fma.rn.f64 	%fd15261, %fd15253, %fd13597, %fd15234;
	fma.rn.f64 	%fd15262, %fd15253, %fd13598, %fd15235;
	fma.rn.f64 	%fd15263, %fd15253, %fd13599, %fd15250;
	neg.f64 	%fd15264, %fd15040;
	div.rn.f64 	%fd15265, %fd15264, %fd13674;
	neg.f64 	%fd15266, %fd15265;
	fma.rn.f64 	%fd15267, %fd15265, %fd13663, %fd15030;
	fma.rn.f64 	%fd15268, %fd15265, %fd13683, %fd15256;
	fma.rn.f64 	%fd15269, %fd15265, %fd2566, %fd15258;
	fma.rn.f64 	%fd15270, %fd15265, %fd13679, %fd15259;
	fma.rn.f64 	%fd15271, %fd15265, %fd2567, %fd15244;
	fma.rn.f64 	%fd15272, %fd15265, %fd13666, %fd15080;
	fma.rn.f64 	%fd15273, %fd15265, %fd13651, %fd15261;
	fma.rn.f64 	%fd15274, %fd15265, %fd13652, %fd15249;
	fma.rn.f64 	%fd15275, %fd15265, %fd13684, %fd15262;
	fma.rn.f64 	%fd15276, %fd15265, %fd13667, %fd15263;
	neg.f64 	%fd15277, %fd15255;
	div.rn.f64 	%fd15278, %fd15277, %fd2203;
	neg.f64 	%fd15279, %fd15278;
	fma.rn.f64 	%fd15280, %fd15278, %fd2138, %fd15268;
	fma.rn.f64 	%fd15281, %fd15278, %fd2139, %fd15257;
	fma.rn.f64 	%fd15282, %fd15278, %fd13904, %fd15269;
	fma.rn.f64 	%fd15283, %fd15278, %fd13905, %fd15270;
	fma.rn.f64 	%fd15284, %fd15278, %fd13906, %fd15260;
	fma.rn.f64 	%fd15285, %fd15278, %fd13907, %fd15273;
	fma.rn.f64 	%fd15286, %fd15278, %fd13876, %fd15274;
	fma.rn.f64 	%fd15287, %fd15278, %fd13908, %fd15275;
	fma.rn.f64 	%fd15288, %fd15278, %fd13909, %fd15276;
	neg.f64 	%fd15289, %fd15267;
	div.rn.f64 	%fd15290, %fd15289, %fd14081;
	neg.f64 	%fd15291, %fd15290;
	fma.rn.f64 	%fd15292, %fd15290, %fd2572, %fd15280;
	fma.rn.f64 	%fd15293, %fd15290, %fd14093, %fd15281;
	fma.rn.f64 	%fd15294, %fd15290, %fd14094, %fd15282;
	fma.rn.f64 	%fd15295, %fd15290, %fd14095, %fd15283;
	fma.rn.f64 	%fd15296, %fd15290, %fd14085, %fd15271;
	fma.rn.f64 	%fd15297, %fd15290, %fd14096, %fd15284;
	fma.rn.f64 	%fd15298, %fd15290, %fd2575, %fd15272;
	fma.rn.f64 	%fd15299, %fd15290, %fd2489, %fd15246;
	fma.rn.f64 	%fd15300, %fd15290, %fd14097, %fd15285;
	fma.rn.f64 	%fd15301, %fd15290, %fd2490, %fd15286;
	fma.rn.f64 	%fd15302, %fd15290, %fd14098, %fd15287;
	fma.rn.f64 	%fd15303, %fd15290, %fd14099, %fd15288;
	fma.rn.f64 	%fd15304, %fd15290, %fd13935, %fd15251;
	neg.f64 	%fd15305, %fd15240;
	div.rn.f64 	%fd15306, %fd15305, %fd2206;
	neg.f64 	%fd15307, %fd15306;
	fma.rn.f64 	%fd15308, %fd15306, %fd2142, %fd15292;
	fma.rn.f64 	%fd15309, %fd15306, %fd2143, %fd15293;
	fma.rn.f64 	%fd15310, %fd15306, %fd14198, %fd15294;
	fma.rn.f64 	%fd15311, %fd15306, %fd14199, %fd15295;
	fma.rn.f64 	%fd15312, %fd15306, %fd14178, %fd15296;
	fma.rn.f64 	%fd15313, %fd15306, %fd14200, %fd15297;
	fma.rn.f64 	%fd15314, %fd15306, %fd14112, %fd15298;
	fma.rn.f64 	%fd15315, %fd15306, %fd14180, %fd15299;
	fma.rn.f64 	%fd15316, %fd15306, %fd2140, %fd15247;
	fma.rn.f64 	%fd15317, %fd15306, %fd2144, %fd15300;
	fma.rn.f64 	%fd15318, %fd15306, %fd2141, %fd15248;
	fma.rn.f64 	%fd15319, %fd15306, %fd2145, %fd15301;
	fma.rn.f64 	%fd15320, %fd15306, %fd14201, %fd15302;
	fma.rn.f64 	%fd15321, %fd15306, %fd14202, %fd15303;
	fma.rn.f64 	%fd15322, %fd15306, %fd2221, %fd15304;
	neg.f64 	%fd15323, %fd15308;
	div.rn.f64 	%fd15324, %fd15323, %fd14316;
	neg.f64 	%fd15325, %fd15324;
	fma.rn.f64 	%fd15326, %fd15324, %fd14317, %fd15309;
	fma.rn.f64 	%fd15327, %fd15324, %fd2147, %fd15310;
	fma.rn.f64 	%fd15328, %fd15324, %fd2148, %fd15311;
	fma.rn.f64 	%fd15329, %fd15324, %fd14318, %fd15312;
	fma.rn.f64 	%fd15330, %fd15324, %fd14319, %fd15313;
	fma.rn.f64 	%fd15331, %fd15324, %fd14320, %fd15314;
	fma.rn.f64 	%fd15332, %fd15324, %fd14321, %fd15315;
	fma.rn.f64 	%fd15333, %fd15324, %fd2146, %fd15316;
	fma.rn.f64 	%fd15334, %fd15324, %fd2149, %fd15317;
	fma.rn.f64 	%fd15335, %fd15324, %fd2150, %fd15319;
	fma.rn.f64 	%fd15336, %fd15324, %fd2151, %fd15320;
	fma.rn.f64 	%fd15337, %fd15324, %fd14322, %fd15321;
	fma.rn.f64 	%fd15338, %fd15324, %fd14323, %fd15322;
	neg.f64 	%fd15339, %fd15326;
	div.rn.f64 	%fd15340, %fd15339, %fd14557;
	neg.f64 	%fd15341, %fd15340;
	fma.rn.f64 	%fd15342, %fd15340, %fd14558, %fd15327;
	fma.rn.f64 	%fd2583, %fd15340, %fd14559, %fd15328;
	fma.rn.f64 	%fd15343, %fd15340, %fd14560, %fd15329;
	fma.rn.f64 	%fd15344, %fd15340, %fd2152, %fd15330;
	fma.rn.f64 	%fd15345, %fd15340, %fd2153, %fd15331;
	fma.rn.f64 	%fd15346, %fd15340, %fd2154, %fd15332;
	fma.rn.f64 	%fd2498, %fd15340, %fd2155, %fd15333;
	fma.rn.f64 	%fd2586, %fd15340, %fd14561, %fd15334;
	fma.rn.f64 	%fd2499, %fd15340, %fd14355, %fd15318;
	fma.rn.f64 	%fd15347, %fd15340, %fd14562, %fd15335;
	fma.rn.f64 	%fd15348, %fd15340, %fd14563, %fd15336;
	fma.rn.f64 	%fd15349, %fd15340, %fd14564, %fd15337;
	fma.rn.f64 	%fd15350, %fd15340, %fd14565, %fd15338;
	st.local.v2.f64 	[%rd5+7584], {%fd14654, %fd14660};
	st.local.v2.f64 	[%rd5+7600], {%fd14664, %fd14670};
	st.local.v2.f64 	[%rd5+7616], {%fd14676, %fd14682};
	st.local.v2.f64 	[%rd5+7632], {%fd14688, %fd14692};
	st.local.v2.f64 	[%rd5+7648], {%fd14698, %fd14702};
	st.local.v2.f64 	[%rd5+7664], {%fd14708, %fd14717};
	st.local.v2.f64 	[%rd5+7680], {%fd14722, %fd14727};
	st.local.v2.f64 	[%rd5+7696], {%fd14734, %fd14740};
	st.local.v2.f64 	[%rd5+7712], {%fd14747, %fd14753};
	st.local.v2.f64 	[%rd5+7728], {%fd14760, %fd14766};
	st.local.v2.f64 	[%rd5+7744], {%fd14774, %fd14780};
	st.local.v2.f64 	[%rd5+7760], {%fd14786, %fd14794};
	st.local.v2.f64 	[%rd5+7776], {%fd14800, %fd14806};
	st.local.v2.f64 	[%rd5+7792], {%fd14814, %fd14824};
	st.local.v2.f64 	[%rd5+7808], {%fd14831, %fd14841};
	st.local.v2.f64 	[%rd5+7824], {%fd14849, %fd14862};
	st.local.v2.f64 	[%rd5+7840], {%fd14869, %fd14880};
	st.local.v2.f64 	[%rd5+7856], {%fd14888, %fd14895};
	st.local.v2.f64 	[%rd5+7872], {%fd14905, %fd14915};
	st.local.v2.f64 	[%rd5+7888], {%fd14923, %fd14935};
	st.local.v2.f64 	[%rd5+7904], {%fd14953, %fd14961};
	st.local.v2.f64 	[%rd5+7920], {%fd14970, %fd14978};
	st.local.v2.f64 	[%rd5+7936], {%fd14985, %fd15011};
	st.local.v2.f64 	[%rd5+7952], {%fd15027, %fd15038};
	st.local.v2.f64 	[%rd5+7968], {%fd15046, %fd15056};
	st.local.v2.f64 	[%rd5+7984], {%fd15072, %fd15086};
	st.local.v2.f64 	[%rd5+8000], {%fd15095, %fd15103};
	st.local.v2.f64 	[%rd5+8016], {%fd15111, %fd15119};
	st.local.v2.f64 	[%rd5+8032], {%fd15125, %fd15131};
	st.local.v2.f64 	[%rd5+8048], {%fd15146, %fd15156};
	st.local.v2.f64 	[%rd5+8064], {%fd15166, %fd15177};
	st.local.v2.f64 	[%rd5+8080], {%fd15187, %fd15198};
	st.local.v2.f64 	[%rd5+8096], {%fd15206, %fd15217};
	st.local.v2.f64 	[%rd5+8112], {%fd15227, %fd15239};
	st.local.v2.f64 	[%rd5+8128], {%fd15254, %fd15266};
	st.local.v2.f64 	[%rd5+8144], {%fd15279, %fd15291};
	st.local.v2.f64 	[%rd5+8160], {%fd15307, %fd15325};
	st.local.v2.f64 	[%rd5+8176], {%fd15341, %fd15342};
	st.local.v2.f64 	[%rd5+8192], {%fd2583, %fd15343};
	st.local.v2.f64 	[%rd5+8208], {%fd15344, %fd15345};
	st.local.v2.f64 	[%rd5+8224], {%fd15346, %fd2498};
	st.local.v2.f64 	[%rd5+8240], {%fd2586, %fd2499};
	st.local.v2.f64 	[%rd5+8256], {%fd15347, %fd15348};
	st.local.v2.f64 	[%rd5+8272], {%fd15349, %fd15350};
	ld.local.v2.f64 	{%fd15351, %fd15352}, [%rd5+8288];
	ld.local.v2.f64 	{%fd15353, %fd15354}, [%rd5+8304];
	ld.local.v2.f64 	{%fd15355, %fd15356}, [%rd5+8320];
	ld.local.v2.f64 	{%fd15357, %fd15358}, [%rd5+8336];
	ld.local.v2.f64 	{%fd15359, %fd15360}, [%rd5+8352];
	ld.local.v2.f64 	{%fd15361, %fd15362}, [%rd5+8368];
	ld.local.v2.f64 	{%fd15363, %fd15364}, [%rd5+8384];
	ld.local.v2.f64 	{%fd15365, %fd15366}, [%rd5+8400];
	ld.local.v2.f64 	{%fd15367, %fd15368}, [%rd5+8416];
	ld.local.v2.f64 	{%fd15369, %fd15370}, [%rd5+8432];
	ld.local.v2.f64 	{%fd15371, %fd15372}, [%rd5+8448];
	ld.local.v2.f64 	{%fd15373, %fd15374}, [%rd5+8464];
	ld.local.v2.f64 	{%fd15375, %fd15376}, [%rd5+8480];
	ld.local.v2.f64 	{%fd15377, %fd15378}, [%rd5+8496];
	ld.local.v2.f64 	{%fd15379, %fd15380}, [%rd5+8512];
	ld.local.v2.f64 	{%fd15381, %fd15382}, [%rd5+8528];
	ld.local.v2.f64 	{%fd15383, %fd15384}, [%rd5+8544];
	ld.local.f64 	%fd15385, [%rd5+8560];
	ld.local.v2.f64 	{%fd15386, %fd15387}, [%rd5+8576];
	ld.local.v2.f64 	{%fd15388, %fd15389}, [%rd5+8592];
	ld.local.v2.f64 	{%fd15390, %fd15391}, [%rd5+8608];
	ld.local.v2.f64 	{%fd15392, %fd15393}, [%rd5+8624];
	ld.local.v2.f64 	{%fd15394, %fd15395}, [%rd5+8640];
	ld.local.v2.f64 	{%fd15396, %fd15397}, [%rd5+8656];
	div.rn.f64 	%fd15398, %fd15351, %fd12471;
	neg.f64 	%fd15399, %fd15352;
	ld.local.v2.f64 	{%fd15400, %fd15401}, [%rd5+2064];
	div.rn.f64 	%fd15402, %fd15399, %fd15400;
	neg.f64 	%fd15403, %fd15402;
	fma.rn.f64 	%fd15404, %fd15402, %fd15401, %fd15392;
	neg.f64 	%fd15405, %fd15353;
	div.rn.f64 	%fd15406, %fd15405, %fd12562;
	neg.f64 	%fd15407, %fd15406;
	fma.rn.f64 	%fd15408, %fd15406, %fd12561, %fd15379;
	neg.f64 	%fd15409, %fd15354;
	div.rn.f64 	%fd15410, %fd15409, %fd12565;
	neg.f64 	%fd15411, %fd15410;
	fma.rn.f64 	%fd15412, %fd15410, %fd12564, %fd15408;
	neg.f64 	%fd15413, %fd15355;
	div.rn.f64 	%fd15414, %fd15413, %fd12568;
	neg.f64 	%fd15415, %fd15414;
	fma.rn.f64 	%fd15416, %fd15414, %fd12567, %fd15412;
	neg.f64 	%fd15417, %fd15356;
	ld.local.v2.f64 	{%fd15418, %fd15419}, [%rd5+2256];
	div.rn.f64 	%fd15420, %fd15417, %fd15418;
	neg.f64 	%fd15421, %fd15420;
	fma.rn.f64 	%fd15422, %fd15420, %fd15419, %fd15363;
	ld.local.f64 	%fd15423, [%rd5+2272];
	fma.rn.f64 	%fd15424, %fd15420, %fd15423, %fd15396;
	neg.f64 	%fd15425, %fd15357;
	div.rn.f64 	%fd15426, %fd15425, %fd14685;
	neg.f64 	%fd15427, %fd15426;
	fma.rn.f64 	%fd15428, %fd15426, %fd14686, %fd15385;
	neg.f64 	%fd15429, %fd15358;
	div.rn.f64 	%fd15430, %fd15429, %fd14695;
	neg.f64 	%fd15431, %fd15430;
	fma.rn.f64 	%fd15432, %fd15430, %fd14696, %fd15428;
	neg.f64 	%fd15433, %fd15359;
	div.rn.f64 	%fd15434, %fd15433, %fd14703;
	neg.f64 	%fd15435, %fd15434;
	fma.rn.f64 	%fd15436, %fd15434, %fd14704, %fd15432;
	neg.f64 	%fd15437, %fd15360;
	ld.local.v2.f64 	{%fd15438, %fd15439}, [%rd5+2400];
	div.rn.f64 	%fd15440, %fd15437, %fd15438;
	neg.f64 	%fd15441, %fd15440;
	fma.rn.f64 	%fd15442, %fd15440, %fd12600, %fd15416;
	fma.rn.f64 	%fd15443, %fd15440, %fd12602, %fd15436;
	neg.f64 	%fd15444, %fd15361;
	div.rn.f64 	%fd15445, %fd15444, %fd14821;
	neg.f64 	%fd15446, %fd15445;
	fma.rn.f64 	%fd15447, %fd15445, %fd12652, %fd15442;
	fma.rn.f64 	%fd15448, %fd15445, %fd12654, %fd15443;
	neg.f64 	%fd15449, %fd15362;
	div.rn.f64 	%fd15450, %fd15449, %fd14865;
	neg.f64 	%fd15451, %fd15450;
	fma.rn.f64 	%fd15452, %fd15450, %fd12941, %fd15365;
	fma.rn.f64 	%fd15453, %fd15450, %fd12942, %fd15374;
	fma.rn.f64 	%fd15454, %fd15450, %fd12945, %fd15376;
	fma.rn.f64 	%fd15455, %fd15450, %fd12946, %fd12803;
	fma.rn.f64 	%fd15456, %fd15450, %fd12949, %fd15387;
	fma.rn.f64 	%fd15457, %fd15450, %fd12950, %fd15404;
	fma.rn.f64 	%fd15458, %fd15450, %fd12667, %fd15424;
	neg.f64 	%fd15459, %fd15422;
	ld.local.v2.f64 	{%fd2185, %fd2186}, [%rd5+3328];
	div.rn.f64 	%fd15460, %fd15459, %fd2185;
	neg.f64 	%fd15461, %fd15460;
	fma.rn.f64 	%fd15462, %fd15460, %fd12674, %fd15386;
	fma.rn.f64 	%fd15463, %fd15460, %fd2113, %fd15393;
	fma.rn.f64 	%fd15464, %fd15460, %fd2114, %fd15394;
	fma.rn.f64 	%fd15465, %fd15460, %fd14885, %fd15458;
	neg.f64 	%fd15466, %fd15364;
	div.rn.f64 	%fd15467, %fd15466, %fd2159;
	neg.f64 	%fd15468, %fd15467;
	fma.rn.f64 	%fd15469, %fd15467, %fd2160, %fd15369;
	fma.rn.f64 	%fd15470, %fd15467, %fd2527, %fd15372;
	fma.rn.f64 	%fd15471, %fd15467, %fd2433, %fd15383;
	fma.rn.f64 	%fd15472, %fd15467, %fd14927, %fd15448;
	fma.rn.f64 	%fd15473, %fd15467, %fd2528, %fd15455;
	fma.rn.f64 	%fd15474, %fd15467, %fd14930, %fd15395;
	neg.f64 	%fd15475, %fd15452;
	div.rn.f64 	%fd15476, %fd15475, %fd12943;
	neg.f64 	%fd15477, %fd15476;
	fma.rn.f64 	%fd15478, %fd15476, %fd12928, %fd15368;
	fma.rn.f64 	%fd15479, %fd15476, %fd12929, %fd15371;
	fma.rn.f64 	%fd15480, %fd15476, %fd12944, %fd15453;
	ld.local.v2.f64 	{%fd15481, %fd15482}, [%rd5+3776];
	fma.rn.f64 	%fd15483, %fd15476, %fd15482, %fd15454;
	fma.rn.f64 	%fd15484, %fd15476, %fd12932, %fd15377;
	fma.rn.f64 	%fd15485, %fd15476, %fd12933, %fd15382;
	fma.rn.f64 	%fd15486, %fd15476, %fd12948, %fd15473;
	fma.rn.f64 	%fd15487, %fd15476, %fd12951, %fd15456;
	fma.rn.f64 	%fd15488, %fd15476, %fd12936, %fd15390;
	fma.rn.f64 	%fd15489, %fd15476, %fd12952, %fd15457;
	fma.rn.f64 	%fd15490, %fd15476, %fd12953, %fd15465;
	neg.f64 	%fd15491, %fd15366;
	div.rn.f64 	%fd15492, %fd15491, %fd15023;
	neg.f64 	%fd15493, %fd15492;
	fma.rn.f64 	%fd15494, %fd15492, %fd13657, %fd15367;
	fma.rn.f64 	%fd15495, %fd15492, %fd13658, %fd15447;
	fma.rn.f64 	%fd15496, %fd15492, %fd13661, %fd15381;
	fma.rn.f64 	%fd15497, %fd15492, %fd13662, %fd15472;
	fma.rn.f64 	%fd15498, %fd15492, %fd2136, %fd15486;
	fma.rn.f64 	%fd15499, %fd15492, %fd2137, %fd15388;
	fma.rn.f64 	%fd15500, %fd15492, %fd12716, %fd15474;
	neg.f64 	%fd15501, %fd15494;
	div.rn.f64 	%fd15502, %fd15501, %fd2534;
	neg.f64 	%fd15503, %fd15502;
	fma.rn.f64 	%fd15504, %fd15502, %fd13671, %fd15373;
	fma.rn.f64 	%fd15505, %fd15502, %fd13672, %fd15495;
	fma.rn.f64 	%fd15506, %fd15502, %fd13675, %fd15471;
	fma.rn.f64 	%fd15507, %fd15502, %fd13676, %fd15497;
	fma.rn.f64 	%fd15508, %fd15502, %fd13097, %fd15498;
	neg.f64 	%fd15509, %fd15478;
	ld.local.f64 	%fd15510, [%rd5+4584];
	div.rn.f64 	%fd15511, %fd15509, %fd15510;
	neg.f64 	%fd15512, %fd15511;
	fma.rn.f64 	%fd15513, %fd15511, %fd13136, %fd15479;
	fma.rn.f64 	%fd15514, %fd15511, %fd13137, %fd15480;
	fma.rn.f64 	%fd15515, %fd15511, %fd13138, %fd15483;
	fma.rn.f64 	%fd15516, %fd15511, %fd13139, %fd15484;
	fma.rn.f64 	%fd15517, %fd15511, %fd13140, %fd15485;
	fma.rn.f64 	%fd15518, %fd15511, %fd13125, %fd15507;
	fma.rn.f64 	%fd15519, %fd15511, %fd15063, %fd15508;
	fma.rn.f64 	%fd15520, %fd15511, %fd15064, %fd15487;
	fma.rn.f64 	%fd15521, %fd15511, %fd13143, %fd15488;
	fma.rn.f64 	%fd15522, %fd15511, %fd13144, %fd15489;
	fma.rn.f64 	%fd15523, %fd15511, %fd13145, %fd15490;
	neg.f64 	%fd15524, %fd15469;
	div.rn.f64 	%fd15525, %fd15524, %fd15093;
	neg.f64 	%fd15526, %fd15525;
	fma.rn.f64 	%fd15527, %fd15525, %fd2456, %fd15506;
	fma.rn.f64 	%fd15528, %fd15525, %fd13361, %fd15518;
	fma.rn.f64 	%fd15529, %fd15525, %fd2457, %fd15519;
	fma.rn.f64 	%fd15530, %fd15525, %fd2541, %fd15520;
	neg.f64 	%fd15531, %fd15370;
	div.rn.f64 	%fd15532, %fd15531, %fd15101;
	neg.f64 	%fd15533, %fd15532;
	fma.rn.f64 	%fd15534, %fd15532, %fd12735, %fd15384;
	fma.rn.f64 	%fd15535, %fd15532, %fd2460, %fd15528;
	fma.rn.f64 	%fd15536, %fd15532, %fd14133, %fd15529;
	fma.rn.f64 	%fd15537, %fd15532, %fd14136, %fd15530;
	fma.rn.f64 	%fd15538, %fd15532, %fd14137, %fd15500;
	neg.f64 	%fd15539, %fd15513;
	div.rn.f64 	%fd15540, %fd15539, %fd2175;
	neg.f64 	%fd15541, %fd15540;
	fma.rn.f64 	%fd15542, %fd15540, %fd2176, %fd15462;
	fma.rn.f64 	%fd15543, %fd15540, %fd13478, %fd15537;
	fma.rn.f64 	%fd15544, %fd15540, %fd13479, %fd15521;
	fma.rn.f64 	%fd15545, %fd15540, %fd13482, %fd15463;
	ld.local.v2.f64 	{%fd2187, %fd2188}, [%rd5+4960];
	fma.rn.f64 	%fd15546, %fd15540, %fd2188, %fd15523;
	neg.f64 	%fd15547, %fd15470;
	div.rn.f64 	%fd15548, %fd15547, %fd2177;
	neg.f64 	%fd15549, %fd15548;
	fma.rn.f64 	%fd15550, %fd15548, %fd2178, %fd15527;
	fma.rn.f64 	%fd15551, %fd15548, %fd13224, %fd15535;
	fma.rn.f64 	%fd15552, %fd15548, %fd13225, %fd15464;
	neg.f64 	%fd15553, %fd15504;
	div.rn.f64 	%fd15554, %fd15553, %fd2179;
	neg.f64 	%fd15555, %fd15554;
	fma.rn.f64 	%fd15556, %fd15554, %fd2180, %fd15550;
	fma.rn.f64 	%fd15557, %fd15554, %fd2117, %fd15551;
	fma.rn.f64 	%fd15558, %fd15554, %fd2118, %fd15552;
	neg.f64 	%fd15559, %fd15514;
	div.rn.f64 	%fd15560, %fd15559, %fd15175;
	neg.f64 	%fd15561, %fd15560;
	fma.rn.f64 	%fd15562, %fd15560, %fd2129, %fd15515;
	fma.rn.f64 	%fd15563, %fd15560, %fd2130, %fd15517;
	fma.rn.f64 	%fd15564, %fd15560, %fd13491, %fd15557;
	fma.rn.f64 	%fd15565, %fd15560, %fd13492, %fd15542;
	ld.local.v2.f64 	{%fd15566, %fd2551}, [%rd5+5456];
	fma.rn.f64 	%fd15567, %fd15560, %fd15566, %fd15522;
	fma.rn.f64 	%fd15568, %fd15560, %fd13495, %fd15538;
	fma.rn.f64 	%fd15569, %fd15560, %fd13308, %fd15546;
	neg.f64 	%fd15570, %fd15375;
	div.rn.f64 	%fd15571, %fd15570, %fd2236;
	neg.f64 	%fd15572, %fd15571;
	fma.rn.f64 	%fd15573, %fd15571, %fd14153, %fd15564;
	fma.rn.f64 	%fd15574, %fd15571, %fd14154, %fd15536;
	fma.rn.f64 	%fd15575, %fd15571, %fd14157, %fd15543;
	fma.rn.f64 	%fd15576, %fd15571, %fd14158, %fd15544;
	fma.rn.f64 	%fd15577, %fd15571, %fd13343, %fd15558;
	neg.f64 	%fd15578, %fd15562;
	div.rn.f64 	%fd15579, %fd15578, %fd2184;
	neg.f64 	%fd15580, %fd15579;
	fma.rn.f64 	%fd15581, %fd15579, %fd15215, %fd15563;
	fma.rn.f64 	%fd15582, %fd15579, %fd2132, %fd15574;
	fma.rn.f64 	%fd15583, %fd15579, %fd13503, %fd15565;
	fma.rn.f64 	%fd15584, %fd15579, %fd13505, %fd15389;
	fma.rn.f64 	%fd15585, %fd15579, %fd13506, %fd15567;
	fma.rn.f64 	%fd15586, %fd15579, %fd13509, %fd15545;
	ld.local.v2.f64 	{%fd2189, %fd15587}, [%rd5+5760];
	fma.rn.f64 	%fd15588, %fd15579, %fd15587, %fd15569;
	neg.f64 	%fd15589, %fd15516;
	div.rn.f64 	%fd15590, %fd15589, %fd13466;
	neg.f64 	%fd15591, %fd15590;
	fma.rn.f64 	%fd15592, %fd15590, %fd13502, %fd15581;
	fma.rn.f64 	%fd15593, %fd15590, %fd13449, %fd15534;
	fma.rn.f64 	%fd15594, %fd15590, %fd2131, %fd15573;
	fma.rn.f64 	%fd15595, %fd15590, %fd2133, %fd15582;
	fma.rn.f64 	%fd15596, %fd15590, %fd13504, %fd15583;
	fma.rn.f64 	%fd15597, %fd15590, %fd13480, %fd15575;
	ld.local.v2.f64 	{%fd2558, %fd15598}, [%rd5+6016];
	fma.rn.f64 	%fd15599, %fd15590, %fd2558, %fd15584;
	fma.rn.f64 	%fd15600, %fd15590, %fd13481, %fd15576;
	fma.rn.f64 	%fd15601, %fd15590, %fd13508, %fd15585;
	fma.rn.f64 	%fd15602, %fd15590, %fd13511, %fd15586;
	fma.rn.f64 	%fd15603, %fd15590, %fd13497, %fd15568;
	fma.rn.f64 	%fd15604, %fd15590, %fd2561, %fd15588;
	neg.f64 	%fd15605, %fd15378;
	div.rn.f64 	%fd15606, %fd15605, %fd2190;
	neg.f64 	%fd15607, %fd15606;
	fma.rn.f64 	%fd15608, %fd15606, %fd13593, %fd15380;
	ld.local.v2.f64 	{%fd2191, %fd2192}, [%rd5+6144];
	fma.rn.f64 	%fd15609, %fd15606, %fd2192, %fd15556;
	fma.rn.f64 	%fd15610, %fd15606, %fd13595, %fd15593;
	fma.rn.f64 	%fd15611, %fd15606, %fd13596, %fd15594;
	fma.rn.f64 	%fd15612, %fd15606, %fd2134, %fd15595;
	fma.rn.f64 	%fd15613, %fd15606, %fd2135, %fd15597;
	fma.rn.f64 	%fd15614, %fd15606, %fd13597, %fd15391;
	fma.rn.f64 	%fd15615, %fd15606, %fd13598, %fd15577;
	fma.rn.f64 	%fd15616, %fd15606, %fd13599, %fd15603;
	neg.f64 	%fd15617, %fd15505;
	ld.local.f64 	%fd15618, [%rd5+6296];
	div.rn.f64 	%fd15619, %fd15617, %fd15618;
	neg.f64 	%fd15620, %fd15619;
	fma.rn.f64 	%fd15621, %fd15619, %fd13663, %fd15496;
	fma.rn.f64 	%fd15622, %fd15619, %fd13683, %fd15609;
	fma.rn.f64 	%fd15623, %fd15619, %fd2566, %fd15611;
	fma.rn.f64 	%fd15624, %fd15619, %fd13679, %fd15612;
	fma.rn.f64 	%fd15625, %fd15619, %fd2567, %fd15596;
	fma.rn.f64 	%fd15626, %fd15619, %fd13666, %fd15499;
	fma.rn.f64 	%fd15627, %fd15619, %fd13651, %fd15614;
	ld.local.v2.f64 	{%fd15628, %fd15629}, [%rd5+6352];
	fma.rn.f64 	%fd15630, %fd15619, %fd15629, %fd15602;
	fma.rn.f64 	%fd15631, %fd15619, %fd13684, %fd15615;
	fma.rn.f64 	%fd15632, %fd15619, %fd13667, %fd15616;
	neg.f64 	%fd15633, %fd15608;
	div.rn.f64 	%fd15634, %fd15633, %fd2203;
	neg.f64 	%fd15635, %fd15634;
	fma.rn.f64 	%fd15636, %fd15634, %fd2138, %fd15622;
	fma.rn.f64 	%fd15637, %fd15634, %fd2139, %fd15610;
	fma.rn.f64 	%fd15638, %fd15634, %fd13904, %fd15623;
	fma.rn.f64 	%fd15639, %fd15634, %fd13905, %fd15624;
	fma.rn.f64 	%fd15640, %fd15634, %fd13906, %fd15613;
	fma.rn.f64 	%fd15641, %fd15634, %fd13907, %fd15627;
	fma.rn.f64 	%fd15642, %fd15634, %fd13876, %fd15630;
	fma.rn.f64 	%fd15643, %fd15634, %fd13908, %fd15631;
	fma.rn.f64 	%fd15644, %fd15634, %fd13909, %fd15632;
	neg.f64 	%fd15645, %fd15621;
	div.rn.f64 	%fd15646, %fd15645, %fd14081;
	neg.f64 	%fd15647, %fd15646;
	fma.rn.f64 	%fd15648, %fd15646, %fd2572, %fd15636;
	fma.rn.f64 	%fd15649, %fd15646, %fd14093, %fd15637;
	fma.rn.f64 	%fd15650, %fd15646, %fd14094, %fd15638;
	fma.rn.f64 	%fd15651, %fd15646, %fd14095, %fd15639;
	fma.rn.f64 	%fd15652, %fd15646, %fd14085, %fd15625;
	fma.rn.f64 	%fd15653, %fd15646, %fd14096, %fd15640;
	fma.rn.f64 	%fd15654, %fd15646, %fd2575, %fd15626;
	fma.rn.f64 	%fd15655, %fd15646, %fd2489, %fd15599;
	fma.rn.f64 	%fd15656, %fd15646, %fd14097, %fd15641;
	fma.rn.f64 	%fd15657, %fd15646, %fd2490, %fd15642;
	fma.rn.f64 	%fd15658, %fd15646, %fd14098, %fd15643;
	fma.rn.f64 	%fd15659, %fd15646, %fd14099, %fd15644;
	fma.rn.f64 	%fd15660, %fd15646, %fd13935, %fd15604;
	neg.f64 	%fd15661, %fd15592;
	div.rn.f64 	%fd15662, %fd15661, %fd2206;
	neg.f64 	%fd15663, %fd15662;
	fma.rn.f64 	%fd15664, %fd15662, %fd2142, %fd15648;
	fma.rn.f64 	%fd15665, %fd15662, %fd2143, %fd15649;
	fma.rn.f64 	%fd15666, %fd15662, %fd14198, %fd15650;
	fma.rn.f64 	%fd15667, %fd15662, %fd14199, %fd15651;
	fma.rn.f64 	%fd15668, %fd15662, %fd14178, %fd15652;
	fma.rn.f64 	%fd15669, %fd15662, %fd14200, %fd15653;
	fma.rn.f64 	%fd15670, %fd15662, %fd14112, %fd15654;
	fma.rn.f64 	%fd15671, %fd15662, %fd14180, %fd15655;
	fma.rn.f64 	%fd15672, %fd15662, %fd2140, %fd15600;
	fma.rn.f64 	%fd15673, %fd15662, %fd2144, %fd15656;
	fma.rn.f64 	%fd15674, %fd15662, %fd2141, %fd15601;
	fma.rn.f64 	%fd15675, %fd15662, %fd2145, %fd15657;
	fma.rn.f64 	%fd15676, %fd15662, %fd14201, %fd15658;
	fma.rn.f64 	%fd15677, %fd15662, %fd14202, %fd15659;
	fma.rn.f64 	%fd15678, %fd15662, %fd2221, %fd15660;
	neg.f64 	%fd15679, %fd15664;
	div.rn.f64 	%fd15680, %fd15679, %fd14316;
	neg.f64 	%fd15681, %fd15680;
	fma.rn.f64 	%fd15682, %fd15680, %fd14317, %fd15665;
	fma.rn.f64 	%fd15683, %fd15680, %fd2147, %fd15666;
	fma.rn.f64 	%fd15684, %fd15680, %fd2148, %fd15667;
	fma.rn.f64 	%fd15685, %fd15680, %fd14318, %fd15668;
	fma.rn.f64 	%fd15686, %fd15680, %fd14319, %fd15669;
	fma.rn.f64 	%fd15687, %fd15680, %fd14320, %fd15670;
	fma.rn.f64 	%fd15688, %fd15680, %fd14321, %fd15671;
	fma.rn.f64 	%fd15689, %fd15680, %fd2146, %fd15672;
	fma.rn.f64 	%fd15690, %fd15680, %fd2149, %fd15673;
	fma.rn.f64 	%fd15691, %fd15680, %fd2150, %fd15675;
	fma.rn.f64 	%fd15692, %fd15680, %fd2151, %fd15676;
	fma.rn.f64 	%fd15693, %fd15680, %fd14322, %fd15677;
	fma.rn.f64 	%fd15694, %fd15680, %fd14323, %fd15678;
	neg.f64 	%fd15695, %fd15682;
	div.rn.f64 	%fd15696, %fd15695, %fd14557;
	neg.f64 	%fd15697, %fd15696;
	fma.rn.f64 	%fd15698, %fd15696, %fd14558, %fd15683;
	fma.rn.f64 	%fd15699, %fd15696, %fd14559, %fd15684;
	fma.rn.f64 	%fd15700, %fd15696, %fd14560, %fd15685;
	fma.rn.f64 	%fd15701, %fd15696, %fd2152, %fd15686;
	fma.rn.f64 	%fd15702, %fd15696, %fd2153, %fd15687;
	fma.rn.f64 	%fd15703, %fd15696, %fd2154, %fd15688;
	fma.rn.f64 	%fd15704, %fd15696, %fd2155, %fd15689;
	fma.rn.f64 	%fd15705, %fd15696, %fd14561, %fd15690;
	fma.rn.f64 	%fd15706, %fd15696, %fd14355, %fd15674;
	fma.rn.f64 	%fd15707, %fd15696, %fd14562, %fd15691;
	fma.rn.f64 	%fd15708, %fd15696, %fd14563, %fd15692;
	fma.rn.f64 	%fd15709, %fd15696, %fd14564, %fd15693;
	fma.rn.f64 	%fd15710, %fd15696, %fd14565, %fd15694;
	neg.f64 	%fd15711, %fd15698;
	div.rn.f64 	%fd15712, %fd15711, %fd15342;
	neg.f64 	%fd15713, %fd15712;
	fma.rn.f64 	%fd2252, %fd15712, %fd2583, %fd15699;
	fma.rn.f64 	%fd15714, %fd15712, %fd15343, %fd15700;
	fma.rn.f64 	%fd15715, %fd15712, %fd15344, %fd15701;
	fma.rn.f64 	%fd15716, %fd15712, %fd15345, %fd15702;
	fma.rn.f64 	%fd15717, %fd15712, %fd15346, %fd15703;
	fma.rn.f64 	%fd15718, %fd15712, %fd2498, %fd15704;
	fma.rn.f64 	%fd2592, %fd15712, %fd2586, %fd15705;
	fma.rn.f64 	%fd15719, %fd15712, %fd2499, %fd15706;
	fma.rn.f64 	%fd15720, %fd15712, %fd15347, %fd15707;
	fma.rn.f64 	%fd15721, %fd15712, %fd15348, %fd15708;
	fma.rn.f64 	%fd15722, %fd15712, %fd15349, %fd15709;
	fma.rn.f64 	%fd15723, %fd15712, %fd15350, %fd15710;
	st.local.v2.f64 	[%rd5+8288], {%fd15398, %fd15403};
	st.local.v2.f64 	[%rd5+8304], {%fd15407, %fd15411};
	st.local.v2.f64 	[%rd5+8320], {%fd15415, %fd15421};
	st.local.v2.f64 	[%rd5+8336], {%fd15427, %fd15431};
	st.local.v2.f64 	[%rd5+8352], {%fd15435, %fd15441};
	st.local.v2.f64 	[%rd5+8368], {%fd15446, %fd15451};
	st.local.v2.f64 	[%rd5+8384], {%fd15461, %fd15468};
	st.local.v2.f64 	[%rd5+8400], {%fd15477, %fd15493};
	st.local.v2.f64 	[%rd5+8416], {%fd15503, %fd15512};
	st.local.v2.f64 	[%rd5+8432], {%fd15526, %fd15533};
	st.local.v2.f64 	[%rd5+8448], {%fd15541, %fd15549};
	st.local.v2.f64 	[%rd5+8464], {%fd15555, %fd15561};
	st.local.v2.f64 	[%rd5+8480], {%fd15572, %fd15580};
	st.local.v2.f64 	[%rd5+8496], {%fd15591, %fd15607};
	st.local.v2.f64 	[%rd5+8512], {%fd15620, %fd15635};
	st.local.v2.f64 	[%rd5+8528], {%fd15647, %fd15663};
	st.local.v2.f64 	[%rd5+8544], {%fd15681, %fd15697};
	st.local.v2.f64 	[%rd5+8560], {%fd15713, %fd2252};
	st.local.v2.f64 	[%rd5+8576], {%fd15714, %fd15715};
	st.local.v2.f64 	[%rd5+8592], {%fd15716, %fd15717};
	st.local.v2.f64 	[%rd5+8608], {%fd15718, %fd2592};
	st.local.v2.f64 	[%rd5+8624], {%fd15719, %fd15720};
	st.local.v2.f64 	[%rd5+8640], {%fd15721, %fd15722};
	ld.local.v2.f64 	{%fd15724, %fd15725}, [%rd5+8672];
	ld.local.v2.f64 	{%fd15726, %fd15727}, [%rd5+8688];
	ld.local.v2.f64 	{%fd15728, %fd15729}, [%rd5+8704];
	ld.local.v2.f64 	{%fd15730, %fd15731}, [%rd5+8720];
	ld.local.v2.f64 	{%fd15732, %fd15733}, [%rd5+8736];
	ld.local.v2.f64 	{%fd15734, %fd15735}, [%rd5+8752];
	ld.local.v2.f64 	{%fd15736, %fd15737}, [%rd5+8768];
	ld.local.v2.f64 	{%fd15738, %fd15739}, [%rd5+8784];
	ld.local.v2.f64 	{%fd15740, %fd15741}, [%rd5+8800];
	ld.local.v2.f64 	{%fd15742, %fd15743}, [%rd5+8816];
	ld.local.v2.f64 	{%fd15744, %fd15745}, [%rd5+8832];
	ld.local.v2.f64 	{%fd15746, %fd15747}, [%rd5+8848];
	ld.local.v2.f64 	{%fd15748, %fd15749}, [%rd5+8864];
	ld.local.v2.f64 	{%fd15750, %fd15751}, [%rd5+8880];
	ld.local.v2.f64 	{%fd15752, %fd15753}, [%rd5+8896];
	ld.local.v2.f64 	{%fd15754, %fd15755}, [%rd5+8912];
	ld.local.v2.f64 	{%fd15756, %fd15757}, [%rd5+8928];
	ld.local.v2.f64 	{%fd15758, %fd15759}, [%rd5+8944];
	ld.local.v2.f64 	{%fd15760, %fd15761}, [%rd5+8960];
	ld.local.v2.f64 	{%fd15762, %fd15763}, [%rd5+8976];
	ld.local.v2.f64 	{%fd15764, %fd15765}, [%rd5+8992];
	ld.local.v2.f64 	{%fd15766, %fd15767}, [%rd5+9008];
	ld.local.v2.f64 	{%fd15768, %fd15769}, [%rd5+9024];
	ld.local.v2.f64 	{%fd15770, %fd15771}, [%rd5+9040];
	ld.local.v2.f64 	{%fd15772, %fd15773}, [%rd5+9056];
	ld.local.v2.f64 	{%fd15774, %fd15775}, [%rd5+9072];
	ld.local.v2.f64 	{%fd15776, %fd15777}, [%rd5+9088];
	ld.local.f64 	%fd15778, [%rd5+9112];
	ld.local.v2.f64 	{%fd15779, %fd15780}, [%rd5+9120];
	ld.local.v2.f64 	{%fd15781, %fd15782}, [%rd5+9136];
	ld.local.v2.f64 	{%fd15783, %fd15784}, [%rd5+9152];
	ld.local.v2.f64 	{%fd15785, %fd15786}, [%rd5+9168];
	ld.local.v2.f64 	{%fd15787, %fd15788}, [%rd5+9184];
	neg.f64 	%fd15789, %fd15397;
	div.rn.f64 	%fd15790, %fd15789, %fd12559;
	neg.f64 	%fd15791, %fd15790;
	fma.rn.f64 	%fd15792, %fd15790, %fd12558, %fd15776;
	neg.f64 	%fd15793, %fd15724;
	div.rn.f64 	%fd15794, %fd15793, %fd14657;
	neg.f64 	%fd15795, %fd15794;
	fma.rn.f64 	%fd15796, %fd15794, %fd14658, %fd15792;
	neg.f64 	%fd15797, %fd15725;
	div.rn.f64 	%fd15798, %fd15797, %fd14665;
	neg.f64 	%fd15799, %fd15798;
	fma.rn.f64 	%fd15800, %fd15798, %fd14666, %fd15796;
	neg.f64 	%fd15801, %fd15726;
	div.rn.f64 	%fd15802, %fd15801, %fd12577;
	neg.f64 	%fd15803, %fd15802;
	fma.rn.f64 	%fd15804, %fd15802, %fd12576, %fd15800;
	neg.f64 	%fd15805, %fd15727;
	div.rn.f64 	%fd15806, %fd15805, %fd14673;
	neg.f64 	%fd15807, %fd15806;
	fma.rn.f64 	%fd15808, %fd15806, %fd14674, %fd15804;
	neg.f64 	%fd15809, %fd15728;
	div.rn.f64 	%fd15810, %fd15809, %fd14679;
	neg.f64 	%fd15811, %fd15810;
	fma.rn.f64 	%fd15812, %fd15810, %fd14680, %fd15808;
	neg.f64 	%fd15813, %fd15729;
	div.rn.f64 	%fd15814, %fd15813, %fd14685;
	neg.f64 	%fd15815, %fd15814;
	fma.rn.f64 	%fd15816, %fd15814, %fd14686, %fd15812;
	neg.f64 	%fd15817, %fd15730;
	ld.local.v2.f64 	{%fd15818, %fd15819}, [%rd5+2320];
	div.rn.f64 	%fd15820, %fd15817, %fd15818;
	neg.f64 	%fd15821, %fd15820;
	fma.rn.f64 	%fd15822, %fd15820, %fd12591, %fd15816;
	neg.f64 	%fd15823, %fd15731;
	div.rn.f64 	%fd15824, %fd15823, %fd14695;
	neg.f64 	%fd15825, %fd15824;
	fma.rn.f64 	%fd15826, %fd15824, %fd14696, %fd15822;
	neg.f64 	%fd15827, %fd15732;
	div.rn.f64 	%fd15828, %fd15827, %fd14703;
	neg.f64 	%fd15829, %fd15828;
	fma.rn.f64 	%fd15830, %fd15828, %fd14704, %fd15826;
	neg.f64 	%fd15831, %fd15733;
	div.rn.f64 	%fd15832, %fd15831, %fd15438;
	neg.f64 	%fd15833, %fd15832;
	fma.rn.f64 	%fd15834, %fd15832, %fd15439, %fd15770;
	fma.rn.f64 	%fd15835, %fd15832, %fd12602, %fd15830;
	neg.f64 	%fd15836, %fd15734;
	div.rn.f64 	%fd15837, %fd15836, %fd12613;
	neg.f64 	%fd15838, %fd15837;
	fma.rn.f64 	%fd15839, %fd15837, %fd12865, %fd15737;
	fma.rn.f64 	%fd15840, %fd15837, %fd12866, %fd15748;
	fma.rn.f64 	%fd15841, %fd15837, %fd14732, %fd15835;
	neg.f64 	%fd15842, %fd15735;
	div.rn.f64 	%fd15843, %fd15842, %fd12619;
	neg.f64 	%fd15844, %fd15843;
	fma.rn.f64 	%fd15845, %fd15843, %fd13727, %fd15771;
	fma.rn.f64 	%fd15846, %fd15843, %fd13728, %fd15841;
	fma.rn.f64 	%fd15847, %fd15843, %fd14745, %fd15786;
	neg.f64 	%fd15848, %fd15736;
	div.rn.f64 	%fd15849, %fd15848, %fd12631;
	neg.f64 	%fd15850, %fd15849;
	fma.rn.f64 	%fd15851, %fd15849, %fd13197, %fd15765;
	fma.rn.f64 	%fd15852, %fd15849, %fd13198, %fd15846;
	fma.rn.f64 	%fd15853, %fd15849, %fd14771, %fd15847;
	neg.f64 	%fd15854, %fd15839;
	div.rn.f64 	%fd15855, %fd15854, %fd12867;
	neg.f64 	%fd15856, %fd15855;
	fma.rn.f64 	%fd15857, %fd15855, %fd12639, %fd15746;
	fma.rn.f64 	%fd15858, %fd15855, %fd14788, %fd15840;
	fma.rn.f64 	%fd15859, %fd15855, %fd14789, %fd15852;
	neg.f64 	%fd15860, %fd15738;
	div.rn.f64 	%fd15861, %fd15860, %fd2156;
	neg.f64 	%fd15862, %fd15861;
	fma.rn.f64 	%fd15863, %fd15861, %fd2157, %fd15859;
	fma.rn.f64 	%fd15864, %fd15861, %fd14808, %fd15784;
	fma.rn.f64 	%fd15865, %fd15861, %fd14809, %fd15853;
	neg.f64 	%fd15866, %fd15739;
	ld.local.f64 	%fd15867, [%rd5+2944];
	div.rn.f64 	%fd15868, %fd15866, %fd15867;
	neg.f64 	%fd15869, %fd15868;
	fma.rn.f64 	%fd15870, %fd15868, %fd12649, %fd15767;
	fma.rn.f64 	%fd15871, %fd15868, %fd14383, %fd15845;
	fma.rn.f64 	%fd15872, %fd15868, %fd14384, %fd15775;
	fma.rn.f64 	%fd15873, %fd15868, %fd14387, %fd15863;
	fma.rn.f64 	%fd15874, %fd15868, %fd14388, %fd15865;
	neg.f64 	%fd15875, %fd15740;
	div.rn.f64 	%fd15876, %fd15875, %fd14821;
	neg.f64 	%fd15877, %fd15876;
	fma.rn.f64 	%fd15878, %fd15876, %fd14822, %fd15834;
	fma.rn.f64 	%fd15879, %fd15876, %fd12654, %fd15873;
	neg.f64 	%fd15880, %fd15741;
	div.rn.f64 	%fd15881, %fd15880, %fd14829;
	neg.f64 	%fd15882, %fd15881;
	fma.rn.f64 	%fd15883, %fd15881, %fd2158, %fd15858;
	fma.rn.f64 	%fd15884, %fd15881, %fd14832, %fd15879;
	fma.rn.f64 	%fd15885, %fd15881, %fd14835, %fd15782;
	fma.rn.f64 	%fd15886, %fd15881, %fd14836, %fd15864;
	neg.f64 	%fd15887, %fd15742;
	ld.local.v2.f64 	{%fd2272, %fd15888}, [%rd5+3056];
	div.rn.f64 	%fd15889, %fd15887, %fd2272;
	neg.f64 	%fd15890, %fd15889;
	fma.rn.f64 	%fd15891, %fd15889, %fd12658, %fd15871;
	fma.rn.f64 	%fd15892, %fd15889, %fd13047, %fd15884;
	fma.rn.f64 	%fd15893, %fd15889, %fd13048, %fd15886;
	neg.f64 	%fd15894, %fd15743;
	div.rn.f64 	%fd15895, %fd15894, %fd14846;
	neg.f64 	%fd15896, %fd15895;
	fma.rn.f64 	%fd15897, %fd15895, %fd14847, %fd15756;
	fma.rn.f64 	%fd15898, %fd15895, %fd14851, %fd15759;
	fma.rn.f64 	%fd15899, %fd15895, %fd2415, %fd15760;
	fma.rn.f64 	%fd15900, %fd15895, %fd14854, %fd15761;
	fma.rn.f64 	%fd15901, %fd15895, %fd14855, %fd15774;
	fma.rn.f64 	%fd15902, %fd15895, %fd2417, %fd15892;
	neg.f64 	%fd15903, %fd15744;
	div.rn.f64 	%fd15904, %fd15903, %fd14858;
	neg.f64 	%fd15905, %fd15904;
	fma.rn.f64 	%fd15906, %fd15904, %fd12879, %fd15755;
	fma.rn.f64 	%fd15907, %fd15904, %fd12880, %fd15902;
	fma.rn.f64 	%fd15908, %fd15904, %fd2420, %fd15874;
	neg.f64 	%fd15909, %fd15745;
	div.rn.f64 	%fd15910, %fd15909, %fd2185;
	neg.f64 	%fd15911, %fd15910;
	fma.rn.f64 	%fd15912, %fd15910, %fd2186, %fd12805;
	fma.rn.f64 	%fd15913, %fd15910, %fd2113, %fd15893;
	fma.rn.f64 	%fd15914, %fd15910, %fd2114, %fd15785;
	fma.rn.f64 	%fd15915, %fd15910, %fd14885, %fd15787;
	neg.f64 	%fd15916, %fd15857;
	div.rn.f64 	%fd15917, %fd15916, %fd14886;
	neg.f64 	%fd15918, %fd15917;
	fma.rn.f64 	%fd15919, %fd15917, %fd12920, %fd15750;
	fma.rn.f64 	%fd15920, %fd15917, %fd12921, %fd15901;
	fma.rn.f64 	%fd15921, %fd15917, %fd12924, %fd15913;
	fma.rn.f64 	%fd15922, %fd15917, %fd12925, %fd15908;
	neg.f64 	%fd15923, %fd15747;
	div.rn.f64 	%fd15924, %fd15923, %fd12684;
	neg.f64 	%fd15925, %fd15924;
	fma.rn.f64 	%fd15926, %fd15924, %fd12903, %fd15751;
	fma.rn.f64 	%fd15927, %fd15924, %fd12886, %fd15872;
	fma.rn.f64 	%fd15928, %fd15924, %fd12904, %fd15907;
	fma.rn.f64 	%fd15929, %fd15924, %fd14909, %fd15885;
	fma.rn.f64 	%fd15930, %fd15924, %fd14910, %fd15922;
	neg.f64 	%fd15931, %fd15883;
	div.rn.f64 	%fd15932, %fd15931, %fd12916;
	neg.f64 	%fd15933, %fd15932;
	fma.rn.f64 	%fd15934, %fd15932, %fd12922, %fd15919;
	fma.rn.f64 	%fd15935, %fd15932, %fd12923, %fd15920;
	fma.rn.f64 	%fd15936, %fd15932, %fd2106, %fd15928;
	fma.rn.f64 	%fd15937, %fd15932, %fd12926, %fd15921;
	fma.rn.f64 	%fd15938, %fd15932, %fd12927, %fd15930;
	neg.f64 	%fd15939, %fd15749;
	div.rn.f64 	%fd15940, %fd15939, %fd2159;
	neg.f64 	%fd15941, %fd15940;
	fma.rn.f64 	%fd15942, %fd15940, %fd2160, %fd15897;
	fma.rn.f64 	%fd15943, %fd15940, %fd2527, %fd15898;
	fma.rn.f64 	%fd15944, %fd15940, %fd2433, %fd15935;
	fma.rn.f64 	%fd15945, %fd15940, %fd14927, %fd15936;
	fma.rn.f64 	%fd15946, %fd15940, %fd2528, %fd15777;
	fma.rn.f64 	%fd15947, %fd15940, %fd14930, %fd15938;
	neg.f64 	%fd15948, %fd15934;
	div.rn.f64 	%fd15949, %fd15948, %fd2193;
	neg.f64 	%fd15950, %fd15949;
	fma.rn.f64 	%fd15951, %fd15949, %fd14962, %fd15944;
	fma.rn.f64 	%fd15952, %fd15949, %fd2166, %fd15945;
	fma.rn.f64 	%fd15953, %fd15949, %fd12957, %fd15929;
	fma.rn.f64 	%fd15954, %fd15949, %fd12969, %fd15937;
	fma.rn.f64 	%fd15955, %fd15949, %fd12970, %fd15947;
	neg.f64 	%fd15956, %fd15926;
	div.rn.f64 	%fd15957, %fd15956, %fd12982;
	neg.f64 	%fd15958, %fd15957;
	fma.rn.f64 	%fd15959, %fd15957, %fd12971, %fd15927;
	fma.rn.f64 	%fd15960, %fd15957, %fd2107, %fd15952;
	fma.rn.f64 	%fd15961, %fd15957, %fd14973, %fd15953;
	fma.rn.f64 	%fd15962, %fd15957, %fd2167, %fd15955;
	neg.f64 	%fd15963, %fd15752;
	div.rn.f64 	%fd15964, %fd15963, %fd15023;
	neg.f64 	%fd15965, %fd15964;
	ld.local.f64 	%fd15966, [%rd5+4400];
	fma.rn.f64 	%fd15967, %fd15964, %fd15966, %fd15753;
	fma.rn.f64 	%fd15968, %fd15964, %fd13658, %fd15878;
	fma.rn.f64 	%fd15969, %fd15964, %fd13661, %fd15772;
	fma.rn.f64 	%fd15970, %fd15964, %fd13662, %fd15960;
	fma.rn.f64 	%fd15971, %fd15964, %fd2136, %fd15946;
	fma.rn.f64 	%fd15972, %fd15964, %fd2137, %fd15779;
	fma.rn.f64 	%fd15973, %fd15964, %fd15036, %fd15962;
	neg.f64 	%fd15974, %fd15967;
	div.rn.f64 	%fd15975, %fd15974, %fd2534;
	neg.f64 	%fd15976, %fd15975;
	fma.rn.f64 	%fd15977, %fd15975, %fd13671, %fd15899;
	fma.rn.f64 	%fd15978, %fd15975, %fd13672, %fd15968;
	ld.local.v2.f64 	{%fd15979, %fd15980}, [%rd5+4480];
	fma.rn.f64 	%fd15981, %fd15975, %fd15979, %fd15951;
	fma.rn.f64 	%fd15982, %fd15975, %fd13676, %fd15970;
	fma.rn.f64 	%fd15983, %fd15975, %fd13097, %fd15971;
	neg.f64 	%fd15984, %fd15754;
	div.rn.f64 	%fd15985, %fd15984, %fd12727;
	neg.f64 	%fd15986, %fd15985;
	fma.rn.f64 	%fd15987, %fd15985, %fd12726, %fd15758;
	fma.rn.f64 	%fd15988, %fd15985, %fd2169, %fd15764;
	fma.rn.f64 	%fd15989, %fd15985, %fd2170, %fd15766;
	fma.rn.f64 	%fd15990, %fd15985, %fd13147, %fd15769;
	fma.rn.f64 	%fd15991, %fd15985, %fd13148, %fd15773;
	fma.rn.f64 	%fd15992, %fd15985, %fd2171, %fd15982;
	fma.rn.f64 	%fd15993, %fd15985, %fd2112, %fd15912;
	fma.rn.f64 	%fd15994, %fd15985, %fd2172, %fd15972;
	fma.rn.f64 	%fd15995, %fd15985, %fd2115, %fd15954;
	fma.rn.f64 	%fd15996, %fd15985, %fd2173, %fd15914;
	fma.rn.f64 	%fd15997, %fd15985, %fd2174, %fd15915;
	neg.f64 	%fd15998, %fd15906;
	div.rn.f64 	%fd15999, %fd15998, %fd2116;
	neg.f64 	%fd16000, %fd15999;
	fma.rn.f64 	%fd16001, %fd15999, %fd12729, %fd15959;
	fma.rn.f64 	%fd16002, %fd15999, %fd13169, %fd15992;
	fma.rn.f64 	%fd16003, %fd15999, %fd13161, %fd15961;
	fma.rn.f64 	%fd16004, %fd15999, %fd15092, %fd15973;
	neg.f64 	%fd16005, %fd15942;
	div.rn.f64 	%fd16006, %fd16005, %fd15093;
	neg.f64 	%fd16007, %fd16006;
	fma.rn.f64 	%fd16008, %fd16006, %fd2456, %fd15981;
	fma.rn.f64 	%fd16009, %fd16006, %fd13361, %fd16002;
	fma.rn.f64 	%fd16010, %fd16006, %fd2457, %fd15983;
	fma.rn.f64 	%fd16011, %fd16006, %fd2541, %fd15778;
	neg.f64 	%fd16012, %fd15757;
	div.rn.f64 	%fd16013, %fd16012, %fd15101;
	neg.f64 	%fd16014, %fd16013;
	fma.rn.f64 	%fd16015, %fd16013, %fd2543, %fd16001;
	fma.rn.f64 	%fd16016, %fd16013, %fd2460, %fd16009;
	fma.rn.f64 	%fd16017, %fd16013, %fd14133, %fd16010;
	fma.rn.f64 	%fd16018, %fd16013, %fd14136, %fd16011;
	fma.rn.f64 	%fd16019, %fd16013, %fd14137, %fd16004;
	neg.f64 	%fd16020, %fd15987;
	div.rn.f64 	%fd16021, %fd16020, %fd2175;
	neg.f64 	%fd16022, %fd16021;
	fma.rn.f64 	%fd16023, %fd16021, %fd2176, %fd15993;
	fma.rn.f64 	%fd16024, %fd16021, %fd13478, %fd16018;
	fma.rn.f64 	%fd16025, %fd16021, %fd13479, %fd15781;
	fma.rn.f64 	%fd16026, %fd16021, %fd2187, %fd15995;
	fma.rn.f64 	%fd16027, %fd16021, %fd2188, %fd15997;
	neg.f64 	%fd16028, %fd15943;
	div.rn.f64 	%fd16029, %fd16028, %fd2177;
	neg.f64 	%fd16030, %fd16029;
	fma.rn.f64 	%fd16031, %fd16029, %fd2178, %fd16008;
	fma.rn.f64 	%fd16032, %fd16029, %fd13224, %fd16016;
	fma.rn.f64 	%fd16033, %fd16029, %fd13225, %fd15996;
	neg.f64 	%fd16034, %fd15977;
	div.rn.f64 	%fd16035, %fd16034, %fd2179;
	neg.f64 	%fd16036, %fd16035;
	fma.rn.f64 	%fd16037, %fd16035, %fd2180, %fd16031;
	fma.rn.f64 	%fd16038, %fd16035, %fd2117, %fd16032;
	fma.rn.f64 	%fd16039, %fd16035, %fd2118, %fd16033;
	neg.f64 	%fd16040, %fd15900;
	div.rn.f64 	%fd16041, %fd16040, %fd12754;
	neg.f64 	%fd16042, %fd16041;
	fma.rn.f64 	%fd16043, %fd16041, %fd13273, %fd16037;
	fma.rn.f64 	%fd16044, %fd16041, %fd13274, %fd16015;
	fma.rn.f64 	%fd16045, %fd16041, %fd15160, %fd16038;
	fma.rn.f64 	%fd16046, %fd16041, %fd2474, %fd16003;
	fma.rn.f64 	%fd16047, %fd16041, %fd13277, %fd16039;
	fma.rn.f64 	%fd16048, %fd16041, %fd13278, %fd16019;
	neg.f64 	%fd16049, %fd15762;
	ld.local.f64 	%fd2194, [%rd5+5352];
	div.rn.f64 	%fd16050, %fd16049, %fd2194;
	neg.f64 	%fd16051, %fd16050;
	fma.rn.f64 	%fd16052, %fd16050, %fd13281, %fd15851;
	fma.rn.f64 	%fd16053, %fd16050, %fd13306, %fd16043;
	fma.rn.f64 	%fd16054, %fd16050, %fd13299, %fd16044;
	fma.rn.f64 	%fd16055, %fd16050, %fd2119, %fd16045;
	fma.rn.f64 	%fd16056, %fd16050, %fd13301, %fd16046;
	fma.rn.f64 	%fd16057, %fd16050, %fd13307, %fd16047;
	fma.rn.f64 	%fd16058, %fd16050, %fd2183, %fd16048;
	neg.f64 	%fd16059, %fd15763;
	div.rn.f64 	%fd16060, %fd16059, %fd15175;
	neg.f64 	%fd16061, %fd16060;
	fma.rn.f64 	%fd16062, %fd16060, %fd2129, %fd15989;
	fma.rn.f64 	%fd16063, %fd16060, %fd2130, %fd15991;
	fma.rn.f64 	%fd16064, %fd16060, %fd13491, %fd16055;
	fma.rn.f64 	%fd16065, %fd16060, %fd13492, %fd16023;
	fma.rn.f64 	%fd16066, %fd16060, %fd15566, %fd15783;
	fma.rn.f64 	%fd16067, %fd16060, %fd2551, %fd16058;
	fma.rn.f64 	%fd16068, %fd16060, %fd13308, %fd16027;
	neg.f64 	%fd16069, %fd15988;
	div.rn.f64 	%fd16070, %fd16069, %fd2236;
	neg.f64 	%fd16071, %fd16070;
	fma.rn.f64 	%fd16072, %fd16070, %fd14153, %fd16064;
	fma.rn.f64 	%fd16073, %fd16070, %fd14154, %fd16017;
	ld.local.v2.f64 	{%fd2195, %fd2196}, [%rd5+5600];
	fma.rn.f64 	%fd16074, %fd16070, %fd2195, %fd16024;
	fma.rn.f64 	%fd16075, %fd16070, %fd14158, %fd16025;
	fma.rn.f64 	%fd16076, %fd16070, %fd13343, %fd16057;
	neg.f64 	%fd16077, %fd16052;
	div.rn.f64 	%fd16078, %fd16077, %fd2121;
	neg.f64 	%fd16079, %fd16078;
	fma.rn.f64 	%fd16080, %fd16078, %fd2123, %fd16053;
	fma.rn.f64 	%fd16081, %fd16078, %fd2124, %fd16072;
	fma.rn.f64 	%fd16082, %fd16078, %fd2122, %fd16073;
	fma.rn.f64 	%fd16083, %fd16078, %fd13364, %fd16074;
	ld.local.v2.f64 	{%fd2197, %fd2198}, [%rd5+5680];
	fma.rn.f64 	%fd16084, %fd16078, %fd2198, %fd16056;
	fma.rn.f64 	%fd16085, %fd16078, %fd13368, %fd16076;
	fma.rn.f64 	%fd16086, %fd16078, %fd13357, %fd16067;
	neg.f64 	%fd16087, %fd16062;
	div.rn.f64 	%fd16088, %fd16087, %fd2184;
	neg.f64 	%fd16089, %fd16088;
	fma.rn.f64 	%fd16090, %fd16088, %fd15215, %fd16063;
	fma.rn.f64 	%fd16091, %fd16088, %fd2132, %fd16082;
	fma.rn.f64 	%fd16092, %fd16088, %fd13503, %fd16065;
	fma.rn.f64 	%fd16093, %fd16088, %fd13505, %fd15780;
	fma.rn.f64 	%fd16094, %fd16088, %fd13506, %fd16066;
	fma.rn.f64 	%fd16095, %fd16088, %fd2189, %fd16026;
	fma.rn.f64 	%fd16096, %fd16088, %fd15587, %fd16068;
	neg.f64 	%fd16097, %fd15870;
	div.rn.f64 	%fd16098, %fd16097, %fd2199;
	neg.f64 	%fd16099, %fd16098;
	fma.rn.f64 	%fd16100, %fd16098, %fd13377, %fd15891;
	fma.rn.f64 	%fd16101, %fd16098, %fd13441, %fd16080;
	fma.rn.f64 	%fd16102, %fd16098, %fd13433, %fd16054;
	ld.local.v2.f64 	{%fd2200, %fd2201}, [%rd5+5872];
	fma.rn.f64 	%fd16103, %fd16098, %fd2201, %fd16081;
	fma.rn.f64 	%fd16104, %fd16098, %fd13443, %fd16091;
	fma.rn.f64 	%fd16105, %fd16098, %fd13444, %fd16083;
	fma.rn.f64 	%fd16106, %fd16098, %fd2127, %fd16084;
	fma.rn.f64 	%fd16107, %fd16098, %fd2128, %fd16085;
	fma.rn.f64 	%fd16108, %fd16098, %fd13445, %fd16086;
	neg.f64 	%fd16109, %fd15768;
	div.rn.f64 	%fd16110, %fd16109, %fd13466;
	neg.f64 	%fd16111, %fd16110;
	fma.rn.f64 	%fd16112, %fd16110, %fd13502, %fd16090;
	fma.rn.f64 	%fd16113, %fd16110, %fd13449, %fd16102;
	fma.rn.f64 	%fd16114, %fd16110, %fd2131, %fd16103;
	fma.rn.f64 	%fd16115, %fd16110, %fd2133, %fd16104;
	fma.rn.f64 	%fd16116, %fd16110, %fd13504, %fd16092;
	fma.rn.f64 	%fd16117, %fd16110, %fd13480, %fd16105;
	fma.rn.f64 	%fd16118, %fd16110, %fd2558, %fd16093;
	fma.rn.f64 	%fd16119, %fd16110, %fd15598, %fd16075;
	fma.rn.f64 	%fd16120, %fd16110, %fd13508, %fd16094;
	fma.rn.f64 	%fd16121, %fd16110, %fd13511, %fd16095;
	fma.rn.f64 	%fd16122, %fd16110, %fd13497, %fd16108;
	fma.rn.f64 	%fd16123, %fd16110, %fd2561, %fd16096;
	neg.f64 	%fd16124, %fd15990;
	div.rn.f64 	%fd16125, %fd16124, %fd2190;
	neg.f64 	%fd16126, %fd16125;
	fma.rn.f64 	%fd16127, %fd16125, %fd2191, %fd16100;
	fma.rn.f64 	%fd16128, %fd16125, %fd2192, %fd16101;
	fma.rn.f64 	%fd16129, %fd16125, %fd13595, %fd16113;
	fma.rn.f64 	%fd16130, %fd16125, %fd13596, %fd16114;
	fma.rn.f64 	%fd16131, %fd16125, %fd2134, %fd16115;
	fma.rn.f64 	%fd16132, %fd16125, %fd2135, %fd16117;
	fma.rn.f64 	%fd16133, %fd16125, %fd13597, %fd16106;
	fma.rn.f64 	%fd16134, %fd16125, %fd13598, %fd16107;
	ld.local.f64 	%fd2202, [%rd5+6208];
	fma.rn.f64 	%fd16135, %fd16125, %fd2202, %fd16122;
	neg.f64 	%fd16136, %fd15978;
	div.rn.f64 	%fd16137, %fd16136, %fd15618;
	neg.f64 	%fd16138, %fd16137;
	fma.rn.f64 	%fd16139, %fd16137, %fd13663, %fd15969;
	fma.rn.f64 	%fd16140, %fd16137, %fd13683, %fd16128;
	fma.rn.f64 	%fd16141, %fd16137, %fd2566, %fd16130;
	fma.rn.f64 	%fd16142, %fd16137, %fd13679, %fd16131;
	fma.rn.f64 	%fd16143, %fd16137, %fd2567, %fd16116;
	fma.rn.f64 	%fd16144, %fd16137, %fd13666, %fd15994;
	fma.rn.f64 	%fd16145, %fd16137, %fd15628, %fd16133;
	fma.rn.f64 	%fd16146, %fd16137, %fd15629, %fd16121;
	fma.rn.f64 	%fd16147, %fd16137, %fd13684, %fd16134;
	fma.rn.f64 	%fd16148, %fd16137, %fd13667, %fd16135;
	neg.f64 	%fd16149, %fd16127;
	div.rn.f64 	%fd16150, %fd16149, %fd2203;
	neg.f64 	%fd16151, %fd16150;
	fma.rn.f64 	%fd16152, %fd16150, %fd2138, %fd16140;
	fma.rn.f64 	%fd16153, %fd16150, %fd2139, %fd16129;
	fma.rn.f64 	%fd16154, %fd16150, %fd13904, %fd16141;
	fma.rn.f64 	%fd16155, %fd16150, %fd13905, %fd16142;
	fma.rn.f64 	%fd16156, %fd16150, %fd13906, %fd16132;
	ld.local.v2.f64 	{%fd2204, %fd2205}, [%rd5+6608];
	fma.rn.f64 	%fd16157, %fd16150, %fd2205, %fd16145;
	fma.rn.f64 	%fd16158, %fd16150, %fd13876, %fd16146;
	fma.rn.f64 	%fd16159, %fd16150, %fd13908, %fd16147;
	fma.rn.f64 	%fd16160, %fd16150, %fd13909, %fd16148;
	neg.f64 	%fd16161, %fd16139;
	div.rn.f64 	%fd16162, %fd16161, %fd14081;
	neg.f64 	%fd16163, %fd16162;
	fma.rn.f64 	%fd16164, %fd16162, %fd2572, %fd16152;
	fma.rn.f64 	%fd16165, %fd16162, %fd14093, %fd16153;
	fma.rn.f64 	%fd16166, %fd16162, %fd14094, %fd16154;
	ld.local.v2.f64 	{%fd2573, %fd2487}, [%rd5+6800];
	fma.rn.f64 	%fd16167, %fd16162, %fd2487, %fd16155;
	fma.rn.f64 	%fd16168, %fd16162, %fd14085, %fd16143;
	fma.rn.f64 	%fd16169, %fd16162, %fd14096, %fd16156;
	fma.rn.f64 	%fd16170, %fd16162, %fd2575, %fd16144;
	fma.rn.f64 	%fd16171, %fd16162, %fd2489, %fd16118;
	fma.rn.f64 	%fd16172, %fd16162, %fd14097, %fd16157;
	fma.rn.f64 	%fd16173, %fd16162, %fd2490, %fd16158;
	fma.rn.f64 	%fd16174, %fd16162, %fd14098, %fd16159;
	ld.local.v2.f64 	{%fd2577, %fd2491}, [%rd5+6864];
	fma.rn.f64 	%fd16175, %fd16162, %fd2491, %fd16160;
	fma.rn.f64 	%fd16176, %fd16162, %fd13935, %fd16123;
	neg.f64 	%fd16177, %fd16112;
	div.rn.f64 	%fd16178, %fd16177, %fd2206;
	neg.f64 	%fd16179, %fd16178;
	fma.rn.f64 	%fd16180, %fd16178, %fd2142, %fd16164;
	fma.rn.f64 	%fd16181, %fd16178, %fd2143, %fd16165;
	fma.rn.f64 	%fd16182, %fd16178, %fd14198, %fd16166;
	fma.rn.f64 	%fd16183, %fd16178, %fd14199, %fd16167;
	fma.rn.f64 	%fd16184, %fd16178, %fd14178, %fd16168;
	ld.local.v2.f64 	{%fd2207, %fd2208}, [%rd5+6992];
	fma.rn.f64 	%fd16185, %fd16178, %fd2208, %fd16169;
	fma.rn.f64 	%fd16186, %fd16178, %fd14112, %fd16170;
	fma.rn.f64 	%fd16187, %fd16178, %fd14180, %fd16171;
	fma.rn.f64 	%fd16188, %fd16178, %fd2140, %fd16119;
	fma.rn.f64 	%fd16189, %fd16178, %fd2144, %fd16172;
	fma.rn.f64 	%fd16190, %fd16178, %fd2141, %fd16120;
	fma.rn.f64 	%fd16191, %fd16178, %fd2145, %fd16173;
	fma.rn.f64 	%fd16192, %fd16178, %fd14201, %fd16174;
	ld.local.v2.f64 	{%fd2209, %fd2210}, [%rd5+7056];
	fma.rn.f64 	%fd16193, %fd16178, %fd2210, %fd16175;
	fma.rn.f64 	%fd16194, %fd16178, %fd2221, %fd16176;
	neg.f64 	%fd16195, %fd16180;
	div.rn.f64 	%fd16196, %fd16195, %fd14316;
	neg.f64 	%fd16197, %fd16196;
	fma.rn.f64 	%fd16198, %fd16196, %fd14317, %fd16181;
	fma.rn.f64 	%fd16199, %fd16196, %fd2147, %fd16182;
	fma.rn.f64 	%fd16200, %fd16196, %fd2148, %fd16183;
	fma.rn.f64 	%fd16201, %fd16196, %fd14318, %fd16184;
	fma.rn.f64 	%fd16202, %fd16196, %fd14319, %fd16185;
	ld.local.v2.f64 	{%fd2211, %fd2212}, [%rd5+7216];
	fma.rn.f64 	%fd16203, %fd16196, %fd2211, %fd16186;
	fma.rn.f64 	%fd16204, %fd16196, %fd14321, %fd16187;
	fma.rn.f64 	%fd16205, %fd16196, %fd2146, %fd16188;
	fma.rn.f64 	%fd16206, %fd16196, %fd2149, %fd16189;
	fma.rn.f64 	%fd16207, %fd16196, %fd2150, %fd16191;
	fma.rn.f64 	%fd16208, %fd16196, %fd2151, %fd16192;
	fma.rn.f64 	%fd16209, %fd16196, %fd14322, %fd16193;
	fma.rn.f64 	%fd16210, %fd16196, %fd14323, %fd16194;
	neg.f64 	%fd16211, %fd16198;
	div.rn.f64 	%fd16212, %fd16211, %fd14557;
	neg.f64 	%fd16213, %fd16212;
	fma.rn.f64 	%fd16214, %fd16212, %fd14558, %fd16199;
	fma.rn.f64 	%fd16215, %fd16212, %fd14559, %fd16200;
	fma.rn.f64 	%fd16216, %fd16212, %fd14560, %fd16201;
	fma.rn.f64 	%fd16217, %fd16212, %fd2152, %fd16202;
	fma.rn.f64 	%fd16218, %fd16212, %fd2153, %fd16203;
	fma.rn.f64 	%fd16219, %fd16212, %fd2154, %fd16204;
	fma.rn.f64 	%fd16220, %fd16212, %fd2155, %fd16205;
	fma.rn.f64 	%fd16221, %fd16212, %fd14561, %fd16206;
	fma.rn.f64 	%fd16222, %fd16212, %fd14355, %fd16190;
	fma.rn.f64 	%fd16223, %fd16212, %fd14562, %fd16207;
	fma.rn.f64 	%fd16224, %fd16212, %fd14563, %fd16208;
	fma.rn.f64 	%fd16225, %fd16212, %fd14564, %fd16209;
	fma.rn.f64 	%fd16226, %fd16212, %fd14565, %fd16210;
	neg.f64 	%fd16227, %fd16214;
	div.rn.f64 	%fd16228, %fd16227, %fd15342;
	neg.f64 	%fd16229, %fd16228;
	fma.rn.f64 	%fd16230, %fd16228, %fd2583, %fd16215;
	fma.rn.f64 	%fd16231, %fd16228, %fd15343, %fd16216;
	fma.rn.f64 	%fd16232, %fd16228, %fd15344, %fd16217;
	fma.rn.f64 	%fd16233, %fd16228, %fd15345, %fd16218;
	fma.rn.f64 	%fd16234, %fd16228, %fd15346, %fd16219;
	fma.rn.f64 	%fd16235, %fd16228, %fd2498, %fd16220;
	fma.rn.f64 	%fd16236, %fd16228, %fd2586, %fd16221;
	fma.rn.f64 	%fd16237, %fd16228, %fd2499, %fd16222;
	fma.rn.f64 	%fd16238, %fd16228, %fd15347, %fd16223;
	fma.rn.f64 	%fd16239, %fd16228, %fd15348, %fd16224;
	fma.rn.f64 	%fd16240, %fd16228, %fd15349, %fd16225;
	fma.rn.f64 	%fd16241, %fd16228, %fd15350, %fd16226;
	neg.f64 	%fd16242, %fd16230;
	div.rn.f64 	%fd16243, %fd16242, %fd2252;
	neg.f64 	%fd16244, %fd16243;
	fma.rn.f64 	%fd2213, %fd16243, %fd15714, %fd16231;
	fma.rn.f64 	%fd2214, %fd16243, %fd15715, %fd16232;
	fma.rn.f64 	%fd2215, %fd16243, %fd15716, %fd16233;
	fma.rn.f64 	%fd2216, %fd16243, %fd15717, %fd16234;
	fma.rn.f64 	%fd2217, %fd16243, %fd15718, %fd16235;
	fma.rn.f64 	%fd2218, %fd16243, %fd2592, %fd16236;
	fma.rn.f64 	%fd16245, %fd16243, %fd15719, %fd16237;
	fma.rn.f64 	%fd16246, %fd16243, %fd15720, %fd16238;
	fma.rn.f64 	%fd2219, %fd16243, %fd15721, %fd16239;
	fma.rn.f64 	%fd2220, %fd16243, %fd15722, %fd16240;
	fma.rn.f64 	%fd2345, %fd16243, %fd15723, %fd16241;
	st.local.v2.f64 	[%rd5+8656], {%fd15723, %fd15791};
	st.local.v2.f64 	[%rd5+8672], {%fd15795, %fd15799};
	st.local.v2.f64 	[%rd5+8688], {%fd15803, %fd15807};
	st.local.v2.f64 	[%rd5+8704], {%fd15811, %fd15815};
	st.local.v2.f64 	[%rd5+8720], {%fd15821, %fd15825};
	st.local.v2.f64 	[%rd5+8736], {%fd15829, %fd15833};
	st.local.v2.f64 	[%rd5+8752], {%fd15838, %fd15844};
	st.local.v2.f64 	[%rd5+8768], {%fd15850, %fd15856};
	st.local.v2.f64 	[%rd5+8784], {%fd15862, %fd15869};
	st.local.v2.f64 	[%rd5+8800], {%fd15877, %fd15882};
	st.local.v2.f64 	[%rd5+8816], {%fd15890, %fd15896};
	st.local.v2.f64 	[%rd5+8832], {%fd15905, %fd15911};
	st.local.v2.f64 	[%rd5+8848], {%fd15918, %fd15925};
	st.local.v2.f64 	[%rd5+8864], {%fd15933, %fd15941};
	st.local.v2.f64 	[%rd5+8880], {%fd15950, %fd15958};
	st.local.v2.f64 	[%rd5+8896], {%fd15965, %fd15976};
	st.local.v2.f64 	[%rd5+8912], {%fd15986, %fd16000};
	st.local.v2.f64 	[%rd5+8928], {%fd16007, %fd16014};
	st.local.v2.f64 	[%rd5+8944], {%fd16022, %fd16030};
	st.local.v2.f64 	[%rd5+8960], {%fd16036, %fd16042};
	st.local.v2.f64 	[%rd5+8976], {%fd16051, %fd16061};
	st.local.v2.f64 	[%rd5+8992], {%fd16071, %fd16079};
	st.local.v2.f64 	[%rd5+9008], {%fd16089, %fd16099};
	st.local.v2.f64 	[%rd5+9024], {%fd16111, %fd16126};
	st.local.v2.f64 	[%rd5+9040], {%fd16138, %fd16151};
	st.local.v2.f64 	[%rd5+9056], {%fd16163, %fd16179};
	st.local.v2.f64 	[%rd5+9072], {%fd16197, %fd16213};
	st.local.v2.f64 	[%rd5+9088], {%fd16229, %fd16244};
	st.local.v2.f64 	[%rd5+9104], {%fd2213, %fd2214};
	st.local.v2.f64 	[%rd5+9120], {%fd2215, %fd2216};
	st.local.v2.f64 	[%rd5+9136], {%fd2217, %fd2218};
	st.local.v2.f64 	[%rd5+9152], {%fd16245, %fd16246};
	st.local.v2.f64 	[%rd5+9168], {%fd2219, %fd2220};
	ld.local.v2.f64 	{%fd16247, %fd16248}, [%rd5+9200];
	ld.local.v2.f64 	{%fd16249, %fd16250}, [%rd5+9216];
	ld.local.v2.f64 	{%fd16251, %fd16252}, [%rd5+9232];
	ld.local.v2.f64 	{%fd16253, %fd16254}, [%rd5+9248];
	ld.local.v2.f64 	{%fd16255, %fd16256}, [%rd5+9264];
	ld.local.v2.f64 	{%fd16257, %fd16258}, [%rd5+9280];
	ld.local.v2.f64 	{%fd16259, %fd16260}, [%rd5+9296];
	ld.local.v2.f64 	{%fd16261, %fd16262}, [%rd5+9312];
	ld.local.v2.f64 	{%fd16263, %fd16264}, [%rd5+9328];
	ld.local.v2.f64 	{%fd16265, %fd16266}, [%rd5+9344];
	ld.local.v2.f64 	{%fd16267, %fd16268}, [%rd5+9360];
	ld.local.v2.f64 	{%fd16269, %fd16270}, [%rd5+9376];
	ld.local.v2.f64 	{%fd16271, %fd16272}, [%rd5+9392];
	ld.local.f64 	%fd16273, [%rd5+9416];
	ld.local.v2.f64 	{%fd16274, %fd16275}, [%rd5+9424];
	ld.local.v2.f64 	{%fd16276, %fd16277}, [%rd5+9440];
	ld.local.v2.f64 	{%fd16278, %fd16279}, [%rd5+9456];
	ld.local.v2.f64 	{%fd16280, %fd16281}, [%rd5+9472];
	div.rn.f64 	%fd16282, %fd15788, %fd12470;
	div.rn.f64 	%fd16283, %fd16247, %fd12471;
	div.rn.f64 	%fd16284, %fd16248, %fd12474;
	neg.f64 	%fd16285, %fd16249;
	div.rn.f64 	%fd16286, %fd16285, %fd14657;
	neg.f64 	%fd16287, %fd16286;
	fma.rn.f64 	%fd16288, %fd16286, %fd14658, %fd16270;
	neg.f64 	%fd16289, %fd16250;
	div.rn.f64 	%fd16290, %fd16289, %fd14665;
	neg.f64 	%fd16291, %fd16290;
	fma.rn.f64 	%fd16292, %fd16290, %fd14666, %fd16288;
	neg.f64 	%fd16293, %fd16251;
	div.rn.f64 	%fd16294, %fd16293, %fd14685;
	neg.f64 	%fd16295, %fd16294;
	fma.rn.f64 	%fd16296, %fd16294, %fd14686, %fd16292;
	neg.f64 	%fd16297, %fd16252;
	div.rn.f64 	%fd16298, %fd16297, %fd15818;
	neg.f64 	%fd16299, %fd16298;
	fma.rn.f64 	%fd16300, %fd16298, %fd15819, %fd16296;
	neg.f64 	%fd16301, %fd16253;
	div.rn.f64 	%fd16302, %fd16301, %fd14695;
	neg.f64 	%fd16303, %fd16302;
	fma.rn.f64 	%fd16304, %fd16302, %fd14696, %fd16300;
	neg.f64 	%fd16305, %fd16254;
	div.rn.f64 	%fd16306, %fd16305, %fd14703;
	neg.f64 	%fd16307, %fd16306;
	fma.rn.f64 	%fd16308, %fd16306, %fd14704, %fd16304;
	neg.f64 	%fd16309, %fd16255;
	div.rn.f64 	%fd16310, %fd16309, %fd14865;
	neg.f64 	%fd16311, %fd16310;
	fma.rn.f64 	%fd16312, %fd16310, %fd12941, %fd16256;
	fma.rn.f64 	%fd16313, %fd16310, %fd12942, %fd16261;
	fma.rn.f64 	%fd16314, %fd16310, %fd12945, %fd16263;
	fma.rn.f64 	%fd16315, %fd16310, %fd12946, %fd16271;
	fma.rn.f64 	%fd16316, %fd16310, %fd12949, %fd12807;
	fma.rn.f64 	%fd16317, %fd16310, %fd12950, %fd16277;
	ld.local.f64 	%fd16318, [%rd5+3232];
	fma.rn.f64 	%fd16319, %fd16310, %fd16318, %fd16281;
	neg.f64 	%fd16320, %fd16312;
	div.rn.f64 	%fd16321, %fd16320, %fd12943;
	neg.f64 	%fd16322, %fd16321;
	fma.rn.f64 	%fd16323, %fd16321, %fd12928, %fd16257;
	fma.rn.f64 	%fd16324, %fd16321, %fd12929, %fd16260;
	fma.rn.f64 	%fd16325, %fd16321, %fd15481, %fd16313;
	fma.rn.f64 	%fd16326, %fd16321, %fd15482, %fd16314;
	fma.rn.f64 	%fd16327, %fd16321, %fd12932, %fd16264;
	fma.rn.f64 	%fd16328, %fd16321, %fd12933, %fd16267;
	fma.rn.f64 	%fd16329, %fd16321, %fd12948, %fd16315;
	fma.rn.f64 	%fd16330, %fd16321, %fd12951, %fd16316;
	fma.rn.f64 	%fd16331, %fd16321, %fd12936, %fd16275;
	fma.rn.f64 	%fd16332, %fd16321, %fd12952, %fd16317;
	ld.local.v2.f64 	{%fd16333, %fd16334}, [%rd5+3840];
	fma.rn.f64 	%fd16335, %fd16321, %fd16333, %fd16319;
	neg.f64 	%fd16336, %fd16323;
	div.rn.f64 	%fd16337, %fd16336, %fd15510;
	neg.f64 	%fd16338, %fd16337;
	fma.rn.f64 	%fd16339, %fd16337, %fd13136, %fd16324;
	fma.rn.f64 	%fd16340, %fd16337, %fd13137, %fd16325;
	fma.rn.f64 	%fd16341, %fd16337, %fd13138, %fd16326;
	fma.rn.f64 	%fd16342, %fd16337, %fd13139, %fd16327;
	fma.rn.f64 	%fd16343, %fd16337, %fd13140, %fd16328;
	fma.rn.f64 	%fd16344, %fd16337, %fd13125, %fd16308;
	fma.rn.f64 	%fd16345, %fd16337, %fd15063, %fd16329;
	fma.rn.f64 	%fd16346, %fd16337, %fd15064, %fd16330;
	fma.rn.f64 	%fd16347, %fd16337, %fd13143, %fd16331;
	fma.rn.f64 	%fd16348, %fd16337, %fd13144, %fd16332;
	fma.rn.f64 	%fd16349, %fd16337, %fd13145, %fd16335;
	neg.f64 	%fd16350, %fd16258;
	div.rn.f64 	%fd16351, %fd16350, %fd15093;
	neg.f64 	%fd16352, %fd16351;
	fma.rn.f64 	%fd16353, %fd16351, %fd2456, %fd16268;
	fma.rn.f64 	%fd16354, %fd16351, %fd13361, %fd16344;
	fma.rn.f64 	%fd16355, %fd16351, %fd2457, %fd16345;
	fma.rn.f64 	%fd16356, %fd16351, %fd2541, %fd16346;
	neg.f64 	%fd16357, %fd16259;
	div.rn.f64 	%fd16358, %fd16357, %fd15101;
	neg.f64 	%fd16359, %fd16358;
	fma.rn.f64 	%fd16360, %fd16358, %fd2543, %fd16269;
	fma.rn.f64 	%fd16361, %fd16358, %fd2460, %fd16354;
	fma.rn.f64 	%fd16362, %fd16358, %fd14133, %fd16355;
	fma.rn.f64 	%fd16363, %fd16358, %fd14136, %fd16356;
	fma.rn.f64 	%fd16364, %fd16358, %fd14137, %fd16280;
	neg.f64 	%fd16365, %fd16339;
	div.rn.f64 	%fd16366, %fd16365, %fd2175;
	neg.f64 	%fd16367, %fd16366;
	fma.rn.f64 	%fd16368, %fd16366, %fd2176, %fd16272;
	fma.rn.f64 	%fd16369, %fd16366, %fd13478, %fd16363;
	fma.rn.f64 	%fd16370, %fd16366, %fd13479, %fd16347;
	fma.rn.f64 	%fd16371, %fd16366, %fd2187, %fd16278;
	fma.rn.f64 	%fd16372, %fd16366, %fd2188, %fd16349;
	neg.f64 	%fd16373, %fd16340;
	div.rn.f64 	%fd16374, %fd16373, %fd15175;
	neg.f64 	%fd16375, %fd16374;
	fma.rn.f64 	%fd16376, %fd16374, %fd2129, %fd16341;
	fma.rn.f64 	%fd16377, %fd16374, %fd2130, %fd16343;
	fma.rn.f64 	%fd16378, %fd16374, %fd13491, %fd16361;
	fma.rn.f64 	%fd16379, %fd16374, %fd13492, %fd16368;
	fma.rn.f64 	%fd16380, %fd16374, %fd15566, %fd16348;
	fma.rn.f64 	%fd16381, %fd16374, %fd2551, %fd16364;
	fma.rn.f64 	%fd16382, %fd16374, %fd13308, %fd16372;
	neg.f64 	%fd16383, %fd16262;
	div.rn.f64 	%fd16384, %fd16383, %fd2236;
	neg.f64 	%fd16385, %fd16384;
	fma.rn.f64 	%fd16386, %fd16384, %fd14153, %fd16378;
	fma.rn.f64 	%fd16387, %fd16384, %fd14154, %fd16362;
	fma.rn.f64 	%fd16388, %fd16384, %fd2195, %fd16369;
	fma.rn.f64 	%fd16389, %fd16384, %fd2196, %fd16370;
	fma.rn.f64 	%fd16390, %fd16384, %fd13343, %fd16279;
	neg.f64 	%fd16391, %fd16376;
	div.rn.f64 	%fd16392, %fd16391, %fd2184;
	neg.f64 	%fd16393, %fd16392;
	fma.rn.f64 	%fd16394, %fd16392, %fd15215, %fd16377;
	fma.rn.f64 	%fd16395, %fd16392, %fd2132, %fd16387;
	fma.rn.f64 	%fd16396, %fd16392, %fd13503, %fd16379;
	fma.rn.f64 	%fd16397, %fd16392, %fd13505, %fd16274;
	fma.rn.f64 	%fd16398, %fd16392, %fd13506, %fd16380;
	fma.rn.f64 	%fd16399, %fd16392, %fd2189, %fd16371;
	fma.rn.f64 	%fd16400, %fd16392, %fd15587, %fd16382;
	neg.f64 	%fd16401, %fd16342;
	div.rn.f64 	%fd16402, %fd16401, %fd13466;
	neg.f64 	%fd16403, %fd16402;
	fma.rn.f64 	%fd16404, %fd16402, %fd13502, %fd16394;
	fma.rn.f64 	%fd16405, %fd16402, %fd13449, %fd16360;
	fma.rn.f64 	%fd16406, %fd16402, %fd2131, %fd16386;
	fma.rn.f64 	%fd16407, %fd16402, %fd2133, %fd16395;
	fma.rn.f64 	%fd16408, %fd16402, %fd13504, %fd16396;
	fma.rn.f64 	%fd16409, %fd16402, %fd13480, %fd16388;
	fma.rn.f64 	%fd16410, %fd16402, %fd2558, %fd16397;
	fma.rn.f64 	%fd16411, %fd16402, %fd15598, %fd16389;
	fma.rn.f64 	%fd16412, %fd16402, %fd13508, %fd16398;
	fma.rn.f64 	%fd16413, %fd16402, %fd13511, %fd16399;
	fma.rn.f64 	%fd16414, %fd16402, %fd13497, %fd16381;
	fma.rn.f64 	%fd16415, %fd16402, %fd2561, %fd16400;
	neg.f64 	%fd16416, %fd16265;
	div.rn.f64 	%fd16417, %fd16416, %fd2190;
	neg.f64 	%fd16418, %fd16417;
	fma.rn.f64 	%fd16419, %fd16417, %fd2191, %fd16266;
	fma.rn.f64 	%fd16420, %fd16417, %fd2192, %fd16353;
	fma.rn.f64 	%fd16421, %fd16417, %fd13595, %fd16405;
	fma.rn.f64 	%fd16422, %fd16417, %fd13596, %fd16406;
	fma.rn.f64 	%fd16423, %fd16417, %fd2134, %fd16407;
	fma.rn.f64 	%fd16424, %fd16417, %fd2135, %fd16409;
	fma.rn.f64 	%fd16425, %fd16417, %fd13597, %fd16276;
	fma.rn.f64 	%fd16426, %fd16417, %fd13598, %fd16390;
	fma.rn.f64 	%fd16427, %fd16417, %fd2202, %fd16414;
	neg.f64 	%fd16428, %fd16419;
	div.rn.f64 	%fd16429, %fd16428, %fd2203;
	neg.f64 	%fd16430, %fd16429;
	fma.rn.f64 	%fd16431, %fd16429, %fd2138, %fd16420;
	fma.rn.f64 	%fd16432, %fd16429, %fd2139, %fd16421;
	fma.rn.f64 	%fd16433, %fd16429, %fd13904, %fd16422;
	fma.rn.f64 	%fd16434, %fd16429, %fd13905, %fd16423;
	fma.rn.f64 	%fd16435, %fd16429, %fd2204, %fd16424;
	fma.rn.f64 	%fd16436, %fd16429, %fd2205, %fd16425;
	fma.rn.f64 	%fd16437, %fd16429, %fd13876, %fd16413;
	fma.rn.f64 	%fd16438, %fd16429, %fd13908, %fd16426;
	fma.rn.f64 	%fd16439, %fd16429, %fd13909, %fd16427;
	neg.f64 	%fd16440, %fd16404;
	div.rn.f64 	%fd16441, %fd16440, %fd2206;
	neg.f64 	%fd16442, %fd16441;
	fma.rn.f64 	%fd16443, %fd16441, %fd2142, %fd16431;
	fma.rn.f64 	%fd16444, %fd16441, %fd2143, %fd16432;
	fma.rn.f64 	%fd16445, %fd16441, %fd14198, %fd16433;
	fma.rn.f64 	%fd16446, %fd16441, %fd14199, %fd16434;
	fma.rn.f64 	%fd16447, %fd16441, %fd2207, %fd16408;
	fma.rn.f64 	%fd16448, %fd16441, %fd2208, %fd16435;
	fma.rn.f64 	%fd16449, %fd16441, %fd14112, %fd16273;
	fma.rn.f64 	%fd16450, %fd16441, %fd14180, %fd16410;
	fma.rn.f64 	%fd16451, %fd16441, %fd2140, %fd16411;
	fma.rn.f64 	%fd16452, %fd16441, %fd2144, %fd16436;
	fma.rn.f64 	%fd16453, %fd16441, %fd2141, %fd16412;
	fma.rn.f64 	%fd16454, %fd16441, %fd2145, %fd16437;
	fma.rn.f64 	%fd16455, %fd16441, %fd2209, %fd16438;
	fma.rn.f64 	%fd16456, %fd16441, %fd2210, %fd16439;
	fma.rn.f64 	%fd16457, %fd16441, %fd2221, %fd16415;
	neg.f64 	%fd16458, %fd16443;
	div.rn.f64 	%fd16459, %fd16458, %fd14316;
	neg.f64 	%fd16460, %fd16459;
	fma.rn.f64 	%fd16461, %fd16459, %fd14317, %fd16444;
	fma.rn.f64 	%fd16462, %fd16459, %fd2147, %fd16445;
	fma.rn.f64 	%fd16463, %fd16459, %fd2148, %fd16446;
	fma.rn.f64 	%fd16464, %fd16459, %fd14318, %fd16447;
	fma.rn.f64 	%fd16465, %fd16459, %fd14319, %fd16448;
	fma.rn.f64 	%fd16466, %fd16459, %fd2211, %fd16449;
	fma.rn.f64 	%fd16467, %fd16459, %fd2212, %fd16450;
	fma.rn.f64 	%fd16468, %fd16459, %fd2146, %fd16451;
	fma.rn.f64 	%fd16469, %fd16459, %fd2149, %fd16452;
	fma.rn.f64 	%fd16470, %fd16459, %fd2150, %fd16454;
	fma.rn.f64 	%fd16471, %fd16459, %fd2151, %fd16455;
	fma.rn.f64 	%fd16472, %fd16459, %fd14322, %fd16456;
	fma.rn.f64 	%fd16473, %fd16459, %fd14323, %fd16457;
	neg.f64 	%fd16474, %fd16461;
	div.rn.f64 	%fd16475, %fd16474, %fd14557;
	neg.f64 	%fd16476, %fd16475;
	fma.rn.f64 	%fd16477, %fd16475, %fd14558, %fd16462;
	fma.rn.f64 	%fd16478, %fd16475, %fd14559, %fd16463;
	ld.local.v2.f64 	{%fd2222, %fd2223}, [%rd5+7488];
	fma.rn.f64 	%fd16479, %fd16475, %fd2223, %fd16464;
	fma.rn.f64 	%fd16480, %fd16475, %fd2152, %fd16465;
	fma.rn.f64 	%fd16481, %fd16475, %fd2153, %fd16466;
	fma.rn.f64 	%fd16482, %fd16475, %fd2154, %fd16467;
	fma.rn.f64 	%fd16483, %fd16475, %fd2155, %fd16468;
	fma.rn.f64 	%fd16484, %fd16475, %fd14561, %fd16469;
	fma.rn.f64 	%fd16485, %fd16475, %fd14355, %fd16453;
	fma.rn.f64 	%fd16486, %fd16475, %fd14562, %fd16470;
	ld.local.v2.f64 	{%fd2224, %fd2225}, [%rd5+7552];
	fma.rn.f64 	%fd16487, %fd16475, %fd2225, %fd16471;
	fma.rn.f64 	%fd16488, %fd16475, %fd14564, %fd16472;
	fma.rn.f64 	%fd16489, %fd16475, %fd14565, %fd16473;
	neg.f64 	%fd16490, %fd16477;
	div.rn.f64 	%fd16491, %fd16490, %fd15342;
	neg.f64 	%fd16492, %fd16491;
	fma.rn.f64 	%fd16493, %fd16491, %fd2583, %fd16478;
	fma.rn.f64 	%fd16494, %fd16491, %fd15343, %fd16479;
	fma.rn.f64 	%fd16495, %fd16491, %fd15344, %fd16480;
	fma.rn.f64 	%fd16496, %fd16491, %fd15345, %fd16481;
	fma.rn.f64 	%fd16497, %fd16491, %fd15346, %fd16482;
	fma.rn.f64 	%fd16498, %fd16491, %fd2498, %fd16483;
	fma.rn.f64 	%fd16499, %fd16491, %fd2586, %fd16484;
	fma.rn.f64 	%fd16500, %fd16491, %fd2499, %fd16485;
	fma.rn.f64 	%fd16501, %fd16491, %fd15347, %fd16486;
	fma.rn.f64 	%fd16502, %fd16491, %fd15348, %fd16487;
	fma.rn.f64 	%fd16503, %fd16491, %fd15349, %fd16488;
	fma.rn.f64 	%fd16504, %fd16491, %fd15350, %fd16489;
	neg.f64 	%fd16505, %fd16493;
	div.rn.f64 	%fd16506, %fd16505, %fd2252;
	neg.f64 	%fd16507, %fd16506;
	fma.rn.f64 	%fd16508, %fd16506, %fd15714, %fd16494;
	fma.rn.f64 	%fd16509, %fd16506, %fd15715, %fd16495;
	fma.rn.f64 	%fd16510, %fd16506, %fd15716, %fd16496;
	fma.rn.f64 	%fd16511, %fd16506, %fd15717, %fd16497;
	fma.rn.f64 	%fd16512, %fd16506, %fd15718, %fd16498;
	fma.rn.f64 	%fd16513, %fd16506, %fd2592, %fd16499;
	fma.rn.f64 	%fd16514, %fd16506, %fd15719, %fd16500;
	fma.rn.f64 	%fd16515, %fd16506, %fd15720, %fd16501;
	fma.rn.f64 	%fd16516, %fd16506, %fd15721, %fd16502;
	fma.rn.f64 	%fd16517, %fd16506, %fd15722, %fd16503;
	fma.rn.f64 	%fd16518, %fd16506, %fd15723, %fd16504;
	neg.f64 	%fd16519, %fd16508;
	div.rn.f64 	%fd16520, %fd16519, %fd2213;
	neg.f64 	%fd16521, %fd16520;
	fma.rn.f64 	%fd2226, %fd16520, %fd2214, %fd16509;
	fma.rn.f64 	%fd2227, %fd16520, %fd2215, %fd16510;
	fma.rn.f64 	%fd2228, %fd16520, %fd2216, %fd16511;
	fma.rn.f64 	%fd2229, %fd16520, %fd2217, %fd16512;
	fma.rn.f64 	%fd2230, %fd16520, %fd2218, %fd16513;
	fma.rn.f64 	%fd2231, %fd16520, %fd16245, %fd16514;
	fma.rn.f64 	%fd16522, %fd16520, %fd16246, %fd16515;
	fma.rn.f64 	%fd16523, %fd16520, %fd2219, %fd16516;
	fma.rn.f64 	%fd2232, %fd16520, %fd2220, %fd16517;
	fma.rn.f64 	%fd2233, %fd16520, %fd2345, %fd16518;
	st.local.v2.f64 	[%rd5+9184], {%fd2345, %fd16282};
	st.local.v2.f64 	[%rd5+9200], {%fd16283, %fd16284};
	st.local.v2.f64 	[%rd5+9216], {%fd16287, %fd16291};
	st.local.v2.f64 	[%rd5+9232], {%fd16295, %fd16299};
	st.local.v2.f64 	[%rd5+9248], {%fd16303, %fd16307};
	st.local.v2.f64 	[%rd5+9264], {%fd16311, %fd16322};
	st.local.v2.f64 	[%rd5+9280], {%fd16338, %fd16352};
	st.local.v2.f64 	[%rd5+9296], {%fd16359, %fd16367};
	st.local.v2.f64 	[%rd5+9312], {%fd16375, %fd16385};
	st.local.v2.f64 	[%rd5+9328], {%fd16393, %fd16403};
	st.local.v2.f64 	[%rd5+9344], {%fd16418, %fd16430};
	st.local.v2.f64 	[%rd5+9360], {%fd16442, %fd16460};
	st.local.v2.f64 	[%rd5+9376], {%fd16476, %fd16492};
	st.local.v2.f64 	[%rd5+9392], {%fd16507, %fd16521};
	st.local.v2.f64 	[%rd5+9408], {%fd2226, %fd2227};
	st.local.v2.f64 	[%rd5+9424], {%fd2228, %fd2229};
	st.local.v2.f64 	[%rd5+9440], {%fd2230, %fd2231};
	st.local.v2.f64 	[%rd5+9456], {%fd16522, %fd16523};
	st.local.v2.f64 	[%rd5+9472], {%fd2232, %fd2233};
	ld.local.v2.f64 	{%fd16524, %fd16525}, [%rd5+9488];
	ld.local.v2.f64 	{%fd16526, %fd16527}, [%rd5+9504];
	ld.local.v2.f64 	{%fd16528, %fd16529}, [%rd5+9520];
	ld.local.v2.f64 	{%fd16530, %fd16531}, [%rd5+9536];
	ld.local.v2.f64 	{%fd16532, %fd16533}, [%rd5+9552];
	ld.local.v2.f64 	{%fd16534, %fd16535}, [%rd5+9568];
	ld.local.v2.f64 	{%fd16536, %fd16537}, [%rd5+9584];
	ld.local.v2.f64 	{%fd16538, %fd16539}, [%rd5+9600];
	ld.local.v2.f64 	{%fd16540, %fd16541}, [%rd5+9616];
	ld.local.v2.f64 	{%fd16542, %fd16543}, [%rd5+9632];
	ld.local.v2.f64 	{%fd16544, %fd16545}, [%rd5+9648];
	ld.local.v2.f64 	{%fd16546, %fd16547}, [%rd5+9664];
	ld.local.v2.f64 	{%fd16548, %fd16549}, [%rd5+9680];
	ld.local.v2.f64 	{%fd16550, %fd16551}, [%rd5+9696];
	ld.local.v2.f64 	{%fd16552, %fd16553}, [%rd5+9712];
	ld.local.v2.f64 	{%fd16554, %fd16555}, [%rd5+9728];
	ld.local.f64 	%fd16556, [%rd5+9752];
	ld.local.v2.f64 	{%fd16557, %fd16558}, [%rd5+9760];
	ld.local.v2.f64 	{%fd16559, %fd16560}, [%rd5+9776];
	ld.local.v2.f64 	{%fd16561, %fd16562}, [%rd5+9792];
	ld.local.v2.f64 	{%fd16563, %fd16564}, [%rd5+9808];
	neg.f64 	%fd16565, %fd16524;
	div.rn.f64 	%fd16566, %fd16565, %fd12604;
	neg.f64 	%fd16567, %fd16566;
	fma.rn.f64 	%fd16568, %fd16566, %fd13039, %fd16531;
	fma.rn.f64 	%fd16569, %fd16566, %fd13040, %fd16552;
	neg.f64 	%fd16570, %fd16525;
	div.rn.f64 	%fd16571, %fd16570, %fd12625;
	neg.f64 	%fd16572, %fd16571;
	fma.rn.f64 	%fd16573, %fd16571, %fd14374, %fd16544;
	fma.rn.f64 	%fd16574, %fd16571, %fd14375, %fd16569;
	fma.rn.f64 	%fd16575, %fd16571, %fd14758, %fd16557;
	neg.f64 	%fd16576, %fd16526;
	div.rn.f64 	%fd16577, %fd16576, %fd2401;
	neg.f64 	%fd16578, %fd16577;
	ld.local.v2.f64 	{%fd16579, %fd2403}, [%rd5+2688];
	fma.rn.f64 	%fd16580, %fd16577, %fd16579, %fd16541;
	fma.rn.f64 	%fd16581, %fd16577, %fd2403, %fd16574;
	fma.rn.f64 	%fd16582, %fd16577, %fd12629, %fd16562;
	neg.f64 	%fd16583, %fd16527;
	ld.local.v2.f64 	{%fd16584, %fd16585}, [%rd5+2880];
	div.rn.f64 	%fd16586, %fd16583, %fd16584;
	neg.f64 	%fd16587, %fd16586;
	fma.rn.f64 	%fd16588, %fd16586, %fd16585, %fd16533;
	fma.rn.f64 	%fd16589, %fd16586, %fd12994, %fd16581;
	fma.rn.f64 	%fd16590, %fd16586, %fd12995, %fd16582;
	neg.f64 	%fd16591, %fd16528;
	div.rn.f64 	%fd16592, %fd16591, %fd2272;
	neg.f64 	%fd16593, %fd16592;
	fma.rn.f64 	%fd16594, %fd16592, %fd15888, %fd16548;
	fma.rn.f64 	%fd16595, %fd16592, %fd13047, %fd16589;
	fma.rn.f64 	%fd16596, %fd16592, %fd13048, %fd16560;
	neg.f64 	%fd16597, %fd16529;
	div.rn.f64 	%fd16598, %fd16597, %fd14877;
	neg.f64 	%fd16599, %fd16598;
	fma.rn.f64 	%fd16600, %fd16598, %fd14878, %fd16543;
	fma.rn.f64 	%fd16601, %fd16598, %fd13055, %fd16595;
	fma.rn.f64 	%fd16602, %fd16598, %fd13056, %fd16590;
	neg.f64 	%fd16603, %fd16530;
	div.rn.f64 	%fd16604, %fd16603, %fd14931;
	neg.f64 	%fd16605, %fd16604;
	fma.rn.f64 	%fd16606, %fd16604, %fd2161, %fd16532;
	fma.rn.f64 	%fd16607, %fd16604, %fd2162, %fd16588;
	fma.rn.f64 	%fd16608, %fd16604, %fd14938, %fd16535;
	fma.rn.f64 	%fd16609, %fd16604, %fd2437, %fd16539;
	fma.rn.f64 	%fd16610, %fd16604, %fd14941, %fd16580;
	fma.rn.f64 	%fd16611, %fd16604, %fd14942, %fd16600;
	fma.rn.f64 	%fd16612, %fd16604, %fd2163, %fd16546;
	fma.rn.f64 	%fd16613, %fd16604, %fd2164, %fd16550;
	fma.rn.f64 	%fd16614, %fd16604, %fd14947, %fd16551;
	fma.rn.f64 	%fd16615, %fd16604, %fd14948, %fd16601;
	neg.f64 	%fd16616, %fd16568;
	div.rn.f64 	%fd16617, %fd16616, %fd16334;
	neg.f64 	%fd16618, %fd16617;
	fma.rn.f64 	%fd16619, %fd16617, %fd2109, %fd16538;
	fma.rn.f64 	%fd16620, %fd16617, %fd2110, %fd16610;
	fma.rn.f64 	%fd16621, %fd16617, %fd13064, %fd16615;
	fma.rn.f64 	%fd16622, %fd16617, %fd13065, %fd16558;
	fma.rn.f64 	%fd16623, %fd16617, %fd2165, %fd16561;
	neg.f64 	%fd16624, %fd16606;
	div.rn.f64 	%fd16625, %fd16624, %fd12982;
	neg.f64 	%fd16626, %fd16625;
	fma.rn.f64 	%fd16627, %fd16625, %fd12971, %fd16614;
	fma.rn.f64 	%fd16628, %fd16625, %fd2107, %fd16621;
	fma.rn.f64 	%fd16629, %fd16625, %fd14973, %fd16622;
	fma.rn.f64 	%fd16630, %fd16625, %fd2167, %fd16602;
	neg.f64 	%fd16631, %fd16607;
	div.rn.f64 	%fd16632, %fd16631, %fd12993;
	neg.f64 	%fd16633, %fd16632;
	fma.rn.f64 	%fd16634, %fd16632, %fd2108, %fd16627;
	fma.rn.f64 	%fd16635, %fd16632, %fd13009, %fd16628;
	fma.rn.f64 	%fd16636, %fd16632, %fd13010, %fd16629;
	fma.rn.f64 	%fd16637, %fd16632, %fd13011, %fd16630;
	neg.f64 	%fd16638, %fd16534;
	div.rn.f64 	%fd16639, %fd16638, %fd2534;
	neg.f64 	%fd16640, %fd16639;
	fma.rn.f64 	%fd16641, %fd16639, %fd13671, %fd16609;
	fma.rn.f64 	%fd16642, %fd16639, %fd13672, %fd16547;
	fma.rn.f64 	%fd16643, %fd16639, %fd15979, %fd16613;
	fma.rn.f64 	%fd16644, %fd16639, %fd15980, %fd16635;
	fma.rn.f64 	%fd16645, %fd16639, %fd13097, %fd16553;
	neg.f64 	%fd16646, %fd16608;
	div.rn.f64 	%fd16647, %fd16646, %fd2116;
	neg.f64 	%fd16648, %fd16647;
	fma.rn.f64 	%fd16649, %fd16647, %fd12729, %fd16634;
	fma.rn.f64 	%fd16650, %fd16647, %fd13169, %fd16644;
	fma.rn.f64 	%fd16651, %fd16647, %fd13161, %fd16636;
	fma.rn.f64 	%fd16652, %fd16647, %fd15092, %fd16637;
	neg.f64 	%fd16653, %fd16536;
	div.rn.f64 	%fd16654, %fd16653, %fd15093;
	neg.f64 	%fd16655, %fd16654;
	fma.rn.f64 	%fd16656, %fd16654, %fd2456, %fd16643;
	fma.rn.f64 	%fd16657, %fd16654, %fd13361, %fd16650;
	fma.rn.f64 	%fd16658, %fd16654, %fd2457, %fd16645;
	fma.rn.f64 	%fd16659, %fd16654, %fd2541, %fd16555;
	neg.f64 	%fd16660, %fd16537;
	div.rn.f64 	%fd16661, %fd16660, %fd15101;
	neg.f64 	%fd16662, %fd16661;
	fma.rn.f64 	%fd16663, %fd16661, %fd2543, %fd16649;
	fma.rn.f64 	%fd16664, %fd16661, %fd2460, %fd16657;
	fma.rn.f64 	%fd16665, %fd16661, %fd14133, %fd16658;
	fma.rn.f64 	%fd16666, %fd16661, %fd14136, %fd16659;
	fma.rn.f64 	%fd16667, %fd16661, %fd14137, %fd16652;
	neg.f64 	%fd16668, %fd16619;
	div.rn.f64 	%fd16669, %fd16668, %fd2177;
	neg.f64 	%fd16670, %fd16669;
	fma.rn.f64 	%fd16671, %fd16669, %fd2178, %fd16656;
	fma.rn.f64 	%fd16672, %fd16669, %fd13224, %fd16664;
	fma.rn.f64 	%fd16673, %fd16669, %fd13225, %fd16623;
	neg.f64 	%fd16674, %fd16641;
	div.rn.f64 	%fd16675, %fd16674, %fd2179;
	neg.f64 	%fd16676, %fd16675;
	fma.rn.f64 	%fd16677, %fd16675, %fd2180, %fd16671;
	fma.rn.f64 	%fd16678, %fd16675, %fd2117, %fd16672;
	fma.rn.f64 	%fd16679, %fd16675, %fd2118, %fd16673;
	neg.f64 	%fd16680, %fd16540;
	div.rn.f64 	%fd16681, %fd16680, %fd12748;
	neg.f64 	%fd16682, %fd16681;
	fma.rn.f64 	%fd16683, %fd16681, %fd13211, %fd16620;
	fma.rn.f64 	%fd16684, %fd16681, %fd2466, %fd16611;
	fma.rn.f64 	%fd16685, %fd16681, %fd13199, %fd16545;
	fma.rn.f64 	%fd16686, %fd16681, %fd2467, %fd16677;
	fma.rn.f64 	%fd16687, %fd16681, %fd13218, %fd16663;
	fma.rn.f64 	%fd16688, %fd16681, %fd15137, %fd16678;
	fma.rn.f64 	%fd16689, %fd16681, %fd15138, %fd16651;
	fma.rn.f64 	%fd16690, %fd16681, %fd13193, %fd16596;
	fma.rn.f64 	%fd16691, %fd16681, %fd13227, %fd16679;
	fma.rn.f64 	%fd16692, %fd16681, %fd2181, %fd16667;
	neg.f64 	%fd16693, %fd16683;
	div.rn.f64 	%fd16694, %fd16693, %fd12751;
	neg.f64 	%fd16695, %fd16694;
	fma.rn.f64 	%fd16696, %fd16694, %fd13237, %fd16686;
	fma.rn.f64 	%fd16697, %fd16694, %fd2182, %fd16687;
	fma.rn.f64 	%fd16698, %fd16694, %fd15149, %fd16688;
	fma.rn.f64 	%fd16699, %fd16694, %fd13230, %fd16689;
	fma.rn.f64 	%fd16700, %fd16694, %fd13239, %fd16691;
	ld.local.f64 	%fd2234, [%rd5+5232];
	fma.rn.f64 	%fd16701, %fd16694, %fd2234, %fd16692;
	neg.f64 	%fd16702, %fd16542;
	div.rn.f64 	%fd16703, %fd16702, %fd12754;
	neg.f64 	%fd16704, %fd16703;
	fma.rn.f64 	%fd16705, %fd16703, %fd13273, %fd16696;
	fma.rn.f64 	%fd16706, %fd16703, %fd13274, %fd16697;
	fma.rn.f64 	%fd16707, %fd16703, %fd15160, %fd16698;
	fma.rn.f64 	%fd16708, %fd16703, %fd2474, %fd16699;
	fma.rn.f64 	%fd16709, %fd16703, %fd13277, %fd16700;
	fma.rn.f64 	%fd16710, %fd16703, %fd13278, %fd16701;
	neg.f64 	%fd16711, %fd16684;
	div.rn.f64 	%fd16712, %fd16711, %fd13327;
	neg.f64 	%fd16713, %fd16712;
	ld.local.f64 	%fd16714, [%rd5+5520];
	fma.rn.f64 	%fd16715, %fd16712, %fd16714, %fd16705;
	fma.rn.f64 	%fd16716, %fd16712, %fd13340, %fd16706;
	fma.rn.f64 	%fd16717, %fd16712, %fd2478, %fd16707;
	fma.rn.f64 	%fd16718, %fd16712, %fd13341, %fd16708;
	fma.rn.f64 	%fd16719, %fd16712, %fd13323, %fd16690;
	fma.rn.f64 	%fd16720, %fd16712, %fd2120, %fd16709;
	fma.rn.f64 	%fd16721, %fd16712, %fd15196, %fd16710;
	neg.f64 	%fd16722, %fd16573;
	div.rn.f64 	%fd16723, %fd16722, %fd2236;
	neg.f64 	%fd16724, %fd16723;
	fma.rn.f64 	%fd16725, %fd16723, %fd14153, %fd16717;
	fma.rn.f64 	%fd16726, %fd16723, %fd14154, %fd16665;
	fma.rn.f64 	%fd16727, %fd16723, %fd2195, %fd16666;
	fma.rn.f64 	%fd16728, %fd16723, %fd2196, %fd16575;
	fma.rn.f64 	%fd16729, %fd16723, %fd13343, %fd16720;
	neg.f64 	%fd16730, %fd16685;
	div.rn.f64 	%fd16731, %fd16730, %fd2121;
	neg.f64 	%fd16732, %fd16731;
	fma.rn.f64 	%fd16733, %fd16731, %fd2123, %fd16715;
	fma.rn.f64 	%fd16734, %fd16731, %fd2124, %fd16725;
	fma.rn.f64 	%fd16735, %fd16731, %fd2122, %fd16726;
	fma.rn.f64 	%fd16736, %fd16731, %fd2197, %fd16727;
	fma.rn.f64 	%fd16737, %fd16731, %fd2198, %fd16718;
	fma.rn.f64 	%fd16738, %fd16731, %fd13368, %fd16729;
	fma.rn.f64 	%fd16739, %fd16731, %fd13357, %fd16721;
	neg.f64 	%fd16740, %fd16612;
	div.rn.f64 	%fd16741, %fd16740, %fd2199;
	neg.f64 	%fd16742, %fd16741;
	fma.rn.f64 	%fd16743, %fd16741, %fd13377, %fd16594;
	fma.rn.f64 	%fd16744, %fd16741, %fd13441, %fd16733;
	fma.rn.f64 	%fd16745, %fd16741, %fd2200, %fd16716;
	fma.rn.f64 	%fd16746, %fd16741, %fd2201, %fd16734;
	fma.rn.f64 	%fd16747, %fd16741, %fd13443, %fd16735;
	fma.rn.f64 	%fd16748, %fd16741, %fd13444, %fd16736;
	fma.rn.f64 	%fd16749, %fd16741, %fd2127, %fd16737;
	fma.rn.f64 	%fd16750, %fd16741, %fd2128, %fd16738;
	ld.local.f64 	%fd2235, [%rd5+5920];
	fma.rn.f64 	%fd16751, %fd16741, %fd2235, %fd16739;
	neg.f64 	%fd16752, %fd16642;
	div.rn.f64 	%fd16753, %fd16752, %fd15618;
	neg.f64 	%fd16754, %fd16753;
	fma.rn.f64 	%fd16755, %fd16753, %fd13663, %fd16549;
	fma.rn.f64 	%fd16756, %fd16753, %fd13683, %fd16744;
	fma.rn.f64 	%fd16757, %fd16753, %fd2566, %fd16746;
	fma.rn.f64 	%fd16758, %fd16753, %fd13679, %fd16747;
	fma.rn.f64 	%fd16759, %fd16753, %fd2567, %fd16554;
	fma.rn.f64 	%fd16760, %fd16753, %fd13666, %fd12809;
	fma.rn.f64 	%fd16761, %fd16753, %fd15628, %fd16749;
	fma.rn.f64 	%fd16762, %fd16753, %fd15629, %fd16719;
	fma.rn.f64 	%fd16763, %fd16753, %fd13684, %fd16750;
	fma.rn.f64 	%fd16764, %fd16753, %fd13667, %fd16751;
	neg.f64 	%fd16765, %fd16743;
	div.rn.f64 	%fd16766, %fd16765, %fd2203;
	neg.f64 	%fd16767, %fd16766;
	fma.rn.f64 	%fd16768, %fd16766, %fd2138, %fd16756;
	fma.rn.f64 	%fd16769, %fd16766, %fd2139, %fd16745;
	fma.rn.f64 	%fd16770, %fd16766, %fd13904, %fd16757;
	fma.rn.f64 	%fd16771, %fd16766, %fd13905, %fd16758;
	fma.rn.f64 	%fd16772, %fd16766, %fd2204, %fd16748;
	fma.rn.f64 	%fd16773, %fd16766, %fd2205, %fd16761;
	fma.rn.f64 	%fd16774, %fd16766, %fd13876, %fd16762;
	fma.rn.f64 	%fd16775, %fd16766, %fd13908, %fd16763;
	fma.rn.f64 	%fd16776, %fd16766, %fd13909, %fd16764;
	neg.f64 	%fd16777, %fd16755;
	div.rn.f64 	%fd16778, %fd16777, %fd14081;
	neg.f64 	%fd16779, %fd16778;
	fma.rn.f64 	%fd16780, %fd16778, %fd2572, %fd16768;
	fma.rn.f64 	%fd16781, %fd16778, %fd14093, %fd16769;
	fma.rn.f64 	%fd16782, %fd16778, %fd2573, %fd16770;
	fma.rn.f64 	%fd16783, %fd16778, %fd2487, %fd16771;
	fma.rn.f64 	%fd16784, %fd16778, %fd14085, %fd16759;
	fma.rn.f64 	%fd16785, %fd16778, %fd14096, %fd16772;
	fma.rn.f64 	%fd16786, %fd16778, %fd2575, %fd16760;
	fma.rn.f64 	%fd16787, %fd16778, %fd2489, %fd16556;
	fma.rn.f64 	%fd16788, %fd16778, %fd14097, %fd16773;
	fma.rn.f64 	%fd16789, %fd16778, %fd2490, %fd16774;
	fma.rn.f64 	%fd16790, %fd16778, %fd2577, %fd16775;
	fma.rn.f64 	%fd16791, %fd16778, %fd2491, %fd16776;
	fma.rn.f64 	%fd16792, %fd16778, %fd13935, %fd16563;
	neg.f64 	%fd16793, %fd16780;
	div.rn.f64 	%fd16794, %fd16793, %fd14316;
	neg.f64 	%fd16795, %fd16794;
	fma.rn.f64 	%fd16796, %fd16794, %fd14317, %fd16781;
	fma.rn.f64 	%fd16797, %fd16794, %fd2147, %fd16782;
	fma.rn.f64 	%fd16798, %fd16794, %fd2148, %fd16783;
	fma.rn.f64 	%fd16799, %fd16794, %fd14318, %fd16784;
	fma.rn.f64 	%fd16800, %fd16794, %fd14319, %fd16785;
	fma.rn.f64 	%fd16801, %fd16794, %fd2211, %fd16786;
	fma.rn.f64 	%fd16802, %fd16794, %fd2212, %fd16787;
	fma.rn.f64 	%fd16803, %fd16794, %fd2146, %fd16728;
	fma.rn.f64 	%fd16804, %fd16794, %fd2149, %fd16788;
	fma.rn.f64 	%fd16805, %fd16794, %fd2150, %fd16789;
	fma.rn.f64 	%fd16806, %fd16794, %fd2151, %fd16790;
	fma.rn.f64 	%fd16807, %fd16794, %fd14322, %fd16791;
	fma.rn.f64 	%fd16808, %fd16794, %fd14323, %fd16792;
	neg.f64 	%fd16809, %fd16796;
	div.rn.f64 	%fd16810, %fd16809, %fd14557;
	neg.f64 	%fd16811, %fd16810;
	fma.rn.f64 	%fd16812, %fd16810, %fd14558, %fd16797;
	fma.rn.f64 	%fd16813, %fd16810, %fd2222, %fd16798;
	fma.rn.f64 	%fd16814, %fd16810, %fd2223, %fd16799;
	fma.rn.f64 	%fd16815, %fd16810, %fd2152, %fd16800;
	fma.rn.f64 	%fd16816, %fd16810, %fd2153, %fd16801;
	fma.rn.f64 	%fd16817, %fd16810, %fd2154, %fd16802;
	fma.rn.f64 	%fd16818, %fd16810, %fd2155, %fd16803;
	fma.rn.f64 	%fd16819, %fd16810, %fd14561, %fd16804;
	fma.rn.f64 	%fd16820, %fd16810, %fd14355, %fd16559;
	fma.rn.f64 	%fd16821, %fd16810, %fd2224, %fd16805;
	fma.rn.f64 	%fd16822, %fd16810, %fd2225, %fd16806;
	fma.rn.f64 	%fd16823, %fd16810, %fd14564, %fd16807;
	fma.rn.f64 	%fd16824, %fd16810, %fd14565, %fd16808;
	neg.f64 	%fd16825, %fd16812;
	div.rn.f64 	%fd16826, %fd16825, %fd15342;
	neg.f64 	%fd16827, %fd16826;
	fma.rn.f64 	%fd16828, %fd16826, %fd2583, %fd16813;
	fma.rn.f64 	%fd16829, %fd16826, %fd15343, %fd16814;
	fma.rn.f64 	%fd16830, %fd16826, %fd15344, %fd16815;
	fma.rn.f64 	%fd16831, %fd16826, %fd15345, %fd16816;
	fma.rn.f64 	%fd16832, %fd16826, %fd15346, %fd16817;
	fma.rn.f64 	%fd16833, %fd16826, %fd2498, %fd16818;
	fma.rn.f64 	%fd16834, %fd16826, %fd2586, %fd16819;
	fma.rn.f64 	%fd16835, %fd16826, %fd2499, %fd16820;
	fma.rn.f64 	%fd16836, %fd16826, %fd15347, %fd16821;
	fma.rn.f64 	%fd16837, %fd16826, %fd15348, %fd16822;
	fma.rn.f64 	%fd16838, %fd16826, %fd15349, %fd16823;
	fma.rn.f64 	%fd16839, %fd16826, %fd15350, %fd16824;
	neg.f64 	%fd16840, %fd16828;
	div.rn.f64 	%fd16841, %fd16840, %fd2252;
	neg.f64 	%fd16842, %fd16841;
	fma.rn.f64 	%fd16843, %fd16841, %fd15714, %fd16829;
	fma.rn.f64 	%fd16844, %fd16841, %fd15715, %fd16830;
	fma.rn.f64 	%fd16845, %fd16841, %fd15716, %fd16831;
	fma.rn.f64 	%fd16846, %fd16841, %fd15717, %fd16832;
	fma.rn.f64 	%fd16847, %fd16841, %fd15718, %fd16833;
	fma.rn.f64 	%fd16848, %fd16841, %fd2592, %fd16834;
	fma.rn.f64 	%fd16849, %fd16841, %fd15719, %fd16835;
	fma.rn.f64 	%fd16850, %fd16841, %fd15720, %fd16836;
	fma.rn.f64 	%fd16851, %fd16841, %fd15721, %fd16837;
	fma.rn.f64 	%fd16852, %fd16841, %fd15722, %fd16838;
	fma.rn.f64 	%fd16853, %fd16841, %fd15723, %fd16839;
	neg.f64 	%fd16854, %fd16843;
	div.rn.f64 	%fd16855, %fd16854, %fd2213;
	neg.f64 	%fd16856, %fd16855;
	fma.rn.f64 	%fd16857, %fd16855, %fd2214, %fd16844;
	fma.rn.f64 	%fd16858, %fd16855, %fd2215, %fd16845;
	fma.rn.f64 	%fd16859, %fd16855, %fd2216, %fd16846;
	fma.rn.f64 	%fd16860, %fd16855, %fd2217, %fd16847;
	fma.rn.f64 	%fd16861, %fd16855, %fd2218, %fd16848;
	fma.rn.f64 	%fd16862, %fd16855, %fd16245, %fd16849;
	fma.rn.f64 	%fd16863, %fd16855, %fd16246, %fd16850;
	fma.rn.f64 	%fd16864, %fd16855, %fd2219, %fd16851;
	fma.rn.f64 	%fd16865, %fd16855, %fd2220, %fd16852;
	fma.rn.f64 	%fd16866, %fd16855, %fd2345, %fd16853;
	neg.f64 	%fd16867, %fd16857;
	div.rn.f64 	%fd16868, %fd16867, %fd2226;
	neg.f64 	%fd16869, %fd16868;
	fma.rn.f64 	%fd2597, %fd16868, %fd2227, %fd16858;
	fma.rn.f64 	%fd2506, %fd16868, %fd2228, %fd16859;
	fma.rn.f64 	%fd2599, %fd16868, %fd2229, %fd16860;
	fma.rn.f64 	%fd2507, %fd16868, %fd2230, %fd16861;
	fma.rn.f64 	%fd16870, %fd16868, %fd2231, %fd16862;
	fma.rn.f64 	%fd16871, %fd16868, %fd16522, %fd16863;
	fma.rn.f64 	%fd2601, %fd16868, %fd16523, %fd16864;
	fma.rn.f64 	%fd2509, %fd16868, %fd2232, %fd16865;
	fma.rn.f64 	%fd2602, %fd16868, %fd2233, %fd16866;
	st.local.v2.f64 	[%rd5+9488], {%fd16567, %fd16572};
	st.local.v2.f64 	[%rd5+9504], {%fd16578, %fd16587};
	st.local.v2.f64 	[%rd5+9520], {%fd16593, %fd16599};
	st.local.v2.f64 	[%rd5+9536], {%fd16605, %fd16618};
	st.local.v2.f64 	[%rd5+9552], {%fd16626, %fd16633};
	st.local.v2.f64 	[%rd5+9568], {%fd16640, %fd16648};
	st.local.v2.f64 	[%rd5+9584], {%fd16655, %fd16662};
	st.local.v2.f64 	[%rd5+9600], {%fd16670, %fd16676};
	st.local.v2.f64 	[%rd5+9616], {%fd16682, %fd16695};
	st.local.v2.f64 	[%rd5+9632], {%fd16704, %fd16713};
	st.local.v2.f64 	[%rd5+9648], {%fd16724, %fd16732};
	st.local.v2.f64 	[%rd5+9664], {%fd16742, %fd16754};
	st.local.v2.f64 	[%rd5+9680], {%fd16767, %fd16779};
	st.local.v2.f64 	[%rd5+9696], {%fd16795, %fd16811};
	st.local.v2.f64 	[%rd5+9712], {%fd16827, %fd16842};
	st.local.v2.f64 	[%rd5+9728], {%fd16856, %fd16869};
	st.local.v2.f64 	[%rd5+9744], {%fd2597, %fd2506};
	st.local.v2.f64 	[%rd5+9760], {%fd2599, %fd2507};
	st.local.v2.f64 	[%rd5+9776], {%fd16870, %fd16871};
	st.local.v2.f64 	[%rd5+9792], {%fd2601, %fd2509};
	ld.local.v2.f64 	{%fd16872, %fd16873}, [%rd5+9824];
	ld.local.v2.f64 	{%fd16874, %fd16875}, [%rd5+9840];
	ld.local.v2.f64 	{%fd16876, %fd16877}, [%rd5+9856];
	ld.local.v2.f64 	{%fd16878, %fd16879}, [%rd5+9872];
	ld.local.v2.f64 	{%fd16880, %fd16881}, [%rd5+9888];
	ld.local.v2.f64 	{%fd16882, %fd16883}, [%rd5+9904];
	ld.local.v2.f64 	{%fd16884, %fd16885}, [%rd5+9920];
	ld.local.f64 	%fd16886, [%rd5+9944];
	ld.local.v2.f64 	{%fd16887, %fd16888}, [%rd5+9952];
	ld.local.v2.f64 	{%fd16889, %fd16890}, [%rd5+9968];
	ld.local.v2.f64 	{%fd16891, %fd16892}, [%rd5+9984];
	neg.f64 	%fd16893, %fd16564;
	div.rn.f64 	%fd16894, %fd16893, %fd12587;
	neg.f64 	%fd16895, %fd16894;
	ld.local.v2.f64 	{%fd16896, %fd16897}, [%rd5+2288];
	fma.rn.f64 	%fd16898, %fd16894, %fd16896, %fd16886;
	fma.rn.f64 	%fd16899, %fd16894, %fd16897, %fd16888;
	neg.f64 	%fd16900, %fd16872;
	div.rn.f64 	%fd16901, %fd16900, %fd12607;
	neg.f64 	%fd16902, %fd16901;
	fma.rn.f64 	%fd16903, %fd16901, %fd12606, %fd16887;
	fma.rn.f64 	%fd16904, %fd16901, %fd12849, %fd16889;
	neg.f64 	%fd16905, %fd16873;
	div.rn.f64 	%fd16906, %fd16905, %fd14821;
	neg.f64 	%fd16907, %fd16906;
	fma.rn.f64 	%fd16908, %fd16906, %fd14822, %fd16876;
	fma.rn.f64 	%fd16909, %fd16906, %fd14828, %fd16881;
	neg.f64 	%fd16910, %fd16874;
	div.rn.f64 	%fd16911, %fd16910, %fd2184;
	neg.f64 	%fd16912, %fd16911;
	fma.rn.f64 	%fd16913, %fd16911, %fd15215, %fd16878;
	fma.rn.f64 	%fd16914, %fd16911, %fd2132, %fd16882;
	fma.rn.f64 	%fd16915, %fd16911, %fd13503, %fd16883;
	fma.rn.f64 	%fd16916, %fd16911, %fd13505, %fd12811;
	fma.rn.f64 	%fd16917, %fd16911, %fd13506, %fd16899;
	fma.rn.f64 	%fd16918, %fd16911, %fd2189, %fd16904;
	fma.rn.f64 	%fd16919, %fd16911, %fd15587, %fd16892;
	neg.f64 	%fd16920, %fd16875;
	div.rn.f64 	%fd16921, %fd16920, %fd13466;
	neg.f64 	%fd16922, %fd16921;
	fma.rn.f64 	%fd16923, %fd16921, %fd13502, %fd16913;
	fma.rn.f64 	%fd16924, %fd16921, %fd13449, %fd16880;
	fma.rn.f64 	%fd16925, %fd16921, %fd2131, %fd16909;
	fma.rn.f64 	%fd16926, %fd16921, %fd2133, %fd16914;
	fma.rn.f64 	%fd16927, %fd16921, %fd13504, %fd16915;
	fma.rn.f64 	%fd16928, %fd16921, %fd13480, %fd16884;
	fma.rn.f64 	%fd16929, %fd16921, %fd2558, %fd16916;
	fma.rn.f64 	%fd16930, %fd16921, %fd15598, %fd16898;
	fma.rn.f64 	%fd16931, %fd16921, %fd13508, %fd16917;
	fma.rn.f64 	%fd16932, %fd16921, %fd13511, %fd16918;
	fma.rn.f64 	%fd16933, %fd16921, %fd13497, %fd16891;
	fma.rn.f64 	%fd16934, %fd16921, %fd2561, %fd16919;
	neg.f64 	%fd16935, %fd16908;
	div.rn.f64 	%fd16936, %fd16935, %fd15618;
	neg.f64 	%fd16937, %fd16936;
	fma.rn.f64 	%fd16938, %fd16936, %fd13663, %fd16877;
	fma.rn.f64 	%fd16939, %fd16936, %fd13683, %fd16879;
	fma.rn.f64 	%fd16940, %fd16936, %fd2566, %fd16925;
	fma.rn.f64 	%fd16941, %fd16936, %fd13679, %fd16926;
	fma.rn.f64 	%fd16942, %fd16936, %fd2567, %fd16927;
	fma.rn.f64 	%fd16943, %fd16936, %fd13666, %fd16885;
	fma.rn.f64 	%fd16944, %fd16936, %fd15628, %fd16903;
	fma.rn.f64 	%fd16945, %fd16936, %fd15629, %fd16932;
	fma.rn.f64 	%fd16946, %fd16936, %fd13684, %fd16890;
	fma.rn.f64 	%fd16947, %fd16936, %fd13667, %fd16933;
	neg.f64 	%fd16948, %fd16938;
	div.rn.f64 	%fd16949, %fd16948, %fd14081;
	neg.f64 	%fd16950, %fd16949;
	fma.rn.f64 	%fd16951, %fd16949, %fd2572, %fd16939;
	fma.rn.f64 	%fd16952, %fd16949, %fd14093, %fd16924;
	fma.rn.f64 	%fd16953, %fd16949, %fd2573, %fd16940;
	fma.rn.f64 	%fd16954, %fd16949, %fd2487, %fd16941;
	fma.rn.f64 	%fd16955, %fd16949, %fd14085, %fd16942;
	fma.rn.f64 	%fd16956, %fd16949, %fd14096, %fd16928;
	fma.rn.f64 	%fd16957, %fd16949, %fd2575, %fd16943;
	fma.rn.f64 	%fd16958, %fd16949, %fd2489, %fd16929;
	fma.rn.f64 	%fd16959, %fd16949, %fd14097, %fd16944;
	fma.rn.f64 	%fd16960, %fd16949, %fd2490, %fd16945;
	fma.rn.f64 	%fd16961, %fd16949, %fd2577, %fd16946;
	fma.rn.f64 	%fd16962, %fd16949, %fd2491, %fd16947;
	fma.rn.f64 	%fd16963, %fd16949, %fd13935, %fd16934;
	neg.f64 	%fd16964, %fd16923;
	div.rn.f64 	%fd16965, %fd16964, %fd2206;
	neg.f64 	%fd16966, %fd16965;
	fma.rn.f64 	%fd16967, %fd16965, %fd2142, %fd16951;
	fma.rn.f64 	%fd16968, %fd16965, %fd2143, %fd16952;
	fma.rn.f64 	%fd16969, %fd16965, %fd14198, %fd16953;
	fma.rn.f64 	%fd16970, %fd16965, %fd14199, %fd16954;
	fma.rn.f64 	%fd16971, %fd16965, %fd2207, %fd16955;
	fma.rn.f64 	%fd16972, %fd16965, %fd2208, %fd16956;
	fma.rn.f64 	%fd16973, %fd16965, %fd14112, %fd16957;
	fma.rn.f64 	%fd16974, %fd16965, %fd14180, %fd16958;
	fma.rn.f64 	%fd16975, %fd16965, %fd2140, %fd16930;
	fma.rn.f64 	%fd16976, %fd16965, %fd2144, %fd16959;
	fma.rn.f64 	%fd16977, %fd16965, %fd2141, %fd16931;
	fma.rn.f64 	%fd16978, %fd16965, %fd2145, %fd16960;
	fma.rn.f64 	%fd16979, %fd16965, %fd2209, %fd16961;
	fma.rn.f64 	%fd16980, %fd16965, %fd2210, %fd16962;
	fma.rn.f64 	%fd16981, %fd16965, %fd2221, %fd16963;
	neg.f64 	%fd16982, %fd16967;
	div.rn.f64 	%fd16983, %fd16982, %fd14316;
	neg.f64 	%fd16984, %fd16983;
	fma.rn.f64 	%fd16985, %fd16983, %fd14317, %fd16968;
	fma.rn.f64 	%fd16986, %fd16983, %fd2147, %fd16969;
	fma.rn.f64 	%fd16987, %fd16983, %fd2148, %fd16970;
	fma.rn.f64 	%fd16988, %fd16983, %fd14318, %fd16971;
	fma.rn.f64 	%fd16989, %fd16983, %fd14319, %fd16972;
	fma.rn.f64 	%fd16990, %fd16983, %fd2211, %fd16973;
	fma.rn.f64 	%fd16991, %fd16983, %fd2212, %fd16974;
	fma.rn.f64 	%fd16992, %fd16983, %fd2146, %fd16975;
	fma.rn.f64 	%fd16993, %fd16983, %fd2149, %fd16976;
	fma.rn.f64 	%fd16994, %fd16983, %fd2150, %fd16978;
	fma.rn.f64 	%fd16995, %fd16983, %fd2151, %fd16979;
	fma.rn.f64 	%fd16996, %fd16983, %fd14322, %fd16980;
	fma.rn.f64 	%fd16997, %fd16983, %fd14323, %fd16981;
	neg.f64 	%fd16998, %fd16985;
	div.rn.f64 	%fd16999, %fd16998, %fd14557;
	neg.f64 	%fd17000, %fd16999;
	fma.rn.f64 	%fd17001, %fd16999, %fd14558, %fd16986;
	fma.rn.f64 	%fd17002, %fd16999, %fd2222, %fd16987;
	fma.rn.f64 	%fd17003, %fd16999, %fd2223, %fd16988;
	fma.rn.f64 	%fd17004, %fd16999, %fd2152, %fd16989;
	fma.rn.f64 	%fd17005, %fd16999, %fd2153, %fd16990;
	fma.rn.f64 	%fd17006, %fd16999, %fd2154, %fd16991;
	fma.rn.f64 	%fd17007, %fd16999, %fd2155, %fd16992;
	fma.rn.f64 	%fd17008, %fd16999, %fd14561, %fd16993;
	fma.rn.f64 	%fd17009, %fd16999, %fd14355, %fd16977;
	fma.rn.f64 	%fd17010, %fd16999, %fd2224, %fd16994;
	fma.rn.f64 	%fd17011, %fd16999, %fd2225, %fd16995;
	fma.rn.f64 	%fd17012, %fd16999, %fd14564, %fd16996;
	fma.rn.f64 	%fd17013, %fd16999, %fd14565, %fd16997;
	neg.f64 	%fd17014, %fd17001;
	div.rn.f64 	%fd17015, %fd17014, %fd15342;
	neg.f64 	%fd17016, %fd17015;
	fma.rn.f64 	%fd17017, %fd17015, %fd2583, %fd17002;
	fma.rn.f64 	%fd17018, %fd17015, %fd15343, %fd17003;
	fma.rn.f64 	%fd17019, %fd17015, %fd15344, %fd17004;
	fma.rn.f64 	%fd17020, %fd17015, %fd15345, %fd17005;
	fma.rn.f64 	%fd17021, %fd17015, %fd15346, %fd17006;
	fma.rn.f64 	%fd17022, %fd17015, %fd2498, %fd17007;
	fma.rn.f64 	%fd17023, %fd17015, %fd2586, %fd17008;
	fma.rn.f64 	%fd17024, %fd17015, %fd2499, %fd17009;
	fma.rn.f64 	%fd17025, %fd17015, %fd15347, %fd17010;
	fma.rn.f64 	%fd17026, %fd17015, %fd15348, %fd17011;
	fma.rn.f64 	%fd17027, %fd17015, %fd15349, %fd17012;
	fma.rn.f64 	%fd17028, %fd17015, %fd15350, %fd17013;
	neg.f64 	%fd17029, %fd17017;
	div.rn.f64 	%fd17030, %fd17029, %fd2252;
	neg.f64 	%fd17031, %fd17030;
	fma.rn.f64 	%fd17032, %fd17030, %fd15714, %fd17018;
	fma.rn.f64 	%fd17033, %fd17030, %fd15715, %fd17019;
	fma.rn.f64 	%fd17034, %fd17030, %fd15716, %fd17020;
	fma.rn.f64 	%fd17035, %fd17030, %fd15717, %fd17021;
	fma.rn.f64 	%fd17036, %fd17030, %fd15718, %fd17022;
	fma.rn.f64 	%fd17037, %fd17030, %fd2592, %fd17023;
	fma.rn.f64 	%fd17038, %fd17030, %fd15719, %fd17024;
	fma.rn.f64 	%fd17039, %fd17030, %fd15720, %fd17025;
	fma.rn.f64 	%fd17040, %fd17030, %fd15721, %fd17026;
	fma.rn.f64 	%fd17041, %fd17030, %fd15722, %fd17027;
	fma.rn.f64 	%fd17042, %fd17030, %fd15723, %fd17028;
	neg.f64 	%fd17043, %fd17032;
	div.rn.f64 	%fd17044, %fd17043, %fd2213;
	neg.f64 	%fd17045, %fd17044;
	fma.rn.f64 	%fd17046, %fd17044, %fd2214, %fd17033;
	fma.rn.f64 	%fd17047, %fd17044, %fd2215, %fd17034;
	fma.rn.f64 	%fd17048, %fd17044, %fd2216, %fd17035;
	fma.rn.f64 	%fd17049, %fd17044, %fd2217, %fd17036;
	fma.rn.f64 	%fd17050, %fd17044, %fd2218, %fd17037;
	fma.rn.f64 	%fd17051, %fd17044, %fd16245, %fd17038;
	fma.rn.f64 	%fd17052, %fd17044, %fd16246, %fd17039;
	fma.rn.f64 	%fd17053, %fd17044, %fd2219, %fd17040;
	fma.rn.f64 	%fd17054, %fd17044, %fd2220, %fd17041;
	fma.rn.f64 	%fd17055, %fd17044, %fd2345, %fd17042;
	neg.f64 	%fd17056, %fd17046;
	div.rn.f64 	%fd17057, %fd17056, %fd2226;
	neg.f64 	%fd17058, %fd17057;
	fma.rn.f64 	%fd17059, %fd17057, %fd2227, %fd17047;
	fma.rn.f64 	%fd17060, %fd17057, %fd2228, %fd17048;
	fma.rn.f64 	%fd17061, %fd17057, %fd2229, %fd17049;
	fma.rn.f64 	%fd17062, %fd17057, %fd2230, %fd17050;
	fma.rn.f64 	%fd17063, %fd17057, %fd2231, %fd17051;
	fma.rn.f64 	%fd17064, %fd17057, %fd16522, %fd17052;
	fma.rn.f64 	%fd17065, %fd17057, %fd16523, %fd17053;
	fma.rn.f64 	%fd17066, %fd17057, %fd2232, %fd17054;
	fma.rn.f64 	%fd17067, %fd17057, %fd2233, %fd17055;
	neg.f64 	%fd17068, %fd17059;
	div.rn.f64 	%fd17069, %fd17068, %fd2597;
	neg.f64 	%fd17070, %fd17069;
	fma.rn.f64 	%fd2510, %fd17069, %fd2506, %fd17060;
	fma.rn.f64 	%fd2604, %fd17069, %fd2599, %fd17061;
	fma.rn.f64 	%fd2512, %fd17069, %fd2507, %fd17062;
	fma.rn.f64 	%fd17071, %fd17069, %fd16870, %fd17063;
	fma.rn.f64 	%fd17072, %fd17069, %fd16871, %fd17064;
	fma.rn.f64 	%fd2606, %fd17069, %fd2601, %fd17065;
	fma.rn.f64 	%fd2514, %fd17069, %fd2509, %fd17066;
	fma.rn.f64 	%fd2607, %fd17069, %fd2602, %fd17067;
	st.local.v2.f64 	[%rd5+9808], {%fd2602, %fd16895};
	st.local.v2.f64 	[%rd5+9824], {%fd16902, %fd16907};
	st.local.v2.f64 	[%rd5+9840], {%fd16912, %fd16922};
	st.local.v2.f64 	[%rd5+9856], {%fd16937, %fd16950};
	st.local.v2.f64 	[%rd5+9872], {%fd16966, %fd16984};
	st.local.v2.f64 	[%rd5+9888], {%fd17000, %fd17016};
	st.local.v2.f64 	[%rd5+9904], {%fd17031, %fd17045};
	st.local.v2.f64 	[%rd5+9920], {%fd17058, %fd17070};
	st.local.v2.f64 	[%rd5+9936], {%fd2510, %fd2604};
	st.local.v2.f64 	[%rd5+9952], {%fd2512, %fd17071};
	st.local.v2.f64 	[%rd5+9968], {%fd17072, %fd2606};
	st.local.v2.f64 	[%rd5+9984], {%fd2514, %fd2607};
	ld.local.v2.f64 	{%fd17073, %fd17074}, [%rd5+10000];
	ld.local.v2.f64 	{%fd17075, %fd17076}, [%rd5+10016];
	ld.local.v2.f64 	{%fd17077, %fd17078}, [%rd5+10032];
	ld.local.v2.f64 	{%fd17079, %fd17080}, [%rd5+10048];
	ld.local.v2.f64 	{%fd17081, %fd17082}, [%rd5+10064];
	ld.local.v2.f64 	{%fd17083, %fd17084}, [%rd5+10080];
	ld.local.f64 	%fd17085, [%rd5+10104];
	ld.local.v2.f64 	{%fd17086, %fd17087}, [%rd5+10112];
	ld.local.v2.f64 	{%fd17088, %fd17089}, [%rd5+10128];
	ld.local.f64 	%fd17090, [%rd5+10144];
	neg.f64 	%fd17091, %fd17073;
	div.rn.f64 	%fd17092, %fd17091, %fd2175;
	neg.f64 	%fd17093, %fd17092;
	fma.rn.f64 	%fd17094, %fd17092, %fd2176, %fd17081;
	fma.rn.f64 	%fd17095, %fd17092, %fd13478, %fd17082;
	fma.rn.f64 	%fd17096, %fd17092, %fd13479, %fd12813;
	fma.rn.f64 	%fd17097, %fd17092, %fd2187, %fd17087;
	fma.rn.f64 	%fd17098, %fd17092, %fd2188, %fd17090;
	neg.f64 	%fd17099, %fd17074;
	div.rn.f64 	%fd17100, %fd17099, %fd2236;
	neg.f64 	%fd17101, %fd17100;
	fma.rn.f64 	%fd17102, %fd17100, %fd14153, %fd17079;
	fma.rn.f64 	%fd17103, %fd17100, %fd14154, %fd17080;
	fma.rn.f64 	%fd17104, %fd17100, %fd2195, %fd17095;
	fma.rn.f64 	%fd17105, %fd17100, %fd2196, %fd17096;
	fma.rn.f64 	%fd17106, %fd17100, %fd13343, %fd17088;
	neg.f64 	%fd17107, %fd17075;
	div.rn.f64 	%fd17108, %fd17107, %fd13466;
	neg.f64 	%fd17109, %fd17108;
	fma.rn.f64 	%fd17110, %fd17108, %fd13502, %fd17076;
	fma.rn.f64 	%fd17111, %fd17108, %fd13449, %fd17078;
	fma.rn.f64 	%fd17112, %fd17108, %fd2131, %fd17102;
	fma.rn.f64 	%fd17113, %fd17108, %fd2133, %fd17103;
	fma.rn.f64 	%fd17114, %fd17108, %fd13504, %fd17094;
	fma.rn.f64 	%fd17115, %fd17108, %fd13480, %fd17104;
	fma.rn.f64 	%fd17116, %fd17108, %fd2558, %fd17084;
	fma.rn.f64 	%fd17117, %fd17108, %fd15598, %fd17105;
	fma.rn.f64 	%fd17118, %fd17108, %fd13508, %fd17086;
	fma.rn.f64 	%fd17119, %fd17108, %fd13511, %fd17097;
	fma.rn.f64 	%fd17120, %fd17108, %fd13497, %fd17089;
	fma.rn.f64 	%fd17121, %fd17108, %fd2561, %fd17098;
	neg.f64 	%fd17122, %fd17110;
	div.rn.f64 	%fd17123, %fd17122, %fd2206;
	neg.f64 	%fd17124, %fd17123;
	fma.rn.f64 	%fd17125, %fd17123, %fd2142, %fd17077;
	fma.rn.f64 	%fd17126, %fd17123, %fd2143, %fd17111;
	fma.rn.f64 	%fd17127, %fd17123, %fd14198, %fd17112;
	fma.rn.f64 	%fd17128, %fd17123, %fd14199, %fd17113;
	fma.rn.f64 	%fd17129, %fd17123, %fd2207, %fd17114;
	fma.rn.f64 	%fd17130, %fd17123, %fd2208, %fd17115;
	fma.rn.f64 	%fd17131, %fd17123, %fd14112, %fd17083;
	fma.rn.f64 	%fd17132, %fd17123, %fd14180, %fd17116;
	fma.rn.f64 	%fd17133, %fd17123, %fd2140, %fd17117;
	fma.rn.f64 	%fd17134, %fd17123, %fd2144, %fd17085;
	fma.rn.f64 	%fd17135, %fd17123, %fd2141, %fd17118;
	fma.rn.f64 	%fd17136, %fd17123, %fd2145, %fd17119;
	fma.rn.f64 	%fd17137, %fd17123, %fd2209, %fd17106;
	fma.rn.f64 	%fd17138, %fd17123, %fd2210, %fd17120;
	fma.rn.f64 	%fd17139, %fd17123, %fd2221, %fd17121;
	neg.f64 	%fd17140, %fd17125;
	div.rn.f64 	%fd17141, %fd17140, %fd14316;
	neg.f64 	%fd17142, %fd17141;
	fma.rn.f64 	%fd17143, %fd17141, %fd14317, %fd17126;
	fma.rn.f64 	%fd17144, %fd17141, %fd2147, %fd17127;
	fma.rn.f64 	%fd17145, %fd17141, %fd2148, %fd17128;
	fma.rn.f64 	%fd17146, %fd17141, %fd14318, %fd17129;
	fma.rn.f64 	%fd17147, %fd17141, %fd14319, %fd17130;
	fma.rn.f64 	%fd17148, %fd17141, %fd2211, %fd17131;
	fma.rn.f64 	%fd17149, %fd17141, %fd2212, %fd17132;
	fma.rn.f64 	%fd17150, %fd17141, %fd2146, %fd17133;
	fma.rn.f64 	%fd17151, %fd17141, %fd2149, %fd17134;
	fma.rn.f64 	%fd17152, %fd17141, %fd2150, %fd17136;
	fma.rn.f64 	%fd17153, %fd17141, %fd2151, %fd17137;
	fma.rn.f64 	%fd17154, %fd17141, %fd14322, %fd17138;
	fma.rn.f64 	%fd17155, %fd17141, %fd14323, %fd17139;
	neg.f64 	%fd17156, %fd17143;
	div.rn.f64 	%fd17157, %fd17156, %fd14557;
	neg.f64 	%fd17158, %fd17157;
	fma.rn.f64 	%fd17159, %fd17157, %fd14558, %fd17144;
	fma.rn.f64 	%fd17160, %fd17157, %fd2222, %fd17145;
	fma.rn.f64 	%fd17161, %fd17157, %fd2223, %fd17146;
	fma.rn.f64 	%fd17162, %fd17157, %fd2152, %fd17147;
	fma.rn.f64 	%fd17163, %fd17157, %fd2153, %fd17148;
	fma.rn.f64 	%fd17164, %fd17157, %fd2154, %fd17149;
	fma.rn.f64 	%fd17165, %fd17157, %fd2155, %fd17150;
	fma.rn.f64 	%fd17166, %fd17157, %fd14561, %fd17151;
	fma.rn.f64 	%fd17167, %fd17157, %fd14355, %fd17135;
	fma.rn.f64 	%fd17168, %fd17157, %fd2224, %fd17152;
	fma.rn.f64 	%fd17169, %fd17157, %fd2225, %fd17153;
	fma.rn.f64 	%fd17170, %fd17157, %fd14564, %fd17154;
	fma.rn.f64 	%fd17171, %fd17157, %fd14565, %fd17155;
	neg.f64 	%fd17172, %fd17159;
	div.rn.f64 	%fd17173, %fd17172, %fd15342;
	neg.f64 	%fd17174, %fd17173;
	fma.rn.f64 	%fd17175, %fd17173, %fd2583, %fd17160;
	fma.rn.f64 	%fd17176, %fd17173, %fd15343, %fd17161;
	fma.rn.f64 	%fd17177, %fd17173, %fd15344, %fd17162;
	ld.local.v2.f64 	{%fd2584, %fd2497}, [%rd5+8208];
	fma.rn.f64 	%fd17178, %fd17173, %fd2497, %fd17163;
	fma.rn.f64 	%fd17179, %fd17173, %fd15346, %fd17164;
	fma.rn.f64 	%fd17180, %fd17173, %fd2498, %fd17165;
	fma.rn.f64 	%fd17181, %fd17173, %fd2586, %fd17166;
	fma.rn.f64 	%fd17182, %fd17173, %fd2499, %fd17167;
	fma.rn.f64 	%fd17183, %fd17173, %fd15347, %fd17168;
	fma.rn.f64 	%fd17184, %fd17173, %fd15348, %fd17169;
	fma.rn.f64 	%fd17185, %fd17173, %fd15349, %fd17170;
	ld.local.v2.f64 	{%fd2588, %fd2501}, [%rd5+8272];
	fma.rn.f64 	%fd17186, %fd17173, %fd2501, %fd17171;
	neg.f64 	%fd17187, %fd17175;
	div.rn.f64 	%fd17188, %fd17187, %fd2252;
	neg.f64 	%fd17189, %fd17188;
	fma.rn.f64 	%fd17190, %fd17188, %fd15714, %fd17176;
	fma.rn.f64 	%fd17191, %fd17188, %fd15715, %fd17177;
	fma.rn.f64 	%fd17192, %fd17188, %fd15716, %fd17178;
	fma.rn.f64 	%fd17193, %fd17188, %fd15717, %fd17179;
	fma.rn.f64 	%fd17194, %fd17188, %fd15718, %fd17180;
	fma.rn.f64 	%fd17195, %fd17188, %fd2592, %fd17181;
	fma.rn.f64 	%fd17196, %fd17188, %fd15719, %fd17182;
	fma.rn.f64 	%fd17197, %fd17188, %fd15720, %fd17183;
	fma.rn.f64 	%fd17198, %fd17188, %fd15721, %fd17184;
	fma.rn.f64 	%fd17199, %fd17188, %fd15722, %fd17185;
	fma.rn.f64 	%fd17200, %fd17188, %fd15723, %fd17186;
	neg.f64 	%fd17201, %fd17190;
	div.rn.f64 	%fd17202, %fd17201, %fd2213;
	neg.f64 	%fd17203, %fd17202;
	fma.rn.f64 	%fd17204, %fd17202, %fd2214, %fd17191;
	fma.rn.f64 	%fd17205, %fd17202, %fd2215, %fd17192;
	fma.rn.f64 	%fd17206, %fd17202, %fd2216, %fd17193;
	fma.rn.f64 	%fd17207, %fd17202, %fd2217, %fd17194;
	fma.rn.f64 	%fd17208, %fd17202, %fd2218, %fd17195;
	fma.rn.f64 	%fd17209, %fd17202, %fd16245, %fd17196;
	fma.rn.f64 	%fd17210, %fd17202, %fd16246, %fd17197;
	fma.rn.f64 	%fd17211, %fd17202, %fd2219, %fd17198;
	fma.rn.f64 	%fd17212, %fd17202, %fd2220, %fd17199;
	fma.rn.f64 	%fd17213, %fd17202, %fd2345, %fd17200;
	neg.f64 	%fd17214, %fd17204;
	div.rn.f64 	%fd17215, %fd17214, %fd2226;
	neg.f64 	%fd17216, %fd17215;
	fma.rn.f64 	%fd17217, %fd17215, %fd2227, %fd17205;
	fma.rn.f64 	%fd17218, %fd17215, %fd2228, %fd17206;
	fma.rn.f64 	%fd17219, %fd17215, %fd2229, %fd17207;
	fma.rn.f64 	%fd17220, %fd17215, %fd2230, %fd17208;
	fma.rn.f64 	%fd17221, %fd17215, %fd2231, %fd17209;
	fma.rn.f64 	%fd17222, %fd17215, %fd16522, %fd17210;
	fma.rn.f64 	%fd17223, %fd17215, %fd16523, %fd17211;
	fma.rn.f64 	%fd17224, %fd17215, %fd2232, %fd17212;
	fma.rn.f64 	%fd17225, %fd17215, %fd2233, %fd17213;
	neg.f64 	%fd17226, %fd17217;
	div.rn.f64 	%fd17227, %fd17226, %fd2597;
	neg.f64 	%fd17228, %fd17227;
	fma.rn.f64 	%fd17229, %fd17227, %fd2506, %fd17218;
	fma.rn.f64 	%fd17230, %fd17227, %fd2599, %fd17219;
	fma.rn.f64 	%fd17231, %fd17227, %fd2507, %fd17220;
	fma.rn.f64 	%fd17232, %fd17227, %fd16870, %fd17221;
	fma.rn.f64 	%fd17233, %fd17227, %fd16871, %fd17222;
	fma.rn.f64 	%fd17234, %fd17227, %fd2601, %fd17223;
	fma.rn.f64 	%fd17235, %fd17227, %fd2509, %fd17224;
	fma.rn.f64 	%fd17236, %fd17227, %fd2602, %fd17225;
	neg.f64 	%fd17237, %fd17229;
	div.rn.f64 	%fd17238, %fd17237, %fd2510;
	neg.f64 	%fd17239, %fd17238;
	fma.rn.f64 	%fd2237, %fd17238, %fd2604, %fd17230;
	fma.rn.f64 	%fd2238, %fd17238, %fd2512, %fd17231;
	fma.rn.f64 	%fd2239, %fd17238, %fd17071, %fd17232;
	fma.rn.f64 	%fd2240, %fd17238, %fd17072, %fd17233;
	fma.rn.f64 	%fd17240, %fd17238, %fd2606, %fd17234;
	fma.rn.f64 	%fd17241, %fd17238, %fd2514, %fd17235;
	fma.rn.f64 	%fd2518, %fd17238, %fd2607, %fd17236;
	st.local.v2.f64 	[%rd5+10000], {%fd17093, %fd17101};
	st.local.v2.f64 	[%rd5+10016], {%fd17109, %fd17124};
	st.local.v2.f64 	[%rd5+10032], {%fd17142, %fd17158};
	st.local.v2.f64 	[%rd5+10048], {%fd17174, %fd17189};
	st.local.v2.f64 	[%rd5+10064], {%fd17203, %fd17216};
	st.local.v2.f64 	[%rd5+10080], {%fd17228, %fd17239};
	st.local.v2.f64 	[%rd5+10096], {%fd2237, %fd2238};
	st.local.v2.f64 	[%rd5+10112], {%fd2239, %fd2240};
	st.local.v2.f64 	[%rd5+10128], {%fd17240, %fd17241};
	ld.local.f64 	%fd17242, [%rd5+10152];
	ld.local.v2.f64 	{%fd17243, %fd17244}, [%rd5+10160];
	ld.local.v2.f64 	{%fd17245, %fd17246}, [%rd5+10176];
	ld.local.v2.f64 	{%fd17247, %fd17248}, [%rd5+10192];
	ld.local.v2.f64 	{%fd17249, %fd17250}, [%rd5+10208];
	ld.local.v2.f64 	{%fd17251, %fd17252}, [%rd5+10224];
	ld.local.v2.f64 	{%fd17253, %fd17254}, [%rd5+10240];
	ld.local.v2.f64 	{%fd17255, %fd17256}, [%rd5+10256];
	ld.local.v2.f64 	{%fd17257, %fd17258}, [%rd5+10272];
	ld.local.v2.f64 	{%fd17259, %fd17260}, [%rd5+10288];
	ld.local.v2.f64 	{%fd17261, %fd17262}, [%rd5+10304];
	ld.local.v2.f64 	{%fd17263, %fd17264}, [%rd5+10320];
	ld.local.v2.f64 	{%fd17265, %fd17266}, [%rd5+10336];
	ld.local.v2.f64 	{%fd17267, %fd17268}, [%rd5+10352];
	ld.local.f64 	%fd17269, [%rd5+10368];
	ld.local.v2.f64 	{%fd17270, %fd17271}, [%rd5+10384];
	ld.local.v2.f64 	{%fd17272, %fd17273}, [%rd5+10400];
	ld.local.v2.f64 	{%fd17274, %fd17275}, [%rd5+10416];
	neg.f64 	%fd17276, %fd17242;
	div.rn.f64 	%fd17277, %fd17276, %fd12607;
	neg.f64 	%fd17278, %fd17277;
	fma.rn.f64 	%fd17279, %fd17277, %fd12606, %fd12815;
	fma.rn.f64 	%fd17280, %fd17277, %fd12849, %fd17271;
	neg.f64 	%fd17281, %fd17243;
	div.rn.f64 	%fd17282, %fd17281, %fd12610;
	neg.f64 	%fd17283, %fd17282;
	fma.rn.f64 	%fd17284, %fd17282, %fd12609, %fd17248;
	ld.local.f64 	%fd17285, [%rd5+2496];
	fma.rn.f64 	%fd17286, %fd17282, %fd17285, %fd17258;
	fma.rn.f64 	%fd17287, %fd17282, %fd12856, %fd17279;
	ld.local.f64 	%fd17288, [%rd5+2512];
	fma.rn.f64 	%fd17289, %fd17282, %fd17288, %fd17280;
	neg.f64 	%fd17290, %fd17244;
	div.rn.f64 	%fd17291, %fd17290, %fd12867;
	neg.f64 	%fd17292, %fd17291;
	fma.rn.f64 	%fd17293, %fd17291, %fd12639, %fd17246;
	fma.rn.f64 	%fd17294, %fd17291, %fd14788, %fd17247;
	fma.rn.f64 	%fd17295, %fd17291, %fd14789, %fd17263;
	neg.f64 	%fd17296, %fd17245;
	div.rn.f64 	%fd17297, %fd17296, %fd14829;
	neg.f64 	%fd17298, %fd17297;
	fma.rn.f64 	%fd17299, %fd17297, %fd2158, %fd17294;
	fma.rn.f64 	%fd17300, %fd17297, %fd14832, %fd17295;
	fma.rn.f64 	%fd17301, %fd17297, %fd14835, %fd17287;
	ld.local.v2.f64 	{%fd2241, %fd17302}, [%rd5+3040];
	fma.rn.f64 	%fd17303, %fd17297, %fd17302, %fd17289;
	neg.f64 	%fd17304, %fd17293;
	div.rn.f64 	%fd17305, %fd17304, %fd14886;
	neg.f64 	%fd17306, %fd17305;
	fma.rn.f64 	%fd17307, %fd17305, %fd12920, %fd17284;
	ld.local.f64 	%fd17308, [%rd5+3384];
	fma.rn.f64 	%fd17309, %fd17305, %fd17308, %fd17261;
	fma.rn.f64 	%fd17310, %fd17305, %fd12924, %fd17303;
	fma.rn.f64 	%fd17311, %fd17305, %fd12925, %fd17273;
	neg.f64 	%fd17312, %fd17299;
	div.rn.f64 	%fd17313, %fd17312, %fd12916;
	neg.f64 	%fd17314, %fd17313;
	fma.rn.f64 	%fd17315, %fd17313, %fd12922, %fd17307;
	fma.rn.f64 	%fd17316, %fd17313, %fd12923, %fd17309;
	fma.rn.f64 	%fd17317, %fd17313, %fd2106, %fd17300;
	ld.local.v2.f64 	{%fd17318, %fd2242}, [%rd5+3584];
	fma.rn.f64 	%fd17319, %fd17313, %fd17318, %fd17310;
	fma.rn.f64 	%fd17320, %fd17313, %fd12927, %fd17311;
	neg.f64 	%fd17321, %fd17315;
	div.rn.f64 	%fd17322, %fd17321, %fd2193;
	neg.f64 	%fd17323, %fd17322;
	fma.rn.f64 	%fd17324, %fd17322, %fd14962, %fd17316;
	fma.rn.f64 	%fd17325, %fd17322, %fd2166, %fd17317;
	ld.local.v2.f64 	{%fd17326, %fd2243}, [%rd5+3936];
	fma.rn.f64 	%fd17327, %fd17322, %fd17326, %fd17301;
	fma.rn.f64 	%fd17328, %fd17322, %fd12969, %fd17319;
	fma.rn.f64 	%fd17329, %fd17322, %fd12970, %fd17320;
	neg.f64 	%fd17330, %fd17249;
	div.rn.f64 	%fd17331, %fd17330, %fd12982;
	neg.f64 	%fd17332, %fd17331;
	fma.rn.f64 	%fd17333, %fd17331, %fd12971, %fd17262;
	fma.rn.f64 	%fd17334, %fd17331, %fd2107, %fd17325;
	fma.rn.f64 	%fd17335, %fd17331, %fd14973, %fd17327;
	fma.rn.f64 	%fd17336, %fd17331, %fd2167, %fd17329;
	neg.f64 	%fd17337, %fd17250;
	ld.local.f64 	%fd17338, [%rd5+4040];
	div.rn.f64 	%fd17339, %fd17337, %fd17338;
	neg.f64 	%fd17340, %fd17339;
	fma.rn.f64 	%fd17341, %fd17339, %fd2108, %fd17333;
	fma.rn.f64 	%fd17342, %fd17339, %fd13009, %fd17334;
	fma.rn.f64 	%fd17343, %fd17339, %fd13010, %fd17335;
	ld.local.v2.f64 	{%fd2244, %fd17344}, [%rd5+4064];
	fma.rn.f64 	%fd17345, %fd17339, %fd17344, %fd17336;
	neg.f64 	%fd17346, %fd17251;
	div.rn.f64 	%fd17347, %fd17346, %fd2168;
	neg.f64 	%fd17348, %fd17347;
	fma.rn.f64 	%fd17349, %fd17347, %fd13115, %fd17252;
	fma.rn.f64 	%fd17350, %fd17347, %fd2111, %fd17254;
	ld.local.v2.f64 	{%fd17351, %fd2245}, [%rd5+4544];
	fma.rn.f64 	%fd17352, %fd17347, %fd17351, %fd17341;
	fma.rn.f64 	%fd17353, %fd17347, %fd13117, %fd17342;
	ld.local.v2.f64 	{%fd17354, %fd2246}, [%rd5+4560];
	fma.rn.f64 	%fd17355, %fd17347, %fd17354, %fd17343;
	fma.rn.f64 	%fd17356, %fd17347, %fd15052, %fd17345;
	neg.f64 	%fd17357, %fd17349;
	div.rn.f64 	%fd17358, %fd17357, %fd2116;
	neg.f64 	%fd17359, %fd17358;
	fma.rn.f64 	%fd17360, %fd17358, %fd12729, %fd17352;
	fma.rn.f64 	%fd17361, %fd17358, %fd13169, %fd17353;
	ld.local.v2.f64 	{%fd2247, %fd17362}, [%rd5+4816];
	fma.rn.f64 	%fd17363, %fd17358, %fd17362, %fd17355;
	fma.rn.f64 	%fd17364, %fd17358, %fd15092, %fd17356;
	neg.f64 	%fd17365, %fd17253;
	div.rn.f64 	%fd17366, %fd17365, %fd12751;
	neg.f64 	%fd17367, %fd17366;
	fma.rn.f64 	%fd17368, %fd17366, %fd13237, %fd17324;
	fma.rn.f64 	%fd17369, %fd17366, %fd2182, %fd17360;
	fma.rn.f64 	%fd17370, %fd17366, %fd15149, %fd17361;
	fma.rn.f64 	%fd17371, %fd17366, %fd13230, %fd17363;
	ld.local.v2.f64 	{%fd2248, %fd17372}, [%rd5+5216];
	fma.rn.f64 	%fd17373, %fd17366, %fd17372, %fd17272;
	fma.rn.f64 	%fd17374, %fd17366, %fd2234, %fd17364;
	neg.f64 	%fd17375, %fd17350;
	div.rn.f64 	%fd17376, %fd17375, %fd2194;
	neg.f64 	%fd17377, %fd17376;
	ld.local.v2.f64 	{%fd17378, %fd2249}, [%rd5+5360];
	fma.rn.f64 	%fd17379, %fd17376, %fd17378, %fd17256;
	fma.rn.f64 	%fd17380, %fd17376, %fd13306, %fd17368;
	fma.rn.f64 	%fd17381, %fd17376, %fd13299, %fd17369;
	fma.rn.f64 	%fd17382, %fd17376, %fd2119, %fd17370;
	ld.local.v2.f64 	{%fd17383, %fd2250}, [%rd5+5392];
	fma.rn.f64 	%fd17384, %fd17376, %fd17383, %fd17371;
	fma.rn.f64 	%fd17385, %fd17376, %fd13307, %fd17373;
	fma.rn.f64 	%fd17386, %fd17376, %fd2183, %fd17374;
	neg.f64 	%fd17387, %fd17255;
	div.rn.f64 	%fd17388, %fd17387, %fd13327;
	neg.f64 	%fd17389, %fd17388;
	fma.rn.f64 	%fd17390, %fd17388, %fd16714, %fd17380;
	ld.local.v2.f64 	{%fd2251, %fd17391}, [%rd5+5520];
	fma.rn.f64 	%fd17392, %fd17388, %fd17391, %fd17381;
	fma.rn.f64 	%fd17393, %fd17388, %fd2478, %fd17382;
	fma.rn.f64 	%fd17394, %fd17388, %fd13341, %fd17384;
	fma.rn.f64 	%fd17395, %fd17388, %fd13323, %fd17328;
	fma.rn.f64 	%fd17396, %fd17388, %fd2120, %fd17385;
	fma.rn.f64 	%fd17397, %fd17388, %fd15196, %fd17386;
	neg.f64 	%fd17398, %fd17379;
	div.rn.f64 	%fd17399, %fd17398, %fd2121;
	neg.f64 	%fd17400, %fd17399;
	fma.rn.f64 	%fd17401, %fd17399, %fd2123, %fd17390;
	fma.rn.f64 	%fd17402, %fd17399, %fd2124, %fd17393;
	fma.rn.f64 	%fd17403, %fd17399, %fd2122, %fd17264;
	fma.rn.f64 	%fd17404, %fd17399, %fd2197, %fd17266;
	fma.rn.f64 	%fd17405, %fd17399, %fd2198, %fd17394;
	fma.rn.f64 	%fd17406, %fd17399, %fd13368, %fd17396;
	fma.rn.f64 	%fd17407, %fd17399, %fd13357, %fd17397;
	neg.f64 	%fd17408, %fd17257;
	div.rn.f64 	%fd17409, %fd17408, %fd2199;
	neg.f64 	%fd17410, %fd17409;
	fma.rn.f64 	%fd17411, %fd17409, %fd13377, %fd17259;
	fma.rn.f64 	%fd17412, %fd17409, %fd13441, %fd17401;
	fma.rn.f64 	%fd17413, %fd17409, %fd2200, %fd17392;
	fma.rn.f64 	%fd17414, %fd17409, %fd2201, %fd17402;
	fma.rn.f64 	%fd17415, %fd17409, %fd13443, %fd17403;
	fma.rn.f64 	%fd17416, %fd17409, %fd13444, %fd17404;
	fma.rn.f64 	%fd17417, %fd17409, %fd2127, %fd17405;
	fma.rn.f64 	%fd17418, %fd17409, %fd2128, %fd17406;
	fma.rn.f64 	%fd17419, %fd17409, %fd2235, %fd17407;
	neg.f64 	%fd17420, %fd17286;
	div.rn.f64 	%fd17421, %fd17420, %fd15618;
	neg.f64 	%fd17422, %fd17421;
	fma.rn.f64 	%fd17423, %fd17421, %fd13663, %fd17260;
	ld.local.f64 	%fd17424, [%rd5+6312];
	fma.rn.f64 	%fd17425, %fd17421, %fd17424, %fd17412;
	fma.rn.f64 	%fd17426, %fd17421, %fd2566, %fd17414;
	fma.rn.f64 	%fd17427, %fd17421, %fd13679, %fd17415;
	fma.rn.f64 	%fd17428, %fd17421, %fd2567, %fd17265;
	ld.local.f64 	%fd17429, [%rd5+6344];
	fma.rn.f64 	%fd17430, %fd17421, %fd17429, %fd17267;
	fma.rn.f64 	%fd17431, %fd17421, %fd15628, %fd17417;
	fma.rn.f64 	%fd17432, %fd17421, %fd15629, %fd17395;
	fma.rn.f64 	%fd17433, %fd17421, %fd13684, %fd17418;
	fma.rn.f64 	%fd17434, %fd17421, %fd13667, %fd17419;
	neg.f64 	%fd17435, %fd17411;
	div.rn.f64 	%fd17436, %fd17435, %fd2203;
	neg.f64 	%fd17437, %fd17436;
	fma.rn.f64 	%fd17438, %fd17436, %fd2138, %fd17425;
	fma.rn.f64 	%fd17439, %fd17436, %fd2139, %fd17413;
	fma.rn.f64 	%fd17440, %fd17436, %fd13904, %fd17426;
	fma.rn.f64 	%fd17441, %fd17436, %fd13905, %fd17427;
	fma.rn.f64 	%fd17442, %fd17436, %fd2204, %fd17416;
	fma.rn.f64 	%fd17443, %fd17436, %fd2205, %fd17431;
	fma.rn.f64 	%fd17444, %fd17436, %fd13876, %fd17432;
	fma.rn.f64 	%fd17445, %fd17436, %fd13908, %fd17433;
	fma.rn.f64 	%fd17446, %fd17436, %fd13909, %fd17434;
	neg.f64 	%fd17447, %fd17423;
	div.rn.f64 	%fd17448, %fd17447, %fd14081;
	neg.f64 	%fd17449, %fd17448;
	fma.rn.f64 	%fd17450, %fd17448, %fd2572, %fd17438;
	fma.rn.f64 	%fd17451, %fd17448, %fd14093, %fd17439;
	fma.rn.f64 	%fd17452, %fd17448, %fd2573, %fd17440;
	fma.rn.f64 	%fd17453, %fd17448, %fd2487, %fd17441;
	fma.rn.f64 	%fd17454, %fd17448, %fd14085, %fd17428;
	fma.rn.f64 	%fd17455, %fd17448, %fd14096, %fd17442;
	fma.rn.f64 	%fd17456, %fd17448, %fd2575, %fd17430;
	fma.rn.f64 	%fd17457, %fd17448, %fd2489, %fd17268;
	fma.rn.f64 	%fd17458, %fd17448, %fd14097, %fd17443;
	fma.rn.f64 	%fd17459, %fd17448, %fd2490, %fd17444;
	fma.rn.f64 	%fd17460, %fd17448, %fd2577, %fd17445;
	fma.rn.f64 	%fd17461, %fd17448, %fd2491, %fd17446;
	fma.rn.f64 	%fd17462, %fd17448, %fd13935, %fd17274;
	neg.f64 	%fd17463, %fd17450;
	div.rn.f64 	%fd17464, %fd17463, %fd14316;
	neg.f64 	%fd17465, %fd17464;
	fma.rn.f64 	%fd17466, %fd17464, %fd14317, %fd17451;
	fma.rn.f64 	%fd17467, %fd17464, %fd2147, %fd17452;
	fma.rn.f64 	%fd17468, %fd17464, %fd2148, %fd17453;
	fma.rn.f64 	%fd17469, %fd17464, %fd14318, %fd17454;
	fma.rn.f64 	%fd17470, %fd17464, %fd14319, %fd17455;
	fma.rn.f64 	%fd17471, %fd17464, %fd2211, %fd17456;
	fma.rn.f64 	%fd17472, %fd17464, %fd2212, %fd17457;
	fma.rn.f64 	%fd17473, %fd17464, %fd2146, %fd17269;
	fma.rn.f64 	%fd17474, %fd17464, %fd2149, %fd17458;
	fma.rn.f64 	%fd17475, %fd17464, %fd2150, %fd17459;
	fma.rn.f64 	%fd17476, %fd17464, %fd2151, %fd17460;
	fma.rn.f64 	%fd17477, %fd17464, %fd14322, %fd17461;
	fma.rn.f64 	%fd17478, %fd17464, %fd14323, %fd17462;
	neg.f64 	%fd17479, %fd17466;
	div.rn.f64 	%fd17480, %fd17479, %fd14557;
	neg.f64 	%fd17481, %fd17480;
	fma.rn.f64 	%fd17482, %fd17480, %fd14558, %fd17467;
	fma.rn.f64 	%fd17483, %fd17480, %fd2222, %fd17468;
	fma.rn.f64 	%fd17484, %fd17480, %fd2223, %fd17469;
	fma.rn.f64 	%fd17485, %fd17480, %fd2152, %fd17470;
	fma.rn.f64 	%fd17486, %fd17480, %fd2153, %fd17471;
	fma.rn.f64 	%fd17487, %fd17480, %fd2154, %fd17472;
	fma.rn.f64 	%fd17488, %fd17480, %fd2155, %fd17473;
	fma.rn.f64 	%fd17489, %fd17480, %fd14561, %fd17474;
	fma.rn.f64 	%fd17490, %fd17480, %fd14355, %fd17270;
	fma.rn.f64 	%fd17491, %fd17480, %fd2224, %fd17475;
	fma.rn.f64 	%fd17492, %fd17480, %fd2225, %fd17476;
	fma.rn.f64 	%fd17493, %fd17480, %fd14564, %fd17477;
	fma.rn.f64 	%fd17494, %fd17480, %fd14565, %fd17478;
	neg.f64 	%fd17495, %fd17482;
	div.rn.f64 	%fd17496, %fd17495, %fd15342;
	neg.f64 	%fd17497, %fd17496;
	fma.rn.f64 	%fd17498, %fd17496, %fd2583, %fd17483;
	fma.rn.f64 	%fd17499, %fd17496, %fd15343, %fd17484;
	fma.rn.f64 	%fd17500, %fd17496, %fd2584, %fd17485;
	fma.rn.f64 	%fd17501, %fd17496, %fd2497, %fd17486;
	fma.rn.f64 	%fd17502, %fd17496, %fd15346, %fd17487;
	fma.rn.f64 	%fd17503, %fd17496, %fd2498, %fd17488;
	fma.rn.f64 	%fd17504, %fd17496, %fd2586, %fd17489;
	fma.rn.f64 	%fd17505, %fd17496, %fd2499, %fd17490;
	fma.rn.f64 	%fd17506, %fd17496, %fd15347, %fd17491;
	fma.rn.f64 	%fd17507, %fd17496, %fd15348, %fd17492;
	fma.rn.f64 	%fd17508, %fd17496, %fd2588, %fd17493;
	fma.rn.f64 	%fd17509, %fd17496, %fd2501, %fd17494;
	neg.f64 	%fd17510, %fd17498;
	div.rn.f64 	%fd17511, %fd17510, %fd2252;
	neg.f64 	%fd17512, %fd17511;
	fma.rn.f64 	%fd17513, %fd17511, %fd15714, %fd17499;
	ld.local.v2.f64 	{%fd17514, %fd2590}, [%rd5+8576];
	fma.rn.f64 	%fd17515, %fd17511, %fd2590, %fd17500;
	fma.rn.f64 	%fd17516, %fd17511, %fd15716, %fd17501;
	fma.rn.f64 	%fd17517, %fd17511, %fd15717, %fd17502;
	fma.rn.f64 	%fd17518, %fd17511, %fd15718, %fd17503;
	fma.rn.f64 	%fd17519, %fd17511, %fd2592, %fd17504;
	fma.rn.f64 	%fd17520, %fd17511, %fd15719, %fd17505;
	fma.rn.f64 	%fd17521, %fd17511, %fd15720, %fd17506;
	fma.rn.f64 	%fd17522, %fd17511, %fd15721, %fd17507;
	ld.local.v2.f64 	{%fd17523, %fd2594}, [%rd5+8640];
	fma.rn.f64 	%fd17524, %fd17511, %fd2594, %fd17508;
	fma.rn.f64 	%fd17525, %fd17511, %fd15723, %fd17509;
	neg.f64 	%fd17526, %fd17513;
	div.rn.f64 	%fd17527, %fd17526, %fd2213;
	neg.f64 	%fd17528, %fd17527;
	fma.rn.f64 	%fd17529, %fd17527, %fd2214, %fd17515;
	fma.rn.f64 	%fd17530, %fd17527, %fd2215, %fd17516;
	fma.rn.f64 	%fd17531, %fd17527, %fd2216, %fd17517;
	fma.rn.f64 	%fd17532, %fd17527, %fd2217, %fd17518;
	fma.rn.f64 	%fd17533, %fd17527, %fd2218, %fd17519;
	fma.rn.f64 	%fd17534, %fd17527, %fd16245, %fd17520;
	fma.rn.f64 	%fd17535, %fd17527, %fd16246, %fd17521;
	fma.rn.f64 	%fd17536, %fd17527, %fd2219, %fd17522;
	fma.rn.f64 	%fd17537, %fd17527, %fd2220, %fd17524;
	fma.rn.f64 	%fd17538, %fd17527, %fd2345, %fd17525;
	neg.f64 	%fd17539, %fd17529;
	div.rn.f64 	%fd17540, %fd17539, %fd2226;
	neg.f64 	%fd17541, %fd17540;
	fma.rn.f64 	%fd17542, %fd17540, %fd2227, %fd17530;
	fma.rn.f64 	%fd17543, %fd17540, %fd2228, %fd17531;
	fma.rn.f64 	%fd17544, %fd17540, %fd2229, %fd17532;
	fma.rn.f64 	%fd17545, %fd17540, %fd2230, %fd17533;
	fma.rn.f64 	%fd17546, %fd17540, %fd2231, %fd17534;
	fma.rn.f64 	%fd17547, %fd17540, %fd16522, %fd17535;
	fma.rn.f64 	%fd17548, %fd17540, %fd16523, %fd17536;
	fma.rn.f64 	%fd17549, %fd17540, %fd2232, %fd17537;
	fma.rn.f64 	%fd17550, %fd17540, %fd2233, %fd17538;
	neg.f64 	%fd17551, %fd17542;
	div.rn.f64 	%fd17552, %fd17551, %fd2597;
	neg.f64 	%fd17553, %fd17552;
	fma.rn.f64 	%fd17554, %fd17552, %fd2506, %fd17543;
	fma.rn.f64 	%fd17555, %fd17552, %fd2599, %fd17544;
	fma.rn.f64 	%fd17556, %fd17552, %fd2507, %fd17545;
	fma.rn.f64 	%fd17557, %fd17552, %fd16870, %fd17546;
	fma.rn.f64 	%fd17558, %fd17552, %fd16871, %fd17547;
	fma.rn.f64 	%fd17559, %fd17552, %fd2601, %fd17548;
	fma.rn.f64 	%fd17560, %fd17552, %fd2509, %fd17549;
	fma.rn.f64 	%fd17561, %fd17552, %fd2602, %fd17550;
	neg.f64 	%fd17562, %fd17554;
	div.rn.f64 	%fd17563, %fd17562, %fd2510;
	neg.f64 	%fd17564, %fd17563;
	fma.rn.f64 	%fd17565, %fd17563, %fd2604, %fd17555;
	fma.rn.f64 	%fd17566, %fd17563, %fd2512, %fd17556;
	fma.rn.f64 	%fd17567, %fd17563, %fd17071, %fd17557;
	fma.rn.f64 	%fd17568, %fd17563, %fd17072, %fd17558;
	fma.rn.f64 	%fd17569, %fd17563, %fd2606, %fd17559;
	fma.rn.f64 	%fd17570, %fd17563, %fd2514, %fd17560;
	fma.rn.f64 	%fd17571, %fd17563, %fd2607, %fd17561;
	neg.f64 	%fd17572, %fd17565;
	div.rn.f64 	%fd17573, %fd17572, %fd2237;
	neg.f64 	%fd17574, %fd17573;
	fma.rn.f64 	%fd2609, %fd17573, %fd2238, %fd17566;
	fma.rn.f64 	%fd17575, %fd17573, %fd2239, %fd17567;
	fma.rn.f64 	%fd17576, %fd17573, %fd2240, %fd17568;
	fma.rn.f64 	%fd17577, %fd17573, %fd17240, %fd17569;
	fma.rn.f64 	%fd2612, %fd17573, %fd17241, %fd17570;
	fma.rn.f64 	%fd17578, %fd17573, %fd2518, %fd17571;
	st.local.v2.f64 	[%rd5+10144], {%fd2518, %fd17278};
	st.local.v2.f64 	[%rd5+10160], {%fd17283, %fd17292};
	st.local.v2.f64 	[%rd5+10176], {%fd17298, %fd17306};
	st.local.v2.f64 	[%rd5+10192], {%fd17314, %fd17323};
	st.local.v2.f64 	[%rd5+10208], {%fd17332, %fd17340};
	st.local.v2.f64 	[%rd5+10224], {%fd17348, %fd17359};
	st.local.v2.f64 	[%rd5+10240], {%fd17367, %fd17377};
	st.local.v2.f64 	[%rd5+10256], {%fd17389, %fd17400};
	st.local.v2.f64 	[%rd5+10272], {%fd17410, %fd17422};
	st.local.v2.f64 	[%rd5+10288], {%fd17437, %fd17449};
	st.local.v2.f64 	[%rd5+10304], {%fd17465, %fd17481};
	st.local.v2.f64 	[%rd5+10320], {%fd17497, %fd17512};
	st.local.v2.f64 	[%rd5+10336], {%fd17528, %fd17541};
	st.local.v2.f64 	[%rd5+10352], {%fd17553, %fd17564};
	st.local.v2.f64 	[%rd5+10368], {%fd17574, %fd2609};
	st.local.v2.f64 	[%rd5+10384], {%fd17575, %fd17576};
	st.local.v2.f64 	[%rd5+10400], {%fd17577, %fd2612};
	ld.local.v2.f64 	{%fd17579, %fd17580}, [%rd5+10432];
	ld.local.v2.f64 	{%fd17581, %fd17582}, [%rd5+10448];
	ld.local.v2.f64 	{%fd17583, %fd17584}, [%rd5+10464];
	ld.local.v2.f64 	{%fd17585, %fd17586}, [%rd5+10480];
	ld.local.v2.f64 	{%fd17587, %fd17588}, [%rd5+10496];
	ld.local.v2.f64 	{%fd17589, %fd17590}, [%rd5+10512];
	ld.local.v2.f64 	{%fd17591, %fd17592}, [%rd5+10528];
	ld.local.v2.f64 	{%fd17593, %fd17594}, [%rd5+10544];
	ld.local.v2.f64 	{%fd17595, %fd17596}, [%rd5+10560];
	ld.local.v2.f64 	{%fd17597, %fd17598}, [%rd5+10576];
	ld.local.f64 	%fd17599, [%rd5+10600];
	ld.local.v2.f64 	{%fd17600, %fd17601}, [%rd5+10608];
	ld.local.v2.f64 	{%fd17602, %fd17603}, [%rd5+10624];
	neg.f64 	%fd17604, %fd17275;
	div.rn.f64 	%fd17605, %fd17604, %fd15400;
	neg.f64 	%fd17606, %fd17605;
	fma.rn.f64 	%fd17607, %fd17605, %fd15401, %fd12817;
	neg.f64 	%fd17608, %fd17579;
	div.rn.f64 	%fd17609, %fd17608, %fd12562;
	neg.f64 	%fd17610, %fd17609;
	fma.rn.f64 	%fd17611, %fd17609, %fd12561, %fd17586;
	neg.f64 	%fd17612, %fd17580;
	ld.local.v2.f64 	{%fd17613, %fd17614}, [%rd5+2112];
	div.rn.f64 	%fd17615, %fd17612, %fd17613;
	neg.f64 	%fd17616, %fd17615;
	fma.rn.f64 	%fd17617, %fd17615, %fd17614, %fd17611;
	neg.f64 	%fd17618, %fd17581;
	div.rn.f64 	%fd17619, %fd17618, %fd12568;
	neg.f64 	%fd17620, %fd17619;
	ld.local.f64 	%fd17621, [%rd5+2136];
	fma.rn.f64 	%fd17622, %fd17619, %fd17621, %fd17617;
	neg.f64 	%fd17623, %fd17582;
	div.rn.f64 	%fd17624, %fd17623, %fd12587;
	neg.f64 	%fd17625, %fd17624;
	fma.rn.f64 	%fd17626, %fd17624, %fd16896, %fd17597;
	fma.rn.f64 	%fd17627, %fd17624, %fd16897, %fd17607;
	neg.f64 	%fd17628, %fd17583;
	div.rn.f64 	%fd17629, %fd17628, %fd14821;
	neg.f64 	%fd17630, %fd17629;
	fma.rn.f64 	%fd17631, %fd17629, %fd14822, %fd17622;
	fma.rn.f64 	%fd17632, %fd17629, %fd14828, %fd17591;
	neg.f64 	%fd17633, %fd17584;
	div.rn.f64 	%fd17634, %fd17633, %fd15175;
	neg.f64 	%fd17635, %fd17634;
	fma.rn.f64 	%fd17636, %fd17634, %fd2129, %fd17585;
	fma.rn.f64 	%fd17637, %fd17634, %fd2130, %fd17588;
	ld.local.f64 	%fd17638, [%rd5+5440];
	fma.rn.f64 	%fd17639, %fd17634, %fd17638, %fd17632;
	fma.rn.f64 	%fd17640, %fd17634, %fd13492, %fd17593;
	fma.rn.f64 	%fd17641, %fd17634, %fd15566, %fd17627;
	fma.rn.f64 	%fd17642, %fd17634, %fd2551, %fd17601;
	ld.local.f64 	%fd17643, [%rd5+5472];
	fma.rn.f64 	%fd17644, %fd17634, %fd17643, %fd17602;
	neg.f64 	%fd17645, %fd17636;
	div.rn.f64 	%fd17646, %fd17645, %fd2184;
	neg.f64 	%fd17647, %fd17646;
	fma.rn.f64 	%fd17648, %fd17646, %fd15215, %fd17637;
	fma.rn.f64 	%fd17649, %fd17646, %fd2132, %fd17592;
	fma.rn.f64 	%fd17650, %fd17646, %fd13503, %fd17640;
	fma.rn.f64 	%fd17651, %fd17646, %fd13505, %fd17596;
	ld.local.v2.f64 	{%fd2253, %fd17652}, [%rd5+5744];
	fma.rn.f64 	%fd17653, %fd17646, %fd17652, %fd17641;
	fma.rn.f64 	%fd17654, %fd17646, %fd2189, %fd17599;
	fma.rn.f64 	%fd17655, %fd17646, %fd15587, %fd17644;
	neg.f64 	%fd17656, %fd17631;
	div.rn.f64 	%fd17657, %fd17656, %fd15618;
	neg.f64 	%fd17658, %fd17657;
	fma.rn.f64 	%fd17659, %fd17657, %fd13663, %fd17587;
	fma.rn.f64 	%fd17660, %fd17657, %fd17424, %fd17589;
	fma.rn.f64 	%fd17661, %fd17657, %fd2566, %fd17639;
	fma.rn.f64 	%fd17662, %fd17657, %fd13679, %fd17649;
	fma.rn.f64 	%fd17663, %fd17657, %fd2567, %fd17650;
	fma.rn.f64 	%fd17664, %fd17657, %fd17429, %fd17595;
	fma.rn.f64 	%fd17665, %fd17657, %fd15628, %fd17598;
	fma.rn.f64 	%fd17666, %fd17657, %fd15629, %fd17654;
	fma.rn.f64 	%fd17667, %fd17657, %fd13684, %fd17600;
	fma.rn.f64 	%fd17668, %fd17657, %fd13667, %fd17642;
	neg.f64 	%fd17669, %fd17659;
	div.rn.f64 	%fd17670, %fd17669, %fd14081;
	neg.f64 	%fd17671, %fd17670;
	fma.rn.f64 	%fd17672, %fd17670, %fd2572, %fd17660;
	fma.rn.f64 	%fd17673, %fd17670, %fd14093, %fd17590;
	fma.rn.f64 	%fd17674, %fd17670, %fd2573, %fd17661;
	fma.rn.f64 	%fd17675, %fd17670, %fd2487, %fd17662;
	fma.rn.f64 	%fd17676, %fd17670, %fd14085, %fd17663;
	fma.rn.f64 	%fd17677, %fd17670, %fd14096, %fd17594;
	fma.rn.f64 	%fd17678, %fd17670, %fd2575, %fd17664;
	fma.rn.f64 	%fd17679, %fd17670, %fd2489, %fd17651;
	fma.rn.f64 	%fd17680, %fd17670, %fd14097, %fd17665;
	fma.rn.f64 	%fd17681, %fd17670, %fd2490, %fd17666;
	fma.rn.f64 	%fd17682, %fd17670, %fd2577, %fd17667;
	fma.rn.f64 	%fd17683, %fd17670, %fd2491, %fd17668;
	fma.rn.f64 	%fd17684, %fd17670, %fd13935, %fd17655;
	neg.f64 	%fd17685, %fd17648;
	div.rn.f64 	%fd17686, %fd17685, %fd2206;
	neg.f64 	%fd17687, %fd17686;
	fma.rn.f64 	%fd17688, %fd17686, %fd2142, %fd17672;
	fma.rn.f64 	%fd17689, %fd17686, %fd2143, %fd17673;
	fma.rn.f64 	%fd17690, %fd17686, %fd14198, %fd17674;
	fma.rn.f64 	%fd17691, %fd17686, %fd14199, %fd17675;
	fma.rn.f64 	%fd17692, %fd17686, %fd2207, %fd17676;
	fma.rn.f64 	%fd17693, %fd17686, %fd2208, %fd17677;
	fma.rn.f64 	%fd17694, %fd17686, %fd14112, %fd17678;
	fma.rn.f64 	%fd17695, %fd17686, %fd14180, %fd17679;
	fma.rn.f64 	%fd17696, %fd17686, %fd2140, %fd17626;
	fma.rn.f64 	%fd17697, %fd17686, %fd2144, %fd17680;
	fma.rn.f64 	%fd17698, %fd17686, %fd2141, %fd17653;
	fma.rn.f64 	%fd17699, %fd17686, %fd2145, %fd17681;
	fma.rn.f64 	%fd17700, %fd17686, %fd2209, %fd17682;
	fma.rn.f64 	%fd17701, %fd17686, %fd2210, %fd17683;
	fma.rn.f64 	%fd17702, %fd17686, %fd2221, %fd17684;
	neg.f64 	%fd17703, %fd17688;
	div.rn.f64 	%fd17704, %fd17703, %fd14316;
	neg.f64 	%fd17705, %fd17704;
	fma.rn.f64 	%fd17706, %fd17704, %fd14317, %fd17689;
	fma.rn.f64 	%fd17707, %fd17704, %fd2147, %fd17690;
	fma.rn.f64 	%fd17708, %fd17704, %fd2148, %fd17691;
	fma.rn.f64 	%fd17709, %fd17704, %fd14318, %fd17692;
	fma.rn.f64 	%fd17710, %fd17704, %fd14319, %fd17693;
	fma.rn.f64 	%fd17711, %fd17704, %fd2211, %fd17694;
	fma.rn.f64 	%fd17712, %fd17704, %fd2212, %fd17695;
	fma.rn.f64 	%fd17713, %fd17704, %fd2146, %fd17696;
	fma.rn.f64 	%fd17714, %fd17704, %fd2149, %fd17697;
	fma.rn.f64 	%fd17715, %fd17704, %fd2150, %fd17699;
	fma.rn.f64 	%fd17716, %fd17704, %fd2151, %fd17700;
	fma.rn.f64 	%fd17717, %fd17704, %fd14322, %fd17701;
	fma.rn.f64 	%fd17718, %fd17704, %fd14323, %fd17702;
	neg.f64 	%fd17719, %fd17706;
	div.rn.f64 	%fd17720, %fd17719, %fd14557;
	neg.f64 	%fd17721, %fd17720;
	fma.rn.f64 	%fd17722, %fd17720, %fd14558, %fd17707;
	fma.rn.f64 	%fd17723, %fd17720, %fd2222, %fd17708;
	fma.rn.f64 	%fd17724, %fd17720, %fd2223, %fd17709;
	fma.rn.f64 	%fd17725, %fd17720, %fd2152, %fd17710;
	fma.rn.f64 	%fd17726, %fd17720, %fd2153, %fd17711;
	fma.rn.f64 	%fd17727, %fd17720, %fd2154, %fd17712;
	fma.rn.f64 	%fd17728, %fd17720, %fd2155, %fd17713;
	fma.rn.f64 	%fd17729, %fd17720, %fd14561, %fd17714;
	fma.rn.f64 	%fd17730, %fd17720, %fd14355, %fd17698;
	fma.rn.f64 	%fd17731, %fd17720, %fd2224, %fd17715;
	fma.rn.f64 	%fd17732, %fd17720, %fd2225, %fd17716;
	fma.rn.f64 	%fd17733, %fd17720, %fd14564, %fd17717;
	fma.rn.f64 	%fd17734, %fd17720, %fd14565, %fd17718;
	neg.f64 	%fd17735, %fd17722;
	div.rn.f64 	%fd17736, %fd17735, %fd15342;
	neg.f64 	%fd17737, %fd17736;
	fma.rn.f64 	%fd17738, %fd17736, %fd2583, %fd17723;
	fma.rn.f64 	%fd17739, %fd17736, %fd15343, %fd17724;
	fma.rn.f64 	%fd17740, %fd17736, %fd2584, %fd17725;
	fma.rn.f64 	%fd17741, %fd17736, %fd2497, %fd17726;
	fma.rn.f64 	%fd17742, %fd17736, %fd15346, %fd17727;
	fma.rn.f64 	%fd17743, %fd17736, %fd2498, %fd17728;
	fma.rn.f64 	%fd17744, %fd17736, %fd2586, %fd17729;
	fma.rn.f64 	%fd17745, %fd17736, %fd2499, %fd17730;
	fma.rn.f64 	%fd17746, %fd17736, %fd15347, %fd17731;
	fma.rn.f64 	%fd17747, %fd17736, %fd15348, %fd17732;
	fma.rn.f64 	%fd17748, %fd17736, %fd2588, %fd17733;
	fma.rn.f64 	%fd17749, %fd17736, %fd2501, %fd17734;
	neg.f64 	%fd17750, %fd17738;
	div.rn.f64 	%fd17751, %fd17750, %fd2252;
	neg.f64 	%fd17752, %fd17751;
	fma.rn.f64 	%fd17753, %fd17751, %fd17514, %fd17739;
	fma.rn.f64 	%fd17754, %fd17751, %fd2590, %fd17740;
	fma.rn.f64 	%fd17755, %fd17751, %fd15716, %fd17741;
	fma.rn.f64 	%fd17756, %fd17751, %fd15717, %fd17742;
	fma.rn.f64 	%fd17757, %fd17751, %fd15718, %fd17743;
	fma.rn.f64 	%fd17758, %fd17751, %fd2592, %fd17744;
	fma.rn.f64 	%fd17759, %fd17751, %fd15719, %fd17745;
	fma.rn.f64 	%fd17760, %fd17751, %fd15720, %fd17746;
	fma.rn.f64 	%fd17761, %fd17751, %fd17523, %fd17747;
	fma.rn.f64 	%fd17762, %fd17751, %fd2594, %fd17748;
	fma.rn.f64 	%fd17763, %fd17751, %fd15723, %fd17749;
	neg.f64 	%fd17764, %fd17753;
	div.rn.f64 	%fd17765, %fd17764, %fd2213;
	neg.f64 	%fd17766, %fd17765;
	fma.rn.f64 	%fd17767, %fd17765, %fd2214, %fd17754;
	fma.rn.f64 	%fd17768, %fd17765, %fd2215, %fd17755;
	fma.rn.f64 	%fd17769, %fd17765, %fd2216, %fd17756;
	fma.rn.f64 	%fd17770, %fd17765, %fd2217, %fd17757;
	fma.rn.f64 	%fd17771, %fd17765, %fd2218, %fd17758;
	fma.rn.f64 	%fd17772, %fd17765, %fd16245, %fd17759;
	fma.rn.f64 	%fd17773, %fd17765, %fd16246, %fd17760;
	fma.rn.f64 	%fd17774, %fd17765, %fd2219, %fd17761;
	fma.rn.f64 	%fd17775, %fd17765, %fd2220, %fd17762;
	fma.rn.f64 	%fd17776, %fd17765, %fd2345, %fd17763;
	neg.f64 	%fd17777, %fd17767;
	div.rn.f64 	%fd17778, %fd17777, %fd2226;
	neg.f64 	%fd17779, %fd17778;
	fma.rn.f64 	%fd17780, %fd17778, %fd2227, %fd17768;
	fma.rn.f64 	%fd17781, %fd17778, %fd2228, %fd17769;
	fma.rn.f64 	%fd17782, %fd17778, %fd2229, %fd17770;
	fma.rn.f64 	%fd17783, %fd17778, %fd2230, %fd17771;
	fma.rn.f64 	%fd17784, %fd17778, %fd2231, %fd17772;
	fma.rn.f64 	%fd17785, %fd17778, %fd16522, %fd17773;
	fma.rn.f64 	%fd17786, %fd17778, %fd16523, %fd17774;
	fma.rn.f64 	%fd17787, %fd17778, %fd2232, %fd17775;
	fma.rn.f64 	%fd17788, %fd17778, %fd2233, %fd17776;
	neg.f64 	%fd17789, %fd17780;
	div.rn.f64 	%fd17790, %fd17789, %fd2597;
	neg.f64 	%fd17791, %fd17790;
	fma.rn.f64 	%fd17792, %fd17790, %fd2506, %fd17781;
	fma.rn.f64 	%fd17793, %fd17790, %fd2599, %fd17782;
	fma.rn.f64 	%fd17794, %fd17790, %fd2507, %fd17783;
	fma.rn.f64 	%fd17795, %fd17790, %fd16870, %fd17784;
	fma.rn.f64 	%fd17796, %fd17790, %fd16871, %fd17785;
	fma.rn.f64 	%fd17797, %fd17790, %fd2601, %fd17786;
	fma.rn.f64 	%fd17798, %fd17790, %fd2509, %fd17787;
	fma.rn.f64 	%fd17799, %fd17790, %fd2602, %fd17788;
	neg.f64 	%fd17800, %fd17792;
	div.rn.f64 	%fd17801, %fd17800, %fd2510;
	neg.f64 	%fd17802, %fd17801;
	fma.rn.f64 	%fd17803, %fd17801, %fd2604, %fd17793;
	fma.rn.f64 	%fd17804, %fd17801, %fd2512, %fd17794;
	fma.rn.f64 	%fd17805, %fd17801, %fd17071, %fd17795;
	fma.rn.f64 	%fd17806, %fd17801, %fd17072, %fd17796;
	fma.rn.f64 	%fd17807, %fd17801, %fd2606, %fd17797;
	fma.rn.f64 	%fd17808, %fd17801, %fd2514, %fd17798;
	fma.rn.f64 	%fd17809, %fd17801, %fd2607, %fd17799;
	neg.f64 	%fd17810, %fd17803;
	div.rn.f64 	%fd17811, %fd17810, %fd2237;
	neg.f64 	%fd17812, %fd17811;
	fma.rn.f64 	%fd17813, %fd17811, %fd2238, %fd17804;
	fma.rn.f64 	%fd17814, %fd17811, %fd2239, %fd17805;
	fma.rn.f64 	%fd17815, %fd17811, %fd2240, %fd17806;
	fma.rn.f64 	%fd17816, %fd17811, %fd17240, %fd17807;
	fma.rn.f64 	%fd17817, %fd17811, %fd17241, %fd17808;
	fma.rn.f64 	%fd17818, %fd17811, %fd2518, %fd17809;
	neg.f64 	%fd17819, %fd17813;
	div.rn.f64 	%fd17820, %fd17819, %fd2609;
	neg.f64 	%fd17821, %fd17820;
	fma.rn.f64 	%fd17822, %fd17820, %fd17575, %fd17814;
	fma.rn.f64 	%fd17823, %fd17820, %fd17576, %fd17815;
	fma.rn.f64 	%fd17824, %fd17820, %fd17577, %fd17816;
	fma.rn.f64 	%fd17825, %fd17820, %fd2612, %fd17817;
	fma.rn.f64 	%fd32412, %fd17820, %fd17578, %fd17818;
	st.local.v2.f64 	[%rd5+10416], {%fd17578, %fd17606};
	st.local.v2.f64 	[%rd5+10432], {%fd17610, %fd17616};
	st.local.v2.f64 	[%rd5+10448], {%fd17620, %fd17625};
	st.local.v2.f64 	[%rd5+10464], {%fd17630, %fd17635};
	st.local.v2.f64 	[%rd5+10480], {%fd17647, %fd17658};
	st.local.v2.f64 	[%rd5+10496], {%fd17671, %fd17687};
	st.local.v2.f64 	[%rd5+10512], {%fd17705, %fd17721};
	st.local.v2.f64 	[%rd5+10528], {%fd17737, %fd17752};
	st.local.v2.f64 	[%rd5+10544], {%fd17766, %fd17779};
	st.local.v2.f64 	[%rd5+10560], {%fd17791, %fd17802};
	st.local.v2.f64 	[%rd5+10576], {%fd17812, %fd17821};
	st.local.v2.f64 	[%rd5+10592], {%fd17822, %fd17823};
	st.local.v2.f64 	[%rd5+10608], {%fd17824, %fd17825};
	ld.local.v2.f64 	{%fd17827, %fd17828}, [%rd5+10640];
	ld.local.v2.f64 	{%fd17829, %fd17830}, [%rd5+10656];
	ld.local.v2.f64 	{%fd17831, %fd17832}, [%rd5+10672];
	ld.local.v2.f64 	{%fd17833, %fd17834}, [%rd5+10688];
	ld.local.v2.f64 	{%fd17835, %fd17836}, [%rd5+10704];
	ld.local.v2.f64 	{%fd17837, %fd17838}, [%rd5+10720];
	ld.local.v2.f64 	{%fd17839, %fd17840}, [%rd5+10736];
	ld.local.v2.f64 	{%fd17841, %fd17842}, [%rd5+10752];
	ld.local.v2.f64 	{%fd17843, %fd17844}, [%rd5+10768];
	ld.local.v2.f64 	{%fd17845, %fd17846}, [%rd5+10784];
	ld.local.v2.f64 	{%fd17847, %fd17848}, [%rd5+10800];
	ld.local.v2.f64 	{%fd17849, %fd17850}, [%rd5+10816];
	ld.local.v2.f64 	{%fd17851, %fd17852}, [%rd5+10832];
	ld.local.v2.f64 	{%fd17853, %fd17854}, [%rd5+10848];
	ld.local.v2.f64 	{%fd17855, %fd17856}, [%rd5+10864];
	ld.local.v2.f64 	{%fd17857, %fd17858}, [%rd5+10880];
	ld.local.v2.f64 	{%fd17859, %fd17860}, [%rd5+10896];
	ld.local.v2.f64 	{%fd17861, %fd17862}, [%rd5+10912];
	ld.local.v2.f64 	{%fd17863, %fd17864}, [%rd5+10928];
	ld.local.v2.f64 	{%fd17865, %fd17866}, [%rd5+10944];
	ld.local.f64 	%fd17867, [%rd5+10968];
	ld.local.v2.f64 	{%fd17868, %fd17869}, [%rd5+10976];
	div.rn.f64 	%fd2254, %fd17603, %fd12470;
	neg.f64 	%fd17870, %fd17827;
	div.rn.f64 	%fd2255, %fd17870, %fd15418;
	neg.f64 	%fd17871, %fd2255;
	fma.rn.f64 	%fd17872, %fd2255, %fd15419, %fd17835;
	fma.rn.f64 	%fd17873, %fd2255, %fd15423, %fd17869;
	neg.f64 	%fd17874, %fd17828;
	ld.local.f64 	%fd17875, [%rd5+2424];
	div.rn.f64 	%fd2256, %fd17874, %fd17875;
	neg.f64 	%fd17876, %fd2256;
	fma.rn.f64 	%fd17877, %fd2256, %fd13039, %fd17837;
	fma.rn.f64 	%fd17878, %fd2256, %fd13040, %fd17858;
	neg.f64 	%fd17879, %fd17829;
	div.rn.f64 	%fd2257, %fd17879, %fd12607;
	neg.f64 	%fd17880, %fd2257;
	fma.rn.f64 	%fd17881, %fd2257, %fd12606, %fd17865;
	fma.rn.f64 	%fd17882, %fd2257, %fd12849, %fd12819;
	neg.f64 	%fd17883, %fd17830;
	div.rn.f64 	%fd2259, %fd17883, %fd2258;
	neg.f64 	%fd17884, %fd2259;
	ld.local.v2.f64 	{%fd2260, %fd2261}, [%rd5+2560];
	fma.rn.f64 	%fd17885, %fd2259, %fd2260, %fd17839;
	fma.rn.f64 	%fd17886, %fd2259, %fd12894, %fd17878;
	ld.local.f64 	%fd2262, [%rd5+2576];
	fma.rn.f64 	%fd17887, %fd2259, %fd2262, %fd17881;
	neg.f64 	%fd17888, %fd17831;
	div.rn.f64 	%fd2264, %fd17888, %fd2263;
	neg.f64 	%fd17889, %fd2264;
	fma.rn.f64 	%fd17890, %fd2264, %fd2265, %fd17848;
	fma.rn.f64 	%fd17891, %fd2264, %fd13190, %fd17886;
	ld.local.v2.f64 	{%fd2266, %fd2267}, [%rd5+2640];
	fma.rn.f64 	%fd17892, %fd2264, %fd2266, %fd17882;
	neg.f64 	%fd17893, %fd17832;
	div.rn.f64 	%fd2268, %fd17893, %fd2156;
	neg.f64 	%fd17894, %fd2268;
	fma.rn.f64 	%fd17895, %fd2268, %fd2157, %fd17891;
	ld.local.v2.f64 	{%fd2269, %fd2270}, [%rd5+2928];
	fma.rn.f64 	%fd17896, %fd2268, %fd2269, %fd17892;
	fma.rn.f64 	%fd17897, %fd2268, %fd2270, %fd17868;
	neg.f64 	%fd17898, %fd17833;
	div.rn.f64 	%fd2271, %fd17898, %fd14829;
	neg.f64 	%fd17899, %fd2271;
	fma.rn.f64 	%fd17900, %fd2271, %fd2158, %fd17836;
	fma.rn.f64 	%fd17901, %fd2271, %fd14832, %fd17895;
	fma.rn.f64 	%fd17902, %fd2271, %fd2241, %fd17887;
	fma.rn.f64 	%fd17903, %fd2271, %fd17302, %fd17896;
	neg.f64 	%fd17904, %fd17834;
	div.rn.f64 	%fd2273, %fd17904, %fd2272;
	neg.f64 	%fd17905, %fd2273;
	fma.rn.f64 	%fd17906, %fd2273, %fd15888, %fd17854;
	ld.local.f64 	%fd2274, [%rd5+3072];
	fma.rn.f64 	%fd17907, %fd2273, %fd2274, %fd17901;
	fma.rn.f64 	%fd17908, %fd2273, %fd13048, %fd17903;
	neg.f64 	%fd17909, %fd17872;
	div.rn.f64 	%fd2275, %fd17909, %fd2185;
	neg.f64 	%fd17910, %fd2275;
	fma.rn.f64 	%fd17911, %fd2275, %fd2186, %fd17860;
	fma.rn.f64 	%fd17912, %fd2275, %fd2113, %fd17908;
	fma.rn.f64 	%fd17913, %fd2275, %fd2114, %fd17867;
	ld.local.f64 	%fd2276, [%rd5+3360];
	fma.rn.f64 	%fd17914, %fd2275, %fd2276, %fd17873;
	neg.f64 	%fd17915, %fd17900;
	div.rn.f64 	%fd2277, %fd17915, %fd12916;
	neg.f64 	%fd17916, %fd2277;
	ld.local.f64 	%fd2278, [%rd5+3560];
	fma.rn.f64 	%fd17917, %fd2277, %fd2278, %fd17838;
	fma.rn.f64 	%fd17918, %fd2277, %fd12923, %fd17856;
	fma.rn.f64 	%fd17919, %fd2277, %fd2106, %fd17907;
	fma.rn.f64 	%fd17920, %fd2277, %fd17318, %fd17912;
	fma.rn.f64 	%fd17921, %fd2277, %fd2242, %fd17897;
	neg.f64 	%fd17922, %fd17877;
	div.rn.f64 	%fd2279, %fd17922, %fd16334;
	neg.f64 	%fd17923, %fd2279;
	fma.rn.f64 	%fd17924, %fd2279, %fd2109, %fd17845;
	fma.rn.f64 	%fd17925, %fd2279, %fd2110, %fd17846;
	ld.local.v2.f64 	{%fd2280, %fd2281}, [%rd5+3872];
	fma.rn.f64 	%fd17926, %fd2279, %fd2280, %fd17919;
	fma.rn.f64 	%fd17927, %fd2279, %fd13065, %fd17902;
	fma.rn.f64 	%fd17928, %fd2279, %fd2165, %fd17913;
	neg.f64 	%fd17929, %fd17917;
	div.rn.f64 	%fd2282, %fd17929, %fd2193;
	neg.f64 	%fd17930, %fd2282;
	fma.rn.f64 	%fd17931, %fd2282, %fd14962, %fd17918;
	fma.rn.f64 	%fd17932, %fd2282, %fd2166, %fd17926;
	fma.rn.f64 	%fd17933, %fd2282, %fd17326, %fd17927;
	fma.rn.f64 	%fd17934, %fd2282, %fd2243, %fd17920;
	fma.rn.f64 	%fd17935, %fd2282, %fd12970, %fd17921;
	neg.f64 	%fd17936, %fd17885;
	ld.local.f64 	%fd2283, [%rd5+3976];
	div.rn.f64 	%fd2284, %fd17936, %fd2283;
	neg.f64 	%fd17937, %fd2284;
	fma.rn.f64 	%fd17938, %fd2284, %fd12971, %fd17857;
	fma.rn.f64 	%fd17939, %fd2284, %fd2107, %fd17932;
	fma.rn.f64 	%fd17940, %fd2284, %fd14973, %fd17933;
	fma.rn.f64 	%fd17941, %fd2284, %fd2167, %fd17935;
	neg.f64 	%fd17942, %fd17840;
	div.rn.f64 	%fd2285, %fd17942, %fd17338;
	neg.f64 	%fd17943, %fd2285;
	fma.rn.f64 	%fd17944, %fd2285, %fd2108, %fd17938;
	fma.rn.f64 	%fd17945, %fd2285, %fd13009, %fd17939;
	fma.rn.f64 	%fd17946, %fd2285, %fd13010, %fd17940;
	fma.rn.f64 	%fd17947, %fd2285, %fd17344, %fd17941;
	neg.f64 	%fd17948, %fd17841;
	div.rn.f64 	%fd2286, %fd17948, %fd2168;
	neg.f64 	%fd17949, %fd2286;
	fma.rn.f64 	%fd17950, %fd2286, %fd13115, %fd17843;
	fma.rn.f64 	%fd17951, %fd2286, %fd2111, %fd17847;
	fma.rn.f64 	%fd17952, %fd2286, %fd17351, %fd17944;
	fma.rn.f64 	%fd17953, %fd2286, %fd2245, %fd17945;
	fma.rn.f64 	%fd17954, %fd2286, %fd17354, %fd17946;
	fma.rn.f64 	%fd17955, %fd2286, %fd2246, %fd17947;
	neg.f64 	%fd17956, %fd17842;
	ld.local.v2.f64 	{%fd2287, %fd2288}, [%rd5+4688];
	div.rn.f64 	%fd2289, %fd17956, %fd2287;
	neg.f64 	%fd17957, %fd2289;
	fma.rn.f64 	%fd17958, %fd2289, %fd12726, %fd17844;
	fma.rn.f64 	%fd17959, %fd2289, %fd2169, %fd17849;
	fma.rn.f64 	%fd17960, %fd2289, %fd2170, %fd17851;
	ld.local.v2.f64 	{%fd2290, %fd2291}, [%rd5+4720];
	fma.rn.f64 	%fd17961, %fd2289, %fd2290, %fd17853;
	fma.rn.f64 	%fd17962, %fd2289, %fd13148, %fd17855;
	fma.rn.f64 	%fd17963, %fd2289, %fd2171, %fd17953;
	fma.rn.f64 	%fd17964, %fd2289, %fd2112, %fd17911;
	fma.rn.f64 	%fd17965, %fd2289, %fd2172, %fd17862;
	fma.rn.f64 	%fd17966, %fd2289, %fd2115, %fd17934;
	fma.rn.f64 	%fd17967, %fd2289, %fd2173, %fd17928;
	fma.rn.f64 	%fd17968, %fd2289, %fd2174, %fd17914;
	neg.f64 	%fd17969, %fd17950;
	div.rn.f64 	%fd2292, %fd17969, %fd2116;
	neg.f64 	%fd17970, %fd2292;
	fma.rn.f64 	%fd17971, %fd2292, %fd12729, %fd17952;
	fma.rn.f64 	%fd17972, %fd2292, %fd2247, %fd17963;
	fma.rn.f64 	%fd17973, %fd2292, %fd17362, %fd17954;
	ld.local.v2.f64 	{%fd2293, %fd2294}, [%rd5+4832];
	fma.rn.f64 	%fd17974, %fd2292, %fd2293, %fd17955;
	neg.f64 	%fd17975, %fd17958;
	div.rn.f64 	%fd2295, %fd17975, %fd2175;
	neg.f64 	%fd17976, %fd2295;
	fma.rn.f64 	%fd17977, %fd2295, %fd2176, %fd17964;
	fma.rn.f64 	%fd17978, %fd2295, %fd13478, %fd17861;
	ld.local.v2.f64 	{%fd2296, %fd2297}, [%rd5+4944];
	fma.rn.f64 	%fd17979, %fd2295, %fd2297, %fd17864;
	fma.rn.f64 	%fd17980, %fd2295, %fd2187, %fd17966;
	fma.rn.f64 	%fd17981, %fd2295, %fd2188, %fd17968;
	neg.f64 	%fd17982, %fd17924;
	div.rn.f64 	%fd2298, %fd17982, %fd2177;
	neg.f64 	%fd17983, %fd2298;
	fma.rn.f64 	%fd17984, %fd2298, %fd2178, %fd17931;
	fma.rn.f64 	%fd17985, %fd2298, %fd13224, %fd17972;
	ld.local.v2.f64 	{%fd2299, %fd2300}, [%rd5+4992];
	fma.rn.f64 	%fd17986, %fd2298, %fd2300, %fd17967;
	neg.f64 	%fd17987, %fd17925;
	div.rn.f64 	%fd2301, %fd17987, %fd12751;
	neg.f64 	%fd17988, %fd2301;
	fma.rn.f64 	%fd17989, %fd2301, %fd13237, %fd17984;
	fma.rn.f64 	%fd17990, %fd2301, %fd2182, %fd17971;
	fma.rn.f64 	%fd17991, %fd2301, %fd15149, %fd17985;
	fma.rn.f64 	%fd17992, %fd2301, %fd13230, %fd17973;
	fma.rn.f64 	%fd17993, %fd2301, %fd17372, %fd17986;
	fma.rn.f64 	%fd17994, %fd2301, %fd2234, %fd17974;
	neg.f64 	%fd17995, %fd17951;
	div.rn.f64 	%fd2302, %fd17995, %fd2194;
	neg.f64 	%fd17996, %fd2302;
	fma.rn.f64 	%fd17997, %fd2302, %fd17378, %fd17850;
	fma.rn.f64 	%fd17998, %fd2302, %fd2249, %fd17989;
	fma.rn.f64 	%fd17999, %fd2302, %fd13299, %fd17990;
	fma.rn.f64 	%fd18000, %fd2302, %fd2119, %fd17991;
	fma.rn.f64 	%fd18001, %fd2302, %fd17383, %fd17992;
	fma.rn.f64 	%fd18002, %fd2302, %fd2250, %fd17993;
	fma.rn.f64 	%fd18003, %fd2302, %fd2183, %fd17994;
	neg.f64 	%fd18004, %fd17890;
	div.rn.f64 	%fd2303, %fd18004, %fd13327;
	neg.f64 	%fd18005, %fd2303;
	fma.rn.f64 	%fd18006, %fd2303, %fd16714, %fd17998;
	fma.rn.f64 	%fd18007, %fd2303, %fd17391, %fd17999;
	fma.rn.f64 	%fd18008, %fd2303, %fd2478, %fd18000;
	fma.rn.f64 	%fd18009, %fd2303, %fd13341, %fd18001;
	fma.rn.f64 	%fd18010, %fd2303, %fd13323, %fd17980;
	fma.rn.f64 	%fd18011, %fd2303, %fd2120, %fd18002;
	fma.rn.f64 	%fd18012, %fd2303, %fd15196, %fd18003;
	neg.f64 	%fd18013, %fd17959;
	div.rn.f64 	%fd2304, %fd18013, %fd2236;
	neg.f64 	%fd18014, %fd2304;
	ld.local.v2.f64 	{%fd2305, %fd2306}, [%rd5+5584];
	fma.rn.f64 	%fd18015, %fd2304, %fd2305, %fd18008;
	fma.rn.f64 	%fd18016, %fd2304, %fd14154, %fd17859;
	fma.rn.f64 	%fd18017, %fd2304, %fd2195, %fd17978;
	fma.rn.f64 	%fd18018, %fd2304, %fd2196, %fd17979;
	ld.local.f64 	%fd2307, [%rd5+5616];
	fma.rn.f64 	%fd18019, %fd2304, %fd2307, %fd18011;
	neg.f64 	%fd18020, %fd17997;
	div.rn.f64 	%fd2308, %fd18020, %fd2121;
	neg.f64 	%fd18021, %fd2308;
	fma.rn.f64 	%fd18022, %fd2308, %fd2123, %fd18006;
	fma.rn.f64 	%fd18023, %fd2308, %fd2124, %fd18015;
	fma.rn.f64 	%fd18024, %fd2308, %fd2122, %fd18016;
	fma.rn.f64 	%fd18025, %fd2308, %fd2197, %fd18017;
	fma.rn.f64 	%fd18026, %fd2308, %fd2198, %fd18009;
	fma.rn.f64 	%fd18027, %fd2308, %fd13368, %fd18019;
	ld.local.v2.f64 	{%fd2309, %fd2310}, [%rd5+5696];
	fma.rn.f64 	%fd18028, %fd2308, %fd2310, %fd18012;
	neg.f64 	%fd18029, %fd17960;
	div.rn.f64 	%fd2311, %fd18029, %fd2184;
	neg.f64 	%fd18030, %fd2311;
	fma.rn.f64 	%fd18031, %fd2311, %fd15215, %fd17962;
	fma.rn.f64 	%fd18032, %fd2311, %fd2132, %fd18024;
	fma.rn.f64 	%fd18033, %fd2311, %fd13503, %fd17977;
	fma.rn.f64 	%fd18034, %fd2311, %fd2253, %fd17863;
	fma.rn.f64 	%fd18035, %fd2311, %fd17652, %fd17866;
	fma.rn.f64 	%fd18036, %fd2311, %fd2189, %fd18010;
	fma.rn.f64 	%fd18037, %fd2311, %fd15587, %fd17981;
	neg.f64 	%fd18038, %fd17852;
	div.rn.f64 	%fd2312, %fd18038, %fd2199;
	neg.f64 	%fd18039, %fd2312;
	fma.rn.f64 	%fd18040, %fd2312, %fd13377, %fd17906;
	ld.local.v2.f64 	{%fd2313, %fd2314}, [%rd5+5856];
	fma.rn.f64 	%fd18041, %fd2312, %fd2314, %fd18022;
	fma.rn.f64 	%fd18042, %fd2312, %fd2200, %fd18007;
	fma.rn.f64 	%fd18043, %fd2312, %fd2201, %fd18023;
	fma.rn.f64 	%fd18044, %fd2312, %fd13443, %fd18032;
	ld.local.v2.f64 	{%fd2315, %fd2316}, [%rd5+5888];
	fma.rn.f64 	%fd18045, %fd2312, %fd2316, %fd18025;
	fma.rn.f64 	%fd18046, %fd2312, %fd2127, %fd18026;
	fma.rn.f64 	%fd18047, %fd2312, %fd2128, %fd18027;
	fma.rn.f64 	%fd18048, %fd2312, %fd2235, %fd18028;
	neg.f64 	%fd18049, %fd17961;
	div.rn.f64 	%fd2317, %fd18049, %fd2190;
	neg.f64 	%fd18050, %fd2317;
	fma.rn.f64 	%fd18051, %fd2317, %fd2191, %fd18040;
	fma.rn.f64 	%fd18052, %fd2317, %fd2192, %fd18041;
	fma.rn.f64 	%fd18053, %fd2317, %fd13595, %fd18042;
	ld.local.v2.f64 	{%fd2318, %fd2319}, [%rd5+6160];
	fma.rn.f64 	%fd18054, %fd2317, %fd2319, %fd18043;
	fma.rn.f64 	%fd18055, %fd2317, %fd2134, %fd18044;
	fma.rn.f64 	%fd18056, %fd2317, %fd2135, %fd18045;
	fma.rn.f64 	%fd18057, %fd2317, %fd13597, %fd18046;
	ld.local.v2.f64 	{%fd2320, %fd2321}, [%rd5+6192];
	fma.rn.f64 	%fd18058, %fd2317, %fd2321, %fd18047;
	fma.rn.f64 	%fd18059, %fd2317, %fd2202, %fd18048;
	neg.f64 	%fd18060, %fd18051;
	div.rn.f64 	%fd2322, %fd18060, %fd2203;
	neg.f64 	%fd18061, %fd2322;
	fma.rn.f64 	%fd18062, %fd2322, %fd2138, %fd18052;
	fma.rn.f64 	%fd18063, %fd2322, %fd2139, %fd18053;
	fma.rn.f64 	%fd18064, %fd2322, %fd13904, %fd18054;
	ld.local.v2.f64 	{%fd2323, %fd2324}, [%rd5+6592];
	fma.rn.f64 	%fd18065, %fd2322, %fd2324, %fd18055;
	fma.rn.f64 	%fd18066, %fd2322, %fd2204, %fd18056;
	fma.rn.f64 	%fd18067, %fd2322, %fd2205, %fd18057;
	fma.rn.f64 	%fd18068, %fd2322, %fd13876, %fd18036;
	ld.local.v2.f64 	{%fd2325, %fd2326}, [%rd5+6624];
	fma.rn.f64 	%fd18069, %fd2322, %fd2326, %fd18058;
	fma.rn.f64 	%fd18070, %fd2322, %fd13909, %fd18059;
	neg.f64 	%fd18071, %fd18031;
	div.rn.f64 	%fd2327, %fd18071, %fd2206;
	neg.f64 	%fd18072, %fd2327;
	fma.rn.f64 	%fd18073, %fd2327, %fd2142, %fd18062;
	fma.rn.f64 	%fd18074, %fd2327, %fd2143, %fd18063;
	fma.rn.f64 	%fd18075, %fd2327, %fd14198, %fd18064;
	ld.local.v2.f64 	{%fd2328, %fd2329}, [%rd5+6976];
	fma.rn.f64 	%fd18076, %fd2327, %fd2329, %fd18065;
	fma.rn.f64 	%fd18077, %fd2327, %fd2207, %fd18033;
	fma.rn.f64 	%fd18078, %fd2327, %fd2208, %fd18066;
	fma.rn.f64 	%fd18079, %fd2327, %fd14112, %fd17965;
	ld.local.v2.f64 	{%fd2330, %fd2331}, [%rd5+7008];
	fma.rn.f64 	%fd18080, %fd2327, %fd2331, %fd18034;
	fma.rn.f64 	%fd18081, %fd2327, %fd2140, %fd18018;
	fma.rn.f64 	%fd18082, %fd2327, %fd2144, %fd18067;
	fma.rn.f64 	%fd18083, %fd2327, %fd2141, %fd18035;
	fma.rn.f64 	%fd18084, %fd2327, %fd2145, %fd18068;
	fma.rn.f64 	%fd18085, %fd2327, %fd2209, %fd18069;
	fma.rn.f64 	%fd18086, %fd2327, %fd2210, %fd18070;
	fma.rn.f64 	%fd18087, %fd2327, %fd2221, %fd18037;
	neg.f64 	%fd18088, %fd18073;
	ld.local.v2.f64 	{%fd2332, %fd2333}, [%rd5+7168];
	div.rn.f64 	%fd2334, %fd18088, %fd2332;
	neg.f64 	%fd18089, %fd2334;
	fma.rn.f64 	%fd18090, %fd2334, %fd14317, %fd18074;
	fma.rn.f64 	%fd18091, %fd2334, %fd2147, %fd18075;
	fma.rn.f64 	%fd18092, %fd2334, %fd2148, %fd18076;
	ld.local.v2.f64 	{%fd2335, %fd2336}, [%rd5+7200];
	fma.rn.f64 	%fd18093, %fd2334, %fd2335, %fd18077;
	fma.rn.f64 	%fd18094, %fd2334, %fd14319, %fd18078;
	fma.rn.f64 	%fd18095, %fd2334, %fd2211, %fd18079;
	fma.rn.f64 	%fd18096, %fd2334, %fd2212, %fd18080;
	fma.rn.f64 	%fd18097, %fd2334, %fd2146, %fd18081;
	fma.rn.f64 	%fd18098, %fd2334, %fd2149, %fd18082;
	fma.rn.f64 	%fd18099, %fd2334, %fd2150, %fd18084;
	fma.rn.f64 	%fd18100, %fd2334, %fd2151, %fd18085;
	ld.local.v2.f64 	{%fd2337, %fd2338}, [%rd5+7264];
	fma.rn.f64 	%fd18101, %fd2334, %fd2337, %fd18086;
	fma.rn.f64 	%fd18102, %fd2334, %fd14323, %fd18087;
	neg.f64 	%fd18103, %fd18090;
	div.rn.f64 	%fd2339, %fd18103, %fd14557;
	neg.f64 	%fd18104, %fd2339;
	fma.rn.f64 	%fd18105, %fd2339, %fd14558, %fd18091;
	fma.rn.f64 	%fd18106, %fd2339, %fd2222, %fd18092;
	fma.rn.f64 	%fd18107, %fd2339, %fd2223, %fd18093;
	fma.rn.f64 	%fd18108, %fd2339, %fd2152, %fd18094;
	fma.rn.f64 	%fd18109, %fd2339, %fd2153, %fd18095;
	fma.rn.f64 	%fd18110, %fd2339, %fd2154, %fd18096;
	fma.rn.f64 	%fd18111, %fd2339, %fd2155, %fd18097;
	fma.rn.f64 	%fd18112, %fd2339, %fd14561, %fd18098;
	fma.rn.f64 	%fd18113, %fd2339, %fd14355, %fd18083;
	fma.rn.f64 	%fd18114, %fd2339, %fd2224, %fd18099;
	fma.rn.f64 	%fd18115, %fd2339, %fd2225, %fd18100;
	fma.rn.f64 	%fd18116, %fd2339, %fd14564, %fd18101;
	fma.rn.f64 	%fd18117, %fd2339, %fd14565, %fd18102;
	neg.f64 	%fd18118, %fd18105;
	div.rn.f64 	%fd2340, %fd18118, %fd15342;
	neg.f64 	%fd18119, %fd2340;
	fma.rn.f64 	%fd18120, %fd2340, %fd2583, %fd18106;
	fma.rn.f64 	%fd18121, %fd2340, %fd15343, %fd18107;
	fma.rn.f64 	%fd18122, %fd2340, %fd2584, %fd18108;
	fma.rn.f64 	%fd18123, %fd2340, %fd2497, %fd18109;
	fma.rn.f64 	%fd18124, %fd2340, %fd15346, %fd18110;
	fma.rn.f64 	%fd18125, %fd2340, %fd2498, %fd18111;
	fma.rn.f64 	%fd18126, %fd2340, %fd2586, %fd18112;
	fma.rn.f64 	%fd18127, %fd2340, %fd2499, %fd18113;
	fma.rn.f64 	%fd18128, %fd2340, %fd15347, %fd18114;
	fma.rn.f64 	%fd18129, %fd2340, %fd15348, %fd18115;
	fma.rn.f64 	%fd18130, %fd2340, %fd2588, %fd18116;
	fma.rn.f64 	%fd18131, %fd2340, %fd2501, %fd18117;
	neg.f64 	%fd18132, %fd18120;
	div.rn.f64 	%fd2341, %fd18132, %fd2252;
	neg.f64 	%fd18133, %fd2341;
	fma.rn.f64 	%fd18134, %fd2341, %fd17514, %fd18121;
	fma.rn.f64 	%fd18135, %fd2341, %fd2590, %fd18122;
	fma.rn.f64 	%fd18136, %fd2341, %fd15716, %fd18123;
	fma.rn.f64 	%fd18137, %fd2341, %fd15717, %fd18124;
	fma.rn.f64 	%fd18138, %fd2341, %fd15718, %fd18125;
	fma.rn.f64 	%fd18139, %fd2341, %fd2592, %fd18126;
	fma.rn.f64 	%fd18140, %fd2341, %fd15719, %fd18127;
	fma.rn.f64 	%fd18141, %fd2341, %fd15720, %fd18128;
	fma.rn.f64 	%fd18142, %fd2341, %fd17523, %fd18129;
	fma.rn.f64 	%fd18143, %fd2341, %fd2594, %fd18130;
	fma.rn.f64 	%fd18144, %fd2341, %fd15723, %fd18131;
	neg.f64 	%fd18145, %fd18134;
	div.rn.f64 	%fd2342, %fd18145, %fd2213;
	neg.f64 	%fd18146, %fd2342;
	fma.rn.f64 	%fd18147, %fd2342, %fd2214, %fd18135;
	fma.rn.f64 	%fd18148, %fd2342, %fd2215, %fd18136;
	fma.rn.f64 	%fd18149, %fd2342, %fd2216, %fd18137;
	fma.rn.f64 	%fd18150, %fd2342, %fd2217, %fd18138;
	fma.rn.f64 	%fd18151, %fd2342, %fd2218, %fd18139;
	ld.local.v2.f64 	{%fd2343, %fd2344}, [%rd5+9152];
	fma.rn.f64 	%fd18152, %fd2342, %fd2343, %fd18140;
	fma.rn.f64 	%fd18153, %fd2342, %fd16246, %fd18141;
	fma.rn.f64 	%fd18154, %fd2342, %fd2219, %fd18142;
	fma.rn.f64 	%fd18155, %fd2342, %fd2220, %fd18143;
	fma.rn.f64 	%fd18156, %fd2342, %fd2345, %fd18144;
	neg.f64 	%fd18157, %fd18147;
	div.rn.f64 	%fd2346, %fd18157, %fd2226;
	neg.f64 	%fd18158, %fd2346;
	fma.rn.f64 	%fd18159, %fd2346, %fd2227, %fd18148;
	fma.rn.f64 	%fd18160, %fd2346, %fd2228, %fd18149;
	fma.rn.f64 	%fd18161, %fd2346, %fd2229, %fd18150;
	fma.rn.f64 	%fd18162, %fd2346, %fd2230, %fd18151;
	fma.rn.f64 	%fd18163, %fd2346, %fd2231, %fd18152;
	fma.rn.f64 	%fd18164, %fd2346, %fd16522, %fd18153;
	fma.rn.f64 	%fd18165, %fd2346, %fd16523, %fd18154;
	fma.rn.f64 	%fd18166, %fd2346, %fd2232, %fd18155;
	fma.rn.f64 	%fd18167, %fd2346, %fd2233, %fd18156;
	neg.f64 	%fd18168, %fd18159;
	div.rn.f64 	%fd2347, %fd18168, %fd2597;
	neg.f64 	%fd18169, %fd2347;
	fma.rn.f64 	%fd18170, %fd2347, %fd2506, %fd18160;
	fma.rn.f64 	%fd18171, %fd2347, %fd2599, %fd18161;
	fma.rn.f64 	%fd18172, %fd2347, %fd2507, %fd18162;
	fma.rn.f64 	%fd18173, %fd2347, %fd16870, %fd18163;
	fma.rn.f64 	%fd18174, %fd2347, %fd16871, %fd18164;
	fma.rn.f64 	%fd18175, %fd2347, %fd2601, %fd18165;
	fma.rn.f64 	%fd18176, %fd2347, %fd2509, %fd18166;
	fma.rn.f64 	%fd18177, %fd2347, %fd2602, %fd18167;
	neg.f64 	%fd18178, %fd18170;
	div.rn.f64 	%fd2348, %fd18178, %fd2510;
	neg.f64 	%fd18179, %fd2348;
	fma.rn.f64 	%fd18180, %fd2348, %fd2604, %fd18171;
	fma.rn.f64 	%fd18181, %fd2348, %fd2512, %fd18172;
	fma.rn.f64 	%fd18182, %fd2348, %fd17071, %fd18173;
	fma.rn.f64 	%fd18183, %fd2348, %fd17072, %fd18174;
	fma.rn.f64 	%fd18184, %fd2348, %fd2606, %fd18175;
	fma.rn.f64 	%fd18185, %fd2348, %fd2514, %fd18176;
	fma.rn.f64 	%fd18186, %fd2348, %fd2607, %fd18177;
	neg.f64 	%fd18187, %fd18180;
	div.rn.f64 	%fd2349, %fd18187, %fd2237;
	neg.f64 	%fd18188, %fd2349;
	fma.rn.f64 	%fd18189, %fd2349, %fd2238, %fd18181;
	fma.rn.f64 	%fd18190, %fd2349, %fd2239, %fd18182;
	fma.rn.f64 	%fd18191, %fd2349, %fd2240, %fd18183;
	fma.rn.f64 	%fd18192, %fd2349, %fd17240, %fd18184;
	fma.rn.f64 	%fd18193, %fd2349, %fd17241, %fd18185;
	fma.rn.f64 	%fd18194, %fd2349, %fd2518, %fd18186;
	neg.f64 	%fd18195, %fd18189;
	div.rn.f64 	%fd2350, %fd18195, %fd2609;
	neg.f64 	%fd18196, %fd2350;
	fma.rn.f64 	%fd18197, %fd2350, %fd17575, %fd18190;
	fma.rn.f64 	%fd18198, %fd2350, %fd17576, %fd18191;
	fma.rn.f64 	%fd18199, %fd2350, %fd17577, %fd18192;
	fma.rn.f64 	%fd18200, %fd2350, %fd2612, %fd18193;
	fma.rn.f64 	%fd18201, %fd2350, %fd17578, %fd18194;
	neg.f64 	%fd18202, %fd18197;
	div.rn.f64 	%fd2351, %fd18202, %fd17822;
	neg.f64 	%fd18203, %fd2351;
	fma.rn.f64 	%fd2352, %fd2351, %fd17823, %fd18198;
	fma.rn.f64 	%fd2353, %fd2351, %fd17824, %fd18199;
	fma.rn.f64 	%fd2354, %fd2351, %fd17825, %fd18200;
	fma.rn.f64 	%fd2355, %fd2351, %fd32412, %fd18201;
	mov.b64 	%rd11, %fd32412;
	st.local.v2.f64 	[%rd5+10624], {%fd32412, %fd2254};
	st.local.v2.f64 	[%rd5+10640], {%fd17871, %fd17876};
	st.local.v2.f64 	[%rd5+10656], {%fd17880, %fd17884};
	st.local.v2.f64 	[%rd5+10672], {%fd17889, %fd17894};
	st.local.v2.f64 	[%rd5+10688], {%fd17899, %fd17905};
	st.local.v2.f64 	[%rd5+10704], {%fd17910, %fd17916};
	st.local.v2.f64 	[%rd5+10720], {%fd17923, %fd17930};
	st.local.v2.f64 	[%rd5+10736], {%fd17937, %fd17943};
	st.local.v2.f64 	[%rd5+10752], {%fd17949, %fd17957};
	st.local.v2.f64 	[%rd5+10768], {%fd17970, %fd17976};
	st.local.v2.f64 	[%rd5+10784], {%fd17983, %fd17988};
	st.local.v2.f64 	[%rd5+10800], {%fd17996, %fd18005};
	st.local.v2.f64 	[%rd5+10816], {%fd18014, %fd18021};
	st.local.v2.f64 	[%rd5+10832], {%fd18030, %fd18039};
	st.local.v2.f64 	[%rd5+10848], {%fd18050, %fd18061};
	st.local.v2.f64 	[%rd5+10864], {%fd18072, %fd18089};
	st.local.v2.f64 	[%rd5+10880], {%fd18104, %fd18119};
	st.local.v2.f64 	[%rd5+10896], {%fd18133, %fd18146};
	st.local.v2.f64 	[%rd5+10912], {%fd18158, %fd18169};
	st.local.v2.f64 	[%rd5+10928], {%fd18179, %fd18188};
	st.local.v2.f64 	[%rd5+10944], {%fd18196, %fd18203};
	st.local.v2.f64 	[%rd5+10960], {%fd2352, %fd2353};
	st.local.v2.f64 	[%rd5+10976], {%fd2354, %fd2355};
	ld.local.v2.f64 	{%fd18204, %fd18205}, [%rd5+10992];
	ld.local.v2.f64 	{%fd18206, %fd18207}, [%rd5+11008];
	ld.local.v2.f64 	{%fd18208, %fd18209}, [%rd5+11024];
	ld.local.v2.f64 	{%fd18210, %fd18211}, [%rd5+11040];
	ld.local.v2.f64 	{%fd18212, %fd18213}, [%rd5+11056];
	ld.local.v2.f64 	{%fd18214, %fd18215}, [%rd5+11072];
	ld.local.v2.f64 	{%fd18216, %fd18217}, [%rd5+11088];
	ld.local.v2.f64 	{%fd18218, %fd18219}, [%rd5+11104];
	ld.local.v2.f64 	{%fd18220, %fd18221}, [%rd5+11120];
	ld.local.v2.f64 	{%fd18222, %fd18223}, [%rd5+11136];
	ld.local.v2.f64 	{%fd18224, %fd18225}, [%rd5+11152];
	ld.local.v2.f64 	{%fd18226, %fd18227}, [%rd5+11168];
	ld.local.f64 	%fd18228, [%rd5+11192];
	ld.local.v2.f64 	{%fd18229, %fd18230}, [%rd5+11200];
	neg.f64 	%fd18231, %fd18204;
	div.rn.f64 	%fd2356, %fd18231, %fd2156;
	neg.f64 	%fd18232, %fd2356;
	fma.rn.f64 	%fd18233, %fd2356, %fd2157, %fd18218;
	fma.rn.f64 	%fd18234, %fd2356, %fd2269, %fd18227;
	fma.rn.f64 	%fd18235, %fd2356, %fd2270, %fd18228;
	neg.f64 	%fd18236, %fd18205;
	div.rn.f64 	%fd2357, %fd18236, %fd2185;
	neg.f64 	%fd18237, %fd2357;
	fma.rn.f64 	%fd18238, %fd2357, %fd2186, %fd18220;
	fma.rn.f64 	%fd18239, %fd2357, %fd2113, %fd18234;
	fma.rn.f64 	%fd18240, %fd2357, %fd2114, %fd12821;
	fma.rn.f64 	%fd18241, %fd2357, %fd2276, %fd18229;
	neg.f64 	%fd18242, %fd18206;
	div.rn.f64 	%fd2358, %fd18242, %fd2287;
	neg.f64 	%fd18243, %fd2358;
	fma.rn.f64 	%fd18244, %fd2358, %fd2288, %fd18207;
	fma.rn.f64 	%fd18245, %fd2358, %fd2169, %fd18210;
	fma.rn.f64 	%fd18246, %fd2358, %fd2170, %fd18211;
	fma.rn.f64 	%fd18247, %fd2358, %fd2290, %fd18213;
	fma.rn.f64 	%fd18248, %fd2358, %fd2291, %fd18215;
	fma.rn.f64 	%fd18249, %fd2358, %fd2171, %fd18233;
	fma.rn.f64 	%fd18250, %fd2358, %fd2112, %fd18238;
	fma.rn.f64 	%fd18251, %fd2358, %fd2172, %fd18222;
	fma.rn.f64 	%fd18252, %fd2358, %fd2115, %fd18239;
	fma.rn.f64 	%fd18253, %fd2358, %fd2173, %fd18240;
	fma.rn.f64 	%fd18254, %fd2358, %fd2174, %fd18241;
	neg.f64 	%fd18255, %fd18244;
	div.rn.f64 	%fd2359, %fd18255, %fd2175;
	neg.f64 	%fd18256, %fd2359;
	fma.rn.f64 	%fd18257, %fd2359, %fd2176, %fd18250;
	fma.rn.f64 	%fd18258, %fd2359, %fd2296, %fd18221;
	fma.rn.f64 	%fd18259, %fd2359, %fd2297, %fd18224;
	fma.rn.f64 	%fd18260, %fd2359, %fd2187, %fd18252;
	fma.rn.f64 	%fd18261, %fd2359, %fd2188, %fd18254;
	neg.f64 	%fd18262, %fd18208;
	div.rn.f64 	%fd2360, %fd18262, %fd2177;
	neg.f64 	%fd18263, %fd2360;
	fma.rn.f64 	%fd18264, %fd2360, %fd2178, %fd18216;
	fma.rn.f64 	%fd18265, %fd2360, %fd2299, %fd18249;
	fma.rn.f64 	%fd18266, %fd2360, %fd2300, %fd18253;
	neg.f64 	%fd18267, %fd18209;
	div.rn.f64 	%fd2361, %fd18267, %fd2179;
	neg.f64 	%fd18268, %fd2361;
	fma.rn.f64 	%fd18269, %fd2361, %fd2180, %fd18264;
	fma.rn.f64 	%fd18270, %fd2361, %fd2117, %fd18265;
	fma.rn.f64 	%fd18271, %fd2361, %fd2118, %fd18266;
	neg.f64 	%fd18272, %fd18245;
	div.rn.f64 	%fd2362, %fd18272, %fd2236;
	neg.f64 	%fd18273, %fd2362;
	fma.rn.f64 	%fd18274, %fd2362, %fd2305, %fd18270;
	fma.rn.f64 	%fd18275, %fd2362, %fd2306, %fd18219;
	fma.rn.f64 	%fd18276, %fd2362, %fd2195, %fd18258;
	fma.rn.f64 	%fd18277, %fd2362, %fd2196, %fd18259;
	fma.rn.f64 	%fd18278, %fd2362, %fd2307, %fd18271;
	neg.f64 	%fd18279, %fd18246;
	div.rn.f64 	%fd2363, %fd18279, %fd2184;
	neg.f64 	%fd18280, %fd2363;
	fma.rn.f64 	%fd18281, %fd2363, %fd15215, %fd18248;
	fma.rn.f64 	%fd18282, %fd2363, %fd2132, %fd18275;
	fma.rn.f64 	%fd18283, %fd2363, %fd13503, %fd18257;
	fma.rn.f64 	%fd18284, %fd2363, %fd2253, %fd18223;
	fma.rn.f64 	%fd18285, %fd2363, %fd17652, %fd18226;
	fma.rn.f64 	%fd18286, %fd2363, %fd2189, %fd18260;
	fma.rn.f64 	%fd18287, %fd2363, %fd15587, %fd18261;
	neg.f64 	%fd18288, %fd18212;
	div.rn.f64 	%fd2364, %fd18288, %fd2199;
	neg.f64 	%fd18289, %fd2364;
	fma.rn.f64 	%fd18290, %fd2364, %fd13377, %fd18214;
	fma.rn.f64 	%fd18291, %fd2364, %fd2314, %fd18269;
	fma.rn.f64 	%fd18292, %fd2364, %fd2200, %fd18217;
	fma.rn.f64 	%fd18293, %fd2364, %fd2201, %fd18274;
	fma.rn.f64 	%fd18294, %fd2364, %fd13443, %fd18282;
	fma.rn.f64 	%fd18295, %fd2364, %fd2316, %fd18276;
	fma.rn.f64 	%fd18296, %fd2364, %fd2127, %fd18225;
	fma.rn.f64 	%fd18297, %fd2364, %fd2128, %fd18278;
	fma.rn.f64 	%fd18298, %fd2364, %fd2235, %fd18235;
	neg.f64 	%fd18299, %fd18247;
	div.rn.f64 	%fd2365, %fd18299, %fd2190;
	neg.f64 	%fd18300, %fd2365;
	fma.rn.f64 	%fd18301, %fd2365, %fd2191, %fd18290;
	fma.rn.f64 	%fd18302, %fd2365, %fd2192, %fd18291;
	fma.rn.f64 	%fd18303, %fd2365, %fd2318, %fd18292;
	fma.rn.f64 	%fd18304, %fd2365, %fd2319, %fd18293;
	fma.rn.f64 	%fd18305, %fd2365, %fd2134, %fd18294;
	fma.rn.f64 	%fd18306, %fd2365, %fd2135, %fd18295;
	fma.rn.f64 	%fd18307, %fd2365, %fd2320, %fd18296;
	fma.rn.f64 	%fd18308, %fd2365, %fd2321, %fd18297;
	fma.rn.f64 	%fd18309, %fd2365, %fd2202, %fd18298;
	neg.f64 	%fd18310, %fd18301;
	div.rn.f64 	%fd2366, %fd18310, %fd2203;
	neg.f64 	%fd18311, %fd2366;
	fma.rn.f64 	%fd18312, %fd2366, %fd2138, %fd18302;
	fma.rn.f64 	%fd18313, %fd2366, %fd2139, %fd18303;
	fma.rn.f64 	%fd18314, %fd2366, %fd2323, %fd18304;
	fma.rn.f64 	%fd18315, %fd2366, %fd2324, %fd18305;
	fma.rn.f64 	%fd18316, %fd2366, %fd2204, %fd18306;
	fma.rn.f64 	%fd18317, %fd2366, %fd2205, %fd18307;
	fma.rn.f64 	%fd18318, %fd2366, %fd2325, %fd18286;
	fma.rn.f64 	%fd18319, %fd2366, %fd2326, %fd18308;
	ld.local.f64 	%fd2367, [%rd5+6640];
	fma.rn.f64 	%fd18320, %fd2366, %fd2367, %fd18309;
	neg.f64 	%fd18321, %fd18281;
	div.rn.f64 	%fd2368, %fd18321, %fd2206;
	neg.f64 	%fd18322, %fd2368;
	fma.rn.f64 	%fd18323, %fd2368, %fd2142, %fd18312;
	fma.rn.f64 	%fd18324, %fd2368, %fd2143, %fd18313;
	fma.rn.f64 	%fd18325, %fd2368, %fd2328, %fd18314;
	fma.rn.f64 	%fd18326, %fd2368, %fd2329, %fd18315;
	fma.rn.f64 	%fd18327, %fd2368, %fd2207, %fd18283;
	fma.rn.f64 	%fd18328, %fd2368, %fd2208, %fd18316;
	fma.rn.f64 	%fd18329, %fd2368, %fd2330, %fd18251;
	fma.rn.f64 	%fd18330, %fd2368, %fd2331, %fd18284;
	fma.rn.f64 	%fd18331, %fd2368, %fd2140, %fd18277;
	fma.rn.f64 	%fd18332, %fd2368, %fd2144, %fd18317;
	fma.rn.f64 	%fd18333, %fd2368, %fd2141, %fd18285;
	fma.rn.f64 	%fd18334, %fd2368, %fd2145, %fd18318;
	fma.rn.f64 	%fd18335, %fd2368, %fd2209, %fd18319;
	fma.rn.f64 	%fd18336, %fd2368, %fd2210, %fd18320;
	fma.rn.f64 	%fd18337, %fd2368, %fd2221, %fd18287;
	neg.f64 	%fd18338, %fd18323;
	div.rn.f64 	%fd2369, %fd18338, %fd2332;
	neg.f64 	%fd18339, %fd2369;
	fma.rn.f64 	%fd18340, %fd2369, %fd2333, %fd18324;
	fma.rn.f64 	%fd18341, %fd2369, %fd2147, %fd18325;
	fma.rn.f64 	%fd18342, %fd2369, %fd2148, %fd18326;
	fma.rn.f64 	%fd18343, %fd2369, %fd2335, %fd18327;
	fma.rn.f64 	%fd18344, %fd2369, %fd2336, %fd18328;
	fma.rn.f64 	%fd18345, %fd2369, %fd2211, %fd18329;
	fma.rn.f64 	%fd18346, %fd2369, %fd2212, %fd18330;
	fma.rn.f64 	%fd18347, %fd2369, %fd2146, %fd18331;
	fma.rn.f64 	%fd18348, %fd2369, %fd2149, %fd18332;
	fma.rn.f64 	%fd18349, %fd2369, %fd2150, %fd18334;
	fma.rn.f64 	%fd18350, %fd2369, %fd2151, %fd18335;
	fma.rn.f64 	%fd18351, %fd2369, %fd2337, %fd18336;
	fma.rn.f64 	%fd18352, %fd2369, %fd2338, %fd18337;
	neg.f64 	%fd18353, %fd18340;
	div.rn.f64 	%fd2370, %fd18353, %fd14557;
	neg.f64 	%fd18354, %fd2370;
	ld.local.v2.f64 	{%fd2371, %fd2372}, [%rd5+7472];
	fma.rn.f64 	%fd18355, %fd2370, %fd2372, %fd18341;
	fma.rn.f64 	%fd18356, %fd2370, %fd2222, %fd18342;
	fma.rn.f64 	%fd18357, %fd2370, %fd2223, %fd18343;
	fma.rn.f64 	%fd18358, %fd2370, %fd2152, %fd18344;
	fma.rn.f64 	%fd18359, %fd2370, %fd2153, %fd18345;
	fma.rn.f64 	%fd18360, %fd2370, %fd2154, %fd18346;
	fma.rn.f64 	%fd18361, %fd2370, %fd2155, %fd18347;
	fma.rn.f64 	%fd18362, %fd2370, %fd14561, %fd18348;
	ld.local.v2.f64 	{%fd2373, %fd2374}, [%rd5+7536];
	fma.rn.f64 	%fd18363, %fd2370, %fd2374, %fd18333;
	fma.rn.f64 	%fd18364, %fd2370, %fd2224, %fd18349;
	fma.rn.f64 	%fd18365, %fd2370, %fd2225, %fd18350;
	fma.rn.f64 	%fd18366, %fd2370, %fd14564, %fd18351;
	ld.local.v2.f64 	{%fd2375, %fd2376}, [%rd5+7568];
	fma.rn.f64 	%fd18367, %fd2370, %fd2376, %fd18352;
	neg.f64 	%fd18368, %fd18355;
	div.rn.f64 	%fd2377, %fd18368, %fd15342;
	neg.f64 	%fd18369, %fd2377;
	fma.rn.f64 	%fd18370, %fd2377, %fd2583, %fd18356;
	fma.rn.f64 	%fd18371, %fd2377, %fd15343, %fd18357;
	fma.rn.f64 	%fd18372, %fd2377, %fd2584, %fd18358;
	fma.rn.f64 	%fd18373, %fd2377, %fd2497, %fd18359;
	fma.rn.f64 	%fd18374, %fd2377, %fd15346, %fd18360;
	fma.rn.f64 	%fd18375, %fd2377, %fd2498, %fd18361;
	fma.rn.f64 	%fd18376, %fd2377, %fd2586, %fd18362;
	fma.rn.f64 	%fd18377, %fd2377, %fd2499, %fd18363;
	fma.rn.f64 	%fd18378, %fd2377, %fd15347, %fd18364;
	fma.rn.f64 	%fd18379, %fd2377, %fd15348, %fd18365;
	fma.rn.f64 	%fd18380, %fd2377, %fd2588, %fd18366;
	fma.rn.f64 	%fd18381, %fd2377, %fd2501, %fd18367;
	neg.f64 	%fd18382, %fd18370;
	div.rn.f64 	%fd2378, %fd18382, %fd2252;
	neg.f64 	%fd18383, %fd2378;
	fma.rn.f64 	%fd18384, %fd2378, %fd17514, %fd18371;
	fma.rn.f64 	%fd18385, %fd2378, %fd2590, %fd18372;
	fma.rn.f64 	%fd18386, %fd2378, %fd15716, %fd18373;
	fma.rn.f64 	%fd18387, %fd2378, %fd15717, %fd18374;
	fma.rn.f64 	%fd18388, %fd2378, %fd15718, %fd18375;
	fma.rn.f64 	%fd18389, %fd2378, %fd2592, %fd18376;
	fma.rn.f64 	%fd18390, %fd2378, %fd15719, %fd18377;
	fma.rn.f64 	%fd18391, %fd2378, %fd15720, %fd18378;
	fma.rn.f64 	%fd18392, %fd2378, %fd17523, %fd18379;
	fma.rn.f64 	%fd18393, %fd2378, %fd2594, %fd18380;
	fma.rn.f64 	%fd18394, %fd2378, %fd15723, %fd18381;
	neg.f64 	%fd18395, %fd18384;
	div.rn.f64 	%fd2379, %fd18395, %fd2213;
	neg.f64 	%fd18396, %fd2379;
	fma.rn.f64 	%fd18397, %fd2379, %fd2214, %fd18385;
	fma.rn.f64 	%fd18398, %fd2379, %fd2215, %fd18386;
	fma.rn.f64 	%fd18399, %fd2379, %fd2216, %fd18387;
	fma.rn.f64 	%fd18400, %fd2379, %fd2217, %fd18388;
	fma.rn.f64 	%fd18401, %fd2379, %fd2218, %fd18389;
	fma.rn.f64 	%fd18402, %fd2379, %fd2343, %fd18390;
	fma.rn.f64 	%fd18403, %fd2379, %fd2344, %fd18391;
	fma.rn.f64 	%fd18404, %fd2379, %fd2219, %fd18392;
	fma.rn.f64 	%fd18405, %fd2379, %fd2220, %fd18393;
	fma.rn.f64 	%fd18406, %fd2379, %fd2345, %fd18394;
	neg.f64 	%fd18407, %fd18397;
	div.rn.f64 	%fd2380, %fd18407, %fd2226;
	neg.f64 	%fd18408, %fd2380;
	fma.rn.f64 	%fd18409, %fd2380, %fd2227, %fd18398;
	fma.rn.f64 	%fd18410, %fd2380, %fd2228, %fd18399;
	fma.rn.f64 	%fd18411, %fd2380, %fd2229, %fd18400;
	fma.rn.f64 	%fd18412, %fd2380, %fd2230, %fd18401;
	fma.rn.f64 	%fd18413, %fd2380, %fd2231, %fd18402;
	ld.local.v2.f64 	{%fd2381, %fd2382}, [%rd5+9456];
	fma.rn.f64 	%fd18414, %fd2380, %fd2381, %fd18403;
	fma.rn.f64 	%fd18415, %fd2380, %fd16523, %fd18404;
	fma.rn.f64 	%fd18416, %fd2380, %fd2232, %fd18405;
	fma.rn.f64 	%fd18417, %fd2380, %fd2233, %fd18406;
	neg.f64 	%fd18418, %fd18409;
	div.rn.f64 	%fd2383, %fd18418, %fd2597;
	neg.f64 	%fd18419, %fd2383;
	fma.rn.f64 	%fd18420, %fd2383, %fd2506, %fd18410;
	fma.rn.f64 	%fd18421, %fd2383, %fd2599, %fd18411;
	fma.rn.f64 	%fd18422, %fd2383, %fd2507, %fd18412;
	fma.rn.f64 	%fd18423, %fd2383, %fd16870, %fd18413;
	fma.rn.f64 	%fd18424, %fd2383, %fd16871, %fd18414;
	fma.rn.f64 	%fd18425, %fd2383, %fd2601, %fd18415;
	fma.rn.f64 	%fd18426, %fd2383, %fd2509, %fd18416;
	fma.rn.f64 	%fd18427, %fd2383, %fd2602, %fd18417;
	neg.f64 	%fd18428, %fd18420;
	div.rn.f64 	%fd2384, %fd18428, %fd2510;
	neg.f64 	%fd18429, %fd2384;
	fma.rn.f64 	%fd18430, %fd2384, %fd2604, %fd18421;
	fma.rn.f64 	%fd18431, %fd2384, %fd2512, %fd18422;
	fma.rn.f64 	%fd18432, %fd2384, %fd17071, %fd18423;
	fma.rn.f64 	%fd18433, %fd2384, %fd17072, %fd18424;
	fma.rn.f64 	%fd18434, %fd2384, %fd2606, %fd18425;
	fma.rn.f64 	%fd18435, %fd2384, %fd2514, %fd18426;
	fma.rn.f64 	%fd18436, %fd2384, %fd2607, %fd18427;
	neg.f64 	%fd18437, %fd18430;
	div.rn.f64 	%fd2385, %fd18437, %fd2237;
	neg.f64 	%fd18438, %fd2385;
	fma.rn.f64 	%fd18439, %fd2385, %fd2238, %fd18431;
	fma.rn.f64 	%fd18440, %fd2385, %fd2239, %fd18432;
	fma.rn.f64 	%fd18441, %fd2385, %fd2240, %fd18433;
	fma.rn.f64 	%fd18442, %fd2385, %fd17240, %fd18434;
	fma.rn.f64 	%fd18443, %fd2385, %fd17241, %fd18435;
	fma.rn.f64 	%fd18444, %fd2385, %fd2518, %fd18436;
	neg.f64 	%fd18445, %fd18439;
	div.rn.f64 	%fd2386, %fd18445, %fd2609;
	neg.f64 	%fd18446, %fd2386;
	fma.rn.f64 	%fd18447, %fd2386, %fd17575, %fd18440;
	fma.rn.f64 	%fd18448, %fd2386, %fd17576, %fd18441;
	fma.rn.f64 	%fd18449, %fd2386, %fd17577, %fd18442;
	fma.rn.f64 	%fd18450, %fd2386, %fd2612, %fd18443;
	fma.rn.f64 	%fd18451, %fd2386, %fd17578, %fd18444;
	neg.f64 	%fd18452, %fd18447;
	div.rn.f64 	%fd2387, %fd18452, %fd17822;
	neg.f64 	%fd18453, %fd2387;
	fma.rn.f64 	%fd18454, %fd2387, %fd17823, %fd18448;
	fma.rn.f64 	%fd18455, %fd2387, %fd17824, %fd18449;
	fma.rn.f64 	%fd18456, %fd2387, %fd17825, %fd18450;
	fma.rn.f64 	%fd18457, %fd2387, %fd32412, %fd18451;
	neg.f64 	%fd18458, %fd18454;
	div.rn.f64 	%fd2388, %fd18458, %fd2352;
	neg.f64 	%fd18459, %fd2388;
	fma.rn.f64 	%fd2389, %fd2388, %fd2353, %fd18455;
	fma.rn.f64 	%fd2390, %fd2388, %fd2354, %fd18456;
	fma.rn.f64 	%fd2391, %fd2388, %fd2355, %fd18457;
	st.local.v2.f64 	[%rd5+10992], {%fd18232, %fd18237};
	st.local.v2.f64 	[%rd5+11008], {%fd18243, %fd18256};
	st.local.v2.f64 	[%rd5+11024], {%fd18263, %fd18268};
	st.local.v2.f64 	[%rd5+11040], {%fd18273, %fd18280};
	st.local.v2.f64 	[%rd5+11056], {%fd18289, %fd18300};
	st.local.v2.f64 	[%rd5+11072], {%fd18311, %fd18322};
	st.local.v2.f64 	[%rd5+11088], {%fd18339, %fd18354};
	st.local.v2.f64 	[%rd5+11104], {%fd18369, %fd18383};
	st.local.v2.f64 	[%rd5+11120], {%fd18396, %fd18408};
	st.local.v2.f64 	[%rd5+11136], {%fd18419, %fd18429};
	st.local.v2.f64 	[%rd5+11152], {%fd18438, %fd18446};
	st.local.v2.f64 	[%rd5+11168], {%fd18453, %fd18459};
	st.local.v2.f64 	[%rd5+11184], {%fd2389, %fd2390};
	ld.local.v2.f64 	{%fd18460, %fd18461}, [%rd5+11216];
	ld.local.v2.f64 	{%fd18462, %fd18463}, [%rd5+11232];
	ld.local.v2.f64 	{%fd18464, %fd18465}, [%rd5+11248];
	ld.local.v2.f64 	{%fd18466, %fd18467}, [%rd5+11264];
	ld.local.v2.f64 	{%fd18468, %fd18469}, [%rd5+11280];
	ld.local.v2.f64 	{%fd18470, %fd18471}, [%rd5+11296];
	ld.local.v2.f64 	{%fd18472, %fd18473}, [%rd5+11312];
	ld.local.v2.f64 	{%fd18474, %fd18475}, [%rd5+11328];
	ld.local.v2.f64 	{%fd18476, %fd18477}, [%rd5+11344];
	ld.local.v2.f64 	{%fd18478, %fd18479}, [%rd5+11360];
	ld.local.v2.f64 	{%fd18480, %fd18481}, [%rd5+11376];
	ld.local.v2.f64 	{%fd18482, %fd18483}, [%rd5+11392];
	ld.local.v2.f64 	{%fd18484, %fd18485}, [%rd5+11408];
	ld.local.v2.f64 	{%fd18486, %fd18487}, [%rd5+11424];
	ld.local.v2.f64 	{%fd18488, %fd18489}, [%rd5+11440];
	ld.local.v2.f64 	{%fd18490, %fd18491}, [%rd5+11456];
	ld.local.v2.f64 	{%fd18492, %fd18493}, [%rd5+11472];
	ld.local.v2.f64 	{%fd18494, %fd18495}, [%rd5+11488];
	ld.local.v2.f64 	{%fd18496, %fd18497}, [%rd5+11504];
	ld.local.v2.f64 	{%fd18498, %fd18499}, [%rd5+11520];
	ld.local.v2.f64 	{%fd18500, %fd18501}, [%rd5+11536];
	ld.local.v2.f64 	{%fd18502, %fd18503}, [%rd5+11552];
	ld.local.v2.f64 	{%fd18504, %fd18505}, [%rd5+11568];
	ld.local.v2.f64 	{%fd18506, %fd18507}, [%rd5+11584];
	ld.local.f64 	%fd18508, [%rd5+11600];
	ld.local.f64 	%fd18509, [%rd5+11616];
	neg.f64 	%fd18510, %fd18230;
	ld.local.v2.f64 	{%fd2392, %fd2393}, [%rd5+2176];
	div.rn.f64 	%fd2394, %fd18510, %fd2392;
	neg.f64 	%fd18511, %fd2394;
	fma.rn.f64 	%fd18512, %fd2394, %fd2393, %fd18469;
	ld.local.v2.f64 	{%fd2395, %fd2396}, [%rd5+2192];
	fma.rn.f64 	%fd18513, %fd2394, %fd2395, %fd18496;
	fma.rn.f64 	%fd18514, %fd2394, %fd2396, %fd12823;
	neg.f64 	%fd18515, %fd18460;
	div.rn.f64 	%fd2397, %fd18515, %fd12598;
	neg.f64 	%fd18516, %fd2397;
	fma.rn.f64 	%fd18517, %fd2397, %fd14709, %fd18462;
	fma.rn.f64 	%fd18518, %fd2397, %fd14711, %fd18512;
	fma.rn.f64 	%fd18519, %fd2397, %fd14712, %fd18498;
	neg.f64 	%fd18520, %fd18461;
	div.rn.f64 	%fd2398, %fd18520, %fd2258;
	neg.f64 	%fd18521, %fd2398;
	fma.rn.f64 	%fd18522, %fd2398, %fd2260, %fd18476;
	fma.rn.f64 	%fd18523, %fd2398, %fd2261, %fd18519;
	fma.rn.f64 	%fd18524, %fd2398, %fd2262, %fd18505;
	neg.f64 	%fd18525, %fd18517;
	div.rn.f64 	%fd2399, %fd18525, %fd2267;
	neg.f64 	%fd18526, %fd2399;
	fma.rn.f64 	%fd18527, %fd2399, %fd14374, %fd18490;
	ld.local.f64 	%fd2400, [%rd5+2664];
	fma.rn.f64 	%fd18528, %fd2399, %fd2400, %fd18523;
	fma.rn.f64 	%fd18529, %fd2399, %fd14758, %fd18504;
	neg.f64 	%fd18530, %fd18463;
	div.rn.f64 	%fd2402, %fd18530, %fd2401;
	neg.f64 	%fd18531, %fd2402;
	fma.rn.f64 	%fd18532, %fd2402, %fd16579, %fd18486;
	fma.rn.f64 	%fd18533, %fd2402, %fd2403, %fd18528;
	ld.local.f64 	%fd2404, [%rd5+2704];
	fma.rn.f64 	%fd18534, %fd2402, %fd2404, %fd18514;
	neg.f64 	%fd18535, %fd18464;
	div.rn.f64 	%fd2405, %fd18535, %fd12637;
	neg.f64 	%fd18536, %fd2405;
	ld.local.v2.f64 	{%fd2406, %fd2407}, [%rd5+2784];
	fma.rn.f64 	%fd18537, %fd2405, %fd2406, %fd18522;
	fma.rn.f64 	%fd18538, %fd2405, %fd2407, %fd18533;
	ld.local.f64 	%fd2408, [%rd5+2800];
	fma.rn.f64 	%fd18539, %fd2405, %fd2408, %fd18534;
	neg.f64 	%fd18540, %fd18465;
	div.rn.f64 	%fd2409, %fd18540, %fd12642;
	neg.f64 	%fd18541, %fd2409;
	fma.rn.f64 	%fd18542, %fd2409, %fd2410, %fd18492;
	fma.rn.f64 	%fd18543, %fd2409, %fd2125, %fd18538;
	fma.rn.f64 	%fd18544, %fd2409, %fd2126, %fd18539;
	neg.f64 	%fd18545, %fd18466;
	div.rn.f64 	%fd2411, %fd18545, %fd2156;
	neg.f64 	%fd18546, %fd2411;
	fma.rn.f64 	%fd18547, %fd2411, %fd2157, %fd18543;
	fma.rn.f64 	%fd18548, %fd2411, %fd2269, %fd18507;
	fma.rn.f64 	%fd18549, %fd2411, %fd2270, %fd18544;
	neg.f64 	%fd18550, %fd18467;
	ld.local.v2.f64 	{%fd2412, %fd2413}, [%rd5+3088];
	div.rn.f64 	%fd2414, %fd18550, %fd2412;
	neg.f64 	%fd18551, %fd2414;
	fma.rn.f64 	%fd18552, %fd2414, %fd2413, %fd18481;
	fma.rn.f64 	%fd18553, %fd2414, %fd14851, %fd18483;
	fma.rn.f64 	%fd18554, %fd2414, %fd2415, %fd18484;
	ld.local.f64 	%fd2416, [%rd5+3120];
	fma.rn.f64 	%fd18555, %fd2414, %fd2416, %fd18487;
	fma.rn.f64 	%fd18556, %fd2414, %fd14855, %fd18513;
	fma.rn.f64 	%fd18557, %fd2414, %fd2417, %fd18547;
	neg.f64 	%fd18558, %fd18468;
	div.rn.f64 	%fd2418, %fd18558, %fd14858;
	neg.f64 	%fd18559, %fd2418;
	ld.local.f64 	%fd2419, [%rd5+3152];
	fma.rn.f64 	%fd18560, %fd2418, %fd2419, %fd18480;
	fma.rn.f64 	%fd18561, %fd2418, %fd12880, %fd18557;
	fma.rn.f64 	%fd18562, %fd2418, %fd2420, %fd18549;
	neg.f64 	%fd18563, %fd18518;
	ld.local.f64 	%fd2421, [%rd5+3240];
	div.rn.f64 	%fd2422, %fd18563, %fd2421;
	neg.f64 	%fd18564, %fd2422;
	fma.rn.f64 	%fd18565, %fd2422, %fd2423, %fd18527;
	fma.rn.f64 	%fd18566, %fd2422, %fd14228, %fd18556;
	ld.local.v2.f64 	{%fd2424, %fd2425}, [%rd5+3264];
	fma.rn.f64 	%fd18567, %fd2422, %fd2424, %fd18561;
	fma.rn.f64 	%fd18568, %fd2422, %fd2425, %fd18499;
	fma.rn.f64 	%fd18569, %fd2422, %fd2426, %fd18501;
	fma.rn.f64 	%fd18570, %fd2422, %fd14235, %fd18508;
	neg.f64 	%fd18571, %fd18470;
	ld.local.f64 	%fd2427, [%rd5+3296];
	div.rn.f64 	%fd2428, %fd18571, %fd2427;
	neg.f64 	%fd18572, %fd2428;
	fma.rn.f64 	%fd18573, %fd2428, %fd14878, %fd18489;
	ld.local.v2.f64 	{%fd2429, %fd2430}, [%rd5+3312];
	fma.rn.f64 	%fd18574, %fd2428, %fd2429, %fd18567;
	fma.rn.f64 	%fd18575, %fd2428, %fd2430, %fd18562;
	neg.f64 	%fd18576, %fd18471;
	div.rn.f64 	%fd2431, %fd18576, %fd12916;
	neg.f64 	%fd18577, %fd2431;
	fma.rn.f64 	%fd18578, %fd2431, %fd2278, %fd18475;
	fma.rn.f64 	%fd18579, %fd2431, %fd12923, %fd18566;
	fma.rn.f64 	%fd18580, %fd2431, %fd2106, %fd18574;
	fma.rn.f64 	%fd18581, %fd2431, %fd17318, %fd18548;
	fma.rn.f64 	%fd18582, %fd2431, %fd2242, %fd18575;
	neg.f64 	%fd18583, %fd18472;
	div.rn.f64 	%fd2432, %fd18583, %fd2159;
	neg.f64 	%fd18584, %fd2432;
	fma.rn.f64 	%fd18585, %fd2432, %fd2160, %fd18552;
	fma.rn.f64 	%fd18586, %fd2432, %fd2527, %fd18553;
	fma.rn.f64 	%fd18587, %fd2432, %fd2433, %fd18579;
	ld.local.f64 	%fd2434, [%rd5+3632];
	fma.rn.f64 	%fd18588, %fd2432, %fd2434, %fd18580;
	fma.rn.f64 	%fd18589, %fd2432, %fd2528, %fd18568;
	ld.local.f64 	%fd2435, [%rd5+3648];
	fma.rn.f64 	%fd18590, %fd2432, %fd2435, %fd18582;
	neg.f64 	%fd18591, %fd18473;
	div.rn.f64 	%fd2436, %fd18591, %fd14931;
	neg.f64 	%fd18592, %fd2436;
	fma.rn.f64 	%fd18593, %fd2436, %fd2161, %fd18537;
	fma.rn.f64 	%fd18594, %fd2436, %fd2162, %fd18477;
	fma.rn.f64 	%fd18595, %fd2436, %fd14938, %fd18560;
	fma.rn.f64 	%fd18596, %fd2436, %fd2437, %fd18554;
	ld.local.f64 	%fd2438, [%rd5+3696];
	fma.rn.f64 	%fd18597, %fd2436, %fd2438, %fd18532;
	fma.rn.f64 	%fd18598, %fd2436, %fd14942, %fd18573;
	fma.rn.f64 	%fd18599, %fd2436, %fd2163, %fd18542;
	fma.rn.f64 	%fd18600, %fd2436, %fd2164, %fd18587;
	fma.rn.f64 	%fd18601, %fd2436, %fd14947, %fd18497;
	ld.local.f64 	%fd2439, [%rd5+3736];
	fma.rn.f64 	%fd18602, %fd2436, %fd2439, %fd18588;
	neg.f64 	%fd18603, %fd18474;
	div.rn.f64 	%fd2440, %fd18603, %fd16334;
	neg.f64 	%fd18604, %fd2440;
	fma.rn.f64 	%fd18605, %fd2440, %fd2109, %fd18586;
	fma.rn.f64 	%fd18606, %fd2440, %fd2110, %fd18597;
	fma.rn.f64 	%fd18607, %fd2440, %fd2280, %fd18602;
	fma.rn.f64 	%fd18608, %fd2440, %fd2281, %fd18524;
	fma.rn.f64 	%fd18609, %fd2440, %fd2165, %fd18570;
	neg.f64 	%fd18610, %fd18578;
	div.rn.f64 	%fd2441, %fd18610, %fd2193;
	neg.f64 	%fd18611, %fd2441;
	fma.rn.f64 	%fd18612, %fd2441, %fd14962, %fd18600;
	fma.rn.f64 	%fd18613, %fd2441, %fd2166, %fd18607;
	fma.rn.f64 	%fd18614, %fd2441, %fd17326, %fd18608;
	fma.rn.f64 	%fd18615, %fd2441, %fd2243, %fd18581;
	fma.rn.f64 	%fd18616, %fd2441, %fd12970, %fd18590;
	neg.f64 	%fd18617, %fd18593;
	div.rn.f64 	%fd2442, %fd18617, %fd2283;
	neg.f64 	%fd18618, %fd2442;
	fma.rn.f64 	%fd18619, %fd2442, %fd12971, %fd18601;
	fma.rn.f64 	%fd18620, %fd2442, %fd2107, %fd18613;
	fma.rn.f64 	%fd18621, %fd2442, %fd14973, %fd18614;
	fma.rn.f64 	%fd18622, %fd2442, %fd2167, %fd18616;
	neg.f64 	%fd18623, %fd18594;
	div.rn.f64 	%fd2443, %fd18623, %fd17338;
	neg.f64 	%fd18624, %fd2443;
	fma.rn.f64 	%fd18625, %fd2443, %fd2108, %fd18619;
	fma.rn.f64 	%fd18626, %fd2443, %fd13009, %fd18620;
	fma.rn.f64 	%fd18627, %fd2443, %fd2244, %fd18621;
	fma.rn.f64 	%fd18628, %fd2443, %fd17344, %fd18622;
	neg.f64 	%fd18629, %fd18478;
	ld.local.v2.f64 	{%fd2444, %fd2445}, [%rd5+4304];
	div.rn.f64 	%fd2446, %fd18629, %fd2444;
	neg.f64 	%fd18630, %fd2446;
	fma.rn.f64 	%fd18631, %fd2446, %fd2445, %fd18596;
	fma.rn.f64 	%fd18632, %fd2446, %fd13071, %fd18485;
	fma.rn.f64 	%fd18633, %fd2446, %fd2447, %fd18606;
	ld.local.v2.f64 	{%fd2448, %fd2449}, [%rd5+4336];
	fma.rn.f64 	%fd18634, %fd2446, %fd2448, %fd18555;
	fma.rn.f64 	%fd18635, %fd2446, %fd2449, %fd18598;
	fma.rn.f64 	%fd18636, %fd2446, %fd13074, %fd18612;
	ld.local.f64 	%fd2450, [%rd5+4360];
	fma.rn.f64 	%fd18637, %fd2446, %fd2450, %fd18625;
	ld.local.v2.f64 	{%fd2451, %fd2452}, [%rd5+4368];
	fma.rn.f64 	%fd18638, %fd2446, %fd2451, %fd18626;
	fma.rn.f64 	%fd18639, %fd2446, %fd2452, %fd18627;
	fma.rn.f64 	%fd18640, %fd2446, %fd15022, %fd18628;
	neg.f64 	%fd18641, %fd18479;
	div.rn.f64 	%fd2453, %fd18641, %fd2168;
	neg.f64 	%fd18642, %fd2453;
	fma.rn.f64 	%fd18643, %fd2453, %fd13115, %fd18595;
	fma.rn.f64 	%fd18644, %fd2453, %fd2111, %fd18488;
	fma.rn.f64 	%fd18645, %fd2453, %fd17351, %fd18637;
	fma.rn.f64 	%fd18646, %fd2453, %fd2245, %fd18638;
	fma.rn.f64 	%fd18647, %fd2453, %fd17354, %fd18639;
	fma.rn.f64 	%fd18648, %fd2453, %fd2246, %fd18640;
	neg.f64 	%fd18649, %fd18643;
	div.rn.f64 	%fd2454, %fd18649, %fd2116;
	neg.f64 	%fd18650, %fd2454;
	fma.rn.f64 	%fd18651, %fd2454, %fd12729, %fd18645;
	fma.rn.f64 	%fd18652, %fd2454, %fd2247, %fd18646;
	fma.rn.f64 	%fd18653, %fd2454, %fd17362, %fd18647;
	fma.rn.f64 	%fd18654, %fd2454, %fd2293, %fd18648;
	neg.f64 	%fd18655, %fd18585;
	div.rn.f64 	%fd2455, %fd18655, %fd2294;
	neg.f64 	%fd18656, %fd2455;
	fma.rn.f64 	%fd18657, %fd2455, %fd2456, %fd18636;
	fma.rn.f64 	%fd18658, %fd2455, %fd13361, %fd18652;
	fma.rn.f64 	%fd18659, %fd2455, %fd2457, %fd18589;
	fma.rn.f64 	%fd18660, %fd2455, %fd2541, %fd18569;
	neg.f64 	%fd18661, %fd18482;
	ld.local.f64 	%fd2458, [%rd5+4880];
	div.rn.f64 	%fd2459, %fd18661, %fd2458;
	neg.f64 	%fd18662, %fd2459;
	fma.rn.f64 	%fd18663, %fd2459, %fd2543, %fd18651;
	fma.rn.f64 	%fd18664, %fd2459, %fd2460, %fd18658;
	fma.rn.f64 	%fd18665, %fd2459, %fd14133, %fd18659;
	ld.local.f64 	%fd2461, [%rd5+4912];
	fma.rn.f64 	%fd18666, %fd2459, %fd2461, %fd18660;
	fma.rn.f64 	%fd18667, %fd2459, %fd14137, %fd18654;
	neg.f64 	%fd18668, %fd18605;
	div.rn.f64 	%fd2462, %fd18668, %fd2177;
	neg.f64 	%fd18669, %fd2462;
	fma.rn.f64 	%fd18670, %fd2462, %fd2178, %fd18657;
	fma.rn.f64 	%fd18671, %fd2462, %fd2299, %fd18664;
	fma.rn.f64 	%fd18672, %fd2462, %fd2300, %fd18609;
	neg.f64 	%fd18673, %fd18631;
	div.rn.f64 	%fd2463, %fd18673, %fd2179;
	neg.f64 	%fd18674, %fd2463;
	fma.rn.f64 	%fd18675, %fd2463, %fd2180, %fd18670;
	fma.rn.f64 	%fd18676, %fd2463, %fd2117, %fd18671;
	fma.rn.f64 	%fd18677, %fd2463, %fd2118, %fd18672;
	neg.f64 	%fd18678, %fd18632;
	ld.local.f64 	%fd2464, [%rd5+5088];
	div.rn.f64 	%fd2465, %fd18678, %fd2464;
	neg.f64 	%fd18679, %fd2465;
	fma.rn.f64 	%fd18680, %fd2465, %fd13211, %fd18633;
	fma.rn.f64 	%fd18681, %fd2465, %fd2466, %fd18635;
	fma.rn.f64 	%fd18682, %fd2465, %fd13199, %fd18491;
	fma.rn.f64 	%fd18683, %fd2465, %fd2467, %fd18675;
	fma.rn.f64 	%fd18684, %fd2465, %fd13218, %fd18663;
	ld.local.f64 	%fd2468, [%rd5+5136];
	fma.rn.f64 	%fd18685, %fd2465, %fd2468, %fd18676;
	fma.rn.f64 	%fd18686, %fd2465, %fd15138, %fd18653;
	ld.local.f64 	%fd2469, [%rd5+5152];
	fma.rn.f64 	%fd18687, %fd2465, %fd2469, %fd18615;
	fma.rn.f64 	%fd18688, %fd2465, %fd13227, %fd18677;
	fma.rn.f64 	%fd18689, %fd2465, %fd2181, %fd18667;
	neg.f64 	%fd18690, %fd18680;
	div.rn.f64 	%fd2470, %fd18690, %fd12751;
	neg.f64 	%fd18691, %fd2470;
	fma.rn.f64 	%fd18692, %fd2470, %fd13237, %fd18683;
	fma.rn.f64 	%fd18693, %fd2470, %fd2182, %fd18684;
	fma.rn.f64 	%fd18694, %fd2470, %fd15149, %fd18685;
	fma.rn.f64 	%fd18695, %fd2470, %fd2248, %fd18686;
	fma.rn.f64 	%fd18696, %fd2470, %fd17372, %fd18688;
	fma.rn.f64 	%fd18697, %fd2470, %fd2234, %fd18689;
	neg.f64 	%fd18698, %fd18634;
	ld.local.f64 	%fd2471, [%rd5+5272];
	div.rn.f64 	%fd2472, %fd18698, %fd2471;
	neg.f64 	%fd18699, %fd2472;
	fma.rn.f64 	%fd18700, %fd2472, %fd13273, %fd18692;
	ld.local.f64 	%fd2473, [%rd5+5288];
	fma.rn.f64 	%fd18701, %fd2472, %fd2473, %fd18693;
	fma.rn.f64 	%fd18702, %fd2472, %fd15160, %fd18694;
	fma.rn.f64 	%fd18703, %fd2472, %fd2474, %fd18695;
	fma.rn.f64 	%fd18704, %fd2472, %fd13277, %fd18696;
	ld.local.f64 	%fd2475, [%rd5+5320];
	fma.rn.f64 	%fd18705, %fd2472, %fd2475, %fd18697;
	neg.f64 	%fd18706, %fd18644;
	div.rn.f64 	%fd2476, %fd18706, %fd2194;
	neg.f64 	%fd18707, %fd2476;
	fma.rn.f64 	%fd18708, %fd2476, %fd17378, %fd18682;
	fma.rn.f64 	%fd18709, %fd2476, %fd2249, %fd18700;
	fma.rn.f64 	%fd18710, %fd2476, %fd13299, %fd18701;
	fma.rn.f64 	%fd18711, %fd2476, %fd2119, %fd18702;
	fma.rn.f64 	%fd18712, %fd2476, %fd17383, %fd18703;
	fma.rn.f64 	%fd18713, %fd2476, %fd2250, %fd18704;
	fma.rn.f64 	%fd18714, %fd2476, %fd2183, %fd18705;
	neg.f64 	%fd18715, %fd18681;
	div.rn.f64 	%fd2477, %fd18715, %fd13327;
	neg.f64 	%fd18716, %fd2477;
	fma.rn.f64 	%fd18717, %fd2477, %fd2251, %fd18709;
	fma.rn.f64 	%fd18718, %fd2477, %fd17391, %fd18710;
	fma.rn.f64 	%fd18719, %fd2477, %fd2478, %fd18711;
	fma.rn.f64 	%fd18720, %fd2477, %fd13341, %fd18712;
	fma.rn.f64 	%fd18721, %fd2477, %fd13323, %fd18687;
	fma.rn.f64 	%fd18722, %fd2477, %fd2120, %fd18713;
	fma.rn.f64 	%fd18723, %fd2477, %fd15196, %fd18714;
	neg.f64 	%fd18724, %fd18565;
	div.rn.f64 	%fd2479, %fd18724, %fd2236;
	neg.f64 	%fd18725, %fd2479;
	fma.rn.f64 	%fd18726, %fd2479, %fd2305, %fd18719;
	fma.rn.f64 	%fd18727, %fd2479, %fd2306, %fd18665;
	fma.rn.f64 	%fd18728, %fd2479, %fd2195, %fd18666;
	fma.rn.f64 	%fd18729, %fd2479, %fd2196, %fd18529;
	fma.rn.f64 	%fd18730, %fd2479, %fd2307, %fd18722;
	neg.f64 	%fd18731, %fd18708;
	div.rn.f64 	%fd2480, %fd18731, %fd2121;
	neg.f64 	%fd18732, %fd2480;
	fma.rn.f64 	%fd18733, %fd2480, %fd2123, %fd18717;
	fma.rn.f64 	%fd18734, %fd2480, %fd2124, %fd18726;
	fma.rn.f64 	%fd18735, %fd2480, %fd2122, %fd18727;
	fma.rn.f64 	%fd18736, %fd2480, %fd2197, %fd18728;
	fma.rn.f64 	%fd18737, %fd2480, %fd2198, %fd18720;
	fma.rn.f64 	%fd18738, %fd2480, %fd2309, %fd18730;
	fma.rn.f64 	%fd18739, %fd2480, %fd2310, %fd18723;
	neg.f64 	%fd18740, %fd18599;
	div.rn.f64 	%fd2481, %fd18740, %fd2199;
	neg.f64 	%fd18741, %fd2481;
	fma.rn.f64 	%fd18742, %fd2481, %fd2313, %fd18494;
	fma.rn.f64 	%fd18743, %fd2481, %fd2314, %fd18733;
	fma.rn.f64 	%fd18744, %fd2481, %fd2200, %fd18718;
	fma.rn.f64 	%fd18745, %fd2481, %fd2201, %fd18734;
	fma.rn.f64 	%fd18746, %fd2481, %fd2315, %fd18735;
	fma.rn.f64 	%fd18747, %fd2481, %fd2316, %fd18736;
	fma.rn.f64 	%fd18748, %fd2481, %fd2127, %fd18737;
	fma.rn.f64 	%fd18749, %fd2481, %fd2128, %fd18738;
	fma.rn.f64 	%fd18750, %fd2481, %fd2235, %fd18739;
	neg.f64 	%fd18751, %fd18493;
	div.rn.f64 	%fd2482, %fd18751, %fd2190;
	neg.f64 	%fd18752, %fd2482;
	fma.rn.f64 	%fd18753, %fd2482, %fd2191, %fd18742;
	fma.rn.f64 	%fd18754, %fd2482, %fd2192, %fd18743;
	fma.rn.f64 	%fd18755, %fd2482, %fd2318, %fd18744;
	fma.rn.f64 	%fd18756, %fd2482, %fd2319, %fd18745;
	fma.rn.f64 	%fd18757, %fd2482, %fd2134, %fd18746;
	fma.rn.f64 	%fd18758, %fd2482, %fd2135, %fd18747;
	fma.rn.f64 	%fd18759, %fd2482, %fd2320, %fd18748;
	fma.rn.f64 	%fd18760, %fd2482, %fd2321, %fd18749;
	fma.rn.f64 	%fd18761, %fd2482, %fd2202, %fd18750;
	neg.f64 	%fd18762, %fd18753;
	div.rn.f64 	%fd2483, %fd18762, %fd2203;
	neg.f64 	%fd18763, %fd2483;
	fma.rn.f64 	%fd18764, %fd2483, %fd2138, %fd18754;
	fma.rn.f64 	%fd18765, %fd2483, %fd2139, %fd18755;
	fma.rn.f64 	%fd18766, %fd2483, %fd2323, %fd18756;
	fma.rn.f64 	%fd18767, %fd2483, %fd2324, %fd18757;
	fma.rn.f64 	%fd18768, %fd2483, %fd2204, %fd18758;
	fma.rn.f64 	%fd18769, %fd2483, %fd2205, %fd18759;
	fma.rn.f64 	%fd18770, %fd2483, %fd2325, %fd18721;
	fma.rn.f64 	%fd18771, %fd2483, %fd2326, %fd18760;
	fma.rn.f64 	%fd18772, %fd2483, %fd2367, %fd18761;
	neg.f64 	%fd18773, %fd18495;
	ld.local.f64 	%fd2484, [%rd5+6776];
	div.rn.f64 	%fd2485, %fd18773, %fd2484;
	neg.f64 	%fd18774, %fd2485;
	fma.rn.f64 	%fd18775, %fd2485, %fd2572, %fd18764;
	ld.local.f64 	%fd2486, [%rd5+6792];
	fma.rn.f64 	%fd18776, %fd2485, %fd2486, %fd18765;
	fma.rn.f64 	%fd18777, %fd2485, %fd2573, %fd18766;
	fma.rn.f64 	%fd18778, %fd2485, %fd2487, %fd18767;
	fma.rn.f64 	%fd18779, %fd2485, %fd14085, %fd18500;
	ld.local.f64 	%fd2488, [%rd5+6824];
	fma.rn.f64 	%fd18780, %fd2485, %fd2488, %fd18768;
	fma.rn.f64 	%fd18781, %fd2485, %fd2575, %fd18502;
	fma.rn.f64 	%fd18782, %fd2485, %fd2489, %fd18503;
	fma.rn.f64 	%fd18783, %fd2485, %fd14097, %fd18769;
	fma.rn.f64 	%fd18784, %fd2485, %fd2490, %fd18770;
	fma.rn.f64 	%fd18785, %fd2485, %fd2577, %fd18771;
	fma.rn.f64 	%fd18786, %fd2485, %fd2491, %fd18772;
	fma.rn.f64 	%fd18787, %fd2485, %fd13935, %fd18509;
	neg.f64 	%fd18788, %fd18775;
	div.rn.f64 	%fd2492, %fd18788, %fd2332;
	neg.f64 	%fd18789, %fd2492;
	fma.rn.f64 	%fd18790, %fd2492, %fd2333, %fd18776;
	fma.rn.f64 	%fd18791, %fd2492, %fd2147, %fd18777;
	fma.rn.f64 	%fd18792, %fd2492, %fd2148, %fd18778;
	fma.rn.f64 	%fd18793, %fd2492, %fd2335, %fd18779;
	fma.rn.f64 	%fd18794, %fd2492, %fd2336, %fd18780;
	fma.rn.f64 	%fd18795, %fd2492, %fd2211, %fd18781;
	fma.rn.f64 	%fd18796, %fd2492, %fd2212, %fd18782;
	fma.rn.f64 	%fd18797, %fd2492, %fd2146, %fd18729;
	fma.rn.f64 	%fd18798, %fd2492, %fd2149, %fd18783;
	fma.rn.f64 	%fd18799, %fd2492, %fd2150, %fd18784;
	fma.rn.f64 	%fd18800, %fd2492, %fd2151, %fd18785;
	fma.rn.f64 	%fd18801, %fd2492, %fd2337, %fd18786;
	fma.rn.f64 	%fd18802, %fd2492, %fd2338, %fd18787;
	neg.f64 	%fd18803, %fd18790;
	div.rn.f64 	%fd2493, %fd18803, %fd2371;
	neg.f64 	%fd18804, %fd2493;
	fma.rn.f64 	%fd18805, %fd2493, %fd2372, %fd18791;
	fma.rn.f64 	%fd18806, %fd2493, %fd2222, %fd18792;
	fma.rn.f64 	%fd18807, %fd2493, %fd2223, %fd18793;
	fma.rn.f64 	%fd18808, %fd2493, %fd2152, %fd18794;
	fma.rn.f64 	%fd18809, %fd2493, %fd2153, %fd18795;
	fma.rn.f64 	%fd18810, %fd2493, %fd2154, %fd18796;
	fma.rn.f64 	%fd18811, %fd2493, %fd2155, %fd18797;
	fma.rn.f64 	%fd18812, %fd2493, %fd2373, %fd18798;
	fma.rn.f64 	%fd18813, %fd2493, %fd2374, %fd18506;
	fma.rn.f64 	%fd18814, %fd2493, %fd2224, %fd18799;
	fma.rn.f64 	%fd18815, %fd2493, %fd2225, %fd18800;
	fma.rn.f64 	%fd18816, %fd2493, %fd2375, %fd18801;
	fma.rn.f64 	%fd18817, %fd2493, %fd2376, %fd18802;
	neg.f64 	%fd18818, %fd18805;
	ld.local.f64 	%fd2494, [%rd5+8184];
	div.rn.f64 	%fd2495, %fd18818, %fd2494;
	neg.f64 	%fd18819, %fd2495;
	fma.rn.f64 	%fd18820, %fd2495, %fd2583, %fd18806;
	ld.local.f64 	%fd2496, [%rd5+8200];
	fma.rn.f64 	%fd18821, %fd2495, %fd2496, %fd18807;
	fma.rn.f64 	%fd18822, %fd2495, %fd2584, %fd18808;
	fma.rn.f64 	%fd18823, %fd2495, %fd2497, %fd18809;
	fma.rn.f64 	%fd18824, %fd2495, %fd15346, %fd18810;
	fma.rn.f64 	%fd18825, %fd2495, %fd2498, %fd18811;
	fma.rn.f64 	%fd18826, %fd2495, %fd2586, %fd18812;
	fma.rn.f64 	%fd18827, %fd2495, %fd2499, %fd18813;
	fma.rn.f64 	%fd18828, %fd2495, %fd15347, %fd18814;
	ld.local.f64 	%fd2500, [%rd5+8264];
	fma.rn.f64 	%fd18829, %fd2495, %fd2500, %fd18815;
	fma.rn.f64 	%fd18830, %fd2495, %fd2588, %fd18816;
	fma.rn.f64 	%fd18831, %fd2495, %fd2501, %fd18817;
	neg.f64 	%fd18832, %fd18820;
	div.rn.f64 	%fd2502, %fd18832, %fd2252;
	neg.f64 	%fd18833, %fd2502;
	fma.rn.f64 	%fd18834, %fd2502, %fd17514, %fd18821;
	fma.rn.f64 	%fd18835, %fd2502, %fd2590, %fd18822;
	fma.rn.f64 	%fd18836, %fd2502, %fd15716, %fd18823;
	fma.rn.f64 	%fd18837, %fd2502, %fd15717, %fd18824;
	fma.rn.f64 	%fd18838, %fd2502, %fd15718, %fd18825;
	fma.rn.f64 	%fd18839, %fd2502, %fd2592, %fd18826;
	fma.rn.f64 	%fd18840, %fd2502, %fd15719, %fd18827;
	fma.rn.f64 	%fd18841, %fd2502, %fd15720, %fd18828;
	fma.rn.f64 	%fd18842, %fd2502, %fd17523, %fd18829;
	fma.rn.f64 	%fd18843, %fd2502, %fd2594, %fd18830;
	fma.rn.f64 	%fd18844, %fd2502, %fd15723, %fd18831;
	neg.f64 	%fd18845, %fd18834;
	div.rn.f64 	%fd2503, %fd18845, %fd2213;
	neg.f64 	%fd18846, %fd2503;
	fma.rn.f64 	%fd18847, %fd2503, %fd2214, %fd18835;
	fma.rn.f64 	%fd18848, %fd2503, %fd2215, %fd18836;
	fma.rn.f64 	%fd18849, %fd2503, %fd2216, %fd18837;
	fma.rn.f64 	%fd18850, %fd2503, %fd2217, %fd18838;
	fma.rn.f64 	%fd18851, %fd2503, %fd2218, %fd18839;
	fma.rn.f64 	%fd18852, %fd2503, %fd2343, %fd18840;
	fma.rn.f64 	%fd18853, %fd2503, %fd2344, %fd18841;
	fma.rn.f64 	%fd18854, %fd2503, %fd2219, %fd18842;
	fma.rn.f64 	%fd18855, %fd2503, %fd2220, %fd18843;
	fma.rn.f64 	%fd18856, %fd2503, %fd2345, %fd18844;
	neg.f64 	%fd18857, %fd18847;
	div.rn.f64 	%fd2504, %fd18857, %fd2226;
	neg.f64 	%fd18858, %fd2504;
	fma.rn.f64 	%fd18859, %fd2504, %fd2227, %fd18848;
	fma.rn.f64 	%fd18860, %fd2504, %fd2228, %fd18849;
	fma.rn.f64 	%fd18861, %fd2504, %fd2229, %fd18850;
	fma.rn.f64 	%fd18862, %fd2504, %fd2230, %fd18851;
	fma.rn.f64 	%fd18863, %fd2504, %fd2231, %fd18852;
	fma.rn.f64 	%fd18864, %fd2504, %fd2381, %fd18853;
	fma.rn.f64 	%fd18865, %fd2504, %fd2382, %fd18854;
	fma.rn.f64 	%fd18866, %fd2504, %fd2232, %fd18855;
	fma.rn.f64 	%fd18867, %fd2504, %fd2233, %fd18856;
	neg.f64 	%fd18868, %fd18859;
	div.rn.f64 	%fd2505, %fd18868, %fd2597;
	neg.f64 	%fd18869, %fd2505;
	fma.rn.f64 	%fd18870, %fd2505, %fd2506, %fd18860;
	fma.rn.f64 	%fd18871, %fd2505, %fd2599, %fd18861;
	fma.rn.f64 	%fd18872, %fd2505, %fd2507, %fd18862;
	fma.rn.f64 	%fd18873, %fd2505, %fd16870, %fd18863;
	ld.local.f64 	%fd2508, [%rd5+9784];
	fma.rn.f64 	%fd18874, %fd2505, %fd2508, %fd18864;
	fma.rn.f64 	%fd18875, %fd2505, %fd2601, %fd18865;
	fma.rn.f64 	%fd18876, %fd2505, %fd2509, %fd18866;
	fma.rn.f64 	%fd18877, %fd2505, %fd2602, %fd18867;
	neg.f64 	%fd18878, %fd18870;
	div.rn.f64 	%fd2511, %fd18878, %fd2510;
	neg.f64 	%fd18879, %fd2511;
	fma.rn.f64 	%fd18880, %fd2511, %fd2604, %fd18871;
	fma.rn.f64 	%fd18881, %fd2511, %fd2512, %fd18872;
	fma.rn.f64 	%fd18882, %fd2511, %fd17071, %fd18873;
	ld.local.f64 	%fd2513, [%rd5+9968];
	fma.rn.f64 	%fd18883, %fd2511, %fd2513, %fd18874;
	fma.rn.f64 	%fd18884, %fd2511, %fd2606, %fd18875;
	fma.rn.f64 	%fd18885, %fd2511, %fd2514, %fd18876;
	fma.rn.f64 	%fd18886, %fd2511, %fd2607, %fd18877;
	neg.f64 	%fd18887, %fd18880;
	div.rn.f64 	%fd2515, %fd18887, %fd2237;
	neg.f64 	%fd18888, %fd2515;
	fma.rn.f64 	%fd18889, %fd2515, %fd2238, %fd18881;
	fma.rn.f64 	%fd18890, %fd2515, %fd2239, %fd18882;
	fma.rn.f64 	%fd18891, %fd2515, %fd2240, %fd18883;
	ld.local.v2.f64 	{%fd2516, %fd2517}, [%rd5+10128];
	fma.rn.f64 	%fd18892, %fd2515, %fd2516, %fd18884;
	fma.rn.f64 	%fd18893, %fd2515, %fd17241, %fd18885;
	fma.rn.f64 	%fd18894, %fd2515, %fd2518, %fd18886;
	neg.f64 	%fd18895, %fd18889;
	div.rn.f64 	%fd2519, %fd18895, %fd2609;
	neg.f64 	%fd18896, %fd2519;
	fma.rn.f64 	%fd18897, %fd2519, %fd17575, %fd18890;
	fma.rn.f64 	%fd18898, %fd2519, %fd17576, %fd18891;
	fma.rn.f64 	%fd18899, %fd2519, %fd17577, %fd18892;
	fma.rn.f64 	%fd18900, %fd2519, %fd2612, %fd18893;
	fma.rn.f64 	%fd18901, %fd2519, %fd17578, %fd18894;
	neg.f64 	%fd18902, %fd18897;
	div.rn.f64 	%fd2520, %fd18902, %fd17822;
	neg.f64 	%fd18903, %fd2520;
	fma.rn.f64 	%fd18904, %fd2520, %fd17823, %fd18898;
	fma.rn.f64 	%fd18905, %fd2520, %fd17824, %fd18899;
	fma.rn.f64 	%fd18906, %fd2520, %fd17825, %fd18900;
	fma.rn.f64 	%fd18907, %fd2520, %fd32412, %fd18901;
	neg.f64 	%fd18908, %fd18904;
	div.rn.f64 	%fd2521, %fd18908, %fd2352;
	neg.f64 	%fd18909, %fd2521;
	fma.rn.f64 	%fd18910, %fd2521, %fd2353, %fd18905;
	fma.rn.f64 	%fd18911, %fd2521, %fd2354, %fd18906;
	fma.rn.f64 	%fd18912, %fd2521, %fd2355, %fd18907;
	neg.f64 	%fd18913, %fd18910;
	div.rn.f64 	%fd2522, %fd18913, %fd2389;
	neg.f64 	%fd18914, %fd2522;
	fma.rn.f64 	%fd2523, %fd2522, %fd2390, %fd18911;
	fma.rn.f64 	%fd2524, %fd2522, %fd2391, %fd18912;
	st.local.v2.f64 	[%rd5+11200], {%fd2391, %fd18511};
	st.local.v2.f64 	[%rd5+11216], {%fd18516, %fd18521};
	st.local.v2.f64 	[%rd5+11232], {%fd18526, %fd18531};
	st.local.v2.f64 	[%rd5+11248], {%fd18536, %fd18541};
	st.local.v2.f64 	[%rd5+11264], {%fd18546, %fd18551};
	st.local.v2.f64 	[%rd5+11280], {%fd18559, %fd18564};
	st.local.v2.f64 	[%rd5+11296], {%fd18572, %fd18577};
	st.local.v2.f64 	[%rd5+11312], {%fd18584, %fd18592};
	st.local.v2.f64 	[%rd5+11328], {%fd18604, %fd18611};
	st.local.v2.f64 	[%rd5+11344], {%fd18618, %fd18624};
	st.local.v2.f64 	[%rd5+11360], {%fd18630, %fd18642};
	st.local.v2.f64 	[%rd5+11376], {%fd18650, %fd18656};
	st.local.v2.f64 	[%rd5+11392], {%fd18662, %fd18669};
	st.local.v2.f64 	[%rd5+11408], {%fd18674, %fd18679};
	st.local.v2.f64 	[%rd5+11424], {%fd18691, %fd18699};
	st.local.v2.f64 	[%rd5+11440], {%fd18707, %fd18716};
	st.local.v2.f64 	[%rd5+11456], {%fd18725, %fd18732};
	st.local.v2.f64 	[%rd5+11472], {%fd18741, %fd18752};
	st.local.v2.f64 	[%rd5+11488], {%fd18763, %fd18774};
	st.local.v2.f64 	[%rd5+11504], {%fd18789, %fd18804};
	st.local.v2.f64 	[%rd5+11520], {%fd18819, %fd18833};
	st.local.v2.f64 	[%rd5+11536], {%fd18846, %fd18858};
	st.local.v2.f64 	[%rd5+11552], {%fd18869, %fd18879};
	st.local.v2.f64 	[%rd5+11568], {%fd18888, %fd18896};
	st.local.v2.f64 	[%rd5+11584], {%fd18903, %fd18909};
	st.local.v2.f64 	[%rd5+11600], {%fd18914, %fd2523};
	ld.local.f64 	%fd18915, [%rd5+11624];
	ld.local.v2.f64 	{%fd18916, %fd18917}, [%rd5+11632];
	ld.local.v2.f64 	{%fd18918, %fd18919}, [%rd5+11648];
	ld.local.v2.f64 	{%fd18920, %fd18921}, [%rd5+11664];
	ld.local.v2.f64 	{%fd18922, %fd18923}, [%rd5+11680];
	ld.local.v2.f64 	{%fd18924, %fd18925}, [%rd5+11696];
	ld.local.v2.f64 	{%fd18926, %fd18927}, [%rd5+11712];
	ld.local.v2.f64 	{%fd18928, %fd18929}, [%rd5+11728];
	ld.local.v2.f64 	{%fd18930, %fd18931}, [%rd5+11744];
	ld.local.v2.f64 	{%fd18932, %fd18933}, [%rd5+11760];
	ld.local.v2.f64 	{%fd18934, %fd18935}, [%rd5+11776];
	ld.local.v2.f64 	{%fd18936, %fd18937}, [%rd5+11792];
	ld.local.v2.f64 	{%fd18938, %fd18939}, [%rd5+11808];
	ld.local.v2.f64 	{%fd18940, %fd18941}, [%rd5+11824];
	ld.local.v2.f64 	{%fd18942, %fd18943}, [%rd5+11840];
	ld.local.v2.f64 	{%fd18944, %fd18945}, [%rd5+11856];
	ld.local.f64 	%fd18946, [%rd5+11872];
	neg.f64 	%fd18947, %fd18915;
	div.rn.f64 	%fd2525, %fd18947, %fd2185;
	neg.f64 	%fd18948, %fd2525;
	fma.rn.f64 	%fd18949, %fd2525, %fd2186, %fd18937;
	fma.rn.f64 	%fd18950, %fd2525, %fd2113, %fd18944;
	fma.rn.f64 	%fd18951, %fd2525, %fd2114, %fd18945;
	fma.rn.f64 	%fd18952, %fd2525, %fd2276, %fd12825;
	neg.f64 	%fd18953, %fd18916;
	div.rn.f64 	%fd2526, %fd18953, %fd2159;
	neg.f64 	%fd18954, %fd2526;
	fma.rn.f64 	%fd18955, %fd2526, %fd2160, %fd18919;
	fma.rn.f64 	%fd18956, %fd2526, %fd2527, %fd18922;
	fma.rn.f64 	%fd18957, %fd2526, %fd2433, %fd18933;
	fma.rn.f64 	%fd18958, %fd2526, %fd2434, %fd18935;
	fma.rn.f64 	%fd18959, %fd2526, %fd2528, %fd18936;
	fma.rn.f64 	%fd18960, %fd2526, %fd2435, %fd18946;
	neg.f64 	%fd18961, %fd18917;
	ld.local.f64 	%fd2529, [%rd5+4392];
	div.rn.f64 	%fd2530, %fd18961, %fd2529;
	neg.f64 	%fd18962, %fd2530;
	ld.local.v2.f64 	{%fd2531, %fd2532}, [%rd5+4400];
	fma.rn.f64 	%fd18963, %fd2530, %fd2531, %fd18918;
	fma.rn.f64 	%fd18964, %fd2530, %fd2532, %fd18929;
	fma.rn.f64 	%fd18965, %fd2530, %fd13661, %fd18931;
	ld.local.f64 	%fd2533, [%rd5+4424];
	fma.rn.f64 	%fd18966, %fd2530, %fd2533, %fd18958;
	fma.rn.f64 	%fd18967, %fd2530, %fd2136, %fd18959;
	fma.rn.f64 	%fd18968, %fd2530, %fd2137, %fd18939;
	fma.rn.f64 	%fd18969, %fd2530, %fd15036, %fd18960;
	neg.f64 	%fd18970, %fd18963;
	div.rn.f64 	%fd2535, %fd18970, %fd2534;
	neg.f64 	%fd18971, %fd2535;
	ld.local.f64 	%fd2536, [%rd5+4464];
	fma.rn.f64 	%fd18972, %fd2535, %fd2536, %fd18923;
	fma.rn.f64 	%fd18973, %fd2535, %fd13672, %fd18964;
	ld.local.f64 	%fd2537, [%rd5+4480];
	fma.rn.f64 	%fd18974, %fd2535, %fd2537, %fd18957;
	fma.rn.f64 	%fd18975, %fd2535, %fd15980, %fd18966;
	ld.local.f64 	%fd2538, [%rd5+4496];
	fma.rn.f64 	%fd18976, %fd2535, %fd2538, %fd18967;
	neg.f64 	%fd18977, %fd18955;
	div.rn.f64 	%fd2539, %fd18977, %fd2294;
	neg.f64 	%fd18978, %fd2539;
	fma.rn.f64 	%fd18979, %fd2539, %fd2456, %fd18974;
	ld.local.f64 	%fd2540, [%rd5+4856];
	fma.rn.f64 	%fd18980, %fd2539, %fd2540, %fd18975;
	fma.rn.f64 	%fd18981, %fd2539, %fd2457, %fd18976;
	fma.rn.f64 	%fd18982, %fd2539, %fd2541, %fd18938;
	neg.f64 	%fd18983, %fd18920;
	div.rn.f64 	%fd2542, %fd18983, %fd2458;
	neg.f64 	%fd18984, %fd2542;
	fma.rn.f64 	%fd18985, %fd2542, %fd2543, %fd18934;
	fma.rn.f64 	%fd18986, %fd2542, %fd2460, %fd18980;
	ld.local.f64 	%fd2544, [%rd5+4904];
	fma.rn.f64 	%fd18987, %fd2542, %fd2544, %fd18981;
	fma.rn.f64 	%fd18988, %fd2542, %fd2461, %fd18982;
	ld.local.f64 	%fd2545, [%rd5+4920];
	fma.rn.f64 	%fd18989, %fd2542, %fd2545, %fd18969;
	neg.f64 	%fd18990, %fd18921;
	div.rn.f64 	%fd2546, %fd18990, %fd2175;
	neg.f64 	%fd18991, %fd2546;
	fma.rn.f64 	%fd18992, %fd2546, %fd2176, %fd18949;
	fma.rn.f64 	%fd18993, %fd2546, %fd2296, %fd18988;
	fma.rn.f64 	%fd18994, %fd2546, %fd2297, %fd18941;
	fma.rn.f64 	%fd18995, %fd2546, %fd2187, %fd18950;
	fma.rn.f64 	%fd18996, %fd2546, %fd2188, %fd18952;
	neg.f64 	%fd18997, %fd18956;
	div.rn.f64 	%fd2547, %fd18997, %fd2177;
	neg.f64 	%fd18998, %fd2547;
	fma.rn.f64 	%fd18999, %fd2547, %fd2178, %fd18979;
	fma.rn.f64 	%fd19000, %fd2547, %fd2299, %fd18986;
	fma.rn.f64 	%fd19001, %fd2547, %fd2300, %fd18951;
	neg.f64 	%fd19002, %fd18972;
	div.rn.f64 	%fd2548, %fd19002, %fd2179;
	neg.f64 	%fd19003, %fd2548;
	fma.rn.f64 	%fd19004, %fd2548, %fd2180, %fd18999;
	fma.rn.f64 	%fd19005, %fd2548, %fd2117, %fd19000;
	fma.rn.f64 	%fd19006, %fd2548, %fd2118, %fd19001;
	neg.f64 	%fd19007, %fd18924;
	div.rn.f64 	%fd2549, %fd19007, %fd15175;
	neg.f64 	%fd19008, %fd2549;
	fma.rn.f64 	%fd19009, %fd2549, %fd2129, %fd18926;
	fma.rn.f64 	%fd19010, %fd2549, %fd2130, %fd18932;
	fma.rn.f64 	%fd19011, %fd2549, %fd17638, %fd19005;
	ld.local.f64 	%fd2550, [%rd5+5448];
	fma.rn.f64 	%fd19012, %fd2549, %fd2550, %fd18992;
	fma.rn.f64 	%fd19013, %fd2549, %fd15566, %fd18943;
	fma.rn.f64 	%fd19014, %fd2549, %fd2551, %fd18989;
	fma.rn.f64 	%fd19015, %fd2549, %fd17643, %fd18996;
	neg.f64 	%fd19016, %fd18925;
	div.rn.f64 	%fd2552, %fd19016, %fd2236;
	neg.f64 	%fd19017, %fd2552;
	fma.rn.f64 	%fd19018, %fd2552, %fd2305, %fd19011;
	fma.rn.f64 	%fd19019, %fd2552, %fd2306, %fd18987;
	fma.rn.f64 	%fd19020, %fd2552, %fd2195, %fd18993;
	fma.rn.f64 	%fd19021, %fd2552, %fd2196, %fd18994;
	fma.rn.f64 	%fd19022, %fd2552, %fd2307, %fd19006;
	neg.f64 	%fd19023, %fd19009;
	div.rn.f64 	%fd2553, %fd19023, %fd2184;
	neg.f64 	%fd19024, %fd2553;
	fma.rn.f64 	%fd19025, %fd2553, %fd15215, %fd19010;
	fma.rn.f64 	%fd19026, %fd2553, %fd2132, %fd19019;
	fma.rn.f64 	%fd19027, %fd2553, %fd13503, %fd19012;
	fma.rn.f64 	%fd19028, %fd2553, %fd2253, %fd18940;
	fma.rn.f64 	%fd19029, %fd2553, %fd17652, %fd19013;
	fma.rn.f64 	%fd19030, %fd2553, %fd2189, %fd18995;
	fma.rn.f64 	%fd19031, %fd2553, %fd15587, %fd19015;
	neg.f64 	%fd19032, %fd18927;
	ld.local.f64 	%fd2554, [%rd5+5960];
	div.rn.f64 	%fd2555, %fd19032, %fd2554;
	neg.f64 	%fd19033, %fd2555;
	ld.local.f64 	%fd2556, [%rd5+5968];
	fma.rn.f64 	%fd19034, %fd2555, %fd2556, %fd19025;
	fma.rn.f64 	%fd19035, %fd2555, %fd13449, %fd18985;
	fma.rn.f64 	%fd19036, %fd2555, %fd2131, %fd19018;
	fma.rn.f64 	%fd19037, %fd2555, %fd2133, %fd19026;
	fma.rn.f64 	%fd19038, %fd2555, %fd13504, %fd19027;
	ld.local.f64 	%fd2557, [%rd5+6008];
	fma.rn.f64 	%fd19039, %fd2555, %fd2557, %fd19020;
	fma.rn.f64 	%fd19040, %fd2555, %fd2558, %fd19028;
	fma.rn.f64 	%fd19041, %fd2555, %fd15598, %fd19021;
	ld.local.v2.f64 	{%fd2559, %fd2560}, [%rd5+6032];
	fma.rn.f64 	%fd19042, %fd2555, %fd2559, %fd19029;
	fma.rn.f64 	%fd19043, %fd2555, %fd2560, %fd19030;
	fma.rn.f64 	%fd19044, %fd2555, %fd13497, %fd19014;
	fma.rn.f64 	%fd19045, %fd2555, %fd2561, %fd19031;
	neg.f64 	%fd19046, %fd18928;
	div.rn.f64 	%fd2562, %fd19046, %fd2190;
	neg.f64 	%fd19047, %fd2562;
	fma.rn.f64 	%fd19048, %fd2562, %fd2191, %fd18930;
	fma.rn.f64 	%fd19049, %fd2562, %fd2192, %fd19004;
	fma.rn.f64 	%fd19050, %fd2562, %fd2318, %fd19035;
	fma.rn.f64 	%fd19051, %fd2562, %fd2319, %fd19036;
	fma.rn.f64 	%fd19052, %fd2562, %fd2134, %fd19037;
	fma.rn.f64 	%fd19053, %fd2562, %fd2135, %fd19039;
	fma.rn.f64 	%fd19054, %fd2562, %fd2320, %fd18942;
	fma.rn.f64 	%fd19055, %fd2562, %fd2321, %fd19022;
	fma.rn.f64 	%fd19056, %fd2562, %fd2202, %fd19044;
	neg.f64 	%fd19057, %fd18973;
	ld.local.f64 	%fd2563, [%rd5+6296];
	div.rn.f64 	%fd2564, %fd19057, %fd2563;
	neg.f64 	%fd19058, %fd2564;
	ld.local.f64 	%fd2565, [%rd5+6304];
	fma.rn.f64 	%fd19059, %fd2564, %fd2565, %fd18965;
	fma.rn.f64 	%fd19060, %fd2564, %fd17424, %fd19049;
	fma.rn.f64 	%fd19061, %fd2564, %fd2566, %fd19051;
	fma.rn.f64 	%fd19062, %fd2564, %fd13679, %fd19052;
	fma.rn.f64 	%fd19063, %fd2564, %fd2567, %fd19038;
	fma.rn.f64 	%fd19064, %fd2564, %fd17429, %fd18968;
	ld.local.f64 	%fd2568, [%rd5+6352];
	fma.rn.f64 	%fd19065, %fd2564, %fd2568, %fd19054;
	fma.rn.f64 	%fd19066, %fd2564, %fd15629, %fd19043;
	ld.local.f64 	%fd2569, [%rd5+6368];
	fma.rn.f64 	%fd19067, %fd2564, %fd2569, %fd19055;
	fma.rn.f64 	%fd19068, %fd2564, %fd13667, %fd19056;
	neg.f64 	%fd19069, %fd19048;
	div.rn.f64 	%fd2570, %fd19069, %fd2203;
	neg.f64 	%fd19070, %fd2570;
	fma.rn.f64 	%fd19071, %fd2570, %fd2138, %fd19060;
	fma.rn.f64 	%fd19072, %fd2570, %fd2139, %fd19050;
	fma.rn.f64 	%fd19073, %fd2570, %fd2323, %fd19061;
	fma.rn.f64 	%fd19074, %fd2570, %fd2324, %fd19062;
	fma.rn.f64 	%fd19075, %fd2570, %fd2204, %fd19053;
	fma.rn.f64 	%fd19076, %fd2570, %fd2205, %fd19065;
	fma.rn.f64 	%fd19077, %fd2570, %fd2325, %fd19066;
	fma.rn.f64 	%fd19078, %fd2570, %fd2326, %fd19067;
	fma.rn.f64 	%fd19079, %fd2570, %fd2367, %fd19068;
	neg.f64 	%fd19080, %fd19059;
	div.rn.f64 	%fd2571, %fd19080, %fd2484;
	neg.f64 	%fd19081, %fd2571;
	fma.rn.f64 	%fd19082, %fd2571, %fd2572, %fd19071;
	fma.rn.f64 	%fd19083, %fd2571, %fd2486, %fd19072;
	fma.rn.f64 	%fd19084, %fd2571, %fd2573, %fd19073;
	fma.rn.f64 	%fd19085, %fd2571, %fd2487, %fd19074;
	ld.local.f64 	%fd2574, [%rd5+6816];
	fma.rn.f64 	%fd19086, %fd2571, %fd2574, %fd19063;
	fma.rn.f64 	%fd19087, %fd2571, %fd2488, %fd19075;
	fma.rn.f64 	%fd19088, %fd2571, %fd2575, %fd19064;
	fma.rn.f64 	%fd19089, %fd2571, %fd2489, %fd19040;
	ld.local.f64 	%fd2576, [%rd5+6848];
	fma.rn.f64 	%fd19090, %fd2571, %fd2576, %fd19076;
	fma.rn.f64 	%fd19091, %fd2571, %fd2490, %fd19077;
	fma.rn.f64 	%fd19092, %fd2571, %fd2577, %fd19078;
	fma.rn.f64 	%fd19093, %fd2571, %fd2491, %fd19079;
	ld.local.f64 	%fd2578, [%rd5+6880];
	fma.rn.f64 	%fd19094, %fd2571, %fd2578, %fd19045;
	neg.f64 	%fd19095, %fd19034;
	div.rn.f64 	%fd2579, %fd19095, %fd2206;
	neg.f64 	%fd19096, %fd2579;
	fma.rn.f64 	%fd19097, %fd2579, %fd2142, %fd19082;
	fma.rn.f64 	%fd19098, %fd2579, %fd2143, %fd19083;
	fma.rn.f64 	%fd19099, %fd2579, %fd2328, %fd19084;
	fma.rn.f64 	%fd19100, %fd2579, %fd2329, %fd19085;
	fma.rn.f64 	%fd19101, %fd2579, %fd2207, %fd19086;
	fma.rn.f64 	%fd19102, %fd2579, %fd2208, %fd19087;
	fma.rn.f64 	%fd19103, %fd2579, %fd2330, %fd19088;
	fma.rn.f64 	%fd19104, %fd2579, %fd2331, %fd19089;
	fma.rn.f64 	%fd19105, %fd2579, %fd2140, %fd19041;
	fma.rn.f64 	%fd19106, %fd2579, %fd2144, %fd19090;
	fma.rn.f64 	%fd19107, %fd2579, %fd2141, %fd19042;
	fma.rn.f64 	%fd19108, %fd2579, %fd2145, %fd19091;
	fma.rn.f64 	%fd19109, %fd2579, %fd2209, %fd19092;
	fma.rn.f64 	%fd19110, %fd2579, %fd2210, %fd19093;
	fma.rn.f64 	%fd19111, %fd2579, %fd2221, %fd19094;
	neg.f64 	%fd19112, %fd19097;
	div.rn.f64 	%fd2580, %fd19112, %fd2332;
	neg.f64 	%fd19113, %fd2580;
	fma.rn.f64 	%fd19114, %fd2580, %fd2333, %fd19098;
	fma.rn.f64 	%fd19115, %fd2580, %fd2147, %fd19099;
	fma.rn.f64 	%fd19116, %fd2580, %fd2148, %fd19100;
	fma.rn.f64 	%fd19117, %fd2580, %fd2335, %fd19101;
	fma.rn.f64 	%fd19118, %fd2580, %fd2336, %fd19102;
	fma.rn.f64 	%fd19119, %fd2580, %fd2211, %fd19103;
	fma.rn.f64 	%fd19120, %fd2580, %fd2212, %fd19104;
	fma.rn.f64 	%fd19121, %fd2580, %fd2146, %fd19105;
	fma.rn.f64 	%fd19122, %fd2580, %fd2149, %fd19106;
	fma.rn.f64 	%fd19123, %fd2580, %fd2150, %fd19108;
	fma.rn.f64 	%fd19124, %fd2580, %fd2151, %fd19109;
	fma.rn.f64 	%fd19125, %fd2580, %fd2337, %fd19110;
	fma.rn.f64 	%fd19126, %fd2580, %fd2338, %fd19111;
	neg.f64 	%fd19127, %fd19114;
	div.rn.f64 	%fd2581, %fd19127, %fd2371;
	neg.f64 	%fd19128, %fd2581;
	fma.rn.f64 	%fd19129, %fd2581, %fd2372, %fd19115;
	fma.rn.f64 	%fd19130, %fd2581, %fd2222, %fd19116;
	fma.rn.f64 	%fd19131, %fd2581, %fd2223, %fd19117;
	fma.rn.f64 	%fd19132, %fd2581, %fd2152, %fd19118;
	fma.rn.f64 	%fd19133, %fd2581, %fd2153, %fd19119;
	fma.rn.f64 	%fd19134, %fd2581, %fd2154, %fd19120;
	fma.rn.f64 	%fd19135, %fd2581, %fd2155, %fd19121;
	fma.rn.f64 	%fd19136, %fd2581, %fd2373, %fd19122;
	fma.rn.f64 	%fd19137, %fd2581, %fd2374, %fd19107;
	fma.rn.f64 	%fd19138, %fd2581, %fd2224, %fd19123;
	fma.rn.f64 	%fd19139, %fd2581, %fd2225, %fd19124;
	fma.rn.f64 	%fd19140, %fd2581, %fd2375, %fd19125;
	fma.rn.f64 	%fd19141, %fd2581, %fd2376, %fd19126;
	neg.f64 	%fd19142, %fd19129;
	div.rn.f64 	%fd2582, %fd19142, %fd2494;
	neg.f64 	%fd19143, %fd2582;
	fma.rn.f64 	%fd19144, %fd2582, %fd2583, %fd19130;
	fma.rn.f64 	%fd19145, %fd2582, %fd2496, %fd19131;
	fma.rn.f64 	%fd19146, %fd2582, %fd2584, %fd19132;
	fma.rn.f64 	%fd19147, %fd2582, %fd2497, %fd19133;
	ld.local.f64 	%fd2585, [%rd5+8224];
	fma.rn.f64 	%fd19148, %fd2582, %fd2585, %fd19134;
	fma.rn.f64 	%fd19149, %fd2582, %fd2498, %fd19135;
	fma.rn.f64 	%fd19150, %fd2582, %fd2586, %fd19136;
	fma.rn.f64 	%fd19151, %fd2582, %fd2499, %fd19137;
	ld.local.f64 	%fd2587, [%rd5+8256];
	fma.rn.f64 	%fd19152, %fd2582, %fd2587, %fd19138;
	fma.rn.f64 	%fd19153, %fd2582, %fd2500, %fd19139;
	fma.rn.f64 	%fd19154, %fd2582, %fd2588, %fd19140;
	fma.rn.f64 	%fd19155, %fd2582, %fd2501, %fd19141;
	neg.f64 	%fd19156, %fd19144;
	div.rn.f64 	%fd2589, %fd19156, %fd2252;
	neg.f64 	%fd19157, %fd2589;
	fma.rn.f64 	%fd19158, %fd2589, %fd17514, %fd19145;
	fma.rn.f64 	%fd19159, %fd2589, %fd2590, %fd19146;
	fma.rn.f64 	%fd19160, %fd2589, %fd15716, %fd19147;
	ld.local.f64 	%fd2591, [%rd5+8600];
	fma.rn.f64 	%fd19161, %fd2589, %fd2591, %fd19148;
	fma.rn.f64 	%fd19162, %fd2589, %fd15718, %fd19149;
	fma.rn.f64 	%fd19163, %fd2589, %fd2592, %fd19150;
	fma.rn.f64 	%fd19164, %fd2589, %fd15719, %fd19151;
	ld.local.f64 	%fd2593, [%rd5+8632];
	fma.rn.f64 	%fd19165, %fd2589, %fd2593, %fd19152;
	fma.rn.f64 	%fd19166, %fd2589, %fd17523, %fd19153;
	fma.rn.f64 	%fd19167, %fd2589, %fd2594, %fd19154;
	fma.rn.f64 	%fd19168, %fd2589, %fd15723, %fd19155;
	neg.f64 	%fd19169, %fd19158;
	div.rn.f64 	%fd2595, %fd19169, %fd2213;
	neg.f64 	%fd19170, %fd2595;
	fma.rn.f64 	%fd19171, %fd2595, %fd2214, %fd19159;
	fma.rn.f64 	%fd19172, %fd2595, %fd2215, %fd19160;
	fma.rn.f64 	%fd19173, %fd2595, %fd2216, %fd19161;
	fma.rn.f64 	%fd19174, %fd2595, %fd2217, %fd19162;
	fma.rn.f64 	%fd19175, %fd2595, %fd2218, %fd19163;
	fma.rn.f64 	%fd19176, %fd2595, %fd2343, %fd19164;
	fma.rn.f64 	%fd19177, %fd2595, %fd2344, %fd19165;
	fma.rn.f64 	%fd19178, %fd2595, %fd2219, %fd19166;
	fma.rn.f64 	%fd19179, %fd2595, %fd2220, %fd19167;
	fma.rn.f64 	%fd19180, %fd2595, %fd2345, %fd19168;
	neg.f64 	%fd19181, %fd19171;
	div.rn.f64 	%fd2596, %fd19181, %fd2226;
	neg.f64 	%fd19182, %fd2596;
	fma.rn.f64 	%fd19183, %fd2596, %fd2227, %fd19172;
	fma.rn.f64 	%fd19184, %fd2596, %fd2228, %fd19173;
	fma.rn.f64 	%fd19185, %fd2596, %fd2229, %fd19174;
	fma.rn.f64 	%fd19186, %fd2596, %fd2230, %fd19175;
	fma.rn.f64 	%fd19187, %fd2596, %fd2231, %fd19176;
	fma.rn.f64 	%fd19188, %fd2596, %fd2381, %fd19177;
	fma.rn.f64 	%fd19189, %fd2596, %fd2382, %fd19178;
	fma.rn.f64 	%fd19190, %fd2596, %fd2232, %fd19179;
	fma.rn.f64 	%fd19191, %fd2596, %fd2233, %fd19180;
	neg.f64 	%fd19192, %fd19183;
	div.rn.f64 	%fd2598, %fd19192, %fd2597;
	neg.f64 	%fd19193, %fd2598;
	fma.rn.f64 	%fd19194, %fd2598, %fd2506, %fd19184;
	fma.rn.f64 	%fd19195, %fd2598, %fd2599, %fd19185;
	fma.rn.f64 	%fd19196, %fd2598, %fd2507, %fd19186;
	ld.local.f64 	%fd2600, [%rd5+9776];
	fma.rn.f64 	%fd19197, %fd2598, %fd2600, %fd19187;
	fma.rn.f64 	%fd19198, %fd2598, %fd2508, %fd19188;
	fma.rn.f64 	%fd19199, %fd2598, %fd2601, %fd19189;
	fma.rn.f64 	%fd19200, %fd2598, %fd2509, %fd19190;
	fma.rn.f64 	%fd19201, %fd2598, %fd2602, %fd19191;
	neg.f64 	%fd19202, %fd19194;
	div.rn.f64 	%fd2603, %fd19202, %fd2510;
	neg.f64 	%fd19203, %fd2603;
	fma.rn.f64 	%fd19204, %fd2603, %fd2604, %fd19195;
	fma.rn.f64 	%fd19205, %fd2603, %fd2512, %fd19196;
	ld.local.f64 	%fd2605, [%rd5+9960];
	fma.rn.f64 	%fd19206, %fd2603, %fd2605, %fd19197;
	fma.rn.f64 	%fd19207, %fd2603, %fd2513, %fd19198;
	fma.rn.f64 	%fd19208, %fd2603, %fd2606, %fd19199;
	fma.rn.f64 	%fd19209, %fd2603, %fd2514, %fd19200;
	fma.rn.f64 	%fd19210, %fd2603, %fd2607, %fd19201;
	neg.f64 	%fd19211, %fd19204;
	div.rn.f64 	%fd2608, %fd19211, %fd2237;
	neg.f64 	%fd19212, %fd2608;
	fma.rn.f64 	%fd19213, %fd2608, %fd2238, %fd19205;
	fma.rn.f64 	%fd19214, %fd2608, %fd2239, %fd19206;
	fma.rn.f64 	%fd19215, %fd2608, %fd2240, %fd19207;
	fma.rn.f64 	%fd19216, %fd2608, %fd2516, %fd19208;
	fma.rn.f64 	%fd19217, %fd2608, %fd2517, %fd19209;
	fma.rn.f64 	%fd19218, %fd2608, %fd2518, %fd19210;
	neg.f64 	%fd19219, %fd19213;
	div.rn.f64 	%fd2610, %fd19219, %fd2609;
	neg.f64 	%fd19220, %fd2610;
	fma.rn.f64 	%fd19221, %fd2610, %fd17575, %fd19214;
	ld.local.f64 	%fd2611, [%rd5+10392];
	fma.rn.f64 	%fd19222, %fd2610, %fd2611, %fd19215;
	fma.rn.f64 	%fd19223, %fd2610, %fd17577, %fd19216;
	fma.rn.f64 	%fd19224, %fd2610, %fd2612, %fd19217;
	fma.rn.f64 	%fd19225, %fd2610, %fd17578, %fd19218;
	neg.f64 	%fd19226, %fd19221;
	div.rn.f64 	%fd2613, %fd19226, %fd17822;
	neg.f64 	%fd19227, %fd2613;
	fma.rn.f64 	%fd19228, %fd2613, %fd17823, %fd19222;
	fma.rn.f64 	%fd19229, %fd2613, %fd17824, %fd19223;
	fma.rn.f64 	%fd19230, %fd2613, %fd17825, %fd19224;
	fma.rn.f64 	%fd19231, %fd2613, %fd32412, %fd19225;
	neg.f64 	%fd19232, %fd19228;
	div.rn.f64 	%fd2614, %fd19232, %fd2352;
	neg.f64 	%fd19233, %fd2614;
	fma.rn.f64 	%fd19234, %fd2614, %fd2353, %fd19229;
	fma.rn.f64 	%fd19235, %fd2614, %fd2354, %fd19230;
	fma.rn.f64 	%fd19236, %fd2614, %fd2355, %fd19231;
	neg.f64 	%fd19237, %fd19234;
	div.rn.f64 	%fd2615, %fd19237, %fd2389;
	neg.f64 	%fd19238, %fd2615;
	fma.rn.f64 	%fd19239, %fd2615, %fd2390, %fd19235;
	fma.rn.f64 	%fd19240, %fd2615, %fd2391, %fd19236;
	neg.f64 	%fd19241, %fd19239;
	div.rn.f64 	%fd2616, %fd19241, %fd2523;
	neg.f64 	%fd19242, %fd2616;
	fma.rn.f64 	%fd2617, %fd2616, %fd2524, %fd19240;
	st.local.v2.f64 	[%rd5+11616], {%fd2524, %fd18948};
	st.local.v2.f64 	[%rd5+11632], {%fd18954, %fd18962};
	st.local.v2.f64 	[%rd5+11648], {%fd18971, %fd18978};
	st.local.v2.f64 	[%rd5+11664], {%fd18984, %fd18991};
	st.local.v2.f64 	[%rd5+11680], {%fd18998, %fd19003};
	st.local.v2.f64 	[%rd5+11696], {%fd19008, %fd19017};
	st.local.v2.f64 	[%rd5+11712], {%fd19024, %fd19033};
	st.local.v2.f64 	[%rd5+11728], {%fd19047, %fd19058};
	st.local.v2.f64 	[%rd5+11744], {%fd19070, %fd19081};
	st.local.v2.f64 	[%rd5+11760], {%fd19096, %fd19113};
	st.local.v2.f64 	[%rd5+11776], {%fd19128, %fd19143};
	st.local.v2.f64 	[%rd5+11792], {%fd19157, %fd19170};
	st.local.v2.f64 	[%rd5+11808], {%fd19182, %fd19193};
	st.local.v2.f64 	[%rd5+11824], {%fd19203, %fd19212};
	st.local.v2.f64 	[%rd5+11840], {%fd19220, %fd19227};
	st.local.v2.f64 	[%rd5+11856], {%fd19233, %fd19238};
	st.local.v2.f64 	[%rd5+11872], {%fd19242, %fd2617};
	add.s32 	%r3300, %r3300, 1;
	st.local.f64 	[%rd6], %fd1695;
	st.local.f64 	[%rd6+8], %fd1696;
	st.local.f64 	[%rd6+16], %fd1697;
	st.local.f64 	[%rd6+24], %fd1698;
	st.local.f64 	[%rd6+32], %fd1699;
	st.local.f64 	[%rd6+40], %fd1700;
	st.local.f64 	[%rd6+48], %fd1701;
	st.local.f64 	[%rd6+56], %fd1702;
	st.local.f64 	[%rd6+64], %fd1703;
	st.local.f64 	[%rd6+72], %fd1704;
	st.local.f64 	[%rd6+80], %fd1705;
	st.local.f64 	[%rd6+88], %fd1663;
	st.local.f64 	[%rd6+96], %fd1706;
	st.local.f64 	[%rd6+104], %fd1706;
	st.local.f64 	[%rd6+112], %fd1707;
	st.local.f64 	[%rd6+120], %fd1709;
	st.local.f64 	[%rd6+128], %fd1710;
	st.local.f64 	[%rd6+136], %fd1711;
	st.local.f64 	[%rd6+144], %fd1712;
	st.local.f64 	[%rd6+152], %fd1688;
	st.local.f64 	[%rd6+160], %fd1524;
	st.local.f64 	[%rd6+168], %fd1529;
	st.local.f64 	[%rd6+176], %fd1713;
	st.local.f64 	[%rd6+184], %fd1714;
	st.local.f64 	[%rd6+192], %fd1715;
	st.local.f64 	[%rd6+200], %fd1716;
	st.local.f64 	[%rd6+208], %fd1717;
	st.local.f64 	[%rd6+216], %fd1718;
	st.local.f64 	[%rd6+224], %fd1719;
	st.local.f64 	[%rd6+232], %fd1521;
	st.local.f64 	[%rd6+240], %fd1538;
	st.local.f64 	[%rd6+248], %fd1720;
	st.local.f64 	[%rd6+256], %fd1721;
	st.local.f64 	[%rd6+264], %fd1560;
	st.local.f64 	[%rd6+272], %fd1722;
	st.local.f64 	[%rd6+280], %fd1723;
	st.local.f64 	[%rd6+288], %fd1724;
	st.local.f64 	[%rd6+296], %fd1725;
	st.local.f64 	[%rd6+304], %fd1726;
	st.local.f64 	[%rd6+312], %fd1727;
	st.local.f64 	[%rd6+320], %fd1728;
	st.local.f64 	[%rd6+328], %fd1729;
	st.local.f64 	[%rd6+336], %fd1730;
	st.local.f64 	[%rd6+344], %fd1731;
	st.local.f64 	[%rd6+352], %fd1732;
	st.local.f64 	[%rd6+360], %fd1733;
	st.local.f64 	[%rd6+368], %fd1734;
	st.local.f64 	[%rd6+376], %fd1735;
	st.local.f64 	[%rd6+384], %fd1736;
	st.local.f64 	[%rd6+392], %fd1737;
	st.local.f64 	[%rd6+400], %fd1738;
	st.local.f64 	[%rd6+408], %fd1739;
	st.local.f64 	[%rd6+416], %fd1740;
	st.local.f64 	[%rd6+424], %fd1741;
	st.local.f64 	[%rd6+432], %fd1742;
	st.local.f64 	[%rd6+440], %fd1743;
	st.local.f64 	[%rd6+448], %fd1744;
	st.local.f64 	[%rd6+456], %fd1745;
	st.local.f64 	[%rd6+464], %fd1746;
	st.local.f64 	[%rd6+472], %fd1747;
	st.local.f64 	[%rd6+480], %fd1748;
	st.local.f64 	[%rd6+488], %fd1749;
	st.local.f64 	[%rd6+496], %fd1750;
	st.local.f64 	[%rd6+504], %fd1751;
	st.local.f64 	[%rd6+512], %fd1752;
	st.local.f64 	[%rd6+520], %fd1753;
	st.local.f64 	[%rd6+528], %fd1754;
	st.local.f64 	[%rd6+536], %fd1755;
	st.local.f64 	[%rd6+544], %fd1756;
	st.local.f64 	[%rd6+552], %fd1757;
	st.local.f64 	[%rd6+560], %fd1758;
	st.local.f64 	[%rd6+568], %fd1759;
	st.local.f64 	[%rd6+576], %fd1760;
	st.local.f64 	[%rd6+584], %fd1761;
	st.local.f64 	[%rd6+592], %fd1762;
	st.local.f64 	[%rd6+600], %fd1763;
	st.local.f64 	[%rd6+608], %fd1764;
	st.local.f64 	[%rd6+616], %fd1765;
	st.local.f64 	[%rd6+624], %fd1766;
	st.local.f64 	[%rd6+632], %fd1767;
	st.local.f64 	[%rd6+640], %fd1768;
	st.local.f64 	[%rd6+648], %fd1769;
	st.local.f64 	[%rd6+656], %fd1770;
	st.local.f64 	[%rd6+664], %fd1771;
	st.local.f64 	[%rd6+672], %fd1772;
	st.local.f64 	[%rd6+680], %fd1773;
	st.local.f64 	[%rd6+688], %fd1774;
	st.local.f64 	[%rd6+696], %fd1775;
	st.local.f64 	[%rd6+704], %fd1776;
	st.local.f64 	[%rd6+712], %fd1777;
	st.local.f64 	[%rd6+720], %fd1778;
	st.local.f64 	[%rd6+728], %fd1779;
	st.local.f64 	[%rd6+736], %fd1780;
	st.local.f64 	[%rd6+744], %fd1781;
	st.local.f64 	[%rd6+752], %fd1782;
	st.local.f64 	[%rd6+760], %fd1783;
	st.local.f64 	[%rd6+768], %fd1784;
	st.local.f64 	[%rd6+776], %fd1785;
	st.local.f64 	[%rd6+784], %fd1786;
	st.local.f64 	[%rd6+792], %fd1787;
	st.local.f64 	[%rd6+800], %fd1788;
	st.local.f64 	[%rd6+808], %fd1789;
	st.local.f64 	[%rd6+816], %fd1790;
	st.local.f64 	[%rd6+824], %fd1791;
	st.local.f64 	[%rd6+832], %fd1792;
	st.local.f64 	[%rd6+840], %fd1793;
	st.local.f64 	[%rd6+848], %fd1794;
	st.local.f64 	[%rd6+856], %fd1795;
	st.local.f64 	[%rd6+864], %fd1796;
	st.local.f64 	[%rd6+872], %fd1797;
	st.local.f64 	[%rd6+880], %fd1798;
	st.local.f64 	[%rd6+888], %fd1799;
	st.local.f64 	[%rd6+896], %fd1800;
	st.local.f64 	[%rd6+904], %fd1801;
	st.local.f64 	[%rd6+912], %fd1802;
	st.local.f64 	[%rd6+920], %fd1803;
	st.local.f64 	[%rd6+928], %fd1804;
	st.local.f64 	[%rd6+936], %fd1805;
	st.local.f64 	[%rd6+944], %fd1806;
	st.local.f64 	[%rd6+952], %fd1807;
	st.local.f64 	[%rd6+960], %fd1808;
	st.local.f64 	[%rd6+968], %fd1809;
	st.local.f64 	[%rd6+976], %fd1810;
	st.local.f64 	[%rd6+984], %fd1811;
	st.local.f64 	[%rd6+992], %fd1812;
	st.local.f64 	[%rd6+1000], %fd1813;
	st.local.f64 	[%rd6+1008], %fd1814;
	st.local.f64 	[%rd6+1016], %fd1815;
	st.local.f64 	[%rd6+1024], %fd1816;
	st.local.f64 	[%rd6+1032], %fd1817;
	st.local.f64 	[%rd6+1040], %fd1818;
	st.local.f64 	[%rd6+1048], %fd1819;
	st.local.f64 	[%rd6+1056], %fd1820;
	st.local.f64 	[%rd6+1064], %fd1821;
	st.local.f64 	[%rd6+1072], %fd1822;
	st.local.f64 	[%rd6+1080], %fd1823;
	st.local.f64 	[%rd6+1088], %fd1824;
	st.local.f64 	[%rd6+1096], %fd1825;
	st.local.f64 	[%rd6+1104], %fd1826;
	mov.f64 	%fd32959, %fd1704;
	mov.f64 	%fd32960, %fd1705;
	mov.f64 	%fd32961, %fd1663;
	mov.f64 	%fd32962, %fd1706;
	mov.f64 	%fd32963, %fd1706;
	mov.f64 	%fd32964, %fd1709;
	mov.f64 	%fd32965, %fd1710;
	mov.f64 	%fd32966, %fd1711;
	mov.f64 	%fd32967, %fd1712;
	mov.f64 	%fd32968, %fd1524;
	mov.f64 	%fd32969, %fd1529;
	mov.f64 	%fd32970, %fd1713;
	mov.f64 	%fd32971, %fd1714;
	mov.f64 	%fd32972, %fd1715;
	mov.f64 	%fd32973, %fd1716;
	mov.f64 	%fd32974, %fd1717;
	mov.f64 	%fd32975, %fd1718;
	mov.f64 	%fd32976, %fd1719;
	mov.f64 	%fd32977, %fd1521;
	mov.f64 	%fd32978, %fd1538;
	mov.f64 	%fd32979, %fd1560;
	mov.f64 	%fd32980, %fd1723;
	mov.f64 	%fd32981, %fd1724;
	mov.f64 	%fd32982, %fd1725;
	mov.f64 	%fd32983, %fd1826;
	mov.f64 	%fd32984, %fd1734;
	mov.f64 	%fd32985, %fd1825;
	mov.f64 	%fd32986, %fd1824;
	mov.f64 	%fd32987, %fd1823;
	mov.f64 	%fd32988, %fd1822;
	mov.f64 	%fd32989, %fd1821;
	mov.f64 	%fd32990, %fd1820;
	mov.f64 	%fd32991, %fd1739;
	mov.f64 	%fd32992, %fd1819;
	mov.f64 	%fd32993, %fd1818;
	mov.f64 	%fd32994, %fd1817;
	mov.f64 	%fd32995, %fd1816;
	mov.f64 	%fd32996, %fd1738;
	mov.f64 	%fd32997, %fd1727;
	mov.f64 	%fd32998, %fd1815;
	mov.f64 	%fd32999, %fd1777;
	mov.f64 	%fd33000, %fd1776;
	mov.f64 	%fd33001, %fd1766;
	mov.f64 	%fd33002, %fd1764;
	mov.f64 	%fd33003, %fd1761;
	mov.f64 	%fd33004, %fd1744;
	mov.f64 	%fd33005, %fd1743;
	mov.f64 	%fd33006, %fd1742;
	mov.f64 	%fd33007, %fd1740;
	mov.f64 	%fd33008, %fd1733;
	mov.f64 	%fd33009, %fd1732;
	mov.f64 	%fd33010, %fd1814;
	mov.f64 	%fd33011, %fd1762;
	mov.f64 	%fd33012, %fd1753;
	mov.f64 	%fd33013, %fd1741;
	mov.f64 	%fd33014, %fd1698;
	mov.f64 	%fd33015, %fd1813;
	mov.f64 	%fd33016, %fd1769;
	mov.f64 	%fd33017, %fd1812;
	mov.f64 	%fd33018, %fd1802;
	mov.f64 	%fd33019, %fd1792;
	mov.f64 	%fd33020, %fd1811;
	mov.f64 	%fd33021, %fd1810;
	mov.f64 	%fd33022, %fd1751;
	mov.f64 	%fd33023, %fd1726;
	mov.f64 	%fd33024, %fd1809;
	mov.f64 	%fd33025, %fd1786;
	mov.f64 	%fd33026, %fd1785;
	mov.f64 	%fd33027, %fd1763;
	mov.f64 	%fd33028, %fd1745;
	mov.f64 	%fd33029, %fd1731;
	mov.f64 	%fd33030, %fd1730;
	mov.f64 	%fd33031, %fd1729;
	mov.f64 	%fd33032, %fd1808;
	mov.f64 	%fd33033, %fd1807;
	mov.f64 	%fd33034, %fd1804;
	mov.f64 	%fd33035, %fd1800;
	mov.f64 	%fd33036, %fd1793;
	mov.f64 	%fd33037, %fd1806;
	mov.f64 	%fd33038, %fd1759;
	mov.f64 	%fd33039, %fd1736;
	mov.f64 	%fd33040, %fd1805;
	mov.f64 	%fd33041, %fd1791;
	mov.f64 	%fd33042, %fd1803;
	mov.f64 	%fd33043, %fd1801;
	mov.f64 	%fd33044, %fd1795;
	mov.f64 	%fd33045, %fd1799;
	mov.f64 	%fd33046, %fd1754;
	mov.f64 	%fd33047, %fd1798;
	mov.f64 	%fd33048, %fd1797;
	mov.f64 	%fd33049, %fd1794;
	mov.f64 	%fd33050, %fd1755;
	mov.f64 	%fd33051, %fd1752;
	mov.f64 	%fd33052, %fd1796;
	mov.f64 	%fd33053, %fd1728;
	mov.f64 	%fd33054, %fd1790;
	mov.f64 	%fd33055, %fd1771;
	mov.f64 	%fd33056, %fd1789;
	mov.f64 	%fd33057, %fd1788;
	mov.f64 	%fd33058, %fd1756;
	mov.f64 	%fd33059, %fd1787;
	mov.f64 	%fd33060, %fd1784;
	mov.f64 	%fd33061, %fd1779;
	mov.f64 	%fd33062, %fd1770;
	mov.f64 	%fd33063, %fd1765;
	mov.f64 	%fd33064, %fd1746;
	mov.f64 	%fd33065, %fd1783;
	mov.f64 	%fd33066, %fd1760;
	mov.f64 	%fd33067, %fd1782;
	mov.f64 	%fd33068, %fd1737;
	mov.f64 	%fd33069, %fd1781;
	mov.f64 	%fd33070, %fd1735;
	mov.f64 	%fd33071, %fd1780;
	mov.f64 	%fd33072, %fd1768;
	mov.f64 	%fd33073, %fd1778;
	mov.f64 	%fd33074, %fd1772;
	mov.f64 	%fd33075, %fd1775;
	mov.f64 	%fd33076, %fd1757;
	mov.f64 	%fd33077, %fd1750;
	mov.f64 	%fd33078, %fd1774;
	mov.f64 	%fd33079, %fd1767;
	mov.f64 	%fd33080, %fd1773;
	mov.f64 	%fd33081, %fd1749;
	mov.f64 	%fd33082, %fd1758;
	mov.f64 	%fd33083, %fd1747;
	mov.f64 	%fd33084, %fd1748;
	mov.f64 	%fd33085, %fd1695;
	mov.f64 	%fd33086, %fd1722;
	mov.f64 	%fd33087, %fd1721;
	mov.f64 	%fd33088, %fd1720;
	mov.f64 	%fd33089, %fd1699;
	mov.f64 	%fd33090, %fd1688;
	mov.f64 	%fd33091, %fd1701;
	mov.f64 	%fd33092, %fd1700;
	mov.f64 	%fd33093, %fd1707;
	mov.f64 	%fd33094, %fd1703;
	mov.f64 	%fd33095, %fd1697;
	mov.f64 	%fd33096, %fd1696;
	mov.f64 	%fd33097, %fd1702;
	@%p1025 bra 	$L__BB1_856;
	mul.f64 	%fd19243, %fd2105, 0d3FDBE53CB1D33509;
	mul.f64 	%fd19244, %fd19243, %fd32957;
	sub.f64 	%fd33085, %fd19244, %fd1673;
	st.local.f64 	[%rd6], %fd33085;
	mul.f64 	%fd19245, %fd19243, %fd32956;
	sub.f64 	%fd33096, %fd19245, %fd1675;
	st.local.f64 	[%rd6+8], %fd33096;
	mul.f64 	%fd19246, %fd19243, %fd32955;
	sub.f64 	%fd33095, %fd19246, %fd1674;
	st.local.f64 	[%rd6+16], %fd33095;
	mul.f64 	%fd19247, %fd19243, %fd32954;
	sub.f64 	%fd33014, %fd19247, %fd1676;
	st.local.f64 	[%rd6+24], %fd33014;
	mul.f64 	%fd19248, %fd19243, %fd32953;
	sub.f64 	%fd33089, %fd19248, %fd1688;
	st.local.f64 	[%rd6+32], %fd33089;
	mul.f64 	%fd19249, %fd19243, %fd32952;
	sub.f64 	%fd33092, %fd19249, %fd1693;
	st.local.f64 	[%rd6+40], %fd33092;
	mul.f64 	%fd19250, %fd19243, %fd32951;
	sub.f64 	%fd33091, %fd19250, %fd1694;
	st.local.f64 	[%rd6+48], %fd33091;
	fma.rn.f64 	%fd33097, %fd19243, %fd32950, %fd1702;
	st.local.f64 	[%rd6+56], %fd33097;
	fma.rn.f64 	%fd33094, %fd19243, %fd32949, %fd1703;
	st.local.f64 	[%rd6+64], %fd33094;
	fma.rn.f64 	%fd32959, %fd19243, %fd32948, %fd1704;
	st.local.f64 	[%rd6+72], %fd32959;
	fma.rn.f64 	%fd32960, %fd19243, %fd32947, %fd1705;
	st.local.f64 	[%rd6+80], %fd32960;
	fma.rn.f64 	%fd32961, %fd19243, %fd32946, %fd1663;
	st.local.f64 	[%rd6+88], %fd32961;
	fma.rn.f64 	%fd32962, %fd19243, %fd32945, %fd1706;
	st.local.f64 	[%rd6+96], %fd32962;
	fma.rn.f64 	%fd32963, %fd19243, %fd32945, %fd1706;
	st.local.f64 	[%rd6+104], %fd32963;
	fma.rn.f64 	%fd33093, %fd19243, %fd32943, %fd1707;
	st.local.f64 	[%rd6+112], %fd33093;
	fma.rn.f64 	%fd32964, %fd19243, %fd32942, %fd1709;
	st.local.f64 	[%rd6+120], %fd32964;
	fma.rn.f64 	%fd32965, %fd19243, %fd32941, %fd1710;
	st.local.f64 	[%rd6+128], %fd32965;
	fma.rn.f64 	%fd32966, %fd19243, %fd32940, %fd1711;
	st.local.f64 	[%rd6+136], %fd32966;
	fma.rn.f64 	%fd32967, %fd19243, %fd32939, %fd1712;
	st.local.f64 	[%rd6+144], %fd32967;
	fma.rn.f64 	%fd33090, %fd19243, %fd32953, %fd1688;
	st.local.f64 	[%rd6+152], %fd33090;
	fma.rn.f64 	%fd32968, %fd19243, %fd32937, %fd1524;
	st.local.f64 	[%rd6+160], %fd32968;
	fma.rn.f64 	%fd32969, %fd19243, %fd32936, %fd1529;
	st.local.f64 	[%rd6+168], %fd32969;
	fma.rn.f64 	%fd32970, %fd19243, %fd32935, %fd1713;
	st.local.f64 	[%rd6+176], %fd32970;
	fma.rn.f64 	%fd32971, %fd19243, %fd32934, %fd1714;
	st.local.f64 	[%rd6+184], %fd32971;
	fma.rn.f64 	%fd32972, %fd19243, %fd32933, %fd1715;
	st.local.f64 	[%rd6+192], %fd32972;
	fma.rn.f64 	%fd32973, %fd19243, %fd32932, %fd1716;
	st.local.f64 	[%rd6+200], %fd32973;
	fma.rn.f64 	%fd32974, %fd19243, %fd32931, %fd1717;
	st.local.f64 	[%rd6+208], %fd32974;
	fma.rn.f64 	%fd32975, %fd19243, %fd32930, %fd1718;
	st.local.f64 	[%rd6+216], %fd32975;
	fma.rn.f64 	%fd32976, %fd19243, %fd32929, %fd1719;
	st.local.f64 	[%rd6+224], %fd32976;
	fma.rn.f64 	%fd32977, %fd19243, %fd32928, %fd1521;
	st.local.f64 	[%rd6+232], %fd32977;
	fma.rn.f64 	%fd32978, %fd19243, %fd32927, %fd1538;
	st.local.f64 	[%rd6+240], %fd32978;
	fma.rn.f64 	%fd33088, %fd19243, %fd32926, %fd1720;
	st.local.f64 	[%rd6+248], %fd33088;
	fma.rn.f64 	%fd33087, %fd19243, %fd32925, %fd1721;
	st.local.f64 	[%rd6+256], %fd33087;
	fma.rn.f64 	%fd32979, %fd19243, %fd32924, %fd1560;
	st.local.f64 	[%rd6+264], %fd32979;
	fma.rn.f64 	%fd33086, %fd19243, %fd32923, %fd1722;
	st.local.f64 	[%rd6+272], %fd33086;
	fma.rn.f64 	%fd32980, %fd19243, %fd32922, %fd1723;
	st.local.f64 	[%rd6+280], %fd32980;
	fma.rn.f64 	%fd32981, %fd19243, %fd32921, %fd1724;
	st.local.f64 	[%rd6+288], %fd32981;
	fma.rn.f64 	%fd32982, %fd19243, %fd32920, %fd1725;
	st.local.f64 	[%rd6+296], %fd32982;
	fma.rn.f64 	%fd33023, %fd19243, %fd32919, %fd1726;
	st.local.f64 	[%rd6+304], %fd33023;
	fma.rn.f64 	%fd32997, %fd19243, %fd32918, %fd1727;
	st.local.f64 	[%rd6+312], %fd32997;
	mul.f64 	%fd19251, %fd19243, %fd32917;
	sub.f64 	%fd33053, %fd19251, %fd1603;
	st.local.f64 	[%rd6+320], %fd33053;
	fma.rn.f64 	%fd33031, %fd19243, %fd32916, %fd1729;
	st.local.f64 	[%rd6+328], %fd33031;
	fma.rn.f64 	%fd33030, %fd19243, %fd32915, %fd1730;
	st.local.f64 	[%rd6+336], %fd33030;
	fma.rn.f64 	%fd33029, %fd19243, %fd32914, %fd1731;
	st.local.f64 	[%rd6+344], %fd33029;
	fma.rn.f64 	%fd33009, %fd19243, %fd32913, %fd1732;
	st.local.f64 	[%rd6+352], %fd33009;
	fma.rn.f64 	%fd33008, %fd19243, %fd32912, %fd1733;
	st.local.f64 	[%rd6+360], %fd33008;
	fma.rn.f64 	%fd32984, %fd19243, %fd32911, %fd1734;
	st.local.f64 	[%rd6+368], %fd32984;
	mul.f64 	%fd19252, %fd19243, %fd32910;
	sub.f64 	%fd33070, %fd19252, %fd1543;
	st.local.f64 	[%rd6+376], %fd33070;
	mul.f64 	%fd19253, %fd19243, %fd32909;
	sub.f64 	%fd33039, %fd19253, %fd1566;
	st.local.f64 	[%rd6+384], %fd33039;
	mul.f64 	%fd19254, %fd19243, %fd32908;
	sub.f64 	%fd33068, %fd19254, %fd1583;
	st.local.f64 	[%rd6+392], %fd33068;
	fma.rn.f64 	%fd32996, %fd19243, %fd32907, %fd1738;
	st.local.f64 	[%rd6+400], %fd32996;
	fma.rn.f64 	%fd32991, %fd19243, %fd32906, %fd1739;
	st.local.f64 	[%rd6+408], %fd32991;
	fma.rn.f64 	%fd33007, %fd19243, %fd32905, %fd1740;
	st.local.f64 	[%rd6+416], %fd33007;
	fma.rn.f64 	%fd33013, %fd19243, %fd32904, %fd1741;
	st.local.f64 	[%rd6+424], %fd33013;
	fma.rn.f64 	%fd33006, %fd19243, %fd32903, %fd1742;
	st.local.f64 	[%rd6+432], %fd33006;
	fma.rn.f64 	%fd33005, %fd19243, %fd32902, %fd1743;
	st.local.f64 	[%rd6+440], %fd33005;
	fma.rn.f64 	%fd33004, %fd19243, %fd32901, %fd1744;
	st.local.f64 	[%rd6+448], %fd33004;
	fma.rn.f64 	%fd33028, %fd19243, %fd32900, %fd1745;
	st.local.f64 	[%rd6+456], %fd33028;
	fma.rn.f64 	%fd33064, %fd19243, %fd32899, %fd1746;
	st.local.f64 	[%rd6+464], %fd33064;
	fma.rn.f64 	%fd33083, %fd19243, %fd32898, %fd1747;
	st.local.f64 	[%rd6+472], %fd33083;
	fma.rn.f64 	%fd33084, %fd19243, %fd32897, %fd1748;
	st.local.f64 	[%rd6+480], %fd33084;
	fma.rn.f64 	%fd33081, %fd19243, %fd32896, %fd1749;
	st.local.f64 	[%rd6+488], %fd33081;
	fma.rn.f64 	%fd33077, %fd19243, %fd32895, %fd1750;
	st.local.f64 	[%rd6+496], %fd33077;
	fma.rn.f64 	%fd33022, %fd19243, %fd32894, %fd1751;
	st.local.f64 	[%rd6+504], %fd33022;
	fma.rn.f64 	%fd33051, %fd19243, %fd32893, %fd1752;
	st.local.f64 	[%rd6+512], %fd33051;
	fma.rn.f64 	%fd33012, %fd19243, %fd32892, %fd1753;
	st.local.f64 	[%rd6+520], %fd33012;
	fma.rn.f64 	%fd33046, %fd19243, %fd32891, %fd1754;
	st.local.f64 	[%rd6+528], %fd33046;
	fma.rn.f64 	%fd33050, %fd19243, %fd32890, %fd1755;
	st.local.f64 	[%rd6+536], %fd33050;
	fma.rn.f64 	%fd33058, %fd19243, %fd32889, %fd1756;
	st.local.f64 	[%rd6+544], %fd33058;
	fma.rn.f64 	%fd33076, %fd19243, %fd32888, %fd1757;
	st.local.f64 	[%rd6+552], %fd33076;
	fma.rn.f64 	%fd33082, %fd19243, %fd32887, %fd1758;
	st.local.f64 	[%rd6+560], %fd33082;
	fma.rn.f64 	%fd33038, %fd19243, %fd32886, %fd1759;
	st.local.f64 	[%rd6+568], %fd33038;
	fma.rn.f64 	%fd33066, %fd19243, %fd32885, %fd1760;
	st.local.f64 	[%rd6+576], %fd33066;
	fma.rn.f64 	%fd33003, %fd19243, %fd32884, %fd1761;
	st.local.f64 	[%rd6+584], %fd33003;
	fma.rn.f64 	%fd33011, %fd19243, %fd32883, %fd1762;
	st.local.f64 	[%rd6+592], %fd33011;
	fma.rn.f64 	%fd33027, %fd19243, %fd32882, %fd1763;
	st.local.f64 	[%rd6+600], %fd33027;
	fma.rn.f64 	%fd33002, %fd19243, %fd32881, %fd1764;
	st.local.f64 	[%rd6+608], %fd33002;
	fma.rn.f64 	%fd33063, %fd19243, %fd32880, %fd1765;
	st.local.f64 	[%rd6+616], %fd33063;
	fma.rn.f64 	%fd33001, %fd19243, %fd32879, %fd1766;
	st.local.f64 	[%rd6+624], %fd33001;
	fma.rn.f64 	%fd33079, %fd19243, %fd32878, %fd1767;
	st.local.f64 	[%rd6+632], %fd33079;
	fma.rn.f64 	%fd33072, %fd19243, %fd32877, %fd1768;
	st.local.f64 	[%rd6+640], %fd33072;
	fma.rn.f64 	%fd33016, %fd19243, %fd32876, %fd1769;
	st.local.f64 	[%rd6+648], %fd33016;
	fma.rn.f64 	%fd33062, %fd19243, %fd32875, %fd1770;
	st.local.f64 	[%rd6+656], %fd33062;
	fma.rn.f64 	%fd33055, %fd19243, %fd32874, %fd1771;
	st.local.f64 	[%rd6+664], %fd33055;
	fma.rn.f64 	%fd33074, %fd19243, %fd32873, %fd1772;
	st.local.f64 	[%rd6+672], %fd33074;
	fma.rn.f64 	%fd33080, %fd19243, %fd32872, %fd1773;
	st.local.f64 	[%rd6+680], %fd33080;
	fma.rn.f64 	%fd33078, %fd19243, %fd32871, %fd1774;
	st.local.f64 	[%rd6+688], %fd33078;
	fma.rn.f64 	%fd33075, %fd19243, %fd32870, %fd1775;
	st.local.f64 	[%rd6+696], %fd33075;
	fma.rn.f64 	%fd33000, %fd19243, %fd32869, %fd1776;
	st.local.f64 	[%rd6+704], %fd33000;
	fma.rn.f64 	%fd32999, %fd19243, %fd32868, %fd1777;
	st.local.f64 	[%rd6+712], %fd32999;
	fma.rn.f64 	%fd33073, %fd19243, %fd32867, %fd1778;
	st.local.f64 	[%rd6+720], %fd33073;
	fma.rn.f64 	%fd33061, %fd19243, %fd32866, %fd1779;
	st.local.f64 	[%rd6+728], %fd33061;
	fma.rn.f64 	%fd33071, %fd19243, %fd32865, %fd1780;
	st.local.f64 	[%rd6+736], %fd33071;
	fma.rn.f64 	%fd33069, %fd19243, %fd32864, %fd1781;
	st.local.f64 	[%rd6+744], %fd33069;
	fma.rn.f64 	%fd33067, %fd19243, %fd32863, %fd1782;
	st.local.f64 	[%rd6+752], %fd33067;
	fma.rn.f64 	%fd33065, %fd19243, %fd32862, %fd1783;
	st.local.f64 	[%rd6+760], %fd33065;
	fma.rn.f64 	%fd33060, %fd19243, %fd32861, %fd1784;
	st.local.f64 	[%rd6+768], %fd33060;
	fma.rn.f64 	%fd33026, %fd19243, %fd32860, %fd1785;
	st.local.f64 	[%rd6+776], %fd33026;
	fma.rn.f64 	%fd33025, %fd19243, %fd32859, %fd1786;
	st.local.f64 	[%rd6+784], %fd33025;
	fma.rn.f64 	%fd33059, %fd19243, %fd32858, %fd1787;
	st.local.f64 	[%rd6+792], %fd33059;
	fma.rn.f64 	%fd33057, %fd19243, %fd32857, %fd1788;
	st.local.f64 	[%rd6+800], %fd33057;
	fma.rn.f64 	%fd33056, %fd19243, %fd32856, %fd1789;
	st.local.f64 	[%rd6+808], %fd33056;
	fma.rn.f64 	%fd33054, %fd19243, %fd32855, %fd1790;
	st.local.f64 	[%rd6+816], %fd33054;
	fma.rn.f64 	%fd33041, %fd19243, %fd32854, %fd1791;
	st.local.f64 	[%rd6+824], %fd33041;
	fma.rn.f64 	%fd33019, %fd19243, %fd32853, %fd1792;
	st.local.f64 	[%rd6+832], %fd33019;
	fma.rn.f64 	%fd33036, %fd19243, %fd32852, %fd1793;
	st.local.f64 	[%rd6+840], %fd33036;
	fma.rn.f64 	%fd33049, %fd19243, %fd32851, %fd1794;
	st.local.f64 	[%rd6+848], %fd33049;
	fma.rn.f64 	%fd33044, %fd19243, %fd32850, %fd1795;
	st.local.f64 	[%rd6+856], %fd33044;
	fma.rn.f64 	%fd33052, %fd19243, %fd32849, %fd1796;
	st.local.f64 	[%rd6+864], %fd33052;
	fma.rn.f64 	%fd33048, %fd19243, %fd32848, %fd1797;
	st.local.f64 	[%rd6+872], %fd33048;
	fma.rn.f64 	%fd33047, %fd19243, %fd32847, %fd1798;
	st.local.f64 	[%rd6+880], %fd33047;
	fma.rn.f64 	%fd33045, %fd19243, %fd32846, %fd1799;
	st.local.f64 	[%rd6+888], %fd33045;
	fma.rn.f64 	%fd33035, %fd19243, %fd32845, %fd1800;
	st.local.f64 	[%rd6+896], %fd33035;
	fma.rn.f64 	%fd33043, %fd19243, %fd32844, %fd1801;
	st.local.f64 	[%rd6+904], %fd33043;
	fma.rn.f64 	%fd33018, %fd19243, %fd32843, %fd1802;
	st.local.f64 	[%rd6+912], %fd33018;
	fma.rn.f64 	%fd33042, %fd19243, %fd32842, %fd1803;
	st.local.f64 	[%rd6+920], %fd33042;
	fma.rn.f64 	%fd33034, %fd19243, %fd32841, %fd1804;
	st.local.f64 	[%rd6+928], %fd33034;
	fma.rn.f64 	%fd33040, %fd19243, %fd32840, %fd1805;
	st.local.f64 	[%rd6+936], %fd33040;
	fma.rn.f64 	%fd33037, %fd19243, %fd32839, %fd1806;
	st.local.f64 	[%rd6+944], %fd33037;
	fma.rn.f64 	%fd33033, %fd19243, %fd32838, %fd1807;
	st.local.f64 	[%rd6+952], %fd33033;
	fma.rn.f64 	%fd33032, %fd19243, %fd32837, %fd1808;
	st.local.f64 	[%rd6+960], %fd33032;
	fma.rn.f64 	%fd33024, %fd19243, %fd32836, %fd1809;
	st.local.f64 	[%rd6+968], %fd33024;
	fma.rn.f64 	%fd33021, %fd19243, %fd32835, %fd1810;
	st.local.f64 	[%rd6+976], %fd33021;
	fma.rn.f64 	%fd33020, %fd19243, %fd32834, %fd1811;
	st.local.f64 	[%rd6+984], %fd33020;
	fma.rn.f64 	%fd33017, %fd19243, %fd32833, %fd1812;
	st.local.f64 	[%rd6+992], %fd33017;
	fma.rn.f64 	%fd33015, %fd19243, %fd32832, %fd1813;
	st.local.f64 	[%rd6+1000], %fd33015;
	fma.rn.f64 	%fd33010, %fd19243, %fd32831, %fd1814;
	st.local.f64 	[%rd6+1008], %fd33010;
	fma.rn.f64 	%fd32998, %fd19243, %fd32830, %fd1815;
	st.local.f64 	[%rd6+1016], %fd32998;
	fma.rn.f64 	%fd32995, %fd19243, %fd32829, %fd1816;
	st.local.f64 	[%rd6+1024], %fd32995;
	fma.rn.f64 	%fd32994, %fd19243, %fd32828, %fd1817;
	st.local.f64 	[%rd6+1032], %fd32994;
	fma.rn.f64 	%fd32993, %fd19243, %fd32827, %fd1818;
	st.local.f64 	[%rd6+1040], %fd32993;
	fma.rn.f64 	%fd32992, %fd19243, %fd32826, %fd1819;
	st.local.f64 	[%rd6+1048], %fd32992;
	fma.rn.f64 	%fd32990, %fd19243, %fd32825, %fd1820;
	st.local.f64 	[%rd6+1056], %fd32990;
	fma.rn.f64 	%fd32989, %fd19243, %fd32824, %fd1821;
	st.local.f64 	[%rd6+1064], %fd32989;
	fma.rn.f64 	%fd32988, %fd19243, %fd32823, %fd1822;
	st.local.f64 	[%rd6+1072], %fd32988;
	fma.rn.f64 	%fd32987, %fd19243, %fd32822, %fd1823;
	st.local.f64 	[%rd6+1080], %fd32987;
	fma.rn.f64 	%fd32986, %fd19243, %fd32821, %fd1824;
	st.local.f64 	[%rd6+1088], %fd32986;
	fma.rn.f64 	%fd32985, %fd19243, %fd32820, %fd1825;
	st.local.f64 	[%rd6+1096], %fd32985;
	fma.rn.f64 	%fd32983, %fd19243, %fd32819, %fd1826;
	st.local.f64 	[%rd6+1104], %fd32983;
$L__BB1_856:
	ld.param.u32 	%r3214, [_Z15Rosenbrock_ros3PdddS_PiiiiiddddddddPKdS2_S2_S2_S2_S2_S2_S2_i_param_5];
	setp.ne.s32 	%p1026, %r3214, 0;
	ld.local.v2.f64 	{%fd19255, %fd19256}, [%rd5+48];
	mul.f64 	%fd19257, %fd19256, %fd33096;
	sub.f64 	%fd19258, %fd33097, %fd19257;
	ld.local.v2.f64 	{%fd19259, %fd19260}, [%rd5+64];
	mul.f64 	%fd19261, %fd19259, %fd33095;
	sub.f64 	%fd19262, %fd19258, %fd19261;
	st.local.f64 	[%rd6+56], %fd19262;
	ld.local.v2.f64 	{%fd19263, %fd19264}, [%rd5+176];
	mul.f64 	%fd19265, %fd19264, %fd33096;
	sub.f64 	%fd19266, %fd33094, %fd19265;
	ld.local.v2.f64 	{%fd19267, %fd19268}, [%rd5+192];
	mul.f64 	%fd19269, %fd19267, %fd33095;
	sub.f64 	%fd19270, %fd19266, %fd19269;
	st.local.f64 	[%rd6+64], %fd19270;
	ld.local.v2.f64 	{%fd19271, %fd19272}, [%rd5+400];
	mul.f64 	%fd19273, %fd19271, %fd33092;
	sub.f64 	%fd19274, %fd33093, %fd19273;
	mul.f64 	%fd19275, %fd19272, %fd33091;
	sub.f64 	%fd19276, %fd19274, %fd19275;
	st.local.f64 	[%rd6+112], %fd19276;
	ld.local.v2.f64 	{%fd19277, %fd19278}, [%rd5+528];
	mul.f64 	%fd19279, %fd19278, %fd33089;
	sub.f64 	%fd19280, %fd33090, %fd19279;
	st.local.f64 	[%rd6+152], %fd19280;
	ld.local.v2.f64 	{%fd19281, %fd19282}, [%rd5+1504];
	mul.f64 	%fd19283, %fd19281, %fd33096;
	sub.f64 	%fd19284, %fd33088, %fd19283;
	mul.f64 	%fd19285, %fd19282, %fd33095;
	sub.f64 	%fd19286, %fd19284, %fd19285;
	st.local.f64 	[%rd6+248], %fd19286;
	ld.local.v2.f64 	{%fd19287, %fd19288}, [%rd5+1536];
	mul.f64 	%fd19289, %fd19288, %fd33096;
	sub.f64 	%fd19290, %fd33087, %fd19289;
	st.local.f64 	[%rd6+256], %fd19290;
	ld.local.v2.f64 	{%fd19291, %fd19292}, [%rd5+1632];
	mul.f64 	%fd19293, %fd19292, %fd33085;
	sub.f64 	%fd19294, %fd33086, %fd19293;
	st.local.f64 	[%rd6+272], %fd19294;
	ld.local.v2.f64 	{%fd19295, %fd19296}, [%rd5+2464];
	mul.f64 	%fd19297, %fd19296, %fd33083;
	sub.f64 	%fd19298, %fd33084, %fd19297;
	st.local.f64 	[%rd6+480], %fd19298;
	ld.local.f64 	%fd19299, [%rd5+2808];
	mul.f64 	%fd19300, %fd19299, %fd33081;
	sub.f64 	%fd19301, %fd33082, %fd19300;
	st.local.f64 	[%rd6+560], %fd19301;
	ld.local.v2.f64 	{%fd19302, %fd19303}, [%rd5+3408];
	mul.f64 	%fd19304, %fd19302, %fd33079;
	sub.f64 	%fd19305, %fd33080, %fd19304;
	st.local.f64 	[%rd6+680], %fd19305;
	ld.local.v2.f64 	{%fd19306, %fd19307}, [%rd5+3472];
	mul.f64 	%fd19308, %fd19306, %fd33077;
	sub.f64 	%fd19309, %fd33078, %fd19308;
	mul.f64 	%fd19310, %fd19307, %fd33076;
	sub.f64 	%fd19311, %fd19309, %fd19310;
	st.local.f64 	[%rd6+688], %fd19311;
	ld.local.v2.f64 	{%fd19312, %fd19313}, [%rd5+3536];
	mul.f64 	%fd19314, %fd19312, %fd19301;
	sub.f64 	%fd19315, %fd33075, %fd19314;
	mul.f64 	%fd19316, %fd19313, %fd33074;
	sub.f64 	%fd19317, %fd19315, %fd19316;
	st.local.f64 	[%rd6+696], %fd19317;
	ld.local.v2.f64 	{%fd19318, %fd19319}, [%rd5+3744];
	mul.f64 	%fd19320, %fd19318, %fd33072;
	sub.f64 	%fd19321, %fd33073, %fd19320;
	st.local.f64 	[%rd6+720], %fd19321;
	ld.local.f64 	%fd19322, [%rd5+3896];
	mul.f64 	%fd19323, %fd19322, %fd33070;
	sub.f64 	%fd19324, %fd33071, %fd19323;
	ld.local.f64 	%fd19325, [%rd5+3904];
	mul.f64 	%fd19326, %fd19325, %fd33074;
	sub.f64 	%fd19327, %fd19324, %fd19326;
	st.local.f64 	[%rd6+736], %fd19327;
	ld.local.v2.f64 	{%fd19328, %fd19329}, [%rd5+3952];
	mul.f64 	%fd19330, %fd19329, %fd33068;
	sub.f64 	%fd19331, %fd33069, %fd19330;
	ld.local.f64 	%fd19332, [%rd5+3968];
	mul.f64 	%fd19333, %fd19332, %fd33076;
	sub.f64 	%fd19334, %fd19331, %fd19333;
	st.local.f64 	[%rd6+744], %fd19334;
	ld.local.v2.f64 	{%fd19335, %fd19336}, [%rd5+4016];
	mul.f64 	%fd19337, %fd19335, %fd33066;
	sub.f64 	%fd19338, %fd33067, %fd19337;
	mul.f64 	%fd19339, %fd19336, %fd19311;
	sub.f64 	%fd19340, %fd19338, %fd19339;
	ld.local.v2.f64 	{%fd19341, %fd19342}, [%rd5+4032];
	mul.f64 	%fd19343, %fd19341, %fd19334;
	sub.f64 	%fd19344, %fd19340, %fd19343;
	st.local.f64 	[%rd6+752], %fd19344;
	ld.local.v2.f64 	{%fd19345, %fd19346}, [%rd5+4080];
	mul.f64 	%fd19347, %fd19345, %fd33064;
	sub.f64 	%fd19348, %fd33065, %fd19347;
	mul.f64 	%fd19349, %fd19346, %fd33063;
	sub.f64 	%fd19350, %fd19348, %fd19349;
	ld.local.v2.f64 	{%fd19351, %fd19352}, [%rd5+4096];
	mul.f64 	%fd19353, %fd19351, %fd33062;
	sub.f64 	%fd19354, %fd19350, %fd19353;
	mul.f64 	%fd19355, %fd19352, %fd33061;
	sub.f64 	%fd19356, %fd19354, %fd19355;
	st.local.f64 	[%rd6+760], %fd19356;
	ld.local.v2.f64 	{%fd19357, %fd19358}, [%rd5+4272];
	mul.f64 	%fd19359, %fd19358, %fd33066;
	sub.f64 	%fd19360, %fd33060, %fd19359;
	ld.local.v2.f64 	{%fd19361, %fd19362}, [%rd5+4288];
	mul.f64 	%fd19363, %fd19361, %fd33062;
	sub.f64 	%fd19364, %fd19360, %fd19363;
	mul.f64 	%fd19365, %fd19362, %fd19344;
	sub.f64 	%fd19366, %fd19364, %fd19365;
	st.local.f64 	[%rd6+768], %fd19366;
	ld.local.f64 	%fd19367, [%rd5+4504];
	mul.f64 	%fd19368, %fd19367, %fd33058;
	sub.f64 	%fd19369, %fd33059, %fd19368;
	ld.local.f64 	%fd19370, [%rd5+4512];
	mul.f64 	%fd19371, %fd19370, %fd19305;
	sub.f64 	%fd19372, %fd19369, %fd19371;
	st.local.f64 	[%rd6+792], %fd19372;
	ld.local.v2.f64 	{%fd19373, %fd19374}, [%rd5+4576];
	mul.f64 	%fd19375, %fd19373, %fd19321;
	sub.f64 	%fd19376, %fd33057, %fd19375;
	st.local.f64 	[%rd6+800], %fd19376;
	ld.local.v2.f64 	{%fd19377, %fd19378}, [%rd5+4672];
	mul.f64 	%fd19379, %fd19378, %fd33055;
	sub.f64 	%fd19380, %fd33056, %fd19379;
	st.local.f64 	[%rd6+808], %fd19380;
	ld.local.v2.f64 	{%fd19381, %fd19382}, [%rd5+4784];
	mul.f64 	%fd19383, %fd19381, %fd33053;
	sub.f64 	%fd19384, %fd33054, %fd19383;
	mul.f64 	%fd19385, %fd19382, %fd33079;
	sub.f64 	%fd19386, %fd19384, %fd19385;
	st.local.f64 	[%rd6+816], %fd19386;
	ld.local.v2.f64 	{%fd19387, %fd19388}, [%rd5+5040];
	mul.f64 	%fd19389, %fd19387, %fd33051;
	sub.f64 	%fd19390, %fd33052, %fd19389;
	mul.f64 	%fd19391, %fd19388, %fd33050;
	sub.f64 	%fd19392, %fd19390, %fd19391;
	ld.local.v2.f64 	{%fd19393, %fd19394}, [%rd5+5056];
	mul.f64 	%fd19395, %fd19393, %fd33062;
	sub.f64 	%fd19396, %fd19392, %fd19395;
	mul.f64 	%fd19397, %fd19394, %fd33061;
	sub.f64 	%fd19398, %fd19396, %fd19397;
	ld.local.v2.f64 	{%fd19399, %fd19400}, [%rd5+5072];
	mul.f64 	%fd19401, %fd19399, %fd19344;
	sub.f64 	%fd19402, %fd19398, %fd19401;
	mul.f64 	%fd19403, %fd19400, %fd33049;
	sub.f64 	%fd19404, %fd19402, %fd19403;
	st.local.f64 	[%rd6+864], %fd19404;
	ld.local.f64 	%fd19405, [%rd5+5176];
	mul.f64 	%fd19406, %fd19405, %fd33049;
	sub.f64 	%fd19407, %fd33048, %fd19406;
	st.local.f64 	[%rd6+872], %fd19407;
	ld.local.f64 	%fd19408, [%rd5+5240];
	mul.f64 	%fd19409, %fd19408, %fd33046;
	sub.f64 	%fd19410, %fd33047, %fd19409;
	ld.local.v2.f64 	{%fd19411, %fd19412}, [%rd5+5248];
	mul.f64 	%fd19413, %fd19411, %fd33061;
	sub.f64 	%fd19414, %fd19410, %fd19413;
	mul.f64 	%fd19415, %fd19412, %fd33049;
	sub.f64 	%fd19416, %fd19414, %fd19415;
	ld.local.f64 	%fd19417, [%rd5+5264];
	mul.f64 	%fd19418, %fd19417, %fd19407;
	sub.f64 	%fd19419, %fd19416, %fd19418;
	st.local.f64 	[%rd6+880], %fd19419;
	ld.local.v2.f64 	{%fd19420, %fd19421}, [%rd5+5328];
	mul.f64 	%fd19422, %fd19420, %fd19372;
	sub.f64 	%fd19423, %fd33045, %fd19422;
	mul.f64 	%fd19424, %fd19421, %fd19386;
	sub.f64 	%fd19425, %fd19423, %fd19424;
	ld.local.f64 	%fd19426, [%rd5+5344];
	mul.f64 	%fd19427, %fd19426, %fd33044;
	sub.f64 	%fd19428, %fd19425, %fd19427;
	st.local.f64 	[%rd6+888], %fd19428;
	ld.local.v2.f64 	{%fd19429, %fd19430}, [%rd5+5472];
	mul.f64 	%fd19431, %fd19430, %fd33051;
	sub.f64 	%fd19432, %fd33043, %fd19431;
	ld.local.v2.f64 	{%fd19433, %fd19434}, [%rd5+5488];
	mul.f64 	%fd19435, %fd19433, %fd33062;
	sub.f64 	%fd19436, %fd19432, %fd19435;
	mul.f64 	%fd19437, %fd19434, %fd33049;
	sub.f64 	%fd19438, %fd19436, %fd19437;
	ld.local.v2.f64 	{%fd19439, %fd19440}, [%rd5+5504];
	mul.f64 	%fd19441, %fd19439, %fd19419;
	sub.f64 	%fd19442, %fd19438, %fd19441;
	st.local.f64 	[%rd6+904], %fd19442;
	ld.local.f64 	%fd19443, [%rd5+5624];
	mul.f64 	%fd19444, %fd19443, %fd33050;
	sub.f64 	%fd19445, %fd33042, %fd19444;
	ld.local.v2.f64 	{%fd19446, %fd19447}, [%rd5+5632];
	mul.f64 	%fd19448, %fd19446, %fd33041;
	sub.f64 	%fd19449, %fd19445, %fd19448;
	mul.f64 	%fd19450, %fd19447, %fd33044;
	sub.f64 	%fd19451, %fd19449, %fd19450;
	st.local.f64 	[%rd6+920], %fd19451;
	ld.local.v2.f64 	{%fd19452, %fd19453}, [%rd5+5776];
	mul.f64 	%fd19454, %fd19452, %fd33039;
	sub.f64 	%fd19455, %fd33040, %fd19454;
	mul.f64 	%fd19456, %fd19453, %fd33068;
	sub.f64 	%fd19457, %fd19455, %fd19456;
	ld.local.v2.f64 	{%fd19458, %fd19459}, [%rd5+5792];
	mul.f64 	%fd19460, %fd19458, %fd33038;
	sub.f64 	%fd19461, %fd19457, %fd19460;
	mul.f64 	%fd19462, %fd19459, %fd33079;
	sub.f64 	%fd19463, %fd19461, %fd19462;
	ld.local.v2.f64 	{%fd19464, %fd19465}, [%rd5+5808];
	mul.f64 	%fd19466, %fd19464, %fd19305;
	sub.f64 	%fd19467, %fd19463, %fd19466;
	mul.f64 	%fd19468, %fd19465, %fd19386;
	sub.f64 	%fd19469, %fd19467, %fd19468;
	ld.local.v2.f64 	{%fd19470, %fd19471}, [%rd5+5824];
	mul.f64 	%fd19472, %fd19470, %fd33044;
	sub.f64 	%fd19473, %fd19469, %fd19472;
	mul.f64 	%fd19474, %fd19471, %fd19428;
	sub.f64 	%fd19475, %fd19473, %fd19474;
	ld.local.f64 	%fd19476, [%rd5+5840];
	mul.f64 	%fd19477, %fd19476, %fd19451;
	sub.f64 	%fd19478, %fd19475, %fd19477;
	st.local.f64 	[%rd6+936], %fd19478;
	ld.local.f64 	%fd19479, [%rd5+5928];
	mul.f64 	%fd19480, %fd19479, %fd19376;
	sub.f64 	%fd19481, %fd33037, %fd19480;
	ld.local.v2.f64 	{%fd19482, %fd19483}, [%rd5+5936];
	mul.f64 	%fd19484, %fd19482, %fd33036;
	sub.f64 	%fd19485, %fd19481, %fd19484;
	mul.f64 	%fd19486, %fd19483, %fd33035;
	sub.f64 	%fd19487, %fd19485, %fd19486;
	ld.local.f64 	%fd19488, [%rd5+5952];
	mul.f64 	%fd19489, %fd19488, %fd33034;
	sub.f64 	%fd19490, %fd19487, %fd19489;
	st.local.f64 	[%rd6+944], %fd19490;
	ld.local.v2.f64 	{%fd19491, %fd19492}, [%rd5+6064];
	mul.f64 	%fd19493, %fd19491, %fd33058;
	sub.f64 	%fd19494, %fd33033, %fd19493;
	mul.f64 	%fd19495, %fd19492, %fd33038;
	sub.f64 	%fd19496, %fd19494, %fd19495;
	ld.local.v2.f64 	{%fd19497, %fd19498}, [%rd5+6080];
	mul.f64 	%fd19499, %fd19497, %fd33079;
	sub.f64 	%fd19500, %fd19496, %fd19499;
	mul.f64 	%fd19501, %fd19498, %fd19372;
	sub.f64 	%fd19502, %fd19500, %fd19501;
	ld.local.v2.f64 	{%fd19503, %fd19504}, [%rd5+6096];
	mul.f64 	%fd19505, %fd19503, %fd19386;
	sub.f64 	%fd19506, %fd19502, %fd19505;
	mul.f64 	%fd19507, %fd19504, %fd33044;
	sub.f64 	%fd19508, %fd19506, %fd19507;
	ld.local.v2.f64 	{%fd19509, %fd19510}, [%rd5+6112];
	mul.f64 	%fd19511, %fd19509, %fd19428;
	sub.f64 	%fd19512, %fd19508, %fd19511;
	mul.f64 	%fd19513, %fd19510, %fd19451;
	sub.f64 	%fd19514, %fd19512, %fd19513;
	ld.local.f64 	%fd19515, [%rd5+6128];
	mul.f64 	%fd19516, %fd19515, %fd19478;
	sub.f64 	%fd19517, %fd19514, %fd19516;
	st.local.f64 	[%rd6+952], %fd19517;
	ld.local.f64 	%fd19518, [%rd5+6216];
	mul.f64 	%fd19519, %fd19518, %fd33031;
	sub.f64 	%fd19520, %fd33032, %fd19519;
	ld.local.v2.f64 	{%fd19521, %fd19522}, [%rd5+6224];
	mul.f64 	%fd19523, %fd19521, %fd33030;
	sub.f64 	%fd19524, %fd19520, %fd19523;
	mul.f64 	%fd19525, %fd19522, %fd33029;
	sub.f64 	%fd19526, %fd19524, %fd19525;
	ld.local.v2.f64 	{%fd19527, %fd19528}, [%rd5+6240];
	mul.f64 	%fd19529, %fd19527, %fd33028;
	sub.f64 	%fd19530, %fd19526, %fd19529;
	mul.f64 	%fd19531, %fd19528, %fd19298;
	sub.f64 	%fd19532, %fd19530, %fd19531;
	ld.local.v2.f64 	{%fd19533, %fd19534}, [%rd5+6256];
	mul.f64 	%fd19535, %fd19533, %fd33027;
	sub.f64 	%fd19536, %fd19532, %fd19535;
	mul.f64 	%fd19537, %fd19534, %fd19327;
	sub.f64 	%fd19538, %fd19536, %fd19537;
	ld.local.v2.f64 	{%fd19539, %fd19540}, [%rd5+6272];
	mul.f64 	%fd19541, %fd19539, %fd33026;
	sub.f64 	%fd19542, %fd19538, %fd19541;
	mul.f64 	%fd19543, %fd19540, %fd33025;
	sub.f64 	%fd19544, %fd19542, %fd19543;
	ld.local.f64 	%fd19545, [%rd5+6288];
	mul.f64 	%fd19546, %fd19545, %fd33044;
	sub.f64 	%fd19547, %fd19544, %fd19546;
	st.local.f64 	[%rd6+960], %fd19547;
	ld.local.v2.f64 	{%fd19548, %fd19549}, [%rd5+6384];
	mul.f64 	%fd19550, %fd19548, %fd33023;
	sub.f64 	%fd19551, %fd33024, %fd19550;
	mul.f64 	%fd19552, %fd19549, %fd33022;
	sub.f64 	%fd19553, %fd19551, %fd19552;
	ld.local.v2.f64 	{%fd19554, %fd19555}, [%rd5+6400];
	mul.f64 	%fd19556, %fd19554, %fd33058;
	sub.f64 	%fd19557, %fd19553, %fd19556;
	mul.f64 	%fd19558, %fd19555, %fd33066;
	sub.f64 	%fd19559, %fd19557, %fd19558;
	ld.local.v2.f64 	{%fd19560, %fd19561}, [%rd5+6416];
	mul.f64 	%fd19562, %fd19560, %fd33063;
	sub.f64 	%fd19563, %fd19559, %fd19562;
	mul.f64 	%fd19564, %fd19561, %fd33062;
	sub.f64 	%fd19565, %fd19563, %fd19564;
	ld.local.v2.f64 	{%fd19566, %fd19567}, [%rd5+6432];
	mul.f64 	%fd19568, %fd19566, %fd19305;
	sub.f64 	%fd19569, %fd19565, %fd19568;
	mul.f64 	%fd19570, %fd19567, %fd19311;
	sub.f64 	%fd19571, %fd19569, %fd19570;
	ld.local.v2.f64 	{%fd19572, %fd19573}, [%rd5+6448];
	mul.f64 	%fd19574, %fd19572, %fd19334;
	sub.f64 	%fd19575, %fd19571, %fd19574;
	mul.f64 	%fd19576, %fd19573, %fd19344;
	sub.f64 	%fd19577, %fd19575, %fd19576;
	ld.local.v2.f64 	{%fd19578, %fd19579}, [%rd5+6464];
	mul.f64 	%fd19580, %fd19578, %fd19366;
	sub.f64 	%fd19581, %fd19577, %fd19580;
	mul.f64 	%fd19582, %fd19579, %fd19372;
	sub.f64 	%fd19583, %fd19581, %fd19582;
	ld.local.v2.f64 	{%fd19584, %fd19585}, [%rd5+6480];
	mul.f64 	%fd19586, %fd19584, %fd19386;
	sub.f64 	%fd19587, %fd19583, %fd19586;
	mul.f64 	%fd19588, %fd19585, %fd33049;
	sub.f64 	%fd19589, %fd19587, %fd19588;
	ld.local.v2.f64 	{%fd19590, %fd19591}, [%rd5+6496];
	mul.f64 	%fd19592, %fd19590, %fd33044;
	sub.f64 	%fd19593, %fd19589, %fd19592;
	mul.f64 	%fd19594, %fd19591, %fd19404;
	sub.f64 	%fd19595, %fd19593, %fd19594;
	ld.local.v2.f64 	{%fd19596, %fd19597}, [%rd5+6512];
	mul.f64 	%fd19598, %fd19596, %fd19407;
	sub.f64 	%fd19599, %fd19595, %fd19598;
	mul.f64 	%fd19600, %fd19597, %fd19419;
	sub.f64 	%fd19601, %fd19599, %fd19600;
	ld.local.v2.f64 	{%fd19602, %fd19603}, [%rd5+6528];
	mul.f64 	%fd19604, %fd19602, %fd19428;
	sub.f64 	%fd19605, %fd19601, %fd19604;
	mul.f64 	%fd19606, %fd19603, %fd19442;
	sub.f64 	%fd19607, %fd19605, %fd19606;
	ld.local.v2.f64 	{%fd19608, %fd19609}, [%rd5+6544];
	mul.f64 	%fd19610, %fd19608, %fd19451;
	sub.f64 	%fd19611, %fd19607, %fd19610;
	mul.f64 	%fd19612, %fd19609, %fd19478;
	sub.f64 	%fd19613, %fd19611, %fd19612;
	ld.local.f64 	%fd19614, [%rd5+6560];
	mul.f64 	%fd19615, %fd19614, %fd19517;
	sub.f64 	%fd19616, %fd19613, %fd19615;
	st.local.f64 	[%rd6+968], %fd19616;
	ld.local.f64 	%fd19617, [%rd5+6648];
	mul.f64 	%fd19618, %fd19617, %fd33027;
	sub.f64 	%fd19619, %fd33021, %fd19618;
	ld.local.v2.f64 	{%fd19620, %fd19621}, [%rd5+6656];
	mul.f64 	%fd19622, %fd19620, %fd19356;
	sub.f64 	%fd19623, %fd19619, %fd19622;
	mul.f64 	%fd19624, %fd19621, %fd19366;
	sub.f64 	%fd19625, %fd19623, %fd19624;
	ld.local.v2.f64 	{%fd19626, %fd19627}, [%rd5+6672];
	mul.f64 	%fd19628, %fd19626, %fd33026;
	sub.f64 	%fd19629, %fd19625, %fd19628;
	mul.f64 	%fd19630, %fd19627, %fd33025;
	sub.f64 	%fd19631, %fd19629, %fd19630;
	ld.local.v2.f64 	{%fd19632, %fd19633}, [%rd5+6688];
	mul.f64 	%fd19634, %fd19632, %fd33041;
	sub.f64 	%fd19635, %fd19631, %fd19634;
	mul.f64 	%fd19636, %fd19633, %fd33049;
	sub.f64 	%fd19637, %fd19635, %fd19636;
	ld.local.v2.f64 	{%fd19638, %fd19639}, [%rd5+6704];
	mul.f64 	%fd19640, %fd19638, %fd33044;
	sub.f64 	%fd19641, %fd19637, %fd19640;
	mul.f64 	%fd19642, %fd19639, %fd19404;
	sub.f64 	%fd19643, %fd19641, %fd19642;
	ld.local.v2.f64 	{%fd19644, %fd19645}, [%rd5+6720];
	mul.f64 	%fd19646, %fd19644, %fd19407;
	sub.f64 	%fd19647, %fd19643, %fd19646;
	mul.f64 	%fd19648, %fd19645, %fd19419;
	sub.f64 	%fd19649, %fd19647, %fd19648;
	ld.local.v2.f64 	{%fd19650, %fd19651}, [%rd5+6736];
	mul.f64 	%fd19652, %fd19650, %fd19442;
	sub.f64 	%fd19653, %fd19649, %fd19652;
	mul.f64 	%fd19654, %fd19651, %fd19451;
	sub.f64 	%fd19655, %fd19653, %fd19654;
	ld.local.v2.f64 	{%fd19656, %fd19657}, [%rd5+6752];
	mul.f64 	%fd19658, %fd19656, %fd19517;
	sub.f64 	%fd19659, %fd19655, %fd19658;
	mul.f64 	%fd19660, %fd19657, %fd19547;
	sub.f64 	%fd19661, %fd19659, %fd19660;
	ld.local.f64 	%fd19662, [%rd5+6768];
	mul.f64 	%fd19663, %fd19662, %fd19616;
	sub.f64 	%fd19664, %fd19661, %fd19663;
	st.local.f64 	[%rd6+976], %fd19664;
	ld.local.f64 	%fd19665, [%rd5+6888];
	mul.f64 	%fd19666, %fd19665, %fd33041;
	sub.f64 	%fd19667, %fd33020, %fd19666;
	ld.local.v2.f64 	{%fd19668, %fd19669}, [%rd5+6896];
	mul.f64 	%fd19670, %fd19668, %fd33019;
	sub.f64 	%fd19671, %fd19667, %fd19670;
	mul.f64 	%fd19672, %fd19669, %fd33035;
	sub.f64 	%fd19673, %fd19671, %fd19672;
	ld.local.v2.f64 	{%fd19674, %fd19675}, [%rd5+6912];
	mul.f64 	%fd19676, %fd19674, %fd33018;
	sub.f64 	%fd19677, %fd19673, %fd19676;
	mul.f64 	%fd19678, %fd19675, %fd33034;
	sub.f64 	%fd19679, %fd19677, %fd19678;
	ld.local.v2.f64 	{%fd19680, %fd19681}, [%rd5+6928];
	mul.f64 	%fd19682, %fd19680, %fd19490;
	sub.f64 	%fd19683, %fd19679, %fd19682;
	mul.f64 	%fd19684, %fd19681, %fd19517;
	sub.f64 	%fd19685, %fd19683, %fd19684;
	ld.local.f64 	%fd19686, [%rd5+6944];
	mul.f64 	%fd19687, %fd19686, %fd19616;
	sub.f64 	%fd19688, %fd19685, %fd19687;
	st.local.f64 	[%rd6+984], %fd19688;
	ld.local.f64 	%fd19689, [%rd5+7080];
	mul.f64 	%fd19690, %fd19689, %fd33016;
	sub.f64 	%fd19691, %fd33017, %fd19690;
	ld.local.v2.f64 	{%fd19692, %fd19693}, [%rd5+7088];
	mul.f64 	%fd19694, %fd19692, %fd33074;
	sub.f64 	%fd19695, %fd19691, %fd19694;
	mul.f64 	%fd19696, %fd19693, %fd19327;
	sub.f64 	%fd19697, %fd19695, %fd19696;
	ld.local.v2.f64 	{%fd19698, %fd19699}, [%rd5+7104];
	mul.f64 	%fd19700, %fd19698, %fd33041;
	sub.f64 	%fd19701, %fd19697, %fd19700;
	mul.f64 	%fd19702, %fd19699, %fd33049;
	sub.f64 	%fd19703, %fd19701, %fd19702;
	ld.local.v2.f64 	{%fd19704, %fd19705}, [%rd5+7120];
	mul.f64 	%fd19706, %fd19704, %fd33044;
	sub.f64 	%fd19707, %fd19703, %fd19706;
	mul.f64 	%fd19708, %fd19705, %fd19419;
	sub.f64 	%fd19709, %fd19707, %fd19708;
	ld.local.v2.f64 	{%fd19710, %fd19711}, [%rd5+7136];
	mul.f64 	%fd19712, %fd19710, %fd33018;
	sub.f64 	%fd19713, %fd19709, %fd19712;
	mul.f64 	%fd19714, %fd19711, %fd19547;
	sub.f64 	%fd19715, %fd19713, %fd19714;
	ld.local.v2.f64 	{%fd19716, %fd19717}, [%rd5+7152];
	mul.f64 	%fd19718, %fd19716, %fd19616;
	sub.f64 	%fd19719, %fd19715, %fd19718;
	mul.f64 	%fd19720, %fd19717, %fd19664;
	sub.f64 	%fd19721, %fd19719, %fd19720;
	st.local.f64 	[%rd6+992], %fd19721;
	ld.local.v2.f64 	{%fd19722, %fd19723}, [%rd5+7280];
	mul.f64 	%fd19724, %fd19722, %fd33014;
	sub.f64 	%fd19725, %fd33015, %fd19724;
	mul.f64 	%fd19726, %fd19723, %fd33013;
	sub.f64 	%fd19727, %fd19725, %fd19726;
	ld.local.v2.f64 	{%fd19728, %fd19729}, [%rd5+7296];
	mul.f64 	%fd19730, %fd19728, %fd33022;
	sub.f64 	%fd19731, %fd19727, %fd19730;
	mul.f64 	%fd19732, %fd19729, %fd33012;
	sub.f64 	%fd19733, %fd19731, %fd19732;
	ld.local.v2.f64 	{%fd19734, %fd19735}, [%rd5+7312];
	mul.f64 	%fd19736, %fd19734, %fd33011;
	sub.f64 	%fd19737, %fd19733, %fd19736;
	mul.f64 	%fd19738, %fd19735, %fd33027;
	sub.f64 	%fd19739, %fd19737, %fd19738;
	ld.local.v2.f64 	{%fd19740, %fd19741}, [%rd5+7328];
	mul.f64 	%fd19742, %fd19740, %fd33016;
	sub.f64 	%fd19743, %fd19739, %fd19742;
	mul.f64 	%fd19744, %fd19741, %fd19311;
	sub.f64 	%fd19745, %fd19743, %fd19744;
	ld.local.v2.f64 	{%fd19746, %fd19747}, [%rd5+7344];
	mul.f64 	%fd19748, %fd19746, %fd19334;
	sub.f64 	%fd19749, %fd19745, %fd19748;
	mul.f64 	%fd19750, %fd19747, %fd19344;
	sub.f64 	%fd19751, %fd19749, %fd19750;
	ld.local.v2.f64 	{%fd19752, %fd19753}, [%rd5+7360];
	mul.f64 	%fd19754, %fd19752, %fd33025;
	sub.f64 	%fd19755, %fd19751, %fd19754;
	mul.f64 	%fd19756, %fd19753, %fd19386;
	sub.f64 	%fd19757, %fd19755, %fd19756;
	ld.local.v2.f64 	{%fd19758, %fd19759}, [%rd5+7376];
	mul.f64 	%fd19760, %fd19758, %fd33019;
	sub.f64 	%fd19761, %fd19757, %fd19760;
	mul.f64 	%fd19762, %fd19759, %fd33049;
	sub.f64 	%fd19763, %fd19761, %fd19762;
	ld.local.v2.f64 	{%fd19764, %fd19765}, [%rd5+7392];
	mul.f64 	%fd19766, %fd19764, %fd33044;
	sub.f64 	%fd19767, %fd19763, %fd19766;
	mul.f64 	%fd19768, %fd19765, %fd19407;
	sub.f64 	%fd19769, %fd19767, %fd19768;
	ld.local.v2.f64 	{%fd19770, %fd19771}, [%rd5+7408];
	mul.f64 	%fd19772, %fd19770, %fd19442;
	sub.f64 	%fd19773, %fd19769, %fd19772;
	mul.f64 	%fd19774, %fd19771, %fd33018;
	sub.f64 	%fd19775, %fd19773, %fd19774;
	ld.local.v2.f64 	{%fd19776, %fd19777}, [%rd5+7424];
	mul.f64 	%fd19778, %fd19776, %fd19478;
	sub.f64 	%fd19779, %fd19775, %fd19778;
	mul.f64 	%fd19780, %fd19777, %fd19517;
	sub.f64 	%fd19781, %fd19779, %fd19780;
	ld.local.v2.f64 	{%fd19782, %fd19783}, [%rd5+7440];
	mul.f64 	%fd19784, %fd19782, %fd19547;
	sub.f64 	%fd19785, %fd19781, %fd19784;
	mul.f64 	%fd19786, %fd19783, %fd19616;
	sub.f64 	%fd19787, %fd19785, %fd19786;
	ld.local.v2.f64 	{%fd19788, %fd19789}, [%rd5+7456];
	mul.f64 	%fd19790, %fd19788, %fd19664;
	sub.f64 	%fd19791, %fd19787, %fd19790;
	mul.f64 	%fd19792, %fd19789, %fd19721;
	sub.f64 	%fd19793, %fd19791, %fd19792;
	st.local.f64 	[%rd6+1000], %fd19793;
	ld.local.v2.f64 	{%fd19794, %fd19795}, [%rd5+7584];
	mul.f64 	%fd19796, %fd19794, %fd33053;
	sub.f64 	%fd19797, %fd33010, %fd19796;
	mul.f64 	%fd19798, %fd19795, %fd33009;
	sub.f64 	%fd19799, %fd19797, %fd19798;
	ld.local.v2.f64 	{%fd19800, %fd19801}, [%rd5+7600];
	mul.f64 	%fd19802, %fd19800, %fd33008;
	sub.f64 	%fd19803, %fd19799, %fd19802;
	mul.f64 	%fd19804, %fd19801, %fd33070;
	sub.f64 	%fd19805, %fd19803, %fd19804;
	ld.local.v2.f64 	{%fd19806, %fd19807}, [%rd5+7616];
	mul.f64 	%fd19808, %fd19806, %fd33039;
	sub.f64 	%fd19809, %fd19805, %fd19808;
	mul.f64 	%fd19810, %fd19807, %fd33068;
	sub.f64 	%fd19811, %fd19809, %fd19810;
	ld.local.v2.f64 	{%fd19812, %fd19813}, [%rd5+7632];
	mul.f64 	%fd19814, %fd19812, %fd33007;
	sub.f64 	%fd19815, %fd19811, %fd19814;
	mul.f64 	%fd19816, %fd19813, %fd33013;
	sub.f64 	%fd19817, %fd19815, %fd19816;
	ld.local.v2.f64 	{%fd19818, %fd19819}, [%rd5+7648];
	mul.f64 	%fd19820, %fd19818, %fd33006;
	sub.f64 	%fd19821, %fd19817, %fd19820;
	mul.f64 	%fd19822, %fd19819, %fd33005;
	sub.f64 	%fd19823, %fd19821, %fd19822;
	ld.local.v2.f64 	{%fd19824, %fd19825}, [%rd5+7664];
	mul.f64 	%fd19826, %fd19824, %fd33004;
	sub.f64 	%fd19827, %fd19823, %fd19826;
	mul.f64 	%fd19828, %fd19825, %fd33028;
	sub.f64 	%fd19829, %fd19827, %fd19828;
	ld.local.v2.f64 	{%fd19830, %fd19831}, [%rd5+7680];
	mul.f64 	%fd19832, %fd19830, %fd33064;
	sub.f64 	%fd19833, %fd19829, %fd19832;
	mul.f64 	%fd19834, %fd19831, %fd33081;
	sub.f64 	%fd19835, %fd19833, %fd19834;
	ld.local.v2.f64 	{%fd19836, %fd19837}, [%rd5+7696];
	mul.f64 	%fd19838, %fd19836, %fd33077;
	sub.f64 	%fd19839, %fd19835, %fd19838;
	mul.f64 	%fd19840, %fd19837, %fd33022;
	sub.f64 	%fd19841, %fd19839, %fd19840;
	ld.local.v2.f64 	{%fd19842, %fd19843}, [%rd5+7712];
	mul.f64 	%fd19844, %fd19842, %fd33051;
	sub.f64 	%fd19845, %fd19841, %fd19844;
	mul.f64 	%fd19846, %fd19843, %fd33012;
	sub.f64 	%fd19847, %fd19845, %fd19846;
	ld.local.v2.f64 	{%fd19848, %fd19849}, [%rd5+7728];
	mul.f64 	%fd19850, %fd19848, %fd33046;
	sub.f64 	%fd19851, %fd19847, %fd19850;
	mul.f64 	%fd19852, %fd19849, %fd33050;
	sub.f64 	%fd19853, %fd19851, %fd19852;
	ld.local.v2.f64 	{%fd19854, %fd19855}, [%rd5+7744];
	mul.f64 	%fd19856, %fd19854, %fd33058;
	sub.f64 	%fd19857, %fd19853, %fd19856;
	mul.f64 	%fd19858, %fd19855, %fd33076;
	sub.f64 	%fd19859, %fd19857, %fd19858;
	ld.local.v2.f64 	{%fd19860, %fd19861}, [%rd5+7760];
	mul.f64 	%fd19862, %fd19860, %fd19301;
	sub.f64 	%fd19863, %fd19859, %fd19862;
	mul.f64 	%fd19864, %fd19861, %fd33038;
	sub.f64 	%fd19865, %fd19863, %fd19864;
	ld.local.v2.f64 	{%fd19866, %fd19867}, [%rd5+7776];
	mul.f64 	%fd19868, %fd19866, %fd33066;
	sub.f64 	%fd19869, %fd19865, %fd19868;
	mul.f64 	%fd19870, %fd19867, %fd33003;
	sub.f64 	%fd19871, %fd19869, %fd19870;
	ld.local.v2.f64 	{%fd19872, %fd19873}, [%rd5+7792];
	mul.f64 	%fd19874, %fd19872, %fd33011;
	sub.f64 	%fd19875, %fd19871, %fd19874;
	mul.f64 	%fd19876, %fd19873, %fd33027;
	sub.f64 	%fd19877, %fd19875, %fd19876;
	ld.local.v2.f64 	{%fd19878, %fd19879}, [%rd5+7808];
	mul.f64 	%fd19880, %fd19878, %fd33002;
	sub.f64 	%fd19881, %fd19877, %fd19880;
	mul.f64 	%fd19882, %fd19879, %fd33063;
	sub.f64 	%fd19883, %fd19881, %fd19882;
	ld.local.v2.f64 	{%fd19884, %fd19885}, [%rd5+7824];
	mul.f64 	%fd19886, %fd19884, %fd33001;
	sub.f64 	%fd19887, %fd19883, %fd19886;
	mul.f64 	%fd19888, %fd19885, %fd33079;
	sub.f64 	%fd19889, %fd19887, %fd19888;
	ld.local.v2.f64 	{%fd19890, %fd19891}, [%rd5+7840];
	mul.f64 	%fd19892, %fd19890, %fd33016;
	sub.f64 	%fd19893, %fd19889, %fd19892;
	mul.f64 	%fd19894, %fd19891, %fd33062;
	sub.f64 	%fd19895, %fd19893, %fd19894;
	ld.local.v2.f64 	{%fd19896, %fd19897}, [%rd5+7856];
	mul.f64 	%fd19898, %fd19896, %fd33074;
	sub.f64 	%fd19899, %fd19895, %fd19898;
	mul.f64 	%fd19900, %fd19897, %fd19305;
	sub.f64 	%fd19901, %fd19899, %fd19900;
	ld.local.v2.f64 	{%fd19902, %fd19903}, [%rd5+7872];
	mul.f64 	%fd19904, %fd19902, %fd19311;
	sub.f64 	%fd19905, %fd19901, %fd19904;
	mul.f64 	%fd19906, %fd19903, %fd19317;
	sub.f64 	%fd19907, %fd19905, %fd19906;
	ld.local.v2.f64 	{%fd19908, %fd19909}, [%rd5+7888];
	mul.f64 	%fd19910, %fd19908, %fd33000;
	sub.f64 	%fd19911, %fd19907, %fd19910;
	mul.f64 	%fd19912, %fd19909, %fd32999;
	sub.f64 	%fd19913, %fd19911, %fd19912;
	ld.local.v2.f64 	{%fd19914, %fd19915}, [%rd5+7904];
	mul.f64 	%fd19916, %fd19914, %fd33061;
	sub.f64 	%fd19917, %fd19913, %fd19916;
	mul.f64 	%fd19918, %fd19915, %fd19327;
	sub.f64 	%fd19919, %fd19917, %fd19918;
	ld.local.v2.f64 	{%fd19920, %fd19921}, [%rd5+7920];
	mul.f64 	%fd19922, %fd19920, %fd19334;
	sub.f64 	%fd19923, %fd19919, %fd19922;
	mul.f64 	%fd19924, %fd19921, %fd19344;
	sub.f64 	%fd19925, %fd19923, %fd19924;
	ld.local.v2.f64 	{%fd19926, %fd19927}, [%rd5+7936];
	mul.f64 	%fd19928, %fd19926, %fd19356;
	sub.f64 	%fd19929, %fd19925, %fd19928;
	mul.f64 	%fd19930, %fd19927, %fd19366;
	sub.f64 	%fd19931, %fd19929, %fd19930;
	ld.local.v2.f64 	{%fd19932, %fd19933}, [%rd5+7952];
	mul.f64 	%fd19934, %fd19932, %fd33026;
	sub.f64 	%fd19935, %fd19931, %fd19934;
	mul.f64 	%fd19936, %fd19933, %fd33025;
	sub.f64 	%fd19937, %fd19935, %fd19936;
	ld.local.v2.f64 	{%fd19938, %fd19939}, [%rd5+7968];
	mul.f64 	%fd19940, %fd19938, %fd19372;
	sub.f64 	%fd19941, %fd19937, %fd19940;
	mul.f64 	%fd19942, %fd19939, %fd19376;
	sub.f64 	%fd19943, %fd19941, %fd19942;
	ld.local.v2.f64 	{%fd19944, %fd19945}, [%rd5+7984];
	mul.f64 	%fd19946, %fd19944, %fd19380;
	sub.f64 	%fd19947, %fd19943, %fd19946;
	mul.f64 	%fd19948, %fd19945, %fd19386;
	sub.f64 	%fd19949, %fd19947, %fd19948;
	ld.local.v2.f64 	{%fd19950, %fd19951}, [%rd5+8000];
	mul.f64 	%fd19952, %fd19950, %fd33041;
	sub.f64 	%fd19953, %fd19949, %fd19952;
	mul.f64 	%fd19954, %fd19951, %fd33019;
	sub.f64 	%fd19955, %fd19953, %fd19954;
	ld.local.v2.f64 	{%fd19956, %fd19957}, [%rd5+8016];
	mul.f64 	%fd19958, %fd19956, %fd33036;
	sub.f64 	%fd19959, %fd19955, %fd19958;
	mul.f64 	%fd19960, %fd19957, %fd33049;
	sub.f64 	%fd19961, %fd19959, %fd19960;
	ld.local.v2.f64 	{%fd19962, %fd19963}, [%rd5+8032];
	mul.f64 	%fd19964, %fd19962, %fd33044;
	sub.f64 	%fd19965, %fd19961, %fd19964;
	mul.f64 	%fd19966, %fd19963, %fd19404;
	sub.f64 	%fd19967, %fd19965, %fd19966;
	ld.local.v2.f64 	{%fd19968, %fd19969}, [%rd5+8048];
	mul.f64 	%fd19970, %fd19968, %fd19407;
	sub.f64 	%fd19971, %fd19967, %fd19970;
	mul.f64 	%fd19972, %fd19969, %fd19419;
	sub.f64 	%fd19973, %fd19971, %fd19972;
	ld.local.v2.f64 	{%fd19974, %fd19975}, [%rd5+8064];
	mul.f64 	%fd19976, %fd19974, %fd19428;
	sub.f64 	%fd19977, %fd19973, %fd19976;
	mul.f64 	%fd19978, %fd19975, %fd33035;
	sub.f64 	%fd19979, %fd19977, %fd19978;
	ld.local.v2.f64 	{%fd19980, %fd19981}, [%rd5+8080];
	mul.f64 	%fd19982, %fd19980, %fd19442;
	sub.f64 	%fd19983, %fd19979, %fd19982;
	mul.f64 	%fd19984, %fd19981, %fd33018;
	sub.f64 	%fd19985, %fd19983, %fd19984;
	ld.local.v2.f64 	{%fd19986, %fd19987}, [%rd5+8096];
	mul.f64 	%fd19988, %fd19986, %fd19451;
	sub.f64 	%fd19989, %fd19985, %fd19988;
	mul.f64 	%fd19990, %fd19987, %fd33034;
	sub.f64 	%fd19991, %fd19989, %fd19990;
	ld.local.v2.f64 	{%fd19992, %fd19993}, [%rd5+8112];
	mul.f64 	%fd19994, %fd19992, %fd19478;
	sub.f64 	%fd19995, %fd19991, %fd19994;
	mul.f64 	%fd19996, %fd19993, %fd19490;
	sub.f64 	%fd19997, %fd19995, %fd19996;
	ld.local.v2.f64 	{%fd19998, %fd19999}, [%rd5+8128];
	mul.f64 	%fd20000, %fd19998, %fd19517;
	sub.f64 	%fd20001, %fd19997, %fd20000;
	mul.f64 	%fd20002, %fd19999, %fd19547;
	sub.f64 	%fd20003, %fd20001, %fd20002;
	ld.local.v2.f64 	{%fd20004, %fd20005}, [%rd5+8144];
	mul.f64 	%fd20006, %fd20004, %fd19616;
	sub.f64 	%fd20007, %fd20003, %fd20006;
	mul.f64 	%fd20008, %fd20005, %fd19664;
	sub.f64 	%fd20009, %fd20007, %fd20008;
	ld.local.v2.f64 	{%fd20010, %fd20011}, [%rd5+8160];
	mul.f64 	%fd20012, %fd20010, %fd19688;
	sub.f64 	%fd20013, %fd20009, %fd20012;
	mul.f64 	%fd20014, %fd20011, %fd19721;
	sub.f64 	%fd20015, %fd20013, %fd20014;
	ld.local.f64 	%fd20016, [%rd5+8176];
	mul.f64 	%fd20017, %fd20016, %fd19793;
	sub.f64 	%fd20018, %fd20015, %fd20017;
	st.local.f64 	[%rd6+1008], %fd20018;
	ld.local.v2.f64 	{%fd20019, %fd20020}, [%rd5+8288];
	mul.f64 	%fd20021, %fd20019, %fd33096;
	sub.f64 	%fd20022, %fd32998, %fd20021;
	mul.f64 	%fd20023, %fd20020, %fd32997;
	sub.f64 	%fd20024, %fd20022, %fd20023;
	ld.local.v2.f64 	{%fd20025, %fd20026}, [%rd5+8304];
	mul.f64 	%fd20027, %fd20025, %fd33031;
	sub.f64 	%fd20028, %fd20024, %fd20027;
	mul.f64 	%fd20029, %fd20026, %fd33030;
	sub.f64 	%fd20030, %fd20028, %fd20029;
	ld.local.v2.f64 	{%fd20031, %fd20032}, [%rd5+8320];
	mul.f64 	%fd20033, %fd20031, %fd33029;
	sub.f64 	%fd20034, %fd20030, %fd20033;
	mul.f64 	%fd20035, %fd20032, %fd32996;
	sub.f64 	%fd20036, %fd20034, %fd20035;
	ld.local.v2.f64 	{%fd20037, %fd20038}, [%rd5+8336];
	mul.f64 	%fd20039, %fd20037, %fd33007;
	sub.f64 	%fd20040, %fd20036, %fd20039;
	mul.f64 	%fd20041, %fd20038, %fd33006;
	sub.f64 	%fd20042, %fd20040, %fd20041;
	ld.local.v2.f64 	{%fd20043, %fd20044}, [%rd5+8352];
	mul.f64 	%fd20045, %fd20043, %fd33005;
	sub.f64 	%fd20046, %fd20042, %fd20045;
	mul.f64 	%fd20047, %fd20044, %fd33028;
	sub.f64 	%fd20048, %fd20046, %fd20047;
	ld.local.v2.f64 	{%fd20049, %fd20050}, [%rd5+8368];
	mul.f64 	%fd20051, %fd20049, %fd33027;
	sub.f64 	%fd20052, %fd20048, %fd20051;
	mul.f64 	%fd20053, %fd20050, %fd33072;
	sub.f64 	%fd20054, %fd20052, %fd20053;
	ld.local.v2.f64 	{%fd20055, %fd20056}, [%rd5+8384];
	mul.f64 	%fd20057, %fd20055, %fd33055;
	sub.f64 	%fd20058, %fd20054, %fd20057;
	mul.f64 	%fd20059, %fd20056, %fd33000;
	sub.f64 	%fd20060, %fd20058, %fd20059;
	ld.local.v2.f64 	{%fd20061, %fd20062}, [%rd5+8400];
	mul.f64 	%fd20063, %fd20061, %fd19321;
	sub.f64 	%fd20064, %fd20060, %fd20063;
	mul.f64 	%fd20065, %fd20062, %fd33026;
	sub.f64 	%fd20066, %fd20064, %fd20065;
	ld.local.v2.f64 	{%fd20067, %fd20068}, [%rd5+8416];
	mul.f64 	%fd20069, %fd20067, %fd33025;
	sub.f64 	%fd20070, %fd20066, %fd20069;
	mul.f64 	%fd20071, %fd20068, %fd19376;
	sub.f64 	%fd20072, %fd20070, %fd20071;
	ld.local.v2.f64 	{%fd20073, %fd20074}, [%rd5+8432];
	mul.f64 	%fd20075, %fd20073, %fd33041;
	sub.f64 	%fd20076, %fd20072, %fd20075;
	mul.f64 	%fd20077, %fd20074, %fd33019;
	sub.f64 	%fd20078, %fd20076, %fd20077;
	ld.local.v2.f64 	{%fd20079, %fd20080}, [%rd5+8448];
	mul.f64 	%fd20081, %fd20079, %fd33036;
	sub.f64 	%fd20082, %fd20078, %fd20081;
	mul.f64 	%fd20083, %fd20080, %fd33049;
	sub.f64 	%fd20084, %fd20082, %fd20083;
	ld.local.v2.f64 	{%fd20085, %fd20086}, [%rd5+8464];
	mul.f64 	%fd20087, %fd20085, %fd33044;
	sub.f64 	%fd20088, %fd20084, %fd20087;
	mul.f64 	%fd20089, %fd20086, %fd33035;
	sub.f64 	%fd20090, %fd20088, %fd20089;
	ld.local.v2.f64 	{%fd20091, %fd20092}, [%rd5+8480];
	mul.f64 	%fd20093, %fd20091, %fd33018;
	sub.f64 	%fd20094, %fd20090, %fd20093;
	mul.f64 	%fd20095, %fd20092, %fd33034;
	sub.f64 	%fd20096, %fd20094, %fd20095;
	ld.local.v2.f64 	{%fd20097, %fd20098}, [%rd5+8496];
	mul.f64 	%fd20099, %fd20097, %fd19490;
	sub.f64 	%fd20100, %fd20096, %fd20099;
	mul.f64 	%fd20101, %fd20098, %fd19517;
	sub.f64 	%fd20102, %fd20100, %fd20101;
	ld.local.v2.f64 	{%fd20103, %fd20104}, [%rd5+8512];
	mul.f64 	%fd20105, %fd20103, %fd19547;
	sub.f64 	%fd20106, %fd20102, %fd20105;
	mul.f64 	%fd20107, %fd20104, %fd19616;
	sub.f64 	%fd20108, %fd20106, %fd20107;
	ld.local.v2.f64 	{%fd20109, %fd20110}, [%rd5+8528];
	mul.f64 	%fd20111, %fd20109, %fd19664;
	sub.f64 	%fd20112, %fd20108, %fd20111;
	mul.f64 	%fd20113, %fd20110, %fd19688;
	sub.f64 	%fd20114, %fd20112, %fd20113;
	ld.local.v2.f64 	{%fd20115, %fd20116}, [%rd5+8544];
	mul.f64 	%fd20117, %fd20115, %fd19721;
	sub.f64 	%fd20118, %fd20114, %fd20117;
	mul.f64 	%fd20119, %fd20116, %fd19793;
	sub.f64 	%fd20120, %fd20118, %fd20119;
	ld.local.f64 	%fd20121, [%rd5+8560];
	mul.f64 	%fd20122, %fd20121, %fd20018;
	sub.f64 	%fd20123, %fd20120, %fd20122;
	st.local.f64 	[%rd6+1016], %fd20123;
	ld.local.v2.f64 	{%fd20124, %fd20125}, [%rd5+8656];
	mul.f64 	%fd20126, %fd20125, %fd33053;
	sub.f64 	%fd20127, %fd32995, %fd20126;
	ld.local.v2.f64 	{%fd20128, %fd20129}, [%rd5+8672];
	mul.f64 	%fd20130, %fd20128, %fd33009;
	sub.f64 	%fd20131, %fd20127, %fd20130;
	mul.f64 	%fd20132, %fd20129, %fd33008;
	sub.f64 	%fd20133, %fd20131, %fd20132;
	ld.local.v2.f64 	{%fd20134, %fd20135}, [%rd5+8688];
	mul.f64 	%fd20136, %fd20134, %fd33070;
	sub.f64 	%fd20137, %fd20133, %fd20136;
	mul.f64 	%fd20138, %fd20135, %fd33039;
	sub.f64 	%fd20139, %fd20137, %fd20138;
	ld.local.v2.f64 	{%fd20140, %fd20141}, [%rd5+8704];
	mul.f64 	%fd20142, %fd20140, %fd33068;
	sub.f64 	%fd20143, %fd20139, %fd20142;
	mul.f64 	%fd20144, %fd20141, %fd33007;
	sub.f64 	%fd20145, %fd20143, %fd20144;
	ld.local.v2.f64 	{%fd20146, %fd20147}, [%rd5+8720];
	mul.f64 	%fd20148, %fd20146, %fd33013;
	sub.f64 	%fd20149, %fd20145, %fd20148;
	mul.f64 	%fd20150, %fd20147, %fd33006;
	sub.f64 	%fd20151, %fd20149, %fd20150;
	ld.local.v2.f64 	{%fd20152, %fd20153}, [%rd5+8736];
	mul.f64 	%fd20154, %fd20152, %fd33005;
	sub.f64 	%fd20155, %fd20151, %fd20154;
	mul.f64 	%fd20156, %fd20153, %fd33028;
	sub.f64 	%fd20157, %fd20155, %fd20156;
	ld.local.v2.f64 	{%fd20158, %fd20159}, [%rd5+8752];
	mul.f64 	%fd20160, %fd20158, %fd33081;
	sub.f64 	%fd20161, %fd20157, %fd20160;
	mul.f64 	%fd20162, %fd20159, %fd33022;
	sub.f64 	%fd20163, %fd20161, %fd20162;
	ld.local.v2.f64 	{%fd20164, %fd20165}, [%rd5+8768];
	mul.f64 	%fd20166, %fd20164, %fd33050;
	sub.f64 	%fd20167, %fd20163, %fd20166;
	mul.f64 	%fd20168, %fd20165, %fd19301;
	sub.f64 	%fd20169, %fd20167, %fd20168;
	ld.local.v2.f64 	{%fd20170, %fd20171}, [%rd5+8784];
	mul.f64 	%fd20172, %fd20170, %fd33003;
	sub.f64 	%fd20173, %fd20169, %fd20172;
	mul.f64 	%fd20174, %fd20171, %fd33011;
	sub.f64 	%fd20175, %fd20173, %fd20174;
	ld.local.v2.f64 	{%fd20176, %fd20177}, [%rd5+8800];
	mul.f64 	%fd20178, %fd20176, %fd33027;
	sub.f64 	%fd20179, %fd20175, %fd20178;
	mul.f64 	%fd20180, %fd20177, %fd33002;
	sub.f64 	%fd20181, %fd20179, %fd20180;
	ld.local.v2.f64 	{%fd20182, %fd20183}, [%rd5+8816];
	mul.f64 	%fd20184, %fd20182, %fd33063;
	sub.f64 	%fd20185, %fd20181, %fd20184;
	mul.f64 	%fd20186, %fd20183, %fd33001;
	sub.f64 	%fd20187, %fd20185, %fd20186;
	ld.local.v2.f64 	{%fd20188, %fd20189}, [%rd5+8832];
	mul.f64 	%fd20190, %fd20188, %fd33079;
	sub.f64 	%fd20191, %fd20187, %fd20190;
	mul.f64 	%fd20192, %fd20189, %fd33055;
	sub.f64 	%fd20193, %fd20191, %fd20192;
	ld.local.v2.f64 	{%fd20194, %fd20195}, [%rd5+8848];
	mul.f64 	%fd20196, %fd20194, %fd33074;
	sub.f64 	%fd20197, %fd20193, %fd20196;
	mul.f64 	%fd20198, %fd20195, %fd19311;
	sub.f64 	%fd20199, %fd20197, %fd20198;
	ld.local.v2.f64 	{%fd20200, %fd20201}, [%rd5+8864];
	mul.f64 	%fd20202, %fd20200, %fd19317;
	sub.f64 	%fd20203, %fd20199, %fd20202;
	mul.f64 	%fd20204, %fd20201, %fd33000;
	sub.f64 	%fd20205, %fd20203, %fd20204;
	ld.local.v2.f64 	{%fd20206, %fd20207}, [%rd5+8880];
	mul.f64 	%fd20208, %fd20206, %fd19327;
	sub.f64 	%fd20209, %fd20205, %fd20208;
	mul.f64 	%fd20210, %fd20207, %fd19334;
	sub.f64 	%fd20211, %fd20209, %fd20210;
	ld.local.v2.f64 	{%fd20212, %fd20213}, [%rd5+8896];
	mul.f64 	%fd20214, %fd20212, %fd33026;
	sub.f64 	%fd20215, %fd20211, %fd20214;
	mul.f64 	%fd20216, %fd20213, %fd33025;
	sub.f64 	%fd20217, %fd20215, %fd20216;
	ld.local.v2.f64 	{%fd20218, %fd20219}, [%rd5+8912];
	mul.f64 	%fd20220, %fd20218, %fd19380;
	sub.f64 	%fd20221, %fd20217, %fd20220;
	mul.f64 	%fd20222, %fd20219, %fd19386;
	sub.f64 	%fd20223, %fd20221, %fd20222;
	ld.local.v2.f64 	{%fd20224, %fd20225}, [%rd5+8928];
	mul.f64 	%fd20226, %fd20224, %fd33041;
	sub.f64 	%fd20227, %fd20223, %fd20226;
	mul.f64 	%fd20228, %fd20225, %fd33019;
	sub.f64 	%fd20229, %fd20227, %fd20228;
	ld.local.v2.f64 	{%fd20230, %fd20231}, [%rd5+8944];
	mul.f64 	%fd20232, %fd20230, %fd33036;
	sub.f64 	%fd20233, %fd20229, %fd20232;
	mul.f64 	%fd20234, %fd20231, %fd33049;
	sub.f64 	%fd20235, %fd20233, %fd20234;
	ld.local.v2.f64 	{%fd20236, %fd20237}, [%rd5+8960];
	mul.f64 	%fd20238, %fd20236, %fd33044;
	sub.f64 	%fd20239, %fd20235, %fd20238;
	mul.f64 	%fd20240, %fd20237, %fd19419;
	sub.f64 	%fd20241, %fd20239, %fd20240;
	ld.local.v2.f64 	{%fd20242, %fd20243}, [%rd5+8976];
	mul.f64 	%fd20244, %fd20242, %fd19428;
	sub.f64 	%fd20245, %fd20241, %fd20244;
	mul.f64 	%fd20246, %fd20243, %fd33035;
	sub.f64 	%fd20247, %fd20245, %fd20246;
	ld.local.v2.f64 	{%fd20248, %fd20249}, [%rd5+8992];
	mul.f64 	%fd20250, %fd20248, %fd33018;
	sub.f64 	%fd20251, %fd20247, %fd20250;
	mul.f64 	%fd20252, %fd20249, %fd19451;
	sub.f64 	%fd20253, %fd20251, %fd20252;
	ld.local.v2.f64 	{%fd20254, %fd20255}, [%rd5+9008];
	mul.f64 	%fd20256, %fd20254, %fd33034;
	sub.f64 	%fd20257, %fd20253, %fd20256;
	mul.f64 	%fd20258, %fd20255, %fd19478;
	sub.f64 	%fd20259, %fd20257, %fd20258;
	ld.local.v2.f64 	{%fd20260, %fd20261}, [%rd5+9024];
	mul.f64 	%fd20262, %fd20260, %fd19490;
	sub.f64 	%fd20263, %fd20259, %fd20262;
	mul.f64 	%fd20264, %fd20261, %fd19517;
	sub.f64 	%fd20265, %fd20263, %fd20264;
	ld.local.v2.f64 	{%fd20266, %fd20267}, [%rd5+9040];
	mul.f64 	%fd20268, %fd20266, %fd19547;
	sub.f64 	%fd20269, %fd20265, %fd20268;
	mul.f64 	%fd20270, %fd20267, %fd19616;
	sub.f64 	%fd20271, %fd20269, %fd20270;
	ld.local.v2.f64 	{%fd20272, %fd20273}, [%rd5+9056];
	mul.f64 	%fd20274, %fd20272, %fd19664;
	sub.f64 	%fd20275, %fd20271, %fd20274;
	mul.f64 	%fd20276, %fd20273, %fd19688;
	sub.f64 	%fd20277, %fd20275, %fd20276;
	ld.local.v2.f64 	{%fd20278, %fd20279}, [%rd5+9072];
	mul.f64 	%fd20280, %fd20278, %fd19721;
	sub.f64 	%fd20281, %fd20277, %fd20280;
	mul.f64 	%fd20282, %fd20279, %fd19793;
	sub.f64 	%fd20283, %fd20281, %fd20282;
	ld.local.v2.f64 	{%fd20284, %fd20285}, [%rd5+9088];
	mul.f64 	%fd20286, %fd20284, %fd20018;
	sub.f64 	%fd20287, %fd20283, %fd20286;
	mul.f64 	%fd20288, %fd20285, %fd20123;
	sub.f64 	%fd20289, %fd20287, %fd20288;
	st.local.f64 	[%rd6+1024], %fd20289;
	ld.local.f64 	%fd20290, [%rd5+9192];
	mul.f64 	%fd20291, %fd20290, %fd33085;
	sub.f64 	%fd20292, %fd32994, %fd20291;
	ld.local.v2.f64 	{%fd20293, %fd20294}, [%rd5+9200];
	mul.f64 	%fd20295, %fd20293, %fd33096;
	sub.f64 	%fd20296, %fd20292, %fd20295;
	mul.f64 	%fd20297, %fd20294, %fd33095;
	sub.f64 	%fd20298, %fd20296, %fd20297;
	ld.local.v2.f64 	{%fd20299, %fd20300}, [%rd5+9216];
	mul.f64 	%fd20301, %fd20299, %fd33009;
	sub.f64 	%fd20302, %fd20298, %fd20301;
	mul.f64 	%fd20303, %fd20300, %fd33008;
	sub.f64 	%fd20304, %fd20302, %fd20303;
	ld.local.v2.f64 	{%fd20305, %fd20306}, [%rd5+9232];
	mul.f64 	%fd20307, %fd20305, %fd33007;
	sub.f64 	%fd20308, %fd20304, %fd20307;
	mul.f64 	%fd20309, %fd20306, %fd33013;
	sub.f64 	%fd20310, %fd20308, %fd20309;
	ld.local.v2.f64 	{%fd20311, %fd20312}, [%rd5+9248];
	mul.f64 	%fd20313, %fd20311, %fd33006;
	sub.f64 	%fd20314, %fd20310, %fd20313;
	mul.f64 	%fd20315, %fd20312, %fd33005;
	sub.f64 	%fd20316, %fd20314, %fd20315;
	ld.local.v2.f64 	{%fd20317, %fd20318}, [%rd5+9264];
	mul.f64 	%fd20319, %fd20317, %fd33072;
	sub.f64 	%fd20320, %fd20316, %fd20319;
	mul.f64 	%fd20321, %fd20318, %fd19321;
	sub.f64 	%fd20322, %fd20320, %fd20321;
	ld.local.v2.f64 	{%fd20323, %fd20324}, [%rd5+9280];
	mul.f64 	%fd20325, %fd20323, %fd19376;
	sub.f64 	%fd20326, %fd20322, %fd20325;
	mul.f64 	%fd20327, %fd20324, %fd33041;
	sub.f64 	%fd20328, %fd20326, %fd20327;
	ld.local.v2.f64 	{%fd20329, %fd20330}, [%rd5+9296];
	mul.f64 	%fd20331, %fd20329, %fd33019;
	sub.f64 	%fd20332, %fd20328, %fd20331;
	mul.f64 	%fd20333, %fd20330, %fd33036;
	sub.f64 	%fd20334, %fd20332, %fd20333;
	ld.local.v2.f64 	{%fd20335, %fd20336}, [%rd5+9312];
	mul.f64 	%fd20337, %fd20335, %fd33035;
	sub.f64 	%fd20338, %fd20334, %fd20337;
	mul.f64 	%fd20339, %fd20336, %fd33018;
	sub.f64 	%fd20340, %fd20338, %fd20339;
	ld.local.v2.f64 	{%fd20341, %fd20342}, [%rd5+9328];
	mul.f64 	%fd20343, %fd20341, %fd33034;
	sub.f64 	%fd20344, %fd20340, %fd20343;
	mul.f64 	%fd20345, %fd20342, %fd19490;
	sub.f64 	%fd20346, %fd20344, %fd20345;
	ld.local.v2.f64 	{%fd20347, %fd20348}, [%rd5+9344];
	mul.f64 	%fd20349, %fd20347, %fd19517;
	sub.f64 	%fd20350, %fd20346, %fd20349;
	mul.f64 	%fd20351, %fd20348, %fd19616;
	sub.f64 	%fd20352, %fd20350, %fd20351;
	ld.local.v2.f64 	{%fd20353, %fd20354}, [%rd5+9360];
	mul.f64 	%fd20355, %fd20353, %fd19688;
	sub.f64 	%fd20356, %fd20352, %fd20355;
	mul.f64 	%fd20357, %fd20354, %fd19721;
	sub.f64 	%fd20358, %fd20356, %fd20357;
	ld.local.v2.f64 	{%fd20359, %fd20360}, [%rd5+9376];
	mul.f64 	%fd20361, %fd20359, %fd19793;
	sub.f64 	%fd20362, %fd20358, %fd20361;
	mul.f64 	%fd20363, %fd20360, %fd20018;
	sub.f64 	%fd20364, %fd20362, %fd20363;
	ld.local.v2.f64 	{%fd20365, %fd20366}, [%rd5+9392];
	mul.f64 	%fd20367, %fd20365, %fd20123;
	sub.f64 	%fd20368, %fd20364, %fd20367;
	mul.f64 	%fd20369, %fd20366, %fd20289;
	sub.f64 	%fd20370, %fd20368, %fd20369;
	ld.local.v2.f64 	{%fd20371, %fd20372}, [%rd5+9488];
	mul.f64 	%fd20373, %fd20371, %fd33064;
	sub.f64 	%fd20374, %fd32993, %fd20373;
	mul.f64 	%fd20375, %fd20372, %fd33012;
	sub.f64 	%fd20376, %fd20374, %fd20375;
	ld.local.v2.f64 	{%fd20377, %fd20378}, [%rd5+9504];
	mul.f64 	%fd20379, %fd20377, %fd33046;
	sub.f64 	%fd20380, %fd20376, %fd20379;
	mul.f64 	%fd20381, %fd20378, %fd33066;
	sub.f64 	%fd20382, %fd20380, %fd20381;
	ld.local.v2.f64 	{%fd20383, %fd20384}, [%rd5+9520];
	mul.f64 	%fd20385, %fd20383, %fd33063;
	sub.f64 	%fd20386, %fd20382, %fd20385;
	mul.f64 	%fd20387, %fd20384, %fd33062;
	sub.f64 	%fd20388, %fd20386, %fd20387;
	ld.local.v2.f64 	{%fd20389, %fd20390}, [%rd5+9536];
	mul.f64 	%fd20391, %fd20389, %fd32999;
	sub.f64 	%fd20392, %fd20388, %fd20391;
	mul.f64 	%fd20393, %fd20390, %fd33061;
	sub.f64 	%fd20394, %fd20392, %fd20393;
	ld.local.v2.f64 	{%fd20395, %fd20396}, [%rd5+9552];
	mul.f64 	%fd20397, %fd20395, %fd19334;
	sub.f64 	%fd20398, %fd20394, %fd20397;
	mul.f64 	%fd20399, %fd20396, %fd19344;
	sub.f64 	%fd20400, %fd20398, %fd20399;
	ld.local.v2.f64 	{%fd20401, %fd20402}, [%rd5+9568];
	mul.f64 	%fd20403, %fd20401, %fd33025;
	sub.f64 	%fd20404, %fd20400, %fd20403;
	mul.f64 	%fd20405, %fd20402, %fd19386;
	sub.f64 	%fd20406, %fd20404, %fd20405;
	ld.local.v2.f64 	{%fd20407, %fd20408}, [%rd5+9584];
	mul.f64 	%fd20409, %fd20407, %fd33041;
	sub.f64 	%fd20410, %fd20406, %fd20409;
	mul.f64 	%fd20411, %fd20408, %fd33019;
	sub.f64 	%fd20412, %fd20410, %fd20411;
	ld.local.v2.f64 	{%fd20413, %fd20414}, [%rd5+9600];
	mul.f64 	%fd20415, %fd20413, %fd33049;
	sub.f64 	%fd20416, %fd20412, %fd20415;
	mul.f64 	%fd20417, %fd20414, %fd33044;
	sub.f64 	%fd20418, %fd20416, %fd20417;
	ld.local.v2.f64 	{%fd20419, %fd20420}, [%rd5+9616];
	mul.f64 	%fd20421, %fd20419, %fd19404;
	sub.f64 	%fd20422, %fd20418, %fd20421;
	mul.f64 	%fd20423, %fd20420, %fd19407;
	sub.f64 	%fd20424, %fd20422, %fd20423;
	ld.local.v2.f64 	{%fd20425, %fd20426}, [%rd5+9632];
	mul.f64 	%fd20427, %fd20425, %fd19419;
	sub.f64 	%fd20428, %fd20424, %fd20427;
	mul.f64 	%fd20429, %fd20426, %fd19442;
	sub.f64 	%fd20430, %fd20428, %fd20429;
	ld.local.v2.f64 	{%fd20431, %fd20432}, [%rd5+9648];
	mul.f64 	%fd20433, %fd20431, %fd33018;
	sub.f64 	%fd20434, %fd20430, %fd20433;
	mul.f64 	%fd20435, %fd20432, %fd19451;
	sub.f64 	%fd20436, %fd20434, %fd20435;
	ld.local.v2.f64 	{%fd20437, %fd20438}, [%rd5+9664];
	mul.f64 	%fd20439, %fd20437, %fd19478;
	sub.f64 	%fd20440, %fd20436, %fd20439;
	mul.f64 	%fd20441, %fd20438, %fd19547;
	sub.f64 	%fd20442, %fd20440, %fd20441;
	ld.local.v2.f64 	{%fd20443, %fd20444}, [%rd5+9680];
	mul.f64 	%fd20445, %fd20443, %fd19616;
	sub.f64 	%fd20446, %fd20442, %fd20445;
	mul.f64 	%fd20447, %fd20444, %fd19664;
	sub.f64 	%fd20448, %fd20446, %fd20447;
	ld.local.v2.f64 	{%fd20449, %fd20450}, [%rd5+9696];
	mul.f64 	%fd20451, %fd20449, %fd19721;
	sub.f64 	%fd20452, %fd20448, %fd20451;
	mul.f64 	%fd20453, %fd20450, %fd19793;
	sub.f64 	%fd20454, %fd20452, %fd20453;
	ld.local.v2.f64 	{%fd20455, %fd20456}, [%rd5+9712];
	mul.f64 	%fd20457, %fd20455, %fd20018;
	sub.f64 	%fd20458, %fd20454, %fd20457;
	mul.f64 	%fd20459, %fd20456, %fd20123;
	sub.f64 	%fd20460, %fd20458, %fd20459;
	ld.local.v2.f64 	{%fd20461, %fd20462}, [%rd5+9728];
	mul.f64 	%fd20463, %fd20461, %fd20289;
	sub.f64 	%fd20464, %fd20460, %fd20463;
	mul.f64 	%fd20465, %fd20462, %fd20370;
	sub.f64 	%fd20466, %fd20464, %fd20465;
	ld.local.f64 	%fd20467, [%rd5+9816];
	mul.f64 	%fd20468, %fd20467, %fd32991;
	sub.f64 	%fd20469, %fd32992, %fd20468;
	ld.local.v2.f64 	{%fd20470, %fd20471}, [%rd5+9824];
	mul.f64 	%fd20472, %fd20470, %fd33083;
	sub.f64 	%fd20473, %fd20469, %fd20472;
	mul.f64 	%fd20474, %fd20471, %fd33027;
	sub.f64 	%fd20475, %fd20473, %fd20474;
	ld.local.v2.f64 	{%fd20476, %fd20477}, [%rd5+9840];
	mul.f64 	%fd20478, %fd20476, %fd33034;
	sub.f64 	%fd20479, %fd20475, %fd20478;
	mul.f64 	%fd20480, %fd20477, %fd19490;
	sub.f64 	%fd20481, %fd20479, %fd20480;
	ld.local.v2.f64 	{%fd20482, %fd20483}, [%rd5+9856];
	mul.f64 	%fd20484, %fd20482, %fd19547;
	sub.f64 	%fd20485, %fd20481, %fd20484;
	mul.f64 	%fd20486, %fd20483, %fd19664;
	sub.f64 	%fd20487, %fd20485, %fd20486;
	ld.local.v2.f64 	{%fd20488, %fd20489}, [%rd5+9872];
	mul.f64 	%fd20490, %fd20488, %fd19688;
	sub.f64 	%fd20491, %fd20487, %fd20490;
	mul.f64 	%fd20492, %fd20489, %fd19721;
	sub.f64 	%fd20493, %fd20491, %fd20492;
	ld.local.v2.f64 	{%fd20494, %fd20495}, [%rd5+9888];
	mul.f64 	%fd20496, %fd20494, %fd19793;
	sub.f64 	%fd20497, %fd20493, %fd20496;
	mul.f64 	%fd20498, %fd20495, %fd20018;
	sub.f64 	%fd20499, %fd20497, %fd20498;
	ld.local.v2.f64 	{%fd20500, %fd20501}, [%rd5+9904];
	mul.f64 	%fd20502, %fd20500, %fd20123;
	sub.f64 	%fd20503, %fd20499, %fd20502;
	mul.f64 	%fd20504, %fd20501, %fd20289;
	sub.f64 	%fd20505, %fd20503, %fd20504;
	ld.local.v2.f64 	{%fd20506, %fd20507}, [%rd5+9920];
	mul.f64 	%fd20508, %fd20506, %fd20370;
	sub.f64 	%fd20509, %fd20505, %fd20508;
	mul.f64 	%fd20510, %fd20507, %fd20466;
	sub.f64 	%fd20511, %fd20509, %fd20510;
	ld.local.v2.f64 	{%fd20512, %fd20513}, [%rd5+10000];
	mul.f64 	%fd20514, %fd20512, %fd33036;
	sub.f64 	%fd20515, %fd32990, %fd20514;
	mul.f64 	%fd20516, %fd20513, %fd33018;
	sub.f64 	%fd20517, %fd20515, %fd20516;
	ld.local.v2.f64 	{%fd20518, %fd20519}, [%rd5+10016];
	mul.f64 	%fd20520, %fd20518, %fd19490;
	sub.f64 	%fd20521, %fd20517, %fd20520;
	mul.f64 	%fd20522, %fd20519, %fd19688;
	sub.f64 	%fd20523, %fd20521, %fd20522;
	ld.local.v2.f64 	{%fd20524, %fd20525}, [%rd5+10032];
	mul.f64 	%fd20526, %fd20524, %fd19721;
	sub.f64 	%fd20527, %fd20523, %fd20526;
	mul.f64 	%fd20528, %fd20525, %fd19793;
	sub.f64 	%fd20529, %fd20527, %fd20528;
	ld.local.v2.f64 	{%fd20530, %fd20531}, [%rd5+10048];
	mul.f64 	%fd20532, %fd20530, %fd20018;
	sub.f64 	%fd20533, %fd20529, %fd20532;
	mul.f64 	%fd20534, %fd20531, %fd20123;
	sub.f64 	%fd20535, %fd20533, %fd20534;
	ld.local.v2.f64 	{%fd20536, %fd20537}, [%rd5+10064];
	mul.f64 	%fd20538, %fd20536, %fd20289;
	sub.f64 	%fd20539, %fd20535, %fd20538;
	mul.f64 	%fd20540, %fd20537, %fd20370;
	sub.f64 	%fd20541, %fd20539, %fd20540;
	ld.local.v2.f64 	{%fd20542, %fd20543}, [%rd5+10080];
	mul.f64 	%fd20544, %fd20542, %fd20466;
	sub.f64 	%fd20545, %fd20541, %fd20544;
	mul.f64 	%fd20546, %fd20543, %fd20511;
	sub.f64 	%fd20547, %fd20545, %fd20546;
	ld.local.f64 	%fd20548, [%rd5+10152];
	mul.f64 	%fd20549, %fd20548, %fd33083;
	sub.f64 	%fd20550, %fd32989, %fd20549;
	ld.local.v2.f64 	{%fd20551, %fd20552}, [%rd5+10160];
	mul.f64 	%fd20553, %fd20551, %fd19298;
	sub.f64 	%fd20554, %fd20550, %fd20553;
	mul.f64 	%fd20555, %fd20552, %fd19301;
	sub.f64 	%fd20556, %fd20554, %fd20555;
	ld.local.v2.f64 	{%fd20557, %fd20558}, [%rd5+10176];
	mul.f64 	%fd20559, %fd20557, %fd33002;
	sub.f64 	%fd20560, %fd20556, %fd20559;
	mul.f64 	%fd20561, %fd20558, %fd33074;
	sub.f64 	%fd20562, %fd20560, %fd20561;
	ld.local.v2.f64 	{%fd20563, %fd20564}, [%rd5+10192];
	mul.f64 	%fd20565, %fd20563, %fd19317;
	sub.f64 	%fd20566, %fd20562, %fd20565;
	mul.f64 	%fd20567, %fd20564, %fd19327;
	sub.f64 	%fd20568, %fd20566, %fd20567;
	ld.local.v2.f64 	{%fd20569, %fd20570}, [%rd5+10208];
	mul.f64 	%fd20571, %fd20569, %fd19334;
	sub.f64 	%fd20572, %fd20568, %fd20571;
	mul.f64 	%fd20573, %fd20570, %fd19344;
	sub.f64 	%fd20574, %fd20572, %fd20573;
	ld.local.v2.f64 	{%fd20575, %fd20576}, [%rd5+10224];
	mul.f64 	%fd20577, %fd20575, %fd19372;
	sub.f64 	%fd20578, %fd20574, %fd20577;
	mul.f64 	%fd20579, %fd20576, %fd19386;
	sub.f64 	%fd20580, %fd20578, %fd20579;
	ld.local.v2.f64 	{%fd20581, %fd20582}, [%rd5+10240];
	mul.f64 	%fd20583, %fd20581, %fd19407;
	sub.f64 	%fd20584, %fd20580, %fd20583;
	mul.f64 	%fd20585, %fd20582, %fd19428;
	sub.f64 	%fd20586, %fd20584, %fd20585;
	ld.local.v2.f64 	{%fd20587, %fd20588}, [%rd5+10256];
	mul.f64 	%fd20589, %fd20587, %fd19442;
	sub.f64 	%fd20590, %fd20586, %fd20589;
	mul.f64 	%fd20591, %fd20588, %fd19451;
	sub.f64 	%fd20592, %fd20590, %fd20591;
	ld.local.v2.f64 	{%fd20593, %fd20594}, [%rd5+10272];
	mul.f64 	%fd20595, %fd20593, %fd19478;
	sub.f64 	%fd20596, %fd20592, %fd20595;
	mul.f64 	%fd20597, %fd20594, %fd19547;
	sub.f64 	%fd20598, %fd20596, %fd20597;
	ld.local.v2.f64 	{%fd20599, %fd20600}, [%rd5+10288];
	mul.f64 	%fd20601, %fd20599, %fd19616;
	sub.f64 	%fd20602, %fd20598, %fd20601;
	mul.f64 	%fd20603, %fd20600, %fd19664;
	sub.f64 	%fd20604, %fd20602, %fd20603;
	ld.local.v2.f64 	{%fd20605, %fd20606}, [%rd5+10304];
	mul.f64 	%fd20607, %fd20605, %fd19721;
	sub.f64 	%fd20608, %fd20604, %fd20607;
	mul.f64 	%fd20609, %fd20606, %fd19793;
	sub.f64 	%fd20610, %fd20608, %fd20609;
	ld.local.v2.f64 	{%fd20611, %fd20612}, [%rd5+10320];
	mul.f64 	%fd20613, %fd20611, %fd20018;
	sub.f64 	%fd20614, %fd20610, %fd20613;
	mul.f64 	%fd20615, %fd20612, %fd20123;
	sub.f64 	%fd20616, %fd20614, %fd20615;
	ld.local.v2.f64 	{%fd20617, %fd20618}, [%rd5+10336];
	mul.f64 	%fd20619, %fd20617, %fd20289;
	sub.f64 	%fd20620, %fd20616, %fd20619;
	mul.f64 	%fd20621, %fd20618, %fd20370;
	sub.f64 	%fd20622, %fd20620, %fd20621;
	ld.local.v2.f64 	{%fd20623, %fd20624}, [%rd5+10352];
	mul.f64 	%fd20625, %fd20623, %fd20466;
	sub.f64 	%fd20626, %fd20622, %fd20625;
	mul.f64 	%fd20627, %fd20624, %fd20511;
	sub.f64 	%fd20628, %fd20626, %fd20627;
	ld.local.f64 	%fd20629, [%rd5+10368];
	mul.f64 	%fd20630, %fd20629, %fd20547;
	sub.f64 	%fd20631, %fd20628, %fd20630;
	ld.local.v2.f64 	{%fd20632, %fd20633}, [%rd5+10416];
	mul.f64 	%fd20634, %fd20633, %fd32997;
	sub.f64 	%fd20635, %fd32988, %fd20634;
	ld.local.v2.f64 	{%fd20636, %fd20637}, [%rd5+10432];
	mul.f64 	%fd20638, %fd20636, %fd33031;
	sub.f64 	%fd20639, %fd20635, %fd20638;
	mul.f64 	%fd20640, %fd20637, %fd33030;
	sub.f64 	%fd20641, %fd20639, %fd20640;
	ld.local.v2.f64 	{%fd20642, %fd20643}, [%rd5+10448];
	mul.f64 	%fd20644, %fd20642, %fd33029;
	sub.f64 	%fd20645, %fd20641, %fd20644;
	mul.f64 	%fd20646, %fd20643, %fd32991;
	sub.f64 	%fd20647, %fd20645, %fd20646;
	ld.local.v2.f64 	{%fd20648, %fd20649}, [%rd5+10464];
	mul.f64 	%fd20650, %fd20648, %fd33027;
	sub.f64 	%fd20651, %fd20647, %fd20650;
	mul.f64 	%fd20652, %fd20649, %fd33035;
	sub.f64 	%fd20653, %fd20651, %fd20652;
	ld.local.v2.f64 	{%fd20654, %fd20655}, [%rd5+10480];
	mul.f64 	%fd20656, %fd20654, %fd33034;
	sub.f64 	%fd20657, %fd20653, %fd20656;
	mul.f64 	%fd20658, %fd20655, %fd19547;
	sub.f64 	%fd20659, %fd20657, %fd20658;
	ld.local.v2.f64 	{%fd20660, %fd20661}, [%rd5+10496];
	mul.f64 	%fd20662, %fd20660, %fd19664;
	sub.f64 	%fd20663, %fd20659, %fd20662;
	mul.f64 	%fd20664, %fd20661, %fd19688;
	sub.f64 	%fd20665, %fd20663, %fd20664;
	ld.local.v2.f64 	{%fd20666, %fd20667}, [%rd5+10512];
	mul.f64 	%fd20668, %fd20666, %fd19721;
	sub.f64 	%fd20669, %fd20665, %fd20668;
	mul.f64 	%fd20670, %fd20667, %fd19793;
	sub.f64 	%fd20671, %fd20669, %fd20670;
	ld.local.v2.f64 	{%fd20672, %fd20673}, [%rd5+10528];
	mul.f64 	%fd20674, %fd20672, %fd20018;
	sub.f64 	%fd20675, %fd20671, %fd20674;
	mul.f64 	%fd20676, %fd20673, %fd20123;
	sub.f64 	%fd20677, %fd20675, %fd20676;
	ld.local.v2.f64 	{%fd20678, %fd20679}, [%rd5+10544];
	mul.f64 	%fd20680, %fd20678, %fd20289;
	sub.f64 	%fd20681, %fd20677, %fd20680;
	mul.f64 	%fd20682, %fd20679, %fd20370;
	sub.f64 	%fd20683, %fd20681, %fd20682;
	ld.local.v2.f64 	{%fd20684, %fd20685}, [%rd5+10560];
	mul.f64 	%fd20686, %fd20684, %fd20466;
	sub.f64 	%fd20687, %fd20683, %fd20686;
	mul.f64 	%fd20688, %fd20685, %fd20511;
	sub.f64 	%fd20689, %fd20687, %fd20688;
	ld.local.v2.f64 	{%fd20690, %fd20691}, [%rd5+10576];
	mul.f64 	%fd20692, %fd20690, %fd20547;
	sub.f64 	%fd20693, %fd20689, %fd20692;
	mul.f64 	%fd20694, %fd20691, %fd20631;
	sub.f64 	%fd20695, %fd20693, %fd20694;
	mul.f64 	%fd20696, %fd2254, %fd33085;
	sub.f64 	%fd20697, %fd32987, %fd20696;
	fma.rn.f64 	%fd20698, %fd2255, %fd32996, %fd20697;
	fma.rn.f64 	%fd20699, %fd2256, %fd33064, %fd20698;
	fma.rn.f64 	%fd20700, %fd2257, %fd33083, %fd20699;
	fma.rn.f64 	%fd20701, %fd2259, %fd33077, %fd20700;
	fma.rn.f64 	%fd20702, %fd2264, %fd33051, %fd20701;
	fma.rn.f64 	%fd20703, %fd2268, %fd33003, %fd20702;
	fma.rn.f64 	%fd20704, %fd2271, %fd33002, %fd20703;
	fma.rn.f64 	%fd20705, %fd2273, %fd33063, %fd20704;
	fma.rn.f64 	%fd20706, %fd2275, %fd33055, %fd20705;
	fma.rn.f64 	%fd20707, %fd2277, %fd19317, %fd20706;
	fma.rn.f64 	%fd20708, %fd2279, %fd33061, %fd20707;
	fma.rn.f64 	%fd20709, %fd2282, %fd19327, %fd20708;
	fma.rn.f64 	%fd20710, %fd2284, %fd19334, %fd20709;
	fma.rn.f64 	%fd20711, %fd2285, %fd19344, %fd20710;
	fma.rn.f64 	%fd20712, %fd2286, %fd19372, %fd20711;
	fma.rn.f64 	%fd20713, %fd2289, %fd19380, %fd20712;
	fma.rn.f64 	%fd20714, %fd2292, %fd19386, %fd20713;
	fma.rn.f64 	%fd20715, %fd2295, %fd33036, %fd20714;
	fma.rn.f64 	%fd20716, %fd2298, %fd33049, %fd20715;
	fma.rn.f64 	%fd20717, %fd2301, %fd19407, %fd20716;
	fma.rn.f64 	%fd20718, %fd2302, %fd19428, %fd20717;
	fma.rn.f64 	%fd20719, %fd2303, %fd19442, %fd20718;
	fma.rn.f64 	%fd20720, %fd2304, %fd33018, %fd20719;
	fma.rn.f64 	%fd20721, %fd2308, %fd19451, %fd20720;
	fma.rn.f64 	%fd20722, %fd2311, %fd33034, %fd20721;
	fma.rn.f64 	%fd20723, %fd2312, %fd19478, %fd20722;
	fma.rn.f64 	%fd20724, %fd2317, %fd19517, %fd20723;
	fma.rn.f64 	%fd20725, %fd2322, %fd19616, %fd20724;
	fma.rn.f64 	%fd20726, %fd2327, %fd19688, %fd20725;
	fma.rn.f64 	%fd20727, %fd2334, %fd19721, %fd20726;
	fma.rn.f64 	%fd20728, %fd2339, %fd19793, %fd20727;
	fma.rn.f64 	%fd20729, %fd2340, %fd20018, %fd20728;
	fma.rn.f64 	%fd20730, %fd2341, %fd20123, %fd20729;
	fma.rn.f64 	%fd20731, %fd2342, %fd20289, %fd20730;
	fma.rn.f64 	%fd20732, %fd2346, %fd20370, %fd20731;
	fma.rn.f64 	%fd20733, %fd2347, %fd20466, %fd20732;
	fma.rn.f64 	%fd20734, %fd2348, %fd20511, %fd20733;
	fma.rn.f64 	%fd20735, %fd2349, %fd20547, %fd20734;
	fma.rn.f64 	%fd20736, %fd2350, %fd20631, %fd20735;
	fma.rn.f64 	%fd20737, %fd2351, %fd20695, %fd20736;
	fma.rn.f64 	%fd20738, %fd2356, %fd33003, %fd32986;
	fma.rn.f64 	%fd20739, %fd2357, %fd33055, %fd20738;
	fma.rn.f64 	%fd20740, %fd2358, %fd19380, %fd20739;
	fma.rn.f64 	%fd20741, %fd2359, %fd33036, %fd20740;
	fma.rn.f64 	%fd20742, %fd2360, %fd33049, %fd20741;
	fma.rn.f64 	%fd20743, %fd2361, %fd33044, %fd20742;
	fma.rn.f64 	%fd20744, %fd2362, %fd33018, %fd20743;
	fma.rn.f64 	%fd20745, %fd2363, %fd33034, %fd20744;
	fma.rn.f64 	%fd20746, %fd2364, %fd19478, %fd20745;
	fma.rn.f64 	%fd20747, %fd2365, %fd19517, %fd20746;
	fma.rn.f64 	%fd20748, %fd2366, %fd19616, %fd20747;
	fma.rn.f64 	%fd20749, %fd2368, %fd19688, %fd20748;
	fma.rn.f64 	%fd20750, %fd2369, %fd19721, %fd20749;
	fma.rn.f64 	%fd20751, %fd2370, %fd19793, %fd20750;
	fma.rn.f64 	%fd20752, %fd2377, %fd20018, %fd20751;
	fma.rn.f64 	%fd20753, %fd2378, %fd20123, %fd20752;
	fma.rn.f64 	%fd20754, %fd2379, %fd20289, %fd20753;
	fma.rn.f64 	%fd20755, %fd2380, %fd20370, %fd20754;
	fma.rn.f64 	%fd20756, %fd2383, %fd20466, %fd20755;
	fma.rn.f64 	%fd20757, %fd2384, %fd20511, %fd20756;
	fma.rn.f64 	%fd20758, %fd2385, %fd20547, %fd20757;
	fma.rn.f64 	%fd20759, %fd2386, %fd20631, %fd20758;
	fma.rn.f64 	%fd20760, %fd2387, %fd20695, %fd20759;
	fma.rn.f64 	%fd20761, %fd2388, %fd20737, %fd20760;
	fma.rn.f64 	%fd20762, %fd2394, %fd32984, %fd32985;
	fma.rn.f64 	%fd20763, %fd2397, %fd33004, %fd20762;
	fma.rn.f64 	%fd20764, %fd2398, %fd33077, %fd20763;
	fma.rn.f64 	%fd20765, %fd2399, %fd33012, %fd20764;
	fma.rn.f64 	%fd20766, %fd2402, %fd33046, %fd20765;
	fma.rn.f64 	%fd20767, %fd2405, %fd33076, %fd20766;
	fma.rn.f64 	%fd20768, %fd2409, %fd33038, %fd20767;
	fma.rn.f64 	%fd20769, %fd2411, %fd33003, %fd20768;
	fma.rn.f64 	%fd20770, %fd2414, %fd33001, %fd20769;
	fma.rn.f64 	%fd20771, %fd2418, %fd33079, %fd20770;
	fma.rn.f64 	%fd20772, %fd2422, %fd33016, %fd20771;
	fma.rn.f64 	%fd20773, %fd2428, %fd33062, %fd20772;
	fma.rn.f64 	%fd20774, %fd2431, %fd19317, %fd20773;
	fma.rn.f64 	%fd20775, %fd2432, %fd33000, %fd20774;
	fma.rn.f64 	%fd20776, %fd2436, %fd32999, %fd20775;
	fma.rn.f64 	%fd20777, %fd2440, %fd33061, %fd20776;
	fma.rn.f64 	%fd20778, %fd2441, %fd19327, %fd20777;
	fma.rn.f64 	%fd20779, %fd2442, %fd19334, %fd20778;
	fma.rn.f64 	%fd20780, %fd2443, %fd19344, %fd20779;
	fma.rn.f64 	%fd20781, %fd2446, %fd19366, %fd20780;
	fma.rn.f64 	%fd20782, %fd2453, %fd19372, %fd20781;
	fma.rn.f64 	%fd20783, %fd2454, %fd19386, %fd20782;
	fma.rn.f64 	%fd20784, %fd2455, %fd33041, %fd20783;
	fma.rn.f64 	%fd20785, %fd2459, %fd33019, %fd20784;
	fma.rn.f64 	%fd20786, %fd2462, %fd33049, %fd20785;
	fma.rn.f64 	%fd20787, %fd2463, %fd33044, %fd20786;
	fma.rn.f64 	%fd20788, %fd2465, %fd19404, %fd20787;
	fma.rn.f64 	%fd20789, %fd2470, %fd19407, %fd20788;
	fma.rn.f64 	%fd20790, %fd2472, %fd19419, %fd20789;
	fma.rn.f64 	%fd20791, %fd2476, %fd19428, %fd20790;
	fma.rn.f64 	%fd20792, %fd2477, %fd19442, %fd20791;
	fma.rn.f64 	%fd20793, %fd2479, %fd33018, %fd20792;
	fma.rn.f64 	%fd20794, %fd2480, %fd19451, %fd20793;
	fma.rn.f64 	%fd20795, %fd2481, %fd19478, %fd20794;
	fma.rn.f64 	%fd20796, %fd2482, %fd19517, %fd20795;
	fma.rn.f64 	%fd20797, %fd2483, %fd19616, %fd20796;
	fma.rn.f64 	%fd20798, %fd2485, %fd19664, %fd20797;
	fma.rn.f64 	%fd20799, %fd2492, %fd19721, %fd20798;
	fma.rn.f64 	%fd20800, %fd2493, %fd19793, %fd20799;
	fma.rn.f64 	%fd20801, %fd2495, %fd20018, %fd20800;
	fma.rn.f64 	%fd20802, %fd2502, %fd20123, %fd20801;
	fma.rn.f64 	%fd20803, %fd2503, %fd20289, %fd20802;
	fma.rn.f64 	%fd20804, %fd2504, %fd20370, %fd20803;
	fma.rn.f64 	%fd20805, %fd2505, %fd20466, %fd20804;
	fma.rn.f64 	%fd20806, %fd2511, %fd20511, %fd20805;
	fma.rn.f64 	%fd20807, %fd2515, %fd20547, %fd20806;
	fma.rn.f64 	%fd20808, %fd2519, %fd20631, %fd20807;
	fma.rn.f64 	%fd20809, %fd2520, %fd20695, %fd20808;
	fma.rn.f64 	%fd20810, %fd2521, %fd20737, %fd20809;
	fma.rn.f64 	%fd20811, %fd2522, %fd20761, %fd20810;
	fma.rn.f64 	%fd20812, %fd2525, %fd33055, %fd32983;
	fma.rn.f64 	%fd20813, %fd2526, %fd33000, %fd20812;
	fma.rn.f64 	%fd20814, %fd2530, %fd33026, %fd20813;
	fma.rn.f64 	%fd20815, %fd2535, %fd33025, %fd20814;
	fma.rn.f64 	%fd20816, %fd2539, %fd33041, %fd20815;
	fma.rn.f64 	%fd20817, %fd2542, %fd33019, %fd20816;
	fma.rn.f64 	%fd20818, %fd2546, %fd33036, %fd20817;
	fma.rn.f64 	%fd20819, %fd2547, %fd33049, %fd20818;
	fma.rn.f64 	%fd20820, %fd2548, %fd33044, %fd20819;
	fma.rn.f64 	%fd20821, %fd2549, %fd33035, %fd20820;
	fma.rn.f64 	%fd20822, %fd2552, %fd33018, %fd20821;
	fma.rn.f64 	%fd20823, %fd2553, %fd33034, %fd20822;
	fma.rn.f64 	%fd20824, %fd2555, %fd19490, %fd20823;
	fma.rn.f64 	%fd20825, %fd2562, %fd19517, %fd20824;
	fma.rn.f64 	%fd20826, %fd2564, %fd19547, %fd20825;
	fma.rn.f64 	%fd20827, %fd2570, %fd19616, %fd20826;
	fma.rn.f64 	%fd20828, %fd2571, %fd19664, %fd20827;
	fma.rn.f64 	%fd20829, %fd2579, %fd19688, %fd20828;
	fma.rn.f64 	%fd20830, %fd2580, %fd19721, %fd20829;
	fma.rn.f64 	%fd20831, %fd2581, %fd19793, %fd20830;
	fma.rn.f64 	%fd20832, %fd2582, %fd20018, %fd20831;
	fma.rn.f64 	%fd20833, %fd2589, %fd20123, %fd20832;
	fma.rn.f64 	%fd20834, %fd2595, %fd20289, %fd20833;
	fma.rn.f64 	%fd20835, %fd2596, %fd20370, %fd20834;
	fma.rn.f64 	%fd20836, %fd2598, %fd20466, %fd20835;
	fma.rn.f64 	%fd20837, %fd2603, %fd20511, %fd20836;
	fma.rn.f64 	%fd20838, %fd2608, %fd20547, %fd20837;
	fma.rn.f64 	%fd20839, %fd2610, %fd20631, %fd20838;
	fma.rn.f64 	%fd20840, %fd2613, %fd20695, %fd20839;
	fma.rn.f64 	%fd20841, %fd2614, %fd20737, %fd20840;
	fma.rn.f64 	%fd20842, %fd2615, %fd20761, %fd20841;
	fma.rn.f64 	%fd20843, %fd2616, %fd20811, %fd20842;
	div.rn.f64 	%fd20844, %fd20843, %fd2617;
	st.local.f64 	[%rd6+1104], %fd20844;
	mul.f64 	%fd20845, %fd20844, %fd2524;
	sub.f64 	%fd20846, %fd20811, %fd20845;
	div.rn.f64 	%fd20847, %fd20846, %fd2523;
	st.local.f64 	[%rd6+1096], %fd20847;
	mul.f64 	%fd20848, %fd20847, %fd2390;
	sub.f64 	%fd20849, %fd20761, %fd20848;
	mul.f64 	%fd20850, %fd2391, %fd20844;
	sub.f64 	%fd20851, %fd20849, %fd20850;
	div.rn.f64 	%fd20852, %fd20851, %fd2389;
	st.local.f64 	[%rd6+1088], %fd20852;
	mul.f64 	%fd20853, %fd20852, %fd2353;
	sub.f64 	%fd20854, %fd20737, %fd20853;
	mul.f64 	%fd20855, %fd2354, %fd20847;
	sub.f64 	%fd20856, %fd20854, %fd20855;
	mul.f64 	%fd20857, %fd2355, %fd20844;
	sub.f64 	%fd20858, %fd20856, %fd20857;
	div.rn.f64 	%fd20859, %fd20858, %fd2352;
	st.local.f64 	[%rd6+1080], %fd20859;
	ld.local.v2.f64 	{%fd20860, %fd20861}, [%rd5+10592];
	mul.f64 	%fd20862, %fd20859, %fd20861;
	sub.f64 	%fd20863, %fd20695, %fd20862;
	ld.local.v2.f64 	{%fd20864, %fd20865}, [%rd5+10608];
	mul.f64 	%fd20866, %fd20864, %fd20852;
	sub.f64 	%fd20867, %fd20863, %fd20866;
	mul.f64 	%fd20868, %fd20865, %fd20847;
	sub.f64 	%fd20869, %fd20867, %fd20868;
	mul.f64 	%fd20871, %fd32412, %fd20844;
	sub.f64 	%fd20872, %fd20869, %fd20871;
	div.rn.f64 	%fd20873, %fd20872, %fd20860;
	st.local.f64 	[%rd6+1072], %fd20873;
	ld.local.f64 	%fd20874, [%rd5+10384];
	mul.f64 	%fd20875, %fd20873, %fd20874;
	sub.f64 	%fd20876, %fd20631, %fd20875;
	mul.f64 	%fd20877, %fd2611, %fd20859;
	sub.f64 	%fd20878, %fd20876, %fd20877;
	ld.local.f64 	%fd20879, [%rd5+10400];
	mul.f64 	%fd20880, %fd20879, %fd20852;
	sub.f64 	%fd20881, %fd20878, %fd20880;
	mul.f64 	%fd20882, %fd2612, %fd20847;
	sub.f64 	%fd20883, %fd20881, %fd20882;
	mul.f64 	%fd20884, %fd20632, %fd20844;
	sub.f64 	%fd20885, %fd20883, %fd20884;
	div.rn.f64 	%fd20886, %fd20885, %fd2609;
	st.local.f64 	[%rd6+1064], %fd20886;
	mul.f64 	%fd20887, %fd20886, %fd2238;
	sub.f64 	%fd20888, %fd20547, %fd20887;
	mul.f64 	%fd20889, %fd2239, %fd20873;
	sub.f64 	%fd20890, %fd20888, %fd20889;
	mul.f64 	%fd20891, %fd2240, %fd20859;
	sub.f64 	%fd20892, %fd20890, %fd20891;
	mul.f64 	%fd20893, %fd2516, %fd20852;
	sub.f64 	%fd20894, %fd20892, %fd20893;
	mul.f64 	%fd20895, %fd2517, %fd20847;
	sub.f64 	%fd20896, %fd20894, %fd20895;
	mul.f64 	%fd20897, %fd2518, %fd20844;
	sub.f64 	%fd20898, %fd20896, %fd20897;
	div.rn.f64 	%fd20899, %fd20898, %fd2237;
	st.local.f64 	[%rd6+1056], %fd20899;
	mul.f64 	%fd20900, %fd20899, %fd2604;
	sub.f64 	%fd20901, %fd20511, %fd20900;
	mul.f64 	%fd20902, %fd2512, %fd20886;
	sub.f64 	%fd20903, %fd20901, %fd20902;
	mul.f64 	%fd20904, %fd2605, %fd20873;
	sub.f64 	%fd20905, %fd20903, %fd20904;
	mul.f64 	%fd20906, %fd2513, %fd20859;
	sub.f64 	%fd20907, %fd20905, %fd20906;
	mul.f64 	%fd20908, %fd2606, %fd20852;
	sub.f64 	%fd20909, %fd20907, %fd20908;
	mul.f64 	%fd20910, %fd2514, %fd20847;
	sub.f64 	%fd20911, %fd20909, %fd20910;
	mul.f64 	%fd20912, %fd2607, %fd20844;
	sub.f64 	%fd20913, %fd20911, %fd20912;
	div.rn.f64 	%fd20914, %fd20913, %fd2510;
	st.local.f64 	[%rd6+1048], %fd20914;
	mul.f64 	%fd20915, %fd20914, %fd2506;
	sub.f64 	%fd20916, %fd20466, %fd20915;
	mul.f64 	%fd20917, %fd2599, %fd20899;
	sub.f64 	%fd20918, %fd20916, %fd20917;
	mul.f64 	%fd20919, %fd2507, %fd20886;
	sub.f64 	%fd20920, %fd20918, %fd20919;
	mul.f64 	%fd20921, %fd2600, %fd20873;
	sub.f64 	%fd20922, %fd20920, %fd20921;
	mul.f64 	%fd20923, %fd2508, %fd20859;
	sub.f64 	%fd20924, %fd20922, %fd20923;
	mul.f64 	%fd20925, %fd2601, %fd20852;
	sub.f64 	%fd20926, %fd20924, %fd20925;
	mul.f64 	%fd20927, %fd2509, %fd20847;
	sub.f64 	%fd20928, %fd20926, %fd20927;
	mul.f64 	%fd20929, %fd2602, %fd20844;
	sub.f64 	%fd20930, %fd20928, %fd20929;
	div.rn.f64 	%fd20931, %fd20930, %fd2597;
	st.local.f64 	[%rd6+1040], %fd20931;
	mul.f64 	%fd20932, %fd20931, %fd2227;
	sub.f64 	%fd20933, %fd20370, %fd20932;
	mul.f64 	%fd20934, %fd2228, %fd20914;
	sub.f64 	%fd20935, %fd20933, %fd20934;
	mul.f64 	%fd20936, %fd2229, %fd20899;
	sub.f64 	%fd20937, %fd20935, %fd20936;
	mul.f64 	%fd20938, %fd2230, %fd20886;
	sub.f64 	%fd20939, %fd20937, %fd20938;
	mul.f64 	%fd20940, %fd2231, %fd20873;
	sub.f64 	%fd20941, %fd20939, %fd20940;
	mul.f64 	%fd20942, %fd2381, %fd20859;
	sub.f64 	%fd20943, %fd20941, %fd20942;
	mul.f64 	%fd20944, %fd2382, %fd20852;
	sub.f64 	%fd20945, %fd20943, %fd20944;
	mul.f64 	%fd20946, %fd2232, %fd20847;
	sub.f64 	%fd20947, %fd20945, %fd20946;
	mul.f64 	%fd20948, %fd2233, %fd20844;
	sub.f64 	%fd20949, %fd20947, %fd20948;
	div.rn.f64 	%fd20950, %fd20949, %fd2226;
	st.local.f64 	[%rd6+1032], %fd20950;
	mul.f64 	%fd20951, %fd20950, %fd2214;
	sub.f64 	%fd20952, %fd20289, %fd20951;
	mul.f64 	%fd20953, %fd2215, %fd20931;
	sub.f64 	%fd20954, %fd20952, %fd20953;
	mul.f64 	%fd20955, %fd2216, %fd20914;
	sub.f64 	%fd20956, %fd20954, %fd20955;
	mul.f64 	%fd20957, %fd2217, %fd20899;
	sub.f64 	%fd20958, %fd20956, %fd20957;
	mul.f64 	%fd20959, %fd2218, %fd20886;
	sub.f64 	%fd20960, %fd20958, %fd20959;
	mul.f64 	%fd20961, %fd2343, %fd20873;
	sub.f64 	%fd20962, %fd20960, %fd20961;
	mul.f64 	%fd20963, %fd2344, %fd20859;
	sub.f64 	%fd20964, %fd20962, %fd20963;
	mul.f64 	%fd20965, %fd2219, %fd20852;
	sub.f64 	%fd20966, %fd20964, %fd20965;
	mul.f64 	%fd20967, %fd2220, %fd20847;
	sub.f64 	%fd20968, %fd20966, %fd20967;
	mul.f64 	%fd20969, %fd2345, %fd20844;
	sub.f64 	%fd20970, %fd20968, %fd20969;
	div.rn.f64 	%fd20971, %fd20970, %fd2213;
	st.local.f64 	[%rd6+1024], %fd20971;
	ld.local.f64 	%fd20972, [%rd5+8576];
	mul.f64 	%fd20973, %fd20971, %fd20972;
	sub.f64 	%fd20974, %fd20123, %fd20973;
	mul.f64 	%fd20975, %fd2590, %fd20950;
	sub.f64 	%fd20976, %fd20974, %fd20975;
	ld.local.f64 	%fd20977, [%rd5+8592];
	mul.f64 	%fd20978, %fd20977, %fd20931;
	sub.f64 	%fd20979, %fd20976, %fd20978;
	mul.f64 	%fd20980, %fd2591, %fd20914;
	sub.f64 	%fd20981, %fd20979, %fd20980;
	ld.local.f64 	%fd20982, [%rd5+8608];
	mul.f64 	%fd20983, %fd20982, %fd20899;
	sub.f64 	%fd20984, %fd20981, %fd20983;
	mul.f64 	%fd20985, %fd2592, %fd20886;
	sub.f64 	%fd20986, %fd20984, %fd20985;
	ld.local.f64 	%fd20987, [%rd5+8624];
	mul.f64 	%fd20988, %fd20987, %fd20873;
	sub.f64 	%fd20989, %fd20986, %fd20988;
	mul.f64 	%fd20990, %fd2593, %fd20859;
	sub.f64 	%fd20991, %fd20989, %fd20990;
	ld.local.f64 	%fd20992, [%rd5+8640];
	mul.f64 	%fd20993, %fd20992, %fd20852;
	sub.f64 	%fd20994, %fd20991, %fd20993;
	mul.f64 	%fd20995, %fd2594, %fd20847;
	sub.f64 	%fd20996, %fd20994, %fd20995;
	mul.f64 	%fd20997, %fd20124, %fd20844;
	sub.f64 	%fd20998, %fd20996, %fd20997;
	div.rn.f64 	%fd20999, %fd20998, %fd2252;
	st.local.f64 	[%rd6+1016], %fd20999;
	mul.f64 	%fd21000, %fd20999, %fd2583;
	sub.f64 	%fd21001, %fd20018, %fd21000;
	mul.f64 	%fd21002, %fd2496, %fd20971;
	sub.f64 	%fd21003, %fd21001, %fd21002;
	mul.f64 	%fd21004, %fd2584, %fd20950;
	sub.f64 	%fd21005, %fd21003, %fd21004;
	mul.f64 	%fd21006, %fd2497, %fd20931;
	sub.f64 	%fd21007, %fd21005, %fd21006;
	mul.f64 	%fd21008, %fd2585, %fd20914;
	sub.f64 	%fd21009, %fd21007, %fd21008;
	mul.f64 	%fd21010, %fd2498, %fd20899;
	sub.f64 	%fd21011, %fd21009, %fd21010;
	mul.f64 	%fd21012, %fd2586, %fd20886;
	sub.f64 	%fd21013, %fd21011, %fd21012;
	mul.f64 	%fd21014, %fd2499, %fd20873;
	sub.f64 	%fd21015, %fd21013, %fd21014;
	mul.f64 	%fd21016, %fd2587, %fd20859;
	sub.f64 	%fd21017, %fd21015, %fd21016;
	mul.f64 	%fd21018, %fd2500, %fd20852;
	sub.f64 	%fd21019, %fd21017, %fd21018;
	mul.f64 	%fd21020, %fd2588, %fd20847;
	sub.f64 	%fd21021, %fd21019, %fd21020;
	mul.f64 	%fd21022, %fd2501, %fd20844;
	sub.f64 	%fd21023, %fd21021, %fd21022;
	div.rn.f64 	%fd21024, %fd21023, %fd2494;
	st.local.f64 	[%rd6+1008], %fd21024;
	mul.f64 	%fd21025, %fd21024, %fd2372;
	sub.f64 	%fd21026, %fd19793, %fd21025;
	mul.f64 	%fd21027, %fd2222, %fd20999;
	sub.f64 	%fd21028, %fd21026, %fd21027;
	mul.f64 	%fd21029, %fd2223, %fd20971;
	sub.f64 	%fd21030, %fd21028, %fd21029;
	mul.f64 	%fd21031, %fd2152, %fd20950;
	sub.f64 	%fd21032, %fd21030, %fd21031;
	mul.f64 	%fd21033, %fd2153, %fd20931;
	sub.f64 	%fd21034, %fd21032, %fd21033;
	mul.f64 	%fd21035, %fd2154, %fd20914;
	sub.f64 	%fd21036, %fd21034, %fd21035;
	mul.f64 	%fd21037, %fd2155, %fd20899;
	sub.f64 	%fd21038, %fd21036, %fd21037;
	mul.f64 	%fd21039, %fd2373, %fd20886;
	sub.f64 	%fd21040, %fd21038, %fd21039;
	mul.f64 	%fd21041, %fd2374, %fd20873;
	sub.f64 	%fd21042, %fd21040, %fd21041;
	mul.f64 	%fd21043, %fd2224, %fd20859;
	sub.f64 	%fd21044, %fd21042, %fd21043;
	mul.f64 	%fd21045, %fd2225, %fd20852;
	sub.f64 	%fd21046, %fd21044, %fd21045;
	mul.f64 	%fd21047, %fd2375, %fd20847;
	sub.f64 	%fd21048, %fd21046, %fd21047;
	mul.f64 	%fd21049, %fd2376, %fd20844;
	sub.f64 	%fd21050, %fd21048, %fd21049;
	div.rn.f64 	%fd21051, %fd21050, %fd2371;
	st.local.f64 	[%rd6+1000], %fd21051;
	mul.f64 	%fd21052, %fd21051, %fd2333;
	sub.f64 	%fd21053, %fd19721, %fd21052;
	mul.f64 	%fd21054, %fd2147, %fd21024;
	sub.f64 	%fd21055, %fd21053, %fd21054;
	mul.f64 	%fd21056, %fd2148, %fd20999;
	sub.f64 	%fd21057, %fd21055, %fd21056;
	mul.f64 	%fd21058, %fd2335, %fd20971;
	sub.f64 	%fd21059, %fd21057, %fd21058;
	mul.f64 	%fd21060, %fd2336, %fd20950;
	sub.f64 	%fd21061, %fd21059, %fd21060;
	mul.f64 	%fd21062, %fd2211, %fd20931;
	sub.f64 	%fd21063, %fd21061, %fd21062;
	mul.f64 	%fd21064, %fd2212, %fd20914;
	sub.f64 	%fd21065, %fd21063, %fd21064;
	mul.f64 	%fd21066, %fd2146, %fd20899;
	sub.f64 	%fd21067, %fd21065, %fd21066;
	mul.f64 	%fd21068, %fd2149, %fd20886;
	sub.f64 	%fd21069, %fd21067, %fd21068;
	mul.f64 	%fd21070, %fd2150, %fd20859;
	sub.f64 	%fd21071, %fd21069, %fd21070;
	mul.f64 	%fd21072, %fd2151, %fd20852;
	sub.f64 	%fd21073, %fd21071, %fd21072;
	mul.f64 	%fd21074, %fd2337, %fd20847;
	sub.f64 	%fd21075, %fd21073, %fd21074;
	mul.f64 	%fd21076, %fd2338, %fd20844;
	sub.f64 	%fd21077, %fd21075, %fd21076;
	div.rn.f64 	%fd21078, %fd21077, %fd2332;
	st.local.f64 	[%rd6+992], %fd21078;
	mul.f64 	%fd21079, %fd21078, %fd2142;
	sub.f64 	%fd21080, %fd19688, %fd21079;
	mul.f64 	%fd21081, %fd2143, %fd21051;
	sub.f64 	%fd21082, %fd21080, %fd21081;
	mul.f64 	%fd21083, %fd2328, %fd21024;
	sub.f64 	%fd21084, %fd21082, %fd21083;
	mul.f64 	%fd21085, %fd2329, %fd20999;
	sub.f64 	%fd21086, %fd21084, %fd21085;
	mul.f64 	%fd21087, %fd2207, %fd20971;
	sub.f64 	%fd21088, %fd21086, %fd21087;
	mul.f64 	%fd21089, %fd2208, %fd20950;
	sub.f64 	%fd21090, %fd21088, %fd21089;
	mul.f64 	%fd21091, %fd2330, %fd20931;
	sub.f64 	%fd21092, %fd21090, %fd21091;
	mul.f64 	%fd21093, %fd2331, %fd20914;
	sub.f64 	%fd21094, %fd21092, %fd21093;
	mul.f64 	%fd21095, %fd2140, %fd20899;
	sub.f64 	%fd21096, %fd21094, %fd21095;
	mul.f64 	%fd21097, %fd2144, %fd20886;
	sub.f64 	%fd21098, %fd21096, %fd21097;
	mul.f64 	%fd21099, %fd2141, %fd20873;
	sub.f64 	%fd21100, %fd21098, %fd21099;
	mul.f64 	%fd21101, %fd2145, %fd20859;
	sub.f64 	%fd21102, %fd21100, %fd21101;
	mul.f64 	%fd21103, %fd2209, %fd20852;
	sub.f64 	%fd21104, %fd21102, %fd21103;
	mul.f64 	%fd21105, %fd2210, %fd20847;
	sub.f64 	%fd21106, %fd21104, %fd21105;
	mul.f64 	%fd21107, %fd2221, %fd20844;
	sub.f64 	%fd21108, %fd21106, %fd21107;
	div.rn.f64 	%fd21109, %fd21108, %fd2206;
	st.local.f64 	[%rd6+984], %fd21109;
	mul.f64 	%fd21110, %fd2572, %fd21078;
	sub.f64 	%fd21111, %fd19664, %fd21110;
	mul.f64 	%fd21112, %fd2486, %fd21051;
	sub.f64 	%fd21113, %fd21111, %fd21112;
	mul.f64 	%fd21114, %fd2573, %fd21024;
	sub.f64 	%fd21115, %fd21113, %fd21114;
	mul.f64 	%fd21116, %fd2487, %fd20999;
	sub.f64 	%fd21117, %fd21115, %fd21116;
	mul.f64 	%fd21118, %fd2574, %fd20971;
	sub.f64 	%fd21119, %fd21117, %fd21118;
	mul.f64 	%fd21120, %fd2488, %fd20950;
	sub.f64 	%fd21121, %fd21119, %fd21120;
	mul.f64 	%fd21122, %fd2575, %fd20931;
	sub.f64 	%fd21123, %fd21121, %fd21122;
	mul.f64 	%fd21124, %fd2489, %fd20914;
	sub.f64 	%fd21125, %fd21123, %fd21124;
	mul.f64 	%fd21126, %fd2576, %fd20886;
	sub.f64 	%fd21127, %fd21125, %fd21126;
	mul.f64 	%fd21128, %fd2490, %fd20859;
	sub.f64 	%fd21129, %fd21127, %fd21128;
	mul.f64 	%fd21130, %fd2577, %fd20852;
	sub.f64 	%fd21131, %fd21129, %fd21130;
	mul.f64 	%fd21132, %fd2491, %fd20847;
	sub.f64 	%fd21133, %fd21131, %fd21132;
	mul.f64 	%fd21134, %fd2578, %fd20844;
	sub.f64 	%fd21135, %fd21133, %fd21134;
	div.rn.f64 	%fd21136, %fd21135, %fd2484;
	st.local.f64 	[%rd6+976], %fd21136;
	mul.f64 	%fd21137, %fd2138, %fd21078;
	sub.f64 	%fd21138, %fd19616, %fd21137;
	mul.f64 	%fd21139, %fd2139, %fd21051;
	sub.f64 	%fd21140, %fd21138, %fd21139;
	mul.f64 	%fd21141, %fd2323, %fd21024;
	sub.f64 	%fd21142, %fd21140, %fd21141;
	mul.f64 	%fd21143, %fd2324, %fd20999;
	sub.f64 	%fd21144, %fd21142, %fd21143;
	mul.f64 	%fd21145, %fd2204, %fd20950;
	sub.f64 	%fd21146, %fd21144, %fd21145;
	mul.f64 	%fd21147, %fd2205, %fd20886;
	sub.f64 	%fd21148, %fd21146, %fd21147;
	mul.f64 	%fd21149, %fd2325, %fd20859;
	sub.f64 	%fd21150, %fd21148, %fd21149;
	mul.f64 	%fd21151, %fd2326, %fd20852;
	sub.f64 	%fd21152, %fd21150, %fd21151;
	mul.f64 	%fd21153, %fd2367, %fd20847;
	sub.f64 	%fd21154, %fd21152, %fd21153;
	div.rn.f64 	%fd21155, %fd21154, %fd2203;
	st.local.f64 	[%rd6+968], %fd21155;
	mul.f64 	%fd21156, %fd2565, %fd21136;
	sub.f64 	%fd21157, %fd19547, %fd21156;
	ld.local.f64 	%fd21158, [%rd5+6312];
	mul.f64 	%fd21159, %fd21158, %fd21078;
	sub.f64 	%fd21160, %fd21157, %fd21159;
	mul.f64 	%fd21161, %fd2566, %fd21024;
	sub.f64 	%fd21162, %fd21160, %fd21161;
	ld.local.f64 	%fd21163, [%rd5+6328];
	mul.f64 	%fd21164, %fd21163, %fd20999;
	sub.f64 	%fd21165, %fd21162, %fd21164;
	mul.f64 	%fd21166, %fd2567, %fd20971;
	sub.f64 	%fd21167, %fd21165, %fd21166;
	ld.local.f64 	%fd21168, [%rd5+6344];
	mul.f64 	%fd21169, %fd21168, %fd20931;
	sub.f64 	%fd21170, %fd21167, %fd21169;
	mul.f64 	%fd21171, %fd2568, %fd20886;
	sub.f64 	%fd21172, %fd21170, %fd21171;
	ld.local.f64 	%fd21173, [%rd5+6360];
	mul.f64 	%fd21174, %fd21173, %fd20859;
	sub.f64 	%fd21175, %fd21172, %fd21174;
	mul.f64 	%fd21176, %fd2569, %fd20852;
	sub.f64 	%fd21177, %fd21175, %fd21176;
	ld.local.f64 	%fd21178, [%rd5+6376];
	mul.f64 	%fd21179, %fd21178, %fd20847;
	sub.f64 	%fd21180, %fd21177, %fd21179;
	div.rn.f64 	%fd21181, %fd21180, %fd2563;
	st.local.f64 	[%rd6+960], %fd21181;
	mul.f64 	%fd21182, %fd2191, %fd21155;
	sub.f64 	%fd21183, %fd19517, %fd21182;
	mul.f64 	%fd21184, %fd2192, %fd21078;
	sub.f64 	%fd21185, %fd21183, %fd21184;
	mul.f64 	%fd21186, %fd2318, %fd21051;
	sub.f64 	%fd21187, %fd21185, %fd21186;
	mul.f64 	%fd21188, %fd2319, %fd21024;
	sub.f64 	%fd21189, %fd21187, %fd21188;
	mul.f64 	%fd21190, %fd2134, %fd20999;
	sub.f64 	%fd21191, %fd21189, %fd21190;
	mul.f64 	%fd21192, %fd2135, %fd20950;
	sub.f64 	%fd21193, %fd21191, %fd21192;
	mul.f64 	%fd21194, %fd2320, %fd20886;
	sub.f64 	%fd21195, %fd21193, %fd21194;
	mul.f64 	%fd21196, %fd2321, %fd20852;
	sub.f64 	%fd21197, %fd21195, %fd21196;
	mul.f64 	%fd21198, %fd2202, %fd20847;
	sub.f64 	%fd21199, %fd21197, %fd21198;
	div.rn.f64 	%fd21200, %fd21199, %fd2190;
	st.local.f64 	[%rd6+952], %fd21200;
	mul.f64 	%fd21201, %fd2556, %fd21109;
	sub.f64 	%fd21202, %fd19490, %fd21201;
	ld.local.f64 	%fd21203, [%rd5+5976];
	mul.f64 	%fd21204, %fd21203, %fd21051;
	sub.f64 	%fd21205, %fd21202, %fd21204;
	mul.f64 	%fd21206, %fd2131, %fd21024;
	sub.f64 	%fd21207, %fd21205, %fd21206;
	mul.f64 	%fd21208, %fd2133, %fd20999;
	sub.f64 	%fd21209, %fd21207, %fd21208;
	ld.local.f64 	%fd21210, [%rd5+6000];
	mul.f64 	%fd21211, %fd21210, %fd20971;
	sub.f64 	%fd21212, %fd21209, %fd21211;
	mul.f64 	%fd21213, %fd2557, %fd20950;
	sub.f64 	%fd21214, %fd21212, %fd21213;
	mul.f64 	%fd21215, %fd2558, %fd20914;
	sub.f64 	%fd21216, %fd21214, %fd21215;
	ld.local.f64 	%fd21217, [%rd5+6024];
	mul.f64 	%fd21218, %fd21217, %fd20899;
	sub.f64 	%fd21219, %fd21216, %fd21218;
	mul.f64 	%fd21220, %fd2559, %fd20873;
	sub.f64 	%fd21221, %fd21219, %fd21220;
	mul.f64 	%fd21222, %fd2560, %fd20859;
	sub.f64 	%fd21223, %fd21221, %fd21222;
	ld.local.f64 	%fd21224, [%rd5+6048];
	mul.f64 	%fd21225, %fd21224, %fd20847;
	sub.f64 	%fd21226, %fd21223, %fd21225;
	mul.f64 	%fd21227, %fd2561, %fd20844;
	sub.f64 	%fd21228, %fd21226, %fd21227;
	div.rn.f64 	%fd21229, %fd21228, %fd2554;
	st.local.f64 	[%rd6+944], %fd21229;
	mul.f64 	%fd21230, %fd2313, %fd21155;
	sub.f64 	%fd21231, %fd19478, %fd21230;
	mul.f64 	%fd21232, %fd2314, %fd21078;
	sub.f64 	%fd21233, %fd21231, %fd21232;
	mul.f64 	%fd21234, %fd2200, %fd21051;
	sub.f64 	%fd21235, %fd21233, %fd21234;
	mul.f64 	%fd21236, %fd2201, %fd21024;
	sub.f64 	%fd21237, %fd21235, %fd21236;
	mul.f64 	%fd21238, %fd2315, %fd20999;
	sub.f64 	%fd21239, %fd21237, %fd21238;
	mul.f64 	%fd21240, %fd2316, %fd20950;
	sub.f64 	%fd21241, %fd21239, %fd21240;
	mul.f64 	%fd21242, %fd2127, %fd20886;
	sub.f64 	%fd21243, %fd21241, %fd21242;
	mul.f64 	%fd21244, %fd2128, %fd20852;
	sub.f64 	%fd21245, %fd21243, %fd21244;
	mul.f64 	%fd21246, %fd2235, %fd20847;
	sub.f64 	%fd21247, %fd21245, %fd21246;
	div.rn.f64 	%fd21248, %fd21247, %fd2199;
	st.local.f64 	[%rd6+936], %fd21248;
	ld.local.f64 	%fd21249, [%rd5+5720];
	mul.f64 	%fd21250, %fd21249, %fd21109;
	sub.f64 	%fd21251, %fd33034, %fd21250;
	mul.f64 	%fd21252, %fd2132, %fd20999;
	sub.f64 	%fd21253, %fd21251, %fd21252;
	ld.local.f64 	%fd21254, [%rd5+5736];
	mul.f64 	%fd21255, %fd21254, %fd20971;
	sub.f64 	%fd21256, %fd21253, %fd21255;
	mul.f64 	%fd21257, %fd2253, %fd20914;
	sub.f64 	%fd21258, %fd21256, %fd21257;
	ld.local.f64 	%fd21259, [%rd5+5752];
	mul.f64 	%fd21260, %fd21259, %fd20873;
	sub.f64 	%fd21261, %fd21258, %fd21260;
	mul.f64 	%fd21262, %fd2189, %fd20859;
	sub.f64 	%fd21263, %fd21261, %fd21262;
	ld.local.f64 	%fd21264, [%rd5+5768];
	mul.f64 	%fd21265, %fd21264, %fd20844;
	sub.f64 	%fd21266, %fd21263, %fd21265;
	div.rn.f64 	%fd21267, %fd21266, %fd2184;
	st.local.f64 	[%rd6+928], %fd21267;
	mul.f64 	%fd21268, %fd2123, %fd21078;
	sub.f64 	%fd21269, %fd19451, %fd21268;
	mul.f64 	%fd21270, %fd2124, %fd21024;
	sub.f64 	%fd21271, %fd21269, %fd21270;
	mul.f64 	%fd21272, %fd2122, %fd20999;
	sub.f64 	%fd21273, %fd21271, %fd21272;
	mul.f64 	%fd21274, %fd2197, %fd20950;
	sub.f64 	%fd21275, %fd21273, %fd21274;
	mul.f64 	%fd21276, %fd2198, %fd20886;
	sub.f64 	%fd21277, %fd21275, %fd21276;
	mul.f64 	%fd21278, %fd2309, %fd20852;
	sub.f64 	%fd21279, %fd21277, %fd21278;
	mul.f64 	%fd21280, %fd2310, %fd20847;
	sub.f64 	%fd21281, %fd21279, %fd21280;
	div.rn.f64 	%fd21282, %fd21281, %fd2121;
	st.local.f64 	[%rd6+920], %fd21282;
	mul.f64 	%fd21283, %fd2305, %fd21024;
	sub.f64 	%fd21284, %fd33018, %fd21283;
	mul.f64 	%fd21285, %fd2306, %fd20999;
	sub.f64 	%fd21286, %fd21284, %fd21285;
	mul.f64 	%fd21287, %fd2195, %fd20950;
	sub.f64 	%fd21288, %fd21286, %fd21287;
	mul.f64 	%fd21289, %fd2196, %fd20899;
	sub.f64 	%fd21290, %fd21288, %fd21289;
	mul.f64 	%fd21291, %fd2307, %fd20852;
	sub.f64 	%fd21292, %fd21290, %fd21291;
	div.rn.f64 	%fd21293, %fd21292, %fd2236;
	st.local.f64 	[%rd6+912], %fd21293;
	mul.f64 	%fd21294, %fd2251, %fd21078;
	sub.f64 	%fd21295, %fd19442, %fd21294;
	ld.local.f64 	%fd21296, [%rd5+5528];
	mul.f64 	%fd21297, %fd21296, %fd21051;
	sub.f64 	%fd21298, %fd21295, %fd21297;
	mul.f64 	%fd21299, %fd2478, %fd21024;
	sub.f64 	%fd21300, %fd21298, %fd21299;
	ld.local.f64 	%fd21301, [%rd5+5544];
	mul.f64 	%fd21302, %fd21301, %fd20886;
	sub.f64 	%fd21303, %fd21300, %fd21302;
	ld.local.f64 	%fd21304, [%rd5+5552];
	mul.f64 	%fd21305, %fd21304, %fd20859;
	sub.f64 	%fd21306, %fd21303, %fd21305;
	mul.f64 	%fd21307, %fd2120, %fd20852;
	sub.f64 	%fd21308, %fd21306, %fd21307;
	ld.local.f64 	%fd21309, [%rd5+5568];
	mul.f64 	%fd21310, %fd21309, %fd20847;
	sub.f64 	%fd21311, %fd21308, %fd21310;
	div.rn.f64 	%fd21312, %fd21311, %fd19440;
	st.local.f64 	[%rd6+904], %fd21312;
	mul.f64 	%fd21313, %fd2129, %fd21267;
	sub.f64 	%fd21314, %fd33035, %fd21313;
	mul.f64 	%fd21315, %fd2130, %fd21109;
	sub.f64 	%fd21316, %fd21314, %fd21315;
	ld.local.f64 	%fd21317, [%rd5+5440];
	mul.f64 	%fd21318, %fd21317, %fd21024;
	sub.f64 	%fd21319, %fd21316, %fd21318;
	mul.f64 	%fd21320, %fd2550, %fd20971;
	sub.f64 	%fd21321, %fd21319, %fd21320;
	ld.local.f64 	%fd21322, [%rd5+5456];
	mul.f64 	%fd21323, %fd21322, %fd20873;
	sub.f64 	%fd21324, %fd21321, %fd21323;
	mul.f64 	%fd21325, %fd2551, %fd20847;
	sub.f64 	%fd21326, %fd21324, %fd21325;
	mul.f64 	%fd21327, %fd19429, %fd20844;
	sub.f64 	%fd21328, %fd21326, %fd21327;
	ld.local.f64 	%fd21329, [%rd5+5416];
	div.rn.f64 	%fd21330, %fd21328, %fd21329;
	st.local.f64 	[%rd6+896], %fd21330;
	ld.local.f64 	%fd21331, [%rd5+5360];
	mul.f64 	%fd21332, %fd21331, %fd21282;
	sub.f64 	%fd21333, %fd19428, %fd21332;
	mul.f64 	%fd21334, %fd2249, %fd21078;
	sub.f64 	%fd21335, %fd21333, %fd21334;
	ld.local.f64 	%fd21336, [%rd5+5376];
	mul.f64 	%fd21337, %fd21336, %fd21051;
	sub.f64 	%fd21338, %fd21335, %fd21337;
	mul.f64 	%fd21339, %fd2119, %fd21024;
	sub.f64 	%fd21340, %fd21338, %fd21339;
	ld.local.f64 	%fd21341, [%rd5+5392];
	mul.f64 	%fd21342, %fd21341, %fd20886;
	sub.f64 	%fd21343, %fd21340, %fd21342;
	mul.f64 	%fd21344, %fd2250, %fd20852;
	sub.f64 	%fd21345, %fd21343, %fd21344;
	mul.f64 	%fd21346, %fd2183, %fd20847;
	sub.f64 	%fd21347, %fd21345, %fd21346;
	div.rn.f64 	%fd21348, %fd21347, %fd2194;
	st.local.f64 	[%rd6+888], %fd21348;
	ld.local.f64 	%fd21349, [%rd5+5280];
	mul.f64 	%fd21350, %fd21349, %fd21078;
	sub.f64 	%fd21351, %fd19419, %fd21350;
	mul.f64 	%fd21352, %fd2473, %fd21051;
	sub.f64 	%fd21353, %fd21351, %fd21352;
	ld.local.f64 	%fd21354, [%rd5+5296];
	mul.f64 	%fd21355, %fd21354, %fd21024;
	sub.f64 	%fd21356, %fd21353, %fd21355;
	mul.f64 	%fd21357, %fd2474, %fd20886;
	sub.f64 	%fd21358, %fd21356, %fd21357;
	ld.local.f64 	%fd21359, [%rd5+5312];
	mul.f64 	%fd21360, %fd21359, %fd20852;
	sub.f64 	%fd21361, %fd21358, %fd21360;
	mul.f64 	%fd21362, %fd2475, %fd20847;
	sub.f64 	%fd21363, %fd21361, %fd21362;
	div.rn.f64 	%fd21364, %fd21363, %fd2471;
	st.local.f64 	[%rd6+880], %fd21364;
	ld.local.v2.f64 	{%fd21365, %fd21366}, [%rd5+5184];
	mul.f64 	%fd21367, %fd21366, %fd21078;
	sub.f64 	%fd21368, %fd19407, %fd21367;
	mul.f64 	%fd21369, %fd2182, %fd21051;
	sub.f64 	%fd21370, %fd21368, %fd21369;
	ld.local.f64 	%fd21371, [%rd5+5208];
	mul.f64 	%fd21372, %fd21371, %fd21024;
	sub.f64 	%fd21373, %fd21370, %fd21372;
	mul.f64 	%fd21374, %fd2248, %fd20886;
	sub.f64 	%fd21375, %fd21373, %fd21374;
	ld.local.f64 	%fd21376, [%rd5+5224];
	mul.f64 	%fd21377, %fd21376, %fd20852;
	sub.f64 	%fd21378, %fd21375, %fd21377;
	mul.f64 	%fd21379, %fd2234, %fd20847;
	sub.f64 	%fd21380, %fd21378, %fd21379;
	div.rn.f64 	%fd21381, %fd21380, %fd21365;
	st.local.f64 	[%rd6+872], %fd21381;
	ld.local.f64 	%fd21382, [%rd5+5096];
	mul.f64 	%fd21383, %fd21381, %fd21382;
	sub.f64 	%fd21384, %fd19404, %fd21383;
	mul.f64 	%fd21385, %fd2466, %fd21312;
	sub.f64 	%fd21386, %fd21384, %fd21385;
	ld.local.f64 	%fd21387, [%rd5+5112];
	mul.f64 	%fd21388, %fd21387, %fd21282;
	sub.f64 	%fd21389, %fd21386, %fd21388;
	mul.f64 	%fd21390, %fd2467, %fd21078;
	sub.f64 	%fd21391, %fd21389, %fd21390;
	ld.local.f64 	%fd21392, [%rd5+5128];
	mul.f64 	%fd21393, %fd21392, %fd21051;
	sub.f64 	%fd21394, %fd21391, %fd21393;
	mul.f64 	%fd21395, %fd2468, %fd21024;
	sub.f64 	%fd21396, %fd21394, %fd21395;
	ld.local.f64 	%fd21397, [%rd5+5144];
	mul.f64 	%fd21398, %fd21397, %fd20886;
	sub.f64 	%fd21399, %fd21396, %fd21398;
	mul.f64 	%fd21400, %fd2469, %fd20859;
	sub.f64 	%fd21401, %fd21399, %fd21400;
	ld.local.f64 	%fd21402, [%rd5+5160];
	mul.f64 	%fd21403, %fd21402, %fd20852;
	sub.f64 	%fd21404, %fd21401, %fd21403;
	mul.f64 	%fd21405, %fd2181, %fd20847;
	sub.f64 	%fd21406, %fd21404, %fd21405;
	div.rn.f64 	%fd21407, %fd21406, %fd2464;
	st.local.f64 	[%rd6+864], %fd21407;
	mul.f64 	%fd21408, %fd2180, %fd21078;
	sub.f64 	%fd21409, %fd33044, %fd21408;
	mul.f64 	%fd21410, %fd2117, %fd21024;
	sub.f64 	%fd21411, %fd21409, %fd21410;
	mul.f64 	%fd21412, %fd2118, %fd20852;
	sub.f64 	%fd21413, %fd21411, %fd21412;
	div.rn.f64 	%fd21414, %fd21413, %fd2179;
	st.local.f64 	[%rd6+856], %fd21414;
	mul.f64 	%fd21415, %fd2178, %fd21078;
	sub.f64 	%fd21416, %fd33049, %fd21415;
	mul.f64 	%fd21417, %fd2299, %fd21024;
	sub.f64 	%fd21418, %fd21416, %fd21417;
	mul.f64 	%fd21419, %fd2300, %fd20852;
	sub.f64 	%fd21420, %fd21418, %fd21419;
	div.rn.f64 	%fd21421, %fd21420, %fd2177;
	st.local.f64 	[%rd6+848], %fd21421;
	mul.f64 	%fd21422, %fd2176, %fd20971;
	sub.f64 	%fd21423, %fd33036, %fd21422;
	mul.f64 	%fd21424, %fd2296, %fd20950;
	sub.f64 	%fd21425, %fd21423, %fd21424;
	mul.f64 	%fd21426, %fd2297, %fd20899;
	sub.f64 	%fd21427, %fd21425, %fd21426;
	mul.f64 	%fd21428, %fd2187, %fd20859;
	sub.f64 	%fd21429, %fd21427, %fd21428;
	mul.f64 	%fd21430, %fd2188, %fd20844;
	sub.f64 	%fd21431, %fd21429, %fd21430;
	div.rn.f64 	%fd21432, %fd21431, %fd2175;
	st.local.f64 	[%rd6+840], %fd21432;
	mul.f64 	%fd21433, %fd2543, %fd21051;
	sub.f64 	%fd21434, %fd33019, %fd21433;
	mul.f64 	%fd21435, %fd2460, %fd21024;
	sub.f64 	%fd21436, %fd21434, %fd21435;
	mul.f64 	%fd21437, %fd2544, %fd20999;
	sub.f64 	%fd21438, %fd21436, %fd21437;
	mul.f64 	%fd21439, %fd2461, %fd20950;
	sub.f64 	%fd21440, %fd21438, %fd21439;
	mul.f64 	%fd21441, %fd2545, %fd20847;
	sub.f64 	%fd21442, %fd21440, %fd21441;
	div.rn.f64 	%fd21443, %fd21442, %fd2458;
	st.local.f64 	[%rd6+832], %fd21443;
	mul.f64 	%fd21444, %fd2456, %fd21078;
	sub.f64 	%fd21445, %fd33041, %fd21444;
	mul.f64 	%fd21446, %fd2540, %fd21024;
	sub.f64 	%fd21447, %fd21445, %fd21446;
	mul.f64 	%fd21448, %fd2457, %fd20999;
	sub.f64 	%fd21449, %fd21447, %fd21448;
	mul.f64 	%fd21450, %fd2541, %fd20950;
	sub.f64 	%fd21451, %fd21449, %fd21450;
	div.rn.f64 	%fd21452, %fd21451, %fd2294;
	st.local.f64 	[%rd6+824], %fd21452;
	ld.local.f64 	%fd21453, [%rd5+4808];
	mul.f64 	%fd21454, %fd21453, %fd21051;
	sub.f64 	%fd21455, %fd19386, %fd21454;
	mul.f64 	%fd21456, %fd2247, %fd21024;
	sub.f64 	%fd21457, %fd21455, %fd21456;
	ld.local.f64 	%fd21458, [%rd5+4824];
	mul.f64 	%fd21459, %fd21458, %fd20886;
	sub.f64 	%fd21460, %fd21457, %fd21459;
	mul.f64 	%fd21461, %fd2293, %fd20847;
	sub.f64 	%fd21462, %fd21460, %fd21461;
	div.rn.f64 	%fd21463, %fd21462, %fd2116;
	st.local.f64 	[%rd6+816], %fd21463;
	mul.f64 	%fd21464, %fd2288, %fd21432;
	sub.f64 	%fd21465, %fd19380, %fd21464;
	mul.f64 	%fd21466, %fd2169, %fd21293;
	sub.f64 	%fd21467, %fd21465, %fd21466;
	mul.f64 	%fd21468, %fd2170, %fd21267;
	sub.f64 	%fd21469, %fd21467, %fd21468;
	mul.f64 	%fd21470, %fd2290, %fd21200;
	sub.f64 	%fd21471, %fd21469, %fd21470;
	mul.f64 	%fd21472, %fd2291, %fd21109;
	sub.f64 	%fd21473, %fd21471, %fd21472;
	mul.f64 	%fd21474, %fd2171, %fd21024;
	sub.f64 	%fd21475, %fd21473, %fd21474;
	mul.f64 	%fd21476, %fd2112, %fd20971;
	sub.f64 	%fd21477, %fd21475, %fd21476;
	mul.f64 	%fd21478, %fd2172, %fd20931;
	sub.f64 	%fd21479, %fd21477, %fd21478;
	mul.f64 	%fd21480, %fd2115, %fd20859;
	sub.f64 	%fd21481, %fd21479, %fd21480;
	mul.f64 	%fd21482, %fd2173, %fd20852;
	sub.f64 	%fd21483, %fd21481, %fd21482;
	mul.f64 	%fd21484, %fd2174, %fd20844;
	sub.f64 	%fd21485, %fd21483, %fd21484;
	div.rn.f64 	%fd21486, %fd21485, %fd2287;
	st.local.f64 	[%rd6+808], %fd21486;
	ld.local.v2.f64 	{%fd21487, %fd21488}, [%rd5+4592];
	mul.f64 	%fd21489, %fd21487, %fd21432;
	sub.f64 	%fd21490, %fd19376, %fd21489;
	mul.f64 	%fd21491, %fd21488, %fd21330;
	sub.f64 	%fd21492, %fd21490, %fd21491;
	ld.local.v2.f64 	{%fd21493, %fd21494}, [%rd5+4608];
	mul.f64 	%fd21495, %fd21493, %fd21267;
	sub.f64 	%fd21496, %fd21492, %fd21495;
	mul.f64 	%fd21497, %fd21494, %fd21229;
	sub.f64 	%fd21498, %fd21496, %fd21497;
	ld.local.v2.f64 	{%fd21499, %fd21500}, [%rd5+4624];
	mul.f64 	%fd21501, %fd21499, %fd21109;
	sub.f64 	%fd21502, %fd21498, %fd21501;
	mul.f64 	%fd21503, %fd21500, %fd21024;
	sub.f64 	%fd21504, %fd21502, %fd21503;
	ld.local.v2.f64 	{%fd21505, %fd21506}, [%rd5+4640];
	mul.f64 	%fd21507, %fd21505, %fd20999;
	sub.f64 	%fd21508, %fd21504, %fd21507;
	mul.f64 	%fd21509, %fd21506, %fd20950;
	sub.f64 	%fd21510, %fd21508, %fd21509;
	ld.local.v2.f64 	{%fd21511, %fd21512}, [%rd5+4656];
	mul.f64 	%fd21513, %fd21511, %fd20899;
	sub.f64 	%fd21514, %fd21510, %fd21513;
	mul.f64 	%fd21515, %fd21512, %fd20873;
	sub.f64 	%fd21516, %fd21514, %fd21515;
	mul.f64 	%fd21517, %fd19377, %fd20844;
	sub.f64 	%fd21518, %fd21516, %fd21517;
	div.rn.f64 	%fd21519, %fd21518, %fd19374;
	st.local.f64 	[%rd6+800], %fd21519;
	ld.local.f64 	%fd21520, [%rd5+4528];
	mul.f64 	%fd21521, %fd21520, %fd21463;
	sub.f64 	%fd21522, %fd19372, %fd21521;
	mul.f64 	%fd21523, %fd2111, %fd21348;
	sub.f64 	%fd21524, %fd21522, %fd21523;
	ld.local.f64 	%fd21525, [%rd5+4544];
	mul.f64 	%fd21526, %fd21525, %fd21051;
	sub.f64 	%fd21527, %fd21524, %fd21526;
	mul.f64 	%fd21528, %fd2245, %fd21024;
	sub.f64 	%fd21529, %fd21527, %fd21528;
	ld.local.f64 	%fd21530, [%rd5+4560];
	mul.f64 	%fd21531, %fd21530, %fd20886;
	sub.f64 	%fd21532, %fd21529, %fd21531;
	mul.f64 	%fd21533, %fd2246, %fd20847;
	sub.f64 	%fd21534, %fd21532, %fd21533;
	div.rn.f64 	%fd21535, %fd21534, %fd2168;
	st.local.f64 	[%rd6+792], %fd21535;
	mul.f64 	%fd21536, %fd2536, %fd21414;
	sub.f64 	%fd21537, %fd33025, %fd21536;
	ld.local.f64 	%fd21538, [%rd5+4472];
	mul.f64 	%fd21539, %fd21538, %fd21181;
	sub.f64 	%fd21540, %fd21537, %fd21539;
	mul.f64 	%fd21541, %fd2537, %fd21078;
	sub.f64 	%fd21542, %fd21540, %fd21541;
	ld.local.f64 	%fd21543, [%rd5+4488];
	mul.f64 	%fd21544, %fd21543, %fd21024;
	sub.f64 	%fd21545, %fd21542, %fd21544;
	mul.f64 	%fd21546, %fd2538, %fd20999;
	sub.f64 	%fd21547, %fd21545, %fd21546;
	div.rn.f64 	%fd21548, %fd21547, %fd2534;
	st.local.f64 	[%rd6+784], %fd21548;
	mul.f64 	%fd21549, %fd21548, %fd2531;
	sub.f64 	%fd21550, %fd33026, %fd21549;
	mul.f64 	%fd21551, %fd2532, %fd21181;
	sub.f64 	%fd21552, %fd21550, %fd21551;
	ld.local.f64 	%fd21553, [%rd5+4416];
	mul.f64 	%fd21554, %fd21553, %fd21136;
	sub.f64 	%fd21555, %fd21552, %fd21554;
	mul.f64 	%fd21556, %fd2533, %fd21024;
	sub.f64 	%fd21557, %fd21555, %fd21556;
	mul.f64 	%fd21558, %fd2136, %fd20999;
	sub.f64 	%fd21559, %fd21557, %fd21558;
	mul.f64 	%fd21560, %fd2137, %fd20931;
	sub.f64 	%fd21561, %fd21559, %fd21560;
	ld.local.f64 	%fd21562, [%rd5+4448];
	mul.f64 	%fd21563, %fd21562, %fd20847;
	sub.f64 	%fd21564, %fd21561, %fd21563;
	div.rn.f64 	%fd21565, %fd21564, %fd2529;
	st.local.f64 	[%rd6+776], %fd21565;
	mul.f64 	%fd21566, %fd2445, %fd21414;
	sub.f64 	%fd21567, %fd19366, %fd21566;
	ld.local.f64 	%fd21568, [%rd5+4320];
	mul.f64 	%fd21569, %fd21568, %fd21407;
	sub.f64 	%fd21570, %fd21567, %fd21569;
	mul.f64 	%fd21571, %fd2447, %fd21381;
	sub.f64 	%fd21572, %fd21570, %fd21571;
	mul.f64 	%fd21573, %fd2448, %fd21364;
	sub.f64 	%fd21574, %fd21572, %fd21573;
	mul.f64 	%fd21575, %fd2449, %fd21312;
	sub.f64 	%fd21576, %fd21574, %fd21575;
	ld.local.f64 	%fd21577, [%rd5+4352];
	mul.f64 	%fd21578, %fd21577, %fd21078;
	sub.f64 	%fd21579, %fd21576, %fd21578;
	mul.f64 	%fd21580, %fd2450, %fd21051;
	sub.f64 	%fd21581, %fd21579, %fd21580;
	mul.f64 	%fd21582, %fd2451, %fd21024;
	sub.f64 	%fd21583, %fd21581, %fd21582;
	mul.f64 	%fd21584, %fd2452, %fd20886;
	sub.f64 	%fd21585, %fd21583, %fd21584;
	ld.local.f64 	%fd21586, [%rd5+4384];
	mul.f64 	%fd21587, %fd21586, %fd20847;
	sub.f64 	%fd21588, %fd21585, %fd21587;
	div.rn.f64 	%fd21589, %fd21588, %fd2444;
	st.local.f64 	[%rd6+768], %fd21589;
	ld.local.v2.f64 	{%fd21590, %fd21591}, [%rd5+4112];
	mul.f64 	%fd21592, %fd21589, %fd21591;
	sub.f64 	%fd21593, %fd19356, %fd21592;
	ld.local.v2.f64 	{%fd21594, %fd21595}, [%rd5+4128];
	mul.f64 	%fd21596, %fd21594, %fd21548;
	sub.f64 	%fd21597, %fd21593, %fd21596;
	mul.f64 	%fd21598, %fd21595, %fd21452;
	sub.f64 	%fd21599, %fd21597, %fd21598;
	ld.local.v2.f64 	{%fd21600, %fd21601}, [%rd5+4144];
	mul.f64 	%fd21602, %fd21600, %fd21421;
	sub.f64 	%fd21603, %fd21599, %fd21602;
	mul.f64 	%fd21604, %fd21601, %fd21414;
	sub.f64 	%fd21605, %fd21603, %fd21604;
	ld.local.v2.f64 	{%fd21606, %fd21607}, [%rd5+4160];
	mul.f64 	%fd21608, %fd21606, %fd21381;
	sub.f64 	%fd21609, %fd21605, %fd21608;
	mul.f64 	%fd21610, %fd21607, %fd21364;
	sub.f64 	%fd21611, %fd21609, %fd21610;
	ld.local.v2.f64 	{%fd21612, %fd21613}, [%rd5+4176];
	mul.f64 	%fd21614, %fd21612, %fd21312;
	sub.f64 	%fd21615, %fd21611, %fd21614;
	mul.f64 	%fd21616, %fd21613, %fd21200;
	sub.f64 	%fd21617, %fd21615, %fd21616;
	ld.local.v2.f64 	{%fd21618, %fd21619}, [%rd5+4192];
	mul.f64 	%fd21620, %fd21618, %fd21155;
	sub.f64 	%fd21621, %fd21617, %fd21620;
	mul.f64 	%fd21622, %fd21619, %fd21078;
	sub.f64 	%fd21623, %fd21621, %fd21622;
	ld.local.v2.f64 	{%fd21624, %fd21625}, [%rd5+4208];
	mul.f64 	%fd21626, %fd21624, %fd21051;
	sub.f64 	%fd21627, %fd21623, %fd21626;
	mul.f64 	%fd21628, %fd21625, %fd21024;
	sub.f64 	%fd21629, %fd21627, %fd21628;
	ld.local.v2.f64 	{%fd21630, %fd21631}, [%rd5+4224];
	mul.f64 	%fd21632, %fd21630, %fd20999;
	sub.f64 	%fd21633, %fd21629, %fd21632;
	mul.f64 	%fd21634, %fd21631, %fd20950;
	sub.f64 	%fd21635, %fd21633, %fd21634;
	ld.local.v2.f64 	{%fd21636, %fd21637}, [%rd5+4240];
	mul.f64 	%fd21638, %fd21636, %fd20931;
	sub.f64 	%fd21639, %fd21635, %fd21638;
	mul.f64 	%fd21640, %fd21637, %fd20886;
	sub.f64 	%fd21641, %fd21639, %fd21640;
	ld.local.v2.f64 	{%fd21642, %fd21643}, [%rd5+4256];
	mul.f64 	%fd21644, %fd21642, %fd20859;
	sub.f64 	%fd21645, %fd21641, %fd21644;
	mul.f64 	%fd21646, %fd21643, %fd20852;
	sub.f64 	%fd21647, %fd21645, %fd21646;
	mul.f64 	%fd21648, %fd19357, %fd20847;
	sub.f64 	%fd21649, %fd21647, %fd21648;
	div.rn.f64 	%fd21650, %fd21649, %fd21590;
	st.local.f64 	[%rd6+760], %fd21650;
	mul.f64 	%fd21651, %fd2108, %fd21051;
	sub.f64 	%fd21652, %fd19344, %fd21651;
	ld.local.f64 	%fd21653, [%rd5+4056];
	mul.f64 	%fd21654, %fd21653, %fd21024;
	sub.f64 	%fd21655, %fd21652, %fd21654;
	mul.f64 	%fd21656, %fd2244, %fd20886;
	sub.f64 	%fd21657, %fd21655, %fd21656;
	ld.local.f64 	%fd21658, [%rd5+4072];
	mul.f64 	%fd21659, %fd21658, %fd20847;
	sub.f64 	%fd21660, %fd21657, %fd21659;
	div.rn.f64 	%fd21661, %fd21660, %fd19342;
	st.local.f64 	[%rd6+752], %fd21661;
	ld.local.f64 	%fd21662, [%rd5+3984];
	mul.f64 	%fd21663, %fd21662, %fd21051;
	sub.f64 	%fd21664, %fd19334, %fd21663;
	mul.f64 	%fd21665, %fd2107, %fd21024;
	sub.f64 	%fd21666, %fd21664, %fd21665;
	ld.local.f64 	%fd21667, [%rd5+4000];
	mul.f64 	%fd21668, %fd21667, %fd20886;
	sub.f64 	%fd21669, %fd21666, %fd21668;
	mul.f64 	%fd21670, %fd2167, %fd20847;
	sub.f64 	%fd21671, %fd21669, %fd21670;
	div.rn.f64 	%fd21672, %fd21671, %fd2283;
	st.local.f64 	[%rd6+744], %fd21672;
	ld.local.f64 	%fd21673, [%rd5+3920];
	mul.f64 	%fd21674, %fd21673, %fd21078;
	sub.f64 	%fd21675, %fd19327, %fd21674;
	mul.f64 	%fd21676, %fd2166, %fd21024;
	sub.f64 	%fd21677, %fd21675, %fd21676;
	ld.local.f64 	%fd21678, [%rd5+3936];
	mul.f64 	%fd21679, %fd21678, %fd20886;
	sub.f64 	%fd21680, %fd21677, %fd21679;
	mul.f64 	%fd21681, %fd2243, %fd20859;
	sub.f64 	%fd21682, %fd21680, %fd21681;
	mul.f64 	%fd21683, %fd19328, %fd20847;
	sub.f64 	%fd21684, %fd21682, %fd21683;
	div.rn.f64 	%fd21685, %fd21684, %fd2193;
	st.local.f64 	[%rd6+736], %fd21685;
	mul.f64 	%fd21686, %fd2109, %fd21421;
	sub.f64 	%fd21687, %fd33061, %fd21686;
	mul.f64 	%fd21688, %fd2110, %fd21381;
	sub.f64 	%fd21689, %fd21687, %fd21688;
	mul.f64 	%fd21690, %fd2280, %fd21024;
	sub.f64 	%fd21691, %fd21689, %fd21690;
	mul.f64 	%fd21692, %fd2281, %fd20886;
	sub.f64 	%fd21693, %fd21691, %fd21692;
	mul.f64 	%fd21694, %fd2165, %fd20852;
	sub.f64 	%fd21695, %fd21693, %fd21694;
	ld.local.v2.f64 	{%fd21696, %fd21697}, [%rd5+3840];
	div.rn.f64 	%fd21698, %fd21695, %fd21697;
	st.local.f64 	[%rd6+728], %fd21698;
	ld.local.v2.f64 	{%fd21699, %fd21700}, [%rd5+3760];
	mul.f64 	%fd21701, %fd21699, %fd21519;
	sub.f64 	%fd21702, %fd19321, %fd21701;
	mul.f64 	%fd21703, %fd21700, %fd21432;
	sub.f64 	%fd21704, %fd21702, %fd21703;
	ld.local.v2.f64 	{%fd21705, %fd21706}, [%rd5+3776];
	mul.f64 	%fd21707, %fd21705, %fd21330;
	sub.f64 	%fd21708, %fd21704, %fd21707;
	mul.f64 	%fd21709, %fd21706, %fd21267;
	sub.f64 	%fd21710, %fd21708, %fd21709;
	ld.local.v2.f64 	{%fd21711, %fd21712}, [%rd5+3792];
	mul.f64 	%fd21713, %fd21711, %fd21229;
	sub.f64 	%fd21714, %fd21710, %fd21713;
	mul.f64 	%fd21715, %fd21712, %fd21109;
	sub.f64 	%fd21716, %fd21714, %fd21715;
	ld.local.v2.f64 	{%fd21717, %fd21718}, [%rd5+3808];
	mul.f64 	%fd21719, %fd21717, %fd20999;
	sub.f64 	%fd21720, %fd21716, %fd21719;
	mul.f64 	%fd21721, %fd21718, %fd20950;
	sub.f64 	%fd21722, %fd21720, %fd21721;
	ld.local.v2.f64 	{%fd21723, %fd21724}, [%rd5+3824];
	mul.f64 	%fd21725, %fd21723, %fd20899;
	sub.f64 	%fd21726, %fd21722, %fd21725;
	mul.f64 	%fd21727, %fd21724, %fd20873;
	sub.f64 	%fd21728, %fd21726, %fd21727;
	mul.f64 	%fd21729, %fd21696, %fd20844;
	sub.f64 	%fd21730, %fd21728, %fd21729;
	div.rn.f64 	%fd21731, %fd21730, %fd19319;
	st.local.f64 	[%rd6+720], %fd21731;
	mul.f64 	%fd21732, %fd2161, %fd21672;
	sub.f64 	%fd21733, %fd32999, %fd21732;
	mul.f64 	%fd21734, %fd2162, %fd21661;
	sub.f64 	%fd21735, %fd21733, %fd21734;
	ld.local.f64 	%fd21736, [%rd5+3680];
	mul.f64 	%fd21737, %fd21736, %fd21463;
	sub.f64 	%fd21738, %fd21735, %fd21737;
	mul.f64 	%fd21739, %fd2437, %fd21414;
	sub.f64 	%fd21740, %fd21738, %fd21739;
	mul.f64 	%fd21741, %fd2438, %fd21381;
	sub.f64 	%fd21742, %fd21740, %fd21741;
	ld.local.f64 	%fd21743, [%rd5+3704];
	mul.f64 	%fd21744, %fd21743, %fd21312;
	sub.f64 	%fd21745, %fd21742, %fd21744;
	mul.f64 	%fd21746, %fd2163, %fd21248;
	sub.f64 	%fd21747, %fd21745, %fd21746;
	mul.f64 	%fd21748, %fd2164, %fd21078;
	sub.f64 	%fd21749, %fd21747, %fd21748;
	ld.local.f64 	%fd21750, [%rd5+3728];
	mul.f64 	%fd21751, %fd21750, %fd21051;
	sub.f64 	%fd21752, %fd21749, %fd21751;
	mul.f64 	%fd21753, %fd2439, %fd21024;
	sub.f64 	%fd21754, %fd21752, %fd21753;
	ld.local.f64 	%fd21755, [%rd5+3656];
	div.rn.f64 	%fd21756, %fd21754, %fd21755;
	st.local.f64 	[%rd6+712], %fd21756;
	mul.f64 	%fd21757, %fd2160, %fd21452;
	sub.f64 	%fd21758, %fd33000, %fd21757;
	mul.f64 	%fd21759, %fd2527, %fd21421;
	sub.f64 	%fd21760, %fd21758, %fd21759;
	mul.f64 	%fd21761, %fd2433, %fd21078;
	sub.f64 	%fd21762, %fd21760, %fd21761;
	mul.f64 	%fd21763, %fd2434, %fd21024;
	sub.f64 	%fd21764, %fd21762, %fd21763;
	mul.f64 	%fd21765, %fd2528, %fd20999;
	sub.f64 	%fd21766, %fd21764, %fd21765;
	mul.f64 	%fd21767, %fd2435, %fd20847;
	sub.f64 	%fd21768, %fd21766, %fd21767;
	div.rn.f64 	%fd21769, %fd21768, %fd2159;
	st.local.f64 	[%rd6+704], %fd21769;
	mul.f64 	%fd21770, %fd2278, %fd21685;
	sub.f64 	%fd21771, %fd19317, %fd21770;
	ld.local.f64 	%fd21772, [%rd5+3568];
	mul.f64 	%fd21773, %fd21772, %fd21078;
	sub.f64 	%fd21774, %fd21771, %fd21773;
	mul.f64 	%fd21775, %fd2106, %fd21024;
	sub.f64 	%fd21776, %fd21774, %fd21775;
	ld.local.f64 	%fd21777, [%rd5+3584];
	mul.f64 	%fd21778, %fd21777, %fd20859;
	sub.f64 	%fd21779, %fd21776, %fd21778;
	mul.f64 	%fd21780, %fd2242, %fd20847;
	sub.f64 	%fd21781, %fd21779, %fd21780;
	ld.local.f64 	%fd21782, [%rd5+3552];
	div.rn.f64 	%fd21783, %fd21781, %fd21782;
	st.local.f64 	[%rd6+696], %fd21783;
	ld.local.v2.f64 	{%fd21784, %fd21785}, [%rd5+3488];
	mul.f64 	%fd21786, %fd21785, %fd21672;
	sub.f64 	%fd21787, %fd19311, %fd21786;
	ld.local.v2.f64 	{%fd21788, %fd21789}, [%rd5+3504];
	mul.f64 	%fd21790, %fd21788, %fd21051;
	sub.f64 	%fd21791, %fd21787, %fd21790;
	mul.f64 	%fd21792, %fd21789, %fd21024;
	sub.f64 	%fd21793, %fd21791, %fd21792;
	ld.local.v2.f64 	{%fd21794, %fd21795}, [%rd5+3520];
	mul.f64 	%fd21796, %fd21794, %fd20886;
	sub.f64 	%fd21797, %fd21793, %fd21796;
	mul.f64 	%fd21798, %fd21795, %fd20847;
	sub.f64 	%fd21799, %fd21797, %fd21798;
	div.rn.f64 	%fd21800, %fd21799, %fd21784;
	st.local.f64 	[%rd6+688], %fd21800;
	ld.local.v2.f64 	{%fd21801, %fd21802}, [%rd5+3424];
	mul.f64 	%fd21803, %fd21801, %fd21463;
	sub.f64 	%fd21804, %fd19305, %fd21803;
	mul.f64 	%fd21805, %fd21802, %fd21348;
	sub.f64 	%fd21806, %fd21804, %fd21805;
	ld.local.v2.f64 	{%fd21807, %fd21808}, [%rd5+3440];
	mul.f64 	%fd21809, %fd21807, %fd21051;
	sub.f64 	%fd21810, %fd21806, %fd21809;
	mul.f64 	%fd21811, %fd21808, %fd21024;
	sub.f64 	%fd21812, %fd21810, %fd21811;
	ld.local.v2.f64 	{%fd21813, %fd21814}, [%rd5+3456];
	mul.f64 	%fd21815, %fd21813, %fd20886;
	sub.f64 	%fd21816, %fd21812, %fd21815;
	mul.f64 	%fd21817, %fd21814, %fd20847;
	sub.f64 	%fd21818, %fd21816, %fd21817;
	div.rn.f64 	%fd21819, %fd21818, %fd19303;
	st.local.f64 	[%rd6+680], %fd21819;
	ld.local.v2.f64 	{%fd21820, %fd21821}, [%rd5+3376];
	mul.f64 	%fd21822, %fd21820, %fd21685;
	sub.f64 	%fd21823, %fd33074, %fd21822;
	mul.f64 	%fd21824, %fd21821, %fd21078;
	sub.f64 	%fd21825, %fd21823, %fd21824;
	ld.local.v2.f64 	{%fd21826, %fd21827}, [%rd5+3392];
	mul.f64 	%fd21828, %fd21826, %fd20859;
	sub.f64 	%fd21829, %fd21825, %fd21828;
	mul.f64 	%fd21830, %fd21827, %fd20847;
	sub.f64 	%fd21831, %fd21829, %fd21830;
	ld.local.f64 	%fd21832, [%rd5+3368];
	div.rn.f64 	%fd21833, %fd21831, %fd21832;
	st.local.f64 	[%rd6+672], %fd21833;
	mul.f64 	%fd21834, %fd2186, %fd20971;
	sub.f64 	%fd21835, %fd33055, %fd21834;
	mul.f64 	%fd21836, %fd2113, %fd20859;
	sub.f64 	%fd21837, %fd21835, %fd21836;
	mul.f64 	%fd21838, %fd2114, %fd20852;
	sub.f64 	%fd21839, %fd21837, %fd21838;
	mul.f64 	%fd21840, %fd2276, %fd20844;
	sub.f64 	%fd21841, %fd21839, %fd21840;
	div.rn.f64 	%fd21842, %fd21841, %fd2185;
	st.local.f64 	[%rd6+664], %fd21842;
	ld.local.f64 	%fd21843, [%rd5+3304];
	mul.f64 	%fd21844, %fd21843, %fd21312;
	sub.f64 	%fd21845, %fd33062, %fd21844;
	mul.f64 	%fd21846, %fd2429, %fd21024;
	sub.f64 	%fd21847, %fd21845, %fd21846;
	mul.f64 	%fd21848, %fd2430, %fd20847;
	sub.f64 	%fd21849, %fd21847, %fd21848;
	div.rn.f64 	%fd21850, %fd21849, %fd2427;
	st.local.f64 	[%rd6+656], %fd21850;
	mul.f64 	%fd21851, %fd2423, %fd21293;
	sub.f64 	%fd21852, %fd33016, %fd21851;
	ld.local.f64 	%fd21853, [%rd5+3256];
	mul.f64 	%fd21854, %fd21853, %fd21078;
	sub.f64 	%fd21855, %fd21852, %fd21854;
	mul.f64 	%fd21856, %fd2424, %fd21024;
	sub.f64 	%fd21857, %fd21855, %fd21856;
	mul.f64 	%fd21858, %fd2425, %fd20999;
	sub.f64 	%fd21859, %fd21857, %fd21858;
	mul.f64 	%fd21860, %fd2426, %fd20950;
	sub.f64 	%fd21861, %fd21859, %fd21860;
	ld.local.f64 	%fd21862, [%rd5+3288];
	mul.f64 	%fd21863, %fd21862, %fd20852;
	sub.f64 	%fd21864, %fd21861, %fd21863;
	div.rn.f64 	%fd21865, %fd21864, %fd2421;
	st.local.f64 	[%rd6+648], %fd21865;
	ld.local.v2.f64 	{%fd21866, %fd21867}, [%rd5+3184];
	mul.f64 	%fd21868, %fd21866, %fd21731;
	sub.f64 	%fd21869, %fd33072, %fd21868;
	mul.f64 	%fd21870, %fd21867, %fd21330;
	sub.f64 	%fd21871, %fd21869, %fd21870;
	ld.local.v2.f64 	{%fd21872, %fd21873}, [%rd5+3200];
	mul.f64 	%fd21874, %fd21872, %fd21267;
	sub.f64 	%fd21875, %fd21871, %fd21874;
	mul.f64 	%fd21876, %fd21873, %fd20999;
	sub.f64 	%fd21877, %fd21875, %fd21876;
	ld.local.v2.f64 	{%fd21878, %fd21879}, [%rd5+3216];
	mul.f64 	%fd21880, %fd21878, %fd20950;
	sub.f64 	%fd21881, %fd21877, %fd21880;
	mul.f64 	%fd21882, %fd21879, %fd20873;
	sub.f64 	%fd21883, %fd21881, %fd21882;
	ld.local.f64 	%fd21884, [%rd5+3232];
	mul.f64 	%fd21885, %fd21884, %fd20844;
	sub.f64 	%fd21886, %fd21883, %fd21885;
	ld.local.f64 	%fd21887, [%rd5+3176];
	div.rn.f64 	%fd21888, %fd21886, %fd21887;
	st.local.f64 	[%rd6+640], %fd21888;
	mul.f64 	%fd21889, %fd2419, %fd21463;
	sub.f64 	%fd21890, %fd33079, %fd21889;
	ld.local.f64 	%fd21891, [%rd5+3160];
	mul.f64 	%fd21892, %fd21891, %fd21024;
	sub.f64 	%fd21893, %fd21890, %fd21892;
	mul.f64 	%fd21894, %fd2420, %fd20847;
	sub.f64 	%fd21895, %fd21893, %fd21894;
	ld.local.f64 	%fd21896, [%rd5+3144];
	div.rn.f64 	%fd21897, %fd21895, %fd21896;
	st.local.f64 	[%rd6+632], %fd21897;
	mul.f64 	%fd21898, %fd2413, %fd21452;
	sub.f64 	%fd21899, %fd33001, %fd21898;
	ld.local.f64 	%fd21900, [%rd5+3104];
	mul.f64 	%fd21901, %fd21900, %fd21421;
	sub.f64 	%fd21902, %fd21899, %fd21901;
	mul.f64 	%fd21903, %fd2415, %fd21414;
	sub.f64 	%fd21904, %fd21902, %fd21903;
	mul.f64 	%fd21905, %fd2416, %fd21364;
	sub.f64 	%fd21906, %fd21904, %fd21905;
	ld.local.f64 	%fd21907, [%rd5+3128];
	mul.f64 	%fd21908, %fd21907, %fd21078;
	sub.f64 	%fd21909, %fd21906, %fd21908;
	mul.f64 	%fd21910, %fd2417, %fd21024;
	sub.f64 	%fd21911, %fd21909, %fd21910;
	div.rn.f64 	%fd21912, %fd21911, %fd2412;
	st.local.f64 	[%rd6+624], %fd21912;
	ld.local.f64 	%fd21913, [%rd5+3064];
	mul.f64 	%fd21914, %fd21913, %fd21155;
	sub.f64 	%fd21915, %fd33063, %fd21914;
	mul.f64 	%fd21916, %fd2274, %fd21024;
	sub.f64 	%fd21917, %fd21915, %fd21916;
	ld.local.f64 	%fd21918, [%rd5+3080];
	mul.f64 	%fd21919, %fd21918, %fd20859;
	sub.f64 	%fd21920, %fd21917, %fd21919;
	div.rn.f64 	%fd21921, %fd21920, %fd2272;
	st.local.f64 	[%rd6+616], %fd21921;
	mul.f64 	%fd21922, %fd2158, %fd21783;
	sub.f64 	%fd21923, %fd33002, %fd21922;
	ld.local.f64 	%fd21924, [%rd5+3032];
	mul.f64 	%fd21925, %fd21924, %fd21024;
	sub.f64 	%fd21926, %fd21923, %fd21925;
	mul.f64 	%fd21927, %fd2241, %fd20886;
	sub.f64 	%fd21928, %fd21926, %fd21927;
	ld.local.f64 	%fd21929, [%rd5+3048];
	mul.f64 	%fd21930, %fd21929, %fd20859;
	sub.f64 	%fd21931, %fd21928, %fd21930;
	ld.local.v2.f64 	{%fd21932, %fd21933}, [%rd5+3008];
	div.rn.f64 	%fd21934, %fd21931, %fd21933;
	st.local.f64 	[%rd6+608], %fd21934;
	ld.local.v2.f64 	{%fd21935, %fd21936}, [%rd5+2992];
	mul.f64 	%fd21937, %fd21936, %fd21181;
	sub.f64 	%fd21938, %fd33027, %fd21937;
	mul.f64 	%fd21939, %fd21932, %fd21024;
	sub.f64 	%fd21940, %fd21938, %fd21939;
	div.rn.f64 	%fd21941, %fd21940, %fd21935;
	st.local.f64 	[%rd6+600], %fd21941;
	ld.local.v2.f64 	{%fd21942, %fd21943}, [%rd5+2944];
	mul.f64 	%fd21944, %fd21943, %fd21248;
	sub.f64 	%fd21945, %fd33011, %fd21944;
	ld.local.v2.f64 	{%fd21946, %fd21947}, [%rd5+2960];
	mul.f64 	%fd21948, %fd21946, %fd21155;
	sub.f64 	%fd21949, %fd21945, %fd21948;
	mul.f64 	%fd21950, %fd21947, %fd21051;
	sub.f64 	%fd21951, %fd21949, %fd21950;
	ld.local.v2.f64 	{%fd21952, %fd21953}, [%rd5+2976];
	mul.f64 	%fd21954, %fd21952, %fd21024;
	sub.f64 	%fd21955, %fd21951, %fd21954;
	mul.f64 	%fd21956, %fd21953, %fd20847;
	sub.f64 	%fd21957, %fd21955, %fd21956;
	div.rn.f64 	%fd21958, %fd21957, %fd21942;
	st.local.f64 	[%rd6+592], %fd21958;
	mul.f64 	%fd21959, %fd2157, %fd21024;
	sub.f64 	%fd21960, %fd33003, %fd21959;
	mul.f64 	%fd21961, %fd2269, %fd20859;
	sub.f64 	%fd21962, %fd21960, %fd21961;
	mul.f64 	%fd21963, %fd2270, %fd20847;
	sub.f64 	%fd21964, %fd21962, %fd21963;
	div.rn.f64 	%fd21965, %fd21964, %fd2156;
	st.local.f64 	[%rd6+584], %fd21965;
	ld.local.v2.f64 	{%fd21966, %fd21967}, [%rd5+2880];
	mul.f64 	%fd21968, %fd21967, %fd21661;
	sub.f64 	%fd21969, %fd33066, %fd21968;
	ld.local.v2.f64 	{%fd21970, %fd21971}, [%rd5+2896];
	mul.f64 	%fd21972, %fd21970, %fd21024;
	sub.f64 	%fd21973, %fd21969, %fd21972;
	mul.f64 	%fd21974, %fd21971, %fd20847;
	sub.f64 	%fd21975, %fd21973, %fd21974;
	div.rn.f64 	%fd21976, %fd21975, %fd21966;
	st.local.f64 	[%rd6+576], %fd21976;
	mul.f64 	%fd21977, %fd2410, %fd21248;
	sub.f64 	%fd21978, %fd33038, %fd21977;
	mul.f64 	%fd21979, %fd2125, %fd21024;
	sub.f64 	%fd21980, %fd21978, %fd21979;
	mul.f64 	%fd21981, %fd2126, %fd20847;
	sub.f64 	%fd21982, %fd21980, %fd21981;
	ld.local.f64 	%fd21983, [%rd5+2848];
	div.rn.f64 	%fd21984, %fd21982, %fd21983;
	st.local.f64 	[%rd6+568], %fd21984;
	ld.local.v2.f64 	{%fd21985, %fd21986}, [%rd5+2816];
	mul.f64 	%fd21987, %fd21986, %fd21833;
	sub.f64 	%fd21988, %fd19301, %fd21987;
	ld.local.v2.f64 	{%fd21989, %fd21990}, [%rd5+2832];
	mul.f64 	%fd21991, %fd21989, %fd21783;
	sub.f64 	%fd21992, %fd21988, %fd21991;
	mul.f64 	%fd21993, %fd21990, %fd21024;
	sub.f64 	%fd21994, %fd21992, %fd21993;
	div.rn.f64 	%fd21995, %fd21994, %fd21985;
	st.local.f64 	[%rd6+560], %fd21995;
	mul.f64 	%fd21996, %fd2406, %fd21672;
	sub.f64 	%fd21997, %fd33076, %fd21996;
	mul.f64 	%fd21998, %fd2407, %fd21024;
	sub.f64 	%fd21999, %fd21997, %fd21998;
	mul.f64 	%fd22000, %fd2408, %fd20847;
	sub.f64 	%fd22001, %fd21999, %fd22000;
	ld.local.v2.f64 	{%fd22002, %fd22003}, [%rd5+2768];
	div.rn.f64 	%fd22004, %fd22001, %fd22003;
	st.local.f64 	[%rd6+552], %fd22004;
	ld.local.v2.f64 	{%fd22005, %fd22006}, [%rd5+2752];
	mul.f64 	%fd22007, %fd22005, %fd21535;
	sub.f64 	%fd22008, %fd33058, %fd22007;
	mul.f64 	%fd22009, %fd22006, %fd21024;
	sub.f64 	%fd22010, %fd22008, %fd22009;
	mul.f64 	%fd22011, %fd22002, %fd20847;
	sub.f64 	%fd22012, %fd22010, %fd22011;
	ld.local.v2.f64 	{%fd22013, %fd22014}, [%rd5+2736];
	div.rn.f64 	%fd22015, %fd22012, %fd22014;
	st.local.f64 	[%rd6+544], %fd22015;
	ld.local.v2.f64 	{%fd22016, %fd22017}, [%rd5+2720];
	mul.f64 	%fd22018, %fd22016, %fd21282;
	sub.f64 	%fd22019, %fd33050, %fd22018;
	mul.f64 	%fd22020, %fd22017, %fd21024;
	sub.f64 	%fd22021, %fd22019, %fd22020;
	mul.f64 	%fd22022, %fd22013, %fd20847;
	sub.f64 	%fd22023, %fd22021, %fd22022;
	ld.local.f64 	%fd22024, [%rd5+2712];
	div.rn.f64 	%fd22025, %fd22023, %fd22024;
	st.local.f64 	[%rd6+536], %fd22025;
	ld.local.f64 	%fd22026, [%rd5+2688];
	mul.f64 	%fd22027, %fd22026, %fd21381;
	sub.f64 	%fd22028, %fd33046, %fd22027;
	mul.f64 	%fd22029, %fd2403, %fd21024;
	sub.f64 	%fd22030, %fd22028, %fd22029;
	mul.f64 	%fd22031, %fd2404, %fd20847;
	sub.f64 	%fd22032, %fd22030, %fd22031;
	div.rn.f64 	%fd22033, %fd22032, %fd2401;
	st.local.f64 	[%rd6+528], %fd22033;
	ld.local.f64 	%fd22034, [%rd5+2656];
	mul.f64 	%fd22035, %fd22034, %fd21293;
	sub.f64 	%fd22036, %fd33012, %fd22035;
	mul.f64 	%fd22037, %fd2400, %fd21024;
	sub.f64 	%fd22038, %fd22036, %fd22037;
	ld.local.f64 	%fd22039, [%rd5+2672];
	mul.f64 	%fd22040, %fd22039, %fd20899;
	sub.f64 	%fd22041, %fd22038, %fd22040;
	div.rn.f64 	%fd22042, %fd22041, %fd2267;
	st.local.f64 	[%rd6+520], %fd22042;
	mul.f64 	%fd22043, %fd2265, %fd21312;
	sub.f64 	%fd22044, %fd33051, %fd22043;
	ld.local.f64 	%fd22045, [%rd5+2632];
	mul.f64 	%fd22046, %fd22045, %fd21024;
	sub.f64 	%fd22047, %fd22044, %fd22046;
	mul.f64 	%fd22048, %fd2266, %fd20859;
	sub.f64 	%fd22049, %fd22047, %fd22048;
	div.rn.f64 	%fd22050, %fd22049, %fd2263;
	st.local.f64 	[%rd6+512], %fd22050;
	ld.local.v2.f64 	{%fd22051, %fd22052}, [%rd5+2592];
	mul.f64 	%fd22053, %fd22051, %fd21155;
	sub.f64 	%fd22054, %fd33022, %fd22053;
	mul.f64 	%fd22055, %fd22052, %fd21024;
	sub.f64 	%fd22056, %fd22054, %fd22055;
	ld.local.f64 	%fd22057, [%rd5+2608];
	mul.f64 	%fd22058, %fd22057, %fd20847;
	sub.f64 	%fd22059, %fd22056, %fd22058;
	ld.local.f64 	%fd22060, [%rd5+2584];
	div.rn.f64 	%fd22061, %fd22059, %fd22060;
	st.local.f64 	[%rd6+504], %fd22061;
	mul.f64 	%fd22062, %fd2260, %fd21672;
	sub.f64 	%fd22063, %fd33077, %fd22062;
	mul.f64 	%fd22064, %fd2261, %fd21024;
	sub.f64 	%fd22065, %fd22063, %fd22064;
	mul.f64 	%fd22066, %fd2262, %fd20886;
	sub.f64 	%fd22067, %fd22065, %fd22066;
	div.rn.f64 	%fd22068, %fd22067, %fd2258;
	st.local.f64 	[%rd6+496], %fd22068;
	ld.local.v2.f64 	{%fd22069, %fd22070}, [%rd5+2528];
	mul.f64 	%fd22071, %fd22069, %fd21995;
	sub.f64 	%fd22072, %fd33081, %fd22071;
	mul.f64 	%fd22073, %fd22070, %fd21783;
	sub.f64 	%fd22074, %fd22072, %fd22073;
	ld.local.f64 	%fd22075, [%rd5+2544];
	mul.f64 	%fd22076, %fd22075, %fd21024;
	sub.f64 	%fd22077, %fd22074, %fd22076;
	ld.local.v2.f64 	{%fd22078, %fd22079}, [%rd5+2512];
	div.rn.f64 	%fd22080, %fd22077, %fd22079;
	st.local.f64 	[%rd6+488], %fd22080;
	ld.local.v2.f64 	{%fd22081, %fd22082}, [%rd5+2480];
	mul.f64 	%fd22083, %fd22082, %fd21685;
	sub.f64 	%fd22084, %fd19298, %fd22083;
	ld.local.v2.f64 	{%fd22085, %fd22086}, [%rd5+2496];
	mul.f64 	%fd22087, %fd22085, %fd21181;
	sub.f64 	%fd22088, %fd22084, %fd22087;
	mul.f64 	%fd22089, %fd22086, %fd20886;
	sub.f64 	%fd22090, %fd22088, %fd22089;
	mul.f64 	%fd22091, %fd22078, %fd20859;
	sub.f64 	%fd22092, %fd22090, %fd22091;
	div.rn.f64 	%fd22093, %fd22092, %fd22081;
	st.local.f64 	[%rd6+480], %fd22093;
	ld.local.v2.f64 	{%fd22094, %fd22095}, [%rd5+2448];
	mul.f64 	%fd22096, %fd22095, %fd20886;
	sub.f64 	%fd22097, %fd33083, %fd22096;
	mul.f64 	%fd22098, %fd19295, %fd20859;
	sub.f64 	%fd22099, %fd22097, %fd22098;
	div.rn.f64 	%fd22100, %fd22099, %fd22094;
	st.local.f64 	[%rd6+472], %fd22100;
	ld.local.v2.f64 	{%fd22101, %fd22102}, [%rd5+2432];
	mul.f64 	%fd22103, %fd22101, %fd21698;
	sub.f64 	%fd22104, %fd33064, %fd22103;
	mul.f64 	%fd22105, %fd22102, %fd21024;
	sub.f64 	%fd22106, %fd22104, %fd22105;
	ld.local.v2.f64 	{%fd22107, %fd22108}, [%rd5+2416];
	div.rn.f64 	%fd22109, %fd22106, %fd22108;
	st.local.f64 	[%rd6+464], %fd22109;
	ld.local.v2.f64 	{%fd22110, %fd22111}, [%rd5+2400];
	mul.f64 	%fd22112, %fd22111, %fd21181;
	sub.f64 	%fd22113, %fd33028, %fd22112;
	mul.f64 	%fd22114, %fd22107, %fd21024;
	sub.f64 	%fd22115, %fd22113, %fd22114;
	div.rn.f64 	%fd22116, %fd22115, %fd22110;
	st.local.f64 	[%rd6+456], %fd22116;
	ld.local.v2.f64 	{%fd22117, %fd22118}, [%rd5+2368];
	mul.f64 	%fd22119, %fd22118, %fd22042;
	sub.f64 	%fd22120, %fd33004, %fd22119;
	ld.local.v2.f64 	{%fd22121, %fd22122}, [%rd5+2384];
	mul.f64 	%fd22123, %fd22121, %fd21865;
	sub.f64 	%fd22124, %fd22120, %fd22123;
	mul.f64 	%fd22125, %fd22122, %fd21024;
	sub.f64 	%fd22126, %fd22124, %fd22125;
	div.rn.f64 	%fd22127, %fd22126, %fd22117;
	st.local.f64 	[%rd6+448], %fd22127;
	ld.local.v2.f64 	{%fd22128, %fd22129}, [%rd5+2352];
	mul.f64 	%fd22130, %fd22129, %fd21024;
	sub.f64 	%fd22131, %fd33005, %fd22130;
	div.rn.f64 	%fd22132, %fd22131, %fd22128;
	st.local.f64 	[%rd6+440], %fd22132;
	ld.local.v2.f64 	{%fd22133, %fd22134}, [%rd5+2336];
	mul.f64 	%fd22135, %fd22134, %fd21024;
	sub.f64 	%fd22136, %fd33006, %fd22135;
	div.rn.f64 	%fd22137, %fd22136, %fd22133;
	st.local.f64 	[%rd6+432], %fd22137;
	ld.local.v2.f64 	{%fd22138, %fd22139}, [%rd5+2320];
	mul.f64 	%fd22140, %fd22139, %fd21024;
	sub.f64 	%fd22141, %fd33013, %fd22140;
	div.rn.f64 	%fd22142, %fd22141, %fd22138;
	st.local.f64 	[%rd6+424], %fd22142;
	ld.local.v2.f64 	{%fd22143, %fd22144}, [%rd5+2304];
	mul.f64 	%fd22145, %fd22144, %fd21024;
	sub.f64 	%fd22146, %fd33007, %fd22145;
	div.rn.f64 	%fd22147, %fd22146, %fd22143;
	st.local.f64 	[%rd6+416], %fd22147;
	ld.local.v2.f64 	{%fd22148, %fd22149}, [%rd5+2288];
	mul.f64 	%fd22150, %fd22148, %fd20899;
	sub.f64 	%fd22151, %fd32991, %fd22150;
	mul.f64 	%fd22152, %fd22149, %fd20873;
	sub.f64 	%fd22153, %fd22151, %fd22152;
	ld.local.v2.f64 	{%fd22154, %fd22155}, [%rd5+2272];
	div.rn.f64 	%fd22156, %fd22153, %fd22155;
	st.local.f64 	[%rd6+408], %fd22156;
	ld.local.v2.f64 	{%fd22157, %fd22158}, [%rd5+2256];
	mul.f64 	%fd22159, %fd22158, %fd21842;
	sub.f64 	%fd22160, %fd32996, %fd22159;
	mul.f64 	%fd22161, %fd22154, %fd20844;
	sub.f64 	%fd22162, %fd22160, %fd22161;
	div.rn.f64 	%fd22163, %fd22162, %fd22157;
	st.local.f64 	[%rd6+400], %fd22163;
	ld.local.v2.f64 	{%fd22164, %fd22165}, [%rd5+2240];
	mul.f64 	%fd22166, %fd22165, %fd21024;
	sub.f64 	%fd22167, %fd33068, %fd22166;
	div.rn.f64 	%fd22168, %fd22167, %fd22164;
	st.local.f64 	[%rd6+392], %fd22168;
	ld.local.v2.f64 	{%fd22169, %fd22170}, [%rd5+2224];
	mul.f64 	%fd22171, %fd22170, %fd21024;
	sub.f64 	%fd22172, %fd33039, %fd22171;
	div.rn.f64 	%fd22173, %fd22172, %fd22169;
	st.local.f64 	[%rd6+384], %fd22173;
	ld.local.v2.f64 	{%fd22174, %fd22175}, [%rd5+2208];
	mul.f64 	%fd22176, %fd22175, %fd21024;
	sub.f64 	%fd22177, %fd33070, %fd22176;
	div.rn.f64 	%fd22178, %fd22177, %fd22174;
	st.local.f64 	[%rd6+376], %fd22178;
	mul.f64 	%fd22179, %fd2393, %fd21865;
	sub.f64 	%fd22180, %fd32984, %fd22179;
	mul.f64 	%fd22181, %fd2395, %fd21078;
	sub.f64 	%fd22182, %fd22180, %fd22181;
	mul.f64 	%fd22183, %fd2396, %fd20847;
	sub.f64 	%fd22184, %fd22182, %fd22183;
	div.rn.f64 	%fd22185, %fd22184, %fd2392;
	st.local.f64 	[%rd6+368], %fd22185;
	ld.local.v2.f64 	{%fd22186, %fd22187}, [%rd5+2160];
	mul.f64 	%fd22188, %fd22187, %fd21024;
	sub.f64 	%fd22189, %fd33008, %fd22188;
	div.rn.f64 	%fd22190, %fd22189, %fd22186;
	st.local.f64 	[%rd6+360], %fd22190;
	ld.local.v2.f64 	{%fd22191, %fd22192}, [%rd5+2144];
	mul.f64 	%fd22193, %fd22192, %fd21024;
	sub.f64 	%fd22194, %fd33009, %fd22193;
	div.rn.f64 	%fd22195, %fd22194, %fd22191;
	st.local.f64 	[%rd6+352], %fd22195;
	ld.local.v2.f64 	{%fd22196, %fd22197}, [%rd5+2128];
	mul.f64 	%fd22198, %fd22197, %fd21181;
	sub.f64 	%fd22199, %fd33029, %fd22198;
	div.rn.f64 	%fd22200, %fd22199, %fd22196;
	st.local.f64 	[%rd6+344], %fd22200;
	ld.local.v2.f64 	{%fd22201, %fd22202}, [%rd5+2112];
	mul.f64 	%fd22203, %fd22202, %fd21181;
	sub.f64 	%fd22204, %fd33030, %fd22203;
	div.rn.f64 	%fd22205, %fd22204, %fd22201;
	st.local.f64 	[%rd6+336], %fd22205;
	ld.local.v2.f64 	{%fd22206, %fd22207}, [%rd5+2096];
	mul.f64 	%fd22208, %fd22207, %fd21181;
	sub.f64 	%fd22209, %fd33031, %fd22208;
	div.rn.f64 	%fd22210, %fd22209, %fd22206;
	st.local.f64 	[%rd6+328], %fd22210;
	ld.local.v2.f64 	{%fd22211, %fd22212}, [%rd5+2080];
	mul.f64 	%fd22213, %fd22212, %fd21024;
	sub.f64 	%fd22214, %fd33053, %fd22213;
	div.rn.f64 	%fd22215, %fd22214, %fd22211;
	st.local.f64 	[%rd6+320], %fd22215;
	ld.local.v2.f64 	{%fd22216, %fd22217}, [%rd5+2064];
	mul.f64 	%fd22218, %fd22217, %fd20873;
	sub.f64 	%fd22219, %fd32997, %fd22218;
	div.rn.f64 	%fd22220, %fd22219, %fd22216;
	st.local.f64 	[%rd6+312], %fd22220;
	ld.local.v2.f64 	{%fd22221, %fd22222}, [%rd5+2048];
	mul.f64 	%fd22223, %fd22221, %fd22015;
	sub.f64 	%fd22224, %fd33023, %fd22223;
	mul.f64 	%fd22225, %fd22222, %fd21024;
	sub.f64 	%fd22226, %fd22224, %fd22225;
	ld.local.v2.f64 	{%fd22227, %fd22228}, [%rd5+2032];
	div.rn.f64 	%fd22229, %fd22226, %fd22228;
	st.local.f64 	[%rd6+304], %fd22229;
	ld.local.v2.f64 	{%fd22230, %fd22231}, [%rd5+2016];
	mul.f64 	%fd22232, %fd22230, %fd22147;
	sub.f64 	%fd22233, %fd32982, %fd22232;
	mul.f64 	%fd22234, %fd22231, %fd22137;
	sub.f64 	%fd22235, %fd22233, %fd22234;
	mul.f64 	%fd22236, %fd22227, %fd22132;
	sub.f64 	%fd22237, %fd22235, %fd22236;
	ld.local.v2.f64 	{%fd22238, %fd22239}, [%rd5+2000];
	div.rn.f64 	%fd22240, %fd22237, %fd22239;
	st.local.f64 	[%rd6+296], %fd22240;
	ld.local.v2.f64 	{%fd22241, %fd22242}, [%rd5+1952];
	mul.f64 	%fd22243, %fd22242, %fd22195;
	sub.f64 	%fd22244, %fd32981, %fd22243;
	ld.local.v2.f64 	{%fd22245, %fd22246}, [%rd5+1968];
	mul.f64 	%fd22247, %fd22245, %fd22190;
	sub.f64 	%fd22248, %fd22244, %fd22247;
	mul.f64 	%fd22249, %fd22246, %fd22147;
	sub.f64 	%fd22250, %fd22248, %fd22249;
	ld.local.v2.f64 	{%fd22251, %fd22252}, [%rd5+1984];
	mul.f64 	%fd22253, %fd22251, %fd22137;
	sub.f64 	%fd22254, %fd22250, %fd22253;
	mul.f64 	%fd22255, %fd22252, %fd22132;
	sub.f64 	%fd22256, %fd22254, %fd22255;
	mul.f64 	%fd22257, %fd22238, %fd21024;
	sub.f64 	%fd22258, %fd22256, %fd22257;
	div.rn.f64 	%fd22259, %fd22258, %fd22241;
	st.local.f64 	[%rd6+288], %fd22259;
	ld.local.v2.f64 	{%fd22260, %fd22261}, [%rd5+1872];
	mul.f64 	%fd22262, %fd22260, %fd21672;
	sub.f64 	%fd22263, %fd32980, %fd22262;
	mul.f64 	%fd22264, %fd22261, %fd21661;
	sub.f64 	%fd22265, %fd22263, %fd22264;
	ld.local.v2.f64 	{%fd22266, %fd22267}, [%rd5+1888];
	mul.f64 	%fd22268, %fd22266, %fd21535;
	sub.f64 	%fd22269, %fd22265, %fd22268;
	mul.f64 	%fd22270, %fd22267, %fd21463;
	sub.f64 	%fd22271, %fd22269, %fd22270;
	ld.local.v2.f64 	{%fd22272, %fd22273}, [%rd5+1904];
	mul.f64 	%fd22274, %fd22272, %fd21381;
	sub.f64 	%fd22275, %fd22271, %fd22274;
	mul.f64 	%fd22276, %fd22273, %fd21312;
	sub.f64 	%fd22277, %fd22275, %fd22276;
	ld.local.v2.f64 	{%fd22278, %fd22279}, [%rd5+1920];
	mul.f64 	%fd22280, %fd22278, %fd21282;
	sub.f64 	%fd22281, %fd22277, %fd22280;
	mul.f64 	%fd22282, %fd22279, %fd21248;
	sub.f64 	%fd22283, %fd22281, %fd22282;
	ld.local.v2.f64 	{%fd22284, %fd22285}, [%rd5+1936];
	mul.f64 	%fd22286, %fd22284, %fd21155;
	sub.f64 	%fd22287, %fd22283, %fd22286;
	mul.f64 	%fd22288, %fd22285, %fd20886;
	sub.f64 	%fd22289, %fd22287, %fd22288;
	ld.local.v2.f64 	{%fd22290, %fd22291}, [%rd5+1856];
	div.rn.f64 	%fd22292, %fd22289, %fd22291;
	st.local.f64 	[%rd6+280], %fd22292;
	ld.local.v2.f64 	{%fd22293, %fd22294}, [%rd5+1648];
	mul.f64 	%fd22295, %fd22294, %fd22163;
	sub.f64 	%fd22296, %fd19294, %fd22295;
	ld.local.v2.f64 	{%fd22297, %fd22298}, [%rd5+1664];
	mul.f64 	%fd22299, %fd22297, %fd22156;
	sub.f64 	%fd22300, %fd22296, %fd22299;
	mul.f64 	%fd22301, %fd22298, %fd22100;
	sub.f64 	%fd22302, %fd22300, %fd22301;
	ld.local.v2.f64 	{%fd22303, %fd22304}, [%rd5+1680];
	mul.f64 	%fd22305, %fd22303, %fd22093;
	sub.f64 	%fd22306, %fd22302, %fd22305;
	mul.f64 	%fd22307, %fd22304, %fd22042;
	sub.f64 	%fd22308, %fd22306, %fd22307;
	ld.local.v2.f64 	{%fd22309, %fd22310}, [%rd5+1696];
	mul.f64 	%fd22311, %fd22309, %fd21965;
	sub.f64 	%fd22312, %fd22308, %fd22311;
	mul.f64 	%fd22313, %fd22310, %fd21934;
	sub.f64 	%fd22314, %fd22312, %fd22313;
	ld.local.v2.f64 	{%fd22315, %fd22316}, [%rd5+1712];
	mul.f64 	%fd22317, %fd22315, %fd21672;
	sub.f64 	%fd22318, %fd22314, %fd22317;
	mul.f64 	%fd22319, %fd22316, %fd21661;
	sub.f64 	%fd22320, %fd22318, %fd22319;
	ld.local.v2.f64 	{%fd22321, %fd22322}, [%rd5+1728];
	mul.f64 	%fd22323, %fd22321, %fd21535;
	sub.f64 	%fd22324, %fd22320, %fd22323;
	mul.f64 	%fd22325, %fd22322, %fd21519;
	sub.f64 	%fd22326, %fd22324, %fd22325;
	ld.local.v2.f64 	{%fd22327, %fd22328}, [%rd5+1744];
	mul.f64 	%fd22329, %fd22327, %fd21486;
	sub.f64 	%fd22330, %fd22326, %fd22329;
	mul.f64 	%fd22331, %fd22328, %fd21463;
	sub.f64 	%fd22332, %fd22330, %fd22331;
	ld.local.v2.f64 	{%fd22333, %fd22334}, [%rd5+1760];
	mul.f64 	%fd22335, %fd22333, %fd21381;
	sub.f64 	%fd22336, %fd22332, %fd22335;
	mul.f64 	%fd22337, %fd22334, %fd21312;
	sub.f64 	%fd22338, %fd22336, %fd22337;
	ld.local.v2.f64 	{%fd22339, %fd22340}, [%rd5+1776];
	mul.f64 	%fd22341, %fd22339, %fd21293;
	sub.f64 	%fd22342, %fd22338, %fd22341;
	mul.f64 	%fd22343, %fd22340, %fd21282;
	sub.f64 	%fd22344, %fd22342, %fd22343;
	ld.local.v2.f64 	{%fd22345, %fd22346}, [%rd5+1792];
	mul.f64 	%fd22347, %fd22345, %fd21248;
	sub.f64 	%fd22348, %fd22344, %fd22347;
	mul.f64 	%fd22349, %fd22346, %fd21155;
	sub.f64 	%fd22350, %fd22348, %fd22349;
	ld.local.v2.f64 	{%fd22351, %fd22352}, [%rd5+1808];
	mul.f64 	%fd22353, %fd22351, %fd21136;
	sub.f64 	%fd22354, %fd22350, %fd22353;
	mul.f64 	%fd22355, %fd22352, %fd21051;
	sub.f64 	%fd22356, %fd22354, %fd22355;
	ld.local.v2.f64 	{%fd22357, %fd22358}, [%rd5+1824];
	mul.f64 	%fd22359, %fd22357, %fd21024;
	sub.f64 	%fd22360, %fd22356, %fd22359;
	mul.f64 	%fd22361, %fd22358, %fd20999;
	sub.f64 	%fd22362, %fd22360, %fd22361;
	ld.local.v2.f64 	{%fd22363, %fd22364}, [%rd5+1840];
	mul.f64 	%fd22365, %fd22363, %fd20950;
	sub.f64 	%fd22366, %fd22362, %fd22365;
	mul.f64 	%fd22367, %fd22364, %fd20886;
	sub.f64 	%fd22368, %fd22366, %fd22367;
	mul.f64 	%fd22369, %fd22290, %fd20847;
	sub.f64 	%fd22370, %fd22368, %fd22369;
	div.rn.f64 	%fd22371, %fd22370, %fd22293;
	st.local.f64 	[%rd6+272], %fd22371;
	ld.local.v2.f64 	{%fd22372, %fd22373}, [%rd5+1616];
	mul.f64 	%fd22374, %fd22373, %fd21051;
	sub.f64 	%fd22375, %fd32979, %fd22374;
	mul.f64 	%fd22376, %fd19291, %fd20886;
	sub.f64 	%fd22377, %fd22375, %fd22376;
	div.rn.f64 	%fd22378, %fd22377, %fd22372;
	st.local.f64 	[%rd6+264], %fd22378;
	ld.local.v2.f64 	{%fd22379, %fd22380}, [%rd5+1552];
	mul.f64 	%fd22381, %fd22380, %fd22210;
	sub.f64 	%fd22382, %fd19290, %fd22381;
	ld.local.v2.f64 	{%fd22383, %fd22384}, [%rd5+1568];
	mul.f64 	%fd22385, %fd22383, %fd22205;
	sub.f64 	%fd22386, %fd22382, %fd22385;
	mul.f64 	%fd22387, %fd22384, %fd22200;
	sub.f64 	%fd22388, %fd22386, %fd22387;
	ld.local.v2.f64 	{%fd22389, %fd22390}, [%rd5+1584];
	mul.f64 	%fd22391, %fd22389, %fd22116;
	sub.f64 	%fd22392, %fd22388, %fd22391;
	mul.f64 	%fd22393, %fd22390, %fd21941;
	sub.f64 	%fd22394, %fd22392, %fd22393;
	ld.local.v2.f64 	{%fd22395, %fd22396}, [%rd5+1600];
	mul.f64 	%fd22397, %fd22395, %fd21181;
	sub.f64 	%fd22398, %fd22394, %fd22397;
	mul.f64 	%fd22399, %fd22396, %fd21024;
	sub.f64 	%fd22400, %fd22398, %fd22399;
	div.rn.f64 	%fd22401, %fd22400, %fd22379;
	st.local.f64 	[%rd6+256], %fd22401;
	ld.local.v2.f64 	{%fd22402, %fd22403}, [%rd5+1520];
	mul.f64 	%fd22404, %fd22403, %fd22142;
	sub.f64 	%fd22405, %fd19286, %fd22404;
	mul.f64 	%fd22406, %fd19287, %fd21024;
	sub.f64 	%fd22407, %fd22405, %fd22406;
	div.rn.f64 	%fd22408, %fd22407, %fd22402;
	st.local.f64 	[%rd6+248], %fd22408;
	ld.local.v2.f64 	{%fd22409, %fd22410}, [%rd5+1488];
	mul.f64 	%fd22411, %fd22409, %fd20886;
	sub.f64 	%fd22412, %fd32978, %fd22411;
	mul.f64 	%fd22413, %fd22410, %fd20847;
	sub.f64 	%fd22414, %fd22412, %fd22413;
	ld.local.v2.f64 	{%fd22415, %fd22416}, [%rd5+1472];
	div.rn.f64 	%fd22417, %fd22414, %fd22416;
	st.local.f64 	[%rd6+240], %fd22417;
	ld.local.v2.f64 	{%fd22418, %fd22419}, [%rd5+1456];
	mul.f64 	%fd22420, %fd22419, %fd21078;
	sub.f64 	%fd22421, %fd32977, %fd22420;
	mul.f64 	%fd22422, %fd22415, %fd21024;
	sub.f64 	%fd22423, %fd22421, %fd22422;
	div.rn.f64 	%fd22424, %fd22423, %fd22418;
	st.local.f64 	[%rd6+232], %fd22424;
	ld.local.v2.f64 	{%fd22425, %fd22426}, [%rd5+1360];
	mul.f64 	%fd22427, %fd22426, %fd21452;
	sub.f64 	%fd22428, %fd32976, %fd22427;
	ld.local.v2.f64 	{%fd22429, %fd22430}, [%rd5+1376];
	mul.f64 	%fd22431, %fd22429, %fd21421;
	sub.f64 	%fd22432, %fd22428, %fd22431;
	mul.f64 	%fd22433, %fd22430, %fd21414;
	sub.f64 	%fd22434, %fd22432, %fd22433;
	ld.local.v2.f64 	{%fd22435, %fd22436}, [%rd5+1392];
	mul.f64 	%fd22437, %fd22435, %fd21364;
	sub.f64 	%fd22438, %fd22434, %fd22437;
	mul.f64 	%fd22439, %fd22436, %fd21248;
	sub.f64 	%fd22440, %fd22438, %fd22439;
	ld.local.v2.f64 	{%fd22441, %fd22442}, [%rd5+1408];
	mul.f64 	%fd22443, %fd22441, %fd21200;
	sub.f64 	%fd22444, %fd22440, %fd22443;
	mul.f64 	%fd22445, %fd22442, %fd21155;
	sub.f64 	%fd22446, %fd22444, %fd22445;
	ld.local.v2.f64 	{%fd22447, %fd22448}, [%rd5+1424];
	mul.f64 	%fd22449, %fd22447, %fd21078;
	sub.f64 	%fd22450, %fd22446, %fd22449;
	mul.f64 	%fd22451, %fd22448, %fd21051;
	sub.f64 	%fd22452, %fd22450, %fd22451;
	ld.local.v2.f64 	{%fd22453, %fd22454}, [%rd5+1440];
	mul.f64 	%fd22455, %fd22453, %fd20931;
	sub.f64 	%fd22456, %fd22452, %fd22455;
	mul.f64 	%fd22457, %fd22454, %fd20852;
	sub.f64 	%fd22458, %fd22456, %fd22457;
	div.rn.f64 	%fd22459, %fd22458, %fd22425;
	st.local.f64 	[%rd6+224], %fd22459;
	ld.local.v2.f64 	{%fd22460, %fd22461}, [%rd5+1312];
	mul.f64 	%fd22462, %fd22460, %fd22093;
	sub.f64 	%fd22463, %fd32975, %fd22462;
	mul.f64 	%fd22464, %fd22461, %fd21548;
	sub.f64 	%fd22465, %fd22463, %fd22464;
	ld.local.v2.f64 	{%fd22466, %fd22467}, [%rd5+1328];
	mul.f64 	%fd22468, %fd22466, %fd21181;
	sub.f64 	%fd22469, %fd22465, %fd22468;
	mul.f64 	%fd22470, %fd22467, %fd21078;
	sub.f64 	%fd22471, %fd22469, %fd22470;
	ld.local.v2.f64 	{%fd22472, %fd22473}, [%rd5+1344];
	mul.f64 	%fd22474, %fd22472, %fd20971;
	sub.f64 	%fd22475, %fd22471, %fd22474;
	mul.f64 	%fd22476, %fd22473, %fd20914;
	sub.f64 	%fd22477, %fd22475, %fd22476;
	ld.local.v2.f64 	{%fd22478, %fd22479}, [%rd5+1296];
	div.rn.f64 	%fd22480, %fd22477, %fd22479;
	st.local.f64 	[%rd6+216], %fd22480;
	ld.local.v2.f64 	{%fd22481, %fd22482}, [%rd5+1184];
	mul.f64 	%fd22483, %fd22482, %fd21842;
	sub.f64 	%fd22484, %fd32974, %fd22483;
	ld.local.v2.f64 	{%fd22485, %fd22486}, [%rd5+1200];
	mul.f64 	%fd22487, %fd22485, %fd21833;
	sub.f64 	%fd22488, %fd22484, %fd22487;
	mul.f64 	%fd22489, %fd22486, %fd21783;
	sub.f64 	%fd22490, %fd22488, %fd22489;
	ld.local.v2.f64 	{%fd22491, %fd22492}, [%rd5+1216];
	mul.f64 	%fd22493, %fd22491, %fd21685;
	sub.f64 	%fd22494, %fd22490, %fd22493;
	mul.f64 	%fd22495, %fd22492, %fd21432;
	sub.f64 	%fd22496, %fd22494, %fd22495;
	ld.local.v2.f64 	{%fd22497, %fd22498}, [%rd5+1232];
	mul.f64 	%fd22499, %fd22497, %fd21267;
	sub.f64 	%fd22500, %fd22496, %fd22499;
	mul.f64 	%fd22501, %fd22498, %fd21109;
	sub.f64 	%fd22502, %fd22500, %fd22501;
	ld.local.v2.f64 	{%fd22503, %fd22504}, [%rd5+1248];
	mul.f64 	%fd22505, %fd22503, %fd21078;
	sub.f64 	%fd22506, %fd22502, %fd22505;
	mul.f64 	%fd22507, %fd22504, %fd20971;
	sub.f64 	%fd22508, %fd22506, %fd22507;
	ld.local.v2.f64 	{%fd22509, %fd22510}, [%rd5+1264];
	mul.f64 	%fd22511, %fd22509, %fd20914;
	sub.f64 	%fd22512, %fd22508, %fd22511;
	mul.f64 	%fd22513, %fd22510, %fd20859;
	sub.f64 	%fd22514, %fd22512, %fd22513;
	ld.local.v2.f64 	{%fd22515, %fd22516}, [%rd5+1280];
	mul.f64 	%fd22517, %fd22515, %fd20852;
	sub.f64 	%fd22518, %fd22514, %fd22517;
	mul.f64 	%fd22519, %fd22516, %fd20847;
	sub.f64 	%fd22520, %fd22518, %fd22519;
	mul.f64 	%fd22521, %fd22478, %fd20844;
	sub.f64 	%fd22522, %fd22520, %fd22521;
	div.rn.f64 	%fd22523, %fd22522, %fd22481;
	st.local.f64 	[%rd6+208], %fd22523;
	ld.local.v2.f64 	{%fd22524, %fd22525}, [%rd5+1120];
	mul.f64 	%fd22526, %fd22525, %fd21565;
	sub.f64 	%fd22527, %fd32973, %fd22526;
	ld.local.v2.f64 	{%fd22528, %fd22529}, [%rd5+1136];
	mul.f64 	%fd22530, %fd22528, %fd21181;
	sub.f64 	%fd22531, %fd22527, %fd22530;
	mul.f64 	%fd22532, %fd22529, %fd21136;
	sub.f64 	%fd22533, %fd22531, %fd22532;
	ld.local.v2.f64 	{%fd22534, %fd22535}, [%rd5+1152];
	mul.f64 	%fd22536, %fd22534, %fd21078;
	sub.f64 	%fd22537, %fd22533, %fd22536;
	mul.f64 	%fd22538, %fd22535, %fd21024;
	sub.f64 	%fd22539, %fd22537, %fd22538;
	ld.local.v2.f64 	{%fd22540, %fd22541}, [%rd5+1168];
	mul.f64 	%fd22542, %fd22540, %fd20914;
	sub.f64 	%fd22543, %fd22539, %fd22542;
	mul.f64 	%fd22544, %fd22541, %fd20847;
	sub.f64 	%fd22545, %fd22543, %fd22544;
	div.rn.f64 	%fd22546, %fd22545, %fd22524;
	st.local.f64 	[%rd6+200], %fd22546;
	ld.local.v2.f64 	{%fd22547, %fd22548}, [%rd5+992];
	mul.f64 	%fd22549, %fd22547, %fd22220;
	sub.f64 	%fd22550, %fd32972, %fd22549;
	mul.f64 	%fd22551, %fd22548, %fd22116;
	sub.f64 	%fd22552, %fd22550, %fd22551;
	ld.local.v2.f64 	{%fd22553, %fd22554}, [%rd5+1008];
	mul.f64 	%fd22555, %fd22553, %fd21941;
	sub.f64 	%fd22556, %fd22552, %fd22555;
	mul.f64 	%fd22557, %fd22554, %fd21842;
	sub.f64 	%fd22558, %fd22556, %fd22557;
	ld.local.v2.f64 	{%fd22559, %fd22560}, [%rd5+1024];
	mul.f64 	%fd22561, %fd22559, %fd21432;
	sub.f64 	%fd22562, %fd22558, %fd22561;
	mul.f64 	%fd22563, %fd22560, %fd21330;
	sub.f64 	%fd22564, %fd22562, %fd22563;
	ld.local.v2.f64 	{%fd22565, %fd22566}, [%rd5+1040];
	mul.f64 	%fd22567, %fd22565, %fd21267;
	sub.f64 	%fd22568, %fd22564, %fd22567;
	mul.f64 	%fd22569, %fd22566, %fd21229;
	sub.f64 	%fd22570, %fd22568, %fd22569;
	ld.local.v2.f64 	{%fd22571, %fd22572}, [%rd5+1056];
	mul.f64 	%fd22573, %fd22571, %fd21181;
	sub.f64 	%fd22574, %fd22570, %fd22573;
	mul.f64 	%fd22575, %fd22572, %fd21109;
	sub.f64 	%fd22576, %fd22574, %fd22575;
	ld.local.v2.f64 	{%fd22577, %fd22578}, [%rd5+1072];
	mul.f64 	%fd22579, %fd22577, %fd21051;
	sub.f64 	%fd22580, %fd22576, %fd22579;
	mul.f64 	%fd22581, %fd22578, %fd21024;
	sub.f64 	%fd22582, %fd22580, %fd22581;
	ld.local.v2.f64 	{%fd22583, %fd22584}, [%rd5+1088];
	mul.f64 	%fd22585, %fd22583, %fd20914;
	sub.f64 	%fd22586, %fd22582, %fd22585;
	mul.f64 	%fd22587, %fd22584, %fd20899;
	sub.f64 	%fd22588, %fd22586, %fd22587;
	ld.local.v2.f64 	{%fd22589, %fd22590}, [%rd5+1104];
	mul.f64 	%fd22591, %fd22589, %fd20873;
	sub.f64 	%fd22592, %fd22588, %fd22591;
	mul.f64 	%fd22593, %fd22590, %fd20844;
	sub.f64 	%fd22594, %fd22592, %fd22593;
	ld.local.v2.f64 	{%fd22595, %fd22596}, [%rd5+976];
	div.rn.f64 	%fd22597, %fd22594, %fd22596;
	st.local.f64 	[%rd6+192], %fd22597;
	ld.local.v2.f64 	{%fd22598, %fd22599}, [%rd5+896];
	mul.f64 	%fd22600, %fd22599, %fd21432;
	sub.f64 	%fd22601, %fd32971, %fd22600;
	ld.local.v2.f64 	{%fd22602, %fd22603}, [%rd5+912];
	mul.f64 	%fd22604, %fd22602, %fd21330;
	sub.f64 	%fd22605, %fd22601, %fd22604;
	mul.f64 	%fd22606, %fd22603, %fd21267;
	sub.f64 	%fd22607, %fd22605, %fd22606;
	ld.local.v2.f64 	{%fd22608, %fd22609}, [%rd5+928];
	mul.f64 	%fd22610, %fd22608, %fd21229;
	sub.f64 	%fd22611, %fd22607, %fd22610;
	mul.f64 	%fd22612, %fd22609, %fd21109;
	sub.f64 	%fd22613, %fd22611, %fd22612;
	ld.local.v2.f64 	{%fd22614, %fd22615}, [%rd5+944];
	mul.f64 	%fd22616, %fd22614, %fd21051;
	sub.f64 	%fd22617, %fd22613, %fd22616;
	mul.f64 	%fd22618, %fd22615, %fd20914;
	sub.f64 	%fd22619, %fd22617, %fd22618;
	ld.local.v2.f64 	{%fd22620, %fd22621}, [%rd5+960];
	mul.f64 	%fd22622, %fd22620, %fd20899;
	sub.f64 	%fd22623, %fd22619, %fd22622;
	mul.f64 	%fd22624, %fd22621, %fd20873;
	sub.f64 	%fd22625, %fd22623, %fd22624;
	mul.f64 	%fd22626, %fd22595, %fd20844;
	sub.f64 	%fd22627, %fd22625, %fd22626;
	div.rn.f64 	%fd22628, %fd22627, %fd22598;
	st.local.f64 	[%rd6+184], %fd22628;
	ld.local.v2.f64 	{%fd22629, %fd22630}, [%rd5+608];
	mul.f64 	%fd22631, %fd22629, %fd22220;
	sub.f64 	%fd22632, %fd32970, %fd22631;
	mul.f64 	%fd22633, %fd22630, %fd22116;
	sub.f64 	%fd22634, %fd22632, %fd22633;
	ld.local.v2.f64 	{%fd22635, %fd22636}, [%rd5+624];
	mul.f64 	%fd22637, %fd22635, %fd22093;
	sub.f64 	%fd22638, %fd22634, %fd22637;
	mul.f64 	%fd22639, %fd22636, %fd21941;
	sub.f64 	%fd22640, %fd22638, %fd22639;
	ld.local.v2.f64 	{%fd22641, %fd22642}, [%rd5+640];
	mul.f64 	%fd22643, %fd22641, %fd21842;
	sub.f64 	%fd22644, %fd22640, %fd22643;
	mul.f64 	%fd22645, %fd22642, %fd21833;
	sub.f64 	%fd22646, %fd22644, %fd22645;
	ld.local.v2.f64 	{%fd22647, %fd22648}, [%rd5+656];
	mul.f64 	%fd22649, %fd22647, %fd21783;
	sub.f64 	%fd22650, %fd22646, %fd22649;
	mul.f64 	%fd22651, %fd22648, %fd21685;
	sub.f64 	%fd22652, %fd22650, %fd22651;
	ld.local.v2.f64 	{%fd22653, %fd22654}, [%rd5+672];
	mul.f64 	%fd22655, %fd22653, %fd21565;
	sub.f64 	%fd22656, %fd22652, %fd22655;
	mul.f64 	%fd22657, %fd22654, %fd21548;
	sub.f64 	%fd22658, %fd22656, %fd22657;
	ld.local.v2.f64 	{%fd22659, %fd22660}, [%rd5+688];
	mul.f64 	%fd22661, %fd22659, %fd21452;
	sub.f64 	%fd22662, %fd22658, %fd22661;
	mul.f64 	%fd22663, %fd22660, %fd21432;
	sub.f64 	%fd22664, %fd22662, %fd22663;
	ld.local.v2.f64 	{%fd22665, %fd22666}, [%rd5+704];
	mul.f64 	%fd22667, %fd22665, %fd21421;
	sub.f64 	%fd22668, %fd22664, %fd22667;
	mul.f64 	%fd22669, %fd22666, %fd21414;
	sub.f64 	%fd22670, %fd22668, %fd22669;
	ld.local.v2.f64 	{%fd22671, %fd22672}, [%rd5+720];
	mul.f64 	%fd22673, %fd22671, %fd21364;
	sub.f64 	%fd22674, %fd22670, %fd22673;
	mul.f64 	%fd22675, %fd22672, %fd21330;
	sub.f64 	%fd22676, %fd22674, %fd22675;
	ld.local.v2.f64 	{%fd22677, %fd22678}, [%rd5+736];
	mul.f64 	%fd22679, %fd22677, %fd21267;
	sub.f64 	%fd22680, %fd22676, %fd22679;
	mul.f64 	%fd22681, %fd22678, %fd21248;
	sub.f64 	%fd22682, %fd22680, %fd22681;
	ld.local.v2.f64 	{%fd22683, %fd22684}, [%rd5+752];
	mul.f64 	%fd22685, %fd22683, %fd21229;
	sub.f64 	%fd22686, %fd22682, %fd22685;
	mul.f64 	%fd22687, %fd22684, %fd21200;
	sub.f64 	%fd22688, %fd22686, %fd22687;
	ld.local.v2.f64 	{%fd22689, %fd22690}, [%rd5+768];
	mul.f64 	%fd22691, %fd22689, %fd21181;
	sub.f64 	%fd22692, %fd22688, %fd22691;
	mul.f64 	%fd22693, %fd22690, %fd21155;
	sub.f64 	%fd22694, %fd22692, %fd22693;
	ld.local.v2.f64 	{%fd22695, %fd22696}, [%rd5+784];
	mul.f64 	%fd22697, %fd22695, %fd21136;
	sub.f64 	%fd22698, %fd22694, %fd22697;
	mul.f64 	%fd22699, %fd22696, %fd21109;
	sub.f64 	%fd22700, %fd22698, %fd22699;
	ld.local.v2.f64 	{%fd22701, %fd22702}, [%rd5+800];
	mul.f64 	%fd22703, %fd22701, %fd21078;
	sub.f64 	%fd22704, %fd22700, %fd22703;
	mul.f64 	%fd22705, %fd22702, %fd21051;
	sub.f64 	%fd22706, %fd22704, %fd22705;
	ld.local.v2.f64 	{%fd22707, %fd22708}, [%rd5+816];
	mul.f64 	%fd22709, %fd22707, %fd21024;
	sub.f64 	%fd22710, %fd22706, %fd22709;
	mul.f64 	%fd22711, %fd22708, %fd20971;
	sub.f64 	%fd22712, %fd22710, %fd22711;
	ld.local.v2.f64 	{%fd22713, %fd22714}, [%rd5+832];
	mul.f64 	%fd22715, %fd22713, %fd20931;
	sub.f64 	%fd22716, %fd22712, %fd22715;
	mul.f64 	%fd22717, %fd22714, %fd20914;
	sub.f64 	%fd22718, %fd22716, %fd22717;
	ld.local.v2.f64 	{%fd22719, %fd22720}, [%rd5+848];
	mul.f64 	%fd22721, %fd22719, %fd20899;
	sub.f64 	%fd22722, %fd22718, %fd22721;
	mul.f64 	%fd22723, %fd22720, %fd20873;
	sub.f64 	%fd22724, %fd22722, %fd22723;
	ld.local.v2.f64 	{%fd22725, %fd22726}, [%rd5+864];
	mul.f64 	%fd22727, %fd22725, %fd20859;
	sub.f64 	%fd22728, %fd22724, %fd22727;
	mul.f64 	%fd22729, %fd22726, %fd20852;
	sub.f64 	%fd22730, %fd22728, %fd22729;
	ld.local.v2.f64 	{%fd22731, %fd22732}, [%rd5+880];
	mul.f64 	%fd22733, %fd22731, %fd20847;
	sub.f64 	%fd22734, %fd22730, %fd22733;
	mul.f64 	%fd22735, %fd22732, %fd20844;
	sub.f64 	%fd22736, %fd22734, %fd22735;
	ld.local.v2.f64 	{%fd22737, %fd22738}, [%rd5+592];
	div.rn.f64 	%fd22739, %fd22736, %fd22738;
	st.local.f64 	[%rd6+176], %fd22739;
	ld.local.v2.f64 	{%fd22740, %fd22741}, [%rd5+576];
	mul.f64 	%fd22742, %fd22741, %fd21181;
	sub.f64 	%fd22743, %fd32969, %fd22742;
	mul.f64 	%fd22744, %fd22737, %fd20971;
	sub.f64 	%fd22745, %fd22743, %fd22744;
	div.rn.f64 	%fd22746, %fd22745, %fd22740;
	st.local.f64 	[%rd6+168], %fd22746;
	ld.local.v2.f64 	{%fd22747, %fd22748}, [%rd5+560];
	mul.f64 	%fd22749, %fd22747, %fd21078;
	sub.f64 	%fd22750, %fd32968, %fd22749;
	mul.f64 	%fd22751, %fd22748, %fd20847;
	sub.f64 	%fd22752, %fd22750, %fd22751;
	ld.local.v2.f64 	{%fd22753, %fd22754}, [%rd5+544];
	div.rn.f64 	%fd22755, %fd22752, %fd22754;
	st.local.f64 	[%rd6+160], %fd22755;
	div.rn.f64 	%fd22756, %fd19280, %fd22753;
	st.local.f64 	[%rd6+152], %fd22756;
	ld.local.v2.f64 	{%fd22757, %fd22758}, [%rd5+512];
	mul.f64 	%fd22759, %fd22758, %fd21181;
	sub.f64 	%fd22760, %fd32967, %fd22759;
	mul.f64 	%fd22761, %fd19277, %fd21024;
	sub.f64 	%fd22762, %fd22760, %fd22761;
	div.rn.f64 	%fd22763, %fd22762, %fd22757;
	st.local.f64 	[%rd6+144], %fd22763;
	ld.local.v2.f64 	{%fd2896, %fd2897}, [%rd5+496];
	mul.f64 	%fd22764, %fd2897, %fd21181;
	sub.f64 	%fd22765, %fd32966, %fd22764;
	div.rn.f64 	%fd22766, %fd22765, %fd2896;
	st.local.f64 	[%rd6+136], %fd22766;
	ld.local.v2.f64 	{%fd22767, %fd22768}, [%rd5+480];
	mul.f64 	%fd22769, %fd22768, %fd21181;
	sub.f64 	%fd22770, %fd32965, %fd22769;
	div.rn.f64 	%fd22771, %fd22770, %fd22767;
	st.local.f64 	[%rd6+128], %fd22771;
	ld.local.v2.f64 	{%fd2898, %fd2899}, [%rd5+464];
	mul.f64 	%fd22772, %fd2899, %fd21181;
	sub.f64 	%fd22773, %fd32964, %fd22772;
	div.rn.f64 	%fd22774, %fd22773, %fd2898;
	st.local.f64 	[%rd6+120], %fd22774;
	ld.local.v2.f64 	{%fd22775, %fd22776}, [%rd5+416];
	mul.f64 	%fd22777, %fd22774, %fd22776;
	sub.f64 	%fd22778, %fd19276, %fd22777;
	ld.local.v2.f64 	{%fd2900, %fd2901}, [%rd5+432];
	mul.f64 	%fd22779, %fd2900, %fd22771;
	sub.f64 	%fd22780, %fd22778, %fd22779;
	mul.f64 	%fd22781, %fd2901, %fd22766;
	sub.f64 	%fd22782, %fd22780, %fd22781;
	ld.local.v2.f64 	{%fd2902, %fd2903}, [%rd5+448];
	mul.f64 	%fd22783, %fd2902, %fd22763;
	sub.f64 	%fd22784, %fd22782, %fd22783;
	mul.f64 	%fd22785, %fd2903, %fd21181;
	sub.f64 	%fd22786, %fd22784, %fd22785;
	div.rn.f64 	%fd22787, %fd22786, %fd22775;
	st.local.f64 	[%rd6+112], %fd22787;
	ld.local.v2.f64 	{%fd2904, %fd2905}, [%rd5+384];
	mul.f64 	%fd22788, %fd2905, %fd21842;
	sub.f64 	%fd22789, %fd32963, %fd22788;
	div.rn.f64 	%fd22790, %fd22789, %fd2904;
	st.local.f64 	[%rd6+104], %fd22790;
	ld.local.v2.f64 	{%fd22791, %fd22792}, [%rd5+368];
	mul.f64 	%fd22793, %fd22792, %fd21842;
	sub.f64 	%fd22794, %fd32962, %fd22793;
	div.rn.f64 	%fd22795, %fd22794, %fd22791;
	st.local.f64 	[%rd6+96], %fd22795;
	ld.local.v2.f64 	{%fd2906, %fd2907}, [%rd5+352];
	mul.f64 	%fd22796, %fd2906, %fd22127;
	sub.f64 	%fd22797, %fd32961, %fd22796;
	mul.f64 	%fd22798, %fd2907, %fd21024;
	sub.f64 	%fd22799, %fd22797, %fd22798;
	ld.local.v2.f64 	{%fd2908, %fd2909}, [%rd5+336];
	div.rn.f64 	%fd22800, %fd22799, %fd2909;
	st.local.f64 	[%rd6+88], %fd22800;
	ld.local.v2.f64 	{%fd2910, %fd2911}, [%rd5+304];
	mul.f64 	%fd22801, %fd2911, %fd22185;
	sub.f64 	%fd22802, %fd32960, %fd22801;
	ld.local.v2.f64 	{%fd22803, %fd22804}, [%rd5+320];
	mul.f64 	%fd22805, %fd22803, %fd22042;
	sub.f64 	%fd22806, %fd22802, %fd22805;
	mul.f64 	%fd22807, %fd22804, %fd21024;
	sub.f64 	%fd22808, %fd22806, %fd22807;
	mul.f64 	%fd22809, %fd2908, %fd20847;
	sub.f64 	%fd22810, %fd22808, %fd22809;
	div.rn.f64 	%fd22811, %fd22810, %fd2910;
	st.local.f64 	[%rd6+80], %fd22811;
	ld.local.v2.f64 	{%fd2912, %fd2913}, [%rd5+240];
	mul.f64 	%fd22812, %fd2912, %fd22205;
	sub.f64 	%fd22813, %fd32959, %fd22812;
	mul.f64 	%fd22814, %fd2913, %fd22200;
	sub.f64 	%fd22815, %fd22813, %fd22814;
	ld.local.v2.f64 	{%fd2914, %fd2915}, [%rd5+256];
	mul.f64 	%fd22816, %fd2914, %fd22147;
	sub.f64 	%fd22817, %fd22815, %fd22816;
	mul.f64 	%fd22818, %fd2915, %fd22137;
	sub.f64 	%fd22819, %fd22817, %fd22818;
	ld.local.v2.f64 	{%fd2916, %fd2917}, [%rd5+272];
	mul.f64 	%fd22820, %fd2916, %fd22132;
	sub.f64 	%fd22821, %fd22819, %fd22820;
	mul.f64 	%fd22822, %fd2917, %fd21941;
	sub.f64 	%fd22823, %fd22821, %fd22822;
	ld.local.v2.f64 	{%fd22824, %fd22825}, [%rd5+288];
	mul.f64 	%fd22826, %fd22824, %fd21181;
	sub.f64 	%fd22827, %fd22823, %fd22826;
	mul.f64 	%fd22828, %fd22825, %fd21024;
	sub.f64 	%fd22829, %fd22827, %fd22828;
	ld.local.v2.f64 	{%fd2918, %fd2919}, [%rd5+224];
	div.rn.f64 	%fd22830, %fd22829, %fd2919;
	st.local.f64 	[%rd6+72], %fd22830;
	ld.local.v2.f64 	{%fd2920, %fd2921}, [%rd5+208];
	mul.f64 	%fd22831, %fd2920, %fd22205;
	sub.f64 	%fd22832, %fd19270, %fd22831;
	mul.f64 	%fd22833, %fd2921, %fd22200;
	sub.f64 	%fd22834, %fd22832, %fd22833;
	mul.f64 	%fd22835, %fd2918, %fd21181;
	sub.f64 	%fd22836, %fd22834, %fd22835;
	div.rn.f64 	%fd22837, %fd22836, %fd19268;
	st.local.f64 	[%rd6+64], %fd22837;
	ld.local.v2.f64 	{%fd2922, %fd2923}, [%rd5+80];
	mul.f64 	%fd22838, %fd2922, %fd22210;
	sub.f64 	%fd22839, %fd19262, %fd22838;
	mul.f64 	%fd22840, %fd2923, %fd22205;
	sub.f64 	%fd22841, %fd22839, %fd22840;
	ld.local.v2.f64 	{%fd22842, %fd22843}, [%rd5+96];
	mul.f64 	%fd22844, %fd22842, %fd22200;
	sub.f64 	%fd22845, %fd22841, %fd22844;
	mul.f64 	%fd22846, %fd22843, %fd22195;
	sub.f64 	%fd22847, %fd22845, %fd22846;
	ld.local.v2.f64 	{%fd2924, %fd2925}, [%rd5+112];
	mul.f64 	%fd22848, %fd2924, %fd22190;
	sub.f64 	%fd22849, %fd22847, %fd22848;
	mul.f64 	%fd22850, %fd2925, %fd22147;
	sub.f64 	%fd22851, %fd22849, %fd22850;
	ld.local.v2.f64 	{%fd2926, %fd2927}, [%rd5+128];
	mul.f64 	%fd22852, %fd2926, %fd22142;
	sub.f64 	%fd22853, %fd22851, %fd22852;
	mul.f64 	%fd22854, %fd2927, %fd22137;
	sub.f64 	%fd22855, %fd22853, %fd22854;
	ld.local.v2.f64 	{%fd2928, %fd2929}, [%rd5+144];
	mul.f64 	%fd22856, %fd2928, %fd22132;
	sub.f64 	%fd22857, %fd22855, %fd22856;
	mul.f64 	%fd22858, %fd2929, %fd22116;
	sub.f64 	%fd22859, %fd22857, %fd22858;
	ld.local.v2.f64 	{%fd22860, %fd22861}, [%rd5+160];
	mul.f64 	%fd22862, %fd22860, %fd21941;
	sub.f64 	%fd22863, %fd22859, %fd22862;
	mul.f64 	%fd22864, %fd22861, %fd21181;
	sub.f64 	%fd22865, %fd22863, %fd22864;
	mul.f64 	%fd22866, %fd19263, %fd21024;
	sub.f64 	%fd22867, %fd22865, %fd22866;
	div.rn.f64 	%fd22868, %fd22867, %fd19260;
	st.local.f64 	[%rd6+56], %fd22868;
	div.rn.f64 	%fd22869, %fd33091, %fd19255;
	st.local.f64 	[%rd6+48], %fd22869;
	ld.local.v2.f64 	{%fd2930, %fd2931}, [%rd5+32];
	div.rn.f64 	%fd22870, %fd33092, %fd2931;
	st.local.f64 	[%rd6+40], %fd22870;
	div.rn.f64 	%fd22871, %fd33089, %fd2930;
	st.local.f64 	[%rd6+32], %fd22871;
	ld.local.v2.f64 	{%fd2932, %fd2933}, [%rd5+16];
	div.rn.f64 	%fd22872, %fd33014, %fd2933;
	st.local.f64 	[%rd6+24], %fd22872;
	div.rn.f64 	%fd33387, %fd33095, %fd2932;
	st.local.f64 	[%rd6+16], %fd33387;
	ld.local.v2.f64 	{%fd2935, %fd2936}, [%rd5];
	div.rn.f64 	%fd22873, %fd33096, %fd2936;
	st.local.f64 	[%rd6+8], %fd22873;
	div.rn.f64 	%fd33394, %fd33085, %fd2935;
	st.local.f64 	[%rd6], %fd33394;
	ld.local.f64 	%fd33395, [%rd2];
	add.f64 	%fd22874, %fd33394, %fd33395;
	st.local.f64 	[%rd1], %fd22874;
	ld.local.f64 	%fd33388, [%rd2+8];
	add.f64 	%fd22875, %fd22873, %fd33388;
	st.local.f64 	[%rd1+8], %fd22875;
	ld.local.f64 	%fd33384, [%rd2+16];
	add.f64 	%fd22876, %fd33387, %fd33384;
	st.local.f64 	[%rd1+16], %fd22876;
	ld.local.f64 	%fd22877, [%rd2+24];
	add.f64 	%fd22878, %fd22872, %fd22877;
	st.local.f64 	[%rd1+24], %fd22878;
	ld.local.f64 	%fd22879, [%rd2+32];
	add.f64 	%fd22880, %fd22871, %fd22879;
	st.local.f64 	[%rd1+32], %fd22880;
	ld.local.f64 	%fd22881, [%rd2+40];
	add.f64 	%fd22882, %fd22870, %fd22881;
	st.local.f64 	[%rd1+40], %fd22882;
	ld.local.f64 	%fd22883, [%rd2+48];
	add.f64 	%fd22884, %fd22869, %fd22883;
	st.local.f64 	[%rd1+48], %fd22884;
	ld.local.f64 	%fd22885, [%rd2+56];
	add.f64 	%fd22886, %fd22868, %fd22885;
	st.local.f64 	[%rd1+56], %fd22886;
	ld.local.f64 	%fd22887, [%rd2+64];
	add.f64 	%fd22888, %fd22837, %fd22887;
	st.local.f64 	[%rd1+64], %fd22888;
	ld.local.f64 	%fd22889, [%rd2+72];
	add.f64 	%fd22890, %fd22830, %fd22889;
	st.local.f64 	[%rd1+72], %fd22890;
	ld.local.f64 	%fd22891, [%rd2+80];
	add.f64 	%fd22892, %fd22811, %fd22891;
	st.local.f64 	[%rd1+80], %fd22892;
	ld.local.f64 	%fd22893, [%rd2+88];
	add.f64 	%fd22894, %fd22800, %fd22893;
	st.local.f64 	[%rd1+88], %fd22894;
	ld.local.f64 	%fd22895, [%rd2+96];
	add.f64 	%fd22896, %fd22795, %fd22895;
	st.local.f64 	[%rd1+96], %fd22896;
	ld.local.f64 	%fd22897, [%rd2+104];
	add.f64 	%fd22898, %fd22790, %fd22897;
	st.local.f64 	[%rd1+104], %fd22898;
	ld.local.f64 	%fd22899, [%rd2+112];
	add.f64 	%fd22900, %fd22787, %fd22899;
	st.local.f64 	[%rd1+112], %fd22900;
	ld.local.f64 	%fd22901, [%rd2+120];
	add.f64 	%fd22902, %fd22774, %fd22901;
	st.local.f64 	[%rd1+120], %fd22902;
	ld.local.f64 	%fd22903, [%rd2+128];
	add.f64 	%fd22904, %fd22771, %fd22903;
	st.local.f64 	[%rd1+128], %fd22904;
	ld.local.f64 	%fd22905, [%rd2+136];
	add.f64 	%fd22906, %fd22766, %fd22905;
	st.local.f64 	[%rd1+136], %fd22906;
	ld.local.f64 	%fd22907, [%rd2+144];
	add.f64 	%fd22908, %fd22763, %fd22907;
	st.local.f64 	[%rd1+144], %fd22908;
	ld.local.f64 	%fd22909, [%rd2+152];
	add.f64 	%fd22910, %fd22756, %fd22909;
	st.local.f64 	[%rd1+152], %fd22910;
	ld.local.f64 	%fd22911, [%rd2+160];
	add.f64 	%fd22912, %fd22755, %fd22911;
	st.local.f64 	[%rd1+160], %fd22912;
	ld.local.f64 	%fd22913, [%rd2+168];
	add.f64 	%fd22914, %fd22746, %fd22913;
	st.local.f64 	[%rd1+168], %fd22914;
	ld.local.f64 	%fd22915, [%rd2+176];
	add.f64 	%fd22916, %fd22739, %fd22915;
	st.local.f64 	[%rd1+176], %fd22916;
	ld.local.f64 	%fd22917, [%rd2+184];
	add.f64 	%fd22918, %fd22628, %fd22917;
	st.local.f64 	[%rd1+184], %fd22918;
	ld.local.f64 	%fd22919, [%rd2+192];
	add.f64 	%fd22920, %fd22597, %fd22919;
	st.local.f64 	[%rd1+192], %fd22920;
	ld.local.f64 	%fd22921, [%rd2+200];
	add.f64 	%fd22922, %fd22546, %fd22921;
	st.local.f64 	[%rd1+200], %fd22922;
	ld.local.f64 	%fd22923, [%rd2+208];
	add.f64 	%fd22924, %fd22523, %fd22923;
	st.local.f64 	[%rd1+208], %fd22924;
	ld.local.f64 	%fd22925, [%rd2+216];
	add.f64 	%fd22926, %fd22480, %fd22925;
	st.local.f64 	[%rd1+216], %fd22926;
	ld.local.f64 	%fd22927, [%rd2+224];
	add.f64 	%fd22928, %fd22459, %fd22927;
	st.local.f64 	[%rd1+224], %fd22928;
	ld.local.f64 	%fd22929, [%rd2+232];
	add.f64 	%fd22930, %fd22424, %fd22929;
	st.local.f64 	[%rd1+232], %fd22930;
	ld.local.f64 	%fd22931, [%rd2+240];
	add.f64 	%fd22932, %fd22417, %fd22931;
	st.local.f64 	[%rd1+240], %fd22932;
	ld.local.f64 	%fd22933, [%rd2+248];
	add.f64 	%fd22934, %fd22408, %fd22933;
	st.local.f64 	[%rd1+248], %fd22934;
	ld.local.f64 	%fd22935, [%rd2+256];
	add.f64 	%fd22936, %fd22401, %fd22935;
	st.local.f64 	[%rd1+256], %fd22936;
	ld.local.f64 	%fd22937, [%rd2+264];
	add.f64 	%fd22938, %fd22378, %fd22937;
	st.local.f64 	[%rd1+264], %fd22938;
	ld.local.f64 	%fd22939, [%rd2+272];
	add.f64 	%fd22940, %fd22371, %fd22939;
	st.local.f64 	[%rd1+272], %fd22940;
	ld.local.f64 	%fd22941, [%rd2+280];
	add.f64 	%fd22942, %fd22292, %fd22941;
	st.local.f64 	[%rd1+280], %fd22942;
	ld.local.f64 	%fd22943, [%rd2+288];
	add.f64 	%fd22944, %fd22259, %fd22943;
	st.local.f64 	[%rd1+288], %fd22944;
	ld.local.f64 	%fd22945, [%rd2+296];
	add.f64 	%fd22946, %fd22240, %fd22945;
	st.local.f64 	[%rd1+296], %fd22946;
	ld.local.f64 	%fd22947, [%rd2+304];
	add.f64 	%fd22948, %fd22229, %fd22947;
	st.local.f64 	[%rd1+304], %fd22948;
	ld.local.f64 	%fd22949, [%rd2+312];
	add.f64 	%fd22950, %fd22220, %fd22949;
	st.local.f64 	[%rd1+312], %fd22950;
	ld.local.f64 	%fd22951, [%rd2+320];
	add.f64 	%fd22952, %fd22215, %fd22951;
	st.local.f64 	[%rd1+320], %fd22952;
	ld.local.f64 	%fd22953, [%rd2+328];
	add.f64 	%fd22954, %fd22210, %fd22953;
	st.local.f64 	[%rd1+328], %fd22954;
	ld.local.f64 	%fd22955, [%rd2+336];
	add.f64 	%fd22956, %fd22205, %fd22955;
	st.local.f64 	[%rd1+336], %fd22956;
	ld.local.f64 	%fd22957, [%rd2+344];
	add.f64 	%fd22958, %fd22200, %fd22957;
	st.local.f64 	[%rd1+344], %fd22958;
	ld.local.f64 	%fd22959, [%rd2+352];
	add.f64 	%fd22960, %fd22195, %fd22959;
	st.local.f64 	[%rd1+352], %fd22960;
	ld.local.f64 	%fd22961, [%rd2+360];
	add.f64 	%fd22962, %fd22190, %fd22961;
	st.local.f64 	[%rd1+360], %fd22962;
	ld.local.f64 	%fd22963, [%rd2+368];
	add.f64 	%fd22964, %fd22185, %fd22963;
	st.local.f64 	[%rd1+368], %fd22964;
	ld.local.f64 	%fd22965, [%rd2+376];
	add.f64 	%fd22966, %fd22178, %fd22965;
	st.local.f64 	[%rd1+376], %fd22966;
	ld.local.f64 	%fd22967, [%rd2+384];
	add.f64 	%fd22968, %fd22173, %fd22967;
	st.local.f64 	[%rd1+384], %fd22968;
	ld.local.f64 	%fd22969, [%rd2+392];
	add.f64 	%fd22970, %fd22168, %fd22969;
	st.local.f64 	[%rd1+392], %fd22970;
	ld.local.f64 	%fd22971, [%rd2+400];
	add.f64 	%fd22972, %fd22163, %fd22971;
	st.local.f64 	[%rd1+400], %fd22972;
	ld.local.f64 	%fd22973, [%rd2+408];
	add.f64 	%fd22974, %fd22156, %fd22973;
	st.local.f64 	[%rd1+408], %fd22974;
	ld.local.f64 	%fd22975, [%rd2+416];
	add.f64 	%fd22976, %fd22147, %fd22975;
	st.local.f64 	[%rd1+416], %fd22976;
	ld.local.f64 	%fd22977, [%rd2+424];
	add.f64 	%fd22978, %fd22142, %fd22977;
	st.local.f64 	[%rd1+424], %fd22978;
	ld.local.f64 	%fd22979, [%rd2+432];
	add.f64 	%fd22980, %fd22137, %fd22979;
	st.local.f64 	[%rd1+432], %fd22980;
	ld.local.f64 	%fd22981, [%rd2+440];
	add.f64 	%fd22982, %fd22132, %fd22981;
	st.local.f64 	[%rd1+440], %fd22982;
	ld.local.f64 	%fd22983, [%rd2+448];
	add.f64 	%fd22984, %fd22127, %fd22983;
	st.local.f64 	[%rd1+448], %fd22984;
	ld.local.f64 	%fd22985, [%rd2+456];
	add.f64 	%fd22986, %fd22116, %fd22985;
	st.local.f64 	[%rd1+456], %fd22986;
	ld.local.f64 	%fd22987, [%rd2+464];
	add.f64 	%fd22988, %fd22109, %fd22987;
	st.local.f64 	[%rd1+464], %fd22988;
	ld.local.f64 	%fd22989, [%rd2+472];
	add.f64 	%fd22990, %fd22100, %fd22989;
	st.local.f64 	[%rd1+472], %fd22990;
	ld.local.f64 	%fd22991, [%rd2+480];
	add.f64 	%fd22992, %fd22093, %fd22991;
	st.local.f64 	[%rd1+480], %fd22992;
	ld.local.f64 	%fd22993, [%rd2+488];
	add.f64 	%fd22994, %fd22080, %fd22993;
	st.local.f64 	[%rd1+488], %fd22994;
	ld.local.f64 	%fd22995, [%rd2+496];
	add.f64 	%fd22996, %fd22068, %fd22995;
	st.local.f64 	[%rd1+496], %fd22996;
	ld.local.f64 	%fd22997, [%rd2+504];
	add.f64 	%fd22998, %fd22061, %fd22997;
	st.local.f64 	[%rd1+504], %fd22998;
	ld.local.f64 	%fd22999, [%rd2+512];
	add.f64 	%fd23000, %fd22050, %fd22999;
	st.local.f64 	[%rd1+512], %fd23000;
	ld.local.f64 	%fd23001, [%rd2+520];
	add.f64 	%fd23002, %fd22042, %fd23001;
	st.local.f64 	[%rd1+520], %fd23002;
	ld.local.f64 	%fd23003, [%rd2+528];
	add.f64 	%fd23004, %fd22033, %fd23003;
	st.local.f64 	[%rd1+528], %fd23004;
	ld.local.f64 	%fd23005, [%rd2+536];
	add.f64 	%fd23006, %fd22025, %fd23005;
	st.local.f64 	[%rd1+536], %fd23006;
	ld.local.f64 	%fd23007, [%rd2+544];
	add.f64 	%fd23008, %fd22015, %fd23007;
	st.local.f64 	[%rd1+544], %fd23008;
	ld.local.f64 	%fd23009, [%rd2+552];
	add.f64 	%fd23010, %fd22004, %fd23009;
	st.local.f64 	[%rd1+552], %fd23010;
	ld.local.f64 	%fd23011, [%rd2+560];
	add.f64 	%fd23012, %fd21995, %fd23011;
	st.local.f64 	[%rd1+560], %fd23012;
	ld.local.f64 	%fd23013, [%rd2+568];
	add.f64 	%fd23014, %fd21984, %fd23013;
	st.local.f64 	[%rd1+568], %fd23014;
	ld.local.f64 	%fd23015, [%rd2+576];
	add.f64 	%fd23016, %fd21976, %fd23015;
	st.local.f64 	[%rd1+576], %fd23016;
	ld.local.f64 	%fd23017, [%rd2+584];
	add.f64 	%fd23018, %fd21965, %fd23017;
	st.local.f64 	[%rd1+584], %fd23018;
	ld.local.f64 	%fd23019, [%rd2+592];
	add.f64 	%fd23020, %fd21958, %fd23019;
	st.local.f64 	[%rd1+592], %fd23020;
	ld.local.f64 	%fd23021, [%rd2+600];
	add.f64 	%fd23022, %fd21941, %fd23021;
	st.local.f64 	[%rd1+600], %fd23022;
	ld.local.f64 	%fd23023, [%rd2+608];
	add.f64 	%fd23024, %fd21934, %fd23023;
	st.local.f64 	[%rd1+608], %fd23024;
	ld.local.f64 	%fd23025, [%rd2+616];
	add.f64 	%fd23026, %fd21921, %fd23025;
	st.local.f64 	[%rd1+616], %fd23026;
	ld.local.f64 	%fd23027, [%rd2+624];
	add.f64 	%fd23028, %fd21912, %fd23027;
	st.local.f64 	[%rd1+624], %fd23028;
	ld.local.f64 	%fd23029, [%rd2+632];
	add.f64 	%fd23030, %fd21897, %fd23029;
	st.local.f64 	[%rd1+632], %fd23030;
	ld.local.f64 	%fd23031, [%rd2+640];
	add.f64 	%fd23032, %fd21888, %fd23031;
	st.local.f64 	[%rd1+640], %fd23032;
	ld.local.f64 	%fd23033, [%rd2+648];
	add.f64 	%fd23034, %fd21865, %fd23033;
	st.local.f64 	[%rd1+648], %fd23034;
	ld.local.f64 	%fd23035, [%rd2+656];
	add.f64 	%fd23036, %fd21850, %fd23035;
	st.local.f64 	[%rd1+656], %fd23036;
	ld.local.f64 	%fd23037, [%rd2+664];
	add.f64 	%fd23038, %fd21842, %fd23037;
	st.local.f64 	[%rd1+664], %fd23038;
	ld.local.f64 	%fd23039, [%rd2+672];
	add.f64 	%fd23040, %fd21833, %fd23039;
	st.local.f64 	[%rd1+672], %fd23040;
	ld.local.f64 	%fd23041, [%rd2+680];
	add.f64 	%fd23042, %fd21819, %fd23041;
	st.local.f64 	[%rd1+680], %fd23042;
	ld.local.f64 	%fd23043, [%rd2+688];
	add.f64 	%fd23044, %fd21800, %fd23043;
	st.local.f64 	[%rd1+688], %fd23044;
	ld.local.f64 	%fd23045, [%rd2+696];
	add.f64 	%fd23046, %fd21783, %fd23045;
	st.local.f64 	[%rd1+696], %fd23046;
	ld.local.f64 	%fd23047, [%rd2+704];
	add.f64 	%fd23048, %fd21769, %fd23047;
	st.local.f64 	[%rd1+704], %fd23048;
	ld.local.f64 	%fd23049, [%rd2+712];
	add.f64 	%fd23050, %fd21756, %fd23049;
	st.local.f64 	[%rd1+712], %fd23050;
	ld.local.f64 	%fd23051, [%rd2+720];
	add.f64 	%fd23052, %fd21731, %fd23051;
	st.local.f64 	[%rd1+720], %fd23052;
	ld.local.f64 	%fd23053, [%rd2+728];
	add.f64 	%fd23054, %fd21698, %fd23053;
	st.local.f64 	[%rd1+728], %fd23054;
	ld.local.f64 	%fd23055, [%rd2+736];
	add.f64 	%fd23056, %fd21685, %fd23055;
	st.local.f64 	[%rd1+736], %fd23056;
	ld.local.f64 	%fd23057, [%rd2+744];
	add.f64 	%fd23058, %fd21672, %fd23057;
	st.local.f64 	[%rd1+744], %fd23058;
	ld.local.f64 	%fd23059, [%rd2+752];
	add.f64 	%fd23060, %fd21661, %fd23059;
	st.local.f64 	[%rd1+752], %fd23060;
	ld.local.f64 	%fd23061, [%rd2+760];
	add.f64 	%fd23062, %fd21650, %fd23061;
	st.local.f64 	[%rd1+760], %fd23062;
	ld.local.f64 	%fd23063, [%rd2+768];
	add.f64 	%fd23064, %fd21589, %fd23063;
	st.local.f64 	[%rd1+768], %fd23064;
	ld.local.f64 	%fd23065, [%rd2+776];
	add.f64 	%fd23066, %fd21565, %fd23065;
	st.local.f64 	[%rd1+776], %fd23066;
	ld.local.f64 	%fd23067, [%rd2+784];
	add.f64 	%fd23068, %fd21548, %fd23067;
	st.local.f64 	[%rd1+784], %fd23068;
	ld.local.f64 	%fd23069, [%rd2+792];
	add.f64 	%fd23070, %fd21535, %fd23069;
	st.local.f64 	[%rd1+792], %fd23070;
	ld.local.f64 	%fd23071, [%rd2+800];
	add.f64 	%fd23072, %fd21519, %fd23071;
	st.local.f64 	[%rd1+800], %fd23072;
	ld.local.f64 	%fd23073, [%rd2+808];
	add.f64 	%fd23074, %fd21486, %fd23073;
	st.local.f64 	[%rd1+808], %fd23074;
	ld.local.f64 	%fd23075, [%rd2+816];
	add.f64 	%fd23076, %fd21463, %fd23075;
	st.local.f64 	[%rd1+816], %fd23076;
	ld.local.f64 	%fd23077, [%rd2+824];
	add.f64 	%fd23078, %fd21452, %fd23077;
	st.local.f64 	[%rd1+824], %fd23078;
	ld.local.f64 	%fd23079, [%rd2+832];
	add.f64 	%fd23080, %fd21443, %fd23079;
	st.local.f64 	[%rd1+832], %fd23080;
	ld.local.f64 	%fd23081, [%rd2+840];
	add.f64 	%fd23082, %fd21432, %fd23081;
	st.local.f64 	[%rd1+840], %fd23082;
	ld.local.f64 	%fd23083, [%rd2+848];
	add.f64 	%fd23084, %fd21421, %fd23083;
	st.local.f64 	[%rd1+848], %fd23084;
	ld.local.f64 	%fd23085, [%rd2+856];
	add.f64 	%fd23086, %fd21414, %fd23085;
	st.local.f64 	[%rd1+856], %fd23086;
	ld.local.f64 	%fd23087, [%rd2+864];
	add.f64 	%fd23088, %fd21407, %fd23087;
	st.local.f64 	[%rd1+864], %fd23088;
	ld.local.f64 	%fd23089, [%rd2+872];
	add.f64 	%fd23090, %fd21381, %fd23089;
	st.local.f64 	[%rd1+872], %fd23090;
	ld.local.f64 	%fd23091, [%rd2+880];
	add.f64 	%fd23092, %fd21364, %fd23091;
	st.local.f64 	[%rd1+880], %fd23092;
	ld.local.f64 	%fd23093, [%rd2+888];
	add.f64 	%fd23094, %fd21348, %fd23093;
	st.local.f64 	[%rd1+888], %fd23094;
	ld.local.f64 	%fd23095, [%rd2+896];
	add.f64 	%fd23096, %fd21330, %fd23095;
	st.local.f64 	[%rd1+896], %fd23096;
	ld.local.f64 	%fd23097, [%rd2+904];
	add.f64 	%fd23098, %fd21312, %fd23097;
	st.local.f64 	[%rd1+904], %fd23098;
	ld.local.f64 	%fd23099, [%rd2+912];
	add.f64 	%fd23100, %fd21293, %fd23099;
	st.local.f64 	[%rd1+912], %fd23100;
	ld.local.f64 	%fd23101, [%rd2+920];
	add.f64 	%fd23102, %fd21282, %fd23101;
	st.local.f64 	[%rd1+920], %fd23102;
	ld.local.f64 	%fd23103, [%rd2+928];
	add.f64 	%fd23104, %fd21267, %fd23103;
	st.local.f64 	[%rd1+928], %fd23104;
	ld.local.f64 	%fd23105, [%rd2+936];
	add.f64 	%fd23106, %fd21248, %fd23105;
	st.local.f64 	[%rd1+936], %fd23106;
	ld.local.f64 	%fd23107, [%rd2+944];
	add.f64 	%fd23108, %fd21229, %fd23107;
	st.local.f64 	[%rd1+944], %fd23108;
	ld.local.f64 	%fd23109, [%rd2+952];
	add.f64 	%fd23110, %fd21200, %fd23109;
	st.local.f64 	[%rd1+952], %fd23110;
	ld.local.f64 	%fd23111, [%rd2+960];
	add.f64 	%fd23112, %fd21181, %fd23111;
	st.local.f64 	[%rd1+960], %fd23112;
	ld.local.f64 	%fd23113, [%rd2+968];
	add.f64 	%fd23114, %fd21155, %fd23113;
	st.local.f64 	[%rd1+968], %fd23114;
	ld.local.f64 	%fd23115, [%rd2+976];
	add.f64 	%fd23116, %fd21136, %fd23115;
	st.local.f64 	[%rd1+976], %fd23116;
	ld.local.f64 	%fd23117, [%rd2+984];
	add.f64 	%fd23118, %fd21109, %fd23117;
	st.local.f64 	[%rd1+984], %fd23118;
	ld.local.f64 	%fd23119, [%rd2+992];
	add.f64 	%fd23120, %fd21078, %fd23119;
	st.local.f64 	[%rd1+992], %fd23120;
	ld.local.f64 	%fd23121, [%rd2+1000];
	add.f64 	%fd23122, %fd21051, %fd23121;
	st.local.f64 	[%rd1+1000], %fd23122;
	ld.local.f64 	%fd23123, [%rd2+1008];
	add.f64 	%fd23124, %fd21024, %fd23123;
	st.local.f64 	[%rd1+1008], %fd23124;
	ld.local.f64 	%fd23125, [%rd2+1016];
	add.f64 	%fd23126, %fd20999, %fd23125;
	st.local.f64 	[%rd1+1016], %fd23126;
	ld.local.f64 	%fd23127, [%rd2+1024];
	add.f64 	%fd23128, %fd20971, %fd23127;
	st.local.f64 	[%rd1+1024], %fd23128;
	ld.local.f64 	%fd23129, [%rd2+1032];
	add.f64 	%fd23130, %fd20950, %fd23129;
	st.local.f64 	[%rd1+1032], %fd23130;
	ld.local.f64 	%fd23131, [%rd2+1040];
	add.f64 	%fd23132, %fd20931, %fd23131;
	st.local.f64 	[%rd1+1040], %fd23132;
	ld.local.f64 	%fd23133, [%rd2+1048];
	add.f64 	%fd23134, %fd20914, %fd23133;
	st.local.f64 	[%rd1+1048], %fd23134;
	ld.local.f64 	%fd23135, [%rd2+1056];
	add.f64 	%fd23136, %fd20899, %fd23135;
	st.local.f64 	[%rd1+1056], %fd23136;
	ld.local.f64 	%fd23137, [%rd2+1064];
	add.f64 	%fd23138, %fd20886, %fd23137;
	st.local.f64 	[%rd1+1064], %fd23138;
	ld.local.f64 	%fd23139, [%rd2+1072];
	add.f64 	%fd23140, %fd20873, %fd23139;
	st.local.f64 	[%rd1+1072], %fd23140;
	ld.local.f64 	%fd23141, [%rd2+1080];
	add.f64 	%fd23142, %fd20859, %fd23141;
	st.local.f64 	[%rd1+1080], %fd23142;
	ld.local.f64 	%fd23143, [%rd2+1088];
	add.f64 	%fd23144, %fd20852, %fd23143;
	st.local.f64 	[%rd1+1088], %fd23144;
	ld.local.f64 	%fd23145, [%rd2+1096];
	add.f64 	%fd23146, %fd20847, %fd23145;
	st.local.f64 	[%rd1+1096], %fd23146;
	ld.local.f64 	%fd23147, [%rd2+1104];
	add.f64 	%fd23148, %fd20844, %fd23147;
	add.s32 	%r3297, %r3297, 1;
	mul.f64 	%fd23149, %fd304, %fd23112;
	mul.f64 	%fd23150, %fd23149, %fd4;
	mul.f64 	%fd23151, %fd313, %fd23134;
	mul.f64 	%fd23152, %fd4, %fd23151;
	mul.f64 	%fd23153, %fd23112, 0d3DE07E1FE91B0B70;
	mul.f64 	%fd23154, %fd23153, %fd23120;
	mul.f64 	%fd23155, %fd319, %fd23120;
	mul.f64 	%fd23156, %fd23155, %fd23134;
	mul.f64 	%fd23157, %fd356, %fd23116;
	mul.f64 	%fd23158, %fd23157, %fd4;
	mul.f64 	%fd23159, %fd362, %fd23116;
	mul.f64 	%fd23160, %fd23159, %fd23120;
	mul.f64 	%fd23161, %fd23066, 0d3DE07E1FE91B0B70;
	mul.f64 	%fd23162, %fd23161, %fd23112;
	mul.f64 	%fd23163, %fd368, %fd23124;
	mul.f64 	%fd23164, %fd23163, %fd23134;
	mul.f64 	%fd23165, %fd211, %fd23120;
	mul.f64 	%fd23166, %fd23124, %fd23165;
	mul.f64 	%fd23167, %fd374, %fd23066;
	mul.f64 	%fd23168, %fd23124, %fd23167;
	mul.f64 	%fd23169, %fd380, %fd23134;
	mul.f64 	%fd23170, %fd23169, %fd23146;
	mul.f64 	%fd23171, %fd217, %fd23120;
	mul.f64 	%fd23172, %fd23146, %fd23171;
	mul.f64 	%fd23173, %fd23116, 0d3DD3CA8CB153A753;
	mul.f64 	%fd23174, %fd23146, %fd23173;
	mul.f64 	%fd23175, %fd23116, 0d3D9E58B5986F33C4;
	mul.f64 	%fd23176, %fd23175, %fd23146;
	mul.f64 	%fd23177, %fd23116, 0d3D7C25C268497682;
	mul.f64 	%fd23178, %fd23177, %fd23146;
	mul.f64 	%fd23179, %fd386, %fd23124;
	mul.f64 	%fd23180, %fd23146, %fd23179;
	mul.f64 	%fd23181, %fd25, %fd23146;
	mul.f64 	%fd23182, %fd23146, %fd23181;
	mul.f64 	%fd23183, %fd392, %fd23112;
	mul.f64 	%fd23184, %fd23183, %fd23128;
	mul.f64 	%fd23185, %fd23048, 0d3D7FAA7AB552A552;
	mul.f64 	%fd23186, %fd23185, %fd23124;
	mul.f64 	%fd23187, %fd398, %fd22990;
	mul.f64 	%fd23188, %fd23187, %fd4;
	mul.f64 	%fd23189, %fd399, %fd23112;
	mul.f64 	%fd23190, %fd23189, %fd5;
	mul.f64 	%fd23191, %fd405, %fd22992;
	mul.f64 	%fd23192, %fd23191, %fd23112;
	mul.f64 	%fd23193, %fd406, %fd22992;
	mul.f64 	%fd23194, %fd23193, %fd23112;
	mul.f64 	%fd23195, %fd412, %fd23120;
	mul.f64 	%fd23196, %fd23195, %fd23138;
	mul.f64 	%fd23197, %fd418, %fd22990;
	mul.f64 	%fd23198, %fd23138, %fd23197;
	mul.f64 	%fd23199, %fd424, %fd23134;
	mul.f64 	%fd23200, %fd23199, %fd23142;
	mul.f64 	%fd23201, %fd430, %fd23120;
	mul.f64 	%fd23202, %fd23142, %fd23201;
	mul.f64 	%fd23203, %fd436, %fd22990;
	mul.f64 	%fd23204, %fd23203, %fd23142;
	mul.f64 	%fd23205, %fd442, %fd23138;
	mul.f64 	%fd23206, %fd23205, %fd23144;
	mul.f64 	%fd23207, %fd64, %fd23142;
	mul.f64 	%fd23208, %fd23144, %fd23207;
	mul.f64 	%fd23209, %fd448, %fd23038;
	mul.f64 	%fd23210, %fd485, %fd23124;
	mul.f64 	%fd23211, %fd23210, %fd23138;
	mul.f64 	%fd23212, %fd491, %fd23138;
	mul.f64 	%fd23213, %fd23212, %fd23146;
	mul.f64 	%fd23214, %fd520, %fd23124;
	mul.f64 	%fd23215, %fd23214, %fd23142;
	mul.f64 	%fd23216, %fd101, %fd23142;
	mul.f64 	%fd23217, %fd23216, %fd23146;
	mul.f64 	%fd23218, %fd23144, 0d3D8EC94CA210599E;
	mul.f64 	%fd23219, %fd23146, %fd23218;
	mul.f64 	%fd23220, %fd526, %fd23024;
	mul.f64 	%fd23221, %fd23220, %fd23124;
	mul.f64 	%fd23222, %fd118, %fd23074;
	mul.f64 	%fd23223, %fd23124, %fd23222;
	mul.f64 	%fd23224, %fd532, %fd23018;
	mul.f64 	%fd23225, %fd538, %fd23018;
	mul.f64 	%fd23226, %fd23225, %fd23124;
	mul.f64 	%fd23227, %fd544, %fd22966;
	mul.f64 	%fd23228, %fd23124, %fd23227;
	mul.f64 	%fd23229, %fd550, %fd23056;
	mul.f64 	%fd23230, %fd23229, %fd23120;
	mul.f64 	%fd23231, %fd563, %fd23056;
	mul.f64 	%fd23232, %fd23231, %fd23146;
	mul.f64 	%fd23233, %fd575, %fd23056;
	mul.f64 	%fd23234, %fd23146, %fd23233;
	mul.f64 	%fd23235, %fd584, %fd23056;
	mul.f64 	%fd23236, %fd23235, %fd23138;
	mul.f64 	%fd23237, %fd585, %fd23056;
	mul.f64 	%fd23238, %fd23237, %fd23138;
	mul.f64 	%fd23239, %fd592, %fd23056;
	mul.f64 	%fd23240, %fd23239, %fd23142;
	mul.f64 	%fd23241, %fd593, %fd23056;
	mul.f64 	%fd23242, %fd23142, %fd23241;
	mul.f64 	%fd23243, %fd23040, 0d3D0B05876E5B0120;
	mul.f64 	%fd23244, %fd23243, %fd23120;
	mul.f64 	%fd23245, %fd23040, 0d4094500000000000;
	mul.f64 	%fd23246, %fd599, %fd23046;
	mul.f64 	%fd23247, %fd23246, %fd23124;
	mul.f64 	%fd23248, %fd600, %fd23012;
	mul.f64 	%fd23249, %fd23248, %fd23046;
	mul.f64 	%fd23250, %fd606, %fd23046;
	mul.f64 	%fd23251, %fd23250, %fd23142;
	mul.f64 	%fd23252, %fd23012, 0d3D7D33F9B299048D;
	mul.f64 	%fd23253, %fd23252, %fd23124;
	mul.f64 	%fd23254, %fd612, %fd22994;
	mul.f64 	%fd23255, %fd23124, %fd23254;
	mul.f64 	%fd23256, %fd618, %fd23046;
	mul.f64 	%fd23257, %fd23256, %fd4;
	mul.f64 	%fd23258, %fd23068, 0d3DE80D43DE9CC603;
	mul.f64 	%fd23259, %fd23258, %fd23112;
	mul.f64 	%fd23260, %fd632, %fd23068;
	mul.f64 	%fd23261, %fd23260, %fd23124;
	mul.f64 	%fd23262, %fd638, %fd23050;
	mul.f64 	%fd23263, %fd23124, %fd23262;
	mul.f64 	%fd23264, %fd644, %fd23122;
	mul.f64 	%fd23265, %fd23264, %fd23146;
	mul.f64 	%fd23266, %fd649, %fd23122;
	mul.f64 	%fd23267, %fd23266, %fd23138;
	mul.f64 	%fd23268, %fd23122, 0d3D76DEADF4BBB049;
	mul.f64 	%fd23269, %fd23268, %fd23144;
	mul.f64 	%fd23270, %fd661, %fd23122;
	mul.f64 	%fd23271, %fd23122, %fd23270;
	mul.f64 	%fd23272, %fd667, %fd23122;
	mul.f64 	%fd23273, %fd23122, %fd23272;
	mul.f64 	%fd23274, %fd298, %fd23080;
	mul.f64 	%fd23275, %fd23274, %fd23124;
	mul.f64 	%fd23276, %fd673, %fd23124;
	mul.f64 	%fd23277, %fd23276, %fd23132;
	mul.f64 	%fd23278, %fd679, %fd23132;
	mul.f64 	%fd23279, %fd23278, %fd23144;
	mul.f64 	%fd23280, %fd680, %fd23062;
	mul.f64 	%fd23281, %fd23280, %fd23124;
	mul.f64 	%fd23282, %fd23028, 0d3D5C25C268497682;
	mul.f64 	%fd23283, %fd23124, %fd23282;
	mul.f64 	%fd23284, %fd686, %fd22968;
	mul.f64 	%fd23285, %fd23284, %fd23124;
	mul.f64 	%fd23286, %fd692, %fd23078;
	mul.f64 	%fd23287, %fd23286, %fd23120;
	mul.f64 	%fd23288, %fd729, %fd23078;
	mul.f64 	%fd23289, %fd23288, %fd23124;
	mul.f64 	%fd23290, %fd735, %fd23106;
	mul.f64 	%fd23291, %fd23290, %fd23146;
	mul.f64 	%fd23292, %fd741, %fd23106;
	mul.f64 	%fd23293, %fd23292, %fd23138;
	mul.f64 	%fd23294, %fd23106, 0d3D843B23BAF4CD2D;
	mul.f64 	%fd23295, %fd23294, %fd23144;
	mul.f64 	%fd23296, %fd747, %fd23106;
	mul.f64 	%fd23297, %fd23296, %fd23122;
	mul.f64 	%fd23298, %fd298, %fd23014;
	mul.f64 	%fd23299, %fd23298, %fd23124;
	mul.f64 	%fd23300, %fd748, %fd23110;
	mul.f64 	%fd23301, %fd23124, %fd23300;
	mul.f64 	%fd23302, %fd749, %fd23110;
	mul.f64 	%fd23303, %fd23302, %fd23144;
	mul.f64 	%fd23304, %fd755, %fd23020;
	mul.f64 	%fd23305, %fd23304, %fd23124;
	mul.f64 	%fd23306, %fd767, %fd23114;
	mul.f64 	%fd23307, %fd23306, %fd23146;
	mul.f64 	%fd23308, %fd773, %fd23114;
	mul.f64 	%fd23309, %fd23308, %fd23146;
	mul.f64 	%fd23310, %fd774, %fd23114;
	mul.f64 	%fd23311, %fd23310, %fd23138;
	mul.f64 	%fd23312, %fd268, %fd23114;
	mul.f64 	%fd23313, %fd23312, %fd23142;
	mul.f64 	%fd23314, %fd23114, 0d3D919799812DEA11;
	mul.f64 	%fd23315, %fd23314, %fd23144;
	mul.f64 	%fd23316, %fd780, %fd23114;
	mul.f64 	%fd23317, %fd23316, %fd23122;
	mul.f64 	%fd23318, %fd781, %fd23114;
	mul.f64 	%fd23319, %fd23318, %fd23122;
	mul.f64 	%fd23320, %fd787, %fd23106;
	mul.f64 	%fd23321, %fd23320, %fd23114;
	mul.f64 	%fd23322, %fd788, %fd23114;
	mul.f64 	%fd23323, %fd23114, %fd23322;
	mul.f64 	%fd23324, %fd298, 0d3FE3333333333333;
	mul.f64 	%fd23325, %fd23324, %fd22998;
	mul.f64 	%fd23326, %fd23325, %fd23124;
	mul.f64 	%fd23327, %fd789, %fd22988;
	mul.f64 	%fd23328, %fd23124, %fd23327;
	mul.f64 	%fd23329, %fd795, %fd23026;
	mul.f64 	%fd23330, %fd23329, %fd23124;
	mul.f64 	%fd23331, %fd274, %fd23026;
	mul.f64 	%fd23332, %fd801, %fd22970;
	mul.f64 	%fd23333, %fd23124, %fd23332;
	mul.f64 	%fd23334, %fd802, %fd23086;
	mul.f64 	%fd23335, %fd23334, %fd23120;
	mul.f64 	%fd23336, %fd832, %fd23086;
	mul.f64 	%fd23337, %fd23336, %fd23124;
	mul.f64 	%fd23338, %fd838, %fd23086;
	mul.f64 	%fd23339, %fd23338, %fd23144;
	mul.f64 	%fd23340, %fd292, %fd23058;
	mul.f64 	%fd23341, %fd23340, %fd23146;
	mul.f64 	%fd23342, %fd286, %fd23058;
	mul.f64 	%fd23343, %fd23342, %fd23138;
	mul.f64 	%fd23344, %fd280, %fd23058;
	mul.f64 	%fd23345, %fd23344, %fd23122;
	mul.f64 	%fd23346, %fd298, %fd23010;
	mul.f64 	%fd23347, %fd23346, %fd23124;
	mul.f64 	%fd23348, %fd844, %fd23102;
	mul.f64 	%fd23349, %fd23348, %fd23146;
	mul.f64 	%fd23350, %fd845, %fd23102;
	mul.f64 	%fd23351, %fd23350, %fd23138;
	mul.f64 	%fd23352, %fd846, %fd23006;
	mul.f64 	%fd23353, %fd23352, %fd23124;
	mul.f64 	%fd23354, %fd852, %fd23044;
	mul.f64 	%fd23355, %fd23124, %fd23354;
	mul.f64 	%fd23356, %fd853, %fd23060;
	mul.f64 	%fd23357, %fd23356, %fd23146;
	mul.f64 	%fd23358, %fd854, %fd23060;
	mul.f64 	%fd23359, %fd23358, %fd23138;
	mul.f64 	%fd23360, %fd855, %fd23060;
	mul.f64 	%fd23361, %fd23360, %fd23122;
	mul.f64 	%fd23362, %fd298, %fd23016;
	mul.f64 	%fd23363, %fd23362, %fd23124;
	mul.f64 	%fd23364, %fd861, %fd23088;
	mul.f64 	%fd23365, %fd23124, %fd23364;
	mul.f64 	%fd23366, %fd867, %fd23064;
	mul.f64 	%fd23367, %fd23366, %fd23124;
	mul.f64 	%fd23368, %fd873, %fd22996;
	mul.f64 	%fd23369, %fd23124, %fd23368;
	mul.f64 	%fd23370, %fd879, %fd22952;
	mul.f64 	%fd23371, %fd23370, %fd23124;
	mul.f64 	%fd23372, %fd280, %fd23076;
	mul.f64 	%fd23373, %fd23372, %fd23122;
	mul.f64 	%fd23374, %fd292, %fd23076;
	mul.f64 	%fd23375, %fd23374, %fd23146;
	mul.f64 	%fd23376, %fd286, %fd23076;
	mul.f64 	%fd23377, %fd23376, %fd23138;
	mul.f64 	%fd23378, %fd298, %fd23030;
	mul.f64 	%fd23379, %fd23378, %fd23124;
	mul.f64 	%fd23380, %fd890, %fd23092;
	mul.f64 	%fd23381, %fd23380, %fd23120;
	mul.f64 	%fd23382, %fd901, %fd23092;
	mul.f64 	%fd23383, %fd23382, %fd23124;
	mul.f64 	%fd23384, %fd902, %fd23098;
	mul.f64 	%fd23385, %fd23384, %fd23146;
	mul.f64 	%fd23386, %fd903, %fd23098;
	mul.f64 	%fd23387, %fd23386, %fd23138;
	mul.f64 	%fd23388, %fd268, 0d3FD0000000000000;
	mul.f64 	%fd23389, %fd23388, %fd23098;
	mul.f64 	%fd23390, %fd23389, %fd23142;
	mul.f64 	%fd23391, %fd23098, 0d3D819799812DEA11;
	mul.f64 	%fd23392, %fd23391, %fd23122;
	mul.f64 	%fd23393, %fd23098, %fd23391;
	mul.f64 	%fd23394, %fd23036, 0d3DC07E1FE91B0B70;
	mul.f64 	%fd23395, %fd23394, %fd23124;
	mul.f64 	%fd23396, %fd909, %fd23042;
	mul.f64 	%fd23397, %fd23124, %fd23396;
	mul.f64 	%fd23398, %fd292, %fd23070;
	mul.f64 	%fd23399, %fd23398, %fd23146;
	mul.f64 	%fd23400, %fd286, %fd23070;
	mul.f64 	%fd23401, %fd23400, %fd23138;
	mul.f64 	%fd23402, %fd298, %fd23008;
	mul.f64 	%fd23403, %fd23402, %fd23124;
	mul.f64 	%fd23404, %fd23094, 0d3D7DE81E8ECE0DEA;
	mul.f64 	%fd23405, %fd23124, %fd23404;
	mul.f64 	%fd23406, %fd23000, 0d3DC19799812DEA11;
	mul.f64 	%fd23407, %fd23406, %fd23124;
	mul.f64 	%fd23408, %fd274, %fd23000;
	mul.f64 	%fd23409, %fd915, %fd23084;
	mul.f64 	%fd23410, %fd23409, %fd23120;
	mul.f64 	%fd23411, %fd921, %fd23084;
	mul.f64 	%fd23412, %fd23411, %fd23124;
	mul.f64 	%fd23413, %fd927, %fd23084;
	mul.f64 	%fd23414, %fd23413, %fd23144;
	mul.f64 	%fd23415, %fd928, %fd23090;
	mul.f64 	%fd23416, %fd23415, %fd23146;
	mul.f64 	%fd23417, %fd903, %fd23090;
	mul.f64 	%fd23418, %fd23417, %fd23138;
	mul.f64 	%fd23419, %fd23090, 0d3D819799812DEA11;
	mul.f64 	%fd23420, %fd23419, %fd23122;
	mul.f64 	%fd23421, %fd23090, %fd23419;
	mul.f64 	%fd23422, %fd23004, 0d3DDB7CDFD9D7BDBB;
	mul.f64 	%fd23423, %fd23422, %fd23124;
	mul.f64 	%fd23424, %fd23054, 0d3DAC965971EA9C5C;
	mul.f64 	%fd23425, %fd23124, %fd23424;
	mul.f64 	%fd23426, %fd934, %fd23120;
	mul.f64 	%fd23427, %fd23426, %fd23126;
	mul.f64 	%fd23428, %fd935, %fd23134;
	mul.f64 	%fd23429, %fd23428, %fd23140;
	mul.f64 	%fd23430, %fd941, %fd23140;
	mul.f64 	%fd23431, %fd23140, %fd23430;
	mul.f64 	%fd23432, %fd942, %fd23140;
	mul.f64 	%fd23433, %fd23140, %fd23432;
	mul.f64 	%fd23434, %fd948, %fd23140;
	mul.f64 	%fd23435, %fd23434, %fd23140;
	mul.f64 	%fd23436, %fd155, %fd23140;
	mul.f64 	%fd23437, %fd23140, %fd23436;
	mul.f64 	%fd23438, %fd954, %fd22950;
	mul.f64 	%fd23439, %fd960, %fd23066;
	mul.f64 	%fd23440, %fd23439, %fd23126;
	mov.f64 	%fd23441, 0d3DC83073119F21D8;
	sub.f64 	%fd23442, %fd23441, %fd966;
	mul.f64 	%fd23443, %fd23442, %fd23126;
	mul.f64 	%fd23444, %fd23443, %fd23146;
	mul.f64 	%fd23445, %fd966, %fd23126;
	mul.f64 	%fd23446, %fd23445, %fd23146;
	mul.f64 	%fd23447, %fd972, %fd23048;
	mul.f64 	%fd23448, %fd23447, %fd23126;
	mul.f64 	%fd23449, %fd973, %fd23124;
	mul.f64 	%fd23450, %fd23449, %fd23140;
	mul.f64 	%fd23451, %fd979, %fd23140;
	mul.f64 	%fd23452, %fd23451, %fd23146;
	mul.f64 	%fd23453, %fd980, %fd23124;
	mul.f64 	%fd23454, %fd23453, %fd23148;
	mul.f64 	%fd23455, %fd981, %fd23096;
	mul.f64 	%fd23456, %fd23455, %fd23124;
	mul.f64 	%fd23457, %fd987, %fd23138;
	mul.f64 	%fd23458, %fd23457, %fd23140;
	mul.f64 	%fd23459, %fd1025, %fd23140;
	mul.f64 	%fd23460, %fd23459, %fd23142;
	mul.f64 	%fd23461, %fd1031, %fd23104;
	mul.f64 	%fd23462, %fd1037, %fd23104;
	mul.f64 	%fd23463, %fd23462, %fd23134;
	mul.f64 	%fd23464, %fd1043, %fd23104;
	mul.f64 	%fd23465, %fd23464, %fd23126;
	mul.f64 	%fd23466, %fd1049, %fd23068;
	mul.f64 	%fd23467, %fd23126, %fd23466;
	mul.f64 	%fd23468, %fd1055, %fd23126;
	mul.f64 	%fd23469, %fd23468, %fd23132;
	mul.f64 	%fd23470, %fd23080, 0d3DD037C1831653C8;
	mul.f64 	%fd23471, %fd23470, %fd23126;
	mul.f64 	%fd23472, %fd1061, %fd23122;
	mul.f64 	%fd23473, %fd23472, %fd23140;
	mul.f64 	%fd23474, %fd22954, 0d3DF6AD6BE0852FBA;
	mul.f64 	%fd23475, %fd23474, %fd23112;
	mul.f64 	%fd23476, %fd23022, 0d3DE6AD6BE0852FBA;
	mul.f64 	%fd23477, %fd23112, %fd23476;
	mul.f64 	%fd23478, %fd1067, %fd23022;
	mul.f64 	%fd23479, %fd23478, %fd23124;
	mul.f64 	%fd23480, %fd22986, 0d3DF65575E0FF4A28;
	mul.f64 	%fd23481, %fd23480, %fd23112;
	mul.f64 	%fd23482, %fd1073, %fd22986;
	mul.f64 	%fd23483, %fd23482, %fd23124;
	mul.f64 	%fd23484, %fd1111, %fd23078;
	mul.f64 	%fd23485, %fd23484, %fd23126;
	mul.f64 	%fd23486, %fd23110, 0d3DD5FD7FE1796495;
	mul.f64 	%fd23487, %fd23126, %fd23486;
	mul.f64 	%fd23488, %fd22956, 0d3DE33DCFE54A3803;
	mul.f64 	%fd23489, %fd23488, %fd23112;
	mul.f64 	%fd23490, %fd22958, 0d3DEF9C67D41E8097;
	mul.f64 	%fd23491, %fd23112, %fd23490;
	mul.f64 	%fd23492, %fd1117, %fd23120;
	mul.f64 	%fd23493, %fd23492, %fd23130;
	mul.f64 	%fd23494, %fd1123, %fd23134;
	mul.f64 	%fd23495, %fd23494, %fd23136;
	mul.f64 	%fd23496, %fd23136, 0d3D87BFDC07FDFBFD;
	mul.f64 	%fd23497, %fd23136, %fd23496;
	mul.f64 	%fd23498, %fd1129, %fd23136;
	mul.f64 	%fd23499, %fd23136, %fd23498;
	mul.f64 	%fd23500, %fd1135, %fd23130;
	mul.f64 	%fd23501, %fd23500, %fd23146;
	mul.f64 	%fd23502, %fd1136, %fd23136;
	mul.f64 	%fd23503, %fd23146, %fd23502;
	mul.f64 	%fd23504, %fd1142, %fd23118;
	mul.f64 	%fd23505, %fd23504, %fd23124;
	mul.f64 	%fd23506, %fd1148, %fd23108;
	mul.f64 	%fd23507, %fd23506, %fd23134;
	mul.f64 	%fd23508, %fd1154, %fd23072;
	mul.f64 	%fd23509, %fd23508, %fd23124;
	mul.f64 	%fd23510, %fd23082, 0d3DCAF0230DCE4E6A;
	mul.f64 	%fd23511, %fd23510, %fd23130;
	mul.f64 	%fd23512, %fd1160, %fd23136;
	mul.f64 	%fd23513, %fd23512, %fd23138;
	mul.f64 	%fd23514, %fd193, %fd23136;
	mul.f64 	%fd23515, %fd23514, %fd23142;
	mul.f64 	%fd23516, %fd1166, %fd23082;
	mul.f64 	%fd23517, %fd1172, %fd23130;
	mul.f64 	%fd23518, %fd23517, %fd23132;
	mul.f64 	%fd23519, %fd1178, %fd23080;
	mul.f64 	%fd23520, %fd23130, %fd23519;
	mul.f64 	%fd23521, %fd23122, 0d3D923B5DEC46DB4F;
	mul.f64 	%fd23522, %fd23521, %fd23136;
	mul.f64 	%fd23523, %fd23122, 0d3D7B590CE26A48F5;
	mul.f64 	%fd23524, %fd23523, %fd23136;
	mul.f64 	%fd23525, %fd1184, %fd22978;
	mul.f64 	%fd23526, %fd23525, %fd23124;
	mul.f64 	%fd23527, %fd1195, %fd23078;
	mul.f64 	%fd23528, %fd23527, %fd23130;
	mul.f64 	%fd23529, %fd1201, %fd23110;
	mul.f64 	%fd23530, %fd23130, %fd23529;
	mul.f64 	%fd23531, %fd1207, %fd22962;
	mul.f64 	%fd23532, %fd23531, %fd23124;
	mul.f64 	%fd23533, %fd1213, %fd22960;
	mul.f64 	%fd23534, %fd23124, %fd23533;
	mul.f64 	%fd23535, %fd23052, 0d3CEDE7661723DBB3;
	mul.f64 	%fd23536, %fd23535, %fd23130;
	mul.f64 	%fd23537, %fd23032, 0d3CD3D0DAC864DEB1;
	mul.f64 	%fd23538, %fd23130, %fd23537;
	mul.f64 	%fd23539, %fd1219, %fd23072;
	mul.f64 	%fd23540, %fd23539, %fd23126;
	mul.f64 	%fd23541, %fd1225, %fd23136;
	mul.f64 	%fd23542, %fd23541, %fd23140;
	mul.f64 	%fd23543, %fd1226, %fd23136;
	mul.f64 	%fd23544, %fd23543, %fd23140;
	mul.f64 	%fd23545, %fd1227, %fd23136;
	mul.f64 	%fd23546, %fd23545, %fd23140;
	mul.f64 	%fd23547, %fd23052, 0d3DAFE2C63A23383F;
	mul.f64 	%fd23548, %fd23547, %fd23126;
	mul.f64 	%fd23549, %fd1213, %fd22980;
	mul.f64 	%fd23550, %fd23549, %fd23124;
	mul.f64 	%fd23551, %fd1213, %fd22982;
	mul.f64 	%fd23552, %fd23124, %fd23551;
	mul.f64 	%fd23553, %fd1233, %fd22976;
	mul.f64 	%fd23554, %fd23553, %fd23124;
	mul.f64 	%fd23555, %fd1263, %fd22984;
	mul.f64 	%fd23556, %fd23124, %fd23555;
	mul.f64 	%fd23557, %fd1269, %fd23100;
	mul.f64 	%fd23558, %fd23557, %fd23124;
	mul.f64 	%fd23559, %fd205, %fd23100;
	mul.f64 	%fd23560, %fd23559, %fd23124;
	mul.f64 	%fd23561, %fd1275, %fd23100;
	mul.f64 	%fd23562, %fd23561, %fd23144;
	mul.f64 	%fd23563, %fd23002, 0d3DDB7CDFD9D7BDBB;
	mul.f64 	%fd23564, %fd23563, %fd23124;
	mul.f64 	%fd23565, %fd1281, %fd23034;
	mul.f64 	%fd23566, %fd23034, 0d3D551C51CE3718E1;
	mul.f64 	%fd23567, %fd23566, %fd23120;
	mul.f64 	%fd23568, %fd22964, 0d3DCB7CDFD9D7BDBB;
	mul.f64 	%fd23569, %fd23568, %fd23146;
	mul.f64 	%fd23570, %fd23100, 0d3DF6AD6BE0852FBA;
	mul.f64 	%fd23571, %fd23570, %fd23126;
	mul.f64 	%fd23572, %fd1287, %fd23100;
	mul.f64 	%fd23573, %fd23572, %fd23130;
	mul.f64 	%fd23574, %fd23100, 0d3D5EF655D91D9BF5;
	mul.f64 	%fd23575, %fd23574, %fd23136;
	mul.f64 	%fd23576, %fd1288, %fd23120;
	mul.f64 	%fd23577, %fd1289, %fd23120;
	mul.f64 	%fd23578, %fd1290, %fd23128;
	mul.f64 	%fd23579, %fd1291, %fd23048;
	mul.f64 	%fd23580, %fd1292, %fd22992;
	mul.f64 	%fd23581, %fd1293, %fd23142;
	mul.f64 	%fd23582, %fd1294, %fd23138;
	mul.f64 	%fd23583, %fd1295, %fd23144;
	mul.f64 	%fd23584, %fd1296, %fd23144;
	mul.f64 	%fd23585, %fd1297, %fd23038;
	mul.f64 	%fd23586, %fd1298, %fd23024;
	mul.f64 	%fd23587, %fd1299, %fd23074;
	mul.f64 	%fd23588, %fd1300, %fd23018;
	mul.f64 	%fd23589, %fd1301, %fd23080;
	mul.f64 	%fd23590, %fd1302, %fd23132;
	mul.f64 	%fd23591, %fd1303, %fd23132;
	mul.f64 	%fd23592, %fd1304, %fd23068;
	mul.f64 	%fd23593, %fd1301, %fd23014;
	mul.f64 	%fd23594, %fd1305, %fd23110;
	mul.f64 	%fd23595, %fd1306, %fd22998;
	mul.f64 	%fd23596, %fd1303, 0d3FC851EB851EB852;
	mul.f64 	%fd23597, %fd23596, %fd22988;
	mul.f64 	%fd23598, %fd1307, %fd23026;
	mul.f64 	%fd23599, %fd1301, %fd23010;
	mul.f64 	%fd23600, %fd1308, %fd23044;
	mul.f64 	%fd23601, %fd1303, 0d3FB2F1A9FBE76C8B;
	mul.f64 	%fd23602, %fd23601, %fd23088;
	mul.f64 	%fd23603, %fd1309, %fd23064;
	mul.f64 	%fd23604, %fd1301, %fd23016;
	mul.f64 	%fd23605, %fd1307, 0d400D99999999999A;
	mul.f64 	%fd23606, %fd23605, %fd22996;
	mul.f64 	%fd23607, %fd1301, %fd23030;
	mul.f64 	%fd23608, %fd1302, 0d3F9374BC6A7EF9DB;
	fma.rn.f64 	%fd23609, %fd1309, 0d3F8EB851EB851EB8, %fd23608;
	mul.f64 	%fd23610, %fd23609, %fd23092;
	mul.f64 	%fd23611, %fd1301, %fd23036;
	mul.f64 	%fd23612, %fd1303, 0d3FDAE147AE147AE1;
	mul.f64 	%fd23613, %fd23612, %fd23042;
	mul.f64 	%fd23614, %fd1301, %fd23008;
	mul.f64 	%fd23615, %fd1309, 0d4001333333333333;
	mul.f64 	%fd23616, %fd23615, %fd22948;
	mul.f64 	%fd23617, %fd23605, %fd23094;
	mul.f64 	%fd23618, %fd1307, %fd23000;
	mul.f64 	%fd23619, %fd1301, %fd23004;
	mul.f64 	%fd23620, %fd23605, %fd23054;
	mul.f64 	%fd23621, %fd1310, %fd23032;
	mul.f64 	%fd23622, %fd1311, %fd22950;
	mul.f64 	%fd23623, %fd1312, %fd22974;
	mul.f64 	%fd23624, %fd1313, %fd23148;
	mul.f64 	%fd23625, %fd1314, %fd23096;
	mul.f64 	%fd23626, %fd1315, %fd22972;
	mul.f64 	%fd23627, %fd1316, %fd23104;
	mul.f64 	%fd23628, %fd1317, %fd23104;
	mul.f64 	%fd23629, %fd1318, %fd23022;
	mul.f64 	%fd23630, %fd1319, %fd22954;
	mul.f64 	%fd23631, %fd1320, %fd22986;
	mul.f64 	%fd23632, %fd1321, %fd22958;
	mul.f64 	%fd23633, %fd1322, %fd22956;
	mul.f64 	%fd23634, %fd1323, %fd23072;
	mul.f64 	%fd23635, %fd1324, %fd23136;
	mul.f64 	%fd23636, %fd1325, %fd23108;
	mul.f64 	%fd23637, %fd1326, %fd22874;
	mul.f64 	%fd23638, %fd1327, %fd23082;
	mul.f64 	%fd23639, %fd1328, %fd22978;
	mul.f64 	%fd23640, %fd1329, %fd22960;
	mul.f64 	%fd23641, %fd1330, %fd22962;
	mul.f64 	%fd23642, %fd1331, %fd22876;
	mul.f64 	%fd23643, %fd1332, %fd23052;
	mul.f64 	%fd23644, %fd1333, %fd22875;
	mul.f64 	%fd23645, %fd1334, %fd22976;
	mul.f64 	%fd23646, %fd1335, %fd22980;
	mul.f64 	%fd23647, %fd1336, %fd22982;
	mul.f64 	%fd23648, %fd1337, %fd22878;
	mul.f64 	%fd23649, %fd1338, %fd23038;
	mul.f64 	%fd23650, %fd23649, %fd23128;
	mul.f64 	%fd23651, %fd1339, %fd23038;
	mul.f64 	%fd23652, %fd1340, %fd23096;
	mul.f64 	%fd23653, %fd23652, %fd23148;
	mul.f64 	%fd23654, %fd1341, %fd23104;
	mul.f64 	%fd23655, %fd23148, %fd23654;
	mul.f64 	%fd23656, %fd1342, %fd23104;
	mul.f64 	%fd23657, %fd23656, %fd23128;
	mul.f64 	%fd23658, %fd1343, %fd23038;
	mul.f64 	%fd23659, %fd23658, %fd23148;
	mul.f64 	%fd23660, %fd1344, %fd23108;
	mul.f64 	%fd23661, %fd23660, %fd23118;
	mul.f64 	%fd23662, %fd1345, %fd23082;
	mul.f64 	%fd23663, %fd23662, %fd23128;
	mul.f64 	%fd23664, %fd1346, %fd23104;
	mul.f64 	%fd23665, %fd23664, %fd23118;
	mul.f64 	%fd23666, %fd1347, %fd23082;
	mul.f64 	%fd23667, %fd23666, %fd23148;
	mul.f64 	%fd23668, %fd1348, %fd23096;
	mul.f64 	%fd23669, %fd23668, %fd23118;
	mul.f64 	%fd23670, %fd1349, %fd23108;
	mul.f64 	%fd23671, %fd23670, %fd23148;
	mul.f64 	%fd23672, %fd231, %fd22880;
	mul.f64 	%fd23673, %fd22902, 0d3DEF9C67D41E8097;
	mul.f64 	%fd23674, %fd1321, %fd22902;
	mul.f64 	%fd23675, %fd22904, 0d3DE33DCFE54A3803;
	mul.f64 	%fd23676, %fd1322, %fd22904;
	mul.f64 	%fd23677, %fd1350, %fd22906;
	mul.f64 	%fd23678, %fd1351, %fd22906;
	mul.f64 	%fd23679, %fd23678, %fd23112;
	mul.f64 	%fd23680, %fd1292, %fd22906;
	mul.f64 	%fd23681, %fd22908, 0dBDF49DA7E361CE4C;
	mul.f64 	%fd23682, %fd1073, %fd22908;
	mul.f64 	%fd23683, %fd23682, %fd23124;
	mul.f64 	%fd23684, %fd1320, %fd22908;
	mul.f64 	%fd23685, %fd1333, %fd22882;
	mul.f64 	%fd23686, %fd1331, %fd22884;
	neg.f64 	%fd33243, %fd23637;
	st.local.f64 	[%rd1], %fd33243;
	neg.f64 	%fd33240, %fd23644;
	st.local.f64 	[%rd1+8], %fd33240;
	neg.f64 	%fd33237, %fd23642;
	st.local.f64 	[%rd1+16], %fd33237;
	neg.f64 	%fd23687, %fd23648;
	st.local.f64 	[%rd1+24], %fd23687;
	neg.f64 	%fd23688, %fd23672;
	st.local.f64 	[%rd1+32], %fd23688;
	neg.f64 	%fd23689, %fd23685;
	st.local.f64 	[%rd1+40], %fd23689;
	neg.f64 	%fd23690, %fd23686;
	st.local.f64 	[%rd1+48], %fd23690;
	fma.rn.f64 	%fd23691, %fd23477, 0d3FECCCCCCCCCCCCD, %fd23475;
	add.f64 	%fd23692, %fd23479, %fd23691;
	fma.rn.f64 	%fd23693, %fd23481, 0d4000000000000000, %fd23692;
	fma.rn.f64 	%fd23694, %fd23483, 0d4000000000000000, %fd23693;
	add.f64 	%fd23695, %fd23694, %fd23489;
	add.f64 	%fd23696, %fd23695, %fd23491;
	add.f64 	%fd23697, %fd23696, %fd23526;
	add.f64 	%fd23698, %fd23697, %fd23532;
	add.f64 	%fd23699, %fd23698, %fd23534;
	add.f64 	%fd23700, %fd23699, %fd23550;
	add.f64 	%fd23701, %fd23700, %fd23552;
	add.f64 	%fd23702, %fd23701, %fd23554;
	add.f64 	%fd23703, %fd23702, %fd23630;
	fma.rn.f64 	%fd23704, %fd23631, 0d4000000000000000, %fd23703;
	add.f64 	%fd23705, %fd23632, %fd23704;
	add.f64 	%fd23706, %fd23633, %fd23705;
	add.f64 	%fd23707, %fd23706, %fd23640;
	add.f64 	%fd23708, %fd23707, %fd23641;
	add.f64 	%fd23709, %fd23708, %fd23642;
	add.f64 	%fd23710, %fd23709, %fd23644;
	add.f64 	%fd23711, %fd23710, %fd23645;
	add.f64 	%fd23712, %fd23711, %fd23646;
	add.f64 	%fd23713, %fd23712, %fd23647;
	st.local.f64 	[%rd1+56], %fd23713;
	fma.rn.f64 	%fd23714, %fd23489, 0d4000000000000000, %fd23491;
	add.f64 	%fd23715, %fd23714, %fd23632;
	fma.rn.f64 	%fd23716, %fd23633, 0d4000000000000000, %fd23715;
	fma.rn.f64 	%fd23717, %fd23642, 0d4008000000000000, %fd23716;
	fma.rn.f64 	%fd23718, %fd23644, 0d4000000000000000, %fd23717;
	st.local.f64 	[%rd1+64], %fd23718;
	add.f64 	%fd23719, %fd23550, %fd23550;
	fma.rn.f64 	%fd23720, %fd23477, 0d3FB70A3D70A3D70A, %fd23719;
	add.f64 	%fd23721, %fd23720, %fd23552;
	add.f64 	%fd23722, %fd23721, %fd23554;
	fma.rn.f64 	%fd23723, %fd23632, 0d4000000000000000, %fd23722;
	add.f64 	%fd23724, %fd23633, %fd23723;
	st.local.f64 	[%rd1+72], %fd23724;
	fma.rn.f64 	%fd23725, %fd23564, 0d3FD999999999999A, %fd23569;
	st.local.f64 	[%rd1+80], %fd23725;
	st.local.f64 	[%rd1+88], %fd23556;
	add.f64 	%fd23726, %fd23651, %fd23651;
	st.local.f64 	[%rd1+96], %fd23726;
	st.local.f64 	[%rd1+104], %fd23726;
	add.f64 	%fd23727, %fd23674, %fd23676;
	add.f64 	%fd23728, %fd23727, %fd23679;
	add.f64 	%fd23729, %fd23680, %fd23728;
	add.f64 	%fd23730, %fd23684, %fd23729;
	add.f64 	%fd23731, %fd23730, %fd23685;
	add.f64 	%fd23732, %fd23731, %fd23686;
	st.local.f64 	[%rd1+112], %fd23732;
	neg.f64 	%fd23733, %fd23112;
	mul.f64 	%fd23734, %fd23673, %fd23733;
	sub.f64 	%fd23735, %fd23734, %fd23674;
	st.local.f64 	[%rd1+120], %fd23735;
	mul.f64 	%fd23736, %fd23675, %fd23733;
	sub.f64 	%fd23737, %fd23736, %fd23676;
	st.local.f64 	[%rd1+128], %fd23737;
	mul.f64 	%fd23738, %fd23677, %fd23733;
	sub.f64 	%fd23739, %fd23738, %fd23679;
	sub.f64 	%fd23740, %fd23739, %fd23680;
	st.local.f64 	[%rd1+136], %fd23740;
	mul.f64 	%fd23741, %fd23681, %fd23112;
	sub.f64 	%fd23742, %fd23741, %fd23683;
	sub.f64 	%fd23743, %fd23742, %fd23684;
	st.local.f64 	[%rd1+144], %fd23743;
	st.local.f64 	[%rd1+152], %fd23672;
	st.local.f64 	[%rd1+160], %fd23172;
	st.local.f64 	[%rd1+168], %fd23184;
	add.f64 	%fd23744, %fd23156, %fd23156;
	fma.rn.f64 	%fd23745, %fd23154, 0d4000000000000000, %fd23744;
	add.f64 	%fd23746, %fd23745, %fd23160;
	add.f64 	%fd23747, %fd23746, %fd23162;
	add.f64 	%fd23748, %fd23747, %fd23164;
	add.f64 	%fd23749, %fd23748, %fd23166;
	add.f64 	%fd23750, %fd23749, %fd23170;
	add.f64 	%fd23751, %fd23750, %fd23172;
	add.f64 	%fd23752, %fd23751, %fd23184;
	add.f64 	%fd23753, %fd23752, %fd23192;
	add.f64 	%fd23754, %fd23194, %fd23753;
	fma.rn.f64 	%fd23755, %fd23200, 0d4000000000000000, %fd23754;
	add.f64 	%fd23756, %fd23755, %fd23219;
	add.f64 	%fd23757, %fd23756, %fd23230;
	add.f64 	%fd23758, %fd23757, %fd23240;
	add.f64 	%fd23759, %fd23758, %fd23242;
	add.f64 	%fd23760, %fd23759, %fd23244;
	add.f64 	%fd23761, %fd23760, %fd23251;
	add.f64 	%fd23762, %fd23761, %fd23259;
	add.f64 	%fd23763, %fd23762, %fd23269;
	add.f64 	%fd23764, %fd23763, %fd23279;
	add.f64 	%fd23765, %fd23764, %fd23287;
	add.f64 	%fd23766, %fd23765, %fd23295;
	add.f64 	%fd23767, %fd23766, %fd23303;
	add.f64 	%fd23768, %fd23767, %fd23315;
	add.f64 	%fd23769, %fd23768, %fd23335;
	add.f64 	%fd23770, %fd23769, %fd23339;
	add.f64 	%fd23771, %fd23770, %fd23381;
	add.f64 	%fd23772, %fd23771, %fd23410;
	add.f64 	%fd23773, %fd23772, %fd23414;
	fma.rn.f64 	%fd23774, %fd23429, 0d4000000000000000, %fd23773;
	fma.rn.f64 	%fd23775, %fd23140, %fd23430, %fd23431;
	add.f64 	%fd23776, %fd23774, %fd23775;
	add.f64 	%fd23777, %fd23433, %fd23433;
	add.f64 	%fd23778, %fd23777, %fd23776;
	add.f64 	%fd23779, %fd23435, %fd23778;
	add.f64 	%fd23780, %fd23779, %fd23450;
	add.f64 	%fd23781, %fd23780, %fd23473;
	add.f64 	%fd23782, %fd23781, %fd23477;
	add.f64 	%fd23783, %fd23782, %fd23481;
	fma.rn.f64 	%fd23784, %fd23495, 0d4000000000000000, %fd23783;
	add.f64 	%fd23785, %fd23497, %fd23497;
	add.f64 	%fd23786, %fd23784, %fd23785;
	add.f64 	%fd23787, %fd23499, %fd23499;
	add.f64 	%fd23788, %fd23787, %fd23786;
	add.f64 	%fd23789, %fd23788, %fd23507;
	add.f64 	%fd23790, %fd23789, %fd23524;
	add.f64 	%fd23791, %fd23790, %fd23542;
	fma.rn.f64 	%fd23792, %fd23544, 0d4000000000000000, %fd23791;
	fma.rn.f64 	%fd23793, %fd23546, 0d4000000000000000, %fd23792;
	fma.rn.f64 	%fd23794, %fd23584, 0d4000000000000000, %fd23793;
	fma.rn.f64 	%fd23795, %fd23622, 0d4000000000000000, %fd23794;
	add.f64 	%fd23796, %fd23795, %fd23625;
	add.f64 	%fd23797, %fd23796, %fd23636;
	add.f64 	%fd23798, %fd23797, %fd23650;
	fma.rn.f64 	%fd23799, %fd23651, 0d4008000000000000, %fd23798;
	add.f64 	%fd23800, %fd23799, %fd23653;
	add.f64 	%fd23801, %fd23800, %fd23655;
	fma.rn.f64 	%fd23802, %fd23659, 0d4000000000000000, %fd23801;
	add.f64 	%fd23803, %fd23802, %fd23661;
	add.f64 	%fd23804, %fd23803, %fd23665;
	add.f64 	%fd23805, %fd23804, %fd23667;
	add.f64 	%fd23806, %fd23805, %fd23669;
	add.f64 	%fd23807, %fd23806, %fd23671;
	st.local.f64 	[%rd1+176], %fd23807;
	fma.rn.f64 	%fd23808, %fd23495, 0d4000000000000000, %fd23785;
	add.f64 	%fd23809, %fd23787, %fd23808;
	add.f64 	%fd23810, %fd23809, %fd23507;
	add.f64 	%fd23811, %fd23810, %fd23524;
	fma.rn.f64 	%fd23812, %fd23542, 0d3FE0000000000000, %fd23811;
	add.f64 	%fd23813, %fd23544, %fd23812;
	add.f64 	%fd23814, %fd23546, %fd23813;
	add.f64 	%fd23815, %fd23814, %fd23636;
	add.f64 	%fd23816, %fd23815, %fd23661;
	fma.rn.f64 	%fd23817, %fd23665, 0d3FD55553EF6B5D46, %fd23816;
	fma.rn.f64 	%fd23818, %fd23667, 0d3FD55553EF6B5D46, %fd23817;
	fma.rn.f64 	%fd23819, %fd23669, 0d3FE0000000000000, %fd23818;
	fma.rn.f64 	%fd23820, %fd23671, 0d3FE0000000000000, %fd23819;
	st.local.f64 	[%rd1+184], %fd23820;
	fma.rn.f64 	%fd23821, %fd23429, 0d4000000000000000, %fd23775;
	add.f64 	%fd23822, %fd23777, %fd23821;
	add.f64 	%fd23823, %fd23435, %fd23822;
	add.f64 	%fd23824, %fd23823, %fd23450;
	add.f64 	%fd23825, %fd23824, %fd23473;
	add.f64 	%fd23826, %fd23825, %fd23477;
	add.f64 	%fd23827, %fd23826, %fd23481;
	fma.rn.f64 	%fd23828, %fd23542, 0d3FE0000000000000, %fd23827;
	add.f64 	%fd23829, %fd23544, %fd23828;
	add.f64 	%fd23830, %fd23546, %fd23829;
	fma.rn.f64 	%fd23831, %fd23622, 0d4000000000000000, %fd23830;
	add.f64 	%fd23832, %fd23831, %fd23625;
	add.f64 	%fd23833, %fd23832, %fd23653;
	fma.rn.f64 	%fd23834, %fd23655, 0d3FE0000000000000, %fd23833;
	add.f64 	%fd23835, %fd23834, %fd23659;
	fma.rn.f64 	%fd23836, %fd23665, 0d3FD55553EF6B5D46, %fd23835;
	fma.rn.f64 	%fd23837, %fd23667, 0d3FD55553EF6B5D46, %fd23836;
	fma.rn.f64 	%fd23838, %fd23669, 0d3FE0000000000000, %fd23837;
	fma.rn.f64 	%fd23839, %fd23671, 0d3FE0000000000000, %fd23838;
	st.local.f64 	[%rd1+192], %fd23839;
	add.f64 	%fd23840, %fd23160, %fd23162;
	add.f64 	%fd23841, %fd23840, %fd23164;
	add.f64 	%fd23842, %fd23841, %fd23166;
	add.f64 	%fd23843, %fd23842, %fd23170;
	add.f64 	%fd23844, %fd23843, %fd23172;
	st.local.f64 	[%rd1+200], %fd23844;
	fma.rn.f64 	%fd23845, %fd23200, 0d4000000000000000, %fd23219;
	add.f64 	%fd23846, %fd23845, %fd23230;
	add.f64 	%fd23847, %fd23846, %fd23240;
	add.f64 	%fd23848, %fd23847, %fd23242;
	add.f64 	%fd23849, %fd23848, %fd23244;
	add.f64 	%fd23850, %fd23849, %fd23251;
	fma.rn.f64 	%fd23851, %fd23584, 0d4000000000000000, %fd23850;
	add.f64 	%fd23852, %fd23851, %fd23650;
	fma.rn.f64 	%fd23853, %fd23651, 0d4008000000000000, %fd23852;
	fma.rn.f64 	%fd23854, %fd23655, 0d3FE0000000000000, %fd23853;
	add.f64 	%fd23855, %fd23854, %fd23659;
	fma.rn.f64 	%fd23856, %fd23665, 0d3FD55553EF6B5D46, %fd23855;
	fma.rn.f64 	%fd23857, %fd23667, 0d3FD55553EF6B5D46, %fd23856;
	st.local.f64 	[%rd1+208], %fd23857;
	add.f64 	%fd23858, %fd23745, %fd23184;
	add.f64 	%fd23859, %fd23858, %fd23192;
	add.f64 	%fd23860, %fd23194, %fd23859;
	add.f64 	%fd23861, %fd23860, %fd23259;
	st.local.f64 	[%rd1+216], %fd23861;
	add.f64 	%fd23862, %fd23269, %fd23279;
	add.f64 	%fd23863, %fd23862, %fd23287;
	add.f64 	%fd23864, %fd23863, %fd23295;
	add.f64 	%fd23865, %fd23864, %fd23303;
	add.f64 	%fd23866, %fd23865, %fd23315;
	add.f64 	%fd23867, %fd23866, %fd23335;
	add.f64 	%fd23868, %fd23867, %fd23339;
	add.f64 	%fd23869, %fd23868, %fd23381;
	add.f64 	%fd23870, %fd23869, %fd23410;
	add.f64 	%fd23871, %fd23870, %fd23414;
	st.local.f64 	[%rd1+224], %fd23871;
	st.local.f64 	[%rd1+232], %fd23166;
	st.local.f64 	[%rd1+240], %fd23213;
	add.f64 	%fd23872, %fd23526, %fd23639;
	add.f64 	%fd23873, %fd23872, %fd23642;
	add.f64 	%fd23874, %fd23873, %fd23644;
	st.local.f64 	[%rd1+248], %fd23874;
	fma.rn.f64 	%fd23875, %fd23475, 0d4010000000000000, %fd23477;
	add.f64 	%fd23876, %fd23479, %fd23875;
	fma.rn.f64 	%fd23877, %fd23481, 0d4008000000000000, %fd23876;
	fma.rn.f64 	%fd23878, %fd23483, 0d4008000000000000, %fd23877;
	fma.rn.f64 	%fd23879, %fd23489, 0d4000000000000000, %fd23878;
	fma.rn.f64 	%fd23880, %fd23491, 0d4008000000000000, %fd23879;
	add.f64 	%fd23881, %fd23880, %fd23629;
	fma.rn.f64 	%fd23882, %fd23630, 0d4010000000000000, %fd23881;
	fma.rn.f64 	%fd23883, %fd23631, 0d4008000000000000, %fd23882;
	fma.rn.f64 	%fd23884, %fd23632, 0d4008000000000000, %fd23883;
	fma.rn.f64 	%fd23885, %fd23633, 0d4000000000000000, %fd23884;
	add.f64 	%fd23886, %fd23885, %fd23644;
	st.local.f64 	[%rd1+256], %fd23886;
	st.local.f64 	[%rd1+264], %fd23267;
	add.f64 	%fd23887, %fd23178, %fd23188;
	add.f64 	%fd23888, %fd23887, %fd23198;
	add.f64 	%fd23889, %fd23888, %fd23213;
	add.f64 	%fd23890, %fd23889, %fd23221;
	add.f64 	%fd23891, %fd23890, %fd23223;
	add.f64 	%fd23892, %fd23891, %fd23267;
	add.f64 	%fd23893, %fd23892, %fd23293;
	add.f64 	%fd23894, %fd23893, %fd23309;
	add.f64 	%fd23895, %fd23894, %fd23311;
	add.f64 	%fd23896, %fd23895, %fd23343;
	add.f64 	%fd23897, %fd23896, %fd23351;
	add.f64 	%fd23898, %fd23897, %fd23359;
	add.f64 	%fd23899, %fd23898, %fd23377;
	add.f64 	%fd23900, %fd23899, %fd23387;
	add.f64 	%fd23901, %fd23900, %fd23401;
	add.f64 	%fd23902, %fd23901, %fd23418;
	add.f64 	%fd23903, %fd23902, %fd23446;
	add.f64 	%fd23904, %fd23903, %fd23509;
	add.f64 	%fd23905, %fd23904, %fd23558;
	add.f64 	%fd23906, %fd23560, %fd23905;
	fma.rn.f64 	%fd23907, %fd23564, 0d3FD999999999999A, %fd23906;
	add.f64 	%fd23908, %fd23907, %fd23571;
	add.f64 	%fd23909, %fd23908, %fd23573;
	add.f64 	%fd23910, %fd23909, %fd1368;
	add.f64 	%fd23911, %fd23910, %fd23580;
	add.f64 	%fd23912, %fd23911, %fd23582;
	fma.rn.f64 	%fd23913, %fd23588, 0d3FD54FDF3B645A1D, %fd23912;
	add.f64 	%fd23914, %fd23913, %fd1367;
	add.f64 	%fd23915, %fd23914, %fd23623;
	add.f64 	%fd23916, %fd23915, %fd23626;
	add.f64 	%fd23917, %fd23916, %fd23637;
	st.local.f64 	[%rd1+272], %fd23917;
	add.f64 	%fd23918, %fd23293, %fd23311;
	add.f64 	%fd23919, %fd23918, %fd23343;
	add.f64 	%fd23920, %fd23919, %fd23351;
	add.f64 	%fd23921, %fd23920, %fd23359;
	add.f64 	%fd23922, %fd23921, %fd23377;
	add.f64 	%fd23923, %fd23922, %fd23387;
	add.f64 	%fd23924, %fd23923, %fd23401;
	add.f64 	%fd23925, %fd23924, %fd23418;
	st.local.f64 	[%rd1+280], %fd23925;
	add.f64 	%fd23926, %fd23534, %fd23534;
	fma.rn.f64 	%fd23927, %fd23532, 0d4008000000000000, %fd23926;
	add.f64 	%fd23928, %fd23927, %fd23550;
	fma.rn.f64 	%fd23929, %fd23552, 0d4000000000000000, %fd23928;
	add.f64 	%fd23930, %fd23554, %fd23929;
	fma.rn.f64 	%fd23931, %fd23640, 0d4000000000000000, %fd23930;
	fma.rn.f64 	%fd23932, %fd23641, 0d4008000000000000, %fd23931;
	add.f64 	%fd23933, %fd23932, %fd23645;
	add.f64 	%fd23934, %fd23933, %fd23646;
	fma.rn.f64 	%fd23935, %fd23647, 0d4000000000000000, %fd23934;
	st.local.f64 	[%rd1+288], %fd23935;
	fma.rn.f64 	%fd23936, %fd23646, 0d4000000000000000, %fd23645;
	add.f64 	%fd23937, %fd23647, %fd23936;
	st.local.f64 	[%rd1+296], %fd23937;
	mul.f64 	%fd23938, %fd23403, 0d3FE999999999999A;
	sub.f64 	%fd23939, %fd23938, %fd23616;
	st.local.f64 	[%rd1+304], %fd23939;
	sub.f64 	%fd23940, %fd23437, %fd23438;
	sub.f64 	%fd23941, %fd23940, %fd23622;
	st.local.f64 	[%rd1+312], %fd23941;
	neg.f64 	%fd23942, %fd23371;
	st.local.f64 	[%rd1+320], %fd23942;
	neg.f64 	%fd23943, %fd23475;
	sub.f64 	%fd23944, %fd23943, %fd23630;
	st.local.f64 	[%rd1+328], %fd23944;
	neg.f64 	%fd23945, %fd23489;
	sub.f64 	%fd23946, %fd23945, %fd23633;
	st.local.f64 	[%rd1+336], %fd23946;
	neg.f64 	%fd23947, %fd23491;
	sub.f64 	%fd23948, %fd23947, %fd23632;
	st.local.f64 	[%rd1+344], %fd23948;
	neg.f64 	%fd23949, %fd23534;
	sub.f64 	%fd23950, %fd23949, %fd23640;
	st.local.f64 	[%rd1+352], %fd23950;
	neg.f64 	%fd23951, %fd23532;
	sub.f64 	%fd23952, %fd23951, %fd23641;
	st.local.f64 	[%rd1+360], %fd23952;
	sub.f64 	%fd23953, %fd23567, %fd23569;
	st.local.f64 	[%rd1+368], %fd23953;
	neg.f64 	%fd23954, %fd23228;
	st.local.f64 	[%rd1+376], %fd23954;
	neg.f64 	%fd23955, %fd23285;
	st.local.f64 	[%rd1+384], %fd23955;
	neg.f64 	%fd23956, %fd23333;
	st.local.f64 	[%rd1+392], %fd23956;
	sub.f64 	%fd23957, %fd23659, %fd23626;
	st.local.f64 	[%rd1+400], %fd23957;
	add.f64 	%fd23958, %fd23435, %fd23542;
	sub.f64 	%fd23959, %fd23958, %fd23623;
	st.local.f64 	[%rd1+408], %fd23959;
	neg.f64 	%fd23960, %fd23554;
	sub.f64 	%fd23961, %fd23960, %fd23645;
	st.local.f64 	[%rd1+416], %fd23961;
	neg.f64 	%fd23962, %fd23526;
	sub.f64 	%fd23963, %fd23962, %fd23639;
	st.local.f64 	[%rd1+424], %fd23963;
	neg.f64 	%fd23964, %fd23550;
	sub.f64 	%fd23965, %fd23964, %fd23646;
	st.local.f64 	[%rd1+432], %fd23965;
	neg.f64 	%fd23966, %fd23552;
	sub.f64 	%fd23967, %fd23966, %fd23647;
	st.local.f64 	[%rd1+440], %fd23967;
	mul.f64 	%fd23968, %fd23564, 0d3FE3333333333333;
	sub.f64 	%fd23969, %fd23968, %fd23556;
	add.f64 	%fd23970, %fd23565, %fd23969;
	st.local.f64 	[%rd1+448], %fd23970;
	neg.f64 	%fd23971, %fd23481;
	sub.f64 	%fd23972, %fd23971, %fd23483;
	sub.f64 	%fd23973, %fd23972, %fd23631;
	st.local.f64 	[%rd1+456], %fd23973;
	sub.f64 	%fd23974, %fd23425, %fd23328;
	sub.f64 	%fd23975, %fd23974, %fd23597;
	st.local.f64 	[%rd1+464], %fd23975;
	neg.f64 	%fd23976, %fd23188;
	sub.f64 	%fd23977, %fd23976, %fd23198;
	sub.f64 	%fd23978, %fd23977, %fd23204;
	add.f64 	%fd23979, %fd23978, %fd23582;
	st.local.f64 	[%rd1+472], %fd23979;
	neg.f64 	%fd23980, %fd23192;
	sub.f64 	%fd23981, %fd23980, %fd23194;
	add.f64 	%fd23982, %fd23981, %fd23204;
	add.f64 	%fd23983, %fd23982, %fd23240;
	sub.f64 	%fd23984, %fd23983, %fd23580;
	st.local.f64 	[%rd1+480], %fd23984;
	sub.f64 	%fd23985, %fd23249, %fd23255;
	st.local.f64 	[%rd1+488], %fd23985;
	mul.f64 	%fd23986, %fd23343, 0d3FA47AE147AE147B;
	sub.f64 	%fd23987, %fd23986, %fd23369;
	sub.f64 	%fd23988, %fd23987, %fd23606;
	st.local.f64 	[%rd1+496], %fd23988;
	sub.f64 	%fd23989, %fd23307, %fd23326;
	sub.f64 	%fd23990, %fd23989, %fd23595;
	st.local.f64 	[%rd1+504], %fd23990;
	sub.f64 	%fd23991, %fd23390, %fd23407;
	sub.f64 	%fd23992, %fd23991, %fd23408;
	sub.f64 	%fd23993, %fd23992, %fd23618;
	st.local.f64 	[%rd1+512], %fd23993;
	sub.f64 	%fd23994, %fd23560, %fd23564;
	add.f64 	%fd23995, %fd23994, %fd23575;
	st.local.f64 	[%rd1+520], %fd23995;
	sub.f64 	%fd23996, %fd23416, %fd23423;
	sub.f64 	%fd23997, %fd23996, %fd23619;
	st.local.f64 	[%rd1+528], %fd23997;
	sub.f64 	%fd23998, %fd23349, %fd23353;
	st.local.f64 	[%rd1+536], %fd23998;
	sub.f64 	%fd23999, %fd23399, %fd23403;
	sub.f64 	%fd24000, %fd23999, %fd23614;
	st.local.f64 	[%rd1+544], %fd24000;
	sub.f64 	%fd24001, %fd23341, %fd23347;
	sub.f64 	%fd24002, %fd24001, %fd23599;
	st.local.f64 	[%rd1+552], %fd24002;
	sub.f64 	%fd24003, %fd23245, %fd23249;
	sub.f64 	%fd24004, %fd24003, %fd23253;
	add.f64 	%fd24005, %fd24004, %fd23255;
	st.local.f64 	[%rd1+560], %fd24005;
	sub.f64 	%fd24006, %fd23291, %fd23299;
	sub.f64 	%fd24007, %fd24006, %fd23593;
	st.local.f64 	[%rd1+568], %fd24007;
	sub.f64 	%fd24008, %fd23357, %fd23363;
	sub.f64 	%fd24009, %fd24008, %fd23604;
	st.local.f64 	[%rd1+576], %fd24009;
	sub.f64 	%fd24010, %fd23217, %fd23224;
	sub.f64 	%fd24011, %fd24010, %fd23226;
	sub.f64 	%fd24012, %fd24011, %fd23588;
	st.local.f64 	[%rd1+584], %fd24012;
	sub.f64 	%fd24013, %fd23309, %fd23305;
	fma.rn.f64 	%fd24014, %fd23318, %fd23122, %fd24013;
	fma.rn.f64 	%fd24015, %fd23321, 0d3FC70A3D70A3D70A, %fd24014;
	st.local.f64 	[%rd1+592], %fd24015;
	mul.f64 	%fd24016, %fd23477, 0dBFECCCCCCCCCCCCD;
	sub.f64 	%fd24017, %fd24016, %fd23479;
	sub.f64 	%fd24018, %fd24017, %fd23629;
	st.local.f64 	[%rd1+600], %fd24018;
	sub.f64 	%fd24019, %fd23211, %fd23221;
	add.f64 	%fd24020, %fd24019, %fd23251;
	sub.f64 	%fd24021, %fd24020, %fd23586;
	st.local.f64 	[%rd1+608], %fd24021;
	sub.f64 	%fd24022, %fd23313, %fd23330;
	sub.f64 	%fd24023, %fd24022, %fd23331;
	sub.f64 	%fd24024, %fd24023, %fd23598;
	st.local.f64 	[%rd1+616], %fd24024;
	mul.f64 	%fd24025, %fd23287, 0d3FCD99999999999A;
	sub.f64 	%fd24026, %fd24025, %fd23283;
	fma.rn.f64 	%fd24027, %fd23335, 0d3FCC28F5C28F5C29, %fd24026;
	fma.rn.f64 	%fd24028, %fd23381, 0d3FDCCCCCCCCCCCCD, %fd24027;
	fma.rn.f64 	%fd24029, %fd23410, 0d3FD1EB851EB851EC, %fd24028;
	st.local.f64 	[%rd1+624], %fd24029;
	sub.f64 	%fd24030, %fd23375, %fd23379;
	sub.f64 	%fd24031, %fd24030, %fd23607;
	st.local.f64 	[%rd1+632], %fd24031;
	add.f64 	%fd24032, %fd23431, %fd23465;
	sub.f64 	%fd24033, %fd24032, %fd23538;
	add.f64 	%fd24034, %fd24033, %fd23548;
	sub.f64 	%fd24035, %fd24034, %fd23621;
	add.f64 	%fd24036, %fd24035, %fd23653;
	add.f64 	%fd24037, %fd24036, %fd23655;
	st.local.f64 	[%rd1+640], %fd24037;
	add.f64 	%fd24038, %fd23558, %fd23562;
	sub.f64 	%fd24039, %fd24038, %fd23565;
	sub.f64 	%fd24040, %fd24039, %fd23567;
	add.f64 	%fd24041, %fd24040, %fd23571;
	add.f64 	%fd24042, %fd24041, %fd23573;
	st.local.f64 	[%rd1+648], %fd24042;
	sub.f64 	%fd24043, %fd23385, %fd23395;
	sub.f64 	%fd24044, %fd24043, %fd23611;
	st.local.f64 	[%rd1+656], %fd24044;
	sub.f64 	%fd24045, %fd23208, %fd23209;
	sub.f64 	%fd24046, %fd24045, %fd23585;
	sub.f64 	%fd24047, %fd24046, %fd23650;
	sub.f64 	%fd24048, %fd24047, %fd23651;
	sub.f64 	%fd24049, %fd24048, %fd23659;
	st.local.f64 	[%rd1+664], %fd24049;
	add.f64 	%fd24050, %fd23230, %fd23232;
	add.f64 	%fd24051, %fd24050, %fd23242;
	sub.f64 	%fd24052, %fd24051, %fd23244;
	sub.f64 	%fd24053, %fd24052, %fd23245;
	st.local.f64 	[%rd1+672], %fd24053;
	mul.f64 	%fd24054, %fd23377, 0d3FE1EB851EB851EC;
	fma.rn.f64 	%fd24055, %fd23373, 0d3FEC28F5C28F5C29, %fd24054;
	fma.rn.f64 	%fd24056, %fd23379, 0d3FEB333333333333, %fd24055;
	sub.f64 	%fd24057, %fd24056, %fd23397;
	add.f64 	%fd24058, %fd24057, %fd23405;
	fma.rn.f64 	%fd24059, %fd23607, 0d3FE570A3D70A3D71, %fd24058;
	sub.f64 	%fd24060, %fd24059, %fd23613;
	fma.rn.f64 	%fd24061, %fd23617, 0d3FE570A3D70A3D71, %fd24060;
	st.local.f64 	[%rd1+680], %fd24061;
	fma.rn.f64 	%fd24062, %fd23343, 0d3FEEB851EB851EB8, %fd23345;
	fma.rn.f64 	%fd24063, %fd23347, 0d3FE6666666666666, %fd24062;
	sub.f64 	%fd24064, %fd24063, %fd23355;
	add.f64 	%fd24065, %fd24064, %fd23369;
	add.f64 	%fd24066, %fd24065, %fd23599;
	sub.f64 	%fd24067, %fd24066, %fd23600;
	add.f64 	%fd24068, %fd24067, %fd23606;
	st.local.f64 	[%rd1+688], %fd24068;
	sub.f64 	%fd24069, %fd23234, %fd23247;
	sub.f64 	%fd24070, %fd24069, %fd23249;
	sub.f64 	%fd24071, %fd24070, %fd23251;
	add.f64 	%fd24072, %fd24071, %fd23253;
	sub.f64 	%fd24073, %fd24072, %fd23257;
	st.local.f64 	[%rd1+696], %fd24073;
	sub.f64 	%fd24074, %fd23182, %fd23186;
	fma.rn.f64 	%fd24075, %fd23287, 0d3FC1C28F5C28F5C3, %fd24074;
	fma.rn.f64 	%fd24076, %fd23410, 0d3FB70A3D70A3D70A, %fd24075;
	sub.f64 	%fd24077, %fd24076, %fd23448;
	sub.f64 	%fd24078, %fd24077, %fd23579;
	st.local.f64 	[%rd1+704], %fd24078;
	sub.f64 	%fd24079, %fd23273, %fd23263;
	fma.rn.f64 	%fd24080, %fd23297, 0d3FD0000000000000, %fd24079;
	fma.rn.f64 	%fd24081, %fd23335, 0d3F9EB851EB851EB8, %fd24080;
	fma.rn.f64 	%fd24082, %fd23345, 0d3FC999999999999A, %fd24081;
	mul.f64 	%fd24083, %fd23361, 0d3FE0000000000000;
	add.f64 	%fd24084, %fd24082, %fd24083;
	fma.rn.f64 	%fd24085, %fd23373, 0d3FC70A3D70A3D70A, %fd24084;
	fma.rn.f64 	%fd24086, %fd23392, 0d3FD0000000000000, %fd24085;
	fma.rn.f64 	%fd24087, %fd23420, 0d3FD0000000000000, %fd24086;
	st.local.f64 	[%rd1+712], %fd24087;
	sub.f64 	%fd24088, %fd23538, %fd23536;
	add.f64 	%fd24089, %fd24088, %fd23540;
	add.f64 	%fd24090, %fd24089, %fd23546;
	sub.f64 	%fd24091, %fd24090, %fd23548;
	sub.f64 	%fd24092, %fd24091, %fd23643;
	add.f64 	%fd24093, %fd24092, %fd23665;
	add.f64 	%fd24094, %fd24093, %fd23667;
	add.f64 	%fd24095, %fd24094, %fd23669;
	add.f64 	%fd24096, %fd24095, %fd23671;
	st.local.f64 	[%rd1+720], %fd24096;
	fma.rn.f64 	%fd24097, %fd23418, 0d3FA6872B020C49BA, %fd23414;
	sub.f64 	%fd24098, %fd24097, %fd23425;
	sub.f64 	%fd24099, %fd24098, %fd23620;
	st.local.f64 	[%rd1+728], %fd24099;
	sub.f64 	%fd24100, %fd23228, %fd23230;
	sub.f64 	%fd24101, %fd24100, %fd23232;
	sub.f64 	%fd24102, %fd24101, %fd23234;
	sub.f64 	%fd24103, %fd24102, %fd23236;
	sub.f64 	%fd24104, %fd24103, %fd23238;
	sub.f64 	%fd24105, %fd24104, %fd23240;
	sub.f64 	%fd24106, %fd24105, %fd23242;
	add.f64 	%fd24107, %fd23244, %fd24106;
	st.local.f64 	[%rd1+736], %fd24107;
	mul.f64 	%fd24108, %fd23333, 0d3FEA3D70A3D70A3D;
	sub.f64 	%fd24109, %fd24108, %fd23341;
	sub.f64 	%fd24110, %fd24109, %fd23343;
	sub.f64 	%fd24111, %fd24110, %fd23345;
	mul.f64 	%fd24112, %fd23347, 0d3FD3333333333333;
	add.f64 	%fd24113, %fd24111, %fd24112;
	st.local.f64 	[%rd1+744], %fd24113;
	sub.f64 	%fd24114, %fd23355, %fd23357;
	sub.f64 	%fd24115, %fd24114, %fd23359;
	sub.f64 	%fd24116, %fd24115, %fd23361;
	mul.f64 	%fd24117, %fd23363, 0d3FD3333333333333;
	add.f64 	%fd24118, %fd24116, %fd24117;
	st.local.f64 	[%rd1+752], %fd24118;
	add.f64 	%fd24119, %fd23277, %fd23279;
	sub.f64 	%fd24120, %fd24119, %fd23281;
	fma.rn.f64 	%fd24121, %fd23287, 0d3FE428F5C28F5C29, %fd24120;
	add.f64 	%fd24122, %fd24121, %fd23328;
	add.f64 	%fd24123, %fd24122, %fd23330;
	fma.rn.f64 	%fd24124, %fd23335, 0d3FD3D70A3D70A3D7, %fd24123;
	add.f64 	%fd24125, %fd24124, %fd23367;
	fma.rn.f64 	%fd24126, %fd23381, 0d3FCC28F5C28F5C29, %fd24125;
	fma.rn.f64 	%fd24127, %fd23387, 0d3FD0000000000000, %fd24126;
	fma.rn.f64 	%fd24128, %fd23392, 0d3FC0000000000000, %fd24127;
	fma.rn.f64 	%fd24129, %fd23393, 0d3FE0000000000000, %fd24128;
	fma.rn.f64 	%fd24130, %fd23410, 0d3FC1EB851EB851EC, %fd24129;
	add.f64 	%fd24131, %fd24130, %fd23469;
	add.f64 	%fd24132, %fd24131, %fd23518;
	add.f64 	%fd24133, %fd24132, %fd23590;
	add.f64 	%fd24134, %fd23591, %fd24133;
	add.f64 	%fd24135, %fd1367, %fd24134;
	add.f64 	%fd24136, %fd23592, %fd24135;
	add.f64 	%fd24137, %fd24136, %fd23594;
	add.f64 	%fd24138, %fd24137, %fd23597;
	add.f64 	%fd24139, %fd24138, %fd23603;
	add.f64 	%fd24140, %fd24139, %fd23610;
	fma.rn.f64 	%fd24141, %fd23611, 0d3FD0000000000000, %fd24140;
	st.local.f64 	[%rd1+760], %fd24141;
	fma.rn.f64 	%fd24142, %fd23335, 0d3FA47AE147AE147B, %fd24083;
	fma.rn.f64 	%fd24143, %fd23363, 0d3FE6666666666666, %fd24142;
	add.f64 	%fd24144, %fd24143, %fd23365;
	sub.f64 	%fd24145, %fd24144, %fd23367;
	fma.rn.f64 	%fd24146, %fd23381, 0d3FECCCCCCCCCCCCD, %fd24145;
	fma.rn.f64 	%fd24147, %fd23387, 0d3FE0000000000000, %fd24146;
	fma.rn.f64 	%fd24148, %fd23392, 0d3FE0000000000000, %fd24147;
	add.f64 	%fd24149, %fd24148, %fd23393;
	fma.rn.f64 	%fd24150, %fd23420, 0d3FD0000000000000, %fd24149;
	sub.f64 	%fd24151, %fd24150, %fd23603;
	fma.rn.f64 	%fd24152, %fd23611, 0d3FE0000000000000, %fd24151;
	st.local.f64 	[%rd1+768], %fd24152;
	neg.f64 	%fd24153, %fd23162;
	sub.f64 	%fd24154, %fd24153, %fd23168;
	add.f64 	%fd24155, %fd24154, %fd23176;
	fma.rn.f64 	%fd24156, %fd23259, 0d3FA999999999999A, %fd24155;
	sub.f64 	%fd24157, %fd24156, %fd23440;
	add.f64 	%fd24158, %fd24157, %fd23590;
	fma.rn.f64 	%fd24159, %fd23592, 0d3FE6147AE147AE14, %fd24158;
	st.local.f64 	[%rd1+776], %fd24159;
	neg.f64 	%fd24160, %fd23259;
	sub.f64 	%fd24161, %fd24160, %fd23261;
	fma.rn.f64 	%fd24162, %fd23335, 0d3FAEB851EB851EB8, %fd24161;
	sub.f64 	%fd24163, %fd24162, %fd23467;
	sub.f64 	%fd24164, %fd24163, %fd23592;
	st.local.f64 	[%rd1+784], %fd24164;
	sub.f64 	%fd24165, %fd23397, %fd23399;
	sub.f64 	%fd24166, %fd24165, %fd23401;
	mul.f64 	%fd24167, %fd23403, 0d3FC999999999999A;
	add.f64 	%fd24168, %fd24166, %fd24167;
	st.local.f64 	[%rd1+792], %fd24168;
	sub.f64 	%fd24169, %fd23499, %fd23509;
	add.f64 	%fd24170, %fd24169, %fd23511;
	add.f64 	%fd24171, %fd24170, %fd23536;
	sub.f64 	%fd24172, %fd24171, %fd23540;
	sub.f64 	%fd24173, %fd24172, %fd23634;
	add.f64 	%fd24174, %fd24173, %fd23661;
	st.local.f64 	[%rd1+800], %fd24174;
	sub.f64 	%fd24175, %fd23215, %fd23223;
	add.f64 	%fd24176, %fd24175, %fd23279;
	add.f64 	%fd24177, %fd24176, %fd23303;
	add.f64 	%fd24178, %fd24177, %fd23562;
	sub.f64 	%fd24179, %fd24178, %fd23587;
	fma.rn.f64 	%fd24180, %fd23650, 0d4000000000000000, %fd24179;
	add.f64 	%fd24181, %fd24180, %fd23655;
	add.f64 	%fd24182, %fd23657, %fd24181;
	add.f64 	%fd24183, %fd24182, %fd23659;
	add.f64 	%fd24184, %fd24183, %fd23663;
	add.f64 	%fd24185, %fd24184, %fd23665;
	add.f64 	%fd24186, %fd24185, %fd23667;
	st.local.f64 	[%rd1+808], %fd24186;
	sub.f64 	%fd24187, %fd23371, %fd23373;
	sub.f64 	%fd24188, %fd24187, %fd23375;
	sub.f64 	%fd24189, %fd24188, %fd23377;
	mul.f64 	%fd24190, %fd23379, 0d3FC3333333333333;
	add.f64 	%fd24191, %fd24189, %fd24190;
	st.local.f64 	[%rd1+816], %fd24191;
	neg.f64 	%fd24192, %fd23287;
	sub.f64 	%fd24193, %fd24192, %fd23289;
	sub.f64 	%fd24194, %fd24193, %fd23485;
	sub.f64 	%fd24195, %fd24194, %fd23528;
	st.local.f64 	[%rd1+824], %fd24195;
	sub.f64 	%fd24196, %fd23265, %fd23275;
	sub.f64 	%fd24197, %fd24196, %fd23471;
	sub.f64 	%fd24198, %fd24197, %fd23520;
	sub.f64 	%fd24199, %fd24198, %fd23589;
	st.local.f64 	[%rd1+832], %fd24199;
	sub.f64 	%fd24200, %fd23515, %fd23511;
	sub.f64 	%fd24201, %fd24200, %fd23516;
	sub.f64 	%fd24202, %fd24201, %fd23638;
	sub.f64 	%fd24203, %fd24202, %fd23663;
	sub.f64 	%fd24204, %fd24203, %fd23667;
	st.local.f64 	[%rd1+840], %fd24204;
	neg.f64 	%fd24205, %fd23410;
	sub.f64 	%fd24206, %fd24205, %fd23412;
	sub.f64 	%fd24207, %fd24206, %fd23414;
	st.local.f64 	[%rd1+848], %fd24207;
	neg.f64 	%fd24208, %fd23335;
	sub.f64 	%fd24209, %fd24208, %fd23337;
	sub.f64 	%fd24210, %fd24209, %fd23339;
	st.local.f64 	[%rd1+856], %fd24210;
	mul.f64 	%fd24211, %fd23353, 0d3FE0000000000000;
	fma.rn.f64 	%fd24212, %fd23361, 0d3FC999999999999A, %fd24211;
	sub.f64 	%fd24213, %fd24212, %fd23365;
	fma.rn.f64 	%fd24214, %fd23387, 0d3FD0000000000000, %fd24213;
	fma.rn.f64 	%fd24215, %fd23392, 0d3FD8000000000000, %fd24214;
	add.f64 	%fd24216, %fd24215, %fd23393;
	add.f64 	%fd24217, %fd24216, %fd23407;
	fma.rn.f64 	%fd24218, %fd23420, 0d3FD0000000000000, %fd24217;
	add.f64 	%fd24219, %fd24218, %fd23425;
	sub.f64 	%fd24220, %fd24219, %fd23602;
	fma.rn.f64 	%fd24221, %fd23611, 0d3FD0000000000000, %fd24220;
	add.f64 	%fd24222, %fd24221, %fd23618;
	st.local.f64 	[%rd1+864], %fd24222;
	sub.f64 	%fd24223, %fd23412, %fd23416;
	sub.f64 	%fd24224, %fd24223, %fd23418;
	sub.f64 	%fd24225, %fd24224, %fd23420;
	fma.rn.f64 	%fd24226, %fd23090, %fd23419, %fd23421;
	sub.f64 	%fd24227, %fd24225, %fd24226;
	st.local.f64 	[%rd1+872], %fd24227;
	neg.f64 	%fd24228, %fd23381;
	sub.f64 	%fd24229, %fd24228, %fd23383;
	fma.rn.f64 	%fd24230, %fd23410, 0d3FE4CCCCCCCCCCCD, %fd24229;
	fma.rn.f64 	%fd24231, %fd23418, 0d3FEE978D4FDF3B64, %fd24230;
	fma.rn.f64 	%fd24232, %fd23420, 0d3FE0000000000000, %fd24231;
	add.f64 	%fd24233, %fd24232, %fd24226;
	add.f64 	%fd24234, %fd23423, %fd24233;
	sub.f64 	%fd24235, %fd24234, %fd23610;
	add.f64 	%fd24236, %fd24235, %fd23619;
	add.f64 	%fd24237, %fd24236, %fd23620;
	st.local.f64 	[%rd1+880], %fd24237;
	fma.rn.f64 	%fd24238, %fd23351, 0d3F947AE147AE147B, %fd23339;
	fma.rn.f64 	%fd24239, %fd23377, 0d3FC47AE147AE147B, %fd24238;
	fma.rn.f64 	%fd24240, %fd23401, 0d3F8EB851EB851EB8, %fd24239;
	sub.f64 	%fd24241, %fd24240, %fd23405;
	sub.f64 	%fd24242, %fd24241, %fd23617;
	st.local.f64 	[%rd1+888], %fd24242;
	sub.f64 	%fd24243, %fd23452, %fd23456;
	sub.f64 	%fd24244, %fd24243, %fd23625;
	sub.f64 	%fd24245, %fd24244, %fd23653;
	add.f64 	%fd24246, %fd24245, %fd23657;
	sub.f64 	%fd24247, %fd24246, %fd23669;
	st.local.f64 	[%rd1+896], %fd24247;
	sub.f64 	%fd24248, %fd23383, %fd23385;
	sub.f64 	%fd24249, %fd24248, %fd23387;
	sub.f64 	%fd24250, %fd24249, %fd23390;
	sub.f64 	%fd24251, %fd24250, %fd23392;
	add.f64 	%fd24252, %fd23393, %fd23393;
	sub.f64 	%fd24253, %fd24251, %fd24252;
	add.f64 	%fd24254, %fd23395, %fd24253;
	add.f64 	%fd24255, %fd24254, %fd23408;
	fma.rn.f64 	%fd24256, %fd23410, 0d3FB999999999999A, %fd24255;
	st.local.f64 	[%rd1+904], %fd24256;
	neg.f64 	%fd24257, %fd23558;
	sub.f64 	%fd24258, %fd24257, %fd23560;
	sub.f64 	%fd24259, %fd24258, %fd23562;
	sub.f64 	%fd24260, %fd24259, %fd23571;
	sub.f64 	%fd24261, %fd24260, %fd23573;
	sub.f64 	%fd24262, %fd24261, %fd23575;
	st.local.f64 	[%rd1+912], %fd24262;
	fma.rn.f64 	%fd24263, %fd23289, 0d3FE55556084A515D, %fd23337;
	sub.f64 	%fd24264, %fd24263, %fd23349;
	sub.f64 	%fd24265, %fd24264, %fd23351;
	add.f64 	%fd24266, %fd24265, %fd24211;
	fma.rn.f64 	%fd24267, %fd23485, 0d3FE55556084A515D, %fd24266;
	fma.rn.f64 	%fd24268, %fd23528, 0d3FE55556084A515D, %fd24267;
	st.local.f64 	[%rd1+920], %fd24268;
	sub.f64 	%fd24269, %fd23460, %fd23461;
	sub.f64 	%fd24270, %fd24269, %fd23463;
	sub.f64 	%fd24271, %fd24270, %fd23465;
	sub.f64 	%fd24272, %fd24271, %fd23627;
	sub.f64 	%fd24273, %fd24272, %fd23628;
	sub.f64 	%fd24274, %fd24273, %fd23655;
	sub.f64 	%fd24275, %fd24274, %fd23657;
	sub.f64 	%fd24276, %fd24275, %fd23665;
	st.local.f64 	[%rd1+928], %fd24276;
	sub.f64 	%fd24277, %fd23285, %fd23291;
	sub.f64 	%fd24278, %fd24277, %fd23293;
	sub.f64 	%fd24279, %fd24278, %fd23295;
	sub.f64 	%fd24280, %fd24279, %fd23297;
	mul.f64 	%fd24281, %fd23299, 0d3FD3333333333333;
	add.f64 	%fd24282, %fd24280, %fd24281;
	sub.f64 	%fd24283, %fd24282, %fd23321;
	fma.rn.f64 	%fd24284, %fd23333, 0d3FC70A3D70A3D70A, %fd24283;
	fma.rn.f64 	%fd24285, %fd23335, 0d3FAEB851EB851EB8, %fd24284;
	fma.rn.f64 	%fd24286, %fd23373, 0d3FBEB851EB851EB8, %fd24285;
	fma.rn.f64 	%fd24287, %fd23377, 0d3FD1EB851EB851EC, %fd24286;
	fma.rn.f64 	%fd24288, %fd23607, 0d3FD51EB851EB851F, %fd24287;
	add.f64 	%fd24289, %fd24288, %fd23613;
	fma.rn.f64 	%fd24290, %fd23617, 0d3FD51EB851EB851F, %fd24289;
	st.local.f64 	[%rd1+936], %fd24290;
	sub.f64 	%fd24291, %fd23503, %fd23507;
	add.f64 	%fd24292, %fd24291, %fd23509;
	add.f64 	%fd24293, %fd24292, %fd23522;
	sub.f64 	%fd24294, %fd24293, %fd23636;
	sub.f64 	%fd24295, %fd24294, %fd23661;
	add.f64 	%fd24296, %fd24295, %fd23663;
	sub.f64 	%fd24297, %fd24296, %fd23671;
	st.local.f64 	[%rd1+944], %fd24297;
	add.f64 	%fd24298, %fd23293, %fd23295;
	fma.rn.f64 	%fd24299, %fd23297, 0d3FE8000000000000, %fd24298;
	fma.rn.f64 	%fd24300, %fd23299, 0d3FE6666666666666, %fd24299;
	sub.f64 	%fd24301, %fd24300, %fd23301;
	sub.f64 	%fd24302, %fd24301, %fd23303;
	add.f64 	%fd24303, %fd24302, %fd23321;
	fma.rn.f64 	%fd24304, %fd23335, 0d3FDE147AE147AE14, %fd24303;
	fma.rn.f64 	%fd24305, %fd23351, 0d3FEF5C28F5C28F5C, %fd24304;
	fma.rn.f64 	%fd24306, %fd23373, 0d3FBEB851EB851EB8, %fd24305;
	fma.rn.f64 	%fd24307, %fd23377, 0d3FD1EB851EB851EC, %fd24306;
	fma.rn.f64 	%fd24308, %fd23401, 0d3FEF851EB851EB85, %fd24307;
	sub.f64 	%fd24309, %fd24308, %fd23487;
	sub.f64 	%fd24310, %fd24309, %fd23530;
	add.f64 	%fd24311, %fd24310, %fd23593;
	sub.f64 	%fd24312, %fd24311, %fd23594;
	fma.rn.f64 	%fd24313, %fd23607, 0d3FD51EB851EB851F, %fd24312;
	add.f64 	%fd24314, %fd24313, %fd23614;
	fma.rn.f64 	%fd24315, %fd23617, 0d3FD51EB851EB851F, %fd24314;
	st.local.f64 	[%rd1+952], %fd24315;
	neg.f64 	%fd24316, %fd23150;
	sub.f64 	%fd24317, %fd24316, %fd23154;
	sub.f64 	%fd24318, %fd24317, %fd23162;
	sub.f64 	%fd24319, %fd24318, %fd23184;
	sub.f64 	%fd24320, %fd24319, %fd23190;
	sub.f64 	%fd24321, %fd24320, %fd23192;
	sub.f64 	%fd24322, %fd24321, %fd23194;
	sub.f64 	%fd24323, %fd24322, %fd23259;
	sub.f64 	%fd24324, %fd24323, %fd23475;
	sub.f64 	%fd24325, %fd24324, %fd23477;
	sub.f64 	%fd24326, %fd24325, %fd23481;
	sub.f64 	%fd24327, %fd24326, %fd23489;
	sub.f64 	%fd24328, %fd24327, %fd23491;
	add.f64 	%fd24329, %fd24328, %fd23576;
	add.f64 	%fd24330, %fd24329, %fd23580;
	st.local.f64 	[%rd1+960], %fd24330;
	add.f64 	%fd24331, %fd23301, %fd23303;
	sub.f64 	%fd24332, %fd24331, %fd23307;
	sub.f64 	%fd24333, %fd24332, %fd23309;
	sub.f64 	%fd24334, %fd24333, %fd23311;
	sub.f64 	%fd24335, %fd24334, %fd23313;
	sub.f64 	%fd24336, %fd24335, %fd23315;
	sub.f64 	%fd24337, %fd24336, %fd23317;
	sub.f64 	%fd24338, %fd24337, %fd23319;
	sub.f64 	%fd24339, %fd24338, %fd23321;
	fma.rn.f64 	%fd24340, %fd23114, %fd23322, %fd23323;
	sub.f64 	%fd24341, %fd24339, %fd24340;
	add.f64 	%fd24342, %fd23326, %fd24341;
	add.f64 	%fd24343, %fd24342, %fd23331;
	fma.rn.f64 	%fd24344, %fd23335, 0d3FCD70A3D70A3D71, %fd24343;
	add.f64 	%fd24345, %fd24344, %fd23359;
	fma.rn.f64 	%fd24346, %fd23361, 0d3FD3333333333333, %fd24345;
	add.f64 	%fd24347, %fd24346, %fd23367;
	fma.rn.f64 	%fd24348, %fd23381, 0d3FB999999999999A, %fd24347;
	fma.rn.f64 	%fd24349, %fd23387, 0d3FD0000000000000, %fd24348;
	fma.rn.f64 	%fd24350, %fd23392, 0d3FC0000000000000, %fd24349;
	fma.rn.f64 	%fd24351, %fd23401, 0d3FEF851EB851EB85, %fd24350;
	fma.rn.f64 	%fd24352, %fd23410, 0d3FB999999999999A, %fd24351;
	add.f64 	%fd24353, %fd24352, %fd23487;
	add.f64 	%fd24354, %fd24353, %fd23530;
	add.f64 	%fd24355, %fd24354, %fd23598;
	add.f64 	%fd24356, %fd24355, %fd23600;
	add.f64 	%fd24357, %fd24356, %fd23602;
	add.f64 	%fd24358, %fd24357, %fd23603;
	add.f64 	%fd24359, %fd24358, %fd23604;
	add.f64 	%fd24360, %fd24359, %fd23610;
	fma.rn.f64 	%fd24361, %fd23611, 0d3FD0000000000000, %fd24360;
	add.f64 	%fd24362, %fd23613, %fd24361;
	add.f64 	%fd24363, %fd23614, %fd24362;
	fma.rn.f64 	%fd24364, %fd23616, 0d4000000000000000, %fd24363;
	st.local.f64 	[%rd1+968], %fd24364;
	neg.f64 	%fd24365, %fd23158;
	sub.f64 	%fd24366, %fd24365, %fd23160;
	add.f64 	%fd24367, %fd24366, %fd23162;
	add.f64 	%fd24368, %fd24367, %fd23164;
	add.f64 	%fd24369, %fd24368, %fd23168;
	sub.f64 	%fd24370, %fd24369, %fd23174;
	sub.f64 	%fd24371, %fd24370, %fd23176;
	sub.f64 	%fd24372, %fd24371, %fd23178;
	fma.rn.f64 	%fd24373, %fd23259, 0d3FD999999999999A, %fd24372;
	add.f64 	%fd24374, %fd24373, %fd23281;
	add.f64 	%fd24375, %fd24374, %fd23440;
	fma.rn.f64 	%fd24376, %fd23477, 0d3FB70A3D70A3D70A, %fd24375;
	add.f64 	%fd24377, %fd24376, %fd23578;
	add.f64 	%fd24378, %fd24377, %fd23591;
	fma.rn.f64 	%fd24379, %fd23592, 0d3FD3D70A3D70A3D7, %fd24378;
	add.f64 	%fd24380, %fd24379, %fd23624;
	st.local.f64 	[%rd1+976], %fd24380;
	sub.f64 	%fd24381, %fd23501, %fd23505;
	add.f64 	%fd24382, %fd24381, %fd23518;
	add.f64 	%fd24383, %fd24382, %fd23520;
	add.f64 	%fd24384, %fd24383, %fd23528;
	add.f64 	%fd24385, %fd24384, %fd23530;
	add.f64 	%fd24386, %fd24385, %fd23573;
	sub.f64 	%fd24387, %fd24386, %fd23661;
	sub.f64 	%fd24388, %fd24387, %fd23665;
	sub.f64 	%fd24389, %fd24388, %fd23669;
	st.local.f64 	[%rd1+984], %fd24389;
	sub.f64 	%fd24390, %fd23152, %fd23154;
	sub.f64 	%fd24391, %fd24390, %fd23156;
	sub.f64 	%fd24392, %fd24391, %fd23160;
	sub.f64 	%fd24393, %fd24392, %fd23166;
	sub.f64 	%fd24394, %fd24393, %fd23172;
	sub.f64 	%fd24395, %fd24394, %fd23196;
	sub.f64 	%fd24396, %fd24395, %fd23202;
	sub.f64 	%fd24397, %fd24396, %fd23230;
	sub.f64 	%fd24398, %fd24397, %fd23244;
	sub.f64 	%fd24399, %fd24398, %fd23287;
	add.f64 	%fd24400, %fd24399, %fd23309;
	sub.f64 	%fd24401, %fd24400, %fd23335;
	sub.f64 	%fd24402, %fd24401, %fd23381;
	sub.f64 	%fd24403, %fd24402, %fd23410;
	sub.f64 	%fd24404, %fd24403, %fd23427;
	sub.f64 	%fd24405, %fd24404, %fd23493;
	sub.f64 	%fd24406, %fd24405, %fd23567;
	sub.f64 	%fd24407, %fd24406, %fd23576;
	sub.f64 	%fd24408, %fd24407, %fd23577;
	st.local.f64 	[%rd1+992], %fd24408;
	fma.rn.f64 	%fd24409, %fd23259, 0d3FE8000000000000, %fd23261;
	sub.f64 	%fd24410, %fd24409, %fd23265;
	sub.f64 	%fd24411, %fd24410, %fd23267;
	sub.f64 	%fd24412, %fd24411, %fd23269;
	fma.rn.f64 	%fd24413, %fd23122, %fd23270, %fd23271;
	sub.f64 	%fd24414, %fd24412, %fd24413;
	add.f64 	%fd24415, %fd23273, %fd23273;
	sub.f64 	%fd24416, %fd24414, %fd24415;
	mul.f64 	%fd24417, %fd23275, 0d3FE6666666666666;
	add.f64 	%fd24418, %fd24417, %fd24416;
	sub.f64 	%fd24419, %fd24418, %fd23297;
	add.f64 	%fd24420, %fd24419, %fd23305;
	add.f64 	%fd24421, %fd24420, %fd23311;
	add.f64 	%fd24422, %fd24421, %fd23315;
	sub.f64 	%fd24423, %fd24422, %fd23319;
	fma.rn.f64 	%fd24424, %fd23321, 0d3FEA3D70A3D70A3D, %fd24423;
	add.f64 	%fd24425, %fd24424, %fd24340;
	fma.rn.f64 	%fd24426, %fd23335, 0d3FB1EB851EB851EC, %fd24425;
	sub.f64 	%fd24427, %fd24426, %fd23345;
	sub.f64 	%fd24428, %fd24427, %fd23361;
	sub.f64 	%fd24429, %fd24428, %fd23373;
	sub.f64 	%fd24430, %fd24429, %fd23392;
	fma.rn.f64 	%fd24431, %fd23410, 0d3FB47AE147AE147B, %fd24430;
	sub.f64 	%fd24432, %fd24431, %fd23420;
	add.f64 	%fd24433, %fd24432, %fd23467;
	sub.f64 	%fd24434, %fd24433, %fd23473;
	add.f64 	%fd24435, %fd24434, %fd23520;
	sub.f64 	%fd24436, %fd24435, %fd23522;
	sub.f64 	%fd24437, %fd24436, %fd23524;
	fma.rn.f64 	%fd24438, %fd23564, 0d3FE3333333333333, %fd24437;
	add.f64 	%fd24439, %fd23565, %fd24438;
	add.f64 	%fd24440, %fd24439, %fd23594;
	add.f64 	%fd24441, %fd24440, %fd23595;
	add.f64 	%fd24442, %fd24441, %fd23600;
	add.f64 	%fd24443, %fd24442, %fd23629;
	add.f64 	%fd24444, %fd24443, %fd23639;
	add.f64 	%fd24445, %fd24444, %fd23648;
	st.local.f64 	[%rd1+1000], %fd24445;
	sub.f64 	%fd24446, %fd23840, %fd23164;
	sub.f64 	%fd24447, %fd24446, %fd23166;
	sub.f64 	%fd24448, %fd24447, %fd23168;
	add.f64 	%fd24449, %fd24448, %fd23170;
	add.f64 	%fd24450, %fd24449, %fd23172;
	fma.rn.f64 	%fd24451, %fd23174, 0d4000000000000000, %fd24450;
	sub.f64 	%fd24452, %fd24451, %fd23180;
	fma.rn.f64 	%fd24453, %fd23184, 0d4000000000000000, %fd24452;
	sub.f64 	%fd24454, %fd24453, %fd23186;
	sub.f64 	%fd24455, %fd24454, %fd23211;
	add.f64 	%fd24456, %fd24455, %fd23213;
	sub.f64 	%fd24457, %fd24456, %fd23215;
	add.f64 	%fd24458, %fd24457, %fd23219;
	sub.f64 	%fd24459, %fd24458, %fd23221;
	sub.f64 	%fd24460, %fd24459, %fd23223;
	sub.f64 	%fd24461, %fd24460, %fd23226;
	sub.f64 	%fd24462, %fd24461, %fd23228;
	add.f64 	%fd24463, %fd24462, %fd23232;
	add.f64 	%fd24464, %fd24463, %fd23236;
	sub.f64 	%fd24465, %fd24464, %fd23247;
	sub.f64 	%fd24466, %fd24465, %fd23253;
	sub.f64 	%fd24467, %fd24466, %fd23255;
	fma.rn.f64 	%fd24468, %fd23259, 0d3FE8000000000000, %fd24467;
	sub.f64 	%fd24469, %fd24468, %fd23261;
	sub.f64 	%fd24470, %fd24469, %fd23263;
	sub.f64 	%fd24471, %fd24470, %fd24417;
	sub.f64 	%fd24472, %fd24471, %fd23277;
	sub.f64 	%fd24473, %fd24472, %fd23281;
	sub.f64 	%fd24474, %fd24473, %fd23283;
	sub.f64 	%fd24475, %fd24474, %fd23285;
	fma.rn.f64 	%fd24476, %fd23287, 0d3FC0A3D70A3D70A4, %fd24475;
	sub.f64 	%fd24477, %fd24476, %fd23289;
	sub.f64 	%fd24478, %fd24477, %fd24281;
	sub.f64 	%fd24479, %fd24478, %fd23301;
	sub.f64 	%fd24480, %fd24479, %fd23305;
	sub.f64 	%fd24481, %fd24480, %fd23326;
	sub.f64 	%fd24482, %fd24481, %fd23328;
	sub.f64 	%fd24483, %fd24482, %fd23330;
	sub.f64 	%fd24484, %fd24483, %fd23333;
	fma.rn.f64 	%fd24485, %fd23335, 0d3FD51EB851EB851F, %fd24484;
	sub.f64 	%fd24486, %fd24485, %fd23337;
	sub.f64 	%fd24487, %fd24486, %fd24112;
	sub.f64 	%fd24488, %fd24487, %fd24211;
	sub.f64 	%fd24489, %fd24488, %fd23355;
	sub.f64 	%fd24490, %fd24489, %fd24117;
	sub.f64 	%fd24491, %fd24490, %fd23365;
	sub.f64 	%fd24492, %fd24491, %fd23367;
	sub.f64 	%fd24493, %fd24492, %fd23369;
	sub.f64 	%fd24494, %fd24493, %fd23371;
	sub.f64 	%fd24495, %fd24494, %fd24190;
	fma.rn.f64 	%fd24496, %fd23381, 0d3FC851EB851EB852, %fd24495;
	sub.f64 	%fd24497, %fd24496, %fd23383;
	sub.f64 	%fd24498, %fd24497, %fd23395;
	sub.f64 	%fd24499, %fd24498, %fd23397;
	sub.f64 	%fd24500, %fd24499, %fd24167;
	sub.f64 	%fd24501, %fd24500, %fd23405;
	sub.f64 	%fd24502, %fd24501, %fd23407;
	fma.rn.f64 	%fd24503, %fd23410, 0d3FD0000000000000, %fd24502;
	sub.f64 	%fd24504, %fd24503, %fd23412;
	sub.f64 	%fd24505, %fd24504, %fd23425;
	add.f64 	%fd24506, %fd24505, %fd23446;
	sub.f64 	%fd24507, %fd24506, %fd23450;
	sub.f64 	%fd24508, %fd24507, %fd23454;
	sub.f64 	%fd24509, %fd24508, %fd23456;
	add.f64 	%fd24510, %fd24509, %fd23471;
	sub.f64 	%fd24511, %fd24510, %fd23479;
	add.f64 	%fd24512, %fd24511, %fd23481;
	sub.f64 	%fd24513, %fd24512, %fd23483;
	sub.f64 	%fd24514, %fd24513, %fd23505;
	add.f64 	%fd24515, %fd24514, %fd23507;
	sub.f64 	%fd24516, %fd24515, %fd23509;
	sub.f64 	%fd24517, %fd24516, %fd23526;
	sub.f64 	%fd24518, %fd24517, %fd23532;
	sub.f64 	%fd24519, %fd24518, %fd23534;
	sub.f64 	%fd24520, %fd24519, %fd23550;
	sub.f64 	%fd24521, %fd24520, %fd23552;
	sub.f64 	%fd24522, %fd24521, %fd23554;
	sub.f64 	%fd24523, %fd24522, %fd23556;
	sub.f64 	%fd24524, %fd24523, %fd23558;
	sub.f64 	%fd24525, %fd24524, %fd23560;
	sub.f64 	%fd24526, %fd24525, %fd23564;
	add.f64 	%fd24527, %fd24526, %fd23578;
	fma.rn.f64 	%fd24528, %fd23579, 0d4000000000000000, %fd24527;
	add.f64 	%fd24529, %fd24528, %fd23586;
	add.f64 	%fd24530, %fd24529, %fd23587;
	fma.rn.f64 	%fd24531, %fd23588, 0d3FD54FDF3B645A1D, %fd24530;
	add.f64 	%fd24532, %fd23589, %fd24531;
	add.f64 	%fd24533, %fd24532, %fd23593;
	add.f64 	%fd24534, %fd24533, %fd23595;
	add.f64 	%fd24535, %fd24534, %fd23599;
	add.f64 	%fd24536, %fd24535, %fd23604;
	add.f64 	%fd24537, %fd24536, %fd23607;
	add.f64 	%fd24538, %fd24537, %fd23611;
	add.f64 	%fd24539, %fd24538, %fd23614;
	add.f64 	%fd24540, %fd24539, %fd23619;
	add.f64 	%fd24541, %fd24540, %fd23625;
	add.f64 	%fd24542, %fd24541, %fd23636;
	st.local.f64 	[%rd1+1008], %fd24542;
	sub.f64 	%fd24543, %fd23429, %fd23427;
	fma.rn.f64 	%fd24544, %fd23433, 0d4000000000000000, %fd24543;
	add.f64 	%fd24545, %fd23435, %fd24544;
	sub.f64 	%fd24546, %fd24545, %fd23440;
	sub.f64 	%fd24547, %fd24546, %fd23444;
	sub.f64 	%fd24548, %fd24547, %fd23446;
	sub.f64 	%fd24549, %fd24548, %fd23448;
	fma.rn.f64 	%fd24550, %fd23450, 0d3FEE147AE147AE14, %fd24549;
	add.f64 	%fd24551, %fd24550, %fd23454;
	add.f64 	%fd24552, %fd24551, %fd23458;
	sub.f64 	%fd24553, %fd24552, %fd23465;
	sub.f64 	%fd24554, %fd24553, %fd23467;
	sub.f64 	%fd24555, %fd24554, %fd23469;
	sub.f64 	%fd24556, %fd24555, %fd23471;
	add.f64 	%fd24557, %fd24556, %fd23473;
	fma.rn.f64 	%fd24558, %fd23475, 0d4008000000000000, %fd24557;
	fma.rn.f64 	%fd24559, %fd23477, 0d3FD6666666666666, %fd24558;
	add.f64 	%fd24560, %fd23479, %fd24559;
	fma.rn.f64 	%fd24561, %fd23481, 0d4008000000000000, %fd24560;
	fma.rn.f64 	%fd24562, %fd23483, 0d4008000000000000, %fd24561;
	sub.f64 	%fd24563, %fd24562, %fd23485;
	sub.f64 	%fd24564, %fd24563, %fd23487;
	add.f64 	%fd24565, %fd24564, %fd23489;
	fma.rn.f64 	%fd24566, %fd23491, 0d4000000000000000, %fd24565;
	add.f64 	%fd24567, %fd24566, %fd23536;
	add.f64 	%fd24568, %fd24567, %fd23538;
	sub.f64 	%fd24569, %fd24568, %fd23540;
	add.f64 	%fd24570, %fd24569, %fd23544;
	sub.f64 	%fd24571, %fd24570, %fd23548;
	sub.f64 	%fd24572, %fd24571, %fd23571;
	fma.rn.f64 	%fd24573, %fd23621, 0d4000000000000000, %fd24572;
	fma.rn.f64 	%fd24574, %fd23622, 0d4000000000000000, %fd24573;
	add.f64 	%fd24575, %fd24574, %fd23624;
	add.f64 	%fd24576, %fd24575, %fd23625;
	add.f64 	%fd24577, %fd24576, %fd23626;
	add.f64 	%fd24578, %fd24577, %fd23627;
	add.f64 	%fd24579, %fd24578, %fd23629;
	fma.rn.f64 	%fd24580, %fd23630, 0d4010000000000000, %fd24579;
	fma.rn.f64 	%fd24581, %fd23631, 0d4008000000000000, %fd24580;
	add.f64 	%fd24582, %fd23632, %fd24581;
	add.f64 	%fd24583, %fd23633, %fd24582;
	add.f64 	%fd24584, %fd24583, %fd23643;
	add.f64 	%fd24585, %fd24584, %fd23644;
	add.f64 	%fd24586, %fd24585, %fd23645;
	fma.rn.f64 	%fd24587, %fd23646, 0d4000000000000000, %fd24586;
	add.f64 	%fd24588, %fd23647, %fd24587;
	st.local.f64 	[%rd1+1016], %fd24588;
	add.f64 	%fd24589, %fd23168, %fd23178;
	add.f64 	%fd24590, %fd24589, %fd23180;
	sub.f64 	%fd24591, %fd24590, %fd23184;
	add.f64 	%fd24592, %fd24591, %fd23186;
	add.f64 	%fd24593, %fd24592, %fd23221;
	add.f64 	%fd24594, %fd24593, %fd23223;
	add.f64 	%fd24595, %fd24594, %fd23226;
	add.f64 	%fd24596, %fd24595, %fd23228;
	add.f64 	%fd24597, %fd24596, %fd23234;
	add.f64 	%fd24598, %fd23238, %fd24597;
	add.f64 	%fd24599, %fd23240, %fd24598;
	add.f64 	%fd24600, %fd24599, %fd23247;
	add.f64 	%fd24601, %fd24600, %fd23253;
	add.f64 	%fd24602, %fd24601, %fd23255;
	add.f64 	%fd24603, %fd24602, %fd23261;
	add.f64 	%fd24604, %fd24603, %fd23275;
	add.f64 	%fd24605, %fd24604, %fd23277;
	add.f64 	%fd24606, %fd24605, %fd23283;
	add.f64 	%fd24607, %fd24606, %fd23285;
	add.f64 	%fd24608, %fd24607, %fd23301;
	add.f64 	%fd24609, %fd24608, %fd23305;
	add.f64 	%fd24610, %fd24609, %fd23326;
	add.f64 	%fd24611, %fd24610, %fd23330;
	add.f64 	%fd24612, %fd24611, %fd23333;
	add.f64 	%fd24613, %fd24612, %fd23353;
	add.f64 	%fd24614, %fd24613, %fd23355;
	add.f64 	%fd24615, %fd24614, %fd23371;
	fma.rn.f64 	%fd24616, %fd23379, 0d3FEB333333333333, %fd24615;
	add.f64 	%fd24617, %fd24616, %fd23405;
	add.f64 	%fd24618, %fd24617, %fd23454;
	add.f64 	%fd24619, %fd24618, %fd23456;
	add.f64 	%fd24620, %fd24619, %fd23479;
	add.f64 	%fd24621, %fd24620, %fd23483;
	add.f64 	%fd24622, %fd24621, %fd23505;
	add.f64 	%fd24623, %fd24622, %fd23526;
	add.f64 	%fd24624, %fd24623, %fd23532;
	add.f64 	%fd24625, %fd24624, %fd23534;
	add.f64 	%fd24626, %fd24625, %fd23550;
	add.f64 	%fd24627, %fd24626, %fd23552;
	add.f64 	%fd24628, %fd24627, %fd23554;
	sub.f64 	%fd24629, %fd24628, %fd23578;
	fma.rn.f64 	%fd24630, %fd23592, 0d3FF27AE147AE147B, %fd24629;
	sub.f64 	%fd24631, %fd24630, %fd23650;
	add.f64 	%fd24632, %fd24631, %fd23653;
	sub.f64 	%fd24633, %fd24632, %fd23657;
	add.f64 	%fd24634, %fd24633, %fd23661;
	sub.f64 	%fd24635, %fd24634, %fd23663;
	add.f64 	%fd24636, %fd24635, %fd23669;
	add.f64 	%fd24637, %fd24636, %fd23671;
	st.local.f64 	[%rd1+1024], %fd24637;
	sub.f64 	%fd24638, %fd23495, %fd23493;
	fma.rn.f64 	%fd24639, %fd23497, 0d4000000000000000, %fd24638;
	sub.f64 	%fd24640, %fd24639, %fd23501;
	add.f64 	%fd24641, %fd24640, %fd23505;
	add.f64 	%fd24642, %fd24641, %fd23509;
	sub.f64 	%fd24643, %fd24642, %fd23511;
	add.f64 	%fd24644, %fd24643, %fd23513;
	sub.f64 	%fd24645, %fd24644, %fd23518;
	sub.f64 	%fd24646, %fd24645, %fd23520;
	add.f64 	%fd24647, %fd24646, %fd23524;
	add.f64 	%fd24648, %fd24647, %fd23526;
	sub.f64 	%fd24649, %fd24648, %fd23528;
	sub.f64 	%fd24650, %fd24649, %fd23530;
	fma.rn.f64 	%fd24651, %fd23532, 0d4008000000000000, %fd24650;
	fma.rn.f64 	%fd24652, %fd23534, 0d4000000000000000, %fd24651;
	sub.f64 	%fd24653, %fd24652, %fd23536;
	sub.f64 	%fd24654, %fd24653, %fd23538;
	add.f64 	%fd24655, %fd24654, %fd23540;
	add.f64 	%fd24656, %fd24655, %fd23542;
	add.f64 	%fd24657, %fd23544, %fd24656;
	add.f64 	%fd24658, %fd24657, %fd23548;
	add.f64 	%fd24659, %fd24658, %fd23550;
	fma.rn.f64 	%fd24660, %fd23552, 0d4000000000000000, %fd24659;
	add.f64 	%fd24661, %fd23554, %fd24660;
	sub.f64 	%fd24662, %fd24661, %fd23573;
	add.f64 	%fd24663, %fd24662, %fd23575;
	fma.rn.f64 	%fd24664, %fd23634, 0d4000000000000000, %fd24663;
	add.f64 	%fd24665, %fd23635, %fd24664;
	add.f64 	%fd24666, %fd23636, %fd24665;
	add.f64 	%fd24667, %fd23637, %fd24666;
	fma.rn.f64 	%fd24668, %fd23638, 0d3FEB333333333333, %fd24667;
	add.f64 	%fd24669, %fd23639, %fd24668;
	fma.rn.f64 	%fd24670, %fd23640, 0d4000000000000000, %fd24669;
	fma.rn.f64 	%fd24671, %fd23641, 0d4008000000000000, %fd24670;
	add.f64 	%fd24672, %fd23642, %fd24671;
	add.f64 	%fd24673, %fd23643, %fd24672;
	add.f64 	%fd24674, %fd23644, %fd24673;
	add.f64 	%fd24675, %fd23645, %fd24674;
	add.f64 	%fd24676, %fd23646, %fd24675;
	fma.rn.f64 	%fd24677, %fd23647, 0d4000000000000000, %fd24676;
	st.local.f64 	[%rd1+1032], %fd24677;
	fma.rn.f64 	%fd24678, %fd23259, 0d3FD0000000000000, %fd23263;
	add.f64 	%fd24679, %fd24678, %fd23267;
	add.f64 	%fd24680, %fd24679, %fd23269;
	add.f64 	%fd24681, %fd24680, %fd24413;
	add.f64 	%fd24682, %fd23273, %fd24681;
	fma.rn.f64 	%fd24683, %fd23275, 0d3FD3333333333333, %fd24682;
	sub.f64 	%fd24684, %fd24683, %fd23277;
	sub.f64 	%fd24685, %fd24684, %fd23279;
	fma.rn.f64 	%fd24686, %fd23287, 0d3FF23851EB851EB8, %fd24685;
	fma.rn.f64 	%fd24687, %fd23297, 0d3FE8000000000000, %fd24686;
	add.f64 	%fd24688, %fd24687, %fd23317;
	add.f64 	%fd24689, %fd23319, %fd24688;
	add.f64 	%fd24690, %fd24689, %fd23328;
	add.f64 	%fd24691, %fd24690, %fd23330;
	fma.rn.f64 	%fd24692, %fd23335, 0d3FE23D70A3D70A3D, %fd24691;
	fma.rn.f64 	%fd24693, %fd23345, 0d3FE999999999999A, %fd24692;
	fma.rn.f64 	%fd24694, %fd23351, 0d3FEF5C28F5C28F5C, %fd24693;
	add.f64 	%fd24695, %fd24694, %fd23359;
	fma.rn.f64 	%fd24696, %fd23361, 0d3FE999999999999A, %fd24695;
	fma.rn.f64 	%fd24697, %fd23373, 0d3FE5C28F5C28F5C3, %fd24696;
	fma.rn.f64 	%fd24698, %fd23387, 0d3FE8000000000000, %fd24697;
	fma.rn.f64 	%fd24699, %fd23392, 0d3FF2000000000000, %fd24698;
	fma.rn.f64 	%fd24700, %fd23393, 0d3FE0000000000000, %fd24699;
	fma.rn.f64 	%fd24701, %fd23410, 0d3FE28F5C28F5C28F, %fd24700;
	fma.rn.f64 	%fd24702, %fd23418, 0d3FEE978D4FDF3B64, %fd24701;
	fma.rn.f64 	%fd24703, %fd23420, 0d3FF4000000000000, %fd24702;
	add.f64 	%fd24704, %fd24703, %fd23421;
	sub.f64 	%fd24705, %fd24704, %fd23469;
	add.f64 	%fd24706, %fd24705, %fd23471;
	add.f64 	%fd24707, %fd24706, %fd23473;
	sub.f64 	%fd24708, %fd24707, %fd23518;
	add.f64 	%fd24709, %fd24708, %fd23522;
	add.f64 	%fd24710, %fd23524, %fd24709;
	add.f64 	%fd24711, %fd24710, %fd23558;
	add.f64 	%fd24712, %fd24711, %fd23562;
	add.f64 	%fd24713, %fd24712, %fd23564;
	add.f64 	%fd24714, %fd24713, %fd23571;
	add.f64 	%fd24715, %fd24714, %fd23573;
	add.f64 	%fd24716, %fd24715, %fd23589;
	sub.f64 	%fd24717, %fd24716, %fd23590;
	sub.f64 	%fd24718, %fd24717, %fd23591;
	add.f64 	%fd24719, %fd24718, %fd23597;
	add.f64 	%fd24720, %fd24719, %fd23602;
	add.f64 	%fd24721, %fd24720, %fd23604;
	add.f64 	%fd24722, %fd24721, %fd23610;
	fma.rn.f64 	%fd24723, %fd23611, 0d3FE8000000000000, %fd24722;
	add.f64 	%fd24724, %fd24723, %fd23619;
	add.f64 	%fd24725, %fd24724, %fd23620;
	st.local.f64 	[%rd1+1040], %fd24725;
	sub.f64 	%fd24726, %fd23150, %fd23152;
	sub.f64 	%fd24727, %fd24726, %fd23156;
	sub.f64 	%fd24728, %fd24727, %fd23164;
	sub.f64 	%fd24729, %fd24728, %fd23170;
	add.f64 	%fd24730, %fd24729, %fd23178;
	add.f64 	%fd24731, %fd24730, %fd23188;
	add.f64 	%fd24732, %fd24731, %fd23190;
	add.f64 	%fd24733, %fd24732, %fd23198;
	sub.f64 	%fd24734, %fd24733, %fd23200;
	add.f64 	%fd24735, %fd24734, %fd23204;
	sub.f64 	%fd24736, %fd24735, %fd23429;
	sub.f64 	%fd24737, %fd24736, %fd23463;
	fma.rn.f64 	%fd24738, %fd23477, 0d3FB999999999999A, %fd24737;
	sub.f64 	%fd24739, %fd24738, %fd23495;
	sub.f64 	%fd24740, %fd24739, %fd23507;
	add.f64 	%fd24741, %fd24740, %fd1368;
	add.f64 	%fd24742, %fd23577, %fd24741;
	add.f64 	%fd24743, %fd24742, %fd23581;
	add.f64 	%fd24744, %fd24743, %fd23582;
	add.f64 	%fd24745, %fd24744, %fd23583;
	add.f64 	%fd24746, %fd24745, %fd1367;
	add.f64 	%fd24747, %fd24746, %fd23623;
	add.f64 	%fd24748, %fd24747, %fd23635;
	st.local.f64 	[%rd1+1048], %fd24748;
	sub.f64 	%fd24749, %fd23493, %fd23495;
	sub.f64 	%fd24750, %fd24749, %fd23785;
	sub.f64 	%fd24751, %fd24750, %fd23787;
	sub.f64 	%fd24752, %fd24751, %fd23503;
	add.f64 	%fd24753, %fd24752, %fd23507;
	sub.f64 	%fd24754, %fd24753, %fd23513;
	sub.f64 	%fd24755, %fd24754, %fd23515;
	add.f64 	%fd24756, %fd24755, %fd23516;
	sub.f64 	%fd24757, %fd24756, %fd23522;
	sub.f64 	%fd24758, %fd24757, %fd23524;
	sub.f64 	%fd24759, %fd24758, %fd23542;
	sub.f64 	%fd24760, %fd24759, %fd23544;
	sub.f64 	%fd24761, %fd24760, %fd23546;
	sub.f64 	%fd24762, %fd24761, %fd23575;
	sub.f64 	%fd24763, %fd24762, %fd23635;
	fma.rn.f64 	%fd24764, %fd23638, 0d3FC3333333333333, %fd24763;
	st.local.f64 	[%rd1+1056], %fd24764;
	fma.rn.f64 	%fd24765, %fd23192, 0d4000000000000000, %fd23188;
	sub.f64 	%fd24766, %fd24765, %fd23196;
	sub.f64 	%fd24767, %fd24766, %fd23198;
	add.f64 	%fd24768, %fd24767, %fd23200;
	sub.f64 	%fd24769, %fd24768, %fd23206;
	sub.f64 	%fd24770, %fd24769, %fd23211;
	sub.f64 	%fd24771, %fd24770, %fd23213;
	sub.f64 	%fd24772, %fd24771, %fd23236;
	sub.f64 	%fd24773, %fd24772, %fd23238;
	add.f64 	%fd24774, %fd24773, %fd23242;
	add.f64 	%fd24775, %fd24774, %fd23247;
	add.f64 	%fd24776, %fd24775, %fd23249;
	add.f64 	%fd24777, %fd24776, %fd23251;
	add.f64 	%fd24778, %fd24777, %fd23257;
	sub.f64 	%fd24779, %fd24778, %fd23267;
	sub.f64 	%fd24780, %fd24779, %fd23293;
	sub.f64 	%fd24781, %fd24780, %fd23311;
	sub.f64 	%fd24782, %fd24781, %fd23343;
	sub.f64 	%fd24783, %fd24782, %fd23351;
	sub.f64 	%fd24784, %fd24783, %fd23359;
	sub.f64 	%fd24785, %fd24784, %fd23377;
	sub.f64 	%fd24786, %fd24785, %fd23387;
	sub.f64 	%fd24787, %fd24786, %fd23401;
	sub.f64 	%fd24788, %fd24787, %fd23418;
	sub.f64 	%fd24789, %fd24788, %fd23458;
	sub.f64 	%fd24790, %fd24789, %fd23513;
	add.f64 	%fd24791, %fd24790, %fd23581;
	sub.f64 	%fd24792, %fd24791, %fd23582;
	add.f64 	%fd24793, %fd24792, %fd23584;
	add.f64 	%fd24794, %fd24793, %fd23586;
	st.local.f64 	[%rd1+1064], %fd24794;
	sub.f64 	%fd24795, %fd23427, %fd23429;
	sub.f64 	%fd24796, %fd24795, %fd23775;
	sub.f64 	%fd24797, %fd24796, %fd23777;
	add.f64 	%fd24798, %fd23435, %fd23435;
	sub.f64 	%fd24799, %fd24797, %fd24798;
	add.f64 	%fd24800, %fd23437, %fd23437;
	sub.f64 	%fd24801, %fd24799, %fd24800;
	fma.rn.f64 	%fd24802, %fd23438, 0d4000000000000000, %fd24801;
	add.f64 	%fd24803, %fd23446, %fd24802;
	sub.f64 	%fd24804, %fd24803, %fd23450;
	sub.f64 	%fd24805, %fd24804, %fd23452;
	add.f64 	%fd24806, %fd24805, %fd23456;
	sub.f64 	%fd24807, %fd24806, %fd23458;
	sub.f64 	%fd24808, %fd24807, %fd23460;
	add.f64 	%fd24809, %fd24808, %fd23461;
	add.f64 	%fd24810, %fd24809, %fd23463;
	sub.f64 	%fd24811, %fd24810, %fd23473;
	add.f64 	%fd24812, %fd24811, %fd23475;
	fma.rn.f64 	%fd24813, %fd23477, 0d3FDD70A3D70A3D71, %fd24812;
	add.f64 	%fd24814, %fd24813, %fd23489;
	add.f64 	%fd24815, %fd24814, %fd23491;
	sub.f64 	%fd24816, %fd24815, %fd23542;
	sub.f64 	%fd24817, %fd24816, %fd23544;
	sub.f64 	%fd24818, %fd24817, %fd23546;
	add.f64 	%fd24819, %fd24818, %fd23623;
	add.f64 	%fd24820, %fd24819, %fd23628;
	st.local.f64 	[%rd1+1072], %fd24820;
	sub.f64 	%fd24821, %fd23196, %fd23200;
	sub.f64 	%fd24822, %fd24821, %fd23202;
	sub.f64 	%fd24823, %fd24822, %fd23204;
	fma.rn.f64 	%fd24824, %fd23206, 0d4000000000000000, %fd24823;
	sub.f64 	%fd24825, %fd24824, %fd23208;
	add.f64 	%fd24826, %fd23209, %fd24825;
	add.f64 	%fd24827, %fd24826, %fd23213;
	sub.f64 	%fd24828, %fd24827, %fd23215;
	sub.f64 	%fd24829, %fd24828, %fd23217;
	add.f64 	%fd24830, %fd24829, %fd23219;
	add.f64 	%fd24831, %fd24830, %fd23221;
	add.f64 	%fd24832, %fd24831, %fd23224;
	add.f64 	%fd24833, %fd24832, %fd23226;
	sub.f64 	%fd24834, %fd24833, %fd23240;
	sub.f64 	%fd24835, %fd24834, %fd23242;
	sub.f64 	%fd24836, %fd24835, %fd23251;
	add.f64 	%fd24837, %fd24836, %fd23267;
	add.f64 	%fd24838, %fd24837, %fd23269;
	add.f64 	%fd24839, %fd24838, %fd23293;
	add.f64 	%fd24840, %fd24839, %fd23295;
	add.f64 	%fd24841, %fd24840, %fd23311;
	sub.f64 	%fd24842, %fd24841, %fd23313;
	add.f64 	%fd24843, %fd24842, %fd23315;
	add.f64 	%fd24844, %fd24843, %fd23328;
	add.f64 	%fd24845, %fd24844, %fd23330;
	add.f64 	%fd24846, %fd23331, %fd24845;
	fma.rn.f64 	%fd24847, %fd23343, 0d3FEEB851EB851EB8, %fd24846;
	fma.rn.f64 	%fd24848, %fd23351, 0d3FEF5C28F5C28F5C, %fd24847;
	add.f64 	%fd24849, %fd24848, %fd23359;
	add.f64 	%fd24850, %fd24849, %fd23369;
	fma.rn.f64 	%fd24851, %fd23377, 0d3FEAE147AE147AE1, %fd24850;
	add.f64 	%fd24852, %fd24851, %fd23387;
	sub.f64 	%fd24853, %fd24852, %fd23390;
	fma.rn.f64 	%fd24854, %fd23401, 0d3FEF851EB851EB85, %fd24853;
	add.f64 	%fd24855, %fd24854, %fd23405;
	add.f64 	%fd24856, %fd24855, %fd23407;
	add.f64 	%fd24857, %fd23408, %fd24856;
	fma.rn.f64 	%fd24858, %fd23418, 0d3FEE978D4FDF3B64, %fd24857;
	add.f64 	%fd24859, %fd24858, %fd23458;
	sub.f64 	%fd24860, %fd24859, %fd23460;
	add.f64 	%fd24861, %fd24860, %fd23461;
	add.f64 	%fd24862, %fd24861, %fd23513;
	sub.f64 	%fd24863, %fd24862, %fd23515;
	add.f64 	%fd24864, %fd24863, %fd23516;
	sub.f64 	%fd24865, %fd24864, %fd23581;
	add.f64 	%fd24866, %fd24865, %fd23583;
	add.f64 	%fd24867, %fd24866, %fd23585;
	add.f64 	%fd24868, %fd24867, %fd23587;
	fma.rn.f64 	%fd24869, %fd23588, 0d3FE55810624DD2F2, %fd24868;
	add.f64 	%fd24870, %fd24869, %fd23597;
	add.f64 	%fd24871, %fd24870, %fd23598;
	add.f64 	%fd24872, %fd24871, %fd23606;
	add.f64 	%fd24873, %fd24872, %fd23617;
	add.f64 	%fd24874, %fd24873, %fd23618;
	add.f64 	%fd24875, %fd24874, %fd23620;
	add.f64 	%fd24876, %fd24875, %fd23626;
	add.f64 	%fd24877, %fd24876, %fd23628;
	add.f64 	%fd24878, %fd24877, %fd23637;
	fma.rn.f64 	%fd24879, %fd23638, 0d3FC3333333333333, %fd24878;
	st.local.f64 	[%rd1+1080], %fd24879;
	sub.f64 	%fd24880, %fd23202, %fd23206;
	sub.f64 	%fd24881, %fd24880, %fd23208;
	add.f64 	%fd24882, %fd23209, %fd24881;
	sub.f64 	%fd24883, %fd24882, %fd23219;
	add.f64 	%fd24884, %fd24883, %fd23223;
	sub.f64 	%fd24885, %fd24884, %fd23269;
	sub.f64 	%fd24886, %fd24885, %fd23279;
	sub.f64 	%fd24887, %fd24886, %fd23295;
	sub.f64 	%fd24888, %fd24887, %fd23303;
	sub.f64 	%fd24889, %fd24888, %fd23315;
	sub.f64 	%fd24890, %fd24889, %fd23339;
	sub.f64 	%fd24891, %fd24890, %fd23414;
	add.f64 	%fd24892, %fd24891, %fd23463;
	add.f64 	%fd24893, %fd24892, %fd23465;
	add.f64 	%fd24894, %fd24893, %fd23511;
	sub.f64 	%fd24895, %fd24894, %fd23562;
	sub.f64 	%fd24896, %fd24895, %fd23583;
	sub.f64 	%fd24897, %fd24896, %fd23584;
	add.f64 	%fd24898, %fd23585, %fd24897;
	fma.rn.f64 	%fd24899, %fd23588, 0d3FD54FDF3B645A1D, %fd24898;
	add.f64 	%fd24900, %fd24899, %fd23627;
	fma.rn.f64 	%fd24901, %fd23638, 0d3FEB333333333333, %fd24900;
	st.local.f64 	[%rd1+1088], %fd24901;
	add.f64 	%fd24902, %fd23158, %fd23166;
	sub.f64 	%fd24903, %fd24902, %fd23170;
	sub.f64 	%fd24904, %fd24903, %fd23172;
	sub.f64 	%fd24905, %fd24904, %fd23174;
	sub.f64 	%fd24906, %fd24905, %fd23176;
	sub.f64 	%fd24907, %fd24906, %fd23178;
	sub.f64 	%fd24908, %fd24907, %fd23180;
	add.f64 	%fd24909, %fd23182, %fd23182;
	sub.f64 	%fd24910, %fd24908, %fd24909;
	add.f64 	%fd24911, %fd24910, %fd23186;
	sub.f64 	%fd24912, %fd24911, %fd23213;
	sub.f64 	%fd24913, %fd24912, %fd23217;
	sub.f64 	%fd24914, %fd24913, %fd23219;
	add.f64 	%fd24915, %fd24914, %fd23224;
	sub.f64 	%fd24916, %fd24915, %fd23232;
	sub.f64 	%fd24917, %fd24916, %fd23234;
	add.f64 	%fd24918, %fd23236, %fd24917;
	add.f64 	%fd24919, %fd24918, %fd23257;
	add.f64 	%fd24920, %fd24919, %fd23263;
	sub.f64 	%fd24921, %fd24920, %fd23265;
	add.f64 	%fd24922, %fd24921, %fd23267;
	add.f64 	%fd24923, %fd24922, %fd23269;
	add.f64 	%fd24924, %fd24923, %fd24413;
	add.f64 	%fd24925, %fd24924, %fd23277;
	add.f64 	%fd24926, %fd24925, %fd23279;
	add.f64 	%fd24927, %fd24926, %fd23283;
	fma.rn.f64 	%fd24928, %fd23287, 0d3FC0A3D70A3D70A4, %fd24927;
	sub.f64 	%fd24929, %fd24928, %fd23291;
	add.f64 	%fd24930, %fd24929, %fd23293;
	add.f64 	%fd24931, %fd24930, %fd23295;
	add.f64 	%fd24932, %fd24931, %fd23297;
	sub.f64 	%fd24933, %fd24932, %fd23307;
	sub.f64 	%fd24934, %fd24933, %fd23309;
	add.f64 	%fd24935, %fd24934, %fd23317;
	fma.rn.f64 	%fd24936, %fd23321, 0d3FEA3D70A3D70A3D, %fd24935;
	fma.rn.f64 	%fd24937, %fd23335, 0d3FD0A3D70A3D70A4, %fd24936;
	sub.f64 	%fd24938, %fd24937, %fd23341;
	fma.rn.f64 	%fd24939, %fd23343, 0d3FEEB851EB851EB8, %fd24938;
	fma.rn.f64 	%fd24940, %fd23345, 0d3FE999999999999A, %fd24939;
	sub.f64 	%fd24941, %fd24940, %fd23349;
	fma.rn.f64 	%fd24942, %fd23351, 0d3FEF5C28F5C28F5C, %fd24941;
	sub.f64 	%fd24943, %fd24942, %fd23357;
	fma.rn.f64 	%fd24944, %fd23361, 0d3FD3333333333333, %fd24943;
	add.f64 	%fd24945, %fd24944, %fd23365;
	fma.rn.f64 	%fd24946, %fd23373, 0d3FF3AE147AE147AE, %fd24945;
	sub.f64 	%fd24947, %fd24946, %fd23375;
	fma.rn.f64 	%fd24948, %fd23377, 0d3FE1EB851EB851EC, %fd24947;
	fma.rn.f64 	%fd24949, %fd23381, 0d3FD47AE147AE147B, %fd24948;
	sub.f64 	%fd24950, %fd24949, %fd23385;
	fma.rn.f64 	%fd24951, %fd23387, 0d3FE8000000000000, %fd24950;
	fma.rn.f64 	%fd24952, %fd23392, 0d3FEC000000000000, %fd24951;
	add.f64 	%fd24953, %fd24952, %fd23393;
	sub.f64 	%fd24954, %fd24953, %fd23399;
	fma.rn.f64 	%fd24955, %fd23410, 0d3FD0000000000000, %fd24954;
	sub.f64 	%fd24956, %fd24955, %fd23416;
	fma.rn.f64 	%fd24957, %fd23418, 0d3FEE978D4FDF3B64, %fd24956;
	add.f64 	%fd24958, %fd23420, %fd24957;
	add.f64 	%fd24959, %fd24958, %fd23421;
	sub.f64 	%fd24960, %fd24959, %fd23444;
	sub.f64 	%fd24961, %fd24960, %fd23446;
	add.f64 	%fd24962, %fd24961, %fd23448;
	fma.rn.f64 	%fd24963, %fd23450, 0d3FEE147AE147AE14, %fd24962;
	sub.f64 	%fd24964, %fd24963, %fd23452;
	add.f64 	%fd24965, %fd24964, %fd23469;
	add.f64 	%fd24966, %fd24965, %fd23473;
	sub.f64 	%fd24967, %fd24966, %fd23501;
	sub.f64 	%fd24968, %fd24967, %fd23503;
	add.f64 	%fd24969, %fd24968, %fd23518;
	add.f64 	%fd24970, %fd24969, %fd23524;
	add.f64 	%fd24971, %fd24970, %fd23556;
	add.f64 	%fd24972, %fd24971, %fd23560;
	fma.rn.f64 	%fd24973, %fd23564, 0d3FD999999999999A, %fd24972;
	sub.f64 	%fd24974, %fd24973, %fd23569;
	fma.rn.f64 	%fd24975, %fd23588, 0d3FE55810624DD2F2, %fd24974;
	add.f64 	%fd24976, %fd23589, %fd24975;
	add.f64 	%fd24977, %fd23591, %fd24976;
	add.f64 	%fd24978, %fd24977, %fd23593;
	add.f64 	%fd24979, %fd24978, %fd23594;
	add.f64 	%fd24980, %fd24979, %fd23599;
	add.f64 	%fd24981, %fd24980, %fd23602;
	add.f64 	%fd24982, %fd24981, %fd23603;
	add.f64 	%fd24983, %fd24982, %fd23606;
	fma.rn.f64 	%fd24984, %fd23607, 0d3FE570A3D70A3D71, %fd24983;
	add.f64 	%fd24985, %fd23610, %fd24984;
	fma.rn.f64 	%fd24986, %fd23611, 0d3FE8000000000000, %fd24985;
	fma.rn.f64 	%fd24987, %fd23617, 0d3FE570A3D70A3D71, %fd24986;
	add.f64 	%fd24988, %fd24987, %fd23619;
	add.f64 	%fd24989, %fd24988, %fd23620;
	st.local.f64 	[%rd1+1096], %fd24989;
	add.f64 	%fd24990, %fd23440, %fd23444;
	add.f64 	%fd24991, %fd24990, %fd23448;
	fma.rn.f64 	%fd24992, %fd23450, 0d3FAEB851EB851EB8, %fd24991;
	sub.f64 	%fd24993, %fd24992, %fd23454;
	add.f64 	%fd24994, %fd24993, %fd23467;
	add.f64 	%fd24995, %fd23469, %fd24994;
	add.f64 	%fd24996, %fd24995, %fd23471;
	add.f64 	%fd24997, %fd24996, %fd23485;
	add.f64 	%fd24998, %fd24997, %fd23487;
	add.f64 	%fd24999, %fd24998, %fd23571;
	sub.f64 	%fd25000, %fd24999, %fd23624;
	sub.f64 	%fd25001, %fd25000, %fd23653;
	sub.f64 	%fd25002, %fd25001, %fd23655;
	sub.f64 	%fd25003, %fd25002, %fd23659;
	sub.f64 	%fd25004, %fd25003, %fd23667;
	sub.f64 	%fd25005, %fd25004, %fd23671;
	st.local.f64 	[%rd1+1104], %fd25005;
	mov.f64 	%fd25006, 0d3FF03FF7B99C8977;
	div.rn.f64 	%fd25007, %fd25006, %fd2105;
	mul.f64 	%fd25008, %fd25007, %fd33394;
	sub.f64 	%fd33224, %fd33243, %fd25008;
	st.local.f64 	[%rd6+1112], %fd33224;
	mul.f64 	%fd25009, %fd25007, %fd22873;
	sub.f64 	%fd33235, %fd33240, %fd25009;
	st.local.f64 	[%rd6+1120], %fd33235;
	mul.f64 	%fd25010, %fd25007, %fd33387;
	sub.f64 	%fd33234, %fd33237, %fd25010;
	st.local.f64 	[%rd6+1128], %fd33234;
	mul.f64 	%fd25011, %fd25007, %fd22872;
	sub.f64 	%fd33153, %fd23687, %fd25011;
	st.local.f64 	[%rd6+1136], %fd33153;
	mul.f64 	%fd25012, %fd25007, %fd22871;
	sub.f64 	%fd33228, %fd23688, %fd25012;
	st.local.f64 	[%rd6+1144], %fd33228;
	mul.f64 	%fd25013, %fd25007, %fd22870;
	sub.f64 	%fd33231, %fd23689, %fd25013;
	st.local.f64 	[%rd6+1152], %fd33231;
	mul.f64 	%fd25014, %fd25007, %fd22869;
	sub.f64 	%fd33230, %fd23690, %fd25014;
	st.local.f64 	[%rd6+1160], %fd33230;
	mul.f64 	%fd25015, %fd25007, %fd22868;
	sub.f64 	%fd33236, %fd23713, %fd25015;
	st.local.f64 	[%rd6+1168], %fd33236;
	mul.f64 	%fd25016, %fd25007, %fd22837;
	sub.f64 	%fd33233, %fd23718, %fd25016;
	st.local.f64 	[%rd6+1176], %fd33233;
	mul.f64 	%fd25017, %fd25007, %fd22830;
	sub.f64 	%fd33098, %fd23724, %fd25017;
	st.local.f64 	[%rd6+1184], %fd33098;
	mul.f64 	%fd25018, %fd25007, %fd22811;
	sub.f64 	%fd33099, %fd23725, %fd25018;
	st.local.f64 	[%rd6+1192], %fd33099;
	mul.f64 	%fd25019, %fd25007, %fd22800;
	sub.f64 	%fd33100, %fd23556, %fd25019;
	st.local.f64 	[%rd6+1200], %fd33100;
	mul.f64 	%fd25020, %fd25007, %fd22795;
	sub.f64 	%fd33101, %fd23726, %fd25020;
	st.local.f64 	[%rd6+1208], %fd33101;
	mul.f64 	%fd25021, %fd25007, %fd22790;
	sub.f64 	%fd33102, %fd23726, %fd25021;
	st.local.f64 	[%rd6+1216], %fd33102;
	mul.f64 	%fd25022, %fd25007, %fd22787;
	sub.f64 	%fd33232, %fd23732, %fd25022;
	st.local.f64 	[%rd6+1224], %fd33232;
	mul.f64 	%fd25023, %fd25007, %fd22774;
	sub.f64 	%fd33103, %fd23735, %fd25023;
	st.local.f64 	[%rd6+1232], %fd33103;
	mul.f64 	%fd25024, %fd25007, %fd22771;
	sub.f64 	%fd33104, %fd23737, %fd25024;
	st.local.f64 	[%rd6+1240], %fd33104;
	mul.f64 	%fd25025, %fd25007, %fd22766;
	sub.f64 	%fd33105, %fd23740, %fd25025;
	st.local.f64 	[%rd6+1248], %fd33105;
	mul.f64 	%fd25026, %fd25007, %fd22763;
	sub.f64 	%fd33106, %fd23743, %fd25026;
	st.local.f64 	[%rd6+1256], %fd33106;
	mul.f64 	%fd25027, %fd25007, %fd22756;
	sub.f64 	%fd33229, %fd23672, %fd25027;
	st.local.f64 	[%rd6+1264], %fd33229;
	mul.f64 	%fd25028, %fd25007, %fd22755;
	sub.f64 	%fd33107, %fd23172, %fd25028;
	st.local.f64 	[%rd6+1272], %fd33107;
	mul.f64 	%fd25029, %fd25007, %fd22746;
	sub.f64 	%fd33108, %fd23184, %fd25029;
	st.local.f64 	[%rd6+1280], %fd33108;
	mul.f64 	%fd25030, %fd25007, %fd22739;
	sub.f64 	%fd33109, %fd23807, %fd25030;
	st.local.f64 	[%rd6+1288], %fd33109;
	mul.f64 	%fd25031, %fd25007, %fd22628;
	sub.f64 	%fd33110, %fd23820, %fd25031;
	st.local.f64 	[%rd6+1296], %fd33110;
	mul.f64 	%fd25032, %fd25007, %fd22597;
	sub.f64 	%fd33111, %fd23839, %fd25032;
	st.local.f64 	[%rd6+1304], %fd33111;
	mul.f64 	%fd25033, %fd25007, %fd22546;
	sub.f64 	%fd33112, %fd23844, %fd25033;
	st.local.f64 	[%rd6+1312], %fd33112;
	mul.f64 	%fd25034, %fd25007, %fd22523;
	sub.f64 	%fd33113, %fd23857, %fd25034;
	st.local.f64 	[%rd6+1320], %fd33113;
	mul.f64 	%fd25035, %fd25007, %fd22480;
	sub.f64 	%fd33114, %fd23861, %fd25035;
	st.local.f64 	[%rd6+1328], %fd33114;
	mul.f64 	%fd25036, %fd25007, %fd22459;
	sub.f64 	%fd33115, %fd23871, %fd25036;
	st.local.f64 	[%rd6+1336], %fd33115;
	mul.f64 	%fd25037, %fd25007, %fd22424;
	sub.f64 	%fd33116, %fd23166, %fd25037;
	st.local.f64 	[%rd6+1344], %fd33116;
	mul.f64 	%fd25038, %fd25007, %fd22417;
	sub.f64 	%fd33117, %fd23213, %fd25038;
	st.local.f64 	[%rd6+1352], %fd33117;
	mul.f64 	%fd25039, %fd25007, %fd22408;
	sub.f64 	%fd33227, %fd23874, %fd25039;
	st.local.f64 	[%rd6+1360], %fd33227;
	mul.f64 	%fd25040, %fd25007, %fd22401;
	sub.f64 	%fd33226, %fd23886, %fd25040;
	st.local.f64 	[%rd6+1368], %fd33226;
	mul.f64 	%fd25041, %fd25007, %fd22378;
	sub.f64 	%fd33118, %fd23267, %fd25041;
	st.local.f64 	[%rd6+1376], %fd33118;
	mul.f64 	%fd25042, %fd25007, %fd22371;
	sub.f64 	%fd33225, %fd23917, %fd25042;
	st.local.f64 	[%rd6+1384], %fd33225;
	ld.local.f64 	%fd25043, [%rd6+280];
	mul.f64 	%fd25044, %fd25007, %fd25043;
	sub.f64 	%fd33119, %fd23925, %fd25044;
	st.local.f64 	[%rd6+1392], %fd33119;
	mul.f64 	%fd25045, %fd25007, %fd22259;
	sub.f64 	%fd33120, %fd23935, %fd25045;
	st.local.f64 	[%rd6+1400], %fd33120;
	mul.f64 	%fd25046, %fd25007, %fd22240;
	sub.f64 	%fd33121, %fd23937, %fd25046;
	st.local.f64 	[%rd6+1408], %fd33121;
	mul.f64 	%fd25047, %fd25007, %fd22229;
	sub.f64 	%fd33162, %fd23939, %fd25047;
	st.local.f64 	[%rd6+1416], %fd33162;
	ld.local.f64 	%fd25048, [%rd6+312];
	mul.f64 	%fd25049, %fd25007, %fd25048;
	sub.f64 	%fd33136, %fd23941, %fd25049;
	st.local.f64 	[%rd6+1424], %fd33136;
	mul.f64 	%fd25050, %fd25007, %fd22215;
	sub.f64 	%fd33192, %fd23942, %fd25050;
	st.local.f64 	[%rd6+1432], %fd33192;
	mul.f64 	%fd25051, %fd25007, %fd22210;
	sub.f64 	%fd33170, %fd23944, %fd25051;
	st.local.f64 	[%rd6+1440], %fd33170;
	mul.f64 	%fd25052, %fd25007, %fd22205;
	sub.f64 	%fd33169, %fd23946, %fd25052;
	st.local.f64 	[%rd6+1448], %fd33169;
	ld.local.f64 	%fd25053, [%rd6+344];
	mul.f64 	%fd25054, %fd25007, %fd25053;
	sub.f64 	%fd33168, %fd23948, %fd25054;
	st.local.f64 	[%rd6+1456], %fd33168;
	mul.f64 	%fd25055, %fd25007, %fd22195;
	sub.f64 	%fd33148, %fd23950, %fd25055;
	st.local.f64 	[%rd6+1464], %fd33148;
	mul.f64 	%fd25056, %fd25007, %fd22190;
	sub.f64 	%fd33147, %fd23952, %fd25056;
	st.local.f64 	[%rd6+1472], %fd33147;
	mul.f64 	%fd25057, %fd25007, %fd22185;
	sub.f64 	%fd33123, %fd23953, %fd25057;
	st.local.f64 	[%rd6+1480], %fd33123;
	ld.local.f64 	%fd25058, [%rd6+376];
	mul.f64 	%fd25059, %fd25007, %fd25058;
	sub.f64 	%fd33209, %fd23954, %fd25059;
	st.local.f64 	[%rd6+1488], %fd33209;
	mul.f64 	%fd25060, %fd25007, %fd22173;
	sub.f64 	%fd33178, %fd23955, %fd25060;
	st.local.f64 	[%rd6+1496], %fd33178;
	mul.f64 	%fd25061, %fd25007, %fd22168;
	sub.f64 	%fd33207, %fd23956, %fd25061;
	st.local.f64 	[%rd6+1504], %fd33207;
	mul.f64 	%fd25062, %fd25007, %fd22163;
	sub.f64 	%fd33135, %fd23957, %fd25062;
	st.local.f64 	[%rd6+1512], %fd33135;
	ld.local.f64 	%fd25063, [%rd6+408];
	mul.f64 	%fd25064, %fd25007, %fd25063;
	sub.f64 	%fd33130, %fd23959, %fd25064;
	st.local.f64 	[%rd6+1520], %fd33130;
	mul.f64 	%fd25065, %fd25007, %fd22147;
	sub.f64 	%fd33146, %fd23961, %fd25065;
	st.local.f64 	[%rd6+1528], %fd33146;
	mul.f64 	%fd25066, %fd25007, %fd22142;
	sub.f64 	%fd33152, %fd23963, %fd25066;
	st.local.f64 	[%rd6+1536], %fd33152;
	mul.f64 	%fd25067, %fd25007, %fd22137;
	sub.f64 	%fd33145, %fd23965, %fd25067;
	st.local.f64 	[%rd6+1544], %fd33145;
	ld.local.f64 	%fd25068, [%rd6+440];
	mul.f64 	%fd25069, %fd25007, %fd25068;
	sub.f64 	%fd33144, %fd23967, %fd25069;
	st.local.f64 	[%rd6+1552], %fd33144;
	mul.f64 	%fd25070, %fd25007, %fd22127;
	sub.f64 	%fd33143, %fd23970, %fd25070;
	st.local.f64 	[%rd6+1560], %fd33143;
	mul.f64 	%fd25071, %fd25007, %fd22116;
	sub.f64 	%fd33167, %fd23973, %fd25071;
	st.local.f64 	[%rd6+1568], %fd33167;
	mul.f64 	%fd25072, %fd25007, %fd22109;
	sub.f64 	%fd33203, %fd23975, %fd25072;
	st.local.f64 	[%rd6+1576], %fd33203;
	ld.local.f64 	%fd25073, [%rd6+472];
	mul.f64 	%fd25074, %fd25007, %fd25073;
	sub.f64 	%fd33222, %fd23979, %fd25074;
	st.local.f64 	[%rd6+1584], %fd33222;
	mul.f64 	%fd25075, %fd25007, %fd22093;
	sub.f64 	%fd33223, %fd23984, %fd25075;
	st.local.f64 	[%rd6+1592], %fd33223;
	mul.f64 	%fd25076, %fd25007, %fd22080;
	sub.f64 	%fd33220, %fd23985, %fd25076;
	st.local.f64 	[%rd6+1600], %fd33220;
	mul.f64 	%fd25077, %fd25007, %fd22068;
	sub.f64 	%fd33216, %fd23988, %fd25077;
	st.local.f64 	[%rd6+1608], %fd33216;
	ld.local.f64 	%fd25078, [%rd6+504];
	mul.f64 	%fd25079, %fd25007, %fd25078;
	sub.f64 	%fd33161, %fd23990, %fd25079;
	st.local.f64 	[%rd6+1616], %fd33161;
	mul.f64 	%fd25080, %fd25007, %fd22050;
	sub.f64 	%fd33190, %fd23993, %fd25080;
	st.local.f64 	[%rd6+1624], %fd33190;
	mul.f64 	%fd25081, %fd25007, %fd22042;
	sub.f64 	%fd33151, %fd23995, %fd25081;
	st.local.f64 	[%rd6+1632], %fd33151;
	mul.f64 	%fd25082, %fd25007, %fd22033;
	sub.f64 	%fd33185, %fd23997, %fd25082;
	st.local.f64 	[%rd6+1640], %fd33185;
	ld.local.f64 	%fd25083, [%rd6+536];
	mul.f64 	%fd25084, %fd25007, %fd25083;
	sub.f64 	%fd33189, %fd23998, %fd25084;
	st.local.f64 	[%rd6+1648], %fd33189;
	mul.f64 	%fd25085, %fd25007, %fd22015;
	sub.f64 	%fd33197, %fd24000, %fd25085;
	st.local.f64 	[%rd6+1656], %fd33197;
	mul.f64 	%fd25086, %fd25007, %fd22004;
	sub.f64 	%fd33215, %fd24002, %fd25086;
	st.local.f64 	[%rd6+1664], %fd33215;
	mul.f64 	%fd25087, %fd25007, %fd21995;
	sub.f64 	%fd33221, %fd24005, %fd25087;
	st.local.f64 	[%rd6+1672], %fd33221;
	ld.local.f64 	%fd25088, [%rd6+568];
	mul.f64 	%fd25089, %fd25007, %fd25088;
	sub.f64 	%fd33177, %fd24007, %fd25089;
	st.local.f64 	[%rd6+1680], %fd33177;
	mul.f64 	%fd25090, %fd25007, %fd21976;
	sub.f64 	%fd33205, %fd24009, %fd25090;
	st.local.f64 	[%rd6+1688], %fd33205;
	mul.f64 	%fd25091, %fd25007, %fd21965;
	sub.f64 	%fd33142, %fd24012, %fd25091;
	st.local.f64 	[%rd6+1696], %fd33142;
	mul.f64 	%fd25092, %fd25007, %fd21958;
	sub.f64 	%fd33150, %fd24015, %fd25092;
	st.local.f64 	[%rd6+1704], %fd33150;
	ld.local.f64 	%fd25093, [%rd6+600];
	mul.f64 	%fd25094, %fd25007, %fd25093;
	sub.f64 	%fd33166, %fd24018, %fd25094;
	st.local.f64 	[%rd6+1712], %fd33166;
	mul.f64 	%fd25095, %fd25007, %fd21934;
	sub.f64 	%fd33141, %fd24021, %fd25095;
	st.local.f64 	[%rd6+1720], %fd33141;
	mul.f64 	%fd25096, %fd25007, %fd21921;
	sub.f64 	%fd33202, %fd24024, %fd25096;
	st.local.f64 	[%rd6+1728], %fd33202;
	mul.f64 	%fd25097, %fd25007, %fd21912;
	sub.f64 	%fd33140, %fd24029, %fd25097;
	st.local.f64 	[%rd6+1736], %fd33140;
	ld.local.f64 	%fd25098, [%rd6+632];
	mul.f64 	%fd25099, %fd25007, %fd25098;
	sub.f64 	%fd33218, %fd24031, %fd25099;
	st.local.f64 	[%rd6+1744], %fd33218;
	mul.f64 	%fd25100, %fd25007, %fd21888;
	sub.f64 	%fd33211, %fd24037, %fd25100;
	st.local.f64 	[%rd6+1752], %fd33211;
	mul.f64 	%fd25101, %fd25007, %fd21865;
	sub.f64 	%fd33155, %fd24042, %fd25101;
	st.local.f64 	[%rd6+1760], %fd33155;
	mul.f64 	%fd25102, %fd25007, %fd21850;
	sub.f64 	%fd33201, %fd24044, %fd25102;
	st.local.f64 	[%rd6+1768], %fd33201;
	ld.local.f64 	%fd25103, [%rd6+664];
	mul.f64 	%fd25104, %fd25007, %fd25103;
	sub.f64 	%fd33194, %fd24049, %fd25104;
	st.local.f64 	[%rd6+1776], %fd33194;
	mul.f64 	%fd25105, %fd25007, %fd21833;
	sub.f64 	%fd33213, %fd24053, %fd25105;
	st.local.f64 	[%rd6+1784], %fd33213;
	mul.f64 	%fd25106, %fd25007, %fd21819;
	sub.f64 	%fd33219, %fd24061, %fd25106;
	st.local.f64 	[%rd6+1792], %fd33219;
	mul.f64 	%fd25107, %fd25007, %fd21800;
	sub.f64 	%fd33217, %fd24068, %fd25107;
	st.local.f64 	[%rd6+1800], %fd33217;
	ld.local.f64 	%fd25108, [%rd6+696];
	mul.f64 	%fd25109, %fd25007, %fd25108;
	sub.f64 	%fd33214, %fd24073, %fd25109;
	st.local.f64 	[%rd6+1808], %fd33214;
	mul.f64 	%fd25110, %fd25007, %fd21769;
	sub.f64 	%fd33139, %fd24078, %fd25110;
	st.local.f64 	[%rd6+1816], %fd33139;
	mul.f64 	%fd25111, %fd25007, %fd21756;
	sub.f64 	%fd33138, %fd24087, %fd25111;
	st.local.f64 	[%rd6+1824], %fd33138;
	mul.f64 	%fd25112, %fd25007, %fd21731;
	sub.f64 	%fd33212, %fd24096, %fd25112;
	st.local.f64 	[%rd6+1832], %fd33212;
	ld.local.f64 	%fd25113, [%rd6+728];
	mul.f64 	%fd25114, %fd25007, %fd25113;
	sub.f64 	%fd33200, %fd24099, %fd25114;
	st.local.f64 	[%rd6+1840], %fd33200;
	mul.f64 	%fd25115, %fd25007, %fd21685;
	sub.f64 	%fd33210, %fd24107, %fd25115;
	st.local.f64 	[%rd6+1848], %fd33210;
	mul.f64 	%fd25116, %fd25007, %fd21672;
	sub.f64 	%fd33208, %fd24113, %fd25116;
	st.local.f64 	[%rd6+1856], %fd33208;
	mul.f64 	%fd25117, %fd25007, %fd21661;
	sub.f64 	%fd33206, %fd24118, %fd25117;
	st.local.f64 	[%rd6+1864], %fd33206;
	ld.local.f64 	%fd25118, [%rd6+760];
	mul.f64 	%fd25119, %fd25007, %fd25118;
	sub.f64 	%fd33204, %fd24141, %fd25119;
	st.local.f64 	[%rd6+1872], %fd33204;
	mul.f64 	%fd25120, %fd25007, %fd21589;
	sub.f64 	%fd33199, %fd24152, %fd25120;
	st.local.f64 	[%rd6+1880], %fd33199;
	mul.f64 	%fd25121, %fd25007, %fd21565;
	sub.f64 	%fd33165, %fd24159, %fd25121;
	st.local.f64 	[%rd6+1888], %fd33165;
	mul.f64 	%fd25122, %fd25007, %fd21548;
	sub.f64 	%fd33164, %fd24164, %fd25122;
	st.local.f64 	[%rd6+1896], %fd33164;
	ld.local.f64 	%fd25123, [%rd6+792];
	mul.f64 	%fd25124, %fd25007, %fd25123;
	sub.f64 	%fd33198, %fd24168, %fd25124;
	st.local.f64 	[%rd6+1904], %fd33198;
	mul.f64 	%fd25125, %fd25007, %fd21519;
	sub.f64 	%fd33196, %fd24174, %fd25125;
	st.local.f64 	[%rd6+1912], %fd33196;
	mul.f64 	%fd25126, %fd25007, %fd21486;
	sub.f64 	%fd33195, %fd24186, %fd25126;
	st.local.f64 	[%rd6+1920], %fd33195;
	mul.f64 	%fd25127, %fd25007, %fd21463;
	sub.f64 	%fd33193, %fd24191, %fd25127;
	st.local.f64 	[%rd6+1928], %fd33193;
	ld.local.f64 	%fd25128, [%rd6+824];
	mul.f64 	%fd25129, %fd25007, %fd25128;
	sub.f64 	%fd33180, %fd24195, %fd25129;
	st.local.f64 	[%rd6+1936], %fd33180;
	mul.f64 	%fd25130, %fd25007, %fd21443;
	sub.f64 	%fd33158, %fd24199, %fd25130;
	st.local.f64 	[%rd6+1944], %fd33158;
	mul.f64 	%fd25131, %fd25007, %fd21432;
	sub.f64 	%fd33175, %fd24204, %fd25131;
	st.local.f64 	[%rd6+1952], %fd33175;
	mul.f64 	%fd25132, %fd25007, %fd21421;
	sub.f64 	%fd33188, %fd24207, %fd25132;
	st.local.f64 	[%rd6+1960], %fd33188;
	ld.local.f64 	%fd25133, [%rd6+856];
	mul.f64 	%fd25134, %fd25007, %fd25133;
	sub.f64 	%fd33183, %fd24210, %fd25134;
	st.local.f64 	[%rd6+1968], %fd33183;
	mul.f64 	%fd25135, %fd25007, %fd21407;
	sub.f64 	%fd33191, %fd24222, %fd25135;
	st.local.f64 	[%rd6+1976], %fd33191;
	mul.f64 	%fd25136, %fd25007, %fd21381;
	sub.f64 	%fd33187, %fd24227, %fd25136;
	st.local.f64 	[%rd6+1984], %fd33187;
	mul.f64 	%fd25137, %fd25007, %fd21364;
	sub.f64 	%fd33186, %fd24237, %fd25137;
	st.local.f64 	[%rd6+1992], %fd33186;
	ld.local.f64 	%fd25138, [%rd6+888];
	mul.f64 	%fd25139, %fd25007, %fd25138;
	sub.f64 	%fd33184, %fd24242, %fd25139;
	st.local.f64 	[%rd6+2000], %fd33184;
	mul.f64 	%fd25140, %fd25007, %fd21330;
	sub.f64 	%fd33174, %fd24247, %fd25140;
	st.local.f64 	[%rd6+2008], %fd33174;
	mul.f64 	%fd25141, %fd25007, %fd21312;
	sub.f64 	%fd33182, %fd24256, %fd25141;
	st.local.f64 	[%rd6+2016], %fd33182;
	mul.f64 	%fd25142, %fd25007, %fd21293;
	sub.f64 	%fd33157, %fd24262, %fd25142;
	st.local.f64 	[%rd6+2024], %fd33157;
	ld.local.f64 	%fd25143, [%rd6+920];
	mul.f64 	%fd25144, %fd25007, %fd25143;
	sub.f64 	%fd33181, %fd24268, %fd25144;
	st.local.f64 	[%rd6+2032], %fd33181;
	mul.f64 	%fd25145, %fd25007, %fd21267;
	sub.f64 	%fd33173, %fd24276, %fd25145;
	st.local.f64 	[%rd6+2040], %fd33173;
	mul.f64 	%fd25146, %fd25007, %fd21248;
	sub.f64 	%fd33179, %fd24290, %fd25146;
	st.local.f64 	[%rd6+2048], %fd33179;
	mul.f64 	%fd25147, %fd25007, %fd21229;
	sub.f64 	%fd33176, %fd24297, %fd25147;
	st.local.f64 	[%rd6+2056], %fd33176;
	ld.local.f64 	%fd25148, [%rd6+952];
	mul.f64 	%fd25149, %fd25007, %fd25148;
	sub.f64 	%fd33172, %fd24315, %fd25149;
	st.local.f64 	[%rd6+2064], %fd33172;
	mul.f64 	%fd25150, %fd25007, %fd21181;
	sub.f64 	%fd33171, %fd24330, %fd25150;
	st.local.f64 	[%rd6+2072], %fd33171;
	mul.f64 	%fd25151, %fd25007, %fd21155;
	sub.f64 	%fd33163, %fd24364, %fd25151;
	st.local.f64 	[%rd6+2080], %fd33163;
	mul.f64 	%fd25152, %fd25007, %fd21136;
	sub.f64 	%fd33160, %fd24380, %fd25152;
	st.local.f64 	[%rd6+2088], %fd33160;
	ld.local.f64 	%fd25153, [%rd6+984];
	mul.f64 	%fd25154, %fd25007, %fd25153;
	sub.f64 	%fd33159, %fd24389, %fd25154;
	st.local.f64 	[%rd6+2096], %fd33159;
	mul.f64 	%fd25155, %fd25007, %fd21078;
	sub.f64 	%fd33156, %fd24408, %fd25155;
	st.local.f64 	[%rd6+2104], %fd33156;
	mul.f64 	%fd25156, %fd25007, %fd21051;
	sub.f64 	%fd33154, %fd24445, %fd25156;
	st.local.f64 	[%rd6+2112], %fd33154;
	mul.f64 	%fd25157, %fd25007, %fd21024;
	sub.f64 	%fd33149, %fd24542, %fd25157;
	st.local.f64 	[%rd6+2120], %fd33149;
	ld.local.f64 	%fd25158, [%rd6+1016];
	mul.f64 	%fd25159, %fd25007, %fd25158;
	sub.f64 	%fd33137, %fd24588, %fd25159;
	st.local.f64 	[%rd6+2128], %fd33137;
	mul.f64 	%fd25160, %fd25007, %fd20971;
	sub.f64 	%fd33134, %fd24637, %fd25160;
	st.local.f64 	[%rd6+2136], %fd33134;
	mul.f64 	%fd25161, %fd25007, %fd20950;
	sub.f64 	%fd33133, %fd24677, %fd25161;
	st.local.f64 	[%rd6+2144], %fd33133;
	mul.f64 	%fd25162, %fd25007, %fd20931;
	sub.f64 	%fd33132, %fd24725, %fd25162;
	st.local.f64 	[%rd6+2152], %fd33132;
	ld.local.f64 	%fd25163, [%rd6+1048];
	mul.f64 	%fd25164, %fd25007, %fd25163;
	sub.f64 	%fd33131, %fd24748, %fd25164;
	st.local.f64 	[%rd6+2160], %fd33131;
	mul.f64 	%fd25165, %fd25007, %fd20899;
	sub.f64 	%fd33129, %fd24764, %fd25165;
	st.local.f64 	[%rd6+2168], %fd33129;
	mul.f64 	%fd25166, %fd25007, %fd20886;
	sub.f64 	%fd33128, %fd24794, %fd25166;
	st.local.f64 	[%rd6+2176], %fd33128;
	mul.f64 	%fd25167, %fd25007, %fd20873;
	sub.f64 	%fd33127, %fd24820, %fd25167;
	st.local.f64 	[%rd6+2184], %fd33127;
	ld.local.f64 	%fd25168, [%rd6+1080];
	mul.f64 	%fd25169, %fd25007, %fd25168;
	sub.f64 	%fd33126, %fd24879, %fd25169;
	st.local.f64 	[%rd6+2192], %fd33126;
	mul.f64 	%fd25170, %fd25007, %fd20852;
	sub.f64 	%fd33125, %fd24901, %fd25170;
	st.local.f64 	[%rd6+2200], %fd33125;
	mul.f64 	%fd25171, %fd25007, %fd20847;
	sub.f64 	%fd33124, %fd24989, %fd25171;
	st.local.f64 	[%rd6+2208], %fd33124;
	mul.f64 	%fd25172, %fd25007, %fd20844;
	sub.f64 	%fd33122, %fd25005, %fd25172;
	st.local.f64 	[%rd6+2216], %fd33122;
	@%p1026 bra 	$L__BB1_858;
	mul.f64 	%fd25173, %fd2105, 0d3FCF18005BA3D27E;
	fma.rn.f64 	%fd33224, %fd25173, %fd32957, %fd33224;
	st.local.f64 	[%rd6+1112], %fd33224;
	fma.rn.f64 	%fd33235, %fd25173, %fd32956, %fd33235;
	st.local.f64 	[%rd6+1120], %fd33235;
	fma.rn.f64 	%fd33234, %fd25173, %fd32955, %fd33234;
	st.local.f64 	[%rd6+1128], %fd33234;
	fma.rn.f64 	%fd33153, %fd25173, %fd32954, %fd33153;
	st.local.f64 	[%rd6+1136], %fd33153;
	fma.rn.f64 	%fd33228, %fd25173, %fd32953, %fd33228;
	st.local.f64 	[%rd6+1144], %fd33228;
	fma.rn.f64 	%fd33231, %fd25173, %fd32952, %fd33231;
	st.local.f64 	[%rd6+1152], %fd33231;
	fma.rn.f64 	%fd33230, %fd25173, %fd32951, %fd33230;
	st.local.f64 	[%rd6+1160], %fd33230;
	fma.rn.f64 	%fd33236, %fd25173, %fd32950, %fd33236;
	st.local.f64 	[%rd6+1168], %fd33236;
	fma.rn.f64 	%fd33233, %fd25173, %fd32949, %fd33233;
	st.local.f64 	[%rd6+1176], %fd33233;
	fma.rn.f64 	%fd33098, %fd25173, %fd32948, %fd33098;
	st.local.f64 	[%rd6+1184], %fd33098;
	fma.rn.f64 	%fd33099, %fd25173, %fd32947, %fd33099;
	st.local.f64 	[%rd6+1192], %fd33099;
	fma.rn.f64 	%fd33100, %fd25173, %fd32946, %fd33100;
	st.local.f64 	[%rd6+1200], %fd33100;
	fma.rn.f64 	%fd33101, %fd25173, %fd32945, %fd33101;
	st.local.f64 	[%rd6+1208], %fd33101;
	fma.rn.f64 	%fd33102, %fd25173, %fd32945, %fd33102;
	st.local.f64 	[%rd6+1216], %fd33102;
	fma.rn.f64 	%fd33232, %fd25173, %fd32943, %fd33232;
	st.local.f64 	[%rd6+1224], %fd33232;
	fma.rn.f64 	%fd33103, %fd25173, %fd32942, %fd33103;
	st.local.f64 	[%rd6+1232], %fd33103;
	fma.rn.f64 	%fd33104, %fd25173, %fd32941, %fd33104;
	st.local.f64 	[%rd6+1240], %fd33104;
	fma.rn.f64 	%fd33105, %fd25173, %fd32940, %fd33105;
	st.local.f64 	[%rd6+1248], %fd33105;
	fma.rn.f64 	%fd33106, %fd25173, %fd32939, %fd33106;
	st.local.f64 	[%rd6+1256], %fd33106;
	fma.rn.f64 	%fd33229, %fd25173, %fd32953, %fd33229;
	st.local.f64 	[%rd6+1264], %fd33229;
	fma.rn.f64 	%fd33107, %fd25173, %fd32937, %fd33107;
	st.local.f64 	[%rd6+1272], %fd33107;
	fma.rn.f64 	%fd33108, %fd25173, %fd32936, %fd33108;
	st.local.f64 	[%rd6+1280], %fd33108;
	fma.rn.f64 	%fd33109, %fd25173, %fd32935, %fd33109;
	st.local.f64 	[%rd6+1288], %fd33109;
	fma.rn.f64 	%fd33110, %fd25173, %fd32934, %fd33110;
	st.local.f64 	[%rd6+1296], %fd33110;
	fma.rn.f64 	%fd33111, %fd25173, %fd32933, %fd33111;
	st.local.f64 	[%rd6+1304], %fd33111;
	fma.rn.f64 	%fd33112, %fd25173, %fd32932, %fd33112;
	st.local.f64 	[%rd6+1312], %fd33112;
	fma.rn.f64 	%fd33113, %fd25173, %fd32931, %fd33113;
	st.local.f64 	[%rd6+1320], %fd33113;
	fma.rn.f64 	%fd33114, %fd25173, %fd32930, %fd33114;
	st.local.f64 	[%rd6+1328], %fd33114;
	fma.rn.f64 	%fd33115, %fd25173, %fd32929, %fd33115;
	st.local.f64 	[%rd6+1336], %fd33115;
	fma.rn.f64 	%fd33116, %fd25173, %fd32928, %fd33116;
	st.local.f64 	[%rd6+1344], %fd33116;
	fma.rn.f64 	%fd33117, %fd25173, %fd32927, %fd33117;
	st.local.f64 	[%rd6+1352], %fd33117;
	fma.rn.f64 	%fd33227, %fd25173, %fd32926, %fd33227;
	st.local.f64 	[%rd6+1360], %fd33227;
	fma.rn.f64 	%fd33226, %fd25173, %fd32925, %fd33226;
	st.local.f64 	[%rd6+1368], %fd33226;
	fma.rn.f64 	%fd33118, %fd25173, %fd32924, %fd33118;
	st.local.f64 	[%rd6+1376], %fd33118;
	fma.rn.f64 	%fd33225, %fd25173, %fd32923, %fd33225;
	st.local.f64 	[%rd6+1384], %fd33225;
	fma.rn.f64 	%fd33119, %fd25173, %fd32922, %fd33119;
	st.local.f64 	[%rd6+1392], %fd33119;
	fma.rn.f64 	%fd33120, %fd25173, %fd32921, %fd33120;
	st.local.f64 	[%rd6+1400], %fd33120;
	fma.rn.f64 	%fd33121, %fd25173, %fd32920, %fd33121;
	st.local.f64 	[%rd6+1408], %fd33121;
	fma.rn.f64 	%fd33162, %fd25173, %fd32919, %fd33162;
	st.local.f64 	[%rd6+1416], %fd33162;
	fma.rn.f64 	%fd33136, %fd25173, %fd32918, %fd33136;
	st.local.f64 	[%rd6+1424], %fd33136;
	fma.rn.f64 	%fd33192, %fd25173, %fd32917, %fd33192;
	st.local.f64 	[%rd6+1432], %fd33192;
	fma.rn.f64 	%fd33170, %fd25173, %fd32916, %fd33170;
	st.local.f64 	[%rd6+1440], %fd33170;
	fma.rn.f64 	%fd33169, %fd25173, %fd32915, %fd33169;
	st.local.f64 	[%rd6+1448], %fd33169;
	fma.rn.f64 	%fd33168, %fd25173, %fd32914, %fd33168;
	st.local.f64 	[%rd6+1456], %fd33168;
	fma.rn.f64 	%fd33148, %fd25173, %fd32913, %fd33148;
	st.local.f64 	[%rd6+1464], %fd33148;
	fma.rn.f64 	%fd33147, %fd25173, %fd32912, %fd33147;
	st.local.f64 	[%rd6+1472], %fd33147;
	fma.rn.f64 	%fd33123, %fd25173, %fd32911, %fd33123;
	st.local.f64 	[%rd6+1480], %fd33123;
	fma.rn.f64 	%fd33209, %fd25173, %fd32910, %fd33209;
	st.local.f64 	[%rd6+1488], %fd33209;
	fma.rn.f64 	%fd33178, %fd25173, %fd32909, %fd33178;
	st.local.f64 	[%rd6+1496], %fd33178;
	fma.rn.f64 	%fd33207, %fd25173, %fd32908, %fd33207;
	st.local.f64 	[%rd6+1504], %fd33207;
	fma.rn.f64 	%fd33135, %fd25173, %fd32907, %fd33135;
	st.local.f64 	[%rd6+1512], %fd33135;
	fma.rn.f64 	%fd33130, %fd25173, %fd32906, %fd33130;
	st.local.f64 	[%rd6+1520], %fd33130;
	fma.rn.f64 	%fd33146, %fd25173, %fd32905, %fd33146;
	st.local.f64 	[%rd6+1528], %fd33146;
	fma.rn.f64 	%fd33152, %fd25173, %fd32904, %fd33152;
	st.local.f64 	[%rd6+1536], %fd33152;
	fma.rn.f64 	%fd33145, %fd25173, %fd32903, %fd33145;
	st.local.f64 	[%rd6+1544], %fd33145;
	fma.rn.f64 	%fd33144, %fd25173, %fd32902, %fd33144;
	st.local.f64 	[%rd6+1552], %fd33144;
	fma.rn.f64 	%fd33143, %fd25173, %fd32901, %fd33143;
	st.local.f64 	[%rd6+1560], %fd33143;
	fma.rn.f64 	%fd33167, %fd25173, %fd32900, %fd33167;
	st.local.f64 	[%rd6+1568], %fd33167;
	fma.rn.f64 	%fd33203, %fd25173, %fd32899, %fd33203;
	st.local.f64 	[%rd6+1576], %fd33203;
	fma.rn.f64 	%fd33222, %fd25173, %fd32898, %fd33222;
	st.local.f64 	[%rd6+1584], %fd33222;
	fma.rn.f64 	%fd33223, %fd25173, %fd32897, %fd33223;
	st.local.f64 	[%rd6+1592], %fd33223;
	fma.rn.f64 	%fd33220, %fd25173, %fd32896, %fd33220;
	st.local.f64 	[%rd6+1600], %fd33220;
	fma.rn.f64 	%fd33216, %fd25173, %fd32895, %fd33216;
	st.local.f64 	[%rd6+1608], %fd33216;
	fma.rn.f64 	%fd33161, %fd25173, %fd32894, %fd33161;
	st.local.f64 	[%rd6+1616], %fd33161;
	fma.rn.f64 	%fd33190, %fd25173, %fd32893, %fd33190;
	st.local.f64 	[%rd6+1624], %fd33190;
	fma.rn.f64 	%fd33151, %fd25173, %fd32892, %fd33151;
	st.local.f64 	[%rd6+1632], %fd33151;
	fma.rn.f64 	%fd33185, %fd25173, %fd32891, %fd33185;
	st.local.f64 	[%rd6+1640], %fd33185;
	fma.rn.f64 	%fd33189, %fd25173, %fd32890, %fd33189;
	st.local.f64 	[%rd6+1648], %fd33189;
	fma.rn.f64 	%fd33197, %fd25173, %fd32889, %fd33197;
	st.local.f64 	[%rd6+1656], %fd33197;
	fma.rn.f64 	%fd33215, %fd25173, %fd32888, %fd33215;
	st.local.f64 	[%rd6+1664], %fd33215;
	fma.rn.f64 	%fd33221, %fd25173, %fd32887, %fd33221;
	st.local.f64 	[%rd6+1672], %fd33221;
	fma.rn.f64 	%fd33177, %fd25173, %fd32886, %fd33177;
	st.local.f64 	[%rd6+1680], %fd33177;
	fma.rn.f64 	%fd33205, %fd25173, %fd32885, %fd33205;
	st.local.f64 	[%rd6+1688], %fd33205;
	fma.rn.f64 	%fd33142, %fd25173, %fd32884, %fd33142;
	st.local.f64 	[%rd6+1696], %fd33142;
	fma.rn.f64 	%fd33150, %fd25173, %fd32883, %fd33150;
	st.local.f64 	[%rd6+1704], %fd33150;
	fma.rn.f64 	%fd33166, %fd25173, %fd32882, %fd33166;
	st.local.f64 	[%rd6+1712], %fd33166;
	fma.rn.f64 	%fd33141, %fd25173, %fd32881, %fd33141;
	st.local.f64 	[%rd6+1720], %fd33141;
	fma.rn.f64 	%fd33202, %fd25173, %fd32880, %fd33202;
	st.local.f64 	[%rd6+1728], %fd33202;
	fma.rn.f64 	%fd33140, %fd25173, %fd32879, %fd33140;
	st.local.f64 	[%rd6+1736], %fd33140;
	fma.rn.f64 	%fd33218, %fd25173, %fd32878, %fd33218;
	st.local.f64 	[%rd6+1744], %fd33218;
	fma.rn.f64 	%fd33211, %fd25173, %fd32877, %fd33211;
	st.local.f64 	[%rd6+1752], %fd33211;
	fma.rn.f64 	%fd33155, %fd25173, %fd32876, %fd33155;
	st.local.f64 	[%rd6+1760], %fd33155;
	fma.rn.f64 	%fd33201, %fd25173, %fd32875, %fd33201;
	st.local.f64 	[%rd6+1768], %fd33201;
	fma.rn.f64 	%fd33194, %fd25173, %fd32874, %fd33194;
	st.local.f64 	[%rd6+1776], %fd33194;
	fma.rn.f64 	%fd33213, %fd25173, %fd32873, %fd33213;
	st.local.f64 	[%rd6+1784], %fd33213;
	fma.rn.f64 	%fd33219, %fd25173, %fd32872, %fd33219;
	st.local.f64 	[%rd6+1792], %fd33219;
	fma.rn.f64 	%fd33217, %fd25173, %fd32871, %fd33217;
	st.local.f64 	[%rd6+1800], %fd33217;
	fma.rn.f64 	%fd33214, %fd25173, %fd32870, %fd33214;
	st.local.f64 	[%rd6+1808], %fd33214;
	fma.rn.f64 	%fd33139, %fd25173, %fd32869, %fd33139;
	st.local.f64 	[%rd6+1816], %fd33139;
	fma.rn.f64 	%fd33138, %fd25173, %fd32868, %fd33138;
	st.local.f64 	[%rd6+1824], %fd33138;
	fma.rn.f64 	%fd33212, %fd25173, %fd32867, %fd33212;
	st.local.f64 	[%rd6+1832], %fd33212;
	fma.rn.f64 	%fd33200, %fd25173, %fd32866, %fd33200;
	st.local.f64 	[%rd6+1840], %fd33200;
	fma.rn.f64 	%fd33210, %fd25173, %fd32865, %fd33210;
	st.local.f64 	[%rd6+1848], %fd33210;
	fma.rn.f64 	%fd33208, %fd25173, %fd32864, %fd33208;
	st.local.f64 	[%rd6+1856], %fd33208;
	fma.rn.f64 	%fd33206, %fd25173, %fd32863, %fd33206;
	st.local.f64 	[%rd6+1864], %fd33206;
	fma.rn.f64 	%fd33204, %fd25173, %fd32862, %fd33204;
	st.local.f64 	[%rd6+1872], %fd33204;
	fma.rn.f64 	%fd33199, %fd25173, %fd32861, %fd33199;
	st.local.f64 	[%rd6+1880], %fd33199;
	fma.rn.f64 	%fd33165, %fd25173, %fd32860, %fd33165;
	st.local.f64 	[%rd6+1888], %fd33165;
	fma.rn.f64 	%fd33164, %fd25173, %fd32859, %fd33164;
	st.local.f64 	[%rd6+1896], %fd33164;
	fma.rn.f64 	%fd33198, %fd25173, %fd32858, %fd33198;
	st.local.f64 	[%rd6+1904], %fd33198;
	fma.rn.f64 	%fd33196, %fd25173, %fd32857, %fd33196;
	st.local.f64 	[%rd6+1912], %fd33196;
	fma.rn.f64 	%fd33195, %fd25173, %fd32856, %fd33195;
	st.local.f64 	[%rd6+1920], %fd33195;
	fma.rn.f64 	%fd33193, %fd25173, %fd32855, %fd33193;
	st.local.f64 	[%rd6+1928], %fd33193;
	fma.rn.f64 	%fd33180, %fd25173, %fd32854, %fd33180;
	st.local.f64 	[%rd6+1936], %fd33180;
	fma.rn.f64 	%fd33158, %fd25173, %fd32853, %fd33158;
	st.local.f64 	[%rd6+1944], %fd33158;
	fma.rn.f64 	%fd33175, %fd25173, %fd32852, %fd33175;
	st.local.f64 	[%rd6+1952], %fd33175;
	fma.rn.f64 	%fd33188, %fd25173, %fd32851, %fd33188;
	st.local.f64 	[%rd6+1960], %fd33188;
	fma.rn.f64 	%fd33183, %fd25173, %fd32850, %fd33183;
	st.local.f64 	[%rd6+1968], %fd33183;
	fma.rn.f64 	%fd33191, %fd25173, %fd32849, %fd33191;
	st.local.f64 	[%rd6+1976], %fd33191;
	fma.rn.f64 	%fd33187, %fd25173, %fd32848, %fd33187;
	st.local.f64 	[%rd6+1984], %fd33187;
	fma.rn.f64 	%fd33186, %fd25173, %fd32847, %fd33186;
	st.local.f64 	[%rd6+1992], %fd33186;
	fma.rn.f64 	%fd33184, %fd25173, %fd32846, %fd33184;
	st.local.f64 	[%rd6+2000], %fd33184;
	fma.rn.f64 	%fd33174, %fd25173, %fd32845, %fd33174;
	st.local.f64 	[%rd6+2008], %fd33174;
	fma.rn.f64 	%fd33182, %fd25173, %fd32844, %fd33182;
	st.local.f64 	[%rd6+2016], %fd33182;
	fma.rn.f64 	%fd33157, %fd25173, %fd32843, %fd33157;
	st.local.f64 	[%rd6+2024], %fd33157;
	fma.rn.f64 	%fd33181, %fd25173, %fd32842, %fd33181;
	st.local.f64 	[%rd6+2032], %fd33181;
	fma.rn.f64 	%fd33173, %fd25173, %fd32841, %fd33173;
	st.local.f64 	[%rd6+2040], %fd33173;
	fma.rn.f64 	%fd33179, %fd25173, %fd32840, %fd33179;
	st.local.f64 	[%rd6+2048], %fd33179;
	fma.rn.f64 	%fd33176, %fd25173, %fd32839, %fd33176;
	st.local.f64 	[%rd6+2056], %fd33176;
	fma.rn.f64 	%fd33172, %fd25173, %fd32838, %fd33172;
	st.local.f64 	[%rd6+2064], %fd33172;
	fma.rn.f64 	%fd33171, %fd25173, %fd32837, %fd33171;
	st.local.f64 	[%rd6+2072], %fd33171;
	fma.rn.f64 	%fd33163, %fd25173, %fd32836, %fd33163;
	st.local.f64 	[%rd6+2080], %fd33163;
	fma.rn.f64 	%fd33160, %fd25173, %fd32835, %fd33160;
	st.local.f64 	[%rd6+2088], %fd33160;
	fma.rn.f64 	%fd33159, %fd25173, %fd32834, %fd33159;
	st.local.f64 	[%rd6+2096], %fd33159;
	fma.rn.f64 	%fd33156, %fd25173, %fd32833, %fd33156;
	st.local.f64 	[%rd6+2104], %fd33156;
	fma.rn.f64 	%fd33154, %fd25173, %fd32832, %fd33154;
	st.local.f64 	[%rd6+2112], %fd33154;
	fma.rn.f64 	%fd33149, %fd25173, %fd32831, %fd33149;
	st.local.f64 	[%rd6+2120], %fd33149;
	fma.rn.f64 	%fd33137, %fd25173, %fd32830, %fd33137;
	st.local.f64 	[%rd6+2128], %fd33137;
	fma.rn.f64 	%fd33134, %fd25173, %fd32829, %fd33134;
	st.local.f64 	[%rd6+2136], %fd33134;
	fma.rn.f64 	%fd33133, %fd25173, %fd32828, %fd33133;
	st.local.f64 	[%rd6+2144], %fd33133;
	fma.rn.f64 	%fd33132, %fd25173, %fd32827, %fd33132;
	st.local.f64 	[%rd6+2152], %fd33132;
	fma.rn.f64 	%fd33131, %fd25173, %fd32826, %fd33131;
	st.local.f64 	[%rd6+2160], %fd33131;
	fma.rn.f64 	%fd33129, %fd25173, %fd32825, %fd33129;
	st.local.f64 	[%rd6+2168], %fd33129;
	fma.rn.f64 	%fd33128, %fd25173, %fd32824, %fd33128;
	st.local.f64 	[%rd6+2176], %fd33128;
	fma.rn.f64 	%fd33127, %fd25173, %fd32823, %fd33127;
	st.local.f64 	[%rd6+2184], %fd33127;
	fma.rn.f64 	%fd33126, %fd25173, %fd32822, %fd33126;
	st.local.f64 	[%rd6+2192], %fd33126;
	fma.rn.f64 	%fd33125, %fd25173, %fd32821, %fd33125;
	st.local.f64 	[%rd6+2200], %fd33125;
	fma.rn.f64 	%fd33124, %fd25173, %fd32820, %fd33124;
	st.local.f64 	[%rd6+2208], %fd33124;
	fma.rn.f64 	%fd33122, %fd25173, %fd32819, %fd33122;
	st.local.f64 	[%rd6+2216], %fd33122;
$L__BB1_858:
	ld.local.v2.f64 	{%fd25174, %fd25175}, [%rd5+48];
	mul.f64 	%fd25176, %fd25175, %fd33235;
	sub.f64 	%fd25177, %fd33236, %fd25176;
	ld.local.v2.f64 	{%fd25178, %fd25179}, [%rd5+64];
	mul.f64 	%fd25180, %fd25178, %fd33234;
	sub.f64 	%fd25181, %fd25177, %fd25180;
	st.local.f64 	[%rd6+1168], %fd25181;
	ld.local.v2.f64 	{%fd25182, %fd25183}, [%rd5+176];
	mul.f64 	%fd25184, %fd25183, %fd33235;
	sub.f64 	%fd25185, %fd33233, %fd25184;
	ld.local.v2.f64 	{%fd25186, %fd25187}, [%rd5+192];
	mul.f64 	%fd25188, %fd25186, %fd33234;
	sub.f64 	%fd25189, %fd25185, %fd25188;
	st.local.f64 	[%rd6+1176], %fd25189;
	ld.local.v2.f64 	{%fd25190, %fd25191}, [%rd5+400];
	mul.f64 	%fd25192, %fd25190, %fd33231;
	sub.f64 	%fd25193, %fd33232, %fd25192;
	mul.f64 	%fd25194, %fd25191, %fd33230;
	sub.f64 	%fd25195, %fd25193, %fd25194;
	st.local.f64 	[%rd6+1224], %fd25195;
	ld.local.v2.f64 	{%fd25196, %fd25197}, [%rd5+528];
	mul.f64 	%fd25198, %fd25197, %fd33228;
	sub.f64 	%fd25199, %fd33229, %fd25198;
	st.local.f64 	[%rd6+1264], %fd25199;
	ld.local.v2.f64 	{%fd25200, %fd25201}, [%rd5+1504];
	mul.f64 	%fd25202, %fd25200, %fd33235;
	sub.f64 	%fd25203, %fd33227, %fd25202;
	mul.f64 	%fd25204, %fd25201, %fd33234;
	sub.f64 	%fd25205, %fd25203, %fd25204;
	st.local.f64 	[%rd6+1360], %fd25205;
	ld.local.v2.f64 	{%fd25206, %fd25207}, [%rd5+1536];
	mul.f64 	%fd25208, %fd25207, %fd33235;
	sub.f64 	%fd25209, %fd33226, %fd25208;
	st.local.f64 	[%rd6+1368], %fd25209;
	ld.local.v2.f64 	{%fd3361, %fd25210}, [%rd5+1632];
	mul.f64 	%fd25211, %fd25210, %fd33224;
	sub.f64 	%fd25212, %fd33225, %fd25211;
	st.local.f64 	[%rd6+1384], %fd25212;
	ld.local.v2.f64 	{%fd3362, %fd25213}, [%rd5+2464];
	mul.f64 	%fd25214, %fd25213, %fd33222;
	sub.f64 	%fd25215, %fd33223, %fd25214;
	st.local.f64 	[%rd6+1592], %fd25215;
	ld.local.v2.f64 	{%fd3363, %fd25216}, [%rd5+2800];
	mul.f64 	%fd25217, %fd25216, %fd33220;
	sub.f64 	%fd25218, %fd33221, %fd25217;
	st.local.f64 	[%rd6+1672], %fd25218;
	ld.local.v2.f64 	{%fd25219, %fd3364}, [%rd5+3408];
	mul.f64 	%fd25220, %fd25219, %fd33218;
	sub.f64 	%fd25221, %fd33219, %fd25220;
	st.local.f64 	[%rd6+1792], %fd25221;
	ld.local.v2.f64 	{%fd25222, %fd25223}, [%rd5+3472];
	mul.f64 	%fd25224, %fd25222, %fd33216;
	sub.f64 	%fd25225, %fd33217, %fd25224;
	mul.f64 	%fd25226, %fd25223, %fd33215;
	sub.f64 	%fd25227, %fd25225, %fd25226;
	st.local.f64 	[%rd6+1800], %fd25227;
	ld.local.v2.f64 	{%fd25228, %fd25229}, [%rd5+3536];
	mul.f64 	%fd25230, %fd25228, %fd25218;
	sub.f64 	%fd25231, %fd33214, %fd25230;
	mul.f64 	%fd25232, %fd25229, %fd33213;
	sub.f64 	%fd25233, %fd25231, %fd25232;
	st.local.f64 	[%rd6+1808], %fd25233;
	ld.local.v2.f64 	{%fd25234, %fd3365}, [%rd5+3744];
	mul.f64 	%fd25235, %fd25234, %fd33211;
	sub.f64 	%fd25236, %fd33212, %fd25235;
	st.local.f64 	[%rd6+1832], %fd25236;
	ld.local.v2.f64 	{%fd3366, %fd25237}, [%rd5+3888];
	mul.f64 	%fd25238, %fd25237, %fd33209;
	sub.f64 	%fd25239, %fd33210, %fd25238;
	ld.local.v2.f64 	{%fd25240, %fd3367}, [%rd5+3904];
	mul.f64 	%fd25241, %fd25240, %fd33213;
	sub.f64 	%fd25242, %fd25239, %fd25241;
	st.local.f64 	[%rd6+1848], %fd25242;
	ld.local.v2.f64 	{%fd3368, %fd25243}, [%rd5+3952];
	mul.f64 	%fd25244, %fd25243, %fd33207;
	sub.f64 	%fd25245, %fd33208, %fd25244;
	ld.local.v2.f64 	{%fd25246, %fd3369}, [%rd5+3968];
	mul.f64 	%fd25247, %fd25246, %fd33215;
	sub.f64 	%fd25248, %fd25245, %fd25247;
	st.local.f64 	[%rd6+1856], %fd25248;
	ld.local.v2.f64 	{%fd25249, %fd25250}, [%rd5+4016];
	mul.f64 	%fd25251, %fd25249, %fd33205;
	sub.f64 	%fd25252, %fd33206, %fd25251;
	mul.f64 	%fd25253, %fd25250, %fd25227;
	sub.f64 	%fd25254, %fd25252, %fd25253;
	ld.local.v2.f64 	{%fd25255, %fd3370}, [%rd5+4032];
	mul.f64 	%fd25256, %fd25255, %fd25248;
	sub.f64 	%fd25257, %fd25254, %fd25256;
	st.local.f64 	[%rd6+1864], %fd25257;
	ld.local.v2.f64 	{%fd25258, %fd25259}, [%rd5+4080];
	mul.f64 	%fd25260, %fd25258, %fd33203;
	sub.f64 	%fd25261, %fd33204, %fd25260;
	mul.f64 	%fd25262, %fd25259, %fd33202;
	sub.f64 	%fd25263, %fd25261, %fd25262;
	ld.local.v2.f64 	{%fd25264, %fd25265}, [%rd5+4096];
	mul.f64 	%fd25266, %fd25264, %fd33201;
	sub.f64 	%fd25267, %fd25263, %fd25266;
	mul.f64 	%fd25268, %fd25265, %fd33200;
	sub.f64 	%fd25269, %fd25267, %fd25268;
	st.local.f64 	[%rd6+1872], %fd25269;
	ld.local.v2.f64 	{%fd3371, %fd25270}, [%rd5+4272];
	mul.f64 	%fd25271, %fd25270, %fd33205;
	sub.f64 	%fd25272, %fd33199, %fd25271;
	ld.local.v2.f64 	{%fd25273, %fd25274}, [%rd5+4288];
	mul.f64 	%fd25275, %fd25273, %fd33201;
	sub.f64 	%fd25276, %fd25272, %fd25275;
	mul.f64 	%fd25277, %fd25274, %fd25257;
	sub.f64 	%fd25278, %fd25276, %fd25277;
	st.local.f64 	[%rd6+1880], %fd25278;
	ld.local.v2.f64 	{%fd3372, %fd25279}, [%rd5+4496];
	mul.f64 	%fd25280, %fd25279, %fd33197;
	sub.f64 	%fd25281, %fd33198, %fd25280;
	ld.local.v2.f64 	{%fd25282, %fd3373}, [%rd5+4512];
	mul.f64 	%fd25283, %fd25282, %fd25221;
	sub.f64 	%fd25284, %fd25281, %fd25283;
	st.local.f64 	[%rd6+1904], %fd25284;
	ld.local.v2.f64 	{%fd25285, %fd3374}, [%rd5+4576];
	mul.f64 	%fd25286, %fd25285, %fd25236;
	sub.f64 	%fd25287, %fd33196, %fd25286;
	st.local.f64 	[%rd6+1912], %fd25287;
	ld.local.v2.f64 	{%fd3375, %fd25288}, [%rd5+4672];
	mul.f64 	%fd25289, %fd25288, %fd33194;
	sub.f64 	%fd25290, %fd33195, %fd25289;
	st.local.f64 	[%rd6+1920], %fd25290;
	ld.local.v2.f64 	{%fd25291, %fd25292}, [%rd5+4784];
	mul.f64 	%fd25293, %fd25291, %fd33192;
	sub.f64 	%fd25294, %fd33193, %fd25293;
	mul.f64 	%fd25295, %fd25292, %fd33218;
	sub.f64 	%fd25296, %fd25294, %fd25295;
	st.local.f64 	[%rd6+1928], %fd25296;
	ld.local.v2.f64 	{%fd25297, %fd25298}, [%rd5+5040];
	mul.f64 	%fd25299, %fd25297, %fd33190;
	sub.f64 	%fd25300, %fd33191, %fd25299;
	mul.f64 	%fd25301, %fd25298, %fd33189;
	sub.f64 	%fd25302, %fd25300, %fd25301;
	ld.local.v2.f64 	{%fd25303, %fd25304}, [%rd5+5056];
	mul.f64 	%fd25305, %fd25303, %fd33201;
	sub.f64 	%fd25306, %fd25302, %fd25305;
	mul.f64 	%fd25307, %fd25304, %fd33200;
	sub.f64 	%fd25308, %fd25306, %fd25307;
	ld.local.v2.f64 	{%fd25309, %fd25310}, [%rd5+5072];
	mul.f64 	%fd25311, %fd25309, %fd25257;
	sub.f64 	%fd25312, %fd25308, %fd25311;
	mul.f64 	%fd25313, %fd25310, %fd33188;
	sub.f64 	%fd25314, %fd25312, %fd25313;
	st.local.f64 	[%rd6+1976], %fd25314;
	ld.local.v2.f64 	{%fd3376, %fd25315}, [%rd5+5168];
	mul.f64 	%fd25316, %fd25315, %fd33188;
	sub.f64 	%fd25317, %fd33187, %fd25316;
	st.local.f64 	[%rd6+1984], %fd25317;
	ld.local.v2.f64 	{%fd3377, %fd25318}, [%rd5+5232];
	mul.f64 	%fd25319, %fd25318, %fd33185;
	sub.f64 	%fd25320, %fd33186, %fd25319;
	ld.local.v2.f64 	{%fd25321, %fd25322}, [%rd5+5248];
	mul.f64 	%fd25323, %fd25321, %fd33200;
	sub.f64 	%fd25324, %fd25320, %fd25323;
	mul.f64 	%fd25325, %fd25322, %fd33188;
	sub.f64 	%fd25326, %fd25324, %fd25325;
	ld.local.v2.f64 	{%fd25327, %fd3378}, [%rd5+5264];
	mul.f64 	%fd25328, %fd25327, %fd25317;
	sub.f64 	%fd25329, %fd25326, %fd25328;
	st.local.f64 	[%rd6+1992], %fd25329;
	ld.local.v2.f64 	{%fd25330, %fd25331}, [%rd5+5328];
	mul.f64 	%fd25332, %fd25330, %fd25284;
	sub.f64 	%fd25333, %fd33184, %fd25332;
	mul.f64 	%fd25334, %fd25331, %fd25296;
	sub.f64 	%fd25335, %fd25333, %fd25334;
	ld.local.v2.f64 	{%fd25336, %fd3379}, [%rd5+5344];
	mul.f64 	%fd25337, %fd25336, %fd33183;
	sub.f64 	%fd25338, %fd25335, %fd25337;
	st.local.f64 	[%rd6+2000], %fd25338;
	ld.local.v2.f64 	{%fd3380, %fd25339}, [%rd5+5472];
	mul.f64 	%fd25340, %fd25339, %fd33190;
	sub.f64 	%fd25341, %fd33182, %fd25340;
	ld.local.v2.f64 	{%fd25342, %fd25343}, [%rd5+5488];
	mul.f64 	%fd25344, %fd25342, %fd33201;
	sub.f64 	%fd25345, %fd25341, %fd25344;
	mul.f64 	%fd25346, %fd25343, %fd33188;
	sub.f64 	%fd25347, %fd25345, %fd25346;
	ld.local.v2.f64 	{%fd25348, %fd3381}, [%rd5+5504];
	mul.f64 	%fd25349, %fd25348, %fd25329;
	sub.f64 	%fd25350, %fd25347, %fd25349;
	st.local.f64 	[%rd6+2016], %fd25350;
	ld.local.v2.f64 	{%fd3382, %fd25351}, [%rd5+5616];
	mul.f64 	%fd25352, %fd25351, %fd33189;
	sub.f64 	%fd25353, %fd33181, %fd25352;
	ld.local.v2.f64 	{%fd25354, %fd25355}, [%rd5+5632];
	mul.f64 	%fd25356, %fd25354, %fd33180;
	sub.f64 	%fd25357, %fd25353, %fd25356;
	mul.f64 	%fd25358, %fd25355, %fd33183;
	sub.f64 	%fd25359, %fd25357, %fd25358;
	st.local.f64 	[%rd6+2032], %fd25359;
	ld.local.v2.f64 	{%fd25360, %fd25361}, [%rd5+5776];
	mul.f64 	%fd25362, %fd25360, %fd33178;
	sub.f64 	%fd25363, %fd33179, %fd25362;
	mul.f64 	%fd25364, %fd25361, %fd33207;
	sub.f64 	%fd25365, %fd25363, %fd25364;
	ld.local.v2.f64 	{%fd25366, %fd25367}, [%rd5+5792];
	mul.f64 	%fd25368, %fd25366, %fd33177;
	sub.f64 	%fd25369, %fd25365, %fd25368;
	mul.f64 	%fd25370, %fd25367, %fd33218;
	sub.f64 	%fd25371, %fd25369, %fd25370;
	ld.local.v2.f64 	{%fd25372, %fd25373}, [%rd5+5808];
	mul.f64 	%fd25374, %fd25372, %fd25221;
	sub.f64 	%fd25375, %fd25371, %fd25374;
	mul.f64 	%fd25376, %fd25373, %fd25296;
	sub.f64 	%fd25377, %fd25375, %fd25376;
	ld.local.v2.f64 	{%fd25378, %fd25379}, [%rd5+5824];
	mul.f64 	%fd25380, %fd25378, %fd33183;
	sub.f64 	%fd25381, %fd25377, %fd25380;
	mul.f64 	%fd25382, %fd25379, %fd25338;
	sub.f64 	%fd25383, %fd25381, %fd25382;
	ld.local.v2.f64 	{%fd25384, %fd3383}, [%rd5+5840];
	mul.f64 	%fd25385, %fd25384, %fd25359;
	sub.f64 	%fd25386, %fd25383, %fd25385;
	st.local.f64 	[%rd6+2048], %fd25386;
	ld.local.v2.f64 	{%fd3384, %fd25387}, [%rd5+5920];
	mul.f64 	%fd25388, %fd25387, %fd25287;
	sub.f64 	%fd25389, %fd33176, %fd25388;
	ld.local.v2.f64 	{%fd25390, %fd25391}, [%rd5+5936];
	mul.f64 	%fd25392, %fd25390, %fd33175;
	sub.f64 	%fd25393, %fd25389, %fd25392;
	mul.f64 	%fd25394, %fd25391, %fd33174;
	sub.f64 	%fd25395, %fd25393, %fd25394;
	ld.local.v2.f64 	{%fd25396, %fd3385}, [%rd5+5952];
	mul.f64 	%fd25397, %fd25396, %fd33173;
	sub.f64 	%fd25398, %fd25395, %fd25397;
	st.local.f64 	[%rd6+2056], %fd25398;
	ld.local.v2.f64 	{%fd25399, %fd25400}, [%rd5+6064];
	mul.f64 	%fd25401, %fd25399, %fd33197;
	sub.f64 	%fd25402, %fd33172, %fd25401;
	mul.f64 	%fd25403, %fd25400, %fd33177;
	sub.f64 	%fd25404, %fd25402, %fd25403;
	ld.local.v2.f64 	{%fd25405, %fd25406}, [%rd5+6080];
	mul.f64 	%fd25407, %fd25405, %fd33218;
	sub.f64 	%fd25408, %fd25404, %fd25407;
	mul.f64 	%fd25409, %fd25406, %fd25284;
	sub.f64 	%fd25410, %fd25408, %fd25409;
	ld.local.v2.f64 	{%fd25411, %fd25412}, [%rd5+6096];
	mul.f64 	%fd25413, %fd25411, %fd25296;
	sub.f64 	%fd25414, %fd25410, %fd25413;
	mul.f64 	%fd25415, %fd25412, %fd33183;
	sub.f64 	%fd25416, %fd25414, %fd25415;
	ld.local.v2.f64 	{%fd25417, %fd25418}, [%rd5+6112];
	mul.f64 	%fd25419, %fd25417, %fd25338;
	sub.f64 	%fd25420, %fd25416, %fd25419;
	mul.f64 	%fd25421, %fd25418, %fd25359;
	sub.f64 	%fd25422, %fd25420, %fd25421;
	ld.local.v2.f64 	{%fd25423, %fd3386}, [%rd5+6128];
	mul.f64 	%fd25424, %fd25423, %fd25386;
	sub.f64 	%fd25425, %fd25422, %fd25424;
	st.local.f64 	[%rd6+2064], %fd25425;
	ld.local.v2.f64 	{%fd3387, %fd25426}, [%rd5+6208];
	mul.f64 	%fd25427, %fd25426, %fd33170;
	sub.f64 	%fd25428, %fd33171, %fd25427;
	ld.local.v2.f64 	{%fd25429, %fd25430}, [%rd5+6224];
	mul.f64 	%fd25431, %fd25429, %fd33169;
	sub.f64 	%fd25432, %fd25428, %fd25431;
	mul.f64 	%fd25433, %fd25430, %fd33168;
	sub.f64 	%fd25434, %fd25432, %fd25433;
	ld.local.v2.f64 	{%fd25435, %fd25436}, [%rd5+6240];
	mul.f64 	%fd25437, %fd25435, %fd33167;
	sub.f64 	%fd25438, %fd25434, %fd25437;
	mul.f64 	%fd25439, %fd25436, %fd25215;
	sub.f64 	%fd25440, %fd25438, %fd25439;
	ld.local.v2.f64 	{%fd25441, %fd25442}, [%rd5+6256];
	mul.f64 	%fd25443, %fd25441, %fd33166;
	sub.f64 	%fd25444, %fd25440, %fd25443;
	mul.f64 	%fd25445, %fd25442, %fd25242;
	sub.f64 	%fd25446, %fd25444, %fd25445;
	ld.local.v2.f64 	{%fd25447, %fd25448}, [%rd5+6272];
	mul.f64 	%fd25449, %fd25447, %fd33165;
	sub.f64 	%fd25450, %fd25446, %fd25449;
	mul.f64 	%fd25451, %fd25448, %fd33164;
	sub.f64 	%fd25452, %fd25450, %fd25451;
	ld.local.v2.f64 	{%fd25453, %fd3388}, [%rd5+6288];
	mul.f64 	%fd25454, %fd25453, %fd33183;
	sub.f64 	%fd25455, %fd25452, %fd25454;
	st.local.f64 	[%rd6+2072], %fd25455;
	ld.local.v2.f64 	{%fd25456, %fd25457}, [%rd5+6384];
	mul.f64 	%fd25458, %fd25456, %fd33162;
	sub.f64 	%fd25459, %fd33163, %fd25458;
	mul.f64 	%fd25460, %fd25457, %fd33161;
	sub.f64 	%fd25461, %fd25459, %fd25460;
	ld.local.v2.f64 	{%fd25462, %fd25463}, [%rd5+6400];
	mul.f64 	%fd25464, %fd25462, %fd33197;
	sub.f64 	%fd25465, %fd25461, %fd25464;
	mul.f64 	%fd25466, %fd25463, %fd33205;
	sub.f64 	%fd25467, %fd25465, %fd25466;
	ld.local.v2.f64 	{%fd25468, %fd25469}, [%rd5+6416];
	mul.f64 	%fd25470, %fd25468, %fd33202;
	sub.f64 	%fd25471, %fd25467, %fd25470;
	mul.f64 	%fd25472, %fd25469, %fd33201;
	sub.f64 	%fd25473, %fd25471, %fd25472;
	ld.local.v2.f64 	{%fd25474, %fd25475}, [%rd5+6432];
	mul.f64 	%fd25476, %fd25474, %fd25221;
	sub.f64 	%fd25477, %fd25473, %fd25476;
	mul.f64 	%fd25478, %fd25475, %fd25227;
	sub.f64 	%fd25479, %fd25477, %fd25478;
	ld.local.v2.f64 	{%fd25480, %fd25481}, [%rd5+6448];
	mul.f64 	%fd25482, %fd25480, %fd25248;
	sub.f64 	%fd25483, %fd25479, %fd25482;
	mul.f64 	%fd25484, %fd25481, %fd25257;
	sub.f64 	%fd25485, %fd25483, %fd25484;
	ld.local.v2.f64 	{%fd25486, %fd25487}, [%rd5+6464];
	mul.f64 	%fd25488, %fd25486, %fd25278;
	sub.f64 	%fd25489, %fd25485, %fd25488;
	mul.f64 	%fd25490, %fd25487, %fd25284;
	sub.f64 	%fd25491, %fd25489, %fd25490;
	ld.local.v2.f64 	{%fd25492, %fd25493}, [%rd5+6480];
	mul.f64 	%fd25494, %fd25492, %fd25296;
	sub.f64 	%fd25495, %fd25491, %fd25494;
	mul.f64 	%fd25496, %fd25493, %fd33188;
	sub.f64 	%fd25497, %fd25495, %fd25496;
	ld.local.v2.f64 	{%fd25498, %fd25499}, [%rd5+6496];
	mul.f64 	%fd25500, %fd25498, %fd33183;
	sub.f64 	%fd25501, %fd25497, %fd25500;
	mul.f64 	%fd25502, %fd25499, %fd25314;
	sub.f64 	%fd25503, %fd25501, %fd25502;
	ld.local.v2.f64 	{%fd25504, %fd25505}, [%rd5+6512];
	mul.f64 	%fd25506, %fd25504, %fd25317;
	sub.f64 	%fd25507, %fd25503, %fd25506;
	mul.f64 	%fd25508, %fd25505, %fd25329;
	sub.f64 	%fd25509, %fd25507, %fd25508;
	ld.local.v2.f64 	{%fd25510, %fd25511}, [%rd5+6528];
	mul.f64 	%fd25512, %fd25510, %fd25338;
	sub.f64 	%fd25513, %fd25509, %fd25512;
	mul.f64 	%fd25514, %fd25511, %fd25350;
	sub.f64 	%fd25515, %fd25513, %fd25514;
	ld.local.v2.f64 	{%fd25516, %fd25517}, [%rd5+6544];
	mul.f64 	%fd25518, %fd25516, %fd25359;
	sub.f64 	%fd25519, %fd25515, %fd25518;
	mul.f64 	%fd25520, %fd25517, %fd25386;
	sub.f64 	%fd25521, %fd25519, %fd25520;
	ld.local.v2.f64 	{%fd25522, %fd3389}, [%rd5+6560];
	mul.f64 	%fd25523, %fd25522, %fd25425;
	sub.f64 	%fd25524, %fd25521, %fd25523;
	st.local.f64 	[%rd6+2080], %fd25524;
	ld.local.v2.f64 	{%fd3390, %fd25525}, [%rd5+6640];
	mul.f64 	%fd25526, %fd25525, %fd33166;
	sub.f64 	%fd25527, %fd33160, %fd25526;
	ld.local.v2.f64 	{%fd25528, %fd25529}, [%rd5+6656];
	mul.f64 	%fd25530, %fd25528, %fd25269;
	sub.f64 	%fd25531, %fd25527, %fd25530;
	mul.f64 	%fd25532, %fd25529, %fd25278;
	sub.f64 	%fd25533, %fd25531, %fd25532;
	ld.local.v2.f64 	{%fd25534, %fd25535}, [%rd5+6672];
	mul.f64 	%fd25536, %fd25534, %fd33165;
	sub.f64 	%fd25537, %fd25533, %fd25536;
	mul.f64 	%fd25538, %fd25535, %fd33164;
	sub.f64 	%fd25539, %fd25537, %fd25538;
	ld.local.v2.f64 	{%fd25540, %fd25541}, [%rd5+6688];
	mul.f64 	%fd25542, %fd25540, %fd33180;
	sub.f64 	%fd25543, %fd25539, %fd25542;
	mul.f64 	%fd25544, %fd25541, %fd33188;
	sub.f64 	%fd25545, %fd25543, %fd25544;
	ld.local.v2.f64 	{%fd25546, %fd25547}, [%rd5+6704];
	mul.f64 	%fd25548, %fd25546, %fd33183;
	sub.f64 	%fd25549, %fd25545, %fd25548;
	mul.f64 	%fd25550, %fd25547, %fd25314;
	sub.f64 	%fd25551, %fd25549, %fd25550;
	ld.local.v2.f64 	{%fd25552, %fd25553}, [%rd5+6720];
	mul.f64 	%fd25554, %fd25552, %fd25317;
	sub.f64 	%fd25555, %fd25551, %fd25554;
	mul.f64 	%fd25556, %fd25553, %fd25329;
	sub.f64 	%fd25557, %fd25555, %fd25556;
	ld.local.v2.f64 	{%fd25558, %fd25559}, [%rd5+6736];
	mul.f64 	%fd25560, %fd25558, %fd25350;
	sub.f64 	%fd25561, %fd25557, %fd25560;
	mul.f64 	%fd25562, %fd25559, %fd25359;
	sub.f64 	%fd25563, %fd25561, %fd25562;
	ld.local.v2.f64 	{%fd25564, %fd25565}, [%rd5+6752];
	mul.f64 	%fd25566, %fd25564, %fd25425;
	sub.f64 	%fd25567, %fd25563, %fd25566;
	mul.f64 	%fd25568, %fd25565, %fd25455;
	sub.f64 	%fd25569, %fd25567, %fd25568;
	ld.local.v2.f64 	{%fd25570, %fd3391}, [%rd5+6768];
	mul.f64 	%fd25571, %fd25570, %fd25524;
	sub.f64 	%fd25572, %fd25569, %fd25571;
	st.local.f64 	[%rd6+2088], %fd25572;
	ld.local.v2.f64 	{%fd3392, %fd25573}, [%rd5+6880];
	mul.f64 	%fd25574, %fd25573, %fd33180;
	sub.f64 	%fd25575, %fd33159, %fd25574;
	ld.local.v2.f64 	{%fd25576, %fd25577}, [%rd5+6896];
	mul.f64 	%fd25578, %fd25576, %fd33158;
	sub.f64 	%fd25579, %fd25575, %fd25578;
	mul.f64 	%fd25580, %fd25577, %fd33174;
	sub.f64 	%fd25581, %fd25579, %fd25580;
	ld.local.v2.f64 	{%fd25582, %fd25583}, [%rd5+6912];
	mul.f64 	%fd25584, %fd25582, %fd33157;
	sub.f64 	%fd25585, %fd25581, %fd25584;
	mul.f64 	%fd25586, %fd25583, %fd33173;
	sub.f64 	%fd25587, %fd25585, %fd25586;
	ld.local.v2.f64 	{%fd25588, %fd25589}, [%rd5+6928];
	mul.f64 	%fd25590, %fd25588, %fd25398;
	sub.f64 	%fd25591, %fd25587, %fd25590;
	mul.f64 	%fd25592, %fd25589, %fd25425;
	sub.f64 	%fd25593, %fd25591, %fd25592;
	ld.local.v2.f64 	{%fd25594, %fd3393}, [%rd5+6944];
	mul.f64 	%fd25595, %fd25594, %fd25524;
	sub.f64 	%fd25596, %fd25593, %fd25595;
	st.local.f64 	[%rd6+2096], %fd25596;
	ld.local.v2.f64 	{%fd3394, %fd25597}, [%rd5+7072];
	mul.f64 	%fd25598, %fd25597, %fd33155;
	sub.f64 	%fd25599, %fd33156, %fd25598;
	ld.local.v2.f64 	{%fd25600, %fd25601}, [%rd5+7088];
	mul.f64 	%fd25602, %fd25600, %fd33213;
	sub.f64 	%fd25603, %fd25599, %fd25602;
	mul.f64 	%fd25604, %fd25601, %fd25242;
	sub.f64 	%fd25605, %fd25603, %fd25604;
	ld.local.v2.f64 	{%fd25606, %fd25607}, [%rd5+7104];
	mul.f64 	%fd25608, %fd25606, %fd33180;
	sub.f64 	%fd25609, %fd25605, %fd25608;
	mul.f64 	%fd25610, %fd25607, %fd33188;
	sub.f64 	%fd25611, %fd25609, %fd25610;
	ld.local.v2.f64 	{%fd25612, %fd25613}, [%rd5+7120];
	mul.f64 	%fd25614, %fd25612, %fd33183;
	sub.f64 	%fd25615, %fd25611, %fd25614;
	mul.f64 	%fd25616, %fd25613, %fd25329;
	sub.f64 	%fd25617, %fd25615, %fd25616;
	ld.local.v2.f64 	{%fd25618, %fd25619}, [%rd5+7136];
	mul.f64 	%fd25620, %fd25618, %fd33157;
	sub.f64 	%fd25621, %fd25617, %fd25620;
	mul.f64 	%fd25622, %fd25619, %fd25455;
	sub.f64 	%fd25623, %fd25621, %fd25622;
	ld.local.v2.f64 	{%fd25624, %fd25625}, [%rd5+7152];
	mul.f64 	%fd25626, %fd25624, %fd25524;
	sub.f64 	%fd25627, %fd25623, %fd25626;
	mul.f64 	%fd25628, %fd25625, %fd25572;
	sub.f64 	%fd25629, %fd25627, %fd25628;
	st.local.f64 	[%rd6+2104], %fd25629;
	ld.local.v2.f64 	{%fd25630, %fd25631}, [%rd5+7280];
	mul.f64 	%fd25632, %fd25630, %fd33153;
	sub.f64 	%fd25633, %fd33154, %fd25632;
	mul.f64 	%fd25634, %fd25631, %fd33152;
	sub.f64 	%fd25635, %fd25633, %fd25634;
	ld.local.v2.f64 	{%fd25636, %fd25637}, [%rd5+7296];
	mul.f64 	%fd25638, %fd25636, %fd33161;
	sub.f64 	%fd25639, %fd25635, %fd25638;
	mul.f64 	%fd25640, %fd25637, %fd33151;
	sub.f64 	%fd25641, %fd25639, %fd25640;
	ld.local.v2.f64 	{%fd25642, %fd25643}, [%rd5+7312];
	mul.f64 	%fd25644, %fd25642, %fd33150;
	sub.f64 	%fd25645, %fd25641, %fd25644;
	mul.f64 	%fd25646, %fd25643, %fd33166;
	sub.f64 	%fd25647, %fd25645, %fd25646;
	ld.local.v2.f64 	{%fd25648, %fd25649}, [%rd5+7328];
	mul.f64 	%fd25650, %fd25648, %fd33155;
	sub.f64 	%fd25651, %fd25647, %fd25650;
	mul.f64 	%fd25652, %fd25649, %fd25227;
	sub.f64 	%fd25653, %fd25651, %fd25652;
	ld.local.v2.f64 	{%fd25654, %fd25655}, [%rd5+7344];
	mul.f64 	%fd25656, %fd25654, %fd25248;
	sub.f64 	%fd25657, %fd25653, %fd25656;
	mul.f64 	%fd25658, %fd25655, %fd25257;
	sub.f64 	%fd25659, %fd25657, %fd25658;
	ld.local.v2.f64 	{%fd25660, %fd25661}, [%rd5+7360];
	mul.f64 	%fd25662, %fd25660, %fd33164;
	sub.f64 	%fd25663, %fd25659, %fd25662;
	mul.f64 	%fd25664, %fd25661, %fd25296;
	sub.f64 	%fd25665, %fd25663, %fd25664;
	ld.local.v2.f64 	{%fd25666, %fd25667}, [%rd5+7376];
	mul.f64 	%fd25668, %fd25666, %fd33158;
	sub.f64 	%fd25669, %fd25665, %fd25668;
	mul.f64 	%fd25670, %fd25667, %fd33188;
	sub.f64 	%fd25671, %fd25669, %fd25670;
	ld.local.v2.f64 	{%fd25672, %fd25673}, [%rd5+7392];
	mul.f64 	%fd25674, %fd25672, %fd33183;
	sub.f64 	%fd25675, %fd25671, %fd25674;
	mul.f64 	%fd25676, %fd25673, %fd25317;
	sub.f64 	%fd25677, %fd25675, %fd25676;
	ld.local.v2.f64 	{%fd25678, %fd25679}, [%rd5+7408];
	mul.f64 	%fd25680, %fd25678, %fd25350;
	sub.f64 	%fd25681, %fd25677, %fd25680;
	mul.f64 	%fd25682, %fd25679, %fd33157;
	sub.f64 	%fd25683, %fd25681, %fd25682;
	ld.local.v2.f64 	{%fd25684, %fd25685}, [%rd5+7424];
	mul.f64 	%fd25686, %fd25684, %fd25386;
	sub.f64 	%fd25687, %fd25683, %fd25686;
	mul.f64 	%fd25688, %fd25685, %fd25425;
	sub.f64 	%fd25689, %fd25687, %fd25688;
	ld.local.v2.f64 	{%fd25690, %fd25691}, [%rd5+7440];
	mul.f64 	%fd25692, %fd25690, %fd25455;
	sub.f64 	%fd25693, %fd25689, %fd25692;
	mul.f64 	%fd25694, %fd25691, %fd25524;
	sub.f64 	%fd25695, %fd25693, %fd25694;
	ld.local.v2.f64 	{%fd25696, %fd25697}, [%rd5+7456];
	mul.f64 	%fd25698, %fd25696, %fd25572;
	sub.f64 	%fd25699, %fd25695, %fd25698;
	mul.f64 	%fd25700, %fd25697, %fd25629;
	sub.f64 	%fd25701, %fd25699, %fd25700;
	st.local.f64 	[%rd6+2112], %fd25701;
	ld.local.v2.f64 	{%fd25702, %fd25703}, [%rd5+7584];
	mul.f64 	%fd25704, %fd25702, %fd33192;
	sub.f64 	%fd25705, %fd33149, %fd25704;
	mul.f64 	%fd25706, %fd25703, %fd33148;
	sub.f64 	%fd25707, %fd25705, %fd25706;
	ld.local.v2.f64 	{%fd25708, %fd25709}, [%rd5+7600];
	mul.f64 	%fd25710, %fd25708, %fd33147;
	sub.f64 	%fd25711, %fd25707, %fd25710;
	mul.f64 	%fd25712, %fd25709, %fd33209;
	sub.f64 	%fd25713, %fd25711, %fd25712;
	ld.local.v2.f64 	{%fd25714, %fd25715}, [%rd5+7616];
	mul.f64 	%fd25716, %fd25714, %fd33178;
	sub.f64 	%fd25717, %fd25713, %fd25716;
	mul.f64 	%fd25718, %fd25715, %fd33207;
	sub.f64 	%fd25719, %fd25717, %fd25718;
	ld.local.v2.f64 	{%fd25720, %fd25721}, [%rd5+7632];
	mul.f64 	%fd25722, %fd25720, %fd33146;
	sub.f64 	%fd25723, %fd25719, %fd25722;
	mul.f64 	%fd25724, %fd25721, %fd33152;
	sub.f64 	%fd25725, %fd25723, %fd25724;
	ld.local.v2.f64 	{%fd25726, %fd25727}, [%rd5+7648];
	mul.f64 	%fd25728, %fd25726, %fd33145;
	sub.f64 	%fd25729, %fd25725, %fd25728;
	mul.f64 	%fd25730, %fd25727, %fd33144;
	sub.f64 	%fd25731, %fd25729, %fd25730;
	ld.local.v2.f64 	{%fd25732, %fd25733}, [%rd5+7664];
	mul.f64 	%fd25734, %fd25732, %fd33143;
	sub.f64 	%fd25735, %fd25731, %fd25734;
	mul.f64 	%fd25736, %fd25733, %fd33167;
	sub.f64 	%fd25737, %fd25735, %fd25736;
	ld.local.v2.f64 	{%fd25738, %fd25739}, [%rd5+7680];
	mul.f64 	%fd25740, %fd25738, %fd33203;
	sub.f64 	%fd25741, %fd25737, %fd25740;
	mul.f64 	%fd25742, %fd25739, %fd33220;
	sub.f64 	%fd25743, %fd25741, %fd25742;
	ld.local.v2.f64 	{%fd25744, %fd25745}, [%rd5+7696];
	mul.f64 	%fd25746, %fd25744, %fd33216;
	sub.f64 	%fd25747, %fd25743, %fd25746;
	mul.f64 	%fd25748, %fd25745, %fd33161;
	sub.f64 	%fd25749, %fd25747, %fd25748;
	ld.local.v2.f64 	{%fd25750, %fd25751}, [%rd5+7712];
	mul.f64 	%fd25752, %fd25750, %fd33190;
	sub.f64 	%fd25753, %fd25749, %fd25752;
	mul.f64 	%fd25754, %fd25751, %fd33151;
	sub.f64 	%fd25755, %fd25753, %fd25754;
	ld.local.v2.f64 	{%fd25756, %fd25757}, [%rd5+7728];
	mul.f64 	%fd25758, %fd25756, %fd33185;
	sub.f64 	%fd25759, %fd25755, %fd25758;
	mul.f64 	%fd25760, %fd25757, %fd33189;
	sub.f64 	%fd25761, %fd25759, %fd25760;
	ld.local.v2.f64 	{%fd25762, %fd25763}, [%rd5+7744];
	mul.f64 	%fd25764, %fd25762, %fd33197;
	sub.f64 	%fd25765, %fd25761, %fd25764;
	mul.f64 	%fd25766, %fd25763, %fd33215;
	sub.f64 	%fd25767, %fd25765, %fd25766;
	ld.local.v2.f64 	{%fd25768, %fd25769}, [%rd5+7760];
	mul.f64 	%fd25770, %fd25768, %fd25218;
	sub.f64 	%fd25771, %fd25767, %fd25770;
	mul.f64 	%fd25772, %fd25769, %fd33177;
	sub.f64 	%fd25773, %fd25771, %fd25772;
	ld.local.v2.f64 	{%fd25774, %fd25775}, [%rd5+7776];
	mul.f64 	%fd25776, %fd25774, %fd33205;
	sub.f64 	%fd25777, %fd25773, %fd25776;
	mul.f64 	%fd25778, %fd25775, %fd33142;
	sub.f64 	%fd25779, %fd25777, %fd25778;
	ld.local.v2.f64 	{%fd25780, %fd25781}, [%rd5+7792];
	mul.f64 	%fd25782, %fd25780, %fd33150;
	sub.f64 	%fd25783, %fd25779, %fd25782;
	mul.f64 	%fd25784, %fd25781, %fd33166;
	sub.f64 	%fd25785, %fd25783, %fd25784;
	ld.local.v2.f64 	{%fd25786, %fd25787}, [%rd5+7808];
	mul.f64 	%fd25788, %fd25786, %fd33141;
	sub.f64 	%fd25789, %fd25785, %fd25788;
	mul.f64 	%fd25790, %fd25787, %fd33202;
	sub.f64 	%fd25791, %fd25789, %fd25790;
	ld.local.v2.f64 	{%fd25792, %fd25793}, [%rd5+7824];
	mul.f64 	%fd25794, %fd25792, %fd33140;
	sub.f64 	%fd25795, %fd25791, %fd25794;
	mul.f64 	%fd25796, %fd25793, %fd33218;
	sub.f64 	%fd25797, %fd25795, %fd25796;
	ld.local.v2.f64 	{%fd25798, %fd25799}, [%rd5+7840];
	mul.f64 	%fd25800, %fd25798, %fd33155;
	sub.f64 	%fd25801, %fd25797, %fd25800;
	mul.f64 	%fd25802, %fd25799, %fd33201;
	sub.f64 	%fd25803, %fd25801, %fd25802;
	ld.local.v2.f64 	{%fd25804, %fd25805}, [%rd5+7856];
	mul.f64 	%fd25806, %fd25804, %fd33213;
	sub.f64 	%fd25807, %fd25803, %fd25806;
	mul.f64 	%fd25808, %fd25805, %fd25221;
	sub.f64 	%fd25809, %fd25807, %fd25808;
	ld.local.v2.f64 	{%fd25810, %fd25811}, [%rd5+7872];
	mul.f64 	%fd25812, %fd25810, %fd25227;
	sub.f64 	%fd25813, %fd25809, %fd25812;
	mul.f64 	%fd25814, %fd25811, %fd25233;
	sub.f64 	%fd25815, %fd25813, %fd25814;
	ld.local.v2.f64 	{%fd25816, %fd25817}, [%rd5+7888];
	mul.f64 	%fd25818, %fd25816, %fd33139;
	sub.f64 	%fd25819, %fd25815, %fd25818;
	mul.f64 	%fd25820, %fd25817, %fd33138;
	sub.f64 	%fd25821, %fd25819, %fd25820;
	ld.local.v2.f64 	{%fd25822, %fd25823}, [%rd5+7904];
	mul.f64 	%fd25824, %fd25822, %fd33200;
	sub.f64 	%fd25825, %fd25821, %fd25824;
	mul.f64 	%fd25826, %fd25823, %fd25242;
	sub.f64 	%fd25827, %fd25825, %fd25826;
	ld.local.v2.f64 	{%fd25828, %fd25829}, [%rd5+7920];
	mul.f64 	%fd25830, %fd25828, %fd25248;
	sub.f64 	%fd25831, %fd25827, %fd25830;
	mul.f64 	%fd25832, %fd25829, %fd25257;
	sub.f64 	%fd25833, %fd25831, %fd25832;
	ld.local.v2.f64 	{%fd25834, %fd25835}, [%rd5+7936];
	mul.f64 	%fd25836, %fd25834, %fd25269;
	sub.f64 	%fd25837, %fd25833, %fd25836;
	mul.f64 	%fd25838, %fd25835, %fd25278;
	sub.f64 	%fd25839, %fd25837, %fd25838;
	ld.local.v2.f64 	{%fd25840, %fd25841}, [%rd5+7952];
	mul.f64 	%fd25842, %fd25840, %fd33165;
	sub.f64 	%fd25843, %fd25839, %fd25842;
	mul.f64 	%fd25844, %fd25841, %fd33164;
	sub.f64 	%fd25845, %fd25843, %fd25844;
	ld.local.v2.f64 	{%fd25846, %fd25847}, [%rd5+7968];
	mul.f64 	%fd25848, %fd25846, %fd25284;
	sub.f64 	%fd25849, %fd25845, %fd25848;
	mul.f64 	%fd25850, %fd25847, %fd25287;
	sub.f64 	%fd25851, %fd25849, %fd25850;
	ld.local.v2.f64 	{%fd25852, %fd25853}, [%rd5+7984];
	mul.f64 	%fd25854, %fd25852, %fd25290;
	sub.f64 	%fd25855, %fd25851, %fd25854;
	mul.f64 	%fd25856, %fd25853, %fd25296;
	sub.f64 	%fd25857, %fd25855, %fd25856;
	ld.local.v2.f64 	{%fd25858, %fd25859}, [%rd5+8000];
	mul.f64 	%fd25860, %fd25858, %fd33180;
	sub.f64 	%fd25861, %fd25857, %fd25860;
	mul.f64 	%fd25862, %fd25859, %fd33158;
	sub.f64 	%fd25863, %fd25861, %fd25862;
	ld.local.v2.f64 	{%fd25864, %fd25865}, [%rd5+8016];
	mul.f64 	%fd25866, %fd25864, %fd33175;
	sub.f64 	%fd25867, %fd25863, %fd25866;
	mul.f64 	%fd25868, %fd25865, %fd33188;
	sub.f64 	%fd25869, %fd25867, %fd25868;
	ld.local.v2.f64 	{%fd25870, %fd25871}, [%rd5+8032];
	mul.f64 	%fd25872, %fd25870, %fd33183;
	sub.f64 	%fd25873, %fd25869, %fd25872;
	mul.f64 	%fd25874, %fd25871, %fd25314;
	sub.f64 	%fd25875, %fd25873, %fd25874;
	ld.local.v2.f64 	{%fd25876, %fd25877}, [%rd5+8048];
	mul.f64 	%fd25878, %fd25876, %fd25317;
	sub.f64 	%fd25879, %fd25875, %fd25878;
	mul.f64 	%fd25880, %fd25877, %fd25329;
	sub.f64 	%fd25881, %fd25879, %fd25880;
	ld.local.v2.f64 	{%fd25882, %fd25883}, [%rd5+8064];
	mul.f64 	%fd25884, %fd25882, %fd25338;
	sub.f64 	%fd25885, %fd25881, %fd25884;
	mul.f64 	%fd25886, %fd25883, %fd33174;
	sub.f64 	%fd25887, %fd25885, %fd25886;
	ld.local.v2.f64 	{%fd25888, %fd25889}, [%rd5+8080];
	mul.f64 	%fd25890, %fd25888, %fd25350;
	sub.f64 	%fd25891, %fd25887, %fd25890;
	mul.f64 	%fd25892, %fd25889, %fd33157;
	sub.f64 	%fd25893, %fd25891, %fd25892;
	ld.local.v2.f64 	{%fd25894, %fd25895}, [%rd5+8096];
	mul.f64 	%fd25896, %fd25894, %fd25359;
	sub.f64 	%fd25897, %fd25893, %fd25896;
	mul.f64 	%fd25898, %fd25895, %fd33173;
	sub.f64 	%fd25899, %fd25897, %fd25898;
	ld.local.v2.f64 	{%fd25900, %fd25901}, [%rd5+8112];
	mul.f64 	%fd25902, %fd25900, %fd25386;
	sub.f64 	%fd25903, %fd25899, %fd25902;
	mul.f64 	%fd25904, %fd25901, %fd25398;
	sub.f64 	%fd25905, %fd25903, %fd25904;
	ld.local.v2.f64 	{%fd25906, %fd25907}, [%rd5+8128];
	mul.f64 	%fd25908, %fd25906, %fd25425;
	sub.f64 	%fd25909, %fd25905, %fd25908;
	mul.f64 	%fd25910, %fd25907, %fd25455;
	sub.f64 	%fd25911, %fd25909, %fd25910;
	ld.local.v2.f64 	{%fd25912, %fd25913}, [%rd5+8144];
	mul.f64 	%fd25914, %fd25912, %fd25524;
	sub.f64 	%fd25915, %fd25911, %fd25914;
	mul.f64 	%fd25916, %fd25913, %fd25572;
	sub.f64 	%fd25917, %fd25915, %fd25916;
	ld.local.v2.f64 	{%fd25918, %fd25919}, [%rd5+8160];
	mul.f64 	%fd25920, %fd25918, %fd25596;
	sub.f64 	%fd25921, %fd25917, %fd25920;
	mul.f64 	%fd25922, %fd25919, %fd25629;
	sub.f64 	%fd25923, %fd25921, %fd25922;
	ld.local.v2.f64 	{%fd25924, %fd3395}, [%rd5+8176];
	mul.f64 	%fd25925, %fd25924, %fd25701;
	sub.f64 	%fd25926, %fd25923, %fd25925;
	st.local.f64 	[%rd6+2120], %fd25926;
	ld.local.v2.f64 	{%fd25927, %fd25928}, [%rd5+8288];
	mul.f64 	%fd25929, %fd25927, %fd33235;
	sub.f64 	%fd25930, %fd33137, %fd25929;
	mul.f64 	%fd25931, %fd25928, %fd33136;
	sub.f64 	%fd25932, %fd25930, %fd25931;
	ld.local.v2.f64 	{%fd25933, %fd25934}, [%rd5+8304];
	mul.f64 	%fd25935, %fd25933, %fd33170;
	sub.f64 	%fd25936, %fd25932, %fd25935;
	mul.f64 	%fd25937, %fd25934, %fd33169;
	sub.f64 	%fd25938, %fd25936, %fd25937;
	ld.local.v2.f64 	{%fd25939, %fd25940}, [%rd5+8320];
	mul.f64 	%fd25941, %fd25939, %fd33168;
	sub.f64 	%fd25942, %fd25938, %fd25941;
	mul.f64 	%fd25943, %fd25940, %fd33135;
	sub.f64 	%fd25944, %fd25942, %fd25943;
	ld.local.v2.f64 	{%fd25945, %fd25946}, [%rd5+8336];
	mul.f64 	%fd25947, %fd25945, %fd33146;
	sub.f64 	%fd25948, %fd25944, %fd25947;
	mul.f64 	%fd25949, %fd25946, %fd33145;
	sub.f64 	%fd25950, %fd25948, %fd25949;
	ld.local.v2.f64 	{%fd25951, %fd25952}, [%rd5+8352];
	mul.f64 	%fd25953, %fd25951, %fd33144;
	sub.f64 	%fd25954, %fd25950, %fd25953;
	mul.f64 	%fd25955, %fd25952, %fd33167;
	sub.f64 	%fd25956, %fd25954, %fd25955;
	ld.local.v2.f64 	{%fd25957, %fd25958}, [%rd5+8368];
	mul.f64 	%fd25959, %fd25957, %fd33166;
	sub.f64 	%fd25960, %fd25956, %fd25959;
	mul.f64 	%fd25961, %fd25958, %fd33211;
	sub.f64 	%fd25962, %fd25960, %fd25961;
	ld.local.v2.f64 	{%fd25963, %fd25964}, [%rd5+8384];
	mul.f64 	%fd25965, %fd25963, %fd33194;
	sub.f64 	%fd25966, %fd25962, %fd25965;
	mul.f64 	%fd25967, %fd25964, %fd33139;
	sub.f64 	%fd25968, %fd25966, %fd25967;
	ld.local.v2.f64 	{%fd25969, %fd25970}, [%rd5+8400];
	mul.f64 	%fd25971, %fd25969, %fd25236;
	sub.f64 	%fd25972, %fd25968, %fd25971;
	mul.f64 	%fd25973, %fd25970, %fd33165;
	sub.f64 	%fd25974, %fd25972, %fd25973;
	ld.local.v2.f64 	{%fd25975, %fd25976}, [%rd5+8416];
	mul.f64 	%fd25977, %fd25975, %fd33164;
	sub.f64 	%fd25978, %fd25974, %fd25977;
	mul.f64 	%fd25979, %fd25976, %fd25287;
	sub.f64 	%fd25980, %fd25978, %fd25979;
	ld.local.v2.f64 	{%fd25981, %fd25982}, [%rd5+8432];
	mul.f64 	%fd25983, %fd25981, %fd33180;
	sub.f64 	%fd25984, %fd25980, %fd25983;
	mul.f64 	%fd25985, %fd25982, %fd33158;
	sub.f64 	%fd25986, %fd25984, %fd25985;
	ld.local.v2.f64 	{%fd25987, %fd25988}, [%rd5+8448];
	mul.f64 	%fd25989, %fd25987, %fd33175;
	sub.f64 	%fd25990, %fd25986, %fd25989;
	mul.f64 	%fd25991, %fd25988, %fd33188;
	sub.f64 	%fd25992, %fd25990, %fd25991;
	ld.local.v2.f64 	{%fd25993, %fd25994}, [%rd5+8464];
	mul.f64 	%fd25995, %fd25993, %fd33183;
	sub.f64 	%fd25996, %fd25992, %fd25995;
	mul.f64 	%fd25997, %fd25994, %fd33174;
	sub.f64 	%fd25998, %fd25996, %fd25997;
	ld.local.v2.f64 	{%fd25999, %fd26000}, [%rd5+8480];
	mul.f64 	%fd26001, %fd25999, %fd33157;
	sub.f64 	%fd26002, %fd25998, %fd26001;
	mul.f64 	%fd26003, %fd26000, %fd33173;
	sub.f64 	%fd26004, %fd26002, %fd26003;
	ld.local.v2.f64 	{%fd26005, %fd26006}, [%rd5+8496];
	mul.f64 	%fd26007, %fd26005, %fd25398;
	sub.f64 	%fd26008, %fd26004, %fd26007;
	mul.f64 	%fd26009, %fd26006, %fd25425;
	sub.f64 	%fd26010, %fd26008, %fd26009;
	ld.local.v2.f64 	{%fd26011, %fd26012}, [%rd5+8512];
	mul.f64 	%fd26013, %fd26011, %fd25455;
	sub.f64 	%fd26014, %fd26010, %fd26013;
	mul.f64 	%fd26015, %fd26012, %fd25524;
	sub.f64 	%fd26016, %fd26014, %fd26015;
	ld.local.v2.f64 	{%fd26017, %fd26018}, [%rd5+8528];
	mul.f64 	%fd26019, %fd26017, %fd25572;
	sub.f64 	%fd26020, %fd26016, %fd26019;
	mul.f64 	%fd26021, %fd26018, %fd25596;
	sub.f64 	%fd26022, %fd26020, %fd26021;
	ld.local.v2.f64 	{%fd26023, %fd26024}, [%rd5+8544];
	mul.f64 	%fd26025, %fd26023, %fd25629;
	sub.f64 	%fd26026, %fd26022, %fd26025;
	mul.f64 	%fd26027, %fd26024, %fd25701;
	sub.f64 	%fd26028, %fd26026, %fd26027;
	ld.local.v2.f64 	{%fd26029, %fd3396}, [%rd5+8560];
	mul.f64 	%fd26030, %fd26029, %fd25926;
	sub.f64 	%fd26031, %fd26028, %fd26030;
	st.local.f64 	[%rd6+2128], %fd26031;
	ld.local.v2.f64 	{%fd3397, %fd26032}, [%rd5+8656];
	mul.f64 	%fd26033, %fd26032, %fd33192;
	sub.f64 	%fd26034, %fd33134, %fd26033;
	ld.local.v2.f64 	{%fd26035, %fd26036}, [%rd5+8672];
	mul.f64 	%fd26037, %fd26035, %fd33148;
	sub.f64 	%fd26038, %fd26034, %fd26037;
	mul.f64 	%fd26039, %fd26036, %fd33147;
	sub.f64 	%fd26040, %fd26038, %fd26039;
	ld.local.v2.f64 	{%fd26041, %fd26042}, [%rd5+8688];
	mul.f64 	%fd26043, %fd26041, %fd33209;
	sub.f64 	%fd26044, %fd26040, %fd26043;
	mul.f64 	%fd26045, %fd26042, %fd33178;
	sub.f64 	%fd26046, %fd26044, %fd26045;
	ld.local.v2.f64 	{%fd26047, %fd26048}, [%rd5+8704];
	mul.f64 	%fd26049, %fd26047, %fd33207;
	sub.f64 	%fd26050, %fd26046, %fd26049;
	mul.f64 	%fd26051, %fd26048, %fd33146;
	sub.f64 	%fd26052, %fd26050, %fd26051;
	ld.local.v2.f64 	{%fd26053, %fd26054}, [%rd5+8720];
	mul.f64 	%fd26055, %fd26053, %fd33152;
	sub.f64 	%fd26056, %fd26052, %fd26055;
	mul.f64 	%fd26057, %fd26054, %fd33145;
	sub.f64 	%fd26058, %fd26056, %fd26057;
	ld.local.v2.f64 	{%fd26059, %fd26060}, [%rd5+8736];
	mul.f64 	%fd26061, %fd26059, %fd33144;
	sub.f64 	%fd26062, %fd26058, %fd26061;
	mul.f64 	%fd26063, %fd26060, %fd33167;
	sub.f64 	%fd26064, %fd26062, %fd26063;
	ld.local.v2.f64 	{%fd26065, %fd26066}, [%rd5+8752];
	mul.f64 	%fd26067, %fd26065, %fd33220;
	sub.f64 	%fd26068, %fd26064, %fd26067;
	mul.f64 	%fd26069, %fd26066, %fd33161;
	sub.f64 	%fd26070, %fd26068, %fd26069;
	ld.local.v2.f64 	{%fd26071, %fd26072}, [%rd5+8768];
	mul.f64 	%fd26073, %fd26071, %fd33189;
	sub.f64 	%fd26074, %fd26070, %fd26073;
	mul.f64 	%fd26075, %fd26072, %fd25218;
	sub.f64 	%fd26076, %fd26074, %fd26075;
	ld.local.v2.f64 	{%fd26077, %fd26078}, [%rd5+8784];
	mul.f64 	%fd26079, %fd26077, %fd33142;
	sub.f64 	%fd26080, %fd26076, %fd26079;
	mul.f64 	%fd26081, %fd26078, %fd33150;
	sub.f64 	%fd26082, %fd26080, %fd26081;
	ld.local.v2.f64 	{%fd26083, %fd26084}, [%rd5+8800];
	mul.f64 	%fd26085, %fd26083, %fd33166;
	sub.f64 	%fd26086, %fd26082, %fd26085;
	mul.f64 	%fd26087, %fd26084, %fd33141;
	sub.f64 	%fd26088, %fd26086, %fd26087;
	ld.local.v2.f64 	{%fd26089, %fd26090}, [%rd5+8816];
	mul.f64 	%fd26091, %fd26089, %fd33202;
	sub.f64 	%fd26092, %fd26088, %fd26091;
	mul.f64 	%fd26093, %fd26090, %fd33140;
	sub.f64 	%fd26094, %fd26092, %fd26093;
	ld.local.v2.f64 	{%fd26095, %fd26096}, [%rd5+8832];
	mul.f64 	%fd26097, %fd26095, %fd33218;
	sub.f64 	%fd26098, %fd26094, %fd26097;
	mul.f64 	%fd26099, %fd26096, %fd33194;
	sub.f64 	%fd26100, %fd26098, %fd26099;
	ld.local.v2.f64 	{%fd26101, %fd26102}, [%rd5+8848];
	mul.f64 	%fd26103, %fd26101, %fd33213;
	sub.f64 	%fd26104, %fd26100, %fd26103;
	mul.f64 	%fd26105, %fd26102, %fd25227;
	sub.f64 	%fd26106, %fd26104, %fd26105;
	ld.local.v2.f64 	{%fd26107, %fd26108}, [%rd5+8864];
	mul.f64 	%fd26109, %fd26107, %fd25233;
	sub.f64 	%fd26110, %fd26106, %fd26109;
	mul.f64 	%fd26111, %fd26108, %fd33139;
	sub.f64 	%fd26112, %fd26110, %fd26111;
	ld.local.v2.f64 	{%fd26113, %fd26114}, [%rd5+8880];
	mul.f64 	%fd26115, %fd26113, %fd25242;
	sub.f64 	%fd26116, %fd26112, %fd26115;
	mul.f64 	%fd26117, %fd26114, %fd25248;
	sub.f64 	%fd26118, %fd26116, %fd26117;
	ld.local.v2.f64 	{%fd26119, %fd26120}, [%rd5+8896];
	mul.f64 	%fd26121, %fd26119, %fd33165;
	sub.f64 	%fd26122, %fd26118, %fd26121;
	mul.f64 	%fd26123, %fd26120, %fd33164;
	sub.f64 	%fd26124, %fd26122, %fd26123;
	ld.local.v2.f64 	{%fd26125, %fd26126}, [%rd5+8912];
	mul.f64 	%fd26127, %fd26125, %fd25290;
	sub.f64 	%fd26128, %fd26124, %fd26127;
	mul.f64 	%fd26129, %fd26126, %fd25296;
	sub.f64 	%fd26130, %fd26128, %fd26129;
	ld.local.v2.f64 	{%fd26131, %fd26132}, [%rd5+8928];
	mul.f64 	%fd26133, %fd26131, %fd33180;
	sub.f64 	%fd26134, %fd26130, %fd26133;
	mul.f64 	%fd26135, %fd26132, %fd33158;
	sub.f64 	%fd26136, %fd26134, %fd26135;
	ld.local.v2.f64 	{%fd26137, %fd26138}, [%rd5+8944];
	mul.f64 	%fd26139, %fd26137, %fd33175;
	sub.f64 	%fd26140, %fd26136, %fd26139;
	mul.f64 	%fd26141, %fd26138, %fd33188;
	sub.f64 	%fd26142, %fd26140, %fd26141;
	ld.local.v2.f64 	{%fd26143, %fd26144}, [%rd5+8960];
	mul.f64 	%fd26145, %fd26143, %fd33183;
	sub.f64 	%fd26146, %fd26142, %fd26145;
	mul.f64 	%fd26147, %fd26144, %fd25329;
	sub.f64 	%fd26148, %fd26146, %fd26147;
	ld.local.v2.f64 	{%fd26149, %fd26150}, [%rd5+8976];
	mul.f64 	%fd26151, %fd26149, %fd25338;
	sub.f64 	%fd26152, %fd26148, %fd26151;
	mul.f64 	%fd26153, %fd26150, %fd33174;
	sub.f64 	%fd26154, %fd26152, %fd26153;
	ld.local.v2.f64 	{%fd26155, %fd26156}, [%rd5+8992];
	mul.f64 	%fd26157, %fd26155, %fd33157;
	sub.f64 	%fd26158, %fd26154, %fd26157;
	mul.f64 	%fd26159, %fd26156, %fd25359;
	sub.f64 	%fd26160, %fd26158, %fd26159;
	ld.local.v2.f64 	{%fd26161, %fd26162}, [%rd5+9008];
	mul.f64 	%fd26163, %fd26161, %fd33173;
	sub.f64 	%fd26164, %fd26160, %fd26163;
	mul.f64 	%fd26165, %fd26162, %fd25386;
	sub.f64 	%fd26166, %fd26164, %fd26165;
	ld.local.v2.f64 	{%fd26167, %fd26168}, [%rd5+9024];
	mul.f64 	%fd26169, %fd26167, %fd25398;
	sub.f64 	%fd26170, %fd26166, %fd26169;
	mul.f64 	%fd26171, %fd26168, %fd25425;
	sub.f64 	%fd26172, %fd26170, %fd26171;
	ld.local.v2.f64 	{%fd26173, %fd26174}, [%rd5+9040];
	mul.f64 	%fd26175, %fd26173, %fd25455;
	sub.f64 	%fd26176, %fd26172, %fd26175;
	mul.f64 	%fd26177, %fd26174, %fd25524;
	sub.f64 	%fd26178, %fd26176, %fd26177;
	ld.local.v2.f64 	{%fd26179, %fd26180}, [%rd5+9056];
	mul.f64 	%fd26181, %fd26179, %fd25572;
	sub.f64 	%fd26182, %fd26178, %fd26181;
	mul.f64 	%fd26183, %fd26180, %fd25596;
	sub.f64 	%fd26184, %fd26182, %fd26183;
	ld.local.v2.f64 	{%fd26185, %fd26186}, [%rd5+9072];
	mul.f64 	%fd26187, %fd26185, %fd25629;
	sub.f64 	%fd26188, %fd26184, %fd26187;
	mul.f64 	%fd26189, %fd26186, %fd25701;
	sub.f64 	%fd26190, %fd26188, %fd26189;
	ld.local.v2.f64 	{%fd26191, %fd26192}, [%rd5+9088];
	mul.f64 	%fd26193, %fd26191, %fd25926;
	sub.f64 	%fd26194, %fd26190, %fd26193;
	mul.f64 	%fd26195, %fd26192, %fd26031;
	sub.f64 	%fd26196, %fd26194, %fd26195;
	st.local.f64 	[%rd6+2136], %fd26196;
	ld.local.v2.f64 	{%fd3398, %fd26197}, [%rd5+9184];
	mul.f64 	%fd26198, %fd26197, %fd33224;
	sub.f64 	%fd26199, %fd33133, %fd26198;
	ld.local.v2.f64 	{%fd26200, %fd26201}, [%rd5+9200];
	mul.f64 	%fd26202, %fd26200, %fd33235;
	sub.f64 	%fd26203, %fd26199, %fd26202;
	mul.f64 	%fd26204, %fd26201, %fd33234;
	sub.f64 	%fd26205, %fd26203, %fd26204;
	ld.local.v2.f64 	{%fd26206, %fd26207}, [%rd5+9216];
	mul.f64 	%fd26208, %fd26206, %fd33148;
	sub.f64 	%fd26209, %fd26205, %fd26208;
	mul.f64 	%fd26210, %fd26207, %fd33147;
	sub.f64 	%fd26211, %fd26209, %fd26210;
	ld.local.v2.f64 	{%fd26212, %fd26213}, [%rd5+9232];
	mul.f64 	%fd26214, %fd26212, %fd33146;
	sub.f64 	%fd26215, %fd26211, %fd26214;
	mul.f64 	%fd26216, %fd26213, %fd33152;
	sub.f64 	%fd26217, %fd26215, %fd26216;
	ld.local.v2.f64 	{%fd26218, %fd26219}, [%rd5+9248];
	mul.f64 	%fd26220, %fd26218, %fd33145;
	sub.f64 	%fd26221, %fd26217, %fd26220;
	mul.f64 	%fd26222, %fd26219, %fd33144;
	sub.f64 	%fd26223, %fd26221, %fd26222;
	ld.local.v2.f64 	{%fd26224, %fd26225}, [%rd5+9264];
	mul.f64 	%fd26226, %fd26224, %fd33211;
	sub.f64 	%fd26227, %fd26223, %fd26226;
	mul.f64 	%fd26228, %fd26225, %fd25236;
	sub.f64 	%fd26229, %fd26227, %fd26228;
	ld.local.v2.f64 	{%fd26230, %fd26231}, [%rd5+9280];
	mul.f64 	%fd26232, %fd26230, %fd25287;
	sub.f64 	%fd26233, %fd26229, %fd26232;
	mul.f64 	%fd26234, %fd26231, %fd33180;
	sub.f64 	%fd26235, %fd26233, %fd26234;
	ld.local.v2.f64 	{%fd26236, %fd26237}, [%rd5+9296];
	mul.f64 	%fd26238, %fd26236, %fd33158;
	sub.f64 	%fd26239, %fd26235, %fd26238;
	mul.f64 	%fd26240, %fd26237, %fd33175;
	sub.f64 	%fd26241, %fd26239, %fd26240;
	ld.local.v2.f64 	{%fd26242, %fd26243}, [%rd5+9312];
	mul.f64 	%fd26244, %fd26242, %fd33174;
	sub.f64 	%fd26245, %fd26241, %fd26244;
	mul.f64 	%fd26246, %fd26243, %fd33157;
	sub.f64 	%fd26247, %fd26245, %fd26246;
	ld.local.v2.f64 	{%fd26248, %fd26249}, [%rd5+9328];
	mul.f64 	%fd26250, %fd26248, %fd33173;
	sub.f64 	%fd26251, %fd26247, %fd26250;
	mul.f64 	%fd26252, %fd26249, %fd25398;
	sub.f64 	%fd26253, %fd26251, %fd26252;
	ld.local.v2.f64 	{%fd26254, %fd26255}, [%rd5+9344];
	mul.f64 	%fd26256, %fd26254, %fd25425;
	sub.f64 	%fd26257, %fd26253, %fd26256;
	mul.f64 	%fd26258, %fd26255, %fd25524;
	sub.f64 	%fd26259, %fd26257, %fd26258;
	ld.local.v2.f64 	{%fd26260, %fd26261}, [%rd5+9360];
	mul.f64 	%fd26262, %fd26260, %fd25596;
	sub.f64 	%fd26263, %fd26259, %fd26262;
	mul.f64 	%fd26264, %fd26261, %fd25629;
	sub.f64 	%fd26265, %fd26263, %fd26264;
	ld.local.v2.f64 	{%fd26266, %fd26267}, [%rd5+9376];
	mul.f64 	%fd26268, %fd26266, %fd25701;
	sub.f64 	%fd26269, %fd26265, %fd26268;
	mul.f64 	%fd26270, %fd26267, %fd25926;
	sub.f64 	%fd26271, %fd26269, %fd26270;
	ld.local.v2.f64 	{%fd26272, %fd26273}, [%rd5+9392];
	mul.f64 	%fd26274, %fd26272, %fd26031;
	sub.f64 	%fd26275, %fd26271, %fd26274;
	mul.f64 	%fd26276, %fd26273, %fd26196;
	sub.f64 	%fd26277, %fd26275, %fd26276;
	st.local.f64 	[%rd6+2144], %fd26277;
	ld.local.v2.f64 	{%fd26278, %fd26279}, [%rd5+9488];
	mul.f64 	%fd26280, %fd26278, %fd33203;
	sub.f64 	%fd26281, %fd33132, %fd26280;
	mul.f64 	%fd26282, %fd26279, %fd33151;
	sub.f64 	%fd26283, %fd26281, %fd26282;
	ld.local.v2.f64 	{%fd26284, %fd26285}, [%rd5+9504];
	mul.f64 	%fd26286, %fd26284, %fd33185;
	sub.f64 	%fd26287, %fd26283, %fd26286;
	mul.f64 	%fd26288, %fd26285, %fd33205;
	sub.f64 	%fd26289, %fd26287, %fd26288;
	ld.local.v2.f64 	{%fd26290, %fd26291}, [%rd5+9520];
	mul.f64 	%fd26292, %fd26290, %fd33202;
	sub.f64 	%fd26293, %fd26289, %fd26292;
	mul.f64 	%fd26294, %fd26291, %fd33201;
	sub.f64 	%fd26295, %fd26293, %fd26294;
	ld.local.v2.f64 	{%fd26296, %fd26297}, [%rd5+9536];
	mul.f64 	%fd26298, %fd26296, %fd33138;
	sub.f64 	%fd26299, %fd26295, %fd26298;
	mul.f64 	%fd26300, %fd26297, %fd33200;
	sub.f64 	%fd26301, %fd26299, %fd26300;
	ld.local.v2.f64 	{%fd26302, %fd26303}, [%rd5+9552];
	mul.f64 	%fd26304, %fd26302, %fd25248;
	sub.f64 	%fd26305, %fd26301, %fd26304;
	mul.f64 	%fd26306, %fd26303, %fd25257;
	sub.f64 	%fd26307, %fd26305, %fd26306;
	ld.local.v2.f64 	{%fd26308, %fd26309}, [%rd5+9568];
	mul.f64 	%fd26310, %fd26308, %fd33164;
	sub.f64 	%fd26311, %fd26307, %fd26310;
	mul.f64 	%fd26312, %fd26309, %fd25296;
	sub.f64 	%fd26313, %fd26311, %fd26312;
	ld.local.v2.f64 	{%fd26314, %fd26315}, [%rd5+9584];
	mul.f64 	%fd26316, %fd26314, %fd33180;
	sub.f64 	%fd26317, %fd26313, %fd26316;
	mul.f64 	%fd26318, %fd26315, %fd33158;
	sub.f64 	%fd26319, %fd26317, %fd26318;
	ld.local.v2.f64 	{%fd26320, %fd26321}, [%rd5+9600];
	mul.f64 	%fd26322, %fd26320, %fd33188;
	sub.f64 	%fd26323, %fd26319, %fd26322;
	mul.f64 	%fd26324, %fd26321, %fd33183;
	sub.f64 	%fd26325, %fd26323, %fd26324;
	ld.local.v2.f64 	{%fd26326, %fd26327}, [%rd5+9616];
	mul.f64 	%fd26328, %fd26326, %fd25314;
	sub.f64 	%fd26329, %fd26325, %fd26328;
	mul.f64 	%fd26330, %fd26327, %fd25317;
	sub.f64 	%fd26331, %fd26329, %fd26330;
	ld.local.v2.f64 	{%fd26332, %fd26333}, [%rd5+9632];
	mul.f64 	%fd26334, %fd26332, %fd25329;
	sub.f64 	%fd26335, %fd26331, %fd26334;
	mul.f64 	%fd26336, %fd26333, %fd25350;
	sub.f64 	%fd26337, %fd26335, %fd26336;
	ld.local.v2.f64 	{%fd26338, %fd26339}, [%rd5+9648];
	mul.f64 	%fd26340, %fd26338, %fd33157;
	sub.f64 	%fd26341, %fd26337, %fd26340;
	mul.f64 	%fd26342, %fd26339, %fd25359;
	sub.f64 	%fd26343, %fd26341, %fd26342;
	ld.local.v2.f64 	{%fd26344, %fd26345}, [%rd5+9664];
	mul.f64 	%fd26346, %fd26344, %fd25386;
	sub.f64 	%fd26347, %fd26343, %fd26346;
	mul.f64 	%fd26348, %fd26345, %fd25455;
	sub.f64 	%fd26349, %fd26347, %fd26348;
	ld.local.v2.f64 	{%fd26350, %fd26351}, [%rd5+9680];
	mul.f64 	%fd26352, %fd26350, %fd25524;
	sub.f64 	%fd26353, %fd26349, %fd26352;
	mul.f64 	%fd26354, %fd26351, %fd25572;
	sub.f64 	%fd26355, %fd26353, %fd26354;
	ld.local.v2.f64 	{%fd26356, %fd26357}, [%rd5+9696];
	mul.f64 	%fd26358, %fd26356, %fd25629;
	sub.f64 	%fd26359, %fd26355, %fd26358;
	mul.f64 	%fd26360, %fd26357, %fd25701;
	sub.f64 	%fd26361, %fd26359, %fd26360;
	ld.local.v2.f64 	{%fd26362, %fd26363}, [%rd5+9712];
	mul.f64 	%fd26364, %fd26362, %fd25926;
	sub.f64 	%fd26365, %fd26361, %fd26364;
	mul.f64 	%fd26366, %fd26363, %fd26031;
	sub.f64 	%fd26367, %fd26365, %fd26366;
	ld.local.v2.f64 	{%fd26368, %fd26369}, [%rd5+9728];
	mul.f64 	%fd26370, %fd26368, %fd26196;
	sub.f64 	%fd26371, %fd26367, %fd26370;
	mul.f64 	%fd26372, %fd26369, %fd26277;
	sub.f64 	%fd26373, %fd26371, %fd26372;
	st.local.f64 	[%rd6+2152], %fd26373;
	ld.local.v2.f64 	{%fd3399, %fd26374}, [%rd5+9808];
	mul.f64 	%fd26375, %fd26374, %fd33130;
	sub.f64 	%fd26376, %fd33131, %fd26375;
	ld.local.v2.f64 	{%fd26377, %fd26378}, [%rd5+9824];
	mul.f64 	%fd26379, %fd26377, %fd33222;
	sub.f64 	%fd26380, %fd26376, %fd26379;
	mul.f64 	%fd26381, %fd26378, %fd33166;
	sub.f64 	%fd26382, %fd26380, %fd26381;
	ld.local.v2.f64 	{%fd26383, %fd26384}, [%rd5+9840];
	mul.f64 	%fd26385, %fd26383, %fd33173;
	sub.f64 	%fd26386, %fd26382, %fd26385;
	mul.f64 	%fd26387, %fd26384, %fd25398;
	sub.f64 	%fd26388, %fd26386, %fd26387;
	ld.local.v2.f64 	{%fd26389, %fd26390}, [%rd5+9856];
	mul.f64 	%fd26391, %fd26389, %fd25455;
	sub.f64 	%fd26392, %fd26388, %fd26391;
	mul.f64 	%fd26393, %fd26390, %fd25572;
	sub.f64 	%fd26394, %fd26392, %fd26393;
	ld.local.v2.f64 	{%fd26395, %fd26396}, [%rd5+9872];
	mul.f64 	%fd26397, %fd26395, %fd25596;
	sub.f64 	%fd26398, %fd26394, %fd26397;
	mul.f64 	%fd26399, %fd26396, %fd25629;
	sub.f64 	%fd26400, %fd26398, %fd26399;
	ld.local.v2.f64 	{%fd26401, %fd26402}, [%rd5+9888];
	mul.f64 	%fd26403, %fd26401, %fd25701;
	sub.f64 	%fd26404, %fd26400, %fd26403;
	mul.f64 	%fd26405, %fd26402, %fd25926;
	sub.f64 	%fd26406, %fd26404, %fd26405;
	ld.local.v2.f64 	{%fd26407, %fd26408}, [%rd5+9904];
	mul.f64 	%fd26409, %fd26407, %fd26031;
	sub.f64 	%fd26410, %fd26406, %fd26409;
	mul.f64 	%fd26411, %fd26408, %fd26196;
	sub.f64 	%fd26412, %fd26410, %fd26411;
	ld.local.v2.f64 	{%fd26413, %fd26414}, [%rd5+9920];
	mul.f64 	%fd26415, %fd26413, %fd26277;
	sub.f64 	%fd26416, %fd26412, %fd26415;
	mul.f64 	%fd26417, %fd26414, %fd26373;
	sub.f64 	%fd26418, %fd26416, %fd26417;
	st.local.f64 	[%rd6+2160], %fd26418;
	ld.local.v2.f64 	{%fd26419, %fd26420}, [%rd5+10000];
	mul.f64 	%fd26421, %fd26419, %fd33175;
	sub.f64 	%fd26422, %fd33129, %fd26421;
	mul.f64 	%fd26423, %fd26420, %fd33157;
	sub.f64 	%fd26424, %fd26422, %fd26423;
	ld.local.v2.f64 	{%fd26425, %fd26426}, [%rd5+10016];
	mul.f64 	%fd26427, %fd26425, %fd25398;
	sub.f64 	%fd26428, %fd26424, %fd26427;
	mul.f64 	%fd26429, %fd26426, %fd25596;
	sub.f64 	%fd26430, %fd26428, %fd26429;
	ld.local.v2.f64 	{%fd26431, %fd26432}, [%rd5+10032];
	mul.f64 	%fd26433, %fd26431, %fd25629;
	sub.f64 	%fd26434, %fd26430, %fd26433;
	mul.f64 	%fd26435, %fd26432, %fd25701;
	sub.f64 	%fd26436, %fd26434, %fd26435;
	ld.local.v2.f64 	{%fd26437, %fd26438}, [%rd5+10048];
	mul.f64 	%fd26439, %fd26437, %fd25926;
	sub.f64 	%fd26440, %fd26436, %fd26439;
	mul.f64 	%fd26441, %fd26438, %fd26031;
	sub.f64 	%fd26442, %fd26440, %fd26441;
	ld.local.v2.f64 	{%fd26443, %fd26444}, [%rd5+10064];
	mul.f64 	%fd26445, %fd26443, %fd26196;
	sub.f64 	%fd26446, %fd26442, %fd26445;
	mul.f64 	%fd26447, %fd26444, %fd26277;
	sub.f64 	%fd26448, %fd26446, %fd26447;
	ld.local.v2.f64 	{%fd3400, %fd3401}, [%rd5+10080];
	mul.f64 	%fd26449, %fd3400, %fd26373;
	sub.f64 	%fd26450, %fd26448, %fd26449;
	mul.f64 	%fd26451, %fd3401, %fd26418;
	sub.f64 	%fd26452, %fd26450, %fd26451;
	st.local.f64 	[%rd6+2168], %fd26452;
	ld.local.v2.f64 	{%fd3402, %fd3403}, [%rd5+10144];
	mul.f64 	%fd26453, %fd3403, %fd33222;
	sub.f64 	%fd26454, %fd33128, %fd26453;
	ld.local.v2.f64 	{%fd3404, %fd3405}, [%rd5+10160];
	mul.f64 	%fd26455, %fd3404, %fd25215;
	sub.f64 	%fd26456, %fd26454, %fd26455;
	mul.f64 	%fd26457, %fd3405, %fd25218;
	sub.f64 	%fd26458, %fd26456, %fd26457;
	ld.local.v2.f64 	{%fd3406, %fd3407}, [%rd5+10176];
	mul.f64 	%fd26459, %fd3406, %fd33141;
	sub.f64 	%fd26460, %fd26458, %fd26459;
	mul.f64 	%fd26461, %fd3407, %fd33213;
	sub.f64 	%fd26462, %fd26460, %fd26461;
	ld.local.v2.f64 	{%fd3408, %fd3409}, [%rd5+10192];
	mul.f64 	%fd26463, %fd3408, %fd25233;
	sub.f64 	%fd26464, %fd26462, %fd26463;
	mul.f64 	%fd26465, %fd3409, %fd25242;
	sub.f64 	%fd26466, %fd26464, %fd26465;
	ld.local.v2.f64 	{%fd3410, %fd3411}, [%rd5+10208];
	mul.f64 	%fd26467, %fd3410, %fd25248;
	sub.f64 	%fd26468, %fd26466, %fd26467;
	mul.f64 	%fd26469, %fd3411, %fd25257;
	sub.f64 	%fd26470, %fd26468, %fd26469;
	ld.local.v2.f64 	{%fd3412, %fd3413}, [%rd5+10224];
	mul.f64 	%fd26471, %fd3412, %fd25284;
	sub.f64 	%fd26472, %fd26470, %fd26471;
	mul.f64 	%fd26473, %fd3413, %fd25296;
	sub.f64 	%fd26474, %fd26472, %fd26473;
	ld.local.v2.f64 	{%fd3414, %fd3415}, [%rd5+10240];
	mul.f64 	%fd26475, %fd3414, %fd25317;
	sub.f64 	%fd26476, %fd26474, %fd26475;
	mul.f64 	%fd26477, %fd3415, %fd25338;
	sub.f64 	%fd26478, %fd26476, %fd26477;
	ld.local.v2.f64 	{%fd3416, %fd3417}, [%rd5+10256];
	mul.f64 	%fd26479, %fd3416, %fd25350;
	sub.f64 	%fd26480, %fd26478, %fd26479;
	mul.f64 	%fd26481, %fd3417, %fd25359;
	sub.f64 	%fd26482, %fd26480, %fd26481;
	ld.local.v2.f64 	{%fd3418, %fd3419}, [%rd5+10272];
	mul.f64 	%fd26483, %fd3418, %fd25386;
	sub.f64 	%fd26484, %fd26482, %fd26483;
	mul.f64 	%fd26485, %fd3419, %fd25455;
	sub.f64 	%fd26486, %fd26484, %fd26485;
	ld.local.v2.f64 	{%fd3420, %fd3421}, [%rd5+10288];
	mul.f64 	%fd26487, %fd3420, %fd25524;
	sub.f64 	%fd26488, %fd26486, %fd26487;
	mul.f64 	%fd26489, %fd3421, %fd25572;
	sub.f64 	%fd26490, %fd26488, %fd26489;
	ld.local.v2.f64 	{%fd3422, %fd3423}, [%rd5+10304];
	mul.f64 	%fd26491, %fd3422, %fd25629;
	sub.f64 	%fd26492, %fd26490, %fd26491;
	mul.f64 	%fd26493, %fd3423, %fd25701;
	sub.f64 	%fd26494, %fd26492, %fd26493;
	ld.local.v2.f64 	{%fd3424, %fd3425}, [%rd5+10320];
	mul.f64 	%fd26495, %fd3424, %fd25926;
	sub.f64 	%fd26496, %fd26494, %fd26495;
	mul.f64 	%fd26497, %fd3425, %fd26031;
	sub.f64 	%fd26498, %fd26496, %fd26497;
	ld.local.v2.f64 	{%fd3426, %fd3427}, [%rd5+10336];
	mul.f64 	%fd26499, %fd3426, %fd26196;
	sub.f64 	%fd26500, %fd26498, %fd26499;
	mul.f64 	%fd26501, %fd3427, %fd26277;
	sub.f64 	%fd26502, %fd26500, %fd26501;
	ld.local.v2.f64 	{%fd3428, %fd3429}, [%rd5+10352];
	mul.f64 	%fd26503, %fd3428, %fd26373;
	sub.f64 	%fd26504, %fd26502, %fd26503;
	mul.f64 	%fd26505, %fd3429, %fd26418;
	sub.f64 	%fd26506, %fd26504, %fd26505;
	ld.local.v2.f64 	{%fd3430, %fd3431}, [%rd5+10368];
	mul.f64 	%fd26507, %fd3430, %fd26452;
	sub.f64 	%fd26508, %fd26506, %fd26507;
	st.local.f64 	[%rd6+2176], %fd26508;
	ld.local.v2.f64 	{%fd3432, %fd3433}, [%rd5+10416];
	mul.f64 	%fd26509, %fd3433, %fd33136;
	sub.f64 	%fd26510, %fd33127, %fd26509;
	ld.local.v2.f64 	{%fd3434, %fd3435}, [%rd5+10432];
	mul.f64 	%fd26511, %fd3434, %fd33170;
	sub.f64 	%fd26512, %fd26510, %fd26511;
	mul.f64 	%fd26513, %fd3435, %fd33169;
	sub.f64 	%fd26514, %fd26512, %fd26513;
	ld.local.v2.f64 	{%fd3436, %fd3437}, [%rd5+10448];
	mul.f64 	%fd26515, %fd3436, %fd33168;
	sub.f64 	%fd26516, %fd26514, %fd26515;
	mul.f64 	%fd26517, %fd3437, %fd33130;
	sub.f64 	%fd26518, %fd26516, %fd26517;
	ld.local.v2.f64 	{%fd3438, %fd3439}, [%rd5+10464];
	mul.f64 	%fd26519, %fd3438, %fd33166;
	sub.f64 	%fd26520, %fd26518, %fd26519;
	mul.f64 	%fd26521, %fd3439, %fd33174;
	sub.f64 	%fd26522, %fd26520, %fd26521;
	ld.local.v2.f64 	{%fd3440, %fd3441}, [%rd5+10480];
	mul.f64 	%fd26523, %fd3440, %fd33173;
	sub.f64 	%fd26524, %fd26522, %fd26523;
	mul.f64 	%fd26525, %fd3441, %fd25455;
	sub.f64 	%fd26526, %fd26524, %fd26525;
	ld.local.v2.f64 	{%fd3442, %fd3443}, [%rd5+10496];
	mul.f64 	%fd26527, %fd3442, %fd25572;
	sub.f64 	%fd26528, %fd26526, %fd26527;
	mul.f64 	%fd26529, %fd3443, %fd25596;
	sub.f64 	%fd26530, %fd26528, %fd26529;
	ld.local.v2.f64 	{%fd3444, %fd3445}, [%rd5+10512];
	mul.f64 	%fd26531, %fd3444, %fd25629;
	sub.f64 	%fd26532, %fd26530, %fd26531;
	mul.f64 	%fd26533, %fd3445, %fd25701;
	sub.f64 	%fd26534, %fd26532, %fd26533;
	ld.local.v2.f64 	{%fd3446, %fd3447}, [%rd5+10528];
	mul.f64 	%fd26535, %fd3446, %fd25926;
	sub.f64 	%fd26536, %fd26534, %fd26535;
	mul.f64 	%fd26537, %fd3447, %fd26031;
	sub.f64 	%fd26538, %fd26536, %fd26537;
	ld.local.v2.f64 	{%fd3448, %fd3449}, [%rd5+10544];
	mul.f64 	%fd26539, %fd3448, %fd26196;
	sub.f64 	%fd26540, %fd26538, %fd26539;
	mul.f64 	%fd26541, %fd3449, %fd26277;
	sub.f64 	%fd26542, %fd26540, %fd26541;
	ld.local.v2.f64 	{%fd3450, %fd3451}, [%rd5+10560];
	mul.f64 	%fd26543, %fd3450, %fd26373;
	sub.f64 	%fd26544, %fd26542, %fd26543;
	mul.f64 	%fd26545, %fd3451, %fd26418;
	sub.f64 	%fd26546, %fd26544, %fd26545;
	ld.local.v2.f64 	{%fd3452, %fd3453}, [%rd5+10576];
	mul.f64 	%fd26547, %fd3452, %fd26452;
	sub.f64 	%fd26548, %fd26546, %fd26547;
	mul.f64 	%fd26549, %fd3453, %fd26508;
	sub.f64 	%fd26550, %fd26548, %fd26549;
	st.local.f64 	[%rd6+2184], %fd26550;
	ld.local.v2.f64 	{%fd3454, %fd3455}, [%rd5+10624];
	mul.f64 	%fd26551, %fd3455, %fd33224;
	sub.f64 	%fd26552, %fd33126, %fd26551;
	ld.local.v2.f64 	{%fd3456, %fd3457}, [%rd5+10640];
	mul.f64 	%fd26553, %fd3456, %fd33135;
	sub.f64 	%fd26554, %fd26552, %fd26553;
	mul.f64 	%fd26555, %fd3457, %fd33203;
	sub.f64 	%fd26556, %fd26554, %fd26555;
	ld.local.v2.f64 	{%fd3458, %fd3459}, [%rd5+10656];
	mul.f64 	%fd26557, %fd3458, %fd33222;
	sub.f64 	%fd26558, %fd26556, %fd26557;
	mul.f64 	%fd26559, %fd3459, %fd33216;
	sub.f64 	%fd26560, %fd26558, %fd26559;
	ld.local.v2.f64 	{%fd3460, %fd3461}, [%rd5+10672];
	mul.f64 	%fd26561, %fd3460, %fd33190;
	sub.f64 	%fd26562, %fd26560, %fd26561;
	mul.f64 	%fd26563, %fd3461, %fd33142;
	sub.f64 	%fd26564, %fd26562, %fd26563;
	ld.local.v2.f64 	{%fd3462, %fd3463}, [%rd5+10688];
	mul.f64 	%fd26565, %fd3462, %fd33141;
	sub.f64 	%fd26566, %fd26564, %fd26565;
	mul.f64 	%fd26567, %fd3463, %fd33202;
	sub.f64 	%fd26568, %fd26566, %fd26567;
	ld.local.v2.f64 	{%fd3464, %fd3465}, [%rd5+10704];
	mul.f64 	%fd26569, %fd3464, %fd33194;
	sub.f64 	%fd26570, %fd26568, %fd26569;
	mul.f64 	%fd26571, %fd3465, %fd25233;
	sub.f64 	%fd26572, %fd26570, %fd26571;
	ld.local.v2.f64 	{%fd3466, %fd3467}, [%rd5+10720];
	mul.f64 	%fd26573, %fd3466, %fd33200;
	sub.f64 	%fd26574, %fd26572, %fd26573;
	mul.f64 	%fd26575, %fd3467, %fd25242;
	sub.f64 	%fd26576, %fd26574, %fd26575;
	ld.local.v2.f64 	{%fd3468, %fd3469}, [%rd5+10736];
	mul.f64 	%fd26577, %fd3468, %fd25248;
	sub.f64 	%fd26578, %fd26576, %fd26577;
	mul.f64 	%fd26579, %fd3469, %fd25257;
	sub.f64 	%fd26580, %fd26578, %fd26579;
	ld.local.v2.f64 	{%fd3470, %fd3471}, [%rd5+10752];
	mul.f64 	%fd26581, %fd3470, %fd25284;
	sub.f64 	%fd26582, %fd26580, %fd26581;
	mul.f64 	%fd26583, %fd3471, %fd25290;
	sub.f64 	%fd26584, %fd26582, %fd26583;
	ld.local.v2.f64 	{%fd3472, %fd3473}, [%rd5+10768];
	mul.f64 	%fd26585, %fd3472, %fd25296;
	sub.f64 	%fd26586, %fd26584, %fd26585;
	mul.f64 	%fd26587, %fd3473, %fd33175;
	sub.f64 	%fd26588, %fd26586, %fd26587;
	ld.local.v2.f64 	{%fd3474, %fd3475}, [%rd5+10784];
	mul.f64 	%fd26589, %fd3474, %fd33188;
	sub.f64 	%fd26590, %fd26588, %fd26589;
	mul.f64 	%fd26591, %fd3475, %fd25317;
	sub.f64 	%fd26592, %fd26590, %fd26591;
	ld.local.v2.f64 	{%fd3476, %fd3477}, [%rd5+10800];
	mul.f64 	%fd26593, %fd3476, %fd25338;
	sub.f64 	%fd26594, %fd26592, %fd26593;
	mul.f64 	%fd26595, %fd3477, %fd25350;
	sub.f64 	%fd26596, %fd26594, %fd26595;
	ld.local.v2.f64 	{%fd3478, %fd3479}, [%rd5+10816];
	mul.f64 	%fd26597, %fd3478, %fd33157;
	sub.f64 	%fd26598, %fd26596, %fd26597;
	mul.f64 	%fd26599, %fd3479, %fd25359;
	sub.f64 	%fd26600, %fd26598, %fd26599;
	ld.local.v2.f64 	{%fd3480, %fd3481}, [%rd5+10832];
	mul.f64 	%fd26601, %fd3480, %fd33173;
	sub.f64 	%fd26602, %fd26600, %fd26601;
	mul.f64 	%fd26603, %fd3481, %fd25386;
	sub.f64 	%fd26604, %fd26602, %fd26603;
	ld.local.v2.f64 	{%fd3482, %fd3483}, [%rd5+10848];
	mul.f64 	%fd26605, %fd3482, %fd25425;
	sub.f64 	%fd26606, %fd26604, %fd26605;
	mul.f64 	%fd26607, %fd3483, %fd25524;
	sub.f64 	%fd26608, %fd26606, %fd26607;
	ld.local.v2.f64 	{%fd3484, %fd3485}, [%rd5+10864];
	mul.f64 	%fd26609, %fd3484, %fd25596;
	sub.f64 	%fd26610, %fd26608, %fd26609;
	mul.f64 	%fd26611, %fd3485, %fd25629;
	sub.f64 	%fd26612, %fd26610, %fd26611;
	ld.local.v2.f64 	{%fd3486, %fd3487}, [%rd5+10880];
	mul.f64 	%fd26613, %fd3486, %fd25701;
	sub.f64 	%fd26614, %fd26612, %fd26613;
	mul.f64 	%fd26615, %fd3487, %fd25926;
	sub.f64 	%fd26616, %fd26614, %fd26615;
	ld.local.v2.f64 	{%fd3488, %fd3489}, [%rd5+10896];
	mul.f64 	%fd26617, %fd3488, %fd26031;
	sub.f64 	%fd26618, %fd26616, %fd26617;
	mul.f64 	%fd26619, %fd3489, %fd26196;
	sub.f64 	%fd26620, %fd26618, %fd26619;
	ld.local.v2.f64 	{%fd3490, %fd3491}, [%rd5+10912];
	mul.f64 	%fd26621, %fd3490, %fd26277;
	sub.f64 	%fd26622, %fd26620, %fd26621;
	mul.f64 	%fd26623, %fd3491, %fd26373;
	sub.f64 	%fd26624, %fd26622, %fd26623;
	ld.local.v2.f64 	{%fd3492, %fd3493}, [%rd5+10928];
	mul.f64 	%fd26625, %fd3492, %fd26418;
	sub.f64 	%fd26626, %fd26624, %fd26625;
	mul.f64 	%fd26627, %fd3493, %fd26452;
	sub.f64 	%fd26628, %fd26626, %fd26627;
	ld.local.v2.f64 	{%fd3494, %fd3495}, [%rd5+10944];
	mul.f64 	%fd26629, %fd3494, %fd26508;
	sub.f64 	%fd26630, %fd26628, %fd26629;
	mul.f64 	%fd26631, %fd3495, %fd26550;
	sub.f64 	%fd26632, %fd26630, %fd26631;
	ld.local.v2.f64 	{%fd3496, %fd3497}, [%rd5+10992];
	mul.f64 	%fd26633, %fd3496, %fd33142;
	sub.f64 	%fd26634, %fd33125, %fd26633;
	mul.f64 	%fd26635, %fd3497, %fd33194;
	sub.f64 	%fd26636, %fd26634, %fd26635;
	ld.local.v2.f64 	{%fd3498, %fd3499}, [%rd5+11008];
	mul.f64 	%fd26637, %fd3498, %fd25290;
	sub.f64 	%fd26638, %fd26636, %fd26637;
	mul.f64 	%fd26639, %fd3499, %fd33175;
	sub.f64 	%fd26640, %fd26638, %fd26639;
	ld.local.v2.f64 	{%fd3500, %fd3501}, [%rd5+11024];
	mul.f64 	%fd26641, %fd3500, %fd33188;
	sub.f64 	%fd26642, %fd26640, %fd26641;
	mul.f64 	%fd26643, %fd3501, %fd33183;
	sub.f64 	%fd26644, %fd26642, %fd26643;
	ld.local.v2.f64 	{%fd3502, %fd3503}, [%rd5+11040];
	mul.f64 	%fd26645, %fd3502, %fd33157;
	sub.f64 	%fd26646, %fd26644, %fd26645;
	mul.f64 	%fd26647, %fd3503, %fd33173;
	sub.f64 	%fd26648, %fd26646, %fd26647;
	ld.local.v2.f64 	{%fd3504, %fd3505}, [%rd5+11056];
	mul.f64 	%fd26649, %fd3504, %fd25386;
	sub.f64 	%fd26650, %fd26648, %fd26649;
	mul.f64 	%fd26651, %fd3505, %fd25425;
	sub.f64 	%fd26652, %fd26650, %fd26651;
	ld.local.v2.f64 	{%fd3506, %fd3507}, [%rd5+11072];
	mul.f64 	%fd26653, %fd3506, %fd25524;
	sub.f64 	%fd26654, %fd26652, %fd26653;
	mul.f64 	%fd26655, %fd3507, %fd25596;
	sub.f64 	%fd26656, %fd26654, %fd26655;
	ld.local.v2.f64 	{%fd3508, %fd3509}, [%rd5+11088];
	mul.f64 	%fd26657, %fd3508, %fd25629;
	sub.f64 	%fd26658, %fd26656, %fd26657;
	mul.f64 	%fd26659, %fd3509, %fd25701;
	sub.f64 	%fd26660, %fd26658, %fd26659;
	ld.local.v2.f64 	{%fd3510, %fd3511}, [%rd5+11104];
	mul.f64 	%fd26661, %fd3510, %fd25926;
	sub.f64 	%fd26662, %fd26660, %fd26661;
	mul.f64 	%fd26663, %fd3511, %fd26031;
	sub.f64 	%fd26664, %fd26662, %fd26663;
	ld.local.v2.f64 	{%fd3512, %fd3513}, [%rd5+11120];
	mul.f64 	%fd26665, %fd3512, %fd26196;
	sub.f64 	%fd26666, %fd26664, %fd26665;
	mul.f64 	%fd26667, %fd3513, %fd26277;
	sub.f64 	%fd26668, %fd26666, %fd26667;
	ld.local.v2.f64 	{%fd3514, %fd3515}, [%rd5+11136];
	mul.f64 	%fd26669, %fd3514, %fd26373;
	sub.f64 	%fd26670, %fd26668, %fd26669;
	mul.f64 	%fd26671, %fd3515, %fd26418;
	sub.f64 	%fd26672, %fd26670, %fd26671;
	ld.local.v2.f64 	{%fd3516, %fd3517}, [%rd5+11152];
	mul.f64 	%fd26673, %fd3516, %fd26452;
	sub.f64 	%fd26674, %fd26672, %fd26673;
	mul.f64 	%fd26675, %fd3517, %fd26508;
	sub.f64 	%fd26676, %fd26674, %fd26675;
	ld.local.v2.f64 	{%fd3518, %fd3519}, [%rd5+11168];
	mul.f64 	%fd26677, %fd3518, %fd26550;
	sub.f64 	%fd26678, %fd26676, %fd26677;
	mul.f64 	%fd26679, %fd3519, %fd26632;
	sub.f64 	%fd26680, %fd26678, %fd26679;
	ld.local.v2.f64 	{%fd3520, %fd3521}, [%rd5+11200];
	mul.f64 	%fd26681, %fd3521, %fd33123;
	sub.f64 	%fd26682, %fd33124, %fd26681;
	ld.local.v2.f64 	{%fd3522, %fd3523}, [%rd5+11216];
	mul.f64 	%fd26683, %fd3522, %fd33143;
	sub.f64 	%fd26684, %fd26682, %fd26683;
	mul.f64 	%fd26685, %fd3523, %fd33216;
	sub.f64 	%fd26686, %fd26684, %fd26685;
	ld.local.v2.f64 	{%fd3524, %fd3525}, [%rd5+11232];
	mul.f64 	%fd26687, %fd3524, %fd33151;
	sub.f64 	%fd26688, %fd26686, %fd26687;
	mul.f64 	%fd26689, %fd3525, %fd33185;
	sub.f64 	%fd26690, %fd26688, %fd26689;
	ld.local.v2.f64 	{%fd3526, %fd3527}, [%rd5+11248];
	mul.f64 	%fd26691, %fd3526, %fd33215;
	sub.f64 	%fd26692, %fd26690, %fd26691;
	mul.f64 	%fd26693, %fd3527, %fd33177;
	sub.f64 	%fd26694, %fd26692, %fd26693;
	ld.local.v2.f64 	{%fd3528, %fd3529}, [%rd5+11264];
	mul.f64 	%fd26695, %fd3528, %fd33142;
	sub.f64 	%fd26696, %fd26694, %fd26695;
	mul.f64 	%fd26697, %fd3529, %fd33140;
	sub.f64 	%fd26698, %fd26696, %fd26697;
	ld.local.v2.f64 	{%fd3530, %fd3531}, [%rd5+11280];
	mul.f64 	%fd26699, %fd3530, %fd33218;
	sub.f64 	%fd26700, %fd26698, %fd26699;
	mul.f64 	%fd26701, %fd3531, %fd33155;
	sub.f64 	%fd26702, %fd26700, %fd26701;
	ld.local.v2.f64 	{%fd3532, %fd3533}, [%rd5+11296];
	mul.f64 	%fd26703, %fd3532, %fd33201;
	sub.f64 	%fd26704, %fd26702, %fd26703;
	mul.f64 	%fd26705, %fd3533, %fd25233;
	sub.f64 	%fd26706, %fd26704, %fd26705;
	ld.local.v2.f64 	{%fd3534, %fd3535}, [%rd5+11312];
	mul.f64 	%fd26707, %fd3534, %fd33139;
	sub.f64 	%fd26708, %fd26706, %fd26707;
	mul.f64 	%fd26709, %fd3535, %fd33138;
	sub.f64 	%fd26710, %fd26708, %fd26709;
	ld.local.v2.f64 	{%fd3536, %fd3537}, [%rd5+11328];
	mul.f64 	%fd26711, %fd3536, %fd33200;
	sub.f64 	%fd26712, %fd26710, %fd26711;
	mul.f64 	%fd26713, %fd3537, %fd25242;
	sub.f64 	%fd26714, %fd26712, %fd26713;
	ld.local.v2.f64 	{%fd3538, %fd3539}, [%rd5+11344];
	mul.f64 	%fd26715, %fd3538, %fd25248;
	sub.f64 	%fd26716, %fd26714, %fd26715;
	mul.f64 	%fd26717, %fd3539, %fd25257;
	sub.f64 	%fd26718, %fd26716, %fd26717;
	ld.local.v2.f64 	{%fd3540, %fd3541}, [%rd5+11360];
	mul.f64 	%fd26719, %fd3540, %fd25278;
	sub.f64 	%fd26720, %fd26718, %fd26719;
	mul.f64 	%fd26721, %fd3541, %fd25284;
	sub.f64 	%fd26722, %fd26720, %fd26721;
	ld.local.v2.f64 	{%fd3542, %fd3543}, [%rd5+11376];
	mul.f64 	%fd26723, %fd3542, %fd25296;
	sub.f64 	%fd26724, %fd26722, %fd26723;
	mul.f64 	%fd26725, %fd3543, %fd33180;
	sub.f64 	%fd26726, %fd26724, %fd26725;
	ld.local.v2.f64 	{%fd3544, %fd3545}, [%rd5+11392];
	mul.f64 	%fd26727, %fd3544, %fd33158;
	sub.f64 	%fd26728, %fd26726, %fd26727;
	mul.f64 	%fd26729, %fd3545, %fd33188;
	sub.f64 	%fd26730, %fd26728, %fd26729;
	ld.local.v2.f64 	{%fd3546, %fd3547}, [%rd5+11408];
	mul.f64 	%fd26731, %fd3546, %fd33183;
	sub.f64 	%fd26732, %fd26730, %fd26731;
	mul.f64 	%fd26733, %fd3547, %fd25314;
	sub.f64 	%fd26734, %fd26732, %fd26733;
	ld.local.v2.f64 	{%fd3548, %fd3549}, [%rd5+11424];
	mul.f64 	%fd26735, %fd3548, %fd25317;
	sub.f64 	%fd26736, %fd26734, %fd26735;
	mul.f64 	%fd26737, %fd3549, %fd25329;
	sub.f64 	%fd26738, %fd26736, %fd26737;
	ld.local.v2.f64 	{%fd3550, %fd3551}, [%rd5+11440];
	mul.f64 	%fd26739, %fd3550, %fd25338;
	sub.f64 	%fd26740, %fd26738, %fd26739;
	mul.f64 	%fd26741, %fd3551, %fd25350;
	sub.f64 	%fd26742, %fd26740, %fd26741;
	ld.local.v2.f64 	{%fd3552, %fd3553}, [%rd5+11456];
	mul.f64 	%fd26743, %fd3552, %fd33157;
	sub.f64 	%fd26744, %fd26742, %fd26743;
	mul.f64 	%fd26745, %fd3553, %fd25359;
	sub.f64 	%fd26746, %fd26744, %fd26745;
	ld.local.v2.f64 	{%fd3554, %fd3555}, [%rd5+11472];
	mul.f64 	%fd26747, %fd3554, %fd25386;
	sub.f64 	%fd26748, %fd26746, %fd26747;
	mul.f64 	%fd26749, %fd3555, %fd25425;
	sub.f64 	%fd26750, %fd26748, %fd26749;
	ld.local.v2.f64 	{%fd3556, %fd3557}, [%rd5+11488];
	mul.f64 	%fd26751, %fd3556, %fd25524;
	sub.f64 	%fd26752, %fd26750, %fd26751;
	mul.f64 	%fd26753, %fd3557, %fd25572;
	sub.f64 	%fd26754, %fd26752, %fd26753;
	ld.local.v2.f64 	{%fd3558, %fd3559}, [%rd5+11504];
	mul.f64 	%fd26755, %fd3558, %fd25629;
	sub.f64 	%fd26756, %fd26754, %fd26755;
	mul.f64 	%fd26757, %fd3559, %fd25701;
	sub.f64 	%fd26758, %fd26756, %fd26757;
	ld.local.v2.f64 	{%fd3560, %fd3561}, [%rd5+11520];
	mul.f64 	%fd26759, %fd3560, %fd25926;
	sub.f64 	%fd26760, %fd26758, %fd26759;
	mul.f64 	%fd26761, %fd3561, %fd26031;
	sub.f64 	%fd26762, %fd26760, %fd26761;
	ld.local.v2.f64 	{%fd3562, %fd3563}, [%rd5+11536];
	mul.f64 	%fd26763, %fd3562, %fd26196;
	sub.f64 	%fd26764, %fd26762, %fd26763;
	mul.f64 	%fd26765, %fd3563, %fd26277;
	sub.f64 	%fd26766, %fd26764, %fd26765;
	ld.local.v2.f64 	{%fd3564, %fd3565}, [%rd5+11552];
	mul.f64 	%fd26767, %fd3564, %fd26373;
	sub.f64 	%fd26768, %fd26766, %fd26767;
	mul.f64 	%fd26769, %fd3565, %fd26418;
	sub.f64 	%fd26770, %fd26768, %fd26769;
	ld.local.v2.f64 	{%fd3566, %fd3567}, [%rd5+11568];
	mul.f64 	%fd26771, %fd3566, %fd26452;
	sub.f64 	%fd26772, %fd26770, %fd26771;
	mul.f64 	%fd26773, %fd3567, %fd26508;
	sub.f64 	%fd26774, %fd26772, %fd26773;
	ld.local.v2.f64 	{%fd3568, %fd3569}, [%rd5+11584];
	mul.f64 	%fd26775, %fd3568, %fd26550;
	sub.f64 	%fd26776, %fd26774, %fd26775;
	mul.f64 	%fd26777, %fd3569, %fd26632;
	sub.f64 	%fd26778, %fd26776, %fd26777;
	ld.local.v2.f64 	{%fd3570, %fd3571}, [%rd5+11600];
	mul.f64 	%fd26779, %fd3570, %fd26680;
	sub.f64 	%fd26780, %fd26778, %fd26779;
	ld.local.v2.f64 	{%fd3572, %fd3573}, [%rd5+11616];
	mul.f64 	%fd26781, %fd3573, %fd33194;
	sub.f64 	%fd26782, %fd33122, %fd26781;
	ld.local.v2.f64 	{%fd3574, %fd3575}, [%rd5+11632];
	mul.f64 	%fd26783, %fd3574, %fd33139;
	sub.f64 	%fd26784, %fd26782, %fd26783;
	mul.f64 	%fd26785, %fd3575, %fd33165;
	sub.f64 	%fd26786, %fd26784, %fd26785;
	ld.local.v2.f64 	{%fd3576, %fd3577}, [%rd5+11648];
	mul.f64 	%fd26787, %fd3576, %fd33164;
	sub.f64 	%fd26788, %fd26786, %fd26787;
	mul.f64 	%fd26789, %fd3577, %fd33180;
	sub.f64 	%fd26790, %fd26788, %fd26789;
	ld.local.v2.f64 	{%fd3578, %fd3579}, [%rd5+11664];
	mul.f64 	%fd26791, %fd3578, %fd33158;
	sub.f64 	%fd26792, %fd26790, %fd26791;
	mul.f64 	%fd26793, %fd3579, %fd33175;
	sub.f64 	%fd26794, %fd26792, %fd26793;
	ld.local.v2.f64 	{%fd3580, %fd3581}, [%rd5+11680];
	mul.f64 	%fd26795, %fd3580, %fd33188;
	sub.f64 	%fd26796, %fd26794, %fd26795;
	mul.f64 	%fd26797, %fd3581, %fd33183;
	sub.f64 	%fd26798, %fd26796, %fd26797;
	ld.local.v2.f64 	{%fd3582, %fd3583}, [%rd5+11696];
	mul.f64 	%fd26799, %fd3582, %fd33174;
	sub.f64 	%fd26800, %fd26798, %fd26799;
	mul.f64 	%fd26801, %fd3583, %fd33157;
	sub.f64 	%fd26802, %fd26800, %fd26801;
	ld.local.v2.f64 	{%fd3584, %fd3585}, [%rd5+11712];
	mul.f64 	%fd26803, %fd3584, %fd33173;
	sub.f64 	%fd26804, %fd26802, %fd26803;
	mul.f64 	%fd26805, %fd3585, %fd25398;
	sub.f64 	%fd26806, %fd26804, %fd26805;
	ld.local.v2.f64 	{%fd3586, %fd3587}, [%rd5+11728];
	mul.f64 	%fd26807, %fd3586, %fd25425;
	sub.f64 	%fd26808, %fd26806, %fd26807;
	mul.f64 	%fd26809, %fd3587, %fd25455;
	sub.f64 	%fd26810, %fd26808, %fd26809;
	ld.local.v2.f64 	{%fd3588, %fd3589}, [%rd5+11744];
	mul.f64 	%fd26811, %fd3588, %fd25524;
	sub.f64 	%fd26812, %fd26810, %fd26811;
	mul.f64 	%fd26813, %fd3589, %fd25572;
	sub.f64 	%fd26814, %fd26812, %fd26813;
	ld.local.v2.f64 	{%fd3590, %fd3591}, [%rd5+11760];
	mul.f64 	%fd26815, %fd3590, %fd25596;
	sub.f64 	%fd26816, %fd26814, %fd26815;
	mul.f64 	%fd26817, %fd3591, %fd25629;
	sub.f64 	%fd26818, %fd26816, %fd26817;
	ld.local.v2.f64 	{%fd3592, %fd3593}, [%rd5+11776];
	mul.f64 	%fd26819, %fd3592, %fd25701;
	sub.f64 	%fd26820, %fd26818, %fd26819;
	mul.f64 	%fd26821, %fd3593, %fd25926;
	sub.f64 	%fd26822, %fd26820, %fd26821;
	ld.local.v2.f64 	{%fd3594, %fd3595}, [%rd5+11792];
	mul.f64 	%fd26823, %fd3594, %fd26031;
	sub.f64 	%fd26824, %fd26822, %fd26823;
	mul.f64 	%fd26825, %fd3595, %fd26196;
	sub.f64 	%fd26826, %fd26824, %fd26825;
	ld.local.v2.f64 	{%fd3596, %fd3597}, [%rd5+11808];
	mul.f64 	%fd26827, %fd3596, %fd26277;
	sub.f64 	%fd26828, %fd26826, %fd26827;
	mul.f64 	%fd26829, %fd3597, %fd26373;
	sub.f64 	%fd26830, %fd26828, %fd26829;
	ld.local.v2.f64 	{%fd3598, %fd3599}, [%rd5+11824];
	mul.f64 	%fd26831, %fd3598, %fd26418;
	sub.f64 	%fd26832, %fd26830, %fd26831;
	mul.f64 	%fd26833, %fd3599, %fd26452;
	sub.f64 	%fd26834, %fd26832, %fd26833;
	ld.local.v2.f64 	{%fd3600, %fd3601}, [%rd5+11840];
	mul.f64 	%fd26835, %fd3600, %fd26508;
	sub.f64 	%fd26836, %fd26834, %fd26835;
	mul.f64 	%fd26837, %fd3601, %fd26550;
	sub.f64 	%fd26838, %fd26836, %fd26837;
	ld.local.v2.f64 	{%fd3602, %fd3603}, [%rd5+11856];
	mul.f64 	%fd26839, %fd3602, %fd26632;
	sub.f64 	%fd26840, %fd26838, %fd26839;
	mul.f64 	%fd26841, %fd3603, %fd26680;
	sub.f64 	%fd26842, %fd26840, %fd26841;
	ld.local.v2.f64 	{%fd3604, %fd3605}, [%rd5+11872];
	mul.f64 	%fd26843, %fd3604, %fd26780;
	sub.f64 	%fd26844, %fd26842, %fd26843;
	div.rn.f64 	%fd26845, %fd26844, %fd3605;
	st.local.f64 	[%rd6+2216], %fd26845;
	mul.f64 	%fd26846, %fd26845, %fd3572;
	sub.f64 	%fd26847, %fd26780, %fd26846;
	div.rn.f64 	%fd26848, %fd26847, %fd3571;
	st.local.f64 	[%rd6+2208], %fd26848;
	ld.local.v2.f64 	{%fd3606, %fd3607}, [%rd5+11184];
	mul.f64 	%fd26849, %fd26848, %fd3607;
	sub.f64 	%fd26850, %fd26680, %fd26849;
	mul.f64 	%fd26851, %fd3520, %fd26845;
	sub.f64 	%fd26852, %fd26850, %fd26851;
	div.rn.f64 	%fd26853, %fd26852, %fd3606;
	st.local.f64 	[%rd6+2200], %fd26853;
	ld.local.v2.f64 	{%fd3608, %fd3609}, [%rd5+10960];
	mul.f64 	%fd26854, %fd26853, %fd3609;
	sub.f64 	%fd26855, %fd26632, %fd26854;
	ld.local.v2.f64 	{%fd3610, %fd3611}, [%rd5+10976];
	mul.f64 	%fd26856, %fd3610, %fd26848;
	sub.f64 	%fd26857, %fd26855, %fd26856;
	mul.f64 	%fd26858, %fd3611, %fd26845;
	sub.f64 	%fd26859, %fd26857, %fd26858;
	div.rn.f64 	%fd26860, %fd26859, %fd3608;
	st.local.f64 	[%rd6+2192], %fd26860;
	ld.local.v2.f64 	{%fd3612, %fd3613}, [%rd5+10592];
	mul.f64 	%fd26861, %fd26860, %fd3613;
	sub.f64 	%fd26862, %fd26550, %fd26861;
	ld.local.v2.f64 	{%fd3614, %fd3615}, [%rd5+10608];
	mul.f64 	%fd26863, %fd3614, %fd26853;
	sub.f64 	%fd26864, %fd26862, %fd26863;
	mul.f64 	%fd26865, %fd3615, %fd26848;
	sub.f64 	%fd26866, %fd26864, %fd26865;
	mul.f64 	%fd26867, %fd3454, %fd26845;
	sub.f64 	%fd26868, %fd26866, %fd26867;
	div.rn.f64 	%fd26869, %fd26868, %fd3612;
	st.local.f64 	[%rd6+2184], %fd26869;
	ld.local.v2.f64 	{%fd3616, %fd3617}, [%rd5+10384];
	mul.f64 	%fd26870, %fd26869, %fd3616;
	sub.f64 	%fd26871, %fd26508, %fd26870;
	mul.f64 	%fd26872, %fd3617, %fd26860;
	sub.f64 	%fd26873, %fd26871, %fd26872;
	ld.local.v2.f64 	{%fd3618, %fd3619}, [%rd5+10400];
	mul.f64 	%fd26874, %fd3618, %fd26853;
	sub.f64 	%fd26875, %fd26873, %fd26874;
	mul.f64 	%fd26876, %fd3619, %fd26848;
	sub.f64 	%fd26877, %fd26875, %fd26876;
	mul.f64 	%fd26878, %fd3432, %fd26845;
	sub.f64 	%fd26879, %fd26877, %fd26878;
	div.rn.f64 	%fd26880, %fd26879, %fd3431;
	st.local.f64 	[%rd6+2176], %fd26880;
	ld.local.v2.f64 	{%fd3620, %fd3621}, [%rd5+10096];
	mul.f64 	%fd26881, %fd26880, %fd3621;
	sub.f64 	%fd26882, %fd26452, %fd26881;
	ld.local.v2.f64 	{%fd3622, %fd3623}, [%rd5+10112];
	mul.f64 	%fd26883, %fd3622, %fd26869;
	sub.f64 	%fd26884, %fd26882, %fd26883;
	mul.f64 	%fd26885, %fd3623, %fd26860;
	sub.f64 	%fd26886, %fd26884, %fd26885;
	ld.local.v2.f64 	{%fd3624, %fd3625}, [%rd5+10128];
	mul.f64 	%fd26887, %fd3624, %fd26853;
	sub.f64 	%fd26888, %fd26886, %fd26887;
	mul.f64 	%fd26889, %fd3625, %fd26848;
	sub.f64 	%fd26890, %fd26888, %fd26889;
	mul.f64 	%fd26891, %fd3402, %fd26845;
	sub.f64 	%fd26892, %fd26890, %fd26891;
	div.rn.f64 	%fd26893, %fd26892, %fd3620;
	st.local.f64 	[%rd6+2168], %fd26893;
	ld.local.v2.f64 	{%fd3626, %fd3627}, [%rd5+9936];
	mul.f64 	%fd26894, %fd26893, %fd3627;
	sub.f64 	%fd26895, %fd26418, %fd26894;
	ld.local.v2.f64 	{%fd3628, %fd3629}, [%rd5+9952];
	mul.f64 	%fd26896, %fd3628, %fd26880;
	sub.f64 	%fd26897, %fd26895, %fd26896;
	mul.f64 	%fd26898, %fd3629, %fd26869;
	sub.f64 	%fd26899, %fd26897, %fd26898;
	ld.local.v2.f64 	{%fd3630, %fd3631}, [%rd5+9968];
	mul.f64 	%fd26900, %fd3630, %fd26860;
	sub.f64 	%fd26901, %fd26899, %fd26900;
	mul.f64 	%fd26902, %fd3631, %fd26853;
	sub.f64 	%fd26903, %fd26901, %fd26902;
	ld.local.v2.f64 	{%fd3632, %fd3633}, [%rd5+9984];
	mul.f64 	%fd26904, %fd3632, %fd26848;
	sub.f64 	%fd26905, %fd26903, %fd26904;
	mul.f64 	%fd26906, %fd3633, %fd26845;
	sub.f64 	%fd26907, %fd26905, %fd26906;
	div.rn.f64 	%fd26908, %fd26907, %fd3626;
	st.local.f64 	[%rd6+2160], %fd26908;
	ld.local.v2.f64 	{%fd3634, %fd3635}, [%rd5+9744];
	mul.f64 	%fd26909, %fd26908, %fd3635;
	sub.f64 	%fd26910, %fd26373, %fd26909;
	ld.local.v2.f64 	{%fd3636, %fd3637}, [%rd5+9760];
	mul.f64 	%fd26911, %fd3636, %fd26893;
	sub.f64 	%fd26912, %fd26910, %fd26911;
	mul.f64 	%fd26913, %fd3637, %fd26880;
	sub.f64 	%fd26914, %fd26912, %fd26913;
	ld.local.v2.f64 	{%fd3638, %fd3639}, [%rd5+9776];
	mul.f64 	%fd26915, %fd3638, %fd26869;
	sub.f64 	%fd26916, %fd26914, %fd26915;
	mul.f64 	%fd26917, %fd3639, %fd26860;
	sub.f64 	%fd26918, %fd26916, %fd26917;
	ld.local.v2.f64 	{%fd3640, %fd3641}, [%rd5+9792];
	mul.f64 	%fd26919, %fd3640, %fd26853;
	sub.f64 	%fd26920, %fd26918, %fd26919;
	mul.f64 	%fd26921, %fd3641, %fd26848;
	sub.f64 	%fd26922, %fd26920, %fd26921;
	mul.f64 	%fd26923, %fd3399, %fd26845;
	sub.f64 	%fd26924, %fd26922, %fd26923;
	div.rn.f64 	%fd26925, %fd26924, %fd3634;
	st.local.f64 	[%rd6+2152], %fd26925;
	ld.local.v2.f64 	{%fd3642, %fd3643}, [%rd5+9408];
	mul.f64 	%fd26926, %fd26925, %fd3643;
	sub.f64 	%fd26927, %fd26277, %fd26926;
	ld.local.v2.f64 	{%fd3644, %fd3645}, [%rd5+9424];
	mul.f64 	%fd26928, %fd3644, %fd26908;
	sub.f64 	%fd26929, %fd26927, %fd26928;
	mul.f64 	%fd26930, %fd3645, %fd26893;
	sub.f64 	%fd26931, %fd26929, %fd26930;
	ld.local.v2.f64 	{%fd3646, %fd3647}, [%rd5+9440];
	mul.f64 	%fd26932, %fd3646, %fd26880;
	sub.f64 	%fd26933, %fd26931, %fd26932;
	mul.f64 	%fd26934, %fd3647, %fd26869;
	sub.f64 	%fd26935, %fd26933, %fd26934;
	ld.local.v2.f64 	{%fd3648, %fd3649}, [%rd5+9456];
	mul.f64 	%fd26936, %fd3648, %fd26860;
	sub.f64 	%fd26937, %fd26935, %fd26936;
	mul.f64 	%fd26938, %fd3649, %fd26853;
	sub.f64 	%fd26939, %fd26937, %fd26938;
	ld.local.v2.f64 	{%fd3650, %fd3651}, [%rd5+9472];
	mul.f64 	%fd26940, %fd3650, %fd26848;
	sub.f64 	%fd26941, %fd26939, %fd26940;
	mul.f64 	%fd26942, %fd3651, %fd26845;
	sub.f64 	%fd26943, %fd26941, %fd26942;
	div.rn.f64 	%fd26944, %fd26943, %fd3642;
	st.local.f64 	[%rd6+2144], %fd26944;
	ld.local.v2.f64 	{%fd3652, %fd3653}, [%rd5+9104];
	mul.f64 	%fd26945, %fd26944, %fd3653;
	sub.f64 	%fd26946, %fd26196, %fd26945;
	ld.local.v2.f64 	{%fd3654, %fd3655}, [%rd5+9120];
	mul.f64 	%fd26947, %fd3654, %fd26925;
	sub.f64 	%fd26948, %fd26946, %fd26947;
	mul.f64 	%fd26949, %fd3655, %fd26908;
	sub.f64 	%fd26950, %fd26948, %fd26949;
	ld.local.v2.f64 	{%fd3656, %fd3657}, [%rd5+9136];
	mul.f64 	%fd26951, %fd3656, %fd26893;
	sub.f64 	%fd26952, %fd26950, %fd26951;
	mul.f64 	%fd26953, %fd3657, %fd26880;
	sub.f64 	%fd26954, %fd26952, %fd26953;
	ld.local.v2.f64 	{%fd3658, %fd3659}, [%rd5+9152];
	mul.f64 	%fd26955, %fd3658, %fd26869;
	sub.f64 	%fd26956, %fd26954, %fd26955;
	mul.f64 	%fd26957, %fd3659, %fd26860;
	sub.f64 	%fd26958, %fd26956, %fd26957;
	ld.local.v2.f64 	{%fd3660, %fd3661}, [%rd5+9168];
	mul.f64 	%fd26959, %fd3660, %fd26853;
	sub.f64 	%fd26960, %fd26958, %fd26959;
	mul.f64 	%fd26961, %fd3661, %fd26848;
	sub.f64 	%fd26962, %fd26960, %fd26961;
	mul.f64 	%fd26963, %fd3398, %fd26845;
	sub.f64 	%fd26964, %fd26962, %fd26963;
	div.rn.f64 	%fd26965, %fd26964, %fd3652;
	st.local.f64 	[%rd6+2136], %fd26965;
	ld.local.v2.f64 	{%fd3662, %fd3663}, [%rd5+8576];
	mul.f64 	%fd26966, %fd26965, %fd3662;
	sub.f64 	%fd26967, %fd26031, %fd26966;
	mul.f64 	%fd26968, %fd3663, %fd26944;
	sub.f64 	%fd26969, %fd26967, %fd26968;
	ld.local.v2.f64 	{%fd3664, %fd3665}, [%rd5+8592];
	mul.f64 	%fd26970, %fd3664, %fd26925;
	sub.f64 	%fd26971, %fd26969, %fd26970;
	mul.f64 	%fd26972, %fd3665, %fd26908;
	sub.f64 	%fd26973, %fd26971, %fd26972;
	ld.local.v2.f64 	{%fd3666, %fd3667}, [%rd5+8608];
	mul.f64 	%fd26974, %fd3666, %fd26893;
	sub.f64 	%fd26975, %fd26973, %fd26974;
	mul.f64 	%fd26976, %fd3667, %fd26880;
	sub.f64 	%fd26977, %fd26975, %fd26976;
	ld.local.v2.f64 	{%fd3668, %fd3669}, [%rd5+8624];
	mul.f64 	%fd26978, %fd3668, %fd26869;
	sub.f64 	%fd26979, %fd26977, %fd26978;
	mul.f64 	%fd26980, %fd3669, %fd26860;
	sub.f64 	%fd26981, %fd26979, %fd26980;
	ld.local.v2.f64 	{%fd3670, %fd3671}, [%rd5+8640];
	mul.f64 	%fd26982, %fd3670, %fd26853;
	sub.f64 	%fd26983, %fd26981, %fd26982;
	mul.f64 	%fd26984, %fd3671, %fd26848;
	sub.f64 	%fd26985, %fd26983, %fd26984;
	mul.f64 	%fd26986, %fd3397, %fd26845;
	sub.f64 	%fd26987, %fd26985, %fd26986;
	div.rn.f64 	%fd26988, %fd26987, %fd3396;
	st.local.f64 	[%rd6+2128], %fd26988;
	ld.local.v2.f64 	{%fd3672, %fd3673}, [%rd5+8192];
	mul.f64 	%fd26989, %fd26988, %fd3672;
	sub.f64 	%fd26990, %fd25926, %fd26989;
	mul.f64 	%fd26991, %fd3673, %fd26965;
	sub.f64 	%fd26992, %fd26990, %fd26991;
	ld.local.v2.f64 	{%fd3674, %fd3675}, [%rd5+8208];
	mul.f64 	%fd26993, %fd3674, %fd26944;
	sub.f64 	%fd26994, %fd26992, %fd26993;
	mul.f64 	%fd26995, %fd3675, %fd26925;
	sub.f64 	%fd26996, %fd26994, %fd26995;
	ld.local.v2.f64 	{%fd3676, %fd3677}, [%rd5+8224];
	mul.f64 	%fd26997, %fd3676, %fd26908;
	sub.f64 	%fd26998, %fd26996, %fd26997;
	mul.f64 	%fd26999, %fd3677, %fd26893;
	sub.f64 	%fd27000, %fd26998, %fd26999;
	ld.local.v2.f64 	{%fd3678, %fd3679}, [%rd5+8240];
	mul.f64 	%fd27001, %fd3678, %fd26880;
	sub.f64 	%fd27002, %fd27000, %fd27001;
	mul.f64 	%fd27003, %fd3679, %fd26869;
	sub.f64 	%fd27004, %fd27002, %fd27003;
	ld.local.v2.f64 	{%fd3680, %fd3681}, [%rd5+8256];
	mul.f64 	%fd27005, %fd3680, %fd26860;
	sub.f64 	%fd27006, %fd27004, %fd27005;
	mul.f64 	%fd27007, %fd3681, %fd26853;
	sub.f64 	%fd27008, %fd27006, %fd27007;
	ld.local.v2.f64 	{%fd3682, %fd3683}, [%rd5+8272];
	mul.f64 	%fd27009, %fd3682, %fd26848;
	sub.f64 	%fd27010, %fd27008, %fd27009;
	mul.f64 	%fd27011, %fd3683, %fd26845;
	sub.f64 	%fd27012, %fd27010, %fd27011;
	div.rn.f64 	%fd27013, %fd27012, %fd3395;
	st.local.f64 	[%rd6+2120], %fd27013;
	ld.local.v2.f64 	{%fd3684, %fd3685}, [%rd5+7472];
	mul.f64 	%fd27014, %fd27013, %fd3685;
	sub.f64 	%fd27015, %fd25701, %fd27014;
	ld.local.v2.f64 	{%fd3686, %fd3687}, [%rd5+7488];
	mul.f64 	%fd27016, %fd3686, %fd26988;
	sub.f64 	%fd27017, %fd27015, %fd27016;
	mul.f64 	%fd27018, %fd3687, %fd26965;
	sub.f64 	%fd27019, %fd27017, %fd27018;
	ld.local.v2.f64 	{%fd3688, %fd3689}, [%rd5+7504];
	mul.f64 	%fd27020, %fd3688, %fd26944;
	sub.f64 	%fd27021, %fd27019, %fd27020;
	mul.f64 	%fd27022, %fd3689, %fd26925;
	sub.f64 	%fd27023, %fd27021, %fd27022;
	ld.local.v2.f64 	{%fd3690, %fd3691}, [%rd5+7520];
	mul.f64 	%fd27024, %fd3690, %fd26908;
	sub.f64 	%fd27025, %fd27023, %fd27024;
	mul.f64 	%fd27026, %fd3691, %fd26893;
	sub.f64 	%fd27027, %fd27025, %fd27026;
	ld.local.v2.f64 	{%fd3692, %fd3693}, [%rd5+7536];
	mul.f64 	%fd27028, %fd3692, %fd26880;
	sub.f64 	%fd27029, %fd27027, %fd27028;
	mul.f64 	%fd27030, %fd3693, %fd26869;
	sub.f64 	%fd27031, %fd27029, %fd27030;
	ld.local.v2.f64 	{%fd3694, %fd3695}, [%rd5+7552];
	mul.f64 	%fd27032, %fd3694, %fd26860;
	sub.f64 	%fd27033, %fd27031, %fd27032;
	mul.f64 	%fd27034, %fd3695, %fd26853;
	sub.f64 	%fd27035, %fd27033, %fd27034;
	ld.local.v2.f64 	{%fd3696, %fd3697}, [%rd5+7568];
	mul.f64 	%fd27036, %fd3696, %fd26848;
	sub.f64 	%fd27037, %fd27035, %fd27036;
	mul.f64 	%fd27038, %fd3697, %fd26845;
	sub.f64 	%fd27039, %fd27037, %fd27038;
	div.rn.f64 	%fd27040, %fd27039, %fd3684;
	st.local.f64 	[%rd6+2112], %fd27040;
	ld.local.v2.f64 	{%fd3698, %fd3699}, [%rd5+7168];
	mul.f64 	%fd27041, %fd27040, %fd3699;
	sub.f64 	%fd27042, %fd25629, %fd27041;
	ld.local.v2.f64 	{%fd3700, %fd3701}, [%rd5+7184];
	mul.f64 	%fd27043, %fd3700, %fd27013;
	sub.f64 	%fd27044, %fd27042, %fd27043;
	mul.f64 	%fd27045, %fd3701, %fd26988;
	sub.f64 	%fd27046, %fd27044, %fd27045;
	ld.local.v2.f64 	{%fd3702, %fd3703}, [%rd5+7200];
	mul.f64 	%fd27047, %fd3702, %fd26965;
	sub.f64 	%fd27048, %fd27046, %fd27047;
	mul.f64 	%fd27049, %fd3703, %fd26944;
	sub.f64 	%fd27050, %fd27048, %fd27049;
	ld.local.v2.f64 	{%fd3704, %fd3705}, [%rd5+7216];
	mul.f64 	%fd27051, %fd3704, %fd26925;
	sub.f64 	%fd27052, %fd27050, %fd27051;
	mul.f64 	%fd27053, %fd3705, %fd26908;
	sub.f64 	%fd27054, %fd27052, %fd27053;
	ld.local.v2.f64 	{%fd3706, %fd3707}, [%rd5+7232];
	mul.f64 	%fd27055, %fd3706, %fd26893;
	sub.f64 	%fd27056, %fd27054, %fd27055;
	mul.f64 	%fd27057, %fd3707, %fd26880;
	sub.f64 	%fd27058, %fd27056, %fd27057;
	ld.local.v2.f64 	{%fd3708, %fd3709}, [%rd5+7248];
	mul.f64 	%fd27059, %fd3708, %fd26860;
	sub.f64 	%fd27060, %fd27058, %fd27059;
	mul.f64 	%fd27061, %fd3709, %fd26853;
	sub.f64 	%fd27062, %fd27060, %fd27061;
	ld.local.v2.f64 	{%fd3710, %fd3711}, [%rd5+7264];
	mul.f64 	%fd27063, %fd3710, %fd26848;
	sub.f64 	%fd27064, %fd27062, %fd27063;
	mul.f64 	%fd27065, %fd3711, %fd26845;
	sub.f64 	%fd27066, %fd27064, %fd27065;
	div.rn.f64 	%fd27067, %fd27066, %fd3698;
	st.local.f64 	[%rd6+2104], %fd27067;
	ld.local.v2.f64 	{%fd3712, %fd3713}, [%rd5+6960];
	mul.f64 	%fd27068, %fd27067, %fd3712;
	sub.f64 	%fd27069, %fd25596, %fd27068;
	mul.f64 	%fd27070, %fd3713, %fd27040;
	sub.f64 	%fd27071, %fd27069, %fd27070;
	ld.local.v2.f64 	{%fd3714, %fd3715}, [%rd5+6976];
	mul.f64 	%fd27072, %fd3714, %fd27013;
	sub.f64 	%fd27073, %fd27071, %fd27072;
	mul.f64 	%fd27074, %fd3715, %fd26988;
	sub.f64 	%fd27075, %fd27073, %fd27074;
	ld.local.v2.f64 	{%fd3716, %fd3717}, [%rd5+6992];
	mul.f64 	%fd27076, %fd3716, %fd26965;
	sub.f64 	%fd27077, %fd27075, %fd27076;
	mul.f64 	%fd27078, %fd3717, %fd26944;
	sub.f64 	%fd27079, %fd27077, %fd27078;
	ld.local.v2.f64 	{%fd3718, %fd3719}, [%rd5+7008];
	mul.f64 	%fd27080, %fd3718, %fd26925;
	sub.f64 	%fd27081, %fd27079, %fd27080;
	mul.f64 	%fd27082, %fd3719, %fd26908;
	sub.f64 	%fd27083, %fd27081, %fd27082;
	ld.local.v2.f64 	{%fd3720, %fd3721}, [%rd5+7024];
	mul.f64 	%fd27084, %fd3720, %fd26893;
	sub.f64 	%fd27085, %fd27083, %fd27084;
	mul.f64 	%fd27086, %fd3721, %fd26880;
	sub.f64 	%fd27087, %fd27085, %fd27086;
	ld.local.v2.f64 	{%fd3722, %fd3723}, [%rd5+7040];
	mul.f64 	%fd27088, %fd3722, %fd26869;
	sub.f64 	%fd27089, %fd27087, %fd27088;
	mul.f64 	%fd27090, %fd3723, %fd26860;
	sub.f64 	%fd27091, %fd27089, %fd27090;
	ld.local.v2.f64 	{%fd3724, %fd3725}, [%rd5+7056];
	mul.f64 	%fd27092, %fd3724, %fd26853;
	sub.f64 	%fd27093, %fd27091, %fd27092;
	mul.f64 	%fd27094, %fd3725, %fd26848;
	sub.f64 	%fd27095, %fd27093, %fd27094;
	mul.f64 	%fd27096, %fd3394, %fd26845;
	sub.f64 	%fd27097, %fd27095, %fd27096;
	div.rn.f64 	%fd27098, %fd27097, %fd3393;
	st.local.f64 	[%rd6+2096], %fd27098;
	ld.local.v2.f64 	{%fd3726, %fd3727}, [%rd5+6784];
	mul.f64 	%fd27099, %fd3726, %fd27067;
	sub.f64 	%fd27100, %fd25572, %fd27099;
	mul.f64 	%fd27101, %fd3727, %fd27040;
	sub.f64 	%fd27102, %fd27100, %fd27101;
	ld.local.v2.f64 	{%fd3728, %fd3729}, [%rd5+6800];
	mul.f64 	%fd27103, %fd3728, %fd27013;
	sub.f64 	%fd27104, %fd27102, %fd27103;
	mul.f64 	%fd27105, %fd3729, %fd26988;
	sub.f64 	%fd27106, %fd27104, %fd27105;
	ld.local.v2.f64 	{%fd3730, %fd3731}, [%rd5+6816];
	mul.f64 	%fd27107, %fd3730, %fd26965;
	sub.f64 	%fd27108, %fd27106, %fd27107;
	mul.f64 	%fd27109, %fd3731, %fd26944;
	sub.f64 	%fd27110, %fd27108, %fd27109;
	ld.local.v2.f64 	{%fd3732, %fd3733}, [%rd5+6832];
	mul.f64 	%fd27111, %fd3732, %fd26925;
	sub.f64 	%fd27112, %fd27110, %fd27111;
	mul.f64 	%fd27113, %fd3733, %fd26908;
	sub.f64 	%fd27114, %fd27112, %fd27113;
	ld.local.v2.f64 	{%fd3734, %fd3735}, [%rd5+6848];
	mul.f64 	%fd27115, %fd3734, %fd26880;
	sub.f64 	%fd27116, %fd27114, %fd27115;
	mul.f64 	%fd27117, %fd3735, %fd26860;
	sub.f64 	%fd27118, %fd27116, %fd27117;
	ld.local.v2.f64 	{%fd3736, %fd3737}, [%rd5+6864];
	mul.f64 	%fd27119, %fd3736, %fd26853;
	sub.f64 	%fd27120, %fd27118, %fd27119;
	mul.f64 	%fd27121, %fd3737, %fd26848;
	sub.f64 	%fd27122, %fd27120, %fd27121;
	mul.f64 	%fd27123, %fd3392, %fd26845;
	sub.f64 	%fd27124, %fd27122, %fd27123;
	div.rn.f64 	%fd27125, %fd27124, %fd3391;
	st.local.f64 	[%rd6+2088], %fd27125;
	ld.local.v2.f64 	{%fd3738, %fd3739}, [%rd5+6576];
	mul.f64 	%fd27126, %fd3738, %fd27067;
	sub.f64 	%fd27127, %fd25524, %fd27126;
	mul.f64 	%fd27128, %fd3739, %fd27040;
	sub.f64 	%fd27129, %fd27127, %fd27128;
	ld.local.v2.f64 	{%fd3740, %fd3741}, [%rd5+6592];
	mul.f64 	%fd27130, %fd3740, %fd27013;
	sub.f64 	%fd27131, %fd27129, %fd27130;
	mul.f64 	%fd27132, %fd3741, %fd26988;
	sub.f64 	%fd27133, %fd27131, %fd27132;
	ld.local.v2.f64 	{%fd3742, %fd3743}, [%rd5+6608];
	mul.f64 	%fd27134, %fd3742, %fd26944;
	sub.f64 	%fd27135, %fd27133, %fd27134;
	mul.f64 	%fd27136, %fd3743, %fd26880;
	sub.f64 	%fd27137, %fd27135, %fd27136;
	ld.local.v2.f64 	{%fd3744, %fd3745}, [%rd5+6624];
	mul.f64 	%fd27138, %fd3744, %fd26860;
	sub.f64 	%fd27139, %fd27137, %fd27138;
	mul.f64 	%fd27140, %fd3745, %fd26853;
	sub.f64 	%fd27141, %fd27139, %fd27140;
	mul.f64 	%fd27142, %fd3390, %fd26848;
	sub.f64 	%fd27143, %fd27141, %fd27142;
	div.rn.f64 	%fd27144, %fd27143, %fd3389;
	st.local.f64 	[%rd6+2080], %fd27144;
	ld.local.v2.f64 	{%fd3746, %fd3747}, [%rd5+6304];
	mul.f64 	%fd27145, %fd3746, %fd27125;
	sub.f64 	%fd27146, %fd25455, %fd27145;
	mul.f64 	%fd27147, %fd3747, %fd27067;
	sub.f64 	%fd27148, %fd27146, %fd27147;
	ld.local.v2.f64 	{%fd3748, %fd3749}, [%rd5+6320];
	mul.f64 	%fd27149, %fd3748, %fd27013;
	sub.f64 	%fd27150, %fd27148, %fd27149;
	mul.f64 	%fd27151, %fd3749, %fd26988;
	sub.f64 	%fd27152, %fd27150, %fd27151;
	ld.local.v2.f64 	{%fd3750, %fd3751}, [%rd5+6336];
	mul.f64 	%fd27153, %fd3750, %fd26965;
	sub.f64 	%fd27154, %fd27152, %fd27153;
	mul.f64 	%fd27155, %fd3751, %fd26925;
	sub.f64 	%fd27156, %fd27154, %fd27155;
	ld.local.v2.f64 	{%fd3752, %fd3753}, [%rd5+6352];
	mul.f64 	%fd27157, %fd3752, %fd26880;
	sub.f64 	%fd27158, %fd27156, %fd27157;
	mul.f64 	%fd27159, %fd3753, %fd26860;
	sub.f64 	%fd27160, %fd27158, %fd27159;
	ld.local.v2.f64 	{%fd3754, %fd3755}, [%rd5+6368];
	mul.f64 	%fd27161, %fd3754, %fd26853;
	sub.f64 	%fd27162, %fd27160, %fd27161;
	mul.f64 	%fd27163, %fd3755, %fd26848;
	sub.f64 	%fd27164, %fd27162, %fd27163;
	div.rn.f64 	%fd27165, %fd27164, %fd3388;
	st.local.f64 	[%rd6+2072], %fd27165;
	ld.local.v2.f64 	{%fd3756, %fd3757}, [%rd5+6144];
	mul.f64 	%fd27166, %fd3756, %fd27144;
	sub.f64 	%fd27167, %fd25425, %fd27166;
	mul.f64 	%fd27168, %fd3757, %fd27067;
	sub.f64 	%fd27169, %fd27167, %fd27168;
	ld.local.v2.f64 	{%fd3758, %fd3759}, [%rd5+6160];
	mul.f64 	%fd27170, %fd3758, %fd27040;
	sub.f64 	%fd27171, %fd27169, %fd27170;
	mul.f64 	%fd27172, %fd3759, %fd27013;
	sub.f64 	%fd27173, %fd27171, %fd27172;
	ld.local.v2.f64 	{%fd3760, %fd3761}, [%rd5+6176];
	mul.f64 	%fd27174, %fd3760, %fd26988;
	sub.f64 	%fd27175, %fd27173, %fd27174;
	mul.f64 	%fd27176, %fd3761, %fd26944;
	sub.f64 	%fd27177, %fd27175, %fd27176;
	ld.local.v2.f64 	{%fd3762, %fd3763}, [%rd5+6192];
	mul.f64 	%fd27178, %fd3762, %fd26880;
	sub.f64 	%fd27179, %fd27177, %fd27178;
	mul.f64 	%fd27180, %fd3763, %fd26853;
	sub.f64 	%fd27181, %fd27179, %fd27180;
	mul.f64 	%fd27182, %fd3387, %fd26848;
	sub.f64 	%fd27183, %fd27181, %fd27182;
	div.rn.f64 	%fd27184, %fd27183, %fd3386;
	st.local.f64 	[%rd6+2064], %fd27184;
	ld.local.v2.f64 	{%fd3764, %fd3765}, [%rd5+5968];
	mul.f64 	%fd27185, %fd3764, %fd27098;
	sub.f64 	%fd27186, %fd25398, %fd27185;
	mul.f64 	%fd27187, %fd3765, %fd27040;
	sub.f64 	%fd27188, %fd27186, %fd27187;
	ld.local.v2.f64 	{%fd3766, %fd3767}, [%rd5+5984];
	mul.f64 	%fd27189, %fd3766, %fd27013;
	sub.f64 	%fd27190, %fd27188, %fd27189;
	mul.f64 	%fd27191, %fd3767, %fd26988;
	sub.f64 	%fd27192, %fd27190, %fd27191;
	ld.local.v2.f64 	{%fd3768, %fd3769}, [%rd5+6000];
	mul.f64 	%fd27193, %fd3768, %fd26965;
	sub.f64 	%fd27194, %fd27192, %fd27193;
	mul.f64 	%fd27195, %fd3769, %fd26944;
	sub.f64 	%fd27196, %fd27194, %fd27195;
	ld.local.v2.f64 	{%fd3770, %fd3771}, [%rd5+6016];
	mul.f64 	%fd27197, %fd3770, %fd26908;
	sub.f64 	%fd27198, %fd27196, %fd27197;
	mul.f64 	%fd27199, %fd3771, %fd26893;
	sub.f64 	%fd27200, %fd27198, %fd27199;
	ld.local.v2.f64 	{%fd3772, %fd3773}, [%rd5+6032];
	mul.f64 	%fd27201, %fd3772, %fd26869;
	sub.f64 	%fd27202, %fd27200, %fd27201;
	mul.f64 	%fd27203, %fd3773, %fd26860;
	sub.f64 	%fd27204, %fd27202, %fd27203;
	ld.local.v2.f64 	{%fd3774, %fd3775}, [%rd5+6048];
	mul.f64 	%fd27205, %fd3774, %fd26848;
	sub.f64 	%fd27206, %fd27204, %fd27205;
	mul.f64 	%fd27207, %fd3775, %fd26845;
	sub.f64 	%fd27208, %fd27206, %fd27207;
	div.rn.f64 	%fd27209, %fd27208, %fd3385;
	st.local.f64 	[%rd6+2056], %fd27209;
	ld.local.v2.f64 	{%fd3776, %fd3777}, [%rd5+5856];
	mul.f64 	%fd27210, %fd3776, %fd27144;
	sub.f64 	%fd27211, %fd25386, %fd27210;
	mul.f64 	%fd27212, %fd3777, %fd27067;
	sub.f64 	%fd27213, %fd27211, %fd27212;
	ld.local.v2.f64 	{%fd3778, %fd3779}, [%rd5+5872];
	mul.f64 	%fd27214, %fd3778, %fd27040;
	sub.f64 	%fd27215, %fd27213, %fd27214;
	mul.f64 	%fd27216, %fd3779, %fd27013;
	sub.f64 	%fd27217, %fd27215, %fd27216;
	ld.local.v2.f64 	{%fd3780, %fd3781}, [%rd5+5888];
	mul.f64 	%fd27218, %fd3780, %fd26988;
	sub.f64 	%fd27219, %fd27217, %fd27218;
	mul.f64 	%fd27220, %fd3781, %fd26944;
	sub.f64 	%fd27221, %fd27219, %fd27220;
	ld.local.v2.f64 	{%fd3782, %fd3783}, [%rd5+5904];
	mul.f64 	%fd27222, %fd3782, %fd26880;
	sub.f64 	%fd27223, %fd27221, %fd27222;
	mul.f64 	%fd27224, %fd3783, %fd26853;
	sub.f64 	%fd27225, %fd27223, %fd27224;
	mul.f64 	%fd27226, %fd3384, %fd26848;
	sub.f64 	%fd27227, %fd27225, %fd27226;
	div.rn.f64 	%fd27228, %fd27227, %fd3383;
	st.local.f64 	[%rd6+2048], %fd27228;
	ld.local.v2.f64 	{%fd3784, %fd3785}, [%rd5+5712];
	mul.f64 	%fd27229, %fd3785, %fd27098;
	sub.f64 	%fd27230, %fd33173, %fd27229;
	ld.local.v2.f64 	{%fd3786, %fd3787}, [%rd5+5728];
	mul.f64 	%fd27231, %fd3786, %fd26988;
	sub.f64 	%fd27232, %fd27230, %fd27231;
	mul.f64 	%fd27233, %fd3787, %fd26965;
	sub.f64 	%fd27234, %fd27232, %fd27233;
	ld.local.v2.f64 	{%fd3788, %fd3789}, [%rd5+5744];
	mul.f64 	%fd27235, %fd3788, %fd26908;
	sub.f64 	%fd27236, %fd27234, %fd27235;
	mul.f64 	%fd27237, %fd3789, %fd26869;
	sub.f64 	%fd27238, %fd27236, %fd27237;
	ld.local.v2.f64 	{%fd3790, %fd3791}, [%rd5+5760];
	mul.f64 	%fd27239, %fd3790, %fd26860;
	sub.f64 	%fd27240, %fd27238, %fd27239;
	mul.f64 	%fd27241, %fd3791, %fd26845;
	sub.f64 	%fd27242, %fd27240, %fd27241;
	div.rn.f64 	%fd27243, %fd27242, %fd3784;
	st.local.f64 	[%rd6+2040], %fd27243;
	ld.local.v2.f64 	{%fd3792, %fd3793}, [%rd5+5648];
	mul.f64 	%fd27244, %fd3793, %fd27067;
	sub.f64 	%fd27245, %fd25359, %fd27244;
	ld.local.v2.f64 	{%fd3794, %fd3795}, [%rd5+5664];
	mul.f64 	%fd27246, %fd3794, %fd27013;
	sub.f64 	%fd27247, %fd27245, %fd27246;
	mul.f64 	%fd27248, %fd3795, %fd26988;
	sub.f64 	%fd27249, %fd27247, %fd27248;
	ld.local.v2.f64 	{%fd3796, %fd3797}, [%rd5+5680];
	mul.f64 	%fd27250, %fd3796, %fd26944;
	sub.f64 	%fd27251, %fd27249, %fd27250;
	mul.f64 	%fd27252, %fd3797, %fd26880;
	sub.f64 	%fd27253, %fd27251, %fd27252;
	ld.local.v2.f64 	{%fd3798, %fd3799}, [%rd5+5696];
	mul.f64 	%fd27254, %fd3798, %fd26853;
	sub.f64 	%fd27255, %fd27253, %fd27254;
	mul.f64 	%fd27256, %fd3799, %fd26848;
	sub.f64 	%fd27257, %fd27255, %fd27256;
	div.rn.f64 	%fd27258, %fd27257, %fd3792;
	st.local.f64 	[%rd6+2032], %fd27258;
	ld.local.v2.f64 	{%fd3800, %fd3801}, [%rd5+5584];
	mul.f64 	%fd27259, %fd3800, %fd27013;
	sub.f64 	%fd27260, %fd33157, %fd27259;
	mul.f64 	%fd27261, %fd3801, %fd26988;
	sub.f64 	%fd27262, %fd27260, %fd27261;
	ld.local.v2.f64 	{%fd3802, %fd3803}, [%rd5+5600];
	mul.f64 	%fd27263, %fd3802, %fd26944;
	sub.f64 	%fd27264, %fd27262, %fd27263;
	mul.f64 	%fd27265, %fd3803, %fd26893;
	sub.f64 	%fd27266, %fd27264, %fd27265;
	mul.f64 	%fd27267, %fd3382, %fd26853;
	sub.f64 	%fd27268, %fd27266, %fd27267;
	ld.local.v2.f64 	{%fd3804, %fd3805}, [%rd5+5568];
	div.rn.f64 	%fd27269, %fd27268, %fd3805;
	st.local.f64 	[%rd6+2024], %fd27269;
	ld.local.v2.f64 	{%fd3806, %fd3807}, [%rd5+5520];
	mul.f64 	%fd27270, %fd3806, %fd27067;
	sub.f64 	%fd27271, %fd25350, %fd27270;
	mul.f64 	%fd27272, %fd3807, %fd27040;
	sub.f64 	%fd27273, %fd27271, %fd27272;
	ld.local.v2.f64 	{%fd3808, %fd3809}, [%rd5+5536];
	mul.f64 	%fd27274, %fd3808, %fd27013;
	sub.f64 	%fd27275, %fd27273, %fd27274;
	mul.f64 	%fd27276, %fd3809, %fd26880;
	sub.f64 	%fd27277, %fd27275, %fd27276;
	ld.local.v2.f64 	{%fd3810, %fd3811}, [%rd5+5552];
	mul.f64 	%fd27278, %fd3810, %fd26860;
	sub.f64 	%fd27279, %fd27277, %fd27278;
	mul.f64 	%fd27280, %fd3811, %fd26853;
	sub.f64 	%fd27281, %fd27279, %fd27280;
	mul.f64 	%fd27282, %fd3804, %fd26848;
	sub.f64 	%fd27283, %fd27281, %fd27282;
	div.rn.f64 	%fd27284, %fd27283, %fd3381;
	st.local.f64 	[%rd6+2016], %fd27284;
	ld.local.v2.f64 	{%fd3812, %fd3813}, [%rd5+5424];
	mul.f64 	%fd27285, %fd3812, %fd27243;
	sub.f64 	%fd27286, %fd33174, %fd27285;
	mul.f64 	%fd27287, %fd3813, %fd27098;
	sub.f64 	%fd27288, %fd27286, %fd27287;
	ld.local.v2.f64 	{%fd3814, %fd3815}, [%rd5+5440];
	mul.f64 	%fd27289, %fd3814, %fd27013;
	sub.f64 	%fd27290, %fd27288, %fd27289;
	mul.f64 	%fd27291, %fd3815, %fd26965;
	sub.f64 	%fd27292, %fd27290, %fd27291;
	ld.local.v2.f64 	{%fd3816, %fd3817}, [%rd5+5456];
	mul.f64 	%fd27293, %fd3816, %fd26869;
	sub.f64 	%fd27294, %fd27292, %fd27293;
	mul.f64 	%fd27295, %fd3817, %fd26848;
	sub.f64 	%fd27296, %fd27294, %fd27295;
	mul.f64 	%fd27297, %fd3380, %fd26845;
	sub.f64 	%fd27298, %fd27296, %fd27297;
	ld.local.v2.f64 	{%fd3818, %fd3819}, [%rd5+5408];
	div.rn.f64 	%fd27299, %fd27298, %fd3819;
	st.local.f64 	[%rd6+2008], %fd27299;
	ld.local.v2.f64 	{%fd3820, %fd3821}, [%rd5+5360];
	mul.f64 	%fd27300, %fd3820, %fd27258;
	sub.f64 	%fd27301, %fd25338, %fd27300;
	mul.f64 	%fd27302, %fd3821, %fd27067;
	sub.f64 	%fd27303, %fd27301, %fd27302;
	ld.local.v2.f64 	{%fd3822, %fd3823}, [%rd5+5376];
	mul.f64 	%fd27304, %fd3822, %fd27040;
	sub.f64 	%fd27305, %fd27303, %fd27304;
	mul.f64 	%fd27306, %fd3823, %fd27013;
	sub.f64 	%fd27307, %fd27305, %fd27306;
	ld.local.v2.f64 	{%fd3824, %fd3825}, [%rd5+5392];
	mul.f64 	%fd27308, %fd3824, %fd26880;
	sub.f64 	%fd27309, %fd27307, %fd27308;
	mul.f64 	%fd27310, %fd3825, %fd26853;
	sub.f64 	%fd27311, %fd27309, %fd27310;
	mul.f64 	%fd27312, %fd3818, %fd26848;
	sub.f64 	%fd27313, %fd27311, %fd27312;
	div.rn.f64 	%fd27314, %fd27313, %fd3379;
	st.local.f64 	[%rd6+2000], %fd27314;
	ld.local.v2.f64 	{%fd3826, %fd3827}, [%rd5+5280];
	mul.f64 	%fd27315, %fd3826, %fd27067;
	sub.f64 	%fd27316, %fd25329, %fd27315;
	mul.f64 	%fd27317, %fd3827, %fd27040;
	sub.f64 	%fd27318, %fd27316, %fd27317;
	ld.local.v2.f64 	{%fd3828, %fd3829}, [%rd5+5296];
	mul.f64 	%fd27319, %fd3828, %fd27013;
	sub.f64 	%fd27320, %fd27318, %fd27319;
	mul.f64 	%fd27321, %fd3829, %fd26880;
	sub.f64 	%fd27322, %fd27320, %fd27321;
	ld.local.v2.f64 	{%fd3830, %fd3831}, [%rd5+5312];
	mul.f64 	%fd27323, %fd3830, %fd26853;
	sub.f64 	%fd27324, %fd27322, %fd27323;
	mul.f64 	%fd27325, %fd3831, %fd26848;
	sub.f64 	%fd27326, %fd27324, %fd27325;
	div.rn.f64 	%fd27327, %fd27326, %fd3378;
	st.local.f64 	[%rd6+1992], %fd27327;
	ld.local.v2.f64 	{%fd3832, %fd3833}, [%rd5+5184];
	mul.f64 	%fd27328, %fd3833, %fd27067;
	sub.f64 	%fd27329, %fd25317, %fd27328;
	ld.local.v2.f64 	{%fd3834, %fd3835}, [%rd5+5200];
	mul.f64 	%fd27330, %fd3834, %fd27040;
	sub.f64 	%fd27331, %fd27329, %fd27330;
	mul.f64 	%fd27332, %fd3835, %fd27013;
	sub.f64 	%fd27333, %fd27331, %fd27332;
	ld.local.v2.f64 	{%fd3836, %fd3837}, [%rd5+5216];
	mul.f64 	%fd27334, %fd3836, %fd26880;
	sub.f64 	%fd27335, %fd27333, %fd27334;
	mul.f64 	%fd27336, %fd3837, %fd26853;
	sub.f64 	%fd27337, %fd27335, %fd27336;
	mul.f64 	%fd27338, %fd3377, %fd26848;
	sub.f64 	%fd27339, %fd27337, %fd27338;
	div.rn.f64 	%fd27340, %fd27339, %fd3832;
	st.local.f64 	[%rd6+1984], %fd27340;
	ld.local.v2.f64 	{%fd3838, %fd3839}, [%rd5+5088];
	mul.f64 	%fd27341, %fd27340, %fd3839;
	sub.f64 	%fd27342, %fd25314, %fd27341;
	ld.local.v2.f64 	{%fd3840, %fd3841}, [%rd5+5104];
	mul.f64 	%fd27343, %fd3840, %fd27284;
	sub.f64 	%fd27344, %fd27342, %fd27343;
	mul.f64 	%fd27345, %fd3841, %fd27258;
	sub.f64 	%fd27346, %fd27344, %fd27345;
	ld.local.v2.f64 	{%fd3842, %fd3843}, [%rd5+5120];
	mul.f64 	%fd27347, %fd3842, %fd27067;
	sub.f64 	%fd27348, %fd27346, %fd27347;
	mul.f64 	%fd27349, %fd3843, %fd27040;
	sub.f64 	%fd27350, %fd27348, %fd27349;
	ld.local.v2.f64 	{%fd3844, %fd3845}, [%rd5+5136];
	mul.f64 	%fd27351, %fd3844, %fd27013;
	sub.f64 	%fd27352, %fd27350, %fd27351;
	mul.f64 	%fd27353, %fd3845, %fd26880;
	sub.f64 	%fd27354, %fd27352, %fd27353;
	ld.local.v2.f64 	{%fd3846, %fd3847}, [%rd5+5152];
	mul.f64 	%fd27355, %fd3846, %fd26860;
	sub.f64 	%fd27356, %fd27354, %fd27355;
	mul.f64 	%fd27357, %fd3847, %fd26853;
	sub.f64 	%fd27358, %fd27356, %fd27357;
	mul.f64 	%fd27359, %fd3376, %fd26848;
	sub.f64 	%fd27360, %fd27358, %fd27359;
	div.rn.f64 	%fd27361, %fd27360, %fd3838;
	st.local.f64 	[%rd6+1976], %fd27361;
	ld.local.v2.f64 	{%fd3848, %fd3849}, [%rd5+5008];
	mul.f64 	%fd27362, %fd3849, %fd27067;
	sub.f64 	%fd27363, %fd33183, %fd27362;
	ld.local.v2.f64 	{%fd3850, %fd3851}, [%rd5+5024];
	mul.f64 	%fd27364, %fd3850, %fd27013;
	sub.f64 	%fd27365, %fd27363, %fd27364;
	mul.f64 	%fd27366, %fd3851, %fd26853;
	sub.f64 	%fd27367, %fd27365, %fd27366;
	div.rn.f64 	%fd27368, %fd27367, %fd3848;
	st.local.f64 	[%rd6+1968], %fd27368;
	ld.local.v2.f64 	{%fd3852, %fd3853}, [%rd5+4976];
	mul.f64 	%fd27369, %fd3853, %fd27067;
	sub.f64 	%fd27370, %fd33188, %fd27369;
	ld.local.v2.f64 	{%fd3854, %fd3855}, [%rd5+4992];
	mul.f64 	%fd27371, %fd3854, %fd27013;
	sub.f64 	%fd27372, %fd27370, %fd27371;
	mul.f64 	%fd27373, %fd3855, %fd26853;
	sub.f64 	%fd27374, %fd27372, %fd27373;
	div.rn.f64 	%fd27375, %fd27374, %fd3852;
	st.local.f64 	[%rd6+1960], %fd27375;
	ld.local.v2.f64 	{%fd3856, %fd3857}, [%rd5+4928];
	mul.f64 	%fd27376, %fd3857, %fd26965;
	sub.f64 	%fd27377, %fd33175, %fd27376;
	ld.local.v2.f64 	{%fd3858, %fd3859}, [%rd5+4944];
	mul.f64 	%fd27378, %fd3858, %fd26944;
	sub.f64 	%fd27379, %fd27377, %fd27378;
	mul.f64 	%fd27380, %fd3859, %fd26893;
	sub.f64 	%fd27381, %fd27379, %fd27380;
	ld.local.v2.f64 	{%fd3860, %fd3861}, [%rd5+4960];
	mul.f64 	%fd27382, %fd3860, %fd26860;
	sub.f64 	%fd27383, %fd27381, %fd27382;
	mul.f64 	%fd27384, %fd3861, %fd26845;
	sub.f64 	%fd27385, %fd27383, %fd27384;
	div.rn.f64 	%fd27386, %fd27385, %fd3856;
	st.local.f64 	[%rd6+1952], %fd27386;
	ld.local.v2.f64 	{%fd3862, %fd3863}, [%rd5+4880];
	mul.f64 	%fd27387, %fd3863, %fd27040;
	sub.f64 	%fd27388, %fd33158, %fd27387;
	ld.local.v2.f64 	{%fd3864, %fd3865}, [%rd5+4896];
	mul.f64 	%fd27389, %fd3864, %fd27013;
	sub.f64 	%fd27390, %fd27388, %fd27389;
	mul.f64 	%fd27391, %fd3865, %fd26988;
	sub.f64 	%fd27392, %fd27390, %fd27391;
	ld.local.v2.f64 	{%fd3866, %fd3867}, [%rd5+4912];
	mul.f64 	%fd27393, %fd3866, %fd26944;
	sub.f64 	%fd27394, %fd27392, %fd27393;
	mul.f64 	%fd27395, %fd3867, %fd26848;
	sub.f64 	%fd27396, %fd27394, %fd27395;
	div.rn.f64 	%fd27397, %fd27396, %fd3862;
	st.local.f64 	[%rd6+1944], %fd27397;
	ld.local.v2.f64 	{%fd3868, %fd3869}, [%rd5+4848];
	mul.f64 	%fd27398, %fd3868, %fd27067;
	sub.f64 	%fd27399, %fd33180, %fd27398;
	mul.f64 	%fd27400, %fd3869, %fd27013;
	sub.f64 	%fd27401, %fd27399, %fd27400;
	ld.local.v2.f64 	{%fd3870, %fd3871}, [%rd5+4864];
	mul.f64 	%fd27402, %fd3870, %fd26988;
	sub.f64 	%fd27403, %fd27401, %fd27402;
	mul.f64 	%fd27404, %fd3871, %fd26944;
	sub.f64 	%fd27405, %fd27403, %fd27404;
	ld.local.v2.f64 	{%fd3872, %fd3873}, [%rd5+4832];
	div.rn.f64 	%fd27406, %fd27405, %fd3873;
	st.local.f64 	[%rd6+1936], %fd27406;
	ld.local.v2.f64 	{%fd3874, %fd3875}, [%rd5+4800];
	mul.f64 	%fd27407, %fd3875, %fd27040;
	sub.f64 	%fd27408, %fd25296, %fd27407;
	ld.local.v2.f64 	{%fd3876, %fd3877}, [%rd5+4816];
	mul.f64 	%fd27409, %fd3876, %fd27013;
	sub.f64 	%fd27410, %fd27408, %fd27409;
	mul.f64 	%fd27411, %fd3877, %fd26880;
	sub.f64 	%fd27412, %fd27410, %fd27411;
	mul.f64 	%fd27413, %fd3872, %fd26848;
	sub.f64 	%fd27414, %fd27412, %fd27413;
	div.rn.f64 	%fd27415, %fd27414, %fd3874;
	st.local.f64 	[%rd6+1928], %fd27415;
	ld.local.v2.f64 	{%fd3878, %fd3879}, [%rd5+4688];
	mul.f64 	%fd27416, %fd3879, %fd27386;
	sub.f64 	%fd27417, %fd25290, %fd27416;
	ld.local.v2.f64 	{%fd3880, %fd3881}, [%rd5+4704];
	mul.f64 	%fd27418, %fd3880, %fd27269;
	sub.f64 	%fd27419, %fd27417, %fd27418;
	mul.f64 	%fd27420, %fd3881, %fd27243;
	sub.f64 	%fd27421, %fd27419, %fd27420;
	ld.local.v2.f64 	{%fd3882, %fd3883}, [%rd5+4720];
	mul.f64 	%fd27422, %fd3882, %fd27184;
	sub.f64 	%fd27423, %fd27421, %fd27422;
	mul.f64 	%fd27424, %fd3883, %fd27098;
	sub.f64 	%fd27425, %fd27423, %fd27424;
	ld.local.v2.f64 	{%fd3884, %fd3885}, [%rd5+4736];
	mul.f64 	%fd27426, %fd3884, %fd27013;
	sub.f64 	%fd27427, %fd27425, %fd27426;
	mul.f64 	%fd27428, %fd3885, %fd26965;
	sub.f64 	%fd27429, %fd27427, %fd27428;
	ld.local.v2.f64 	{%fd3886, %fd3887}, [%rd5+4752];
	mul.f64 	%fd27430, %fd3886, %fd26925;
	sub.f64 	%fd27431, %fd27429, %fd27430;
	mul.f64 	%fd27432, %fd3887, %fd26860;
	sub.f64 	%fd27433, %fd27431, %fd27432;
	ld.local.v2.f64 	{%fd3888, %fd3889}, [%rd5+4768];
	mul.f64 	%fd27434, %fd3888, %fd26853;
	sub.f64 	%fd27435, %fd27433, %fd27434;
	mul.f64 	%fd27436, %fd3889, %fd26845;
	sub.f64 	%fd27437, %fd27435, %fd27436;
	div.rn.f64 	%fd27438, %fd27437, %fd3878;
	st.local.f64 	[%rd6+1920], %fd27438;
	ld.local.v2.f64 	{%fd3890, %fd3891}, [%rd5+4592];
	mul.f64 	%fd27439, %fd3890, %fd27386;
	sub.f64 	%fd27440, %fd25287, %fd27439;
	mul.f64 	%fd27441, %fd3891, %fd27299;
	sub.f64 	%fd27442, %fd27440, %fd27441;
	ld.local.v2.f64 	{%fd3892, %fd3893}, [%rd5+4608];
	mul.f64 	%fd27443, %fd3892, %fd27243;
	sub.f64 	%fd27444, %fd27442, %fd27443;
	mul.f64 	%fd27445, %fd3893, %fd27209;
	sub.f64 	%fd27446, %fd27444, %fd27445;
	ld.local.v2.f64 	{%fd3894, %fd3895}, [%rd5+4624];
	mul.f64 	%fd27447, %fd3894, %fd27098;
	sub.f64 	%fd27448, %fd27446, %fd27447;
	mul.f64 	%fd27449, %fd3895, %fd27013;
	sub.f64 	%fd27450, %fd27448, %fd27449;
	ld.local.v2.f64 	{%fd3896, %fd3897}, [%rd5+4640];
	mul.f64 	%fd27451, %fd3896, %fd26988;
	sub.f64 	%fd27452, %fd27450, %fd27451;
	mul.f64 	%fd27453, %fd3897, %fd26944;
	sub.f64 	%fd27454, %fd27452, %fd27453;
	ld.local.v2.f64 	{%fd3898, %fd3899}, [%rd5+4656];
	mul.f64 	%fd27455, %fd3898, %fd26893;
	sub.f64 	%fd27456, %fd27454, %fd27455;
	mul.f64 	%fd27457, %fd3899, %fd26869;
	sub.f64 	%fd27458, %fd27456, %fd27457;
	mul.f64 	%fd27459, %fd3375, %fd26845;
	sub.f64 	%fd27460, %fd27458, %fd27459;
	div.rn.f64 	%fd27461, %fd27460, %fd3374;
	st.local.f64 	[%rd6+1912], %fd27461;
	ld.local.v2.f64 	{%fd3900, %fd3901}, [%rd5+4528];
	mul.f64 	%fd27462, %fd3900, %fd27415;
	sub.f64 	%fd27463, %fd25284, %fd27462;
	mul.f64 	%fd27464, %fd3901, %fd27314;
	sub.f64 	%fd27465, %fd27463, %fd27464;
	ld.local.v2.f64 	{%fd3902, %fd3903}, [%rd5+4544];
	mul.f64 	%fd27466, %fd3902, %fd27040;
	sub.f64 	%fd27467, %fd27465, %fd27466;
	mul.f64 	%fd27468, %fd3903, %fd27013;
	sub.f64 	%fd27469, %fd27467, %fd27468;
	ld.local.v2.f64 	{%fd3904, %fd3905}, [%rd5+4560];
	mul.f64 	%fd27470, %fd3904, %fd26880;
	sub.f64 	%fd27471, %fd27469, %fd27470;
	mul.f64 	%fd27472, %fd3905, %fd26848;
	sub.f64 	%fd27473, %fd27471, %fd27472;
	div.rn.f64 	%fd27474, %fd27473, %fd3373;
	st.local.f64 	[%rd6+1904], %fd27474;
	ld.local.v2.f64 	{%fd3906, %fd3907}, [%rd5+4464];
	mul.f64 	%fd27475, %fd3906, %fd27368;
	sub.f64 	%fd27476, %fd33164, %fd27475;
	mul.f64 	%fd27477, %fd3907, %fd27165;
	sub.f64 	%fd27478, %fd27476, %fd27477;
	ld.local.v2.f64 	{%fd3908, %fd3909}, [%rd5+4480];
	mul.f64 	%fd27479, %fd3908, %fd27067;
	sub.f64 	%fd27480, %fd27478, %fd27479;
	mul.f64 	%fd27481, %fd3909, %fd27013;
	sub.f64 	%fd27482, %fd27480, %fd27481;
	mul.f64 	%fd27483, %fd3372, %fd26988;
	sub.f64 	%fd27484, %fd27482, %fd27483;
	ld.local.v2.f64 	{%fd3910, %fd3911}, [%rd5+4448];
	div.rn.f64 	%fd27485, %fd27484, %fd3911;
	st.local.f64 	[%rd6+1896], %fd27485;
	ld.local.v2.f64 	{%fd3912, %fd3913}, [%rd5+4400];
	mul.f64 	%fd27486, %fd27485, %fd3912;
	sub.f64 	%fd27487, %fd33165, %fd27486;
	mul.f64 	%fd27488, %fd3913, %fd27165;
	sub.f64 	%fd27489, %fd27487, %fd27488;
	ld.local.v2.f64 	{%fd3914, %fd3915}, [%rd5+4416];
	mul.f64 	%fd27490, %fd3914, %fd27125;
	sub.f64 	%fd27491, %fd27489, %fd27490;
	mul.f64 	%fd27492, %fd3915, %fd27013;
	sub.f64 	%fd27493, %fd27491, %fd27492;
	ld.local.v2.f64 	{%fd3916, %fd3917}, [%rd5+4432];
	mul.f64 	%fd27494, %fd3916, %fd26988;
	sub.f64 	%fd27495, %fd27493, %fd27494;
	mul.f64 	%fd27496, %fd3917, %fd26925;
	sub.f64 	%fd27497, %fd27495, %fd27496;
	mul.f64 	%fd27498, %fd3910, %fd26848;
	sub.f64 	%fd27499, %fd27497, %fd27498;
	ld.local.v2.f64 	{%fd3918, %fd3919}, [%rd5+4384];
	div.rn.f64 	%fd27500, %fd27499, %fd3919;
	st.local.f64 	[%rd6+1888], %fd27500;
	ld.local.v2.f64 	{%fd3920, %fd3921}, [%rd5+4304];
	mul.f64 	%fd27501, %fd3921, %fd27368;
	sub.f64 	%fd27502, %fd25278, %fd27501;
	ld.local.v2.f64 	{%fd3922, %fd3923}, [%rd5+4320];
	mul.f64 	%fd27503, %fd3922, %fd27361;
	sub.f64 	%fd27504, %fd27502, %fd27503;
	mul.f64 	%fd27505, %fd3923, %fd27340;
	sub.f64 	%fd27506, %fd27504, %fd27505;
	ld.local.v2.f64 	{%fd3924, %fd3925}, [%rd5+4336];
	mul.f64 	%fd27507, %fd3924, %fd27327;
	sub.f64 	%fd27508, %fd27506, %fd27507;
	mul.f64 	%fd27509, %fd3925, %fd27284;
	sub.f64 	%fd27510, %fd27508, %fd27509;
	ld.local.v2.f64 	{%fd3926, %fd3927}, [%rd5+4352];
	mul.f64 	%fd27511, %fd3926, %fd27067;
	sub.f64 	%fd27512, %fd27510, %fd27511;
	mul.f64 	%fd27513, %fd3927, %fd27040;
	sub.f64 	%fd27514, %fd27512, %fd27513;
	ld.local.v2.f64 	{%fd3928, %fd3929}, [%rd5+4368];
	mul.f64 	%fd27515, %fd3928, %fd27013;
	sub.f64 	%fd27516, %fd27514, %fd27515;
	mul.f64 	%fd27517, %fd3929, %fd26880;
	sub.f64 	%fd27518, %fd27516, %fd27517;
	mul.f64 	%fd27519, %fd3918, %fd26848;
	sub.f64 	%fd27520, %fd27518, %fd27519;
	div.rn.f64 	%fd27521, %fd27520, %fd3920;
	st.local.f64 	[%rd6+1880], %fd27521;
	ld.local.v2.f64 	{%fd3930, %fd3931}, [%rd5+4112];
	mul.f64 	%fd27522, %fd27521, %fd3931;
	sub.f64 	%fd27523, %fd25269, %fd27522;
	ld.local.v2.f64 	{%fd3932, %fd3933}, [%rd5+4128];
	mul.f64 	%fd27524, %fd3932, %fd27485;
	sub.f64 	%fd27525, %fd27523, %fd27524;
	mul.f64 	%fd27526, %fd3933, %fd27406;
	sub.f64 	%fd27527, %fd27525, %fd27526;
	ld.local.v2.f64 	{%fd3934, %fd3935}, [%rd5+4144];
	mul.f64 	%fd27528, %fd3934, %fd27375;
	sub.f64 	%fd27529, %fd27527, %fd27528;
	mul.f64 	%fd27530, %fd3935, %fd27368;
	sub.f64 	%fd27531, %fd27529, %fd27530;
	ld.local.v2.f64 	{%fd3936, %fd3937}, [%rd5+4160];
	mul.f64 	%fd27532, %fd3936, %fd27340;
	sub.f64 	%fd27533, %fd27531, %fd27532;
	mul.f64 	%fd27534, %fd3937, %fd27327;
	sub.f64 	%fd27535, %fd27533, %fd27534;
	ld.local.v2.f64 	{%fd3938, %fd3939}, [%rd5+4176];
	mul.f64 	%fd27536, %fd3938, %fd27284;
	sub.f64 	%fd27537, %fd27535, %fd27536;
	mul.f64 	%fd27538, %fd3939, %fd27184;
	sub.f64 	%fd27539, %fd27537, %fd27538;
	ld.local.v2.f64 	{%fd3940, %fd3941}, [%rd5+4192];
	mul.f64 	%fd27540, %fd3940, %fd27144;
	sub.f64 	%fd27541, %fd27539, %fd27540;
	mul.f64 	%fd27542, %fd3941, %fd27067;
	sub.f64 	%fd27543, %fd27541, %fd27542;
	ld.local.v2.f64 	{%fd3942, %fd3943}, [%rd5+4208];
	mul.f64 	%fd27544, %fd3942, %fd27040;
	sub.f64 	%fd27545, %fd27543, %fd27544;
	mul.f64 	%fd27546, %fd3943, %fd27013;
	sub.f64 	%fd27547, %fd27545, %fd27546;
	ld.local.v2.f64 	{%fd3944, %fd3945}, [%rd5+4224];
	mul.f64 	%fd27548, %fd3944, %fd26988;
	sub.f64 	%fd27549, %fd27547, %fd27548;
	mul.f64 	%fd27550, %fd3945, %fd26944;
	sub.f64 	%fd27551, %fd27549, %fd27550;
	ld.local.v2.f64 	{%fd3946, %fd3947}, [%rd5+4240];
	mul.f64 	%fd27552, %fd3946, %fd26925;
	sub.f64 	%fd27553, %fd27551, %fd27552;
	mul.f64 	%fd27554, %fd3947, %fd26880;
	sub.f64 	%fd27555, %fd27553, %fd27554;
	ld.local.v2.f64 	{%fd3948, %fd3949}, [%rd5+4256];
	mul.f64 	%fd27556, %fd3948, %fd26860;
	sub.f64 	%fd27557, %fd27555, %fd27556;
	mul.f64 	%fd27558, %fd3949, %fd26853;
	sub.f64 	%fd27559, %fd27557, %fd27558;
	mul.f64 	%fd27560, %fd3371, %fd26848;
	sub.f64 	%fd27561, %fd27559, %fd27560;
	div.rn.f64 	%fd27562, %fd27561, %fd3930;
	st.local.f64 	[%rd6+1872], %fd27562;
	ld.local.v2.f64 	{%fd3950, %fd3951}, [%rd5+4048];
	mul.f64 	%fd27563, %fd3950, %fd27040;
	sub.f64 	%fd27564, %fd25257, %fd27563;
	mul.f64 	%fd27565, %fd3951, %fd27013;
	sub.f64 	%fd27566, %fd27564, %fd27565;
	ld.local.v2.f64 	{%fd3952, %fd3953}, [%rd5+4064];
	mul.f64 	%fd27567, %fd3952, %fd26880;
	sub.f64 	%fd27568, %fd27566, %fd27567;
	mul.f64 	%fd27569, %fd3953, %fd26848;
	sub.f64 	%fd27570, %fd27568, %fd27569;
	div.rn.f64 	%fd27571, %fd27570, %fd3370;
	st.local.f64 	[%rd6+1864], %fd27571;
	ld.local.v2.f64 	{%fd3954, %fd3955}, [%rd5+3984];
	mul.f64 	%fd27572, %fd3954, %fd27040;
	sub.f64 	%fd27573, %fd25248, %fd27572;
	mul.f64 	%fd27574, %fd3955, %fd27013;
	sub.f64 	%fd27575, %fd27573, %fd27574;
	ld.local.v2.f64 	{%fd3956, %fd3957}, [%rd5+4000];
	mul.f64 	%fd27576, %fd3956, %fd26880;
	sub.f64 	%fd27577, %fd27575, %fd27576;
	mul.f64 	%fd27578, %fd3957, %fd26848;
	sub.f64 	%fd27579, %fd27577, %fd27578;
	div.rn.f64 	%fd27580, %fd27579, %fd3369;
	st.local.f64 	[%rd6+1856], %fd27580;
	ld.local.v2.f64 	{%fd3958, %fd3959}, [%rd5+3920];
	mul.f64 	%fd27581, %fd3958, %fd27067;
	sub.f64 	%fd27582, %fd25242, %fd27581;
	mul.f64 	%fd27583, %fd3959, %fd27013;
	sub.f64 	%fd27584, %fd27582, %fd27583;
	ld.local.v2.f64 	{%fd3960, %fd3961}, [%rd5+3936];
	mul.f64 	%fd27585, %fd3960, %fd26880;
	sub.f64 	%fd27586, %fd27584, %fd27585;
	mul.f64 	%fd27587, %fd3961, %fd26860;
	sub.f64 	%fd27588, %fd27586, %fd27587;
	mul.f64 	%fd27589, %fd3368, %fd26848;
	sub.f64 	%fd27590, %fd27588, %fd27589;
	div.rn.f64 	%fd27591, %fd27590, %fd3367;
	st.local.f64 	[%rd6+1848], %fd27591;
	ld.local.v2.f64 	{%fd3962, %fd3963}, [%rd5+3856];
	mul.f64 	%fd27592, %fd3962, %fd27375;
	sub.f64 	%fd27593, %fd33200, %fd27592;
	mul.f64 	%fd27594, %fd3963, %fd27340;
	sub.f64 	%fd27595, %fd27593, %fd27594;
	ld.local.v2.f64 	{%fd3964, %fd3965}, [%rd5+3872];
	mul.f64 	%fd27596, %fd3964, %fd27013;
	sub.f64 	%fd27597, %fd27595, %fd27596;
	mul.f64 	%fd27598, %fd3965, %fd26880;
	sub.f64 	%fd27599, %fd27597, %fd27598;
	mul.f64 	%fd27600, %fd3366, %fd26853;
	sub.f64 	%fd27601, %fd27599, %fd27600;
	ld.local.v2.f64 	{%fd3966, %fd3967}, [%rd5+3840];
	div.rn.f64 	%fd27602, %fd27601, %fd3967;
	st.local.f64 	[%rd6+1840], %fd27602;
	ld.local.v2.f64 	{%fd3968, %fd3969}, [%rd5+3760];
	mul.f64 	%fd27603, %fd3968, %fd27461;
	sub.f64 	%fd27604, %fd25236, %fd27603;
	mul.f64 	%fd27605, %fd3969, %fd27386;
	sub.f64 	%fd27606, %fd27604, %fd27605;
	ld.local.v2.f64 	{%fd3970, %fd3971}, [%rd5+3776];
	mul.f64 	%fd27607, %fd3970, %fd27299;
	sub.f64 	%fd27608, %fd27606, %fd27607;
	mul.f64 	%fd27609, %fd3971, %fd27243;
	sub.f64 	%fd27610, %fd27608, %fd27609;
	ld.local.v2.f64 	{%fd3972, %fd3973}, [%rd5+3792];
	mul.f64 	%fd27611, %fd3972, %fd27209;
	sub.f64 	%fd27612, %fd27610, %fd27611;
	mul.f64 	%fd27613, %fd3973, %fd27098;
	sub.f64 	%fd27614, %fd27612, %fd27613;
	ld.local.v2.f64 	{%fd3974, %fd3975}, [%rd5+3808];
	mul.f64 	%fd27615, %fd3974, %fd26988;
	sub.f64 	%fd27616, %fd27614, %fd27615;
	mul.f64 	%fd27617, %fd3975, %fd26944;
	sub.f64 	%fd27618, %fd27616, %fd27617;
	ld.local.v2.f64 	{%fd3976, %fd3977}, [%rd5+3824];
	mul.f64 	%fd27619, %fd3976, %fd26893;
	sub.f64 	%fd27620, %fd27618, %fd27619;
	mul.f64 	%fd27621, %fd3977, %fd26869;
	sub.f64 	%fd27622, %fd27620, %fd27621;
	mul.f64 	%fd27623, %fd3966, %fd26845;
	sub.f64 	%fd27624, %fd27622, %fd27623;
	div.rn.f64 	%fd27625, %fd27624, %fd3365;
	st.local.f64 	[%rd6+1832], %fd27625;
	ld.local.v2.f64 	{%fd3978, %fd3979}, [%rd5+3664];
	mul.f64 	%fd27626, %fd3978, %fd27580;
	sub.f64 	%fd27627, %fd33138, %fd27626;
	mul.f64 	%fd27628, %fd3979, %fd27571;
	sub.f64 	%fd27629, %fd27627, %fd27628;
	ld.local.v2.f64 	{%fd3980, %fd3981}, [%rd5+3680];
	mul.f64 	%fd27630, %fd3980, %fd27415;
	sub.f64 	%fd27631, %fd27629, %fd27630;
	mul.f64 	%fd27632, %fd3981, %fd27368;
	sub.f64 	%fd27633, %fd27631, %fd27632;
	ld.local.v2.f64 	{%fd3982, %fd3983}, [%rd5+3696];
	mul.f64 	%fd27634, %fd3982, %fd27340;
	sub.f64 	%fd27635, %fd27633, %fd27634;
	mul.f64 	%fd27636, %fd3983, %fd27284;
	sub.f64 	%fd27637, %fd27635, %fd27636;
	ld.local.v2.f64 	{%fd3984, %fd3985}, [%rd5+3712];
	mul.f64 	%fd27638, %fd3984, %fd27228;
	sub.f64 	%fd27639, %fd27637, %fd27638;
	mul.f64 	%fd27640, %fd3985, %fd27067;
	sub.f64 	%fd27641, %fd27639, %fd27640;
	ld.local.v2.f64 	{%fd3986, %fd3987}, [%rd5+3728];
	mul.f64 	%fd27642, %fd3986, %fd27040;
	sub.f64 	%fd27643, %fd27641, %fd27642;
	mul.f64 	%fd27644, %fd3987, %fd27013;
	sub.f64 	%fd27645, %fd27643, %fd27644;
	ld.local.v2.f64 	{%fd3988, %fd3989}, [%rd5+3648];
	div.rn.f64 	%fd27646, %fd27645, %fd3989;
	st.local.f64 	[%rd6+1824], %fd27646;
	ld.local.v2.f64 	{%fd3990, %fd3991}, [%rd5+3600];
	mul.f64 	%fd27647, %fd3991, %fd27406;
	sub.f64 	%fd27648, %fd33139, %fd27647;
	ld.local.v2.f64 	{%fd3992, %fd3993}, [%rd5+3616];
	mul.f64 	%fd27649, %fd3992, %fd27375;
	sub.f64 	%fd27650, %fd27648, %fd27649;
	mul.f64 	%fd27651, %fd3993, %fd27067;
	sub.f64 	%fd27652, %fd27650, %fd27651;
	ld.local.v2.f64 	{%fd3994, %fd3995}, [%rd5+3632];
	mul.f64 	%fd27653, %fd3994, %fd27013;
	sub.f64 	%fd27654, %fd27652, %fd27653;
	mul.f64 	%fd27655, %fd3995, %fd26988;
	sub.f64 	%fd27656, %fd27654, %fd27655;
	mul.f64 	%fd27657, %fd3988, %fd26848;
	sub.f64 	%fd27658, %fd27656, %fd27657;
	div.rn.f64 	%fd27659, %fd27658, %fd3990;
	st.local.f64 	[%rd6+1816], %fd27659;
	ld.local.v2.f64 	{%fd3996, %fd3997}, [%rd5+3552];
	mul.f64 	%fd27660, %fd3997, %fd27591;
	sub.f64 	%fd27661, %fd25233, %fd27660;
	ld.local.v2.f64 	{%fd3998, %fd3999}, [%rd5+3568];
	mul.f64 	%fd27662, %fd3998, %fd27067;
	sub.f64 	%fd27663, %fd27661, %fd27662;
	mul.f64 	%fd27664, %fd3999, %fd27013;
	sub.f64 	%fd27665, %fd27663, %fd27664;
	ld.local.v2.f64 	{%fd4000, %fd4001}, [%rd5+3584];
	mul.f64 	%fd27666, %fd4000, %fd26860;
	sub.f64 	%fd27667, %fd27665, %fd27666;
	mul.f64 	%fd27668, %fd4001, %fd26848;
	sub.f64 	%fd27669, %fd27667, %fd27668;
	div.rn.f64 	%fd27670, %fd27669, %fd3996;
	st.local.f64 	[%rd6+1808], %fd27670;
	ld.local.v2.f64 	{%fd4002, %fd4003}, [%rd5+3488];
	mul.f64 	%fd27671, %fd4003, %fd27580;
	sub.f64 	%fd27672, %fd25227, %fd27671;
	ld.local.v2.f64 	{%fd4004, %fd4005}, [%rd5+3504];
	mul.f64 	%fd27673, %fd4004, %fd27040;
	sub.f64 	%fd27674, %fd27672, %fd27673;
	mul.f64 	%fd27675, %fd4005, %fd27013;
	sub.f64 	%fd27676, %fd27674, %fd27675;
	ld.local.v2.f64 	{%fd4006, %fd4007}, [%rd5+3520];
	mul.f64 	%fd27677, %fd4006, %fd26880;
	sub.f64 	%fd27678, %fd27676, %fd27677;
	mul.f64 	%fd27679, %fd4007, %fd26848;
	sub.f64 	%fd27680, %fd27678, %fd27679;
	div.rn.f64 	%fd27681, %fd27680, %fd4002;
	st.local.f64 	[%rd6+1800], %fd27681;
	ld.local.v2.f64 	{%fd4008, %fd4009}, [%rd5+3424];
	mul.f64 	%fd27682, %fd4008, %fd27415;
	sub.f64 	%fd27683, %fd25221, %fd27682;
	mul.f64 	%fd27684, %fd4009, %fd27314;
	sub.f64 	%fd27685, %fd27683, %fd27684;
	ld.local.v2.f64 	{%fd4010, %fd4011}, [%rd5+3440];
	mul.f64 	%fd27686, %fd4010, %fd27040;
	sub.f64 	%fd27687, %fd27685, %fd27686;
	mul.f64 	%fd27688, %fd4011, %fd27013;
	sub.f64 	%fd27689, %fd27687, %fd27688;
	ld.local.v2.f64 	{%fd4012, %fd4013}, [%rd5+3456];
	mul.f64 	%fd27690, %fd4012, %fd26880;
	sub.f64 	%fd27691, %fd27689, %fd27690;
	mul.f64 	%fd27692, %fd4013, %fd26848;
	sub.f64 	%fd27693, %fd27691, %fd27692;
	div.rn.f64 	%fd27694, %fd27693, %fd3364;
	st.local.f64 	[%rd6+1792], %fd27694;
	ld.local.v2.f64 	{%fd4014, %fd4015}, [%rd5+3376];
	mul.f64 	%fd27695, %fd4014, %fd27591;
	sub.f64 	%fd27696, %fd33213, %fd27695;
	mul.f64 	%fd27697, %fd4015, %fd27067;
	sub.f64 	%fd27698, %fd27696, %fd27697;
	ld.local.v2.f64 	{%fd4016, %fd4017}, [%rd5+3392];
	mul.f64 	%fd27699, %fd4016, %fd26860;
	sub.f64 	%fd27700, %fd27698, %fd27699;
	mul.f64 	%fd27701, %fd4017, %fd26848;
	sub.f64 	%fd27702, %fd27700, %fd27701;
	ld.local.v2.f64 	{%fd4018, %fd4019}, [%rd5+3360];
	div.rn.f64 	%fd27703, %fd27702, %fd4019;
	st.local.f64 	[%rd6+1784], %fd27703;
	ld.local.v2.f64 	{%fd4020, %fd4021}, [%rd5+3328];
	mul.f64 	%fd27704, %fd4021, %fd26965;
	sub.f64 	%fd27705, %fd33194, %fd27704;
	ld.local.v2.f64 	{%fd4022, %fd4023}, [%rd5+3344];
	mul.f64 	%fd27706, %fd4022, %fd26860;
	sub.f64 	%fd27707, %fd27705, %fd27706;
	mul.f64 	%fd27708, %fd4023, %fd26853;
	sub.f64 	%fd27709, %fd27707, %fd27708;
	mul.f64 	%fd27710, %fd4018, %fd26845;
	sub.f64 	%fd27711, %fd27709, %fd27710;
	div.rn.f64 	%fd27712, %fd27711, %fd4020;
	st.local.f64 	[%rd6+1776], %fd27712;
	ld.local.v2.f64 	{%fd4024, %fd4025}, [%rd5+3296];
	mul.f64 	%fd27713, %fd4025, %fd27284;
	sub.f64 	%fd27714, %fd33201, %fd27713;
	ld.local.v2.f64 	{%fd4026, %fd4027}, [%rd5+3312];
	mul.f64 	%fd27715, %fd4026, %fd27013;
	sub.f64 	%fd27716, %fd27714, %fd27715;
	mul.f64 	%fd27717, %fd4027, %fd26848;
	sub.f64 	%fd27718, %fd27716, %fd27717;
	div.rn.f64 	%fd27719, %fd27718, %fd4024;
	st.local.f64 	[%rd6+1768], %fd27719;
	ld.local.v2.f64 	{%fd4028, %fd4029}, [%rd5+3248];
	mul.f64 	%fd27720, %fd4028, %fd27269;
	sub.f64 	%fd27721, %fd33155, %fd27720;
	mul.f64 	%fd27722, %fd4029, %fd27067;
	sub.f64 	%fd27723, %fd27721, %fd27722;
	ld.local.v2.f64 	{%fd4030, %fd4031}, [%rd5+3264];
	mul.f64 	%fd27724, %fd4030, %fd27013;
	sub.f64 	%fd27725, %fd27723, %fd27724;
	mul.f64 	%fd27726, %fd4031, %fd26988;
	sub.f64 	%fd27727, %fd27725, %fd27726;
	ld.local.v2.f64 	{%fd4032, %fd4033}, [%rd5+3280];
	mul.f64 	%fd27728, %fd4032, %fd26944;
	sub.f64 	%fd27729, %fd27727, %fd27728;
	mul.f64 	%fd27730, %fd4033, %fd26853;
	sub.f64 	%fd27731, %fd27729, %fd27730;
	ld.local.v2.f64 	{%fd4034, %fd4035}, [%rd5+3232];
	div.rn.f64 	%fd27732, %fd27731, %fd4035;
	st.local.f64 	[%rd6+1760], %fd27732;
	ld.local.v2.f64 	{%fd4036, %fd4037}, [%rd5+3184];
	mul.f64 	%fd27733, %fd4036, %fd27625;
	sub.f64 	%fd27734, %fd33211, %fd27733;
	mul.f64 	%fd27735, %fd4037, %fd27299;
	sub.f64 	%fd27736, %fd27734, %fd27735;
	ld.local.v2.f64 	{%fd4038, %fd4039}, [%rd5+3200];
	mul.f64 	%fd27737, %fd4038, %fd27243;
	sub.f64 	%fd27738, %fd27736, %fd27737;
	mul.f64 	%fd27739, %fd4039, %fd26988;
	sub.f64 	%fd27740, %fd27738, %fd27739;
	ld.local.v2.f64 	{%fd4040, %fd4041}, [%rd5+3216];
	mul.f64 	%fd27741, %fd4040, %fd26944;
	sub.f64 	%fd27742, %fd27740, %fd27741;
	mul.f64 	%fd27743, %fd4041, %fd26869;
	sub.f64 	%fd27744, %fd27742, %fd27743;
	mul.f64 	%fd27745, %fd4034, %fd26845;
	sub.f64 	%fd27746, %fd27744, %fd27745;
	ld.local.v2.f64 	{%fd4042, %fd4043}, [%rd5+3168];
	div.rn.f64 	%fd27747, %fd27746, %fd4043;
	st.local.f64 	[%rd6+1752], %fd27747;
	ld.local.v2.f64 	{%fd4044, %fd4045}, [%rd5+3152];
	mul.f64 	%fd27748, %fd4044, %fd27415;
	sub.f64 	%fd27749, %fd33218, %fd27748;
	mul.f64 	%fd27750, %fd4045, %fd27013;
	sub.f64 	%fd27751, %fd27749, %fd27750;
	mul.f64 	%fd27752, %fd4042, %fd26848;
	sub.f64 	%fd27753, %fd27751, %fd27752;
	ld.local.v2.f64 	{%fd4046, %fd4047}, [%rd5+3136];
	div.rn.f64 	%fd27754, %fd27753, %fd4047;
	st.local.f64 	[%rd6+1744], %fd27754;
	ld.local.v2.f64 	{%fd4048, %fd4049}, [%rd5+3088];
	mul.f64 	%fd27755, %fd4049, %fd27406;
	sub.f64 	%fd27756, %fd33140, %fd27755;
	ld.local.v2.f64 	{%fd4050, %fd4051}, [%rd5+3104];
	mul.f64 	%fd27757, %fd4050, %fd27375;
	sub.f64 	%fd27758, %fd27756, %fd27757;
	mul.f64 	%fd27759, %fd4051, %fd27368;
	sub.f64 	%fd27760, %fd27758, %fd27759;
	ld.local.v2.f64 	{%fd4052, %fd4053}, [%rd5+3120];
	mul.f64 	%fd27761, %fd4052, %fd27327;
	sub.f64 	%fd27762, %fd27760, %fd27761;
	mul.f64 	%fd27763, %fd4053, %fd27067;
	sub.f64 	%fd27764, %fd27762, %fd27763;
	mul.f64 	%fd27765, %fd4046, %fd27013;
	sub.f64 	%fd27766, %fd27764, %fd27765;
	div.rn.f64 	%fd27767, %fd27766, %fd4048;
	st.local.f64 	[%rd6+1736], %fd27767;
	ld.local.v2.f64 	{%fd4054, %fd4055}, [%rd5+3056];
	mul.f64 	%fd27768, %fd4055, %fd27144;
	sub.f64 	%fd27769, %fd33202, %fd27768;
	ld.local.v2.f64 	{%fd4056, %fd4057}, [%rd5+3072];
	mul.f64 	%fd27770, %fd4056, %fd27013;
	sub.f64 	%fd27771, %fd27769, %fd27770;
	mul.f64 	%fd27772, %fd4057, %fd26860;
	sub.f64 	%fd27773, %fd27771, %fd27772;
	div.rn.f64 	%fd27774, %fd27773, %fd4054;
	st.local.f64 	[%rd6+1728], %fd27774;
	ld.local.v2.f64 	{%fd4058, %fd4059}, [%rd5+3024];
	mul.f64 	%fd27775, %fd4058, %fd27670;
	sub.f64 	%fd27776, %fd33141, %fd27775;
	mul.f64 	%fd27777, %fd4059, %fd27013;
	sub.f64 	%fd27778, %fd27776, %fd27777;
	ld.local.v2.f64 	{%fd4060, %fd4061}, [%rd5+3040];
	mul.f64 	%fd27779, %fd4060, %fd26880;
	sub.f64 	%fd27780, %fd27778, %fd27779;
	mul.f64 	%fd27781, %fd4061, %fd26860;
	sub.f64 	%fd27782, %fd27780, %fd27781;
	ld.local.v2.f64 	{%fd4062, %fd4063}, [%rd5+3008];
	div.rn.f64 	%fd27783, %fd27782, %fd4063;
	st.local.f64 	[%rd6+1720], %fd27783;
	ld.local.v2.f64 	{%fd4064, %fd4065}, [%rd5+2992];
	mul.f64 	%fd27784, %fd4065, %fd27165;
	sub.f64 	%fd27785, %fd33166, %fd27784;
	mul.f64 	%fd27786, %fd4062, %fd27013;
	sub.f64 	%fd27787, %fd27785, %fd27786;
	div.rn.f64 	%fd27788, %fd27787, %fd4064;
	st.local.f64 	[%rd6+1712], %fd27788;
	ld.local.v2.f64 	{%fd4066, %fd4067}, [%rd5+2944];
	mul.f64 	%fd27789, %fd4067, %fd27228;
	sub.f64 	%fd27790, %fd33150, %fd27789;
	ld.local.v2.f64 	{%fd4068, %fd4069}, [%rd5+2960];
	mul.f64 	%fd27791, %fd4068, %fd27144;
	sub.f64 	%fd27792, %fd27790, %fd27791;
	mul.f64 	%fd27793, %fd4069, %fd27040;
	sub.f64 	%fd27794, %fd27792, %fd27793;
	ld.local.v2.f64 	{%fd4070, %fd4071}, [%rd5+2976];
	mul.f64 	%fd27795, %fd4070, %fd27013;
	sub.f64 	%fd27796, %fd27794, %fd27795;
	mul.f64 	%fd27797, %fd4071, %fd26848;
	sub.f64 	%fd27798, %fd27796, %fd27797;
	div.rn.f64 	%fd27799, %fd27798, %fd4066;
	st.local.f64 	[%rd6+1704], %fd27799;
	ld.local.v2.f64 	{%fd4072, %fd4073}, [%rd5+2912];
	mul.f64 	%fd27800, %fd4073, %fd27013;
	sub.f64 	%fd27801, %fd33142, %fd27800;
	ld.local.v2.f64 	{%fd4074, %fd4075}, [%rd5+2928];
	mul.f64 	%fd27802, %fd4074, %fd26860;
	sub.f64 	%fd27803, %fd27801, %fd27802;
	mul.f64 	%fd27804, %fd4075, %fd26848;
	sub.f64 	%fd27805, %fd27803, %fd27804;
	div.rn.f64 	%fd27806, %fd27805, %fd4072;
	st.local.f64 	[%rd6+1696], %fd27806;
	ld.local.v2.f64 	{%fd4076, %fd4077}, [%rd5+2880];
	mul.f64 	%fd27807, %fd4077, %fd27571;
	sub.f64 	%fd27808, %fd33205, %fd27807;
	ld.local.v2.f64 	{%fd4078, %fd4079}, [%rd5+2896];
	mul.f64 	%fd27809, %fd4078, %fd27013;
	sub.f64 	%fd27810, %fd27808, %fd27809;
	mul.f64 	%fd27811, %fd4079, %fd26848;
	sub.f64 	%fd27812, %fd27810, %fd27811;
	div.rn.f64 	%fd27813, %fd27812, %fd4076;
	st.local.f64 	[%rd6+1688], %fd27813;
	ld.local.v2.f64 	{%fd4080, %fd4081}, [%rd5+2848];
	mul.f64 	%fd27814, %fd4081, %fd27228;
	sub.f64 	%fd27815, %fd33177, %fd27814;
	ld.local.v2.f64 	{%fd4082, %fd4083}, [%rd5+2864];
	mul.f64 	%fd27816, %fd4082, %fd27013;
	sub.f64 	%fd27817, %fd27815, %fd27816;
	mul.f64 	%fd27818, %fd4083, %fd26848;
	sub.f64 	%fd27819, %fd27817, %fd27818;
	div.rn.f64 	%fd27820, %fd27819, %fd4080;
	st.local.f64 	[%rd6+1680], %fd27820;
	ld.local.v2.f64 	{%fd4084, %fd4085}, [%rd5+2816];
	mul.f64 	%fd27821, %fd4085, %fd27703;
	sub.f64 	%fd27822, %fd25218, %fd27821;
	ld.local.v2.f64 	{%fd4086, %fd4087}, [%rd5+2832];
	mul.f64 	%fd27823, %fd4086, %fd27670;
	sub.f64 	%fd27824, %fd27822, %fd27823;
	mul.f64 	%fd27825, %fd4087, %fd27013;
	sub.f64 	%fd27826, %fd27824, %fd27825;
	div.rn.f64 	%fd27827, %fd27826, %fd4084;
	st.local.f64 	[%rd6+1672], %fd27827;
	ld.local.v2.f64 	{%fd4088, %fd4089}, [%rd5+2784];
	mul.f64 	%fd27828, %fd4088, %fd27580;
	sub.f64 	%fd27829, %fd33215, %fd27828;
	mul.f64 	%fd27830, %fd4089, %fd27013;
	sub.f64 	%fd27831, %fd27829, %fd27830;
	mul.f64 	%fd27832, %fd3363, %fd26848;
	sub.f64 	%fd27833, %fd27831, %fd27832;
	ld.local.v2.f64 	{%fd4090, %fd4091}, [%rd5+2768];
	div.rn.f64 	%fd27834, %fd27833, %fd4091;
	st.local.f64 	[%rd6+1664], %fd27834;
	ld.local.v2.f64 	{%fd4092, %fd4093}, [%rd5+2752];
	mul.f64 	%fd27835, %fd4092, %fd27474;
	sub.f64 	%fd27836, %fd33197, %fd27835;
	mul.f64 	%fd27837, %fd4093, %fd27013;
	sub.f64 	%fd27838, %fd27836, %fd27837;
	mul.f64 	%fd27839, %fd4090, %fd26848;
	sub.f64 	%fd27840, %fd27838, %fd27839;
	ld.local.v2.f64 	{%fd4094, %fd4095}, [%rd5+2736];
	div.rn.f64 	%fd27841, %fd27840, %fd4095;
	st.local.f64 	[%rd6+1656], %fd27841;
	ld.local.v2.f64 	{%fd4096, %fd4097}, [%rd5+2720];
	mul.f64 	%fd27842, %fd4096, %fd27258;
	sub.f64 	%fd27843, %fd33189, %fd27842;
	mul.f64 	%fd27844, %fd4097, %fd27013;
	sub.f64 	%fd27845, %fd27843, %fd27844;
	mul.f64 	%fd27846, %fd4094, %fd26848;
	sub.f64 	%fd27847, %fd27845, %fd27846;
	ld.local.v2.f64 	{%fd4098, %fd4099}, [%rd5+2704];
	div.rn.f64 	%fd27848, %fd27847, %fd4099;
	st.local.f64 	[%rd6+1648], %fd27848;
	ld.local.v2.f64 	{%fd4100, %fd4101}, [%rd5+2688];
	mul.f64 	%fd27849, %fd4100, %fd27340;
	sub.f64 	%fd27850, %fd33185, %fd27849;
	mul.f64 	%fd27851, %fd4101, %fd27013;
	sub.f64 	%fd27852, %fd27850, %fd27851;
	mul.f64 	%fd27853, %fd4098, %fd26848;
	sub.f64 	%fd27854, %fd27852, %fd27853;
	ld.local.v2.f64 	{%fd4102, %fd4103}, [%rd5+2672];
	div.rn.f64 	%fd27855, %fd27854, %fd4103;
	st.local.f64 	[%rd6+1640], %fd27855;
	ld.local.v2.f64 	{%fd4104, %fd4105}, [%rd5+2656];
	mul.f64 	%fd27856, %fd4104, %fd27269;
	sub.f64 	%fd27857, %fd33151, %fd27856;
	mul.f64 	%fd27858, %fd4105, %fd27013;
	sub.f64 	%fd27859, %fd27857, %fd27858;
	mul.f64 	%fd27860, %fd4102, %fd26893;
	sub.f64 	%fd27861, %fd27859, %fd27860;
	ld.local.v2.f64 	{%fd4106, %fd4107}, [%rd5+2640];
	div.rn.f64 	%fd27862, %fd27861, %fd4107;
	st.local.f64 	[%rd6+1632], %fd27862;
	ld.local.v2.f64 	{%fd4108, %fd4109}, [%rd5+2624];
	mul.f64 	%fd27863, %fd4108, %fd27284;
	sub.f64 	%fd27864, %fd33190, %fd27863;
	mul.f64 	%fd27865, %fd4109, %fd27013;
	sub.f64 	%fd27866, %fd27864, %fd27865;
	mul.f64 	%fd27867, %fd4106, %fd26860;
	sub.f64 	%fd27868, %fd27866, %fd27867;
	ld.local.v2.f64 	{%fd4110, %fd4111}, [%rd5+2608];
	div.rn.f64 	%fd27869, %fd27868, %fd4111;
	st.local.f64 	[%rd6+1624], %fd27869;
	ld.local.v2.f64 	{%fd4112, %fd4113}, [%rd5+2592];
	mul.f64 	%fd27870, %fd4112, %fd27144;
	sub.f64 	%fd27871, %fd33161, %fd27870;
	mul.f64 	%fd27872, %fd4113, %fd27013;
	sub.f64 	%fd27873, %fd27871, %fd27872;
	mul.f64 	%fd27874, %fd4110, %fd26848;
	sub.f64 	%fd27875, %fd27873, %fd27874;
	ld.local.v2.f64 	{%fd4114, %fd4115}, [%rd5+2576];
	div.rn.f64 	%fd27876, %fd27875, %fd4115;
	st.local.f64 	[%rd6+1616], %fd27876;
	ld.local.v2.f64 	{%fd4116, %fd4117}, [%rd5+2560];
	mul.f64 	%fd27877, %fd4116, %fd27580;
	sub.f64 	%fd27878, %fd33216, %fd27877;
	mul.f64 	%fd27879, %fd4117, %fd27013;
	sub.f64 	%fd27880, %fd27878, %fd27879;
	mul.f64 	%fd27881, %fd4114, %fd26880;
	sub.f64 	%fd27882, %fd27880, %fd27881;
	ld.local.v2.f64 	{%fd4118, %fd4119}, [%rd5+2544];
	div.rn.f64 	%fd27883, %fd27882, %fd4119;
	st.local.f64 	[%rd6+1608], %fd27883;
	ld.local.v2.f64 	{%fd4120, %fd4121}, [%rd5+2528];
	mul.f64 	%fd27884, %fd4120, %fd27827;
	sub.f64 	%fd27885, %fd33220, %fd27884;
	mul.f64 	%fd27886, %fd4121, %fd27670;
	sub.f64 	%fd27887, %fd27885, %fd27886;
	mul.f64 	%fd27888, %fd4118, %fd27013;
	sub.f64 	%fd27889, %fd27887, %fd27888;
	ld.local.v2.f64 	{%fd4122, %fd4123}, [%rd5+2512];
	div.rn.f64 	%fd27890, %fd27889, %fd4123;
	st.local.f64 	[%rd6+1600], %fd27890;
	ld.local.v2.f64 	{%fd4124, %fd4125}, [%rd5+2480];
	mul.f64 	%fd27891, %fd4125, %fd27591;
	sub.f64 	%fd27892, %fd25215, %fd27891;
	ld.local.v2.f64 	{%fd4126, %fd4127}, [%rd5+2496];
	mul.f64 	%fd27893, %fd4126, %fd27165;
	sub.f64 	%fd27894, %fd27892, %fd27893;
	mul.f64 	%fd27895, %fd4127, %fd26880;
	sub.f64 	%fd27896, %fd27894, %fd27895;
	mul.f64 	%fd27897, %fd4122, %fd26860;
	sub.f64 	%fd27898, %fd27896, %fd27897;
	div.rn.f64 	%fd27899, %fd27898, %fd4124;
	st.local.f64 	[%rd6+1592], %fd27899;
	ld.local.v2.f64 	{%fd4128, %fd4129}, [%rd5+2448];
	mul.f64 	%fd27900, %fd4129, %fd26880;
	sub.f64 	%fd27901, %fd33222, %fd27900;
	mul.f64 	%fd27902, %fd3362, %fd26860;
	sub.f64 	%fd27903, %fd27901, %fd27902;
	div.rn.f64 	%fd27904, %fd27903, %fd4128;
	st.local.f64 	[%rd6+1584], %fd27904;
	ld.local.v2.f64 	{%fd4130, %fd4131}, [%rd5+2432];
	mul.f64 	%fd27905, %fd4130, %fd27602;
	sub.f64 	%fd27906, %fd33203, %fd27905;
	mul.f64 	%fd27907, %fd4131, %fd27013;
	sub.f64 	%fd27908, %fd27906, %fd27907;
	ld.local.v2.f64 	{%fd4132, %fd4133}, [%rd5+2416];
	div.rn.f64 	%fd27909, %fd27908, %fd4133;
	st.local.f64 	[%rd6+1576], %fd27909;
	ld.local.v2.f64 	{%fd4134, %fd4135}, [%rd5+2400];
	mul.f64 	%fd27910, %fd4135, %fd27165;
	sub.f64 	%fd27911, %fd33167, %fd27910;
	mul.f64 	%fd27912, %fd4132, %fd27013;
	sub.f64 	%fd27913, %fd27911, %fd27912;
	div.rn.f64 	%fd27914, %fd27913, %fd4134;
	st.local.f64 	[%rd6+1568], %fd27914;
	ld.local.v2.f64 	{%fd4136, %fd4137}, [%rd5+2368];
	mul.f64 	%fd27915, %fd4137, %fd27862;
	sub.f64 	%fd27916, %fd33143, %fd27915;
	ld.local.v2.f64 	{%fd4138, %fd4139}, [%rd5+2384];
	mul.f64 	%fd27917, %fd4138, %fd27732;
	sub.f64 	%fd27918, %fd27916, %fd27917;
	mul.f64 	%fd27919, %fd4139, %fd27013;
	sub.f64 	%fd27920, %fd27918, %fd27919;
	div.rn.f64 	%fd27921, %fd27920, %fd4136;
	st.local.f64 	[%rd6+1560], %fd27921;
	ld.local.v2.f64 	{%fd4140, %fd4141}, [%rd5+2352];
	mul.f64 	%fd27922, %fd4141, %fd27013;
	sub.f64 	%fd27923, %fd33144, %fd27922;
	div.rn.f64 	%fd27924, %fd27923, %fd4140;
	st.local.f64 	[%rd6+1552], %fd27924;
	ld.local.v2.f64 	{%fd4142, %fd4143}, [%rd5+2336];
	mul.f64 	%fd27925, %fd4143, %fd27013;
	sub.f64 	%fd27926, %fd33145, %fd27925;
	div.rn.f64 	%fd27927, %fd27926, %fd4142;
	st.local.f64 	[%rd6+1544], %fd27927;
	ld.local.v2.f64 	{%fd4144, %fd4145}, [%rd5+2320];
	mul.f64 	%fd27928, %fd4145, %fd27013;
	sub.f64 	%fd27929, %fd33152, %fd27928;
	div.rn.f64 	%fd27930, %fd27929, %fd4144;
	st.local.f64 	[%rd6+1536], %fd27930;
	ld.local.v2.f64 	{%fd4146, %fd4147}, [%rd5+2304];
	mul.f64 	%fd27931, %fd4147, %fd27013;
	sub.f64 	%fd27932, %fd33146, %fd27931;
	div.rn.f64 	%fd27933, %fd27932, %fd4146;
	st.local.f64 	[%rd6+1528], %fd27933;
	ld.local.v2.f64 	{%fd4148, %fd4149}, [%rd5+2288];
	mul.f64 	%fd27934, %fd4148, %fd26893;
	sub.f64 	%fd27935, %fd33130, %fd27934;
	mul.f64 	%fd27936, %fd4149, %fd26869;
	sub.f64 	%fd27937, %fd27935, %fd27936;
	ld.local.v2.f64 	{%fd4150, %fd4151}, [%rd5+2272];
	div.rn.f64 	%fd27938, %fd27937, %fd4151;
	st.local.f64 	[%rd6+1520], %fd27938;
	ld.local.v2.f64 	{%fd4152, %fd4153}, [%rd5+2256];
	mul.f64 	%fd27939, %fd4153, %fd27712;
	sub.f64 	%fd27940, %fd33135, %fd27939;
	mul.f64 	%fd27941, %fd4150, %fd26845;
	sub.f64 	%fd27942, %fd27940, %fd27941;
	div.rn.f64 	%fd27943, %fd27942, %fd4152;
	st.local.f64 	[%rd6+1512], %fd27943;
	ld.local.v2.f64 	{%fd4154, %fd4155}, [%rd5+2240];
	mul.f64 	%fd27944, %fd4155, %fd27013;
	sub.f64 	%fd27945, %fd33207, %fd27944;
	div.rn.f64 	%fd27946, %fd27945, %fd4154;
	st.local.f64 	[%rd6+1504], %fd27946;
	ld.local.v2.f64 	{%fd4156, %fd4157}, [%rd5+2224];
	mul.f64 	%fd27947, %fd4157, %fd27013;
	sub.f64 	%fd27948, %fd33178, %fd27947;
	div.rn.f64 	%fd27949, %fd27948, %fd4156;
	st.local.f64 	[%rd6+1496], %fd27949;
	ld.local.v2.f64 	{%fd4158, %fd4159}, [%rd5+2208];
	mul.f64 	%fd27950, %fd4159, %fd27013;
	sub.f64 	%fd27951, %fd33209, %fd27950;
	div.rn.f64 	%fd27952, %fd27951, %fd4158;
	st.local.f64 	[%rd6+1488], %fd27952;
	ld.local.v2.f64 	{%fd4160, %fd4161}, [%rd5+2176];
	mul.f64 	%fd27953, %fd4161, %fd27732;
	sub.f64 	%fd27954, %fd33123, %fd27953;
	ld.local.v2.f64 	{%fd4162, %fd4163}, [%rd5+2192];
	mul.f64 	%fd27955, %fd4162, %fd27067;
	sub.f64 	%fd27956, %fd27954, %fd27955;
	mul.f64 	%fd27957, %fd4163, %fd26848;
	sub.f64 	%fd27958, %fd27956, %fd27957;
	div.rn.f64 	%fd27959, %fd27958, %fd4160;
	st.local.f64 	[%rd6+1480], %fd27959;
	ld.local.v2.f64 	{%fd4164, %fd4165}, [%rd5+2160];
	mul.f64 	%fd27960, %fd4165, %fd27013;
	sub.f64 	%fd27961, %fd33147, %fd27960;
	div.rn.f64 	%fd27962, %fd27961, %fd4164;
	st.local.f64 	[%rd6+1472], %fd27962;
	ld.local.v2.f64 	{%fd4166, %fd4167}, [%rd5+2144];
	mul.f64 	%fd27963, %fd4167, %fd27013;
	sub.f64 	%fd27964, %fd33148, %fd27963;
	div.rn.f64 	%fd27965, %fd27964, %fd4166;
	st.local.f64 	[%rd6+1464], %fd27965;
	ld.local.v2.f64 	{%fd4168, %fd4169}, [%rd5+2128];
	mul.f64 	%fd27966, %fd4169, %fd27165;
	sub.f64 	%fd27967, %fd33168, %fd27966;
	div.rn.f64 	%fd27968, %fd27967, %fd4168;
	st.local.f64 	[%rd6+1456], %fd27968;
	ld.local.v2.f64 	{%fd4170, %fd4171}, [%rd5+2112];
	mul.f64 	%fd27969, %fd4171, %fd27165;
	sub.f64 	%fd27970, %fd33169, %fd27969;
	div.rn.f64 	%fd27971, %fd27970, %fd4170;
	st.local.f64 	[%rd6+1448], %fd27971;
	ld.local.v2.f64 	{%fd4172, %fd4173}, [%rd5+2096];
	mul.f64 	%fd27972, %fd4173, %fd27165;
	sub.f64 	%fd27973, %fd33170, %fd27972;
	div.rn.f64 	%fd27974, %fd27973, %fd4172;
	st.local.f64 	[%rd6+1440], %fd27974;
	ld.local.v2.f64 	{%fd4174, %fd4175}, [%rd5+2080];
	mul.f64 	%fd27975, %fd4175, %fd27013;
	sub.f64 	%fd27976, %fd33192, %fd27975;
	div.rn.f64 	%fd27977, %fd27976, %fd4174;
	st.local.f64 	[%rd6+1432], %fd27977;
	ld.local.v2.f64 	{%fd4176, %fd4177}, [%rd5+2064];
	mul.f64 	%fd27978, %fd4177, %fd26869;
	sub.f64 	%fd27979, %fd33136, %fd27978;
	div.rn.f64 	%fd27980, %fd27979, %fd4176;
	st.local.f64 	[%rd6+1424], %fd27980;
	ld.local.v2.f64 	{%fd4178, %fd4179}, [%rd5+2048];
	mul.f64 	%fd27981, %fd4178, %fd27841;
	sub.f64 	%fd27982, %fd33162, %fd27981;
	mul.f64 	%fd27983, %fd4179, %fd27013;
	sub.f64 	%fd27984, %fd27982, %fd27983;
	ld.local.v2.f64 	{%fd4180, %fd4181}, [%rd5+2032];
	div.rn.f64 	%fd27985, %fd27984, %fd4181;
	st.local.f64 	[%rd6+1416], %fd27985;
	ld.local.v2.f64 	{%fd4182, %fd4183}, [%rd5+2016];
	mul.f64 	%fd27986, %fd4182, %fd27933;
	sub.f64 	%fd27987, %fd33121, %fd27986;
	mul.f64 	%fd27988, %fd4183, %fd27927;
	sub.f64 	%fd27989, %fd27987, %fd27988;
	mul.f64 	%fd27990, %fd4180, %fd27924;
	sub.f64 	%fd27991, %fd27989, %fd27990;
	ld.local.v2.f64 	{%fd4184, %fd4185}, [%rd5+2000];
	div.rn.f64 	%fd27992, %fd27991, %fd4185;
	st.local.f64 	[%rd6+1408], %fd27992;
	ld.local.v2.f64 	{%fd4186, %fd4187}, [%rd5+1952];
	mul.f64 	%fd27993, %fd4187, %fd27965;
	sub.f64 	%fd27994, %fd33120, %fd27993;
	ld.local.v2.f64 	{%fd4188, %fd4189}, [%rd5+1968];
	mul.f64 	%fd27995, %fd4188, %fd27962;
	sub.f64 	%fd27996, %fd27994, %fd27995;
	mul.f64 	%fd27997, %fd4189, %fd27933;
	sub.f64 	%fd27998, %fd27996, %fd27997;
	ld.local.v2.f64 	{%fd4190, %fd4191}, [%rd5+1984];
	mul.f64 	%fd27999, %fd4190, %fd27927;
	sub.f64 	%fd28000, %fd27998, %fd27999;
	mul.f64 	%fd28001, %fd4191, %fd27924;
	sub.f64 	%fd28002, %fd28000, %fd28001;
	mul.f64 	%fd28003, %fd4184, %fd27013;
	sub.f64 	%fd28004, %fd28002, %fd28003;
	div.rn.f64 	%fd28005, %fd28004, %fd4186;
	st.local.f64 	[%rd6+1400], %fd28005;
	ld.local.v2.f64 	{%fd4192, %fd4193}, [%rd5+1872];
	mul.f64 	%fd28006, %fd4192, %fd27580;
	sub.f64 	%fd28007, %fd33119, %fd28006;
	mul.f64 	%fd28008, %fd4193, %fd27571;
	sub.f64 	%fd28009, %fd28007, %fd28008;
	ld.local.v2.f64 	{%fd4194, %fd4195}, [%rd5+1888];
	mul.f64 	%fd28010, %fd4194, %fd27474;
	sub.f64 	%fd28011, %fd28009, %fd28010;
	mul.f64 	%fd28012, %fd4195, %fd27415;
	sub.f64 	%fd28013, %fd28011, %fd28012;
	ld.local.v2.f64 	{%fd4196, %fd4197}, [%rd5+1904];
	mul.f64 	%fd28014, %fd4196, %fd27340;
	sub.f64 	%fd28015, %fd28013, %fd28014;
	mul.f64 	%fd28016, %fd4197, %fd27284;
	sub.f64 	%fd28017, %fd28015, %fd28016;
	ld.local.v2.f64 	{%fd4198, %fd4199}, [%rd5+1920];
	mul.f64 	%fd28018, %fd4198, %fd27258;
	sub.f64 	%fd28019, %fd28017, %fd28018;
	mul.f64 	%fd28020, %fd4199, %fd27228;
	sub.f64 	%fd28021, %fd28019, %fd28020;
	ld.local.v2.f64 	{%fd4200, %fd4201}, [%rd5+1936];
	mul.f64 	%fd28022, %fd4200, %fd27144;
	sub.f64 	%fd28023, %fd28021, %fd28022;
	mul.f64 	%fd28024, %fd4201, %fd26880;
	sub.f64 	%fd28025, %fd28023, %fd28024;
	ld.local.v2.f64 	{%fd4202, %fd4203}, [%rd5+1856];
	div.rn.f64 	%fd28026, %fd28025, %fd4203;
	st.local.f64 	[%rd6+1392], %fd28026;
	ld.local.v2.f64 	{%fd4204, %fd4205}, [%rd5+1648];
	mul.f64 	%fd28027, %fd4205, %fd27943;
	sub.f64 	%fd28028, %fd25212, %fd28027;
	ld.local.v2.f64 	{%fd4206, %fd4207}, [%rd5+1664];
	mul.f64 	%fd28029, %fd4206, %fd27938;
	sub.f64 	%fd28030, %fd28028, %fd28029;
	mul.f64 	%fd28031, %fd4207, %fd27904;
	sub.f64 	%fd28032, %fd28030, %fd28031;
	ld.local.v2.f64 	{%fd4208, %fd4209}, [%rd5+1680];
	mul.f64 	%fd28033, %fd4208, %fd27899;
	sub.f64 	%fd28034, %fd28032, %fd28033;
	mul.f64 	%fd28035, %fd4209, %fd27862;
	sub.f64 	%fd28036, %fd28034, %fd28035;
	ld.local.v2.f64 	{%fd4210, %fd4211}, [%rd5+1696];
	mul.f64 	%fd28037, %fd4210, %fd27806;
	sub.f64 	%fd28038, %fd28036, %fd28037;
	mul.f64 	%fd28039, %fd4211, %fd27783;
	sub.f64 	%fd28040, %fd28038, %fd28039;
	ld.local.v2.f64 	{%fd4212, %fd4213}, [%rd5+1712];
	mul.f64 	%fd28041, %fd4212, %fd27580;
	sub.f64 	%fd28042, %fd28040, %fd28041;
	mul.f64 	%fd28043, %fd4213, %fd27571;
	sub.f64 	%fd28044, %fd28042, %fd28043;
	ld.local.v2.f64 	{%fd4214, %fd4215}, [%rd5+1728];
	mul.f64 	%fd28045, %fd4214, %fd27474;
	sub.f64 	%fd28046, %fd28044, %fd28045;
	mul.f64 	%fd28047, %fd4215, %fd27461;
	sub.f64 	%fd28048, %fd28046, %fd28047;
	ld.local.v2.f64 	{%fd4216, %fd4217}, [%rd5+1744];
	mul.f64 	%fd28049, %fd4216, %fd27438;
	sub.f64 	%fd28050, %fd28048, %fd28049;
	mul.f64 	%fd28051, %fd4217, %fd27415;
	sub.f64 	%fd28052, %fd28050, %fd28051;
	ld.local.v2.f64 	{%fd4218, %fd4219}, [%rd5+1760];
	mul.f64 	%fd28053, %fd4218, %fd27340;
	sub.f64 	%fd28054, %fd28052, %fd28053;
	mul.f64 	%fd28055, %fd4219, %fd27284;
	sub.f64 	%fd28056, %fd28054, %fd28055;
	ld.local.v2.f64 	{%fd4220, %fd4221}, [%rd5+1776];
	mul.f64 	%fd28057, %fd4220, %fd27269;
	sub.f64 	%fd28058, %fd28056, %fd28057;
	mul.f64 	%fd28059, %fd4221, %fd27258;
	sub.f64 	%fd28060, %fd28058, %fd28059;
	ld.local.v2.f64 	{%fd4222, %fd4223}, [%rd5+1792];
	mul.f64 	%fd28061, %fd4222, %fd27228;
	sub.f64 	%fd28062, %fd28060, %fd28061;
	mul.f64 	%fd28063, %fd4223, %fd27144;
	sub.f64 	%fd28064, %fd28062, %fd28063;
	ld.local.v2.f64 	{%fd4224, %fd4225}, [%rd5+1808];
	mul.f64 	%fd28065, %fd4224, %fd27125;
	sub.f64 	%fd28066, %fd28064, %fd28065;
	mul.f64 	%fd28067, %fd4225, %fd27040;
	sub.f64 	%fd28068, %fd28066, %fd28067;
	ld.local.v2.f64 	{%fd4226, %fd4227}, [%rd5+1824];
	mul.f64 	%fd28069, %fd4226, %fd27013;
	sub.f64 	%fd28070, %fd28068, %fd28069;
	mul.f64 	%fd28071, %fd4227, %fd26988;
	sub.f64 	%fd28072, %fd28070, %fd28071;
	ld.local.v2.f64 	{%fd4228, %fd4229}, [%rd5+1840];
	mul.f64 	%fd28073, %fd4228, %fd26944;
	sub.f64 	%fd28074, %fd28072, %fd28073;
	mul.f64 	%fd28075, %fd4229, %fd26880;
	sub.f64 	%fd28076, %fd28074, %fd28075;
	mul.f64 	%fd28077, %fd4202, %fd26848;
	sub.f64 	%fd28078, %fd28076, %fd28077;
	div.rn.f64 	%fd28079, %fd28078, %fd4204;
	st.local.f64 	[%rd6+1384], %fd28079;
	ld.local.v2.f64 	{%fd4230, %fd4231}, [%rd5+1616];
	mul.f64 	%fd28080, %fd4231, %fd27040;
	sub.f64 	%fd28081, %fd33118, %fd28080;
	mul.f64 	%fd28082, %fd3361, %fd26880;
	sub.f64 	%fd28083, %fd28081, %fd28082;
	div.rn.f64 	%fd28084, %fd28083, %fd4230;
	st.local.f64 	[%rd6+1376], %fd28084;
	ld.local.v2.f64 	{%fd4232, %fd4233}, [%rd5+1552];
	mul.f64 	%fd28085, %fd4233, %fd27974;
	sub.f64 	%fd28086, %fd25209, %fd28085;
	ld.local.v2.f64 	{%fd4234, %fd4235}, [%rd5+1568];
	mul.f64 	%fd28087, %fd4234, %fd27971;
	sub.f64 	%fd28088, %fd28086, %fd28087;
	mul.f64 	%fd28089, %fd4235, %fd27968;
	sub.f64 	%fd28090, %fd28088, %fd28089;
	ld.local.v2.f64 	{%fd4236, %fd4237}, [%rd5+1584];
	mul.f64 	%fd28091, %fd4236, %fd27914;
	sub.f64 	%fd28092, %fd28090, %fd28091;
	mul.f64 	%fd28093, %fd4237, %fd27788;
	sub.f64 	%fd28094, %fd28092, %fd28093;
	ld.local.v2.f64 	{%fd4238, %fd4239}, [%rd5+1600];
	mul.f64 	%fd28095, %fd4238, %fd27165;
	sub.f64 	%fd28096, %fd28094, %fd28095;
	mul.f64 	%fd28097, %fd4239, %fd27013;
	sub.f64 	%fd28098, %fd28096, %fd28097;
	div.rn.f64 	%fd28099, %fd28098, %fd4232;
	st.local.f64 	[%rd6+1368], %fd28099;
	ld.local.v2.f64 	{%fd4240, %fd4241}, [%rd5+1520];
	mul.f64 	%fd28100, %fd4241, %fd27930;
	sub.f64 	%fd28101, %fd25205, %fd28100;
	mul.f64 	%fd28102, %fd25206, %fd27013;
	sub.f64 	%fd28103, %fd28101, %fd28102;
	div.rn.f64 	%fd28104, %fd28103, %fd4240;
	st.local.f64 	[%rd6+1360], %fd28104;
	ld.local.v2.f64 	{%fd4242, %fd4243}, [%rd5+1488];
	mul.f64 	%fd28105, %fd4242, %fd26880;
	sub.f64 	%fd28106, %fd33117, %fd28105;
	mul.f64 	%fd28107, %fd4243, %fd26848;
	sub.f64 	%fd28108, %fd28106, %fd28107;
	ld.local.v2.f64 	{%fd4244, %fd4245}, [%rd5+1472];
	div.rn.f64 	%fd28109, %fd28108, %fd4245;
	st.local.f64 	[%rd6+1352], %fd28109;
	ld.local.v2.f64 	{%fd28110, %fd28111}, [%rd5+1456];
	mul.f64 	%fd28112, %fd28111, %fd27067;
	sub.f64 	%fd28113, %fd33116, %fd28112;
	mul.f64 	%fd28114, %fd4244, %fd27013;
	sub.f64 	%fd28115, %fd28113, %fd28114;
	div.rn.f64 	%fd28116, %fd28115, %fd28110;
	st.local.f64 	[%rd6+1344], %fd28116;
	ld.local.v2.f64 	{%fd4246, %fd4247}, [%rd5+1360];
	mul.f64 	%fd28117, %fd4247, %fd27406;
	sub.f64 	%fd28118, %fd33115, %fd28117;
	ld.local.v2.f64 	{%fd4248, %fd4249}, [%rd5+1376];
	mul.f64 	%fd28119, %fd4248, %fd27375;
	sub.f64 	%fd28120, %fd28118, %fd28119;
	mul.f64 	%fd28121, %fd4249, %fd27368;
	sub.f64 	%fd28122, %fd28120, %fd28121;
	ld.local.v2.f64 	{%fd4250, %fd4251}, [%rd5+1392];
	mul.f64 	%fd28123, %fd4250, %fd27327;
	sub.f64 	%fd28124, %fd28122, %fd28123;
	mul.f64 	%fd28125, %fd4251, %fd27228;
	sub.f64 	%fd28126, %fd28124, %fd28125;
	ld.local.v2.f64 	{%fd28127, %fd28128}, [%rd5+1408];
	mul.f64 	%fd28129, %fd28127, %fd27184;
	sub.f64 	%fd28130, %fd28126, %fd28129;
	mul.f64 	%fd28131, %fd28128, %fd27144;
	sub.f64 	%fd28132, %fd28130, %fd28131;
	ld.local.v2.f64 	{%fd4252, %fd4253}, [%rd5+1424];
	mul.f64 	%fd28133, %fd4252, %fd27067;
	sub.f64 	%fd28134, %fd28132, %fd28133;
	mul.f64 	%fd28135, %fd4253, %fd27040;
	sub.f64 	%fd28136, %fd28134, %fd28135;
	ld.local.v2.f64 	{%fd4254, %fd4255}, [%rd5+1440];
	mul.f64 	%fd28137, %fd4254, %fd26925;
	sub.f64 	%fd28138, %fd28136, %fd28137;
	mul.f64 	%fd28139, %fd4255, %fd26853;
	sub.f64 	%fd28140, %fd28138, %fd28139;
	div.rn.f64 	%fd28141, %fd28140, %fd4246;
	st.local.f64 	[%rd6+1336], %fd28141;
	ld.local.v2.f64 	{%fd4256, %fd4257}, [%rd5+1312];
	mul.f64 	%fd28142, %fd4256, %fd27899;
	sub.f64 	%fd28143, %fd33114, %fd28142;
	mul.f64 	%fd28144, %fd4257, %fd27485;
	sub.f64 	%fd28145, %fd28143, %fd28144;
	ld.local.v2.f64 	{%fd28146, %fd28147}, [%rd5+1328];
	mul.f64 	%fd28148, %fd28146, %fd27165;
	sub.f64 	%fd28149, %fd28145, %fd28148;
	mul.f64 	%fd28150, %fd28147, %fd27067;
	sub.f64 	%fd28151, %fd28149, %fd28150;
	ld.local.v2.f64 	{%fd4258, %fd4259}, [%rd5+1344];
	mul.f64 	%fd28152, %fd4258, %fd26965;
	sub.f64 	%fd28153, %fd28151, %fd28152;
	mul.f64 	%fd28154, %fd4259, %fd26908;
	sub.f64 	%fd28155, %fd28153, %fd28154;
	ld.local.v2.f64 	{%fd4260, %fd4261}, [%rd5+1296];
	div.rn.f64 	%fd28156, %fd28155, %fd4261;
	st.local.f64 	[%rd6+1328], %fd28156;
	ld.local.v2.f64 	{%fd4262, %fd4263}, [%rd5+1184];
	mul.f64 	%fd28157, %fd4263, %fd27712;
	sub.f64 	%fd28158, %fd33113, %fd28157;
	ld.local.v2.f64 	{%fd28159, %fd28160}, [%rd5+1200];
	mul.f64 	%fd28161, %fd28159, %fd27703;
	sub.f64 	%fd28162, %fd28158, %fd28161;
	mul.f64 	%fd28163, %fd28160, %fd27670;
	sub.f64 	%fd28164, %fd28162, %fd28163;
	ld.local.v2.f64 	{%fd4264, %fd4265}, [%rd5+1216];
	mul.f64 	%fd28165, %fd4264, %fd27591;
	sub.f64 	%fd28166, %fd28164, %fd28165;
	mul.f64 	%fd28167, %fd4265, %fd27386;
	sub.f64 	%fd28168, %fd28166, %fd28167;
	ld.local.v2.f64 	{%fd4266, %fd4267}, [%rd5+1232];
	mul.f64 	%fd28169, %fd4266, %fd27243;
	sub.f64 	%fd28170, %fd28168, %fd28169;
	mul.f64 	%fd28171, %fd4267, %fd27098;
	sub.f64 	%fd28172, %fd28170, %fd28171;
	ld.local.v2.f64 	{%fd4268, %fd4269}, [%rd5+1248];
	mul.f64 	%fd28173, %fd4268, %fd27067;
	sub.f64 	%fd28174, %fd28172, %fd28173;
	mul.f64 	%fd28175, %fd4269, %fd26965;
	sub.f64 	%fd28176, %fd28174, %fd28175;
	ld.local.v2.f64 	{%fd28177, %fd28178}, [%rd5+1264];
	mul.f64 	%fd28179, %fd28177, %fd26908;
	sub.f64 	%fd28180, %fd28176, %fd28179;
	mul.f64 	%fd28181, %fd28178, %fd26860;
	sub.f64 	%fd28182, %fd28180, %fd28181;
	ld.local.v2.f64 	{%fd4270, %fd4271}, [%rd5+1280];
	mul.f64 	%fd28183, %fd4270, %fd26853;
	sub.f64 	%fd28184, %fd28182, %fd28183;
	mul.f64 	%fd28185, %fd4271, %fd26848;
	sub.f64 	%fd28186, %fd28184, %fd28185;
	mul.f64 	%fd28187, %fd4260, %fd26845;
	sub.f64 	%fd28188, %fd28186, %fd28187;
	div.rn.f64 	%fd28189, %fd28188, %fd4262;
	st.local.f64 	[%rd6+1320], %fd28189;
	ld.local.v2.f64 	{%fd4272, %fd4273}, [%rd5+1120];
	mul.f64 	%fd28190, %fd4273, %fd27500;
	sub.f64 	%fd28191, %fd33112, %fd28190;
	ld.local.v2.f64 	{%fd4274, %fd4275}, [%rd5+1136];
	mul.f64 	%fd28192, %fd4274, %fd27165;
	sub.f64 	%fd28193, %fd28191, %fd28192;
	mul.f64 	%fd28194, %fd4275, %fd27125;
	sub.f64 	%fd28195, %fd28193, %fd28194;
	ld.local.v2.f64 	{%fd28196, %fd28197}, [%rd5+1152];
	mul.f64 	%fd28198, %fd28196, %fd27067;
	sub.f64 	%fd28199, %fd28195, %fd28198;
	mul.f64 	%fd28200, %fd28197, %fd27013;
	sub.f64 	%fd28201, %fd28199, %fd28200;
	ld.local.v2.f64 	{%fd4276, %fd4277}, [%rd5+1168];
	mul.f64 	%fd28202, %fd4276, %fd26908;
	sub.f64 	%fd28203, %fd28201, %fd28202;
	mul.f64 	%fd28204, %fd4277, %fd26848;
	sub.f64 	%fd28205, %fd28203, %fd28204;
	div.rn.f64 	%fd28206, %fd28205, %fd4272;
	st.local.f64 	[%rd6+1312], %fd28206;
	ld.local.v2.f64 	{%fd4278, %fd4279}, [%rd5+992];
	mul.f64 	%fd28207, %fd4278, %fd27980;
	sub.f64 	%fd28208, %fd33111, %fd28207;
	mul.f64 	%fd28209, %fd4279, %fd27914;
	sub.f64 	%fd28210, %fd28208, %fd28209;
	ld.local.v2.f64 	{%fd4280, %fd4281}, [%rd5+1008];
	mul.f64 	%fd28211, %fd4280, %fd27788;
	sub.f64 	%fd28212, %fd28210, %fd28211;
	mul.f64 	%fd28213, %fd4281, %fd27712;
	sub.f64 	%fd28214, %fd28212, %fd28213;
	ld.local.v2.f64 	{%fd28215, %fd28216}, [%rd5+1024];
	mul.f64 	%fd28217, %fd28215, %fd27386;
	sub.f64 	%fd28218, %fd28214, %fd28217;
	mul.f64 	%fd28219, %fd28216, %fd27299;
	sub.f64 	%fd28220, %fd28218, %fd28219;
	ld.local.v2.f64 	{%fd4282, %fd4283}, [%rd5+1040];
	mul.f64 	%fd28221, %fd4282, %fd27243;
	sub.f64 	%fd28222, %fd28220, %fd28221;
	mul.f64 	%fd28223, %fd4283, %fd27209;
	sub.f64 	%fd28224, %fd28222, %fd28223;
	ld.local.v2.f64 	{%fd4284, %fd4285}, [%rd5+1056];
	mul.f64 	%fd28225, %fd4284, %fd27165;
	sub.f64 	%fd28226, %fd28224, %fd28225;
	mul.f64 	%fd28227, %fd4285, %fd27098;
	sub.f64 	%fd28228, %fd28226, %fd28227;
	ld.local.v2.f64 	{%fd4286, %fd4287}, [%rd5+1072];
	mul.f64 	%fd28229, %fd4286, %fd27040;
	sub.f64 	%fd28230, %fd28228, %fd28229;
	mul.f64 	%fd28231, %fd4287, %fd27013;
	sub.f64 	%fd28232, %fd28230, %fd28231;
	ld.local.v2.f64 	{%fd28233, %fd28234}, [%rd5+1088];
	mul.f64 	%fd28235, %fd28233, %fd26908;
	sub.f64 	%fd28236, %fd28232, %fd28235;
	mul.f64 	%fd28237, %fd28234, %fd26893;
	sub.f64 	%fd28238, %fd28236, %fd28237;
	ld.local.v2.f64 	{%fd4288, %fd4289}, [%rd5+1104];
	mul.f64 	%fd28239, %fd4288, %fd26869;
	sub.f64 	%fd28240, %fd28238, %fd28239;
	mul.f64 	%fd28241, %fd4289, %fd26845;
	sub.f64 	%fd28242, %fd28240, %fd28241;
	ld.local.v2.f64 	{%fd4290, %fd4291}, [%rd5+976];
	div.rn.f64 	%fd28243, %fd28242, %fd4291;
	st.local.f64 	[%rd6+1304], %fd28243;
	ld.local.v2.f64 	{%fd4292, %fd4293}, [%rd5+896];
	mul.f64 	%fd28244, %fd4293, %fd27386;
	sub.f64 	%fd28245, %fd33110, %fd28244;
	ld.local.v2.f64 	{%fd28246, %fd28247}, [%rd5+912];
	mul.f64 	%fd28248, %fd28246, %fd27299;
	sub.f64 	%fd28249, %fd28245, %fd28248;
	mul.f64 	%fd28250, %fd28247, %fd27243;
	sub.f64 	%fd28251, %fd28249, %fd28250;
	ld.local.v2.f64 	{%fd4294, %fd4295}, [%rd5+928];
	mul.f64 	%fd28252, %fd4294, %fd27209;
	sub.f64 	%fd28253, %fd28251, %fd28252;
	mul.f64 	%fd28254, %fd4295, %fd27098;
	sub.f64 	%fd28255, %fd28253, %fd28254;
	ld.local.v2.f64 	{%fd4296, %fd4297}, [%rd5+944];
	mul.f64 	%fd28256, %fd4296, %fd27040;
	sub.f64 	%fd28257, %fd28255, %fd28256;
	mul.f64 	%fd28258, %fd4297, %fd26908;
	sub.f64 	%fd28259, %fd28257, %fd28258;
	ld.local.v2.f64 	{%fd4298, %fd4299}, [%rd5+960];
	mul.f64 	%fd28260, %fd4298, %fd26893;
	sub.f64 	%fd28261, %fd28259, %fd28260;
	mul.f64 	%fd28262, %fd4299, %fd26869;
	sub.f64 	%fd28263, %fd28261, %fd28262;
	mul.f64 	%fd28264, %fd4290, %fd26845;
	sub.f64 	%fd28265, %fd28263, %fd28264;
	div.rn.f64 	%fd28266, %fd28265, %fd4292;
	st.local.f64 	[%rd6+1296], %fd28266;
	ld.local.v2.f64 	{%fd28267, %fd28268}, [%rd5+608];
	mul.f64 	%fd28269, %fd28267, %fd27980;
	sub.f64 	%fd28270, %fd33109, %fd28269;
	mul.f64 	%fd28271, %fd28268, %fd27914;
	sub.f64 	%fd28272, %fd28270, %fd28271;
	ld.local.v2.f64 	{%fd4300, %fd4301}, [%rd5+624];
	mul.f64 	%fd28273, %fd4300, %fd27899;
	sub.f64 	%fd28274, %fd28272, %fd28273;
	mul.f64 	%fd28275, %fd4301, %fd27788;
	sub.f64 	%fd28276, %fd28274, %fd28275;
	ld.local.v2.f64 	{%fd4302, %fd4303}, [%rd5+640];
	mul.f64 	%fd28277, %fd4302, %fd27712;
	sub.f64 	%fd28278, %fd28276, %fd28277;
	mul.f64 	%fd28279, %fd4303, %fd27703;
	sub.f64 	%fd28280, %fd28278, %fd28279;
	ld.local.v2.f64 	{%fd4304, %fd4305}, [%rd5+656];
	mul.f64 	%fd28281, %fd4304, %fd27670;
	sub.f64 	%fd28282, %fd28280, %fd28281;
	mul.f64 	%fd28283, %fd4305, %fd27591;
	sub.f64 	%fd28284, %fd28282, %fd28283;
	ld.local.v2.f64 	{%fd28285, %fd28286}, [%rd5+672];
	mul.f64 	%fd28287, %fd28285, %fd27500;
	sub.f64 	%fd28288, %fd28284, %fd28287;
	mul.f64 	%fd28289, %fd28286, %fd27485;
	sub.f64 	%fd28290, %fd28288, %fd28289;
	ld.local.v2.f64 	{%fd4306, %fd4307}, [%rd5+688];
	mul.f64 	%fd28291, %fd4306, %fd27406;
	sub.f64 	%fd28292, %fd28290, %fd28291;
	mul.f64 	%fd28293, %fd4307, %fd27386;
	sub.f64 	%fd28294, %fd28292, %fd28293;
	ld.local.v2.f64 	{%fd4308, %fd4309}, [%rd5+704];
	mul.f64 	%fd28295, %fd4308, %fd27375;
	sub.f64 	%fd28296, %fd28294, %fd28295;
	mul.f64 	%fd28297, %fd4309, %fd27368;
	sub.f64 	%fd28298, %fd28296, %fd28297;
	ld.local.v2.f64 	{%fd4310, %fd4311}, [%rd5+720];
	mul.f64 	%fd28299, %fd4310, %fd27327;
	sub.f64 	%fd28300, %fd28298, %fd28299;
	mul.f64 	%fd28301, %fd4311, %fd27299;
	sub.f64 	%fd28302, %fd28300, %fd28301;
	ld.local.v2.f64 	{%fd28303, %fd28304}, [%rd5+736];
	mul.f64 	%fd28305, %fd28303, %fd27243;
	sub.f64 	%fd28306, %fd28302, %fd28305;
	mul.f64 	%fd28307, %fd28304, %fd27228;
	sub.f64 	%fd28308, %fd28306, %fd28307;
	ld.local.v2.f64 	{%fd4312, %fd4313}, [%rd5+752];
	mul.f64 	%fd28309, %fd4312, %fd27209;
	sub.f64 	%fd28310, %fd28308, %fd28309;
	mul.f64 	%fd28311, %fd4313, %fd27184;
	sub.f64 	%fd28312, %fd28310, %fd28311;
	ld.local.v2.f64 	{%fd4314, %fd4315}, [%rd5+768];
	mul.f64 	%fd28313, %fd4314, %fd27165;
	sub.f64 	%fd28314, %fd28312, %fd28313;
	mul.f64 	%fd28315, %fd4315, %fd27144;
	sub.f64 	%fd28316, %fd28314, %fd28315;
	ld.local.v2.f64 	{%fd4316, %fd4317}, [%rd5+784];
	mul.f64 	%fd28317, %fd4316, %fd27125;
	sub.f64 	%fd28318, %fd28316, %fd28317;
	mul.f64 	%fd28319, %fd4317, %fd27098;
	sub.f64 	%fd28320, %fd28318, %fd28319;
	ld.local.v2.f64 	{%fd28321, %fd28322}, [%rd5+800];
	mul.f64 	%fd28323, %fd28321, %fd27067;
	sub.f64 	%fd28324, %fd28320, %fd28323;
	mul.f64 	%fd28325, %fd28322, %fd27040;
	sub.f64 	%fd28326, %fd28324, %fd28325;
	ld.local.v2.f64 	{%fd4318, %fd4319}, [%rd5+816];
	mul.f64 	%fd28327, %fd4318, %fd27013;
	sub.f64 	%fd28328, %fd28326, %fd28327;
	mul.f64 	%fd28329, %fd4319, %fd26965;
	sub.f64 	%fd28330, %fd28328, %fd28329;
	ld.local.v2.f64 	{%fd4320, %fd4321}, [%rd5+832];
	mul.f64 	%fd28331, %fd4320, %fd26925;
	sub.f64 	%fd28332, %fd28330, %fd28331;
	mul.f64 	%fd28333, %fd4321, %fd26908;
	sub.f64 	%fd28334, %fd28332, %fd28333;
	ld.local.v2.f64 	{%fd4322, %fd4323}, [%rd5+848];
	mul.f64 	%fd28335, %fd4322, %fd26893;
	sub.f64 	%fd28336, %fd28334, %fd28335;
	mul.f64 	%fd28337, %fd4323, %fd26869;
	sub.f64 	%fd28338, %fd28336, %fd28337;
	ld.local.v2.f64 	{%fd28339, %fd28340}, [%rd5+864];
	mul.f64 	%fd28341, %fd28339, %fd26860;
	sub.f64 	%fd28342, %fd28338, %fd28341;
	mul.f64 	%fd28343, %fd28340, %fd26853;
	sub.f64 	%fd28344, %fd28342, %fd28343;
	ld.local.v2.f64 	{%fd4324, %fd4325}, [%rd5+880];
	mul.f64 	%fd28345, %fd4324, %fd26848;
	sub.f64 	%fd28346, %fd28344, %fd28345;
	mul.f64 	%fd28347, %fd4325, %fd26845;
	sub.f64 	%fd28348, %fd28346, %fd28347;
	ld.local.v2.f64 	{%fd4326, %fd4327}, [%rd5+592];
	div.rn.f64 	%fd28349, %fd28348, %fd4327;
	st.local.f64 	[%rd6+1288], %fd28349;
	ld.local.v2.f64 	{%fd4328, %fd4329}, [%rd5+576];
	mul.f64 	%fd28350, %fd4329, %fd27165;
	sub.f64 	%fd28351, %fd33108, %fd28350;
	mul.f64 	%fd28352, %fd4326, %fd26965;
	sub.f64 	%fd28353, %fd28351, %fd28352;
	div.rn.f64 	%fd28354, %fd28353, %fd4328;
	st.local.f64 	[%rd6+1280], %fd28354;
	ld.local.v2.f64 	{%fd28355, %fd28356}, [%rd5+560];
	mul.f64 	%fd28357, %fd28355, %fd27067;
	sub.f64 	%fd28358, %fd33107, %fd28357;
	mul.f64 	%fd28359, %fd28356, %fd26848;
	sub.f64 	%fd28360, %fd28358, %fd28359;
	ld.local.v2.f64 	{%fd4330, %fd4331}, [%rd5+544];
	div.rn.f64 	%fd28361, %fd28360, %fd4331;
	st.local.f64 	[%rd6+1272], %fd28361;
	div.rn.f64 	%fd28362, %fd25199, %fd4330;
	st.local.f64 	[%rd6+1264], %fd28362;
	ld.local.v2.f64 	{%fd4332, %fd4333}, [%rd5+512];
	mul.f64 	%fd28363, %fd4333, %fd27165;
	sub.f64 	%fd28364, %fd33106, %fd28363;
	mul.f64 	%fd28365, %fd25196, %fd27013;
	sub.f64 	%fd28366, %fd28364, %fd28365;
	div.rn.f64 	%fd28367, %fd28366, %fd4332;
	st.local.f64 	[%rd6+1256], %fd28367;
	mul.f64 	%fd28368, %fd2897, %fd27165;
	sub.f64 	%fd28369, %fd33105, %fd28368;
	div.rn.f64 	%fd28370, %fd28369, %fd2896;
	st.local.f64 	[%rd6+1248], %fd28370;
	ld.local.v2.f64 	{%fd28371, %fd28372}, [%rd5+480];
	mul.f64 	%fd28373, %fd28372, %fd27165;
	sub.f64 	%fd28374, %fd33104, %fd28373;
	div.rn.f64 	%fd28375, %fd28374, %fd28371;
	st.local.f64 	[%rd6+1240], %fd28375;
	mul.f64 	%fd28376, %fd2899, %fd27165;
	sub.f64 	%fd28377, %fd33103, %fd28376;
	div.rn.f64 	%fd28378, %fd28377, %fd2898;
	st.local.f64 	[%rd6+1232], %fd28378;
	ld.local.v2.f64 	{%fd4334, %fd4335}, [%rd5+416];
	mul.f64 	%fd28379, %fd28378, %fd4335;
	sub.f64 	%fd28380, %fd25195, %fd28379;
	mul.f64 	%fd28381, %fd2900, %fd28375;
	sub.f64 	%fd28382, %fd28380, %fd28381;
	mul.f64 	%fd28383, %fd2901, %fd28370;
	sub.f64 	%fd28384, %fd28382, %fd28383;
	mul.f64 	%fd28385, %fd2902, %fd28367;
	sub.f64 	%fd28386, %fd28384, %fd28385;
	mul.f64 	%fd28387, %fd2903, %fd27165;
	sub.f64 	%fd28388, %fd28386, %fd28387;
	div.rn.f64 	%fd28389, %fd28388, %fd4334;
	st.local.f64 	[%rd6+1224], %fd28389;
	mul.f64 	%fd28390, %fd2905, %fd27712;
	sub.f64 	%fd28391, %fd33102, %fd28390;
	div.rn.f64 	%fd28392, %fd28391, %fd2904;
	st.local.f64 	[%rd6+1216], %fd28392;
	ld.local.v2.f64 	{%fd4336, %fd4337}, [%rd5+368];
	mul.f64 	%fd28393, %fd4337, %fd27712;
	sub.f64 	%fd28394, %fd33101, %fd28393;
	div.rn.f64 	%fd28395, %fd28394, %fd4336;
	st.local.f64 	[%rd6+1208], %fd28395;
	mul.f64 	%fd28396, %fd2906, %fd27921;
	sub.f64 	%fd28397, %fd33100, %fd28396;
	mul.f64 	%fd28398, %fd2907, %fd27013;
	sub.f64 	%fd28399, %fd28397, %fd28398;
	div.rn.f64 	%fd28400, %fd28399, %fd2909;
	st.local.f64 	[%rd6+1200], %fd28400;
	mul.f64 	%fd28401, %fd2911, %fd27959;
	sub.f64 	%fd28402, %fd33099, %fd28401;
	ld.local.v2.f64 	{%fd4338, %fd4339}, [%rd5+320];
	mul.f64 	%fd28403, %fd4338, %fd27862;
	sub.f64 	%fd28404, %fd28402, %fd28403;
	mul.f64 	%fd28405, %fd4339, %fd27013;
	sub.f64 	%fd28406, %fd28404, %fd28405;
	mul.f64 	%fd28407, %fd2908, %fd26848;
	sub.f64 	%fd28408, %fd28406, %fd28407;
	div.rn.f64 	%fd28409, %fd28408, %fd2910;
	st.local.f64 	[%rd6+1192], %fd28409;
	mul.f64 	%fd28410, %fd2912, %fd27971;
	sub.f64 	%fd28411, %fd33098, %fd28410;
	mul.f64 	%fd28412, %fd2913, %fd27968;
	sub.f64 	%fd28413, %fd28411, %fd28412;
	mul.f64 	%fd28414, %fd2914, %fd27933;
	sub.f64 	%fd28415, %fd28413, %fd28414;
	mul.f64 	%fd28416, %fd2915, %fd27927;
	sub.f64 	%fd28417, %fd28415, %fd28416;
	mul.f64 	%fd28418, %fd2916, %fd27924;
	sub.f64 	%fd28419, %fd28417, %fd28418;
	mul.f64 	%fd28420, %fd2917, %fd27788;
	sub.f64 	%fd28421, %fd28419, %fd28420;
	ld.local.v2.f64 	{%fd4340, %fd4341}, [%rd5+288];
	mul.f64 	%fd28422, %fd4340, %fd27165;
	sub.f64 	%fd28423, %fd28421, %fd28422;
	mul.f64 	%fd28424, %fd4341, %fd27013;
	sub.f64 	%fd28425, %fd28423, %fd28424;
	div.rn.f64 	%fd28426, %fd28425, %fd2919;
	st.local.f64 	[%rd6+1184], %fd28426;
	mul.f64 	%fd28427, %fd2920, %fd27971;
	sub.f64 	%fd28428, %fd25189, %fd28427;
	mul.f64 	%fd28429, %fd2921, %fd27968;
	sub.f64 	%fd28430, %fd28428, %fd28429;
	mul.f64 	%fd28431, %fd2918, %fd27165;
	sub.f64 	%fd28432, %fd28430, %fd28431;
	div.rn.f64 	%fd28433, %fd28432, %fd25187;
	st.local.f64 	[%rd6+1176], %fd28433;
	mul.f64 	%fd28434, %fd2922, %fd27974;
	sub.f64 	%fd28435, %fd25181, %fd28434;
	mul.f64 	%fd28436, %fd2923, %fd27971;
	sub.f64 	%fd28437, %fd28435, %fd28436;
	ld.local.v2.f64 	{%fd4342, %fd4343}, [%rd5+96];
	mul.f64 	%fd28438, %fd4342, %fd27968;
	sub.f64 	%fd28439, %fd28437, %fd28438;
	mul.f64 	%fd28440, %fd4343, %fd27965;
	sub.f64 	%fd28441, %fd28439, %fd28440;
	mul.f64 	%fd28442, %fd2924, %fd27962;
	sub.f64 	%fd28443, %fd28441, %fd28442;
	mul.f64 	%fd28444, %fd2925, %fd27933;
	sub.f64 	%fd28445, %fd28443, %fd28444;
	mul.f64 	%fd28446, %fd2926, %fd27930;
	sub.f64 	%fd28447, %fd28445, %fd28446;
	mul.f64 	%fd28448, %fd2927, %fd27927;
	sub.f64 	%fd28449, %fd28447, %fd28448;
	mul.f64 	%fd28450, %fd2928, %fd27924;
	sub.f64 	%fd28451, %fd28449, %fd28450;
	mul.f64 	%fd28452, %fd2929, %fd27914;
	sub.f64 	%fd28453, %fd28451, %fd28452;
	ld.local.v2.f64 	{%fd4344, %fd4345}, [%rd5+160];
	mul.f64 	%fd28454, %fd4344, %fd27788;
	sub.f64 	%fd28455, %fd28453, %fd28454;
	mul.f64 	%fd28456, %fd4345, %fd27165;
	sub.f64 	%fd28457, %fd28455, %fd28456;
	mul.f64 	%fd28458, %fd25182, %fd27013;
	sub.f64 	%fd28459, %fd28457, %fd28458;
	div.rn.f64 	%fd28460, %fd28459, %fd25179;
	st.local.f64 	[%rd6+1168], %fd28460;
	div.rn.f64 	%fd28461, %fd33230, %fd25174;
	st.local.f64 	[%rd6+1160], %fd28461;
	div.rn.f64 	%fd28462, %fd33231, %fd2931;
	st.local.f64 	[%rd6+1152], %fd28462;
	div.rn.f64 	%fd28463, %fd33228, %fd2930;
	st.local.f64 	[%rd6+1144], %fd28463;
	div.rn.f64 	%fd28464, %fd33153, %fd2933;
	st.local.f64 	[%rd6+1136], %fd28464;
	div.rn.f64 	%fd33386, %fd33234, %fd2932;
	st.local.f64 	[%rd6+1128], %fd33386;
	div.rn.f64 	%fd33390, %fd33235, %fd2936;
	st.local.f64 	[%rd6+1120], %fd33390;
	div.rn.f64 	%fd33392, %fd33224, %fd2935;
	st.local.f64 	[%rd6+1112], %fd33392;
	mov.f64 	%fd28465, 0d40104DD1CD6C0371;
	div.rn.f64 	%fd4349, %fd28465, %fd2105;
	mov.f64 	%fd28466, 0d40226A54F54E5EB9;
	div.rn.f64 	%fd4350, %fd28466, %fd2105;
	mov.b32 	%r3305, 0;
	mov.f64 	%fd33238, %fd33387;
	mov.f64 	%fd33239, %fd33386;
	mov.f64 	%fd33241, %fd33390;
	mov.f64 	%fd33242, %fd33392;
	mov.f64 	%fd33244, %fd33394;
$L__BB1_859:
	mul.wide.u32 	%rd462, %r3305, 8;
	add.s64 	%rd463, %rd6, %rd462;
	mul.f64 	%fd28467, %fd4349, %fd33244;
	fma.rn.f64 	%fd28468, %fd4350, %fd33242, %fd28467;
	add.f64 	%fd28469, %fd33243, %fd28468;
	st.local.f64 	[%rd463+2224], %fd28469;
	ld.local.f64 	%fd28470, [%rd463+8];
	mul.f64 	%fd28471, %fd4349, %fd28470;
	fma.rn.f64 	%fd28472, %fd4350, %fd33241, %fd28471;
	add.f64 	%fd28473, %fd33240, %fd28472;
	st.local.f64 	[%rd463+2232], %fd28473;
	mul.f64 	%fd28474, %fd4349, %fd33238;
	fma.rn.f64 	%fd28475, %fd4350, %fd33239, %fd28474;
	add.f64 	%fd28476, %fd33237, %fd28475;
	st.local.f64 	[%rd463+2240], %fd28476;
	setp.eq.s32 	%p1027, %r3305, 136;
	@%p1027 bra 	$L__BB1_861;
	mul.wide.u32 	%rd464, %r3305, 8;
	add.s64 	%rd465, %rd1, %rd464;
	add.s64 	%rd466, %rd6, %rd464;
	ld.local.f64 	%fd28477, [%rd466+1136];
	ld.local.f64 	%fd28478, [%rd466+24];
	mul.f64 	%fd28479, %fd4349, %fd28478;
	fma.rn.f64 	%fd28480, %fd4350, %fd28477, %fd28479;
	ld.local.f64 	%fd28481, [%rd465+24];
	add.f64 	%fd28482, %fd28481, %fd28480;
	st.local.f64 	[%rd466+2248], %fd28482;
	add.s32 	%r3305, %r3305, 4;
	ld.local.f64 	%fd33244, [%rd466+32];
	ld.local.f64 	%fd33243, [%rd465+32];
	mul.wide.u32 	%rd467, %r3305, 8;
	add.s64 	%rd468, %rd6, %rd467;
	ld.local.f64 	%fd33242, [%rd468+1112];
	ld.local.f64 	%fd33241, [%rd468+1120];
	add.s64 	%rd469, %rd1, %rd467;
	ld.local.f64 	%fd33240, [%rd469+8];
	ld.local.f64 	%fd33239, [%rd468+1128];
	ld.local.f64 	%fd33238, [%rd468+16];
	ld.local.f64 	%fd33237, [%rd469+16];
	bra.uni 	$L__BB1_859;
$L__BB1_861:
	ld.param.u32 	%r3215, [_Z15Rosenbrock_ros3PdddS_PiiiiiddddddddPKdS2_S2_S2_S2_S2_S2_S2_i_param_5];
	setp.eq.s32 	%p1028, %r3215, 0;
	ld.local.f64 	%fd33383, [%rd6+2280];
	ld.local.f64 	%fd33382, [%rd6+2232];
	ld.local.f64 	%fd33381, [%rd6+2240];
	ld.local.f64 	%fd33380, [%rd6+2288];
	ld.local.f64 	%fd33379, [%rd6+2336];
	ld.local.f64 	%fd33378, [%rd6+2264];
	ld.local.f64 	%fd33377, [%rd6+2272];
	ld.local.f64 	%fd33376, [%rd6+2376];
	ld.local.f64 	%fd33375, [%rd6+2256];
	@%p1028 bra 	$L__BB1_863;
	ld.local.f64 	%fd33374, [%rd6+2472];
	ld.local.f64 	%fd33373, [%rd6+2480];
	ld.local.f64 	%fd33372, [%rd6+2496];
	ld.local.f64 	%fd33371, [%rd6+2224];
	ld.local.f64 	%fd33370, [%rd6+2704];
	ld.local.f64 	%fd33369, [%rd6+2696];
	ld.local.f64 	%fd33368, [%rd6+2784];
	ld.local.f64 	%fd33367, [%rd6+2712];
	ld.local.f64 	%fd33366, [%rd6+2904];
	ld.local.f64 	%fd33365, [%rd6+2856];
	ld.local.f64 	%fd33364, [%rd6+2912];
	ld.local.f64 	%fd33363, [%rd6+2720];
	ld.local.f64 	%fd33362, [%rd6+2776];
	ld.local.f64 	%fd33361, [%rd6+2920];
	ld.local.f64 	%fd33360, [%rd6+2896];
	ld.local.f64 	%fd33359, [%rd6+2944];
	ld.local.f64 	%fd33358, [%rd6+2864];
	ld.local.f64 	%fd33357, [%rd6+2960];
	ld.local.f64 	%fd33356, [%rd6+2600];
	ld.local.f64 	%fd33355, [%rd6+2968];
	ld.local.f64 	%fd33354, [%rd6+2616];
	ld.local.f64 	%fd33353, [%rd6+2976];
	ld.local.f64 	%fd33352, [%rd6+2800];
	ld.local.f64 	%fd33351, [%rd6+2984];
	ld.local.f64 	%fd33350, [%rd6+2688];
	ld.local.f64 	%fd33349, [%rd6+2840];
	ld.local.f64 	%fd33348, [%rd6+2880];
	ld.local.f64 	%fd33347, [%rd6+2952];
	ld.local.f64 	%fd33346, [%rd6+2992];
	ld.local.f64 	%fd33345, [%rd6+3016];
	ld.local.f64 	%fd33344, [%rd6+2768];
	ld.local.f64 	%fd33343, [%rd6+3024];
	ld.local.f64 	%fd33342, [%rd6+3032];
	ld.local.f64 	%fd33341, [%rd6+2888];
	ld.local.f64 	%fd33340, [%rd6+3040];
	ld.local.f64 	%fd33339, [%rd6+2544];
	ld.local.f64 	%fd33338, [%rd6+3088];
	ld.local.f64 	%fd33337, [%rd6+2736];
	ld.local.f64 	%fd33336, [%rd6+2760];
	ld.local.f64 	%fd33335, [%rd6+3072];
	ld.local.f64 	%fd33334, [%rd6+3096];
	ld.local.f64 	%fd33333, [%rd6+3104];
	ld.local.f64 	%fd33332, [%rd6+2752];
	ld.local.f64 	%fd33331, [%rd6+3112];
	ld.local.f64 	%fd33330, [%rd6+3080];
	ld.local.f64 	%fd33329, [%rd6+3128];
	ld.local.f64 	%fd33328, [%rd6+3144];
	ld.local.f64 	%fd33327, [%rd6+3048];
	ld.local.f64 	%fd33326, [%rd6+3160];
	ld.local.f64 	%fd33325, [%rd6+2608];
	ld.local.f64 	%fd33324, [%rd6+2792];
	ld.local.f64 	%fd33323, [%rd6+3168];
	ld.local.f64 	%fd33322, [%rd6+3064];
	ld.local.f64 	%fd33321, [%rd6+3120];
	ld.local.f64 	%fd33320, [%rd6+3152];
	ld.local.f64 	%fd33319, [%rd6+3176];
	ld.local.f64 	%fd33318, [%rd6+3184];
	ld.local.f64 	%fd33317, [%rd6+2552];
	ld.local.f64 	%fd33316, [%rd6+2560];
	ld.local.f64 	%fd33315, [%rd6+2568];
	ld.local.f64 	%fd33314, [%rd6+2680];
	ld.local.f64 	%fd33313, [%rd6+2824];
	ld.local.f64 	%fd33312, [%rd6+3000];
	ld.local.f64 	%fd33311, [%rd6+3008];
	ld.local.f64 	%fd33310, [%rd6+3192];
	ld.local.f64 	%fd33309, [%rd6+2528];
	ld.local.f64 	%fd33308, [%rd6+2728];
	ld.local.f64 	%fd33307, [%rd6+3200];
	ld.local.f64 	%fd33306, [%rd6+3208];
	ld.local.f64 	%fd33305, [%rd6+3056];
	ld.local.f64 	%fd33304, [%rd6+3136];
	ld.local.f64 	%fd33303, [%rd6+3216];
	ld.local.f64 	%fd33302, [%rd6+2872];
	ld.local.f64 	%fd33301, [%rd6+3224];
	ld.local.f64 	%fd33300, [%rd6+2248];
	ld.local.f64 	%fd33299, [%rd6+2648];
	ld.local.f64 	%fd33298, [%rd6+2744];
	ld.local.f64 	%fd33297, [%rd6+2816];
	ld.local.f64 	%fd33296, [%rd6+3232];
	ld.local.f64 	%fd33295, [%rd6+2576];
	ld.local.f64 	%fd33294, [%rd6+2584];
	ld.local.f64 	%fd33293, [%rd6+2640];
	ld.local.f64 	%fd33292, [%rd6+2656];
	ld.local.f64 	%fd33291, [%rd6+2664];
	ld.local.f64 	%fd33290, [%rd6+2672];
	ld.local.f64 	%fd33289, [%rd6+2808];
	ld.local.f64 	%fd33288, [%rd6+2832];
	ld.local.f64 	%fd33287, [%rd6+2848];
	ld.local.f64 	%fd33286, [%rd6+2928];
	ld.local.f64 	%fd33285, [%rd6+2936];
	ld.local.f64 	%fd33284, [%rd6+3240];
	ld.local.f64 	%fd33283, [%rd6+2536];
	ld.local.f64 	%fd33282, [%rd6+2624];
	ld.local.f64 	%fd33281, [%rd6+3248];
	ld.local.f64 	%fd33280, [%rd6+3256];
	ld.local.f64 	%fd33279, [%rd6+3264];
	ld.local.f64 	%fd33278, [%rd6+3272];
	ld.local.f64 	%fd33277, [%rd6+2632];
	ld.local.f64 	%fd33276, [%rd6+3280];
	ld.local.f64 	%fd33275, [%rd6+3288];
	ld.local.f64 	%fd33274, [%rd6+3296];
	ld.local.f64 	%fd33273, [%rd6+3304];
	ld.local.f64 	%fd33272, [%rd6+3312];
	ld.local.f64 	%fd33271, [%rd6+3320];
	ld.local.f64 	%fd33270, [%rd6+2592];
	ld.local.f64 	%fd33269, [%rd6+3328];
	ld.local.f64 	%fd33268, [%rd6+2520];
	ld.local.f64 	%fd33267, [%rd6+2512];
	ld.local.f64 	%fd33266, [%rd6+2504];
	ld.local.f64 	%fd33265, [%rd6+2488];
	ld.local.f64 	%fd33264, [%rd6+2464];
	ld.local.f64 	%fd33263, [%rd6+2456];
	ld.local.f64 	%fd33262, [%rd6+2448];
	ld.local.f64 	%fd33261, [%rd6+2440];
	ld.local.f64 	%fd33260, [%rd6+2432];
	ld.local.f64 	%fd33259, [%rd6+2424];
	ld.local.f64 	%fd33258, [%rd6+2416];
	ld.local.f64 	%fd33257, [%rd6+2408];
	ld.local.f64 	%fd33256, [%rd6+2400];
	ld.local.f64 	%fd33255, [%rd6+2392];
	ld.local.f64 	%fd33254, [%rd6+2384];
	ld.local.f64 	%fd33253, [%rd6+2368];
	ld.local.f64 	%fd33252, [%rd6+2360];
	ld.local.f64 	%fd33251, [%rd6+2352];
	ld.local.f64 	%fd33250, [%rd6+2344];
	ld.local.f64 	%fd33249, [%rd6+2328];
	ld.local.f64 	%fd33248, [%rd6+2320];
	ld.local.f64 	%fd33247, [%rd6+2312];
	ld.local.f64 	%fd33246, [%rd6+2304];
	ld.local.f64 	%fd33245, [%rd6+2296];
	bra.uni 	$L__BB1_864;
$L__BB1_863:
	mul.f64 	%fd28483, %fd2105, 0d40017B29A219071C;
	ld.local.f64 	%fd28484, [%rd6+2224];
	fma.rn.f64 	%fd33371, %fd28483, %fd32957, %fd28484;
	st.local.f64 	[%rd6+2224], %fd33371;
	fma.rn.f64 	%fd33382, %fd28483, %fd32956, %fd33382;
	st.local.f64 	[%rd6+2232], %fd33382;
	fma.rn.f64 	%fd33381, %fd28483, %fd32955, %fd33381;
	st.local.f64 	[%rd6+2240], %fd33381;
	ld.local.f64 	%fd28485, [%rd6+2248];
	fma.rn.f64 	%fd33300, %fd28483, %fd32954, %fd28485;
	st.local.f64 	[%rd6+2248], %fd33300;
	fma.rn.f64 	%fd33375, %fd28483, %fd32953, %fd33375;
	st.local.f64 	[%rd6+2256], %fd33375;
	fma.rn.f64 	%fd33378, %fd28483, %fd32952, %fd33378;
	st.local.f64 	[%rd6+2264], %fd33378;
	fma.rn.f64 	%fd33377, %fd28483, %fd32951, %fd33377;
	st.local.f64 	[%rd6+2272], %fd33377;
	fma.rn.f64 	%fd33383, %fd28483, %fd32950, %fd33383;
	st.local.f64 	[%rd6+2280], %fd33383;
	fma.rn.f64 	%fd33380, %fd28483, %fd32949, %fd33380;
	st.local.f64 	[%rd6+2288], %fd33380;
	ld.local.f64 	%fd28486, [%rd6+2296];
	fma.rn.f64 	%fd33245, %fd28483, %fd32948, %fd28486;
	st.local.f64 	[%rd6+2296], %fd33245;
	ld.local.f64 	%fd28487, [%rd6+2304];
	fma.rn.f64 	%fd33246, %fd28483, %fd32947, %fd28487;
	st.local.f64 	[%rd6+2304], %fd33246;
	ld.local.f64 	%fd28488, [%rd6+2312];
	fma.rn.f64 	%fd33247, %fd28483, %fd32946, %fd28488;
	st.local.f64 	[%rd6+2312], %fd33247;
	ld.local.f64 	%fd28489, [%rd6+2320];
	fma.rn.f64 	%fd33248, %fd28483, %fd32945, %fd28489;
	st.local.f64 	[%rd6+2320], %fd33248;
	ld.local.f64 	%fd28490, [%rd6+2328];
	fma.rn.f64 	%fd33249, %fd28483, %fd32945, %fd28490;
	st.local.f64 	[%rd6+2328], %fd33249;
	fma.rn.f64 	%fd33379, %fd28483, %fd32943, %fd33379;
	st.local.f64 	[%rd6+2336], %fd33379;
	ld.local.f64 	%fd28491, [%rd6+2344];
	fma.rn.f64 	%fd33250, %fd28483, %fd32942, %fd28491;
	st.local.f64 	[%rd6+2344], %fd33250;
	ld.local.f64 	%fd28492, [%rd6+2352];
	fma.rn.f64 	%fd33251, %fd28483, %fd32941, %fd28492;
	st.local.f64 	[%rd6+2352], %fd33251;
	ld.local.f64 	%fd28493, [%rd6+2360];
	fma.rn.f64 	%fd33252, %fd28483, %fd32940, %fd28493;
	st.local.f64 	[%rd6+2360], %fd33252;
	ld.local.f64 	%fd28494, [%rd6+2368];
	fma.rn.f64 	%fd33253, %fd28483, %fd32939, %fd28494;
	st.local.f64 	[%rd6+2368], %fd33253;
	fma.rn.f64 	%fd33376, %fd28483, %fd32953, %fd33376;
	st.local.f64 	[%rd6+2376], %fd33376;
	ld.local.f64 	%fd28495, [%rd6+2384];
	fma.rn.f64 	%fd33254, %fd28483, %fd32937, %fd28495;
	st.local.f64 	[%rd6+2384], %fd33254;
	ld.local.f64 	%fd28496, [%rd6+2392];
	fma.rn.f64 	%fd33255, %fd28483, %fd32936, %fd28496;
	st.local.f64 	[%rd6+2392], %fd33255;
	ld.local.f64 	%fd28497, [%rd6+2400];
	fma.rn.f64 	%fd33256, %fd28483, %fd32935, %fd28497;
	st.local.f64 	[%rd6+2400], %fd33256;
	ld.local.f64 	%fd28498, [%rd6+2408];
	fma.rn.f64 	%fd33257, %fd28483, %fd32934, %fd28498;
	st.local.f64 	[%rd6+2408], %fd33257;
	ld.local.f64 	%fd28499, [%rd6+2416];
	fma.rn.f64 	%fd33258, %fd28483, %fd32933, %fd28499;
	st.local.f64 	[%rd6+2416], %fd33258;
	ld.local.f64 	%fd28500, [%rd6+2424];
	fma.rn.f64 	%fd33259, %fd28483, %fd32932, %fd28500;
	st.local.f64 	[%rd6+2424], %fd33259;
	ld.local.f64 	%fd28501, [%rd6+2432];
	fma.rn.f64 	%fd33260, %fd28483, %fd32931, %fd28501;
	st.local.f64 	[%rd6+2432], %fd33260;
	ld.local.f64 	%fd28502, [%rd6+2440];
	fma.rn.f64 	%fd33261, %fd28483, %fd32930, %fd28502;
	st.local.f64 	[%rd6+2440], %fd33261;
	ld.local.f64 	%fd28503, [%rd6+2448];
	fma.rn.f64 	%fd33262, %fd28483, %fd32929, %fd28503;
	st.local.f64 	[%rd6+2448], %fd33262;
	ld.local.f64 	%fd28504, [%rd6+2456];
	fma.rn.f64 	%fd33263, %fd28483, %fd32928, %fd28504;
	st.local.f64 	[%rd6+2456], %fd33263;
	ld.local.f64 	%fd28505, [%rd6+2464];
	fma.rn.f64 	%fd33264, %fd28483, %fd32927, %fd28505;
	st.local.f64 	[%rd6+2464], %fd33264;
	ld.local.f64 	%fd28506, [%rd6+2472];
	fma.rn.f64 	%fd33374, %fd28483, %fd32926, %fd28506;
	st.local.f64 	[%rd6+2472], %fd33374;
	ld.local.f64 	%fd28507, [%rd6+2480];
	fma.rn.f64 	%fd33373, %fd28483, %fd32925, %fd28507;
	st.local.f64 	[%rd6+2480], %fd33373;
	ld.local.f64 	%fd28508, [%rd6+2488];
	fma.rn.f64 	%fd33265, %fd28483, %fd32924, %fd28508;
	st.local.f64 	[%rd6+2488], %fd33265;
	ld.local.f64 	%fd28509, [%rd6+2496];
	fma.rn.f64 	%fd33372, %fd28483, %fd32923, %fd28509;
	st.local.f64 	[%rd6+2496], %fd33372;
	ld.local.f64 	%fd28510, [%rd6+2504];
	fma.rn.f64 	%fd33266, %fd28483, %fd32922, %fd28510;
	st.local.f64 	[%rd6+2504], %fd33266;
	ld.local.f64 	%fd28511, [%rd6+2512];
	fma.rn.f64 	%fd33267, %fd28483, %fd32921, %fd28511;
	st.local.f64 	[%rd6+2512], %fd33267;
	ld.local.f64 	%fd28512, [%rd6+2520];
	fma.rn.f64 	%fd33268, %fd28483, %fd32920, %fd28512;
	st.local.f64 	[%rd6+2520], %fd33268;
	ld.local.f64 	%fd28513, [%rd6+2528];
	fma.rn.f64 	%fd33309, %fd28483, %fd32919, %fd28513;
	st.local.f64 	[%rd6+2528], %fd33309;
	ld.local.f64 	%fd28514, [%rd6+2536];
	fma.rn.f64 	%fd33283, %fd28483, %fd32918, %fd28514;
	st.local.f64 	[%rd6+2536], %fd33283;
	ld.local.f64 	%fd28515, [%rd6+2544];
	fma.rn.f64 	%fd33339, %fd28483, %fd32917, %fd28515;
	st.local.f64 	[%rd6+2544], %fd33339;
	ld.local.f64 	%fd28516, [%rd6+2552];
	fma.rn.f64 	%fd33317, %fd28483, %fd32916, %fd28516;
	st.local.f64 	[%rd6+2552], %fd33317;
	ld.local.f64 	%fd28517, [%rd6+2560];
	fma.rn.f64 	%fd33316, %fd28483, %fd32915, %fd28517;
	st.local.f64 	[%rd6+2560], %fd33316;
	ld.local.f64 	%fd28518, [%rd6+2568];
	fma.rn.f64 	%fd33315, %fd28483, %fd32914, %fd28518;
	st.local.f64 	[%rd6+2568], %fd33315;
	ld.local.f64 	%fd28519, [%rd6+2576];
	fma.rn.f64 	%fd33295, %fd28483, %fd32913, %fd28519;
	st.local.f64 	[%rd6+2576], %fd33295;
	ld.local.f64 	%fd28520, [%rd6+2584];
	fma.rn.f64 	%fd33294, %fd28483, %fd32912, %fd28520;
	st.local.f64 	[%rd6+2584], %fd33294;
	ld.local.f64 	%fd28521, [%rd6+2592];
	fma.rn.f64 	%fd33270, %fd28483, %fd32911, %fd28521;
	st.local.f64 	[%rd6+2592], %fd33270;
	ld.local.f64 	%fd28522, [%rd6+2600];
	fma.rn.f64 	%fd33356, %fd28483, %fd32910, %fd28522;
	st.local.f64 	[%rd6+2600], %fd33356;
	ld.local.f64 	%fd28523, [%rd6+2608];
	fma.rn.f64 	%fd33325, %fd28483, %fd32909, %fd28523;
	st.local.f64 	[%rd6+2608], %fd33325;
	ld.local.f64 	%fd28524, [%rd6+2616];
	fma.rn.f64 	%fd33354, %fd28483, %fd32908, %fd28524;
	st.local.f64 	[%rd6+2616], %fd33354;
	ld.local.f64 	%fd28525, [%rd6+2624];
	fma.rn.f64 	%fd33282, %fd28483, %fd32907, %fd28525;
	st.local.f64 	[%rd6+2624], %fd33282;
	ld.local.f64 	%fd28526, [%rd6+2632];
	fma.rn.f64 	%fd33277, %fd28483, %fd32906, %fd28526;
	st.local.f64 	[%rd6+2632], %fd33277;
	ld.local.f64 	%fd28527, [%rd6+2640];
	fma.rn.f64 	%fd33293, %fd28483, %fd32905, %fd28527;
	st.local.f64 	[%rd6+2640], %fd33293;
	ld.local.f64 	%fd28528, [%rd6+2648];
	fma.rn.f64 	%fd33299, %fd28483, %fd32904, %fd28528;
	st.local.f64 	[%rd6+2648], %fd33299;
	ld.local.f64 	%fd28529, [%rd6+2656];
	fma.rn.f64 	%fd33292, %fd28483, %fd32903, %fd28529;
	st.local.f64 	[%rd6+2656], %fd33292;
	ld.local.f64 	%fd28530, [%rd6+2664];
	fma.rn.f64 	%fd33291, %fd28483, %fd32902, %fd28530;
	st.local.f64 	[%rd6+2664], %fd33291;
	ld.local.f64 	%fd28531, [%rd6+2672];
	fma.rn.f64 	%fd33290, %fd28483, %fd32901, %fd28531;
	st.local.f64 	[%rd6+2672], %fd33290;
	ld.local.f64 	%fd28532, [%rd6+2680];
	fma.rn.f64 	%fd33314, %fd28483, %fd32900, %fd28532;
	st.local.f64 	[%rd6+2680], %fd33314;
	ld.local.f64 	%fd28533, [%rd6+2688];
	fma.rn.f64 	%fd33350, %fd28483, %fd32899, %fd28533;
	st.local.f64 	[%rd6+2688], %fd33350;
	ld.local.f64 	%fd28534, [%rd6+2696];
	fma.rn.f64 	%fd33369, %fd28483, %fd32898, %fd28534;
	st.local.f64 	[%rd6+2696], %fd33369;
	ld.local.f64 	%fd28535, [%rd6+2704];
	fma.rn.f64 	%fd33370, %fd28483, %fd32897, %fd28535;
	st.local.f64 	[%rd6+2704], %fd33370;
	ld.local.f64 	%fd28536, [%rd6+2712];
	fma.rn.f64 	%fd33367, %fd28483, %fd32896, %fd28536;
	st.local.f64 	[%rd6+2712], %fd33367;
	ld.local.f64 	%fd28537, [%rd6+2720];
	fma.rn.f64 	%fd33363, %fd28483, %fd32895, %fd28537;
	st.local.f64 	[%rd6+2720], %fd33363;
	ld.local.f64 	%fd28538, [%rd6+2728];
	fma.rn.f64 	%fd33308, %fd28483, %fd32894, %fd28538;
	st.local.f64 	[%rd6+2728], %fd33308;
	ld.local.f64 	%fd28539, [%rd6+2736];
	fma.rn.f64 	%fd33337, %fd28483, %fd32893, %fd28539;
	st.local.f64 	[%rd6+2736], %fd33337;
	ld.local.f64 	%fd28540, [%rd6+2744];
	fma.rn.f64 	%fd33298, %fd28483, %fd32892, %fd28540;
	st.local.f64 	[%rd6+2744], %fd33298;
	ld.local.f64 	%fd28541, [%rd6+2752];
	fma.rn.f64 	%fd33332, %fd28483, %fd32891, %fd28541;
	st.local.f64 	[%rd6+2752], %fd33332;
	ld.local.f64 	%fd28542, [%rd6+2760];
	fma.rn.f64 	%fd33336, %fd28483, %fd32890, %fd28542;
	st.local.f64 	[%rd6+2760], %fd33336;
	ld.local.f64 	%fd28543, [%rd6+2768];
	fma.rn.f64 	%fd33344, %fd28483, %fd32889, %fd28543;
	st.local.f64 	[%rd6+2768], %fd33344;
	ld.local.f64 	%fd28544, [%rd6+2776];
	fma.rn.f64 	%fd33362, %fd28483, %fd32888, %fd28544;
	st.local.f64 	[%rd6+2776], %fd33362;
	ld.local.f64 	%fd28545, [%rd6+2784];
	fma.rn.f64 	%fd33368, %fd28483, %fd32887, %fd28545;
	st.local.f64 	[%rd6+2784], %fd33368;
	ld.local.f64 	%fd28546, [%rd6+2792];
	fma.rn.f64 	%fd33324, %fd28483, %fd32886, %fd28546;
	st.local.f64 	[%rd6+2792], %fd33324;
	ld.local.f64 	%fd28547, [%rd6+2800];
	fma.rn.f64 	%fd33352, %fd28483, %fd32885, %fd28547;
	st.local.f64 	[%rd6+2800], %fd33352;
	ld.local.f64 	%fd28548, [%rd6+2808];
	fma.rn.f64 	%fd33289, %fd28483, %fd32884, %fd28548;
	st.local.f64 	[%rd6+2808], %fd33289;
	ld.local.f64 	%fd28549, [%rd6+2816];
	fma.rn.f64 	%fd33297, %fd28483, %fd32883, %fd28549;
	st.local.f64 	[%rd6+2816], %fd33297;
	ld.local.f64 	%fd28550, [%rd6+2824];
	fma.rn.f64 	%fd33313, %fd28483, %fd32882, %fd28550;
	st.local.f64 	[%rd6+2824], %fd33313;
	ld.local.f64 	%fd28551, [%rd6+2832];
	fma.rn.f64 	%fd33288, %fd28483, %fd32881, %fd28551;
	st.local.f64 	[%rd6+2832], %fd33288;
	ld.local.f64 	%fd28552, [%rd6+2840];
	fma.rn.f64 	%fd33349, %fd28483, %fd32880, %fd28552;
	st.local.f64 	[%rd6+2840], %fd33349;
	ld.local.f64 	%fd28553, [%rd6+2848];
	fma.rn.f64 	%fd33287, %fd28483, %fd32879, %fd28553;
	st.local.f64 	[%rd6+2848], %fd33287;
	ld.local.f64 	%fd28554, [%rd6+2856];
	fma.rn.f64 	%fd33365, %fd28483, %fd32878, %fd28554;
	st.local.f64 	[%rd6+2856], %fd33365;
	ld.local.f64 	%fd28555, [%rd6+2864];
	fma.rn.f64 	%fd33358, %fd28483, %fd32877, %fd28555;
	st.local.f64 	[%rd6+2864], %fd33358;
	ld.local.f64 	%fd28556, [%rd6+2872];
	fma.rn.f64 	%fd33302, %fd28483, %fd32876, %fd28556;
	st.local.f64 	[%rd6+2872], %fd33302;
	ld.local.f64 	%fd28557, [%rd6+2880];
	fma.rn.f64 	%fd33348, %fd28483, %fd32875, %fd28557;
	st.local.f64 	[%rd6+2880], %fd33348;
	ld.local.f64 	%fd28558, [%rd6+2888];
	fma.rn.f64 	%fd33341, %fd28483, %fd32874, %fd28558;
	st.local.f64 	[%rd6+2888], %fd33341;
	ld.local.f64 	%fd28559, [%rd6+2896];
	fma.rn.f64 	%fd33360, %fd28483, %fd32873, %fd28559;
	st.local.f64 	[%rd6+2896], %fd33360;
	ld.local.f64 	%fd28560, [%rd6+2904];
	fma.rn.f64 	%fd33366, %fd28483, %fd32872, %fd28560;
	st.local.f64 	[%rd6+2904], %fd33366;
	ld.local.f64 	%fd28561, [%rd6+2912];
	fma.rn.f64 	%fd33364, %fd28483, %fd32871, %fd28561;
	st.local.f64 	[%rd6+2912], %fd33364;
	ld.local.f64 	%fd28562, [%rd6+2920];
	fma.rn.f64 	%fd33361, %fd28483, %fd32870, %fd28562;
	st.local.f64 	[%rd6+2920], %fd33361;
	ld.local.f64 	%fd28563, [%rd6+2928];
	fma.rn.f64 	%fd33286, %fd28483, %fd32869, %fd28563;
	st.local.f64 	[%rd6+2928], %fd33286;
	ld.local.f64 	%fd28564, [%rd6+2936];
	fma.rn.f64 	%fd33285, %fd28483, %fd32868, %fd28564;
	st.local.f64 	[%rd6+2936], %fd33285;
	ld.local.f64 	%fd28565, [%rd6+2944];
	fma.rn.f64 	%fd33359, %fd28483, %fd32867, %fd28565;
	st.local.f64 	[%rd6+2944], %fd33359;
	ld.local.f64 	%fd28566, [%rd6+2952];
	fma.rn.f64 	%fd33347, %fd28483, %fd32866, %fd28566;
	st.local.f64 	[%rd6+2952], %fd33347;
	ld.local.f64 	%fd28567, [%rd6+2960];
	fma.rn.f64 	%fd33357, %fd28483, %fd32865, %fd28567;
	st.local.f64 	[%rd6+2960], %fd33357;
	ld.local.f64 	%fd28568, [%rd6+2968];
	fma.rn.f64 	%fd33355, %fd28483, %fd32864, %fd28568;
	st.local.f64 	[%rd6+2968], %fd33355;
	ld.local.f64 	%fd28569, [%rd6+2976];
	fma.rn.f64 	%fd33353, %fd28483, %fd32863, %fd28569;
	st.local.f64 	[%rd6+2976], %fd33353;
	ld.local.f64 	%fd28570, [%rd6+2984];
	fma.rn.f64 	%fd33351, %fd28483, %fd32862, %fd28570;
	st.local.f64 	[%rd6+2984], %fd33351;
	ld.local.f64 	%fd28571, [%rd6+2992];
	fma.rn.f64 	%fd33346, %fd28483, %fd32861, %fd28571;
	st.local.f64 	[%rd6+2992], %fd33346;
	ld.local.f64 	%fd28572, [%rd6+3000];
	fma.rn.f64 	%fd33312, %fd28483, %fd32860, %fd28572;
	st.local.f64 	[%rd6+3000], %fd33312;
	ld.local.f64 	%fd28573, [%rd6+3008];
	fma.rn.f64 	%fd33311, %fd28483, %fd32859, %fd28573;
	st.local.f64 	[%rd6+3008], %fd33311;
	ld.local.f64 	%fd28574, [%rd6+3016];
	fma.rn.f64 	%fd33345, %fd28483, %fd32858, %fd28574;
	st.local.f64 	[%rd6+3016], %fd33345;
	ld.local.f64 	%fd28575, [%rd6+3024];
	fma.rn.f64 	%fd33343, %fd28483, %fd32857, %fd28575;
	st.local.f64 	[%rd6+3024], %fd33343;
	ld.local.f64 	%fd28576, [%rd6+3032];
	fma.rn.f64 	%fd33342, %fd28483, %fd32856, %fd28576;
	st.local.f64 	[%rd6+3032], %fd33342;
	ld.local.f64 	%fd28577, [%rd6+3040];
	fma.rn.f64 	%fd33340, %fd28483, %fd32855, %fd28577;
	st.local.f64 	[%rd6+3040], %fd33340;
	ld.local.f64 	%fd28578, [%rd6+3048];
	fma.rn.f64 	%fd33327, %fd28483, %fd32854, %fd28578;
	st.local.f64 	[%rd6+3048], %fd33327;
	ld.local.f64 	%fd28579, [%rd6+3056];
	fma.rn.f64 	%fd33305, %fd28483, %fd32853, %fd28579;
	st.local.f64 	[%rd6+3056], %fd33305;
	ld.local.f64 	%fd28580, [%rd6+3064];
	fma.rn.f64 	%fd33322, %fd28483, %fd32852, %fd28580;
	st.local.f64 	[%rd6+3064], %fd33322;
	ld.local.f64 	%fd28581, [%rd6+3072];
	fma.rn.f64 	%fd33335, %fd28483, %fd32851, %fd28581;
	st.local.f64 	[%rd6+3072], %fd33335;
	ld.local.f64 	%fd28582, [%rd6+3080];
	fma.rn.f64 	%fd33330, %fd28483, %fd32850, %fd28582;
	st.local.f64 	[%rd6+3080], %fd33330;
	ld.local.f64 	%fd28583, [%rd6+3088];
	fma.rn.f64 	%fd33338, %fd28483, %fd32849, %fd28583;
	st.local.f64 	[%rd6+3088], %fd33338;
	ld.local.f64 	%fd28584, [%rd6+3096];
	fma.rn.f64 	%fd33334, %fd28483, %fd32848, %fd28584;
	st.local.f64 	[%rd6+3096], %fd33334;
	ld.local.f64 	%fd28585, [%rd6+3104];
	fma.rn.f64 	%fd33333, %fd28483, %fd32847, %fd28585;
	st.local.f64 	[%rd6+3104], %fd33333;
	ld.local.f64 	%fd28586, [%rd6+3112];
	fma.rn.f64 	%fd33331, %fd28483, %fd32846, %fd28586;
	st.local.f64 	[%rd6+3112], %fd33331;
	ld.local.f64 	%fd28587, [%rd6+3120];
	fma.rn.f64 	%fd33321, %fd28483, %fd32845, %fd28587;
	st.local.f64 	[%rd6+3120], %fd33321;
	ld.local.f64 	%fd28588, [%rd6+3128];
	fma.rn.f64 	%fd33329, %fd28483, %fd32844, %fd28588;
	st.local.f64 	[%rd6+3128], %fd33329;
	ld.local.f64 	%fd28589, [%rd6+3136];
	fma.rn.f64 	%fd33304, %fd28483, %fd32843, %fd28589;
	st.local.f64 	[%rd6+3136], %fd33304;
	ld.local.f64 	%fd28590, [%rd6+3144];
	fma.rn.f64 	%fd33328, %fd28483, %fd32842, %fd28590;
	st.local.f64 	[%rd6+3144], %fd33328;
	ld.local.f64 	%fd28591, [%rd6+3152];
	fma.rn.f64 	%fd33320, %fd28483, %fd32841, %fd28591;
	st.local.f64 	[%rd6+3152], %fd33320;
	ld.local.f64 	%fd28592, [%rd6+3160];
	fma.rn.f64 	%fd33326, %fd28483, %fd32840, %fd28592;
	st.local.f64 	[%rd6+3160], %fd33326;
	ld.local.f64 	%fd28593, [%rd6+3168];
	fma.rn.f64 	%fd33323, %fd28483, %fd32839, %fd28593;
	st.local.f64 	[%rd6+3168], %fd33323;
	ld.local.f64 	%fd28594, [%rd6+3176];
	fma.rn.f64 	%fd33319, %fd28483, %fd32838, %fd28594;
	st.local.f64 	[%rd6+3176], %fd33319;
	ld.local.f64 	%fd28595, [%rd6+3184];
	fma.rn.f64 	%fd33318, %fd28483, %fd32837, %fd28595;
	st.local.f64 	[%rd6+3184], %fd33318;
	ld.local.f64 	%fd28596, [%rd6+3192];
	fma.rn.f64 	%fd33310, %fd28483, %fd32836, %fd28596;
	st.local.f64 	[%rd6+3192], %fd33310;
	ld.local.f64 	%fd28597, [%rd6+3200];
	fma.rn.f64 	%fd33307, %fd28483, %fd32835, %fd28597;
	st.local.f64 	[%rd6+3200], %fd33307;
	ld.local.f64 	%fd28598, [%rd6+3208];
	fma.rn.f64 	%fd33306, %fd28483, %fd32834, %fd28598;
	st.local.f64 	[%rd6+3208], %fd33306;
	ld.local.f64 	%fd28599, [%rd6+3216];
	fma.rn.f64 	%fd33303, %fd28483, %fd32833, %fd28599;
	st.local.f64 	[%rd6+3216], %fd33303;
	ld.local.f64 	%fd28600, [%rd6+3224];
	fma.rn.f64 	%fd33301, %fd28483, %fd32832, %fd28600;
	st.local.f64 	[%rd6+3224], %fd33301;
	ld.local.f64 	%fd28601, [%rd6+3232];
	fma.rn.f64 	%fd33296, %fd28483, %fd32831, %fd28601;
	st.local.f64 	[%rd6+3232], %fd33296;
	ld.local.f64 	%fd28602, [%rd6+3240];
	fma.rn.f64 	%fd33284, %fd28483, %fd32830, %fd28602;
	st.local.f64 	[%rd6+3240], %fd33284;
	ld.local.f64 	%fd28603, [%rd6+3248];
	fma.rn.f64 	%fd33281, %fd28483, %fd32829, %fd28603;
	st.local.f64 	[%rd6+3248], %fd33281;
	ld.local.f64 	%fd28604, [%rd6+3256];
	fma.rn.f64 	%fd33280, %fd28483, %fd32828, %fd28604;
	st.local.f64 	[%rd6+3256], %fd33280;
	ld.local.f64 	%fd28605, [%rd6+3264];
	fma.rn.f64 	%fd33279, %fd28483, %fd32827, %fd28605;
	st.local.f64 	[%rd6+3264], %fd33279;
	ld.local.f64 	%fd28606, [%rd6+3272];
	fma.rn.f64 	%fd33278, %fd28483, %fd32826, %fd28606;
	st.local.f64 	[%rd6+3272], %fd33278;
	ld.local.f64 	%fd28607, [%rd6+3280];
	fma.rn.f64 	%fd33276, %fd28483, %fd32825, %fd28607;
	st.local.f64 	[%rd6+3280], %fd33276;
	ld.local.f64 	%fd28608, [%rd6+3288];
	fma.rn.f64 	%fd33275, %fd28483, %fd32824, %fd28608;
	st.local.f64 	[%rd6+3288], %fd33275;
	ld.local.f64 	%fd28609, [%rd6+3296];
	fma.rn.f64 	%fd33274, %fd28483, %fd32823, %fd28609;
	st.local.f64 	[%rd6+3296], %fd33274;
	ld.local.f64 	%fd28610, [%rd6+3304];
	fma.rn.f64 	%fd33273, %fd28483, %fd32822, %fd28610;
	st.local.f64 	[%rd6+3304], %fd33273;
	ld.local.f64 	%fd28611, [%rd6+3312];
	fma.rn.f64 	%fd33272, %fd28483, %fd32821, %fd28611;
	st.local.f64 	[%rd6+3312], %fd33272;
	ld.local.f64 	%fd28612, [%rd6+3320];
	fma.rn.f64 	%fd33271, %fd28483, %fd32820, %fd28612;
	st.local.f64 	[%rd6+3320], %fd33271;
	ld.local.f64 	%fd28613, [%rd6+3328];
	fma.rn.f64 	%fd33269, %fd28483, %fd32819, %fd28613;
	st.local.f64 	[%rd6+3328], %fd33269;
$L__BB1_864:
	ld.local.v2.f64 	{%fd28614, %fd28615}, [%rd5+48];
	mul.f64 	%fd28616, %fd28615, %fd33382;
	sub.f64 	%fd28617, %fd33383, %fd28616;
	ld.local.v2.f64 	{%fd28618, %fd28619}, [%rd5+64];
	mul.f64 	%fd28620, %fd28618, %fd33381;
	sub.f64 	%fd28621, %fd28617, %fd28620;
	st.local.f64 	[%rd6+2280], %fd28621;
	ld.local.v2.f64 	{%fd28622, %fd28623}, [%rd5+176];
	mul.f64 	%fd28624, %fd28623, %fd33382;
	sub.f64 	%fd28625, %fd33380, %fd28624;
	ld.local.v2.f64 	{%fd28626, %fd28627}, [%rd5+192];
	mul.f64 	%fd28628, %fd28626, %fd33381;
	sub.f64 	%fd28629, %fd28625, %fd28628;
	st.local.f64 	[%rd6+2288], %fd28629;
	ld.local.v2.f64 	{%fd28630, %fd28631}, [%rd5+400];
	mul.f64 	%fd28632, %fd28630, %fd33378;
	sub.f64 	%fd28633, %fd33379, %fd28632;
	mul.f64 	%fd28634, %fd28631, %fd33377;
	sub.f64 	%fd28635, %fd28633, %fd28634;
	st.local.f64 	[%rd6+2336], %fd28635;
	ld.local.v2.f64 	{%fd28636, %fd28637}, [%rd5+528];
	mul.f64 	%fd28638, %fd28637, %fd33375;
	sub.f64 	%fd28639, %fd33376, %fd28638;
	st.local.f64 	[%rd6+2376], %fd28639;
	ld.local.v2.f64 	{%fd28640, %fd28641}, [%rd5+1504];
	mul.f64 	%fd28642, %fd28640, %fd33382;
	sub.f64 	%fd28643, %fd33374, %fd28642;
	mul.f64 	%fd28644, %fd28641, %fd33381;
	sub.f64 	%fd28645, %fd28643, %fd28644;
	st.local.f64 	[%rd6+2472], %fd28645;
	ld.local.v2.f64 	{%fd28646, %fd28647}, [%rd5+1536];
	mul.f64 	%fd28648, %fd28647, %fd33382;
	sub.f64 	%fd28649, %fd33373, %fd28648;
	st.local.f64 	[%rd6+2480], %fd28649;
	ld.local.f64 	%fd28650, [%rd5+1640];
	mul.f64 	%fd28651, %fd28650, %fd33371;
	sub.f64 	%fd28652, %fd33372, %fd28651;
	st.local.f64 	[%rd6+2496], %fd28652;
	ld.local.f64 	%fd28653, [%rd5+2472];
	mul.f64 	%fd28654, %fd28653, %fd33369;
	sub.f64 	%fd28655, %fd33370, %fd28654;
	st.local.f64 	[%rd6+2704], %fd28655;
	ld.local.f64 	%fd28656, [%rd5+2808];
	mul.f64 	%fd28657, %fd28656, %fd33367;
	sub.f64 	%fd28658, %fd33368, %fd28657;
	st.local.f64 	[%rd6+2784], %fd28658;
	ld.local.f64 	%fd28659, [%rd5+3408];
	mul.f64 	%fd28660, %fd28659, %fd33365;
	sub.f64 	%fd28661, %fd33366, %fd28660;
	st.local.f64 	[%rd6+2904], %fd28661;
	ld.local.v2.f64 	{%fd28662, %fd28663}, [%rd5+3472];
	mul.f64 	%fd28664, %fd28662, %fd33363;
	sub.f64 	%fd28665, %fd33364, %fd28664;
	mul.f64 	%fd28666, %fd28663, %fd33362;
	sub.f64 	%fd28667, %fd28665, %fd28666;
	st.local.f64 	[%rd6+2912], %fd28667;
	ld.local.v2.f64 	{%fd28668, %fd28669}, [%rd5+3536];
	mul.f64 	%fd28670, %fd28668, %fd28658;
	sub.f64 	%fd28671, %fd33361, %fd28670;
	mul.f64 	%fd28672, %fd28669, %fd33360;
	sub.f64 	%fd28673, %fd28671, %fd28672;
	st.local.f64 	[%rd6+2920], %fd28673;
	ld.local.f64 	%fd28674, [%rd5+3744];
	mul.f64 	%fd28675, %fd28674, %fd33358;
	sub.f64 	%fd28676, %fd33359, %fd28675;
	st.local.f64 	[%rd6+2944], %fd28676;
	ld.local.f64 	%fd28677, [%rd5+3896];
	mul.f64 	%fd28678, %fd28677, %fd33356;
	sub.f64 	%fd28679, %fd33357, %fd28678;
	ld.local.f64 	%fd28680, [%rd5+3904];
	mul.f64 	%fd28681, %fd28680, %fd33360;
	sub.f64 	%fd28682, %fd28679, %fd28681;
	st.local.f64 	[%rd6+2960], %fd28682;
	ld.local.f64 	%fd28683, [%rd5+3960];
	mul.f64 	%fd28684, %fd28683, %fd33354;
	sub.f64 	%fd28685, %fd33355, %fd28684;
	ld.local.f64 	%fd28686, [%rd5+3968];
	mul.f64 	%fd28687, %fd28686, %fd33362;
	sub.f64 	%fd28688, %fd28685, %fd28687;
	st.local.f64 	[%rd6+2968], %fd28688;
	ld.local.v2.f64 	{%fd28689, %fd28690}, [%rd5+4016];
	mul.f64 	%fd28691, %fd28689, %fd33352;
	sub.f64 	%fd28692, %fd33353, %fd28691;
	mul.f64 	%fd28693, %fd28690, %fd28667;
	sub.f64 	%fd28694, %fd28692, %fd28693;
	ld.local.f64 	%fd28695, [%rd5+4032];
	mul.f64 	%fd28696, %fd28695, %fd28688;
	sub.f64 	%fd28697, %fd28694, %fd28696;
	st.local.f64 	[%rd6+2976], %fd28697;
	ld.local.v2.f64 	{%fd28698, %fd28699}, [%rd5+4080];
	mul.f64 	%fd28700, %fd28698, %fd33350;
	sub.f64 	%fd28701, %fd33351, %fd28700;
	mul.f64 	%fd28702, %fd28699, %fd33349;
	sub.f64 	%fd28703, %fd28701, %fd28702;
	ld.local.v2.f64 	{%fd28704, %fd28705}, [%rd5+4096];
	mul.f64 	%fd28706, %fd28704, %fd33348;
	sub.f64 	%fd28707, %fd28703, %fd28706;
	mul.f64 	%fd28708, %fd28705, %fd33347;
	sub.f64 	%fd28709, %fd28707, %fd28708;
	st.local.f64 	[%rd6+2984], %fd28709;
	ld.local.f64 	%fd28710, [%rd5+4280];
	mul.f64 	%fd28711, %fd28710, %fd33352;
	sub.f64 	%fd28712, %fd33346, %fd28711;
	ld.local.v2.f64 	{%fd28713, %fd28714}, [%rd5+4288];
	mul.f64 	%fd28715, %fd28713, %fd33348;
	sub.f64 	%fd28716, %fd28712, %fd28715;
	mul.f64 	%fd28717, %fd28714, %fd28697;
	sub.f64 	%fd28718, %fd28716, %fd28717;
	st.local.f64 	[%rd6+2992], %fd28718;
	ld.local.f64 	%fd28719, [%rd5+4504];
	mul.f64 	%fd28720, %fd28719, %fd33344;
	sub.f64 	%fd28721, %fd33345, %fd28720;
	ld.local.f64 	%fd28722, [%rd5+4512];
	mul.f64 	%fd28723, %fd28722, %fd28661;
	sub.f64 	%fd28724, %fd28721, %fd28723;
	st.local.f64 	[%rd6+3016], %fd28724;
	ld.local.f64 	%fd28725, [%rd5+4576];
	mul.f64 	%fd28726, %fd28725, %fd28676;
	sub.f64 	%fd28727, %fd33343, %fd28726;
	st.local.f64 	[%rd6+3024], %fd28727;
	ld.local.f64 	%fd28728, [%rd5+4680];
	mul.f64 	%fd28729, %fd28728, %fd33341;
	sub.f64 	%fd28730, %fd33342, %fd28729;
	st.local.f64 	[%rd6+3032], %fd28730;
	ld.local.v2.f64 	{%fd28731, %fd28732}, [%rd5+4784];
	mul.f64 	%fd28733, %fd28731, %fd33339;
	sub.f64 	%fd28734, %fd33340, %fd28733;
	mul.f64 	%fd28735, %fd28732, %fd33365;
	sub.f64 	%fd28736, %fd28734, %fd28735;
	st.local.f64 	[%rd6+3040], %fd28736;
	ld.local.v2.f64 	{%fd28737, %fd28738}, [%rd5+5040];
	mul.f64 	%fd28739, %fd28737, %fd33337;
	sub.f64 	%fd28740, %fd33338, %fd28739;
	mul.f64 	%fd28741, %fd28738, %fd33336;
	sub.f64 	%fd28742, %fd28740, %fd28741;
	ld.local.v2.f64 	{%fd28743, %fd28744}, [%rd5+5056];
	mul.f64 	%fd28745, %fd28743, %fd33348;
	sub.f64 	%fd28746, %fd28742, %fd28745;
	mul.f64 	%fd28747, %fd28744, %fd33347;
	sub.f64 	%fd28748, %fd28746, %fd28747;
	ld.local.v2.f64 	{%fd28749, %fd28750}, [%rd5+5072];
	mul.f64 	%fd28751, %fd28749, %fd28697;
	sub.f64 	%fd28752, %fd28748, %fd28751;
	mul.f64 	%fd28753, %fd28750, %fd33335;
	sub.f64 	%fd28754, %fd28752, %fd28753;
	st.local.f64 	[%rd6+3088], %fd28754;
	ld.local.f64 	%fd28755, [%rd5+5176];
	mul.f64 	%fd28756, %fd28755, %fd33335;
	sub.f64 	%fd28757, %fd33334, %fd28756;
	st.local.f64 	[%rd6+3096], %fd28757;
	ld.local.f64 	%fd28758, [%rd5+5240];
	mul.f64 	%fd28759, %fd28758, %fd33332;
	sub.f64 	%fd28760, %fd33333, %fd28759;
	ld.local.v2.f64 	{%fd28761, %fd28762}, [%rd5+5248];
	mul.f64 	%fd28763, %fd28761, %fd33347;
	sub.f64 	%fd28764, %fd28760, %fd28763;
	mul.f64 	%fd28765, %fd28762, %fd33335;
	sub.f64 	%fd28766, %fd28764, %fd28765;
	ld.local.f64 	%fd28767, [%rd5+5264];
	mul.f64 	%fd28768, %fd28767, %fd28757;
	sub.f64 	%fd28769, %fd28766, %fd28768;
	st.local.f64 	[%rd6+3104], %fd28769;
	ld.local.v2.f64 	{%fd28770, %fd28771}, [%rd5+5328];
	mul.f64 	%fd28772, %fd28770, %fd28724;
	sub.f64 	%fd28773, %fd33331, %fd28772;
	mul.f64 	%fd28774, %fd28771, %fd28736;
	sub.f64 	%fd28775, %fd28773, %fd28774;
	ld.local.f64 	%fd28776, [%rd5+5344];
	mul.f64 	%fd28777, %fd28776, %fd33330;
	sub.f64 	%fd28778, %fd28775, %fd28777;
	st.local.f64 	[%rd6+3112], %fd28778;
	ld.local.f64 	%fd28779, [%rd5+5480];
	mul.f64 	%fd28780, %fd28779, %fd33337;
	sub.f64 	%fd28781, %fd33329, %fd28780;
	ld.local.v2.f64 	{%fd28782, %fd28783}, [%rd5+5488];
	mul.f64 	%fd28784, %fd28782, %fd33348;
	sub.f64 	%fd28785, %fd28781, %fd28784;
	mul.f64 	%fd28786, %fd28783, %fd33335;
	sub.f64 	%fd28787, %fd28785, %fd28786;
	ld.local.f64 	%fd28788, [%rd5+5504];
	mul.f64 	%fd28789, %fd28788, %fd28769;
	sub.f64 	%fd28790, %fd28787, %fd28789;
	st.local.f64 	[%rd6+3128], %fd28790;
	ld.local.f64 	%fd28791, [%rd5+5624];
	mul.f64 	%fd28792, %fd28791, %fd33336;
	sub.f64 	%fd28793, %fd33328, %fd28792;
	ld.local.v2.f64 	{%fd28794, %fd28795}, [%rd5+5632];
	mul.f64 	%fd28796, %fd28794, %fd33327;
	sub.f64 	%fd28797, %fd28793, %fd28796;
	mul.f64 	%fd28798, %fd28795, %fd33330;
	sub.f64 	%fd28799, %fd28797, %fd28798;
	st.local.f64 	[%rd6+3144], %fd28799;
	ld.local.v2.f64 	{%fd28800, %fd28801}, [%rd5+5776];
	mul.f64 	%fd28802, %fd28800, %fd33325;
	sub.f64 	%fd28803, %fd33326, %fd28802;
	mul.f64 	%fd28804, %fd28801, %fd33354;
	sub.f64 	%fd28805, %fd28803, %fd28804;
	ld.local.v2.f64 	{%fd28806, %fd28807}, [%rd5+5792];
	mul.f64 	%fd28808, %fd28806, %fd33324;
	sub.f64 	%fd28809, %fd28805, %fd28808;
	mul.f64 	%fd28810, %fd28807, %fd33365;
	sub.f64 	%fd28811, %fd28809, %fd28810;
	ld.local.v2.f64 	{%fd28812, %fd28813}, [%rd5+5808];
	mul.f64 	%fd28814, %fd28812, %fd28661;
	sub.f64 	%fd28815, %fd28811, %fd28814;
	mul.f64 	%fd28816, %fd28813, %fd28736;
	sub.f64 	%fd28817, %fd28815, %fd28816;
	ld.local.v2.f64 	{%fd28818, %fd28819}, [%rd5+5824];
	mul.f64 	%fd28820, %fd28818, %fd33330;
	sub.f64 	%fd28821, %fd28817, %fd28820;
	mul.f64 	%fd28822, %fd28819, %fd28778;
	sub.f64 	%fd28823, %fd28821, %fd28822;
	ld.local.f64 	%fd28824, [%rd5+5840];
	mul.f64 	%fd28825, %fd28824, %fd28799;
	sub.f64 	%fd28826, %fd28823, %fd28825;
	st.local.f64 	[%rd6+3160], %fd28826;
	ld.local.f64 	%fd28827, [%rd5+5928];
	mul.f64 	%fd28828, %fd28827, %fd28727;
	sub.f64 	%fd28829, %fd33323, %fd28828;
	ld.local.v2.f64 	{%fd28830, %fd28831}, [%rd5+5936];
	mul.f64 	%fd28832, %fd28830, %fd33322;
	sub.f64 	%fd28833, %fd28829, %fd28832;
	mul.f64 	%fd28834, %fd28831, %fd33321;
	sub.f64 	%fd28835, %fd28833, %fd28834;
	ld.local.f64 	%fd28836, [%rd5+5952];
	mul.f64 	%fd28837, %fd28836, %fd33320;
	sub.f64 	%fd28838, %fd28835, %fd28837;
	st.local.f64 	[%rd6+3168], %fd28838;
	ld.local.v2.f64 	{%fd28839, %fd28840}, [%rd5+6064];
	mul.f64 	%fd28841, %fd28839, %fd33344;
	sub.f64 	%fd28842, %fd33319, %fd28841;
	mul.f64 	%fd28843, %fd28840, %fd33324;
	sub.f64 	%fd28844, %fd28842, %fd28843;
	ld.local.v2.f64 	{%fd28845, %fd28846}, [%rd5+6080];
	mul.f64 	%fd28847, %fd28845, %fd33365;
	sub.f64 	%fd28848, %fd28844, %fd28847;
	mul.f64 	%fd28849, %fd28846, %fd28724;
	sub.f64 	%fd28850, %fd28848, %fd28849;
	ld.local.v2.f64 	{%fd28851, %fd28852}, [%rd5+6096];
	mul.f64 	%fd28853, %fd28851, %fd28736;
	sub.f64 	%fd28854, %fd28850, %fd28853;
	mul.f64 	%fd28855, %fd28852, %fd33330;
	sub.f64 	%fd28856, %fd28854, %fd28855;
	ld.local.v2.f64 	{%fd28857, %fd28858}, [%rd5+6112];
	mul.f64 	%fd28859, %fd28857, %fd28778;
	sub.f64 	%fd28860, %fd28856, %fd28859;
	mul.f64 	%fd28861, %fd28858, %fd28799;
	sub.f64 	%fd28862, %fd28860, %fd28861;
	ld.local.f64 	%fd28863, [%rd5+6128];
	mul.f64 	%fd28864, %fd28863, %fd28826;
	sub.f64 	%fd28865, %fd28862, %fd28864;
	st.local.f64 	[%rd6+3176], %fd28865;
	ld.local.f64 	%fd28866, [%rd5+6216];
	mul.f64 	%fd28867, %fd28866, %fd33317;
	sub.f64 	%fd28868, %fd33318, %fd28867;
	ld.local.v2.f64 	{%fd28869, %fd28870}, [%rd5+6224];
	mul.f64 	%fd28871, %fd28869, %fd33316;
	sub.f64 	%fd28872, %fd28868, %fd28871;
	mul.f64 	%fd28873, %fd28870, %fd33315;
	sub.f64 	%fd28874, %fd28872, %fd28873;
	ld.local.v2.f64 	{%fd28875, %fd28876}, [%rd5+6240];
	mul.f64 	%fd28877, %fd28875, %fd33314;
	sub.f64 	%fd28878, %fd28874, %fd28877;
	mul.f64 	%fd28879, %fd28876, %fd28655;
	sub.f64 	%fd28880, %fd28878, %fd28879;
	ld.local.v2.f64 	{%fd28881, %fd28882}, [%rd5+6256];
	mul.f64 	%fd28883, %fd28881, %fd33313;
	sub.f64 	%fd28884, %fd28880, %fd28883;
	mul.f64 	%fd28885, %fd28882, %fd28682;
	sub.f64 	%fd28886, %fd28884, %fd28885;
	ld.local.v2.f64 	{%fd28887, %fd28888}, [%rd5+6272];
	mul.f64 	%fd28889, %fd28887, %fd33312;
	sub.f64 	%fd28890, %fd28886, %fd28889;
	mul.f64 	%fd28891, %fd28888, %fd33311;
	sub.f64 	%fd28892, %fd28890, %fd28891;
	ld.local.f64 	%fd28893, [%rd5+6288];
	mul.f64 	%fd28894, %fd28893, %fd33330;
	sub.f64 	%fd28895, %fd28892, %fd28894;
	st.local.f64 	[%rd6+3184], %fd28895;
	ld.local.v2.f64 	{%fd28896, %fd28897}, [%rd5+6384];
	mul.f64 	%fd28898, %fd28896, %fd33309;
	sub.f64 	%fd28899, %fd33310, %fd28898;
	mul.f64 	%fd28900, %fd28897, %fd33308;
	sub.f64 	%fd28901, %fd28899, %fd28900;
	ld.local.v2.f64 	{%fd28902, %fd28903}, [%rd5+6400];
	mul.f64 	%fd28904, %fd28902, %fd33344;
	sub.f64 	%fd28905, %fd28901, %fd28904;
	mul.f64 	%fd28906, %fd28903, %fd33352;
	sub.f64 	%fd28907, %fd28905, %fd28906;
	ld.local.v2.f64 	{%fd28908, %fd28909}, [%rd5+6416];
	mul.f64 	%fd28910, %fd28908, %fd33349;
	sub.f64 	%fd28911, %fd28907, %fd28910;
	mul.f64 	%fd28912, %fd28909, %fd33348;
	sub.f64 	%fd28913, %fd28911, %fd28912;
	ld.local.v2.f64 	{%fd28914, %fd28915}, [%rd5+6432];
	mul.f64 	%fd28916, %fd28914, %fd28661;
	sub.f64 	%fd28917, %fd28913, %fd28916;
	mul.f64 	%fd28918, %fd28915, %fd28667;
	sub.f64 	%fd28919, %fd28917, %fd28918;
	ld.local.v2.f64 	{%fd28920, %fd28921}, [%rd5+6448];
	mul.f64 	%fd28922, %fd28920, %fd28688;
	sub.f64 	%fd28923, %fd28919, %fd28922;
	mul.f64 	%fd28924, %fd28921, %fd28697;
	sub.f64 	%fd28925, %fd28923, %fd28924;
	ld.local.v2.f64 	{%fd28926, %fd28927}, [%rd5+6464];
	mul.f64 	%fd28928, %fd28926, %fd28718;
	sub.f64 	%fd28929, %fd28925, %fd28928;
	mul.f64 	%fd28930, %fd28927, %fd28724;
	sub.f64 	%fd28931, %fd28929, %fd28930;
	ld.local.v2.f64 	{%fd28932, %fd28933}, [%rd5+6480];
	mul.f64 	%fd28934, %fd28932, %fd28736;
	sub.f64 	%fd28935, %fd28931, %fd28934;
	mul.f64 	%fd28936, %fd28933, %fd33335;
	sub.f64 	%fd28937, %fd28935, %fd28936;
	ld.local.v2.f64 	{%fd28938, %fd28939}, [%rd5+6496];
	mul.f64 	%fd28940, %fd28938, %fd33330;
	sub.f64 	%fd28941, %fd28937, %fd28940;
	mul.f64 	%fd28942, %fd28939, %fd28754;
	sub.f64 	%fd28943, %fd28941, %fd28942;
	ld.local.v2.f64 	{%fd28944, %fd28945}, [%rd5+6512];
	mul.f64 	%fd28946, %fd28944, %fd28757;
	sub.f64 	%fd28947, %fd28943, %fd28946;
	mul.f64 	%fd28948, %fd28945, %fd28769;
	sub.f64 	%fd28949, %fd28947, %fd28948;
	ld.local.v2.f64 	{%fd28950, %fd28951}, [%rd5+6528];
	mul.f64 	%fd28952, %fd28950, %fd28778;
	sub.f64 	%fd28953, %fd28949, %fd28952;
	mul.f64 	%fd28954, %fd28951, %fd28790;
	sub.f64 	%fd28955, %fd28953, %fd28954;
	ld.local.v2.f64 	{%fd28956, %fd28957}, [%rd5+6544];
	mul.f64 	%fd28958, %fd28956, %fd28799;
	sub.f64 	%fd28959, %fd28955, %fd28958;
	mul.f64 	%fd28960, %fd28957, %fd28826;
	sub.f64 	%fd28961, %fd28959, %fd28960;
	ld.local.f64 	%fd28962, [%rd5+6560];
	mul.f64 	%fd28963, %fd28962, %fd28865;
	sub.f64 	%fd28964, %fd28961, %fd28963;
	st.local.f64 	[%rd6+3192], %fd28964;
	ld.local.f64 	%fd28965, [%rd5+6648];
	mul.f64 	%fd28966, %fd28965, %fd33313;
	sub.f64 	%fd28967, %fd33307, %fd28966;
	ld.local.v2.f64 	{%fd28968, %fd28969}, [%rd5+6656];
	mul.f64 	%fd28970, %fd28968, %fd28709;
	sub.f64 	%fd28971, %fd28967, %fd28970;
	mul.f64 	%fd28972, %fd28969, %fd28718;
	sub.f64 	%fd28973, %fd28971, %fd28972;
	ld.local.v2.f64 	{%fd28974, %fd28975}, [%rd5+6672];
	mul.f64 	%fd28976, %fd28974, %fd33312;
	sub.f64 	%fd28977, %fd28973, %fd28976;
	mul.f64 	%fd28978, %fd28975, %fd33311;
	sub.f64 	%fd28979, %fd28977, %fd28978;
	ld.local.v2.f64 	{%fd28980, %fd28981}, [%rd5+6688];
	mul.f64 	%fd28982, %fd28980, %fd33327;
	sub.f64 	%fd28983, %fd28979, %fd28982;
	mul.f64 	%fd28984, %fd28981, %fd33335;
	sub.f64 	%fd28985, %fd28983, %fd28984;
	ld.local.v2.f64 	{%fd28986, %fd28987}, [%rd5+6704];
	mul.f64 	%fd28988, %fd28986, %fd33330;
	sub.f64 	%fd28989, %fd28985, %fd28988;
	mul.f64 	%fd28990, %fd28987, %fd28754;
	sub.f64 	%fd28991, %fd28989, %fd28990;
	ld.local.v2.f64 	{%fd28992, %fd28993}, [%rd5+6720];
	mul.f64 	%fd28994, %fd28992, %fd28757;
	sub.f64 	%fd28995, %fd28991, %fd28994;
	mul.f64 	%fd28996, %fd28993, %fd28769;
	sub.f64 	%fd28997, %fd28995, %fd28996;
	ld.local.v2.f64 	{%fd28998, %fd28999}, [%rd5+6736];
	mul.f64 	%fd29000, %fd28998, %fd28790;
	sub.f64 	%fd29001, %fd28997, %fd29000;
	mul.f64 	%fd29002, %fd28999, %fd28799;
	sub.f64 	%fd29003, %fd29001, %fd29002;
	ld.local.v2.f64 	{%fd29004, %fd29005}, [%rd5+6752];
	mul.f64 	%fd29006, %fd29004, %fd28865;
	sub.f64 	%fd29007, %fd29003, %fd29006;
	mul.f64 	%fd29008, %fd29005, %fd28895;
	sub.f64 	%fd29009, %fd29007, %fd29008;
	ld.local.f64 	%fd29010, [%rd5+6768];
	mul.f64 	%fd29011, %fd29010, %fd28964;
	sub.f64 	%fd29012, %fd29009, %fd29011;
	st.local.f64 	[%rd6+3200], %fd29012;
	ld.local.f64 	%fd29013, [%rd5+6888];
	mul.f64 	%fd29014, %fd29013, %fd33327;
	sub.f64 	%fd29015, %fd33306, %fd29014;
	ld.local.v2.f64 	{%fd29016, %fd29017}, [%rd5+6896];
	mul.f64 	%fd29018, %fd29016, %fd33305;
	sub.f64 	%fd29019, %fd29015, %fd29018;
	mul.f64 	%fd29020, %fd29017, %fd33321;
	sub.f64 	%fd29021, %fd29019, %fd29020;
	ld.local.v2.f64 	{%fd29022, %fd29023}, [%rd5+6912];
	mul.f64 	%fd29024, %fd29022, %fd33304;
	sub.f64 	%fd29025, %fd29021, %fd29024;
	mul.f64 	%fd29026, %fd29023, %fd33320;
	sub.f64 	%fd29027, %fd29025, %fd29026;
	ld.local.v2.f64 	{%fd29028, %fd29029}, [%rd5+6928];
	mul.f64 	%fd29030, %fd29028, %fd28838;
	sub.f64 	%fd29031, %fd29027, %fd29030;
	mul.f64 	%fd29032, %fd29029, %fd28865;
	sub.f64 	%fd29033, %fd29031, %fd29032;
	ld.local.f64 	%fd29034, [%rd5+6944];
	mul.f64 	%fd29035, %fd29034, %fd28964;
	sub.f64 	%fd29036, %fd29033, %fd29035;
	st.local.f64 	[%rd6+3208], %fd29036;
	ld.local.f64 	%fd29037, [%rd5+7080];
	mul.f64 	%fd29038, %fd29037, %fd33302;
	sub.f64 	%fd29039, %fd33303, %fd29038;
	ld.local.v2.f64 	{%fd29040, %fd29041}, [%rd5+7088];
	mul.f64 	%fd29042, %fd29040, %fd33360;
	sub.f64 	%fd29043, %fd29039, %fd29042;
	mul.f64 	%fd29044, %fd29041, %fd28682;
	sub.f64 	%fd29045, %fd29043, %fd29044;
	ld.local.v2.f64 	{%fd29046, %fd29047}, [%rd5+7104];
	mul.f64 	%fd29048, %fd29046, %fd33327;
	sub.f64 	%fd29049, %fd29045, %fd29048;
	mul.f64 	%fd29050, %fd29047, %fd33335;
	sub.f64 	%fd29051, %fd29049, %fd29050;
	ld.local.v2.f64 	{%fd29052, %fd29053}, [%rd5+7120];
	mul.f64 	%fd29054, %fd29052, %fd33330;
	sub.f64 	%fd29055, %fd29051, %fd29054;
	mul.f64 	%fd29056, %fd29053, %fd28769;
	sub.f64 	%fd29057, %fd29055, %fd29056;
	ld.local.v2.f64 	{%fd29058, %fd29059}, [%rd5+7136];
	mul.f64 	%fd29060, %fd29058, %fd33304;
	sub.f64 	%fd29061, %fd29057, %fd29060;
	mul.f64 	%fd29062, %fd29059, %fd28895;
	sub.f64 	%fd29063, %fd29061, %fd29062;
	ld.local.v2.f64 	{%fd29064, %fd29065}, [%rd5+7152];
	mul.f64 	%fd29066, %fd29064, %fd28964;
	sub.f64 	%fd29067, %fd29063, %fd29066;
	mul.f64 	%fd29068, %fd29065, %fd29012;
	sub.f64 	%fd29069, %fd29067, %fd29068;
	st.local.f64 	[%rd6+3216], %fd29069;
	ld.local.v2.f64 	{%fd29070, %fd29071}, [%rd5+7280];
	mul.f64 	%fd29072, %fd29070, %fd33300;
	sub.f64 	%fd29073, %fd33301, %fd29072;
	mul.f64 	%fd29074, %fd29071, %fd33299;
	sub.f64 	%fd29075, %fd29073, %fd29074;
	ld.local.v2.f64 	{%fd29076, %fd29077}, [%rd5+7296];
	mul.f64 	%fd29078, %fd29076, %fd33308;
	sub.f64 	%fd29079, %fd29075, %fd29078;
	mul.f64 	%fd29080, %fd29077, %fd33298;
	sub.f64 	%fd29081, %fd29079, %fd29080;
	ld.local.v2.f64 	{%fd29082, %fd29083}, [%rd5+7312];
	mul.f64 	%fd29084, %fd29082, %fd33297;
	sub.f64 	%fd29085, %fd29081, %fd29084;
	mul.f64 	%fd29086, %fd29083, %fd33313;
	sub.f64 	%fd29087, %fd29085, %fd29086;
	ld.local.v2.f64 	{%fd29088, %fd29089}, [%rd5+7328];
	mul.f64 	%fd29090, %fd29088, %fd33302;
	sub.f64 	%fd29091, %fd29087, %fd29090;
	mul.f64 	%fd29092, %fd29089, %fd28667;
	sub.f64 	%fd29093, %fd29091, %fd29092;
	ld.local.v2.f64 	{%fd29094, %fd29095}, [%rd5+7344];
	mul.f64 	%fd29096, %fd29094, %fd28688;
	sub.f64 	%fd29097, %fd29093, %fd29096;
	mul.f64 	%fd29098, %fd29095, %fd28697;
	sub.f64 	%fd29099, %fd29097, %fd29098;
	ld.local.v2.f64 	{%fd29100, %fd29101}, [%rd5+7360];
	mul.f64 	%fd29102, %fd29100, %fd33311;
	sub.f64 	%fd29103, %fd29099, %fd29102;
	mul.f64 	%fd29104, %fd29101, %fd28736;
	sub.f64 	%fd29105, %fd29103, %fd29104;
	ld.local.v2.f64 	{%fd29106, %fd29107}, [%rd5+7376];
	mul.f64 	%fd29108, %fd29106, %fd33305;
	sub.f64 	%fd29109, %fd29105, %fd29108;
	mul.f64 	%fd29110, %fd29107, %fd33335;
	sub.f64 	%fd29111, %fd29109, %fd29110;
	ld.local.v2.f64 	{%fd29112, %fd29113}, [%rd5+7392];
	mul.f64 	%fd29114, %fd29112, %fd33330;
	sub.f64 	%fd29115, %fd29111, %fd29114;
	mul.f64 	%fd29116, %fd29113, %fd28757;
	sub.f64 	%fd29117, %fd29115, %fd29116;
	ld.local.v2.f64 	{%fd29118, %fd29119}, [%rd5+7408];
	mul.f64 	%fd29120, %fd29118, %fd28790;
	sub.f64 	%fd29121, %fd29117, %fd29120;
	mul.f64 	%fd29122, %fd29119, %fd33304;
	sub.f64 	%fd29123, %fd29121, %fd29122;
	ld.local.v2.f64 	{%fd29124, %fd29125}, [%rd5+7424];
	mul.f64 	%fd29126, %fd29124, %fd28826;
	sub.f64 	%fd29127, %fd29123, %fd29126;
	mul.f64 	%fd29128, %fd29125, %fd28865;
	sub.f64 	%fd29129, %fd29127, %fd29128;
	ld.local.v2.f64 	{%fd29130, %fd29131}, [%rd5+7440];
	mul.f64 	%fd29132, %fd29130, %fd28895;
	sub.f64 	%fd29133, %fd29129, %fd29132;
	mul.f64 	%fd29134, %fd29131, %fd28964;
	sub.f64 	%fd29135, %fd29133, %fd29134;
	ld.local.v2.f64 	{%fd29136, %fd29137}, [%rd5+7456];
	mul.f64 	%fd29138, %fd29136, %fd29012;
	sub.f64 	%fd29139, %fd29135, %fd29138;
	mul.f64 	%fd29140, %fd29137, %fd29069;
	sub.f64 	%fd29141, %fd29139, %fd29140;
	st.local.f64 	[%rd6+3224], %fd29141;
	ld.local.v2.f64 	{%fd29142, %fd29143}, [%rd5+7584];
	mul.f64 	%fd29144, %fd29142, %fd33339;
	sub.f64 	%fd29145, %fd33296, %fd29144;
	mul.f64 	%fd29146, %fd29143, %fd33295;
	sub.f64 	%fd29147, %fd29145, %fd29146;
	ld.local.v2.f64 	{%fd29148, %fd29149}, [%rd5+7600];
	mul.f64 	%fd29150, %fd29148, %fd33294;
	sub.f64 	%fd29151, %fd29147, %fd29150;
	mul.f64 	%fd29152, %fd29149, %fd33356;
	sub.f64 	%fd29153, %fd29151, %fd29152;
	ld.local.v2.f64 	{%fd29154, %fd29155}, [%rd5+7616];
	mul.f64 	%fd29156, %fd29154, %fd33325;
	sub.f64 	%fd29157, %fd29153, %fd29156;
	mul.f64 	%fd29158, %fd29155, %fd33354;
	sub.f64 	%fd29159, %fd29157, %fd29158;
	ld.local.v2.f64 	{%fd29160, %fd29161}, [%rd5+7632];
	mul.f64 	%fd29162, %fd29160, %fd33293;
	sub.f64 	%fd29163, %fd29159, %fd29162;
	mul.f64 	%fd29164, %fd29161, %fd33299;
	sub.f64 	%fd29165, %fd29163, %fd29164;
	ld.local.v2.f64 	{%fd29166, %fd29167}, [%rd5+7648];
	mul.f64 	%fd29168, %fd29166, %fd33292;
	sub.f64 	%fd29169, %fd29165, %fd29168;
	mul.f64 	%fd29170, %fd29167, %fd33291;
	sub.f64 	%fd29171, %fd29169, %fd29170;
	ld.local.v2.f64 	{%fd29172, %fd29173}, [%rd5+7664];
	mul.f64 	%fd29174, %fd29172, %fd33290;
	sub.f64 	%fd29175, %fd29171, %fd29174;
	mul.f64 	%fd29176, %fd29173, %fd33314;
	sub.f64 	%fd29177, %fd29175, %fd29176;
	ld.local.v2.f64 	{%fd29178, %fd29179}, [%rd5+7680];
	mul.f64 	%fd29180, %fd29178, %fd33350;
	sub.f64 	%fd29181, %fd29177, %fd29180;
	mul.f64 	%fd29182, %fd29179, %fd33367;
	sub.f64 	%fd29183, %fd29181, %fd29182;
	ld.local.v2.f64 	{%fd29184, %fd29185}, [%rd5+7696];
	mul.f64 	%fd29186, %fd29184, %fd33363;
	sub.f64 	%fd29187, %fd29183, %fd29186;
	mul.f64 	%fd29188, %fd29185, %fd33308;
	sub.f64 	%fd29189, %fd29187, %fd29188;
	ld.local.v2.f64 	{%fd29190, %fd29191}, [%rd5+7712];
	mul.f64 	%fd29192, %fd29190, %fd33337;
	sub.f64 	%fd29193, %fd29189, %fd29192;
	mul.f64 	%fd29194, %fd29191, %fd33298;
	sub.f64 	%fd29195, %fd29193, %fd29194;
	ld.local.v2.f64 	{%fd29196, %fd29197}, [%rd5+7728];
	mul.f64 	%fd29198, %fd29196, %fd33332;
	sub.f64 	%fd29199, %fd29195, %fd29198;
	mul.f64 	%fd29200, %fd29197, %fd33336;
	sub.f64 	%fd29201, %fd29199, %fd29200;
	ld.local.v2.f64 	{%fd29202, %fd29203}, [%rd5+7744];
	mul.f64 	%fd29204, %fd29202, %fd33344;
	sub.f64 	%fd29205, %fd29201, %fd29204;
	mul.f64 	%fd29206, %fd29203, %fd33362;
	sub.f64 	%fd29207, %fd29205, %fd29206;
	ld.local.v2.f64 	{%fd29208, %fd29209}, [%rd5+7760];
	mul.f64 	%fd29210, %fd29208, %fd28658;
	sub.f64 	%fd29211, %fd29207, %fd29210;
	mul.f64 	%fd29212, %fd29209, %fd33324;
	sub.f64 	%fd29213, %fd29211, %fd29212;
	ld.local.v2.f64 	{%fd29214, %fd29215}, [%rd5+7776];
	mul.f64 	%fd29216, %fd29214, %fd33352;
	sub.f64 	%fd29217, %fd29213, %fd29216;
	mul.f64 	%fd29218, %fd29215, %fd33289;
	sub.f64 	%fd29219, %fd29217, %fd29218;
	ld.local.v2.f64 	{%fd29220, %fd29221}, [%rd5+7792];
	mul.f64 	%fd29222, %fd29220, %fd33297;
	sub.f64 	%fd29223, %fd29219, %fd29222;
	mul.f64 	%fd29224, %fd29221, %fd33313;
	sub.f64 	%fd29225, %fd29223, %fd29224;
	ld.local.v2.f64 	{%fd29226, %fd29227}, [%rd5+7808];
	mul.f64 	%fd29228, %fd29226, %fd33288;
	sub.f64 	%fd29229, %fd29225, %fd29228;
	mul.f64 	%fd29230, %fd29227, %fd33349;
	sub.f64 	%fd29231, %fd29229, %fd29230;
	ld.local.v2.f64 	{%fd29232, %fd29233}, [%rd5+7824];
	mul.f64 	%fd29234, %fd29232, %fd33287;
	sub.f64 	%fd29235, %fd29231, %fd29234;
	mul.f64 	%fd29236, %fd29233, %fd33365;
	sub.f64 	%fd29237, %fd29235, %fd29236;
	ld.local.v2.f64 	{%fd29238, %fd29239}, [%rd5+7840];
	mul.f64 	%fd29240, %fd29238, %fd33302;
	sub.f64 	%fd29241, %fd29237, %fd29240;
	mul.f64 	%fd29242, %fd29239, %fd33348;
	sub.f64 	%fd29243, %fd29241, %fd29242;
	ld.local.v2.f64 	{%fd29244, %fd29245}, [%rd5+7856];
	mul.f64 	%fd29246, %fd29244, %fd33360;
	sub.f64 	%fd29247, %fd29243, %fd29246;
	mul.f64 	%fd29248, %fd29245, %fd28661;
	sub.f64 	%fd29249, %fd29247, %fd29248;
	ld.local.v2.f64 	{%fd29250, %fd29251}, [%rd5+7872];
	mul.f64 	%fd29252, %fd29250, %fd28667;
	sub.f64 	%fd29253, %fd29249, %fd29252;
	mul.f64 	%fd29254, %fd29251, %fd28673;
	sub.f64 	%fd29255, %fd29253, %fd29254;
	ld.local.v2.f64 	{%fd29256, %fd29257}, [%rd5+7888];
	mul.f64 	%fd29258, %fd29256, %fd33286;
	sub.f64 	%fd29259, %fd29255, %fd29258;
	mul.f64 	%fd29260, %fd29257, %fd33285;
	sub.f64 	%fd29261, %fd29259, %fd29260;
	ld.local.v2.f64 	{%fd29262, %fd29263}, [%rd5+7904];
	mul.f64 	%fd29264, %fd29262, %fd33347;
	sub.f64 	%fd29265, %fd29261, %fd29264;
	mul.f64 	%fd29266, %fd29263, %fd28682;
	sub.f64 	%fd29267, %fd29265, %fd29266;
	ld.local.v2.f64 	{%fd29268, %fd29269}, [%rd5+7920];
	mul.f64 	%fd29270, %fd29268, %fd28688;
	sub.f64 	%fd29271, %fd29267, %fd29270;
	mul.f64 	%fd29272, %fd29269, %fd28697;
	sub.f64 	%fd29273, %fd29271, %fd29272;
	ld.local.v2.f64 	{%fd29274, %fd29275}, [%rd5+7936];
	mul.f64 	%fd29276, %fd29274, %fd28709;
	sub.f64 	%fd29277, %fd29273, %fd29276;
	mul.f64 	%fd29278, %fd29275, %fd28718;
	sub.f64 	%fd29279, %fd29277, %fd29278;
	ld.local.v2.f64 	{%fd29280, %fd29281}, [%rd5+7952];
	mul.f64 	%fd29282, %fd29280, %fd33312;
	sub.f64 	%fd29283, %fd29279, %fd29282;
	mul.f64 	%fd29284, %fd29281, %fd33311;
	sub.f64 	%fd29285, %fd29283, %fd29284;
	ld.local.v2.f64 	{%fd29286, %fd29287}, [%rd5+7968];
	mul.f64 	%fd29288, %fd29286, %fd28724;
	sub.f64 	%fd29289, %fd29285, %fd29288;
	mul.f64 	%fd29290, %fd29287, %fd28727;
	sub.f64 	%fd29291, %fd29289, %fd29290;
	ld.local.v2.f64 	{%fd29292, %fd29293}, [%rd5+7984];
	mul.f64 	%fd29294, %fd29292, %fd28730;
	sub.f64 	%fd29295, %fd29291, %fd29294;
	mul.f64 	%fd29296, %fd29293, %fd28736;
	sub.f64 	%fd29297, %fd29295, %fd29296;
	ld.local.v2.f64 	{%fd29298, %fd29299}, [%rd5+8000];
	mul.f64 	%fd29300, %fd29298, %fd33327;
	sub.f64 	%fd29301, %fd29297, %fd29300;
	mul.f64 	%fd29302, %fd29299, %fd33305;
	sub.f64 	%fd29303, %fd29301, %fd29302;
	ld.local.v2.f64 	{%fd29304, %fd29305}, [%rd5+8016];
	mul.f64 	%fd29306, %fd29304, %fd33322;
	sub.f64 	%fd29307, %fd29303, %fd29306;
	mul.f64 	%fd29308, %fd29305, %fd33335;
	sub.f64 	%fd29309, %fd29307, %fd29308;
	ld.local.v2.f64 	{%fd29310, %fd29311}, [%rd5+8032];
	mul.f64 	%fd29312, %fd29310, %fd33330;
	sub.f64 	%fd29313, %fd29309, %fd29312;
	mul.f64 	%fd29314, %fd29311, %fd28754;
	sub.f64 	%fd29315, %fd29313, %fd29314;
	ld.local.v2.f64 	{%fd29316, %fd29317}, [%rd5+8048];
	mul.f64 	%fd29318, %fd29316, %fd28757;
	sub.f64 	%fd29319, %fd29315, %fd29318;
	mul.f64 	%fd29320, %fd29317, %fd28769;
	sub.f64 	%fd29321, %fd29319, %fd29320;
	ld.local.v2.f64 	{%fd29322, %fd29323}, [%rd5+8064];
	mul.f64 	%fd29324, %fd29322, %fd28778;
	sub.f64 	%fd29325, %fd29321, %fd29324;
	mul.f64 	%fd29326, %fd29323, %fd33321;
	sub.f64 	%fd29327, %fd29325, %fd29326;
	ld.local.v2.f64 	{%fd29328, %fd29329}, [%rd5+8080];
	mul.f64 	%fd29330, %fd29328, %fd28790;
	sub.f64 	%fd29331, %fd29327, %fd29330;
	mul.f64 	%fd29332, %fd29329, %fd33304;
	sub.f64 	%fd29333, %fd29331, %fd29332;
	ld.local.v2.f64 	{%fd29334, %fd29335}, [%rd5+8096];
	mul.f64 	%fd29336, %fd29334, %fd28799;
	sub.f64 	%fd29337, %fd29333, %fd29336;
	mul.f64 	%fd29338, %fd29335, %fd33320;
	sub.f64 	%fd29339, %fd29337, %fd29338;
	ld.local.v2.f64 	{%fd29340, %fd29341}, [%rd5+8112];
	mul.f64 	%fd29342, %fd29340, %fd28826;
	sub.f64 	%fd29343, %fd29339, %fd29342;
	mul.f64 	%fd29344, %fd29341, %fd28838;
	sub.f64 	%fd29345, %fd29343, %fd29344;
	ld.local.v2.f64 	{%fd29346, %fd29347}, [%rd5+8128];
	mul.f64 	%fd29348, %fd29346, %fd28865;
	sub.f64 	%fd29349, %fd29345, %fd29348;
	mul.f64 	%fd29350, %fd29347, %fd28895;
	sub.f64 	%fd29351, %fd29349, %fd29350;
	ld.local.v2.f64 	{%fd29352, %fd29353}, [%rd5+8144];
	mul.f64 	%fd29354, %fd29352, %fd28964;
	sub.f64 	%fd29355, %fd29351, %fd29354;
	mul.f64 	%fd29356, %fd29353, %fd29012;
	sub.f64 	%fd29357, %fd29355, %fd29356;
	ld.local.v2.f64 	{%fd29358, %fd29359}, [%rd5+8160];
	mul.f64 	%fd29360, %fd29358, %fd29036;
	sub.f64 	%fd29361, %fd29357, %fd29360;
	mul.f64 	%fd29362, %fd29359, %fd29069;
	sub.f64 	%fd29363, %fd29361, %fd29362;
	ld.local.f64 	%fd29364, [%rd5+8176];
	mul.f64 	%fd29365, %fd29364, %fd29141;
	sub.f64 	%fd29366, %fd29363, %fd29365;
	st.local.f64 	[%rd6+3232], %fd29366;
	ld.local.v2.f64 	{%fd29367, %fd29368}, [%rd5+8288];
	mul.f64 	%fd29369, %fd29367, %fd33382;
	sub.f64 	%fd29370, %fd33284, %fd29369;
	mul.f64 	%fd29371, %fd29368, %fd33283;
	sub.f64 	%fd29372, %fd29370, %fd29371;
	ld.local.v2.f64 	{%fd29373, %fd29374}, [%rd5+8304];
	mul.f64 	%fd29375, %fd29373, %fd33317;
	sub.f64 	%fd29376, %fd29372, %fd29375;
	mul.f64 	%fd29377, %fd29374, %fd33316;
	sub.f64 	%fd29378, %fd29376, %fd29377;
	ld.local.v2.f64 	{%fd29379, %fd29380}, [%rd5+8320];
	mul.f64 	%fd29381, %fd29379, %fd33315;
	sub.f64 	%fd29382, %fd29378, %fd29381;
	mul.f64 	%fd29383, %fd29380, %fd33282;
	sub.f64 	%fd29384, %fd29382, %fd29383;
	ld.local.v2.f64 	{%fd29385, %fd29386}, [%rd5+8336];
	mul.f64 	%fd29387, %fd29385, %fd33293;
	sub.f64 	%fd29388, %fd29384, %fd29387;
	mul.f64 	%fd29389, %fd29386, %fd33292;
	sub.f64 	%fd29390, %fd29388, %fd29389;
	ld.local.v2.f64 	{%fd29391, %fd29392}, [%rd5+8352];
	mul.f64 	%fd29393, %fd29391, %fd33291;
	sub.f64 	%fd29394, %fd29390, %fd29393;
	mul.f64 	%fd29395, %fd29392, %fd33314;
	sub.f64 	%fd29396, %fd29394, %fd29395;
	ld.local.v2.f64 	{%fd29397, %fd29398}, [%rd5+8368];
	mul.f64 	%fd29399, %fd29397, %fd33313;
	sub.f64 	%fd29400, %fd29396, %fd29399;
	mul.f64 	%fd29401, %fd29398, %fd33358;
	sub.f64 	%fd29402, %fd29400, %fd29401;
	ld.local.v2.f64 	{%fd29403, %fd29404}, [%rd5+8384];
	mul.f64 	%fd29405, %fd29403, %fd33341;
	sub.f64 	%fd29406, %fd29402, %fd29405;
	mul.f64 	%fd29407, %fd29404, %fd33286;
	sub.f64 	%fd29408, %fd29406, %fd29407;
	ld.local.v2.f64 	{%fd29409, %fd29410}, [%rd5+8400];
	mul.f64 	%fd29411, %fd29409, %fd28676;
	sub.f64 	%fd29412, %fd29408, %fd29411;
	mul.f64 	%fd29413, %fd29410, %fd33312;
	sub.f64 	%fd29414, %fd29412, %fd29413;
	ld.local.v2.f64 	{%fd29415, %fd29416}, [%rd5+8416];
	mul.f64 	%fd29417, %fd29415, %fd33311;
	sub.f64 	%fd29418, %fd29414, %fd29417;
	mul.f64 	%fd29419, %fd29416, %fd28727;
	sub.f64 	%fd29420, %fd29418, %fd29419;
	ld.local.v2.f64 	{%fd29421, %fd29422}, [%rd5+8432];
	mul.f64 	%fd29423, %fd29421, %fd33327;
	sub.f64 	%fd29424, %fd29420, %fd29423;
	mul.f64 	%fd29425, %fd29422, %fd33305;
	sub.f64 	%fd29426, %fd29424, %fd29425;
	ld.local.v2.f64 	{%fd29427, %fd29428}, [%rd5+8448];
	mul.f64 	%fd29429, %fd29427, %fd33322;
	sub.f64 	%fd29430, %fd29426, %fd29429;
	mul.f64 	%fd29431, %fd29428, %fd33335;
	sub.f64 	%fd29432, %fd29430, %fd29431;
	ld.local.v2.f64 	{%fd29433, %fd29434}, [%rd5+8464];
	mul.f64 	%fd29435, %fd29433, %fd33330;
	sub.f64 	%fd29436, %fd29432, %fd29435;
	mul.f64 	%fd29437, %fd29434, %fd33321;
	sub.f64 	%fd29438, %fd29436, %fd29437;
	ld.local.v2.f64 	{%fd29439, %fd29440}, [%rd5+8480];
	mul.f64 	%fd29441, %fd29439, %fd33304;
	sub.f64 	%fd29442, %fd29438, %fd29441;
	mul.f64 	%fd29443, %fd29440, %fd33320;
	sub.f64 	%fd29444, %fd29442, %fd29443;
	ld.local.v2.f64 	{%fd29445, %fd29446}, [%rd5+8496];
	mul.f64 	%fd29447, %fd29445, %fd28838;
	sub.f64 	%fd29448, %fd29444, %fd29447;
	mul.f64 	%fd29449, %fd29446, %fd28865;
	sub.f64 	%fd29450, %fd29448, %fd29449;
	ld.local.v2.f64 	{%fd29451, %fd29452}, [%rd5+8512];
	mul.f64 	%fd29453, %fd29451, %fd28895;
	sub.f64 	%fd29454, %fd29450, %fd29453;
	mul.f64 	%fd29455, %fd29452, %fd28964;
	sub.f64 	%fd29456, %fd29454, %fd29455;
	ld.local.v2.f64 	{%fd29457, %fd29458}, [%rd5+8528];
	mul.f64 	%fd29459, %fd29457, %fd29012;
	sub.f64 	%fd29460, %fd29456, %fd29459;
	mul.f64 	%fd29461, %fd29458, %fd29036;
	sub.f64 	%fd29462, %fd29460, %fd29461;
	ld.local.v2.f64 	{%fd29463, %fd29464}, [%rd5+8544];
	mul.f64 	%fd29465, %fd29463, %fd29069;
	sub.f64 	%fd29466, %fd29462, %fd29465;
	mul.f64 	%fd29467, %fd29464, %fd29141;
	sub.f64 	%fd29468, %fd29466, %fd29467;
	ld.local.f64 	%fd29469, [%rd5+8560];
	mul.f64 	%fd29470, %fd29469, %fd29366;
	sub.f64 	%fd29471, %fd29468, %fd29470;
	st.local.f64 	[%rd6+3240], %fd29471;
	ld.local.f64 	%fd29472, [%rd5+8664];
	mul.f64 	%fd29473, %fd29472, %fd33339;
	sub.f64 	%fd29474, %fd33281, %fd29473;
	ld.local.v2.f64 	{%fd29475, %fd29476}, [%rd5+8672];
	mul.f64 	%fd29477, %fd29475, %fd33295;
	sub.f64 	%fd29478, %fd29474, %fd29477;
	mul.f64 	%fd29479, %fd29476, %fd33294;
	sub.f64 	%fd29480, %fd29478, %fd29479;
	ld.local.v2.f64 	{%fd29481, %fd29482}, [%rd5+8688];
	mul.f64 	%fd29483, %fd29481, %fd33356;
	sub.f64 	%fd29484, %fd29480, %fd29483;
	mul.f64 	%fd29485, %fd29482, %fd33325;
	sub.f64 	%fd29486, %fd29484, %fd29485;
	ld.local.v2.f64 	{%fd29487, %fd29488}, [%rd5+8704];
	mul.f64 	%fd29489, %fd29487, %fd33354;
	sub.f64 	%fd29490, %fd29486, %fd29489;
	mul.f64 	%fd29491, %fd29488, %fd33293;
	sub.f64 	%fd29492, %fd29490, %fd29491;
	ld.local.v2.f64 	{%fd29493, %fd29494}, [%rd5+8720];
	mul.f64 	%fd29495, %fd29493, %fd33299;
	sub.f64 	%fd29496, %fd29492, %fd29495;
	mul.f64 	%fd29497, %fd29494, %fd33292;
	sub.f64 	%fd29498, %fd29496, %fd29497;
	ld.local.v2.f64 	{%fd29499, %fd29500}, [%rd5+8736];
	mul.f64 	%fd29501, %fd29499, %fd33291;
	sub.f64 	%fd29502, %fd29498, %fd29501;
	mul.f64 	%fd29503, %fd29500, %fd33314;
	sub.f64 	%fd29504, %fd29502, %fd29503;
	ld.local.v2.f64 	{%fd29505, %fd29506}, [%rd5+8752];
	mul.f64 	%fd29507, %fd29505, %fd33367;
	sub.f64 	%fd29508, %fd29504, %fd29507;
	mul.f64 	%fd29509, %fd29506, %fd33308;
	sub.f64 	%fd29510, %fd29508, %fd29509;
	ld.local.v2.f64 	{%fd29511, %fd29512}, [%rd5+8768];
	mul.f64 	%fd29513, %fd29511, %fd33336;
	sub.f64 	%fd29514, %fd29510, %fd29513;
	mul.f64 	%fd29515, %fd29512, %fd28658;
	sub.f64 	%fd29516, %fd29514, %fd29515;
	ld.local.v2.f64 	{%fd29517, %fd29518}, [%rd5+8784];
	mul.f64 	%fd29519, %fd29517, %fd33289;
	sub.f64 	%fd29520, %fd29516, %fd29519;
	mul.f64 	%fd29521, %fd29518, %fd33297;
	sub.f64 	%fd29522, %fd29520, %fd29521;
	ld.local.v2.f64 	{%fd29523, %fd29524}, [%rd5+8800];
	mul.f64 	%fd29525, %fd29523, %fd33313;
	sub.f64 	%fd29526, %fd29522, %fd29525;
	mul.f64 	%fd29527, %fd29524, %fd33288;
	sub.f64 	%fd29528, %fd29526, %fd29527;
	ld.local.v2.f64 	{%fd29529, %fd29530}, [%rd5+8816];
	mul.f64 	%fd29531, %fd29529, %fd33349;
	sub.f64 	%fd29532, %fd29528, %fd29531;
	mul.f64 	%fd29533, %fd29530, %fd33287;
	sub.f64 	%fd29534, %fd29532, %fd29533;
	ld.local.v2.f64 	{%fd29535, %fd29536}, [%rd5+8832];
	mul.f64 	%fd29537, %fd29535, %fd33365;
	sub.f64 	%fd29538, %fd29534, %fd29537;
	mul.f64 	%fd29539, %fd29536, %fd33341;
	sub.f64 	%fd29540, %fd29538, %fd29539;
	ld.local.v2.f64 	{%fd29541, %fd29542}, [%rd5+8848];
	mul.f64 	%fd29543, %fd29541, %fd33360;
	sub.f64 	%fd29544, %fd29540, %fd29543;
	mul.f64 	%fd29545, %fd29542, %fd28667;
	sub.f64 	%fd29546, %fd29544, %fd29545;
	ld.local.v2.f64 	{%fd29547, %fd29548}, [%rd5+8864];
	mul.f64 	%fd29549, %fd29547, %fd28673;
	sub.f64 	%fd29550, %fd29546, %fd29549;
	mul.f64 	%fd29551, %fd29548, %fd33286;
	sub.f64 	%fd29552, %fd29550, %fd29551;
	ld.local.v2.f64 	{%fd29553, %fd29554}, [%rd5+8880];
	mul.f64 	%fd29555, %fd29553, %fd28682;
	sub.f64 	%fd29556, %fd29552, %fd29555;
	mul.f64 	%fd29557, %fd29554, %fd28688;
	sub.f64 	%fd29558, %fd29556, %fd29557;
	ld.local.v2.f64 	{%fd29559, %fd29560}, [%rd5+8896];
	mul.f64 	%fd29561, %fd29559, %fd33312;
	sub.f64 	%fd29562, %fd29558, %fd29561;
	mul.f64 	%fd29563, %fd29560, %fd33311;
	sub.f64 	%fd29564, %fd29562, %fd29563;
	ld.local.v2.f64 	{%fd29565, %fd29566}, [%rd5+8912];
	mul.f64 	%fd29567, %fd29565, %fd28730;
	sub.f64 	%fd29568, %fd29564, %fd29567;
	mul.f64 	%fd29569, %fd29566, %fd28736;
	sub.f64 	%fd29570, %fd29568, %fd29569;
	ld.local.v2.f64 	{%fd29571, %fd29572}, [%rd5+8928];
	mul.f64 	%fd29573, %fd29571, %fd33327;
	sub.f64 	%fd29574, %fd29570, %fd29573;
	mul.f64 	%fd29575, %fd29572, %fd33305;
	sub.f64 	%fd29576, %fd29574, %fd29575;
	ld.local.v2.f64 	{%fd29577, %fd29578}, [%rd5+8944];
	mul.f64 	%fd29579, %fd29577, %fd33322;
	sub.f64 	%fd29580, %fd29576, %fd29579;
	mul.f64 	%fd29581, %fd29578, %fd33335;
	sub.f64 	%fd29582, %fd29580, %fd29581;
	ld.local.v2.f64 	{%fd29583, %fd29584}, [%rd5+8960];
	mul.f64 	%fd29585, %fd29583, %fd33330;
	sub.f64 	%fd29586, %fd29582, %fd29585;
	mul.f64 	%fd29587, %fd29584, %fd28769;
	sub.f64 	%fd29588, %fd29586, %fd29587;
	ld.local.v2.f64 	{%fd29589, %fd29590}, [%rd5+8976];
	mul.f64 	%fd29591, %fd29589, %fd28778;
	sub.f64 	%fd29592, %fd29588, %fd29591;
	mul.f64 	%fd29593, %fd29590, %fd33321;
	sub.f64 	%fd29594, %fd29592, %fd29593;
	ld.local.v2.f64 	{%fd29595, %fd29596}, [%rd5+8992];
	mul.f64 	%fd29597, %fd29595, %fd33304;
	sub.f64 	%fd29598, %fd29594, %fd29597;
	mul.f64 	%fd29599, %fd29596, %fd28799;
	sub.f64 	%fd29600, %fd29598, %fd29599;
	ld.local.v2.f64 	{%fd29601, %fd29602}, [%rd5+9008];
	mul.f64 	%fd29603, %fd29601, %fd33320;
	sub.f64 	%fd29604, %fd29600, %fd29603;
	mul.f64 	%fd29605, %fd29602, %fd28826;
	sub.f64 	%fd29606, %fd29604, %fd29605;
	ld.local.v2.f64 	{%fd29607, %fd29608}, [%rd5+9024];
	mul.f64 	%fd29609, %fd29607, %fd28838;
	sub.f64 	%fd29610, %fd29606, %fd29609;
	mul.f64 	%fd29611, %fd29608, %fd28865;
	sub.f64 	%fd29612, %fd29610, %fd29611;
	ld.local.v2.f64 	{%fd29613, %fd29614}, [%rd5+9040];
	mul.f64 	%fd29615, %fd29613, %fd28895;
	sub.f64 	%fd29616, %fd29612, %fd29615;
	mul.f64 	%fd29617, %fd29614, %fd28964;
	sub.f64 	%fd29618, %fd29616, %fd29617;
	ld.local.v2.f64 	{%fd29619, %fd29620}, [%rd5+9056];
	mul.f64 	%fd29621, %fd29619, %fd29012;
	sub.f64 	%fd29622, %fd29618, %fd29621;
	mul.f64 	%fd29623, %fd29620, %fd29036;
	sub.f64 	%fd29624, %fd29622, %fd29623;
	ld.local.v2.f64 	{%fd29625, %fd29626}, [%rd5+9072];
	mul.f64 	%fd29627, %fd29625, %fd29069;
	sub.f64 	%fd29628, %fd29624, %fd29627;
	mul.f64 	%fd29629, %fd29626, %fd29141;
	sub.f64 	%fd29630, %fd29628, %fd29629;
	ld.local.v2.f64 	{%fd29631, %fd29632}, [%rd5+9088];
	mul.f64 	%fd29633, %fd29631, %fd29366;
	sub.f64 	%fd29634, %fd29630, %fd29633;
	mul.f64 	%fd29635, %fd29632, %fd29471;
	sub.f64 	%fd29636, %fd29634, %fd29635;
	ld.local.f64 	%fd29637, [%rd5+9192];
	mul.f64 	%fd29638, %fd29637, %fd33371;
	sub.f64 	%fd29639, %fd33280, %fd29638;
	ld.local.v2.f64 	{%fd29640, %fd29641}, [%rd5+9200];
	mul.f64 	%fd29642, %fd29640, %fd33382;
	sub.f64 	%fd29643, %fd29639, %fd29642;
	mul.f64 	%fd29644, %fd29641, %fd33381;
	sub.f64 	%fd29645, %fd29643, %fd29644;
	ld.local.v2.f64 	{%fd29646, %fd29647}, [%rd5+9216];
	mul.f64 	%fd29648, %fd29646, %fd33295;
	sub.f64 	%fd29649, %fd29645, %fd29648;
	mul.f64 	%fd29650, %fd29647, %fd33294;
	sub.f64 	%fd29651, %fd29649, %fd29650;
	ld.local.v2.f64 	{%fd29652, %fd29653}, [%rd5+9232];
	mul.f64 	%fd29654, %fd29652, %fd33293;
	sub.f64 	%fd29655, %fd29651, %fd29654;
	mul.f64 	%fd29656, %fd29653, %fd33299;
	sub.f64 	%fd29657, %fd29655, %fd29656;
	ld.local.v2.f64 	{%fd29658, %fd29659}, [%rd5+9248];
	mul.f64 	%fd29660, %fd29658, %fd33292;
	sub.f64 	%fd29661, %fd29657, %fd29660;
	mul.f64 	%fd29662, %fd29659, %fd33291;
	sub.f64 	%fd29663, %fd29661, %fd29662;
	ld.local.v2.f64 	{%fd29664, %fd29665}, [%rd5+9264];
	mul.f64 	%fd29666, %fd29664, %fd33358;
	sub.f64 	%fd29667, %fd29663, %fd29666;
	mul.f64 	%fd29668, %fd29665, %fd28676;
	sub.f64 	%fd29669, %fd29667, %fd29668;
	ld.local.v2.f64 	{%fd29670, %fd29671}, [%rd5+9280];
	mul.f64 	%fd29672, %fd29670, %fd28727;
	sub.f64 	%fd29673, %fd29669, %fd29672;
	mul.f64 	%fd29674, %fd29671, %fd33327;
	sub.f64 	%fd29675, %fd29673, %fd29674;
	ld.local.v2.f64 	{%fd29676, %fd29677}, [%rd5+9296];
	mul.f64 	%fd29678, %fd29676, %fd33305;
	sub.f64 	%fd29679, %fd29675, %fd29678;
	mul.f64 	%fd29680, %fd29677, %fd33322;
	sub.f64 	%fd29681, %fd29679, %fd29680;
	ld.local.v2.f64 	{%fd29682, %fd29683}, [%rd5+9312];
	mul.f64 	%fd29684, %fd29682, %fd33321;
	sub.f64 	%fd29685, %fd29681, %fd29684;
	mul.f64 	%fd29686, %fd29683, %fd33304;
	sub.f64 	%fd29687, %fd29685, %fd29686;
	ld.local.v2.f64 	{%fd29688, %fd29689}, [%rd5+9328];
	mul.f64 	%fd29690, %fd29688, %fd33320;
	sub.f64 	%fd29691, %fd29687, %fd29690;
	mul.f64 	%fd29692, %fd29689, %fd28838;
	sub.f64 	%fd29693, %fd29691, %fd29692;
	ld.local.v2.f64 	{%fd29694, %fd29695}, [%rd5+9344];
	mul.f64 	%fd29696, %fd29694, %fd28865;
	sub.f64 	%fd29697, %fd29693, %fd29696;
	mul.f64 	%fd29698, %fd29695, %fd28964;
	sub.f64 	%fd29699, %fd29697, %fd29698;
	ld.local.v2.f64 	{%fd29700, %fd29701}, [%rd5+9360];
	mul.f64 	%fd29702, %fd29700, %fd29036;
	sub.f64 	%fd29703, %fd29699, %fd29702;
	mul.f64 	%fd29704, %fd29701, %fd29069;
	sub.f64 	%fd29705, %fd29703, %fd29704;
	ld.local.v2.f64 	{%fd29706, %fd29707}, [%rd5+9376];
	mul.f64 	%fd29708, %fd29706, %fd29141;
	sub.f64 	%fd29709, %fd29705, %fd29708;
	mul.f64 	%fd29710, %fd29707, %fd29366;
	sub.f64 	%fd29711, %fd29709, %fd29710;
	ld.local.v2.f64 	{%fd29712, %fd29713}, [%rd5+9392];
	mul.f64 	%fd29714, %fd29712, %fd29471;
	sub.f64 	%fd29715, %fd29711, %fd29714;
	mul.f64 	%fd29716, %fd29713, %fd29636;
	sub.f64 	%fd29717, %fd29715, %fd29716;
	ld.local.v2.f64 	{%fd29718, %fd29719}, [%rd5+9488];
	mul.f64 	%fd29720, %fd29718, %fd33350;
	sub.f64 	%fd29721, %fd33279, %fd29720;
	mul.f64 	%fd29722, %fd29719, %fd33298;
	sub.f64 	%fd29723, %fd29721, %fd29722;
	ld.local.v2.f64 	{%fd29724, %fd29725}, [%rd5+9504];
	mul.f64 	%fd29726, %fd29724, %fd33332;
	sub.f64 	%fd29727, %fd29723, %fd29726;
	mul.f64 	%fd29728, %fd29725, %fd33352;
	sub.f64 	%fd29729, %fd29727, %fd29728;
	ld.local.v2.f64 	{%fd29730, %fd29731}, [%rd5+9520];
	mul.f64 	%fd29732, %fd29730, %fd33349;
	sub.f64 	%fd29733, %fd29729, %fd29732;
	mul.f64 	%fd29734, %fd29731, %fd33348;
	sub.f64 	%fd29735, %fd29733, %fd29734;
	ld.local.v2.f64 	{%fd29736, %fd29737}, [%rd5+9536];
	mul.f64 	%fd29738, %fd29736, %fd33285;
	sub.f64 	%fd29739, %fd29735, %fd29738;
	mul.f64 	%fd29740, %fd29737, %fd33347;
	sub.f64 	%fd29741, %fd29739, %fd29740;
	ld.local.v2.f64 	{%fd29742, %fd29743}, [%rd5+9552];
	mul.f64 	%fd29744, %fd29742, %fd28688;
	sub.f64 	%fd29745, %fd29741, %fd29744;
	mul.f64 	%fd29746, %fd29743, %fd28697;
	sub.f64 	%fd29747, %fd29745, %fd29746;
	ld.local.v2.f64 	{%fd29748, %fd29749}, [%rd5+9568];
	mul.f64 	%fd29750, %fd29748, %fd33311;
	sub.f64 	%fd29751, %fd29747, %fd29750;
	mul.f64 	%fd29752, %fd29749, %fd28736;
	sub.f64 	%fd29753, %fd29751, %fd29752;
	ld.local.v2.f64 	{%fd29754, %fd29755}, [%rd5+9584];
	mul.f64 	%fd29756, %fd29754, %fd33327;
	sub.f64 	%fd29757, %fd29753, %fd29756;
	mul.f64 	%fd29758, %fd29755, %fd33305;
	sub.f64 	%fd29759, %fd29757, %fd29758;
	ld.local.v2.f64 	{%fd29760, %fd29761}, [%rd5+9600];
	mul.f64 	%fd29762, %fd29760, %fd33335;
	sub.f64 	%fd29763, %fd29759, %fd29762;
	mul.f64 	%fd29764, %fd29761, %fd33330;
	sub.f64 	%fd29765, %fd29763, %fd29764;
	ld.local.v2.f64 	{%fd29766, %fd29767}, [%rd5+9616];
	mul.f64 	%fd29768, %fd29766, %fd28754;
	sub.f64 	%fd29769, %fd29765, %fd29768;
	mul.f64 	%fd29770, %fd29767, %fd28757;
	sub.f64 	%fd29771, %fd29769, %fd29770;
	ld.local.v2.f64 	{%fd29772, %fd29773}, [%rd5+9632];
	mul.f64 	%fd29774, %fd29772, %fd28769;
	sub.f64 	%fd29775, %fd29771, %fd29774;
	mul.f64 	%fd29776, %fd29773, %fd28790;
	sub.f64 	%fd29777, %fd29775, %fd29776;
	ld.local.v2.f64 	{%fd29778, %fd29779}, [%rd5+9648];
	mul.f64 	%fd29780, %fd29778, %fd33304;
	sub.f64 	%fd29781, %fd29777, %fd29780;
	mul.f64 	%fd29782, %fd29779, %fd28799;
	sub.f64 	%fd29783, %fd29781, %fd29782;
	ld.local.v2.f64 	{%fd29784, %fd29785}, [%rd5+9664];
	mul.f64 	%fd29786, %fd29784, %fd28826;
	sub.f64 	%fd29787, %fd29783, %fd29786;
	mul.f64 	%fd29788, %fd29785, %fd28895;
	sub.f64 	%fd29789, %fd29787, %fd29788;
	ld.local.v2.f64 	{%fd29790, %fd29791}, [%rd5+9680];
	mul.f64 	%fd29792, %fd29790, %fd28964;
	sub.f64 	%fd29793, %fd29789, %fd29792;
	mul.f64 	%fd29794, %fd29791, %fd29012;
	sub.f64 	%fd29795, %fd29793, %fd29794;
	ld.local.v2.f64 	{%fd29796, %fd29797}, [%rd5+9696];
	mul.f64 	%fd29798, %fd29796, %fd29069;
	sub.f64 	%fd29799, %fd29795, %fd29798;
	mul.f64 	%fd29800, %fd29797, %fd29141;
	sub.f64 	%fd29801, %fd29799, %fd29800;
	ld.local.v2.f64 	{%fd29802, %fd29803}, [%rd5+9712];
	mul.f64 	%fd29804, %fd29802, %fd29366;
	sub.f64 	%fd29805, %fd29801, %fd29804;
	mul.f64 	%fd29806, %fd29803, %fd29471;
	sub.f64 	%fd29807, %fd29805, %fd29806;
	ld.local.v2.f64 	{%fd29808, %fd29809}, [%rd5+9728];
	mul.f64 	%fd29810, %fd29808, %fd29636;
	sub.f64 	%fd29811, %fd29807, %fd29810;
	mul.f64 	%fd29812, %fd29809, %fd29717;
	sub.f64 	%fd29813, %fd29811, %fd29812;
	ld.local.f64 	%fd29814, [%rd5+9816];
	mul.f64 	%fd29815, %fd29814, %fd33277;
	sub.f64 	%fd29816, %fd33278, %fd29815;
	ld.local.v2.f64 	{%fd29817, %fd29818}, [%rd5+9824];
	mul.f64 	%fd29819, %fd29817, %fd33369;
	sub.f64 	%fd29820, %fd29816, %fd29819;
	mul.f64 	%fd29821, %fd29818, %fd33313;
	sub.f64 	%fd29822, %fd29820, %fd29821;
	ld.local.v2.f64 	{%fd29823, %fd29824}, [%rd5+9840];
	mul.f64 	%fd29825, %fd29823, %fd33320;
	sub.f64 	%fd29826, %fd29822, %fd29825;
	mul.f64 	%fd29827, %fd29824, %fd28838;
	sub.f64 	%fd29828, %fd29826, %fd29827;
	ld.local.v2.f64 	{%fd29829, %fd29830}, [%rd5+9856];
	mul.f64 	%fd29831, %fd29829, %fd28895;
	sub.f64 	%fd29832, %fd29828, %fd29831;
	mul.f64 	%fd29833, %fd29830, %fd29012;
	sub.f64 	%fd29834, %fd29832, %fd29833;
	ld.local.v2.f64 	{%fd29835, %fd29836}, [%rd5+9872];
	mul.f64 	%fd29837, %fd29835, %fd29036;
	sub.f64 	%fd29838, %fd29834, %fd29837;
	mul.f64 	%fd29839, %fd29836, %fd29069;
	sub.f64 	%fd29840, %fd29838, %fd29839;
	ld.local.v2.f64 	{%fd29841, %fd29842}, [%rd5+9888];
	mul.f64 	%fd29843, %fd29841, %fd29141;
	sub.f64 	%fd29844, %fd29840, %fd29843;
	mul.f64 	%fd29845, %fd29842, %fd29366;
	sub.f64 	%fd29846, %fd29844, %fd29845;
	ld.local.v2.f64 	{%fd29847, %fd29848}, [%rd5+9904];
	mul.f64 	%fd29849, %fd29847, %fd29471;
	sub.f64 	%fd29850, %fd29846, %fd29849;
	mul.f64 	%fd29851, %fd29848, %fd29636;
	sub.f64 	%fd29852, %fd29850, %fd29851;
	ld.local.v2.f64 	{%fd29853, %fd29854}, [%rd5+9920];
	mul.f64 	%fd29855, %fd29853, %fd29717;
	sub.f64 	%fd29856, %fd29852, %fd29855;
	mul.f64 	%fd29857, %fd29854, %fd29813;
	sub.f64 	%fd29858, %fd29856, %fd29857;
	ld.local.v2.f64 	{%fd29859, %fd29860}, [%rd5+10000];
	mul.f64 	%fd29861, %fd29859, %fd33322;
	sub.f64 	%fd29862, %fd33276, %fd29861;
	mul.f64 	%fd29863, %fd29860, %fd33304;
	sub.f64 	%fd29864, %fd29862, %fd29863;
	ld.local.v2.f64 	{%fd29865, %fd29866}, [%rd5+10016];
	mul.f64 	%fd29867, %fd29865, %fd28838;
	sub.f64 	%fd29868, %fd29864, %fd29867;
	mul.f64 	%fd29869, %fd29866, %fd29036;
	sub.f64 	%fd29870, %fd29868, %fd29869;
	ld.local.v2.f64 	{%fd29871, %fd29872}, [%rd5+10032];
	mul.f64 	%fd29873, %fd29871, %fd29069;
	sub.f64 	%fd29874, %fd29870, %fd29873;
	mul.f64 	%fd29875, %fd29872, %fd29141;
	sub.f64 	%fd29876, %fd29874, %fd29875;
	ld.local.v2.f64 	{%fd29877, %fd29878}, [%rd5+10048];
	mul.f64 	%fd29879, %fd29877, %fd29366;
	sub.f64 	%fd29880, %fd29876, %fd29879;
	mul.f64 	%fd29881, %fd29878, %fd29471;
	sub.f64 	%fd29882, %fd29880, %fd29881;
	ld.local.v2.f64 	{%fd29883, %fd29884}, [%rd5+10064];
	mul.f64 	%fd29885, %fd29883, %fd29636;
	sub.f64 	%fd29886, %fd29882, %fd29885;
	mul.f64 	%fd29887, %fd29884, %fd29717;
	sub.f64 	%fd29888, %fd29886, %fd29887;
	mul.f64 	%fd29889, %fd3400, %fd29813;
	sub.f64 	%fd29890, %fd29888, %fd29889;
	mul.f64 	%fd29891, %fd3401, %fd29858;
	sub.f64 	%fd29892, %fd29890, %fd29891;
	mul.f64 	%fd29893, %fd3403, %fd33369;
	sub.f64 	%fd29894, %fd33275, %fd29893;
	mul.f64 	%fd29895, %fd3404, %fd28655;
	sub.f64 	%fd29896, %fd29894, %fd29895;
	mul.f64 	%fd29897, %fd3405, %fd28658;
	sub.f64 	%fd29898, %fd29896, %fd29897;
	mul.f64 	%fd29899, %fd3406, %fd33288;
	sub.f64 	%fd29900, %fd29898, %fd29899;
	mul.f64 	%fd29901, %fd3407, %fd33360;
	sub.f64 	%fd29902, %fd29900, %fd29901;
	mul.f64 	%fd29903, %fd3408, %fd28673;
	sub.f64 	%fd29904, %fd29902, %fd29903;
	mul.f64 	%fd29905, %fd3409, %fd28682;
	sub.f64 	%fd29906, %fd29904, %fd29905;
	mul.f64 	%fd29907, %fd3410, %fd28688;
	sub.f64 	%fd29908, %fd29906, %fd29907;
	mul.f64 	%fd29909, %fd3411, %fd28697;
	sub.f64 	%fd29910, %fd29908, %fd29909;
	mul.f64 	%fd29911, %fd3412, %fd28724;
	sub.f64 	%fd29912, %fd29910, %fd29911;
	mul.f64 	%fd29913, %fd3413, %fd28736;
	sub.f64 	%fd29914, %fd29912, %fd29913;
	mul.f64 	%fd29915, %fd3414, %fd28757;
	sub.f64 	%fd29916, %fd29914, %fd29915;
	mul.f64 	%fd29917, %fd3415, %fd28778;
	sub.f64 	%fd29918, %fd29916, %fd29917;
	mul.f64 	%fd29919, %fd3416, %fd28790;
	sub.f64 	%fd29920, %fd29918, %fd29919;
	mul.f64 	%fd29921, %fd3417, %fd28799;
	sub.f64 	%fd29922, %fd29920, %fd29921;
	mul.f64 	%fd29923, %fd3418, %fd28826;
	sub.f64 	%fd29924, %fd29922, %fd29923;
	mul.f64 	%fd29925, %fd3419, %fd28895;
	sub.f64 	%fd29926, %fd29924, %fd29925;
	mul.f64 	%fd29927, %fd3420, %fd28964;
	sub.f64 	%fd29928, %fd29926, %fd29927;
	mul.f64 	%fd29929, %fd3421, %fd29012;
	sub.f64 	%fd29930, %fd29928, %fd29929;
	mul.f64 	%fd29931, %fd3422, %fd29069;
	sub.f64 	%fd29932, %fd29930, %fd29931;
	mul.f64 	%fd29933, %fd3423, %fd29141;
	sub.f64 	%fd29934, %fd29932, %fd29933;
	mul.f64 	%fd29935, %fd3424, %fd29366;
	sub.f64 	%fd29936, %fd29934, %fd29935;
	mul.f64 	%fd29937, %fd3425, %fd29471;
	sub.f64 	%fd29938, %fd29936, %fd29937;
	mul.f64 	%fd29939, %fd3426, %fd29636;
	sub.f64 	%fd29940, %fd29938, %fd29939;
	mul.f64 	%fd29941, %fd3427, %fd29717;
	sub.f64 	%fd29942, %fd29940, %fd29941;
	mul.f64 	%fd29943, %fd3428, %fd29813;
	sub.f64 	%fd29944, %fd29942, %fd29943;
	mul.f64 	%fd29945, %fd3429, %fd29858;
	sub.f64 	%fd29946, %fd29944, %fd29945;
	mul.f64 	%fd29947, %fd3430, %fd29892;
	sub.f64 	%fd29948, %fd29946, %fd29947;
	mul.f64 	%fd29949, %fd3433, %fd33283;
	sub.f64 	%fd29950, %fd33274, %fd29949;
	mul.f64 	%fd29951, %fd3434, %fd33317;
	sub.f64 	%fd29952, %fd29950, %fd29951;
	mul.f64 	%fd29953, %fd3435, %fd33316;
	sub.f64 	%fd29954, %fd29952, %fd29953;
	mul.f64 	%fd29955, %fd3436, %fd33315;
	sub.f64 	%fd29956, %fd29954, %fd29955;
	mul.f64 	%fd29957, %fd3437, %fd33277;
	sub.f64 	%fd29958, %fd29956, %fd29957;
	mul.f64 	%fd29959, %fd3438, %fd33313;
	sub.f64 	%fd29960, %fd29958, %fd29959;
	mul.f64 	%fd29961, %fd3439, %fd33321;
	sub.f64 	%fd29962, %fd29960, %fd29961;
	mul.f64 	%fd29963, %fd3440, %fd33320;
	sub.f64 	%fd29964, %fd29962, %fd29963;
	mul.f64 	%fd29965, %fd3441, %fd28895;
	sub.f64 	%fd29966, %fd29964, %fd29965;
	mul.f64 	%fd29967, %fd3442, %fd29012;
	sub.f64 	%fd29968, %fd29966, %fd29967;
	mul.f64 	%fd29969, %fd3443, %fd29036;
	sub.f64 	%fd29970, %fd29968, %fd29969;
	mul.f64 	%fd29971, %fd3444, %fd29069;
	sub.f64 	%fd29972, %fd29970, %fd29971;
	mul.f64 	%fd29973, %fd3445, %fd29141;
	sub.f64 	%fd29974, %fd29972, %fd29973;
	mul.f64 	%fd29975, %fd3446, %fd29366;
	sub.f64 	%fd29976, %fd29974, %fd29975;
	mul.f64 	%fd29977, %fd3447, %fd29471;
	sub.f64 	%fd29978, %fd29976, %fd29977;
	mul.f64 	%fd29979, %fd3448, %fd29636;
	sub.f64 	%fd29980, %fd29978, %fd29979;
	mul.f64 	%fd29981, %fd3449, %fd29717;
	sub.f64 	%fd29982, %fd29980, %fd29981;
	mul.f64 	%fd29983, %fd3450, %fd29813;
	sub.f64 	%fd29984, %fd29982, %fd29983;
	mul.f64 	%fd29985, %fd3451, %fd29858;
	sub.f64 	%fd29986, %fd29984, %fd29985;
	mul.f64 	%fd29987, %fd3452, %fd29892;
	sub.f64 	%fd29988, %fd29986, %fd29987;
	mul.f64 	%fd29989, %fd3453, %fd29948;
	sub.f64 	%fd29990, %fd29988, %fd29989;
	mul.f64 	%fd29991, %fd3455, %fd33371;
	sub.f64 	%fd29992, %fd33273, %fd29991;
	mul.f64 	%fd29993, %fd3456, %fd33282;
	sub.f64 	%fd29994, %fd29992, %fd29993;
	mul.f64 	%fd29995, %fd3457, %fd33350;
	sub.f64 	%fd29996, %fd29994, %fd29995;
	mul.f64 	%fd29997, %fd3458, %fd33369;
	sub.f64 	%fd29998, %fd29996, %fd29997;
	mul.f64 	%fd29999, %fd3459, %fd33363;
	sub.f64 	%fd30000, %fd29998, %fd29999;
	mul.f64 	%fd30001, %fd3460, %fd33337;
	sub.f64 	%fd30002, %fd30000, %fd30001;
	mul.f64 	%fd30003, %fd3461, %fd33289;
	sub.f64 	%fd30004, %fd30002, %fd30003;
	mul.f64 	%fd30005, %fd3462, %fd33288;
	sub.f64 	%fd30006, %fd30004, %fd30005;
	mul.f64 	%fd30007, %fd3463, %fd33349;
	sub.f64 	%fd30008, %fd30006, %fd30007;
	mul.f64 	%fd30009, %fd3464, %fd33341;
	sub.f64 	%fd30010, %fd30008, %fd30009;
	mul.f64 	%fd30011, %fd3465, %fd28673;
	sub.f64 	%fd30012, %fd30010, %fd30011;
	mul.f64 	%fd30013, %fd3466, %fd33347;
	sub.f64 	%fd30014, %fd30012, %fd30013;
	mul.f64 	%fd30015, %fd3467, %fd28682;
	sub.f64 	%fd30016, %fd30014, %fd30015;
	mul.f64 	%fd30017, %fd3468, %fd28688;
	sub.f64 	%fd30018, %fd30016, %fd30017;
	mul.f64 	%fd30019, %fd3469, %fd28697;
	sub.f64 	%fd30020, %fd30018, %fd30019;
	mul.f64 	%fd30021, %fd3470, %fd28724;
	sub.f64 	%fd30022, %fd30020, %fd30021;
	mul.f64 	%fd30023, %fd3471, %fd28730;
	sub.f64 	%fd30024, %fd30022, %fd30023;
	mul.f64 	%fd30025, %fd3472, %fd28736;
	sub.f64 	%fd30026, %fd30024, %fd30025;
	mul.f64 	%fd30027, %fd3473, %fd33322;
	sub.f64 	%fd30028, %fd30026, %fd30027;
	mul.f64 	%fd30029, %fd3474, %fd33335;
	sub.f64 	%fd30030, %fd30028, %fd30029;
	mul.f64 	%fd30031, %fd3475, %fd28757;
	sub.f64 	%fd30032, %fd30030, %fd30031;
	mul.f64 	%fd30033, %fd3476, %fd28778;
	sub.f64 	%fd30034, %fd30032, %fd30033;
	mul.f64 	%fd30035, %fd3477, %fd28790;
	sub.f64 	%fd30036, %fd30034, %fd30035;
	mul.f64 	%fd30037, %fd3478, %fd33304;
	sub.f64 	%fd30038, %fd30036, %fd30037;
	mul.f64 	%fd30039, %fd3479, %fd28799;
	sub.f64 	%fd30040, %fd30038, %fd30039;
	mul.f64 	%fd30041, %fd3480, %fd33320;
	sub.f64 	%fd30042, %fd30040, %fd30041;
	mul.f64 	%fd30043, %fd3481, %fd28826;
	sub.f64 	%fd30044, %fd30042, %fd30043;
	mul.f64 	%fd30045, %fd3482, %fd28865;
	sub.f64 	%fd30046, %fd30044, %fd30045;
	mul.f64 	%fd30047, %fd3483, %fd28964;
	sub.f64 	%fd30048, %fd30046, %fd30047;
	mul.f64 	%fd30049, %fd3484, %fd29036;
	sub.f64 	%fd30050, %fd30048, %fd30049;
	mul.f64 	%fd30051, %fd3485, %fd29069;
	sub.f64 	%fd30052, %fd30050, %fd30051;
	mul.f64 	%fd30053, %fd3486, %fd29141;
	sub.f64 	%fd30054, %fd30052, %fd30053;
	mul.f64 	%fd30055, %fd3487, %fd29366;
	sub.f64 	%fd30056, %fd30054, %fd30055;
	mul.f64 	%fd30057, %fd3488, %fd29471;
	sub.f64 	%fd30058, %fd30056, %fd30057;
	mul.f64 	%fd30059, %fd3489, %fd29636;
	sub.f64 	%fd30060, %fd30058, %fd30059;
	mul.f64 	%fd30061, %fd3490, %fd29717;
	sub.f64 	%fd30062, %fd30060, %fd30061;
	mul.f64 	%fd30063, %fd3491, %fd29813;
	sub.f64 	%fd30064, %fd30062, %fd30063;
	mul.f64 	%fd30065, %fd3492, %fd29858;
	sub.f64 	%fd30066, %fd30064, %fd30065;
	mul.f64 	%fd30067, %fd3493, %fd29892;
	sub.f64 	%fd30068, %fd30066, %fd30067;
	mul.f64 	%fd30069, %fd3494, %fd29948;
	sub.f64 	%fd30070, %fd30068, %fd30069;
	mul.f64 	%fd30071, %fd3495, %fd29990;
	sub.f64 	%fd30072, %fd30070, %fd30071;
	mul.f64 	%fd30073, %fd3496, %fd33289;
	sub.f64 	%fd30074, %fd33272, %fd30073;
	mul.f64 	%fd30075, %fd3497, %fd33341;
	sub.f64 	%fd30076, %fd30074, %fd30075;
	mul.f64 	%fd30077, %fd3498, %fd28730;
	sub.f64 	%fd30078, %fd30076, %fd30077;
	mul.f64 	%fd30079, %fd3499, %fd33322;
	sub.f64 	%fd30080, %fd30078, %fd30079;
	mul.f64 	%fd30081, %fd3500, %fd33335;
	sub.f64 	%fd30082, %fd30080, %fd30081;
	mul.f64 	%fd30083, %fd3501, %fd33330;
	sub.f64 	%fd30084, %fd30082, %fd30083;
	mul.f64 	%fd30085, %fd3502, %fd33304;
	sub.f64 	%fd30086, %fd30084, %fd30085;
	mul.f64 	%fd30087, %fd3503, %fd33320;
	sub.f64 	%fd30088, %fd30086, %fd30087;
	mul.f64 	%fd30089, %fd3504, %fd28826;
	sub.f64 	%fd30090, %fd30088, %fd30089;
	mul.f64 	%fd30091, %fd3505, %fd28865;
	sub.f64 	%fd30092, %fd30090, %fd30091;
	mul.f64 	%fd30093, %fd3506, %fd28964;
	sub.f64 	%fd30094, %fd30092, %fd30093;
	mul.f64 	%fd30095, %fd3507, %fd29036;
	sub.f64 	%fd30096, %fd30094, %fd30095;
	mul.f64 	%fd30097, %fd3508, %fd29069;
	sub.f64 	%fd30098, %fd30096, %fd30097;
	mul.f64 	%fd30099, %fd3509, %fd29141;
	sub.f64 	%fd30100, %fd30098, %fd30099;
	mul.f64 	%fd30101, %fd3510, %fd29366;
	sub.f64 	%fd30102, %fd30100, %fd30101;
	mul.f64 	%fd30103, %fd3511, %fd29471;
	sub.f64 	%fd30104, %fd30102, %fd30103;
	mul.f64 	%fd30105, %fd3512, %fd29636;
	sub.f64 	%fd30106, %fd30104, %fd30105;
	mul.f64 	%fd30107, %fd3513, %fd29717;
	sub.f64 	%fd30108, %fd30106, %fd30107;
	mul.f64 	%fd30109, %fd3514, %fd29813;
	sub.f64 	%fd30110, %fd30108, %fd30109;
	mul.f64 	%fd30111, %fd3515, %fd29858;
	sub.f64 	%fd30112, %fd30110, %fd30111;
	mul.f64 	%fd30113, %fd3516, %fd29892;
	sub.f64 	%fd30114, %fd30112, %fd30113;
	mul.f64 	%fd30115, %fd3517, %fd29948;
	sub.f64 	%fd30116, %fd30114, %fd30115;
	mul.f64 	%fd30117, %fd3518, %fd29990;
	sub.f64 	%fd30118, %fd30116, %fd30117;
	mul.f64 	%fd30119, %fd3519, %fd30072;
	sub.f64 	%fd30120, %fd30118, %fd30119;
	mul.f64 	%fd30121, %fd3521, %fd33270;
	sub.f64 	%fd30122, %fd33271, %fd30121;
	mul.f64 	%fd30123, %fd3522, %fd33290;
	sub.f64 	%fd30124, %fd30122, %fd30123;
	mul.f64 	%fd30125, %fd3523, %fd33363;
	sub.f64 	%fd30126, %fd30124, %fd30125;
	mul.f64 	%fd30127, %fd3524, %fd33298;
	sub.f64 	%fd30128, %fd30126, %fd30127;
	mul.f64 	%fd30129, %fd3525, %fd33332;
	sub.f64 	%fd30130, %fd30128, %fd30129;
	mul.f64 	%fd30131, %fd3526, %fd33362;
	sub.f64 	%fd30132, %fd30130, %fd30131;
	mul.f64 	%fd30133, %fd3527, %fd33324;
	sub.f64 	%fd30134, %fd30132, %fd30133;
	mul.f64 	%fd30135, %fd3528, %fd33289;
	sub.f64 	%fd30136, %fd30134, %fd30135;
	mul.f64 	%fd30137, %fd3529, %fd33287;
	sub.f64 	%fd30138, %fd30136, %fd30137;
	mul.f64 	%fd30139, %fd3530, %fd33365;
	sub.f64 	%fd30140, %fd30138, %fd30139;
	mul.f64 	%fd30141, %fd3531, %fd33302;
	sub.f64 	%fd30142, %fd30140, %fd30141;
	mul.f64 	%fd30143, %fd3532, %fd33348;
	sub.f64 	%fd30144, %fd30142, %fd30143;
	mul.f64 	%fd30145, %fd3533, %fd28673;
	sub.f64 	%fd30146, %fd30144, %fd30145;
	mul.f64 	%fd30147, %fd3534, %fd33286;
	sub.f64 	%fd30148, %fd30146, %fd30147;
	mul.f64 	%fd30149, %fd3535, %fd33285;
	sub.f64 	%fd30150, %fd30148, %fd30149;
	mul.f64 	%fd30151, %fd3536, %fd33347;
	sub.f64 	%fd30152, %fd30150, %fd30151;
	mul.f64 	%fd30153, %fd3537, %fd28682;
	sub.f64 	%fd30154, %fd30152, %fd30153;
	mul.f64 	%fd30155, %fd3538, %fd28688;
	sub.f64 	%fd30156, %fd30154, %fd30155;
	mul.f64 	%fd30157, %fd3539, %fd28697;
	sub.f64 	%fd30158, %fd30156, %fd30157;
	mul.f64 	%fd30159, %fd3540, %fd28718;
	sub.f64 	%fd30160, %fd30158, %fd30159;
	mul.f64 	%fd30161, %fd3541, %fd28724;
	sub.f64 	%fd30162, %fd30160, %fd30161;
	mul.f64 	%fd30163, %fd3542, %fd28736;
	sub.f64 	%fd30164, %fd30162, %fd30163;
	mul.f64 	%fd30165, %fd3543, %fd33327;
	sub.f64 	%fd30166, %fd30164, %fd30165;
	mul.f64 	%fd30167, %fd3544, %fd33305;
	sub.f64 	%fd30168, %fd30166, %fd30167;
	mul.f64 	%fd30169, %fd3545, %fd33335;
	sub.f64 	%fd30170, %fd30168, %fd30169;
	mul.f64 	%fd30171, %fd3546, %fd33330;
	sub.f64 	%fd30172, %fd30170, %fd30171;
	mul.f64 	%fd30173, %fd3547, %fd28754;
	sub.f64 	%fd30174, %fd30172, %fd30173;
	mul.f64 	%fd30175, %fd3548, %fd28757;
	sub.f64 	%fd30176, %fd30174, %fd30175;
	mul.f64 	%fd30177, %fd3549, %fd28769;
	sub.f64 	%fd30178, %fd30176, %fd30177;
	mul.f64 	%fd30179, %fd3550, %fd28778;
	sub.f64 	%fd30180, %fd30178, %fd30179;
	mul.f64 	%fd30181, %fd3551, %fd28790;
	sub.f64 	%fd30182, %fd30180, %fd30181;
	mul.f64 	%fd30183, %fd3552, %fd33304;
	sub.f64 	%fd30184, %fd30182, %fd30183;
	mul.f64 	%fd30185, %fd3553, %fd28799;
	sub.f64 	%fd30186, %fd30184, %fd30185;
	mul.f64 	%fd30187, %fd3554, %fd28826;
	sub.f64 	%fd30188, %fd30186, %fd30187;
	mul.f64 	%fd30189, %fd3555, %fd28865;
	sub.f64 	%fd30190, %fd30188, %fd30189;
	mul.f64 	%fd30191, %fd3556, %fd28964;
	sub.f64 	%fd30192, %fd30190, %fd30191;
	mul.f64 	%fd30193, %fd3557, %fd29012;
	sub.f64 	%fd30194, %fd30192, %fd30193;
	mul.f64 	%fd30195, %fd3558, %fd29069;
	sub.f64 	%fd30196, %fd30194, %fd30195;
	mul.f64 	%fd30197, %fd3559, %fd29141;
	sub.f64 	%fd30198, %fd30196, %fd30197;
	mul.f64 	%fd30199, %fd3560, %fd29366;
	sub.f64 	%fd30200, %fd30198, %fd30199;
	mul.f64 	%fd30201, %fd3561, %fd29471;
	sub.f64 	%fd30202, %fd30200, %fd30201;
	mul.f64 	%fd30203, %fd3562, %fd29636;
	sub.f64 	%fd30204, %fd30202, %fd30203;
	mul.f64 	%fd30205, %fd3563, %fd29717;
	sub.f64 	%fd30206, %fd30204, %fd30205;
	mul.f64 	%fd30207, %fd3564, %fd29813;
	sub.f64 	%fd30208, %fd30206, %fd30207;
	mul.f64 	%fd30209, %fd3565, %fd29858;
	sub.f64 	%fd30210, %fd30208, %fd30209;
	mul.f64 	%fd30211, %fd3566, %fd29892;
	sub.f64 	%fd30212, %fd30210, %fd30211;
	mul.f64 	%fd30213, %fd3567, %fd29948;
	sub.f64 	%fd30214, %fd30212, %fd30213;
	mul.f64 	%fd30215, %fd3568, %fd29990;
	sub.f64 	%fd30216, %fd30214, %fd30215;
	mul.f64 	%fd30217, %fd3569, %fd30072;
	sub.f64 	%fd30218, %fd30216, %fd30217;
	mul.f64 	%fd30219, %fd3570, %fd30120;
	sub.f64 	%fd30220, %fd30218, %fd30219;
	mul.f64 	%fd30221, %fd3573, %fd33341;
	sub.f64 	%fd30222, %fd33269, %fd30221;
	mul.f64 	%fd30223, %fd3574, %fd33286;
	sub.f64 	%fd30224, %fd30222, %fd30223;
	mul.f64 	%fd30225, %fd3575, %fd33312;
	sub.f64 	%fd30226, %fd30224, %fd30225;
	mul.f64 	%fd30227, %fd3576, %fd33311;
	sub.f64 	%fd30228, %fd30226, %fd30227;
	mul.f64 	%fd30229, %fd3577, %fd33327;
	sub.f64 	%fd30230, %fd30228, %fd30229;
	mul.f64 	%fd30231, %fd3578, %fd33305;
	sub.f64 	%fd30232, %fd30230, %fd30231;
	mul.f64 	%fd30233, %fd3579, %fd33322;
	sub.f64 	%fd30234, %fd30232, %fd30233;
	mul.f64 	%fd30235, %fd3580, %fd33335;
	sub.f64 	%fd30236, %fd30234, %fd30235;
	mul.f64 	%fd30237, %fd3581, %fd33330;
	sub.f64 	%fd30238, %fd30236, %fd30237;
	mul.f64 	%fd30239, %fd3582, %fd33321;
	sub.f64 	%fd30240, %fd30238, %fd30239;
	mul.f64 	%fd30241, %fd3583, %fd33304;
	sub.f64 	%fd30242, %fd30240, %fd30241;
	mul.f64 	%fd30243, %fd3584, %fd33320;
	sub.f64 	%fd30244, %fd30242, %fd30243;
	mul.f64 	%fd30245, %fd3585, %fd28838;
	sub.f64 	%fd30246, %fd30244, %fd30245;
	mul.f64 	%fd30247, %fd3586, %fd28865;
	sub.f64 	%fd30248, %fd30246, %fd30247;
	mul.f64 	%fd30249, %fd3587, %fd28895;
	sub.f64 	%fd30250, %fd30248, %fd30249;
	mul.f64 	%fd30251, %fd3588, %fd28964;
	sub.f64 	%fd30252, %fd30250, %fd30251;
	mul.f64 	%fd30253, %fd3589, %fd29012;
	sub.f64 	%fd30254, %fd30252, %fd30253;
	mul.f64 	%fd30255, %fd3590, %fd29036;
	sub.f64 	%fd30256, %fd30254, %fd30255;
	mul.f64 	%fd30257, %fd3591, %fd29069;
	sub.f64 	%fd30258, %fd30256, %fd30257;
	mul.f64 	%fd30259, %fd3592, %fd29141;
	sub.f64 	%fd30260, %fd30258, %fd30259;
	mul.f64 	%fd30261, %fd3593, %fd29366;
	sub.f64 	%fd30262, %fd30260, %fd30261;
	mul.f64 	%fd30263, %fd3594, %fd29471;
	sub.f64 	%fd30264, %fd30262, %fd30263;
	mul.f64 	%fd30265, %fd3595, %fd29636;
	sub.f64 	%fd30266, %fd30264, %fd30265;
	mul.f64 	%fd30267, %fd3596, %fd29717;
	sub.f64 	%fd30268, %fd30266, %fd30267;
	mul.f64 	%fd30269, %fd3597, %fd29813;
	sub.f64 	%fd30270, %fd30268, %fd30269;
	mul.f64 	%fd30271, %fd3598, %fd29858;
	sub.f64 	%fd30272, %fd30270, %fd30271;
	mul.f64 	%fd30273, %fd3599, %fd29892;
	sub.f64 	%fd30274, %fd30272, %fd30273;
	mul.f64 	%fd30275, %fd3600, %fd29948;
	sub.f64 	%fd30276, %fd30274, %fd30275;
	mul.f64 	%fd30277, %fd3601, %fd29990;
	sub.f64 	%fd30278, %fd30276, %fd30277;
	mul.f64 	%fd30279, %fd3602, %fd30072;
	sub.f64 	%fd30280, %fd30278, %fd30279;
	mul.f64 	%fd30281, %fd3603, %fd30120;
	sub.f64 	%fd30282, %fd30280, %fd30281;
	mul.f64 	%fd30283, %fd3604, %fd30220;
	sub.f64 	%fd30284, %fd30282, %fd30283;
	div.rn.f64 	%fd30285, %fd30284, %fd3605;
	st.local.f64 	[%rd6+3328], %fd30285;
	mul.f64 	%fd30286, %fd30285, %fd3572;
	sub.f64 	%fd30287, %fd30220, %fd30286;
	div.rn.f64 	%fd30288, %fd30287, %fd3571;
	st.local.f64 	[%rd6+3320], %fd30288;
	mul.f64 	%fd30289, %fd30288, %fd3607;
	sub.f64 	%fd30290, %fd30120, %fd30289;
	mul.f64 	%fd30291, %fd3520, %fd30285;
	sub.f64 	%fd30292, %fd30290, %fd30291;
	div.rn.f64 	%fd30293, %fd30292, %fd3606;
	st.local.f64 	[%rd6+3312], %fd30293;
	mul.f64 	%fd30294, %fd30293, %fd3609;
	sub.f64 	%fd30295, %fd30072, %fd30294;
	mul.f64 	%fd30296, %fd3610, %fd30288;
	sub.f64 	%fd30297, %fd30295, %fd30296;
	mul.f64 	%fd30298, %fd3611, %fd30285;
	sub.f64 	%fd30299, %fd30297, %fd30298;
	div.rn.f64 	%fd30300, %fd30299, %fd3608;
	st.local.f64 	[%rd6+3304], %fd30300;
	mul.f64 	%fd30301, %fd30300, %fd3613;
	sub.f64 	%fd30302, %fd29990, %fd30301;
	mul.f64 	%fd30303, %fd3614, %fd30293;
	sub.f64 	%fd30304, %fd30302, %fd30303;
	mul.f64 	%fd30305, %fd3615, %fd30288;
	sub.f64 	%fd30306, %fd30304, %fd30305;
	mul.f64 	%fd30307, %fd3454, %fd30285;
	sub.f64 	%fd30308, %fd30306, %fd30307;
	div.rn.f64 	%fd30309, %fd30308, %fd3612;
	st.local.f64 	[%rd6+3296], %fd30309;
	mul.f64 	%fd30310, %fd30309, %fd3616;
	sub.f64 	%fd30311, %fd29948, %fd30310;
	mul.f64 	%fd30312, %fd3617, %fd30300;
	sub.f64 	%fd30313, %fd30311, %fd30312;
	mul.f64 	%fd30314, %fd3618, %fd30293;
	sub.f64 	%fd30315, %fd30313, %fd30314;
	mul.f64 	%fd30316, %fd3619, %fd30288;
	sub.f64 	%fd30317, %fd30315, %fd30316;
	mul.f64 	%fd30318, %fd3432, %fd30285;
	sub.f64 	%fd30319, %fd30317, %fd30318;
	div.rn.f64 	%fd30320, %fd30319, %fd3431;
	st.local.f64 	[%rd6+3288], %fd30320;
	mul.f64 	%fd30321, %fd30320, %fd3621;
	sub.f64 	%fd30322, %fd29892, %fd30321;
	mul.f64 	%fd30323, %fd3622, %fd30309;
	sub.f64 	%fd30324, %fd30322, %fd30323;
	mul.f64 	%fd30325, %fd3623, %fd30300;
	sub.f64 	%fd30326, %fd30324, %fd30325;
	mul.f64 	%fd30327, %fd3624, %fd30293;
	sub.f64 	%fd30328, %fd30326, %fd30327;
	mul.f64 	%fd30329, %fd3625, %fd30288;
	sub.f64 	%fd30330, %fd30328, %fd30329;
	mul.f64 	%fd30331, %fd3402, %fd30285;
	sub.f64 	%fd30332, %fd30330, %fd30331;
	div.rn.f64 	%fd30333, %fd30332, %fd3620;
	st.local.f64 	[%rd6+3280], %fd30333;
	mul.f64 	%fd30334, %fd30333, %fd3627;
	sub.f64 	%fd30335, %fd29858, %fd30334;
	mul.f64 	%fd30336, %fd3628, %fd30320;
	sub.f64 	%fd30337, %fd30335, %fd30336;
	mul.f64 	%fd30338, %fd3629, %fd30309;
	sub.f64 	%fd30339, %fd30337, %fd30338;
	mul.f64 	%fd30340, %fd3630, %fd30300;
	sub.f64 	%fd30341, %fd30339, %fd30340;
	mul.f64 	%fd30342, %fd3631, %fd30293;
	sub.f64 	%fd30343, %fd30341, %fd30342;
	mul.f64 	%fd30344, %fd3632, %fd30288;
	sub.f64 	%fd30345, %fd30343, %fd30344;
	mul.f64 	%fd30346, %fd3633, %fd30285;
	sub.f64 	%fd30347, %fd30345, %fd30346;
	div.rn.f64 	%fd30348, %fd30347, %fd3626;
	st.local.f64 	[%rd6+3272], %fd30348;
	mul.f64 	%fd30349, %fd30348, %fd3635;
	sub.f64 	%fd30350, %fd29813, %fd30349;
	mul.f64 	%fd30351, %fd3636, %fd30333;
	sub.f64 	%fd30352, %fd30350, %fd30351;
	mul.f64 	%fd30353, %fd3637, %fd30320;
	sub.f64 	%fd30354, %fd30352, %fd30353;
	mul.f64 	%fd30355, %fd3638, %fd30309;
	sub.f64 	%fd30356, %fd30354, %fd30355;
	mul.f64 	%fd30357, %fd3639, %fd30300;
	sub.f64 	%fd30358, %fd30356, %fd30357;
	mul.f64 	%fd30359, %fd3640, %fd30293;
	sub.f64 	%fd30360, %fd30358, %fd30359;
	mul.f64 	%fd30361, %fd3641, %fd30288;
	sub.f64 	%fd30362, %fd30360, %fd30361;
	mul.f64 	%fd30363, %fd3399, %fd30285;
	sub.f64 	%fd30364, %fd30362, %fd30363;
	div.rn.f64 	%fd30365, %fd30364, %fd3634;
	st.local.f64 	[%rd6+3264], %fd30365;
	mul.f64 	%fd30366, %fd30365, %fd3643;
	sub.f64 	%fd30367, %fd29717, %fd30366;
	mul.f64 	%fd30368, %fd3644, %fd30348;
	sub.f64 	%fd30369, %fd30367, %fd30368;
	mul.f64 	%fd30370, %fd3645, %fd30333;
	sub.f64 	%fd30371, %fd30369, %fd30370;
	mul.f64 	%fd30372, %fd3646, %fd30320;
	sub.f64 	%fd30373, %fd30371, %fd30372;
	mul.f64 	%fd30374, %fd3647, %fd30309;
	sub.f64 	%fd30375, %fd30373, %fd30374;
	mul.f64 	%fd30376, %fd3648, %fd30300;
	sub.f64 	%fd30377, %fd30375, %fd30376;
	mul.f64 	%fd30378, %fd3649, %fd30293;
	sub.f64 	%fd30379, %fd30377, %fd30378;
	mul.f64 	%fd30380, %fd3650, %fd30288;
	sub.f64 	%fd30381, %fd30379, %fd30380;
	mul.f64 	%fd30382, %fd3651, %fd30285;
	sub.f64 	%fd30383, %fd30381, %fd30382;
	div.rn.f64 	%fd30384, %fd30383, %fd3642;
	st.local.f64 	[%rd6+3256], %fd30384;
	mul.f64 	%fd30385, %fd30384, %fd3653;
	sub.f64 	%fd30386, %fd29636, %fd30385;
	mul.f64 	%fd30387, %fd3654, %fd30365;
	sub.f64 	%fd30388, %fd30386, %fd30387;
	mul.f64 	%fd30389, %fd3655, %fd30348;
	sub.f64 	%fd30390, %fd30388, %fd30389;
	mul.f64 	%fd30391, %fd3656, %fd30333;
	sub.f64 	%fd30392, %fd30390, %fd30391;
	mul.f64 	%fd30393, %fd3657, %fd30320;
	sub.f64 	%fd30394, %fd30392, %fd30393;
	mul.f64 	%fd30395, %fd3658, %fd30309;
	sub.f64 	%fd30396, %fd30394, %fd30395;
	mul.f64 	%fd30397, %fd3659, %fd30300;
	sub.f64 	%fd30398, %fd30396, %fd30397;
	mul.f64 	%fd30399, %fd3660, %fd30293;
	sub.f64 	%fd30400, %fd30398, %fd30399;
	mul.f64 	%fd30401, %fd3661, %fd30288;
	sub.f64 	%fd30402, %fd30400, %fd30401;
	mul.f64 	%fd30403, %fd3398, %fd30285;
	sub.f64 	%fd30404, %fd30402, %fd30403;
	div.rn.f64 	%fd30405, %fd30404, %fd3652;
	st.local.f64 	[%rd6+3248], %fd30405;
	mul.f64 	%fd30406, %fd30405, %fd3662;
	sub.f64 	%fd30407, %fd29471, %fd30406;
	mul.f64 	%fd30408, %fd3663, %fd30384;
	sub.f64 	%fd30409, %fd30407, %fd30408;
	mul.f64 	%fd30410, %fd3664, %fd30365;
	sub.f64 	%fd30411, %fd30409, %fd30410;
	mul.f64 	%fd30412, %fd3665, %fd30348;
	sub.f64 	%fd30413, %fd30411, %fd30412;
	mul.f64 	%fd30414, %fd3666, %fd30333;
	sub.f64 	%fd30415, %fd30413, %fd30414;
	mul.f64 	%fd30416, %fd3667, %fd30320;
	sub.f64 	%fd30417, %fd30415, %fd30416;
	mul.f64 	%fd30418, %fd3668, %fd30309;
	sub.f64 	%fd30419, %fd30417, %fd30418;
	mul.f64 	%fd30420, %fd3669, %fd30300;
	sub.f64 	%fd30421, %fd30419, %fd30420;
	mul.f64 	%fd30422, %fd3670, %fd30293;
	sub.f64 	%fd30423, %fd30421, %fd30422;
	mul.f64 	%fd30424, %fd3671, %fd30288;
	sub.f64 	%fd30425, %fd30423, %fd30424;
	mul.f64 	%fd30426, %fd3397, %fd30285;
	sub.f64 	%fd30427, %fd30425, %fd30426;
	div.rn.f64 	%fd30428, %fd30427, %fd3396;
	st.local.f64 	[%rd6+3240], %fd30428;
	mul.f64 	%fd30429, %fd30428, %fd3672;
	sub.f64 	%fd30430, %fd29366, %fd30429;
	mul.f64 	%fd30431, %fd3673, %fd30405;
	sub.f64 	%fd30432, %fd30430, %fd30431;
	mul.f64 	%fd30433, %fd3674, %fd30384;
	sub.f64 	%fd30434, %fd30432, %fd30433;
	mul.f64 	%fd30435, %fd3675, %fd30365;
	sub.f64 	%fd30436, %fd30434, %fd30435;
	mul.f64 	%fd30437, %fd3676, %fd30348;
	sub.f64 	%fd30438, %fd30436, %fd30437;
	mul.f64 	%fd30439, %fd3677, %fd30333;
	sub.f64 	%fd30440, %fd30438, %fd30439;
	mul.f64 	%fd30441, %fd3678, %fd30320;
	sub.f64 	%fd30442, %fd30440, %fd30441;
	mul.f64 	%fd30443, %fd3679, %fd30309;
	sub.f64 	%fd30444, %fd30442, %fd30443;
	mul.f64 	%fd30445, %fd3680, %fd30300;
	sub.f64 	%fd30446, %fd30444, %fd30445;
	mul.f64 	%fd30447, %fd3681, %fd30293;
	sub.f64 	%fd30448, %fd30446, %fd30447;
	mul.f64 	%fd30449, %fd3682, %fd30288;
	sub.f64 	%fd30450, %fd30448, %fd30449;
	mul.f64 	%fd30451, %fd3683, %fd30285;
	sub.f64 	%fd30452, %fd30450, %fd30451;
	div.rn.f64 	%fd30453, %fd30452, %fd3395;
	st.local.f64 	[%rd6+3232], %fd30453;
	mul.f64 	%fd30454, %fd30453, %fd3685;
	sub.f64 	%fd30455, %fd29141, %fd30454;
	mul.f64 	%fd30456, %fd3686, %fd30428;
	sub.f64 	%fd30457, %fd30455, %fd30456;
	mul.f64 	%fd30458, %fd3687, %fd30405;
	sub.f64 	%fd30459, %fd30457, %fd30458;
	mul.f64 	%fd30460, %fd3688, %fd30384;
	sub.f64 	%fd30461, %fd30459, %fd30460;
	mul.f64 	%fd30462, %fd3689, %fd30365;
	sub.f64 	%fd30463, %fd30461, %fd30462;
	mul.f64 	%fd30464, %fd3690, %fd30348;
	sub.f64 	%fd30465, %fd30463, %fd30464;
	mul.f64 	%fd30466, %fd3691, %fd30333;
	sub.f64 	%fd30467, %fd30465, %fd30466;
	mul.f64 	%fd30468, %fd3692, %fd30320;
	sub.f64 	%fd30469, %fd30467, %fd30468;
	mul.f64 	%fd30470, %fd3693, %fd30309;
	sub.f64 	%fd30471, %fd30469, %fd30470;
	mul.f64 	%fd30472, %fd3694, %fd30300;
	sub.f64 	%fd30473, %fd30471, %fd30472;
	mul.f64 	%fd30474, %fd3695, %fd30293;
	sub.f64 	%fd30475, %fd30473, %fd30474;
	mul.f64 	%fd30476, %fd3696, %fd30288;
	sub.f64 	%fd30477, %fd30475, %fd30476;
	mul.f64 	%fd30478, %fd3697, %fd30285;
	sub.f64 	%fd30479, %fd30477, %fd30478;
	div.rn.f64 	%fd30480, %fd30479, %fd3684;
	st.local.f64 	[%rd6+3224], %fd30480;
	mul.f64 	%fd30481, %fd30480, %fd3699;
	sub.f64 	%fd30482, %fd29069, %fd30481;
	mul.f64 	%fd30483, %fd3700, %fd30453;
	sub.f64 	%fd30484, %fd30482, %fd30483;
	mul.f64 	%fd30485, %fd3701, %fd30428;
	sub.f64 	%fd30486, %fd30484, %fd30485;
	mul.f64 	%fd30487, %fd3702, %fd30405;
	sub.f64 	%fd30488, %fd30486, %fd30487;
	mul.f64 	%fd30489, %fd3703, %fd30384;
	sub.f64 	%fd30490, %fd30488, %fd30489;
	mul.f64 	%fd30491, %fd3704, %fd30365;
	sub.f64 	%fd30492, %fd30490, %fd30491;
	mul.f64 	%fd30493, %fd3705, %fd30348;
	sub.f64 	%fd30494, %fd30492, %fd30493;
	mul.f64 	%fd30495, %fd3706, %fd30333;
	sub.f64 	%fd30496, %fd30494, %fd30495;
	mul.f64 	%fd30497, %fd3707, %fd30320;
	sub.f64 	%fd30498, %fd30496, %fd30497;
	mul.f64 	%fd30499, %fd3708, %fd30300;
	sub.f64 	%fd30500, %fd30498, %fd30499;
	mul.f64 	%fd30501, %fd3709, %fd30293;
	sub.f64 	%fd30502, %fd30500, %fd30501;
	mul.f64 	%fd30503, %fd3710, %fd30288;
	sub.f64 	%fd30504, %fd30502, %fd30503;
	mul.f64 	%fd30505, %fd3711, %fd30285;
	sub.f64 	%fd30506, %fd30504, %fd30505;
	div.rn.f64 	%fd30507, %fd30506, %fd3698;
	st.local.f64 	[%rd6+3216], %fd30507;
	mul.f64 	%fd30508, %fd30507, %fd3712;
	sub.f64 	%fd30509, %fd29036, %fd30508;
	mul.f64 	%fd30510, %fd3713, %fd30480;
	sub.f64 	%fd30511, %fd30509, %fd30510;
	mul.f64 	%fd30512, %fd3714, %fd30453;
	sub.f64 	%fd30513, %fd30511, %fd30512;
	mul.f64 	%fd30514, %fd3715, %fd30428;
	sub.f64 	%fd30515, %fd30513, %fd30514;
	mul.f64 	%fd30516, %fd3716, %fd30405;
	sub.f64 	%fd30517, %fd30515, %fd30516;
	mul.f64 	%fd30518, %fd3717, %fd30384;
	sub.f64 	%fd30519, %fd30517, %fd30518;
	mul.f64 	%fd30520, %fd3718, %fd30365;
	sub.f64 	%fd30521, %fd30519, %fd30520;
	mul.f64 	%fd30522, %fd3719, %fd30348;
	sub.f64 	%fd30523, %fd30521, %fd30522;
	mul.f64 	%fd30524, %fd3720, %fd30333;
	sub.f64 	%fd30525, %fd30523, %fd30524;
	mul.f64 	%fd30526, %fd3721, %fd30320;
	sub.f64 	%fd30527, %fd30525, %fd30526;
	mul.f64 	%fd30528, %fd3722, %fd30309;
	sub.f64 	%fd30529, %fd30527, %fd30528;
	mul.f64 	%fd30530, %fd3723, %fd30300;
	sub.f64 	%fd30531, %fd30529, %fd30530;
	mul.f64 	%fd30532, %fd3724, %fd30293;
	sub.f64 	%fd30533, %fd30531, %fd30532;
	mul.f64 	%fd30534, %fd3725, %fd30288;
	sub.f64 	%fd30535, %fd30533, %fd30534;
	mul.f64 	%fd30536, %fd3394, %fd30285;
	sub.f64 	%fd30537, %fd30535, %fd30536;
	div.rn.f64 	%fd30538, %fd30537, %fd3393;
	st.local.f64 	[%rd6+3208], %fd30538;
	mul.f64 	%fd30539, %fd3726, %fd30507;
	sub.f64 	%fd30540, %fd29012, %fd30539;
	mul.f64 	%fd30541, %fd3727, %fd30480;
	sub.f64 	%fd30542, %fd30540, %fd30541;
	mul.f64 	%fd30543, %fd3728, %fd30453;
	sub.f64 	%fd30544, %fd30542, %fd30543;
	mul.f64 	%fd30545, %fd3729, %fd30428;
	sub.f64 	%fd30546, %fd30544, %fd30545;
	mul.f64 	%fd30547, %fd3730, %fd30405;
	sub.f64 	%fd30548, %fd30546, %fd30547;
	mul.f64 	%fd30549, %fd3731, %fd30384;
	sub.f64 	%fd30550, %fd30548, %fd30549;
	mul.f64 	%fd30551, %fd3732, %fd30365;
	sub.f64 	%fd30552, %fd30550, %fd30551;
	mul.f64 	%fd30553, %fd3733, %fd30348;
	sub.f64 	%fd30554, %fd30552, %fd30553;
	mul.f64 	%fd30555, %fd3734, %fd30320;
	sub.f64 	%fd30556, %fd30554, %fd30555;
	mul.f64 	%fd30557, %fd3735, %fd30300;
	sub.f64 	%fd30558, %fd30556, %fd30557;
	mul.f64 	%fd30559, %fd3736, %fd30293;
	sub.f64 	%fd30560, %fd30558, %fd30559;
	mul.f64 	%fd30561, %fd3737, %fd30288;
	sub.f64 	%fd30562, %fd30560, %fd30561;
	mul.f64 	%fd30563, %fd3392, %fd30285;
	sub.f64 	%fd30564, %fd30562, %fd30563;
	div.rn.f64 	%fd30565, %fd30564, %fd3391;
	st.local.f64 	[%rd6+3200], %fd30565;
	mul.f64 	%fd30566, %fd3738, %fd30507;
	sub.f64 	%fd30567, %fd28964, %fd30566;
	mul.f64 	%fd30568, %fd3739, %fd30480;
	sub.f64 	%fd30569, %fd30567, %fd30568;
	mul.f64 	%fd30570, %fd3740, %fd30453;
	sub.f64 	%fd30571, %fd30569, %fd30570;
	mul.f64 	%fd30572, %fd3741, %fd30428;
	sub.f64 	%fd30573, %fd30571, %fd30572;
	mul.f64 	%fd30574, %fd3742, %fd30384;
	sub.f64 	%fd30575, %fd30573, %fd30574;
	mul.f64 	%fd30576, %fd3743, %fd30320;
	sub.f64 	%fd30577, %fd30575, %fd30576;
	mul.f64 	%fd30578, %fd3744, %fd30300;
	sub.f64 	%fd30579, %fd30577, %fd30578;
	mul.f64 	%fd30580, %fd3745, %fd30293;
	sub.f64 	%fd30581, %fd30579, %fd30580;
	mul.f64 	%fd30582, %fd3390, %fd30288;
	sub.f64 	%fd30583, %fd30581, %fd30582;
	div.rn.f64 	%fd30584, %fd30583, %fd3389;
	st.local.f64 	[%rd6+3192], %fd30584;
	mul.f64 	%fd30585, %fd3746, %fd30565;
	sub.f64 	%fd30586, %fd28895, %fd30585;
	mul.f64 	%fd30587, %fd3747, %fd30507;
	sub.f64 	%fd30588, %fd30586, %fd30587;
	mul.f64 	%fd30589, %fd3748, %fd30453;
	sub.f64 	%fd30590, %fd30588, %fd30589;
	mul.f64 	%fd30591, %fd3749, %fd30428;
	sub.f64 	%fd30592, %fd30590, %fd30591;
	mul.f64 	%fd30593, %fd3750, %fd30405;
	sub.f64 	%fd30594, %fd30592, %fd30593;
	mul.f64 	%fd30595, %fd3751, %fd30365;
	sub.f64 	%fd30596, %fd30594, %fd30595;
	mul.f64 	%fd30597, %fd3752, %fd30320;
	sub.f64 	%fd30598, %fd30596, %fd30597;
	mul.f64 	%fd30599, %fd3753, %fd30300;
	sub.f64 	%fd30600, %fd30598, %fd30599;
	mul.f64 	%fd30601, %fd3754, %fd30293;
	sub.f64 	%fd30602, %fd30600, %fd30601;
	mul.f64 	%fd30603, %fd3755, %fd30288;
	sub.f64 	%fd30604, %fd30602, %fd30603;
	div.rn.f64 	%fd30605, %fd30604, %fd3388;
	st.local.f64 	[%rd6+3184], %fd30605;
	mul.f64 	%fd30606, %fd3756, %fd30584;
	sub.f64 	%fd30607, %fd28865, %fd30606;
	mul.f64 	%fd30608, %fd3757, %fd30507;
	sub.f64 	%fd30609, %fd30607, %fd30608;
	mul.f64 	%fd30610, %fd3758, %fd30480;
	sub.f64 	%fd30611, %fd30609, %fd30610;
	mul.f64 	%fd30612, %fd3759, %fd30453;
	sub.f64 	%fd30613, %fd30611, %fd30612;
	mul.f64 	%fd30614, %fd3760, %fd30428;
	sub.f64 	%fd30615, %fd30613, %fd30614;
	mul.f64 	%fd30616, %fd3761, %fd30384;
	sub.f64 	%fd30617, %fd30615, %fd30616;
	mul.f64 	%fd30618, %fd3762, %fd30320;
	sub.f64 	%fd30619, %fd30617, %fd30618;
	mul.f64 	%fd30620, %fd3763, %fd30293;
	sub.f64 	%fd30621, %fd30619, %fd30620;
	mul.f64 	%fd30622, %fd3387, %fd30288;
	sub.f64 	%fd30623, %fd30621, %fd30622;
	div.rn.f64 	%fd30624, %fd30623, %fd3386;
	st.local.f64 	[%rd6+3176], %fd30624;
	mul.f64 	%fd30625, %fd3764, %fd30538;
	sub.f64 	%fd30626, %fd28838, %fd30625;
	mul.f64 	%fd30627, %fd3765, %fd30480;
	sub.f64 	%fd30628, %fd30626, %fd30627;
	mul.f64 	%fd30629, %fd3766, %fd30453;
	sub.f64 	%fd30630, %fd30628, %fd30629;
	mul.f64 	%fd30631, %fd3767, %fd30428;
	sub.f64 	%fd30632, %fd30630, %fd30631;
	mul.f64 	%fd30633, %fd3768, %fd30405;
	sub.f64 	%fd30634, %fd30632, %fd30633;
	mul.f64 	%fd30635, %fd3769, %fd30384;
	sub.f64 	%fd30636, %fd30634, %fd30635;
	mul.f64 	%fd30637, %fd3770, %fd30348;
	sub.f64 	%fd30638, %fd30636, %fd30637;
	mul.f64 	%fd30639, %fd3771, %fd30333;
	sub.f64 	%fd30640, %fd30638, %fd30639;
	mul.f64 	%fd30641, %fd3772, %fd30309;
	sub.f64 	%fd30642, %fd30640, %fd30641;
	mul.f64 	%fd30643, %fd3773, %fd30300;
	sub.f64 	%fd30644, %fd30642, %fd30643;
	mul.f64 	%fd30645, %fd3774, %fd30288;
	sub.f64 	%fd30646, %fd30644, %fd30645;
	mul.f64 	%fd30647, %fd3775, %fd30285;
	sub.f64 	%fd30648, %fd30646, %fd30647;
	div.rn.f64 	%fd30649, %fd30648, %fd3385;
	st.local.f64 	[%rd6+3168], %fd30649;
	mul.f64 	%fd30650, %fd3776, %fd30584;
	sub.f64 	%fd30651, %fd28826, %fd30650;
	mul.f64 	%fd30652, %fd3777, %fd30507;
	sub.f64 	%fd30653, %fd30651, %fd30652;
	mul.f64 	%fd30654, %fd3778, %fd30480;
	sub.f64 	%fd30655, %fd30653, %fd30654;
	mul.f64 	%fd30656, %fd3779, %fd30453;
	sub.f64 	%fd30657, %fd30655, %fd30656;
	mul.f64 	%fd30658, %fd3780, %fd30428;
	sub.f64 	%fd30659, %fd30657, %fd30658;
	mul.f64 	%fd30660, %fd3781, %fd30384;
	sub.f64 	%fd30661, %fd30659, %fd30660;
	mul.f64 	%fd30662, %fd3782, %fd30320;
	sub.f64 	%fd30663, %fd30661, %fd30662;
	mul.f64 	%fd30664, %fd3783, %fd30293;
	sub.f64 	%fd30665, %fd30663, %fd30664;
	mul.f64 	%fd30666, %fd3384, %fd30288;
	sub.f64 	%fd30667, %fd30665, %fd30666;
	div.rn.f64 	%fd30668, %fd30667, %fd3383;
	st.local.f64 	[%rd6+3160], %fd30668;
	mul.f64 	%fd30669, %fd3785, %fd30538;
	sub.f64 	%fd30670, %fd33320, %fd30669;
	mul.f64 	%fd30671, %fd3786, %fd30428;
	sub.f64 	%fd30672, %fd30670, %fd30671;
	mul.f64 	%fd30673, %fd3787, %fd30405;
	sub.f64 	%fd30674, %fd30672, %fd30673;
	mul.f64 	%fd30675, %fd3788, %fd30348;
	sub.f64 	%fd30676, %fd30674, %fd30675;
	mul.f64 	%fd30677, %fd3789, %fd30309;
	sub.f64 	%fd30678, %fd30676, %fd30677;
	mul.f64 	%fd30679, %fd3790, %fd30300;
	sub.f64 	%fd30680, %fd30678, %fd30679;
	mul.f64 	%fd30681, %fd3791, %fd30285;
	sub.f64 	%fd30682, %fd30680, %fd30681;
	div.rn.f64 	%fd30683, %fd30682, %fd3784;
	st.local.f64 	[%rd6+3152], %fd30683;
	mul.f64 	%fd30684, %fd3793, %fd30507;
	sub.f64 	%fd30685, %fd28799, %fd30684;
	mul.f64 	%fd30686, %fd3794, %fd30453;
	sub.f64 	%fd30687, %fd30685, %fd30686;
	mul.f64 	%fd30688, %fd3795, %fd30428;
	sub.f64 	%fd30689, %fd30687, %fd30688;
	mul.f64 	%fd30690, %fd3796, %fd30384;
	sub.f64 	%fd30691, %fd30689, %fd30690;
	mul.f64 	%fd30692, %fd3797, %fd30320;
	sub.f64 	%fd30693, %fd30691, %fd30692;
	mul.f64 	%fd30694, %fd3798, %fd30293;
	sub.f64 	%fd30695, %fd30693, %fd30694;
	mul.f64 	%fd30696, %fd3799, %fd30288;
	sub.f64 	%fd30697, %fd30695, %fd30696;
	div.rn.f64 	%fd30698, %fd30697, %fd3792;
	st.local.f64 	[%rd6+3144], %fd30698;
	mul.f64 	%fd30699, %fd3800, %fd30453;
	sub.f64 	%fd30700, %fd33304, %fd30699;
	mul.f64 	%fd30701, %fd3801, %fd30428;
	sub.f64 	%fd30702, %fd30700, %fd30701;
	mul.f64 	%fd30703, %fd3802, %fd30384;
	sub.f64 	%fd30704, %fd30702, %fd30703;
	mul.f64 	%fd30705, %fd3803, %fd30333;
	sub.f64 	%fd30706, %fd30704, %fd30705;
	mul.f64 	%fd30707, %fd3382, %fd30293;
	sub.f64 	%fd30708, %fd30706, %fd30707;
	div.rn.f64 	%fd30709, %fd30708, %fd3805;
	st.local.f64 	[%rd6+3136], %fd30709;
	mul.f64 	%fd30710, %fd3806, %fd30507;
	sub.f64 	%fd30711, %fd28790, %fd30710;
	mul.f64 	%fd30712, %fd3807, %fd30480;
	sub.f64 	%fd30713, %fd30711, %fd30712;
	mul.f64 	%fd30714, %fd3808, %fd30453;
	sub.f64 	%fd30715, %fd30713, %fd30714;
	mul.f64 	%fd30716, %fd3809, %fd30320;
	sub.f64 	%fd30717, %fd30715, %fd30716;
	mul.f64 	%fd30718, %fd3810, %fd30300;
	sub.f64 	%fd30719, %fd30717, %fd30718;
	mul.f64 	%fd30720, %fd3811, %fd30293;
	sub.f64 	%fd30721, %fd30719, %fd30720;
	mul.f64 	%fd30722, %fd3804, %fd30288;
	sub.f64 	%fd30723, %fd30721, %fd30722;
	div.rn.f64 	%fd30724, %fd30723, %fd3381;
	st.local.f64 	[%rd6+3128], %fd30724;
	mul.f64 	%fd30725, %fd3812, %fd30683;
	sub.f64 	%fd30726, %fd33321, %fd30725;
	mul.f64 	%fd30727, %fd3813, %fd30538;
	sub.f64 	%fd30728, %fd30726, %fd30727;
	mul.f64 	%fd30729, %fd3814, %fd30453;
	sub.f64 	%fd30730, %fd30728, %fd30729;
	mul.f64 	%fd30731, %fd3815, %fd30405;
	sub.f64 	%fd30732, %fd30730, %fd30731;
	mul.f64 	%fd30733, %fd3816, %fd30309;
	sub.f64 	%fd30734, %fd30732, %fd30733;
	mul.f64 	%fd30735, %fd3817, %fd30288;
	sub.f64 	%fd30736, %fd30734, %fd30735;
	mul.f64 	%fd30737, %fd3380, %fd30285;
	sub.f64 	%fd30738, %fd30736, %fd30737;
	div.rn.f64 	%fd30739, %fd30738, %fd3819;
	st.local.f64 	[%rd6+3120], %fd30739;
	mul.f64 	%fd30740, %fd3820, %fd30698;
	sub.f64 	%fd30741, %fd28778, %fd30740;
	mul.f64 	%fd30742, %fd3821, %fd30507;
	sub.f64 	%fd30743, %fd30741, %fd30742;
	mul.f64 	%fd30744, %fd3822, %fd30480;
	sub.f64 	%fd30745, %fd30743, %fd30744;
	mul.f64 	%fd30746, %fd3823, %fd30453;
	sub.f64 	%fd30747, %fd30745, %fd30746;
	mul.f64 	%fd30748, %fd3824, %fd30320;
	sub.f64 	%fd30749, %fd30747, %fd30748;
	mul.f64 	%fd30750, %fd3825, %fd30293;
	sub.f64 	%fd30751, %fd30749, %fd30750;
	mul.f64 	%fd30752, %fd3818, %fd30288;
	sub.f64 	%fd30753, %fd30751, %fd30752;
	div.rn.f64 	%fd30754, %fd30753, %fd3379;
	st.local.f64 	[%rd6+3112], %fd30754;
	mul.f64 	%fd30755, %fd3826, %fd30507;
	sub.f64 	%fd30756, %fd28769, %fd30755;
	mul.f64 	%fd30757, %fd3827, %fd30480;
	sub.f64 	%fd30758, %fd30756, %fd30757;
	mul.f64 	%fd30759, %fd3828, %fd30453;
	sub.f64 	%fd30760, %fd30758, %fd30759;
	mul.f64 	%fd30761, %fd3829, %fd30320;
	sub.f64 	%fd30762, %fd30760, %fd30761;
	mul.f64 	%fd30763, %fd3830, %fd30293;
	sub.f64 	%fd30764, %fd30762, %fd30763;
	mul.f64 	%fd30765, %fd3831, %fd30288;
	sub.f64 	%fd30766, %fd30764, %fd30765;
	div.rn.f64 	%fd30767, %fd30766, %fd3378;
	st.local.f64 	[%rd6+3104], %fd30767;
	mul.f64 	%fd30768, %fd3833, %fd30507;
	sub.f64 	%fd30769, %fd28757, %fd30768;
	mul.f64 	%fd30770, %fd3834, %fd30480;
	sub.f64 	%fd30771, %fd30769, %fd30770;
	mul.f64 	%fd30772, %fd3835, %fd30453;
	sub.f64 	%fd30773, %fd30771, %fd30772;
	mul.f64 	%fd30774, %fd3836, %fd30320;
	sub.f64 	%fd30775, %fd30773, %fd30774;
	mul.f64 	%fd30776, %fd3837, %fd30293;
	sub.f64 	%fd30777, %fd30775, %fd30776;
	mul.f64 	%fd30778, %fd3377, %fd30288;
	sub.f64 	%fd30779, %fd30777, %fd30778;
	div.rn.f64 	%fd30780, %fd30779, %fd3832;
	st.local.f64 	[%rd6+3096], %fd30780;
	mul.f64 	%fd30781, %fd30780, %fd3839;
	sub.f64 	%fd30782, %fd28754, %fd30781;
	mul.f64 	%fd30783, %fd3840, %fd30724;
	sub.f64 	%fd30784, %fd30782, %fd30783;
	mul.f64 	%fd30785, %fd3841, %fd30698;
	sub.f64 	%fd30786, %fd30784, %fd30785;
	mul.f64 	%fd30787, %fd3842, %fd30507;
	sub.f64 	%fd30788, %fd30786, %fd30787;
	mul.f64 	%fd30789, %fd3843, %fd30480;
	sub.f64 	%fd30790, %fd30788, %fd30789;
	mul.f64 	%fd30791, %fd3844, %fd30453;
	sub.f64 	%fd30792, %fd30790, %fd30791;
	mul.f64 	%fd30793, %fd3845, %fd30320;
	sub.f64 	%fd30794, %fd30792, %fd30793;
	mul.f64 	%fd30795, %fd3846, %fd30300;
	sub.f64 	%fd30796, %fd30794, %fd30795;
	mul.f64 	%fd30797, %fd3847, %fd30293;
	sub.f64 	%fd30798, %fd30796, %fd30797;
	mul.f64 	%fd30799, %fd3376, %fd30288;
	sub.f64 	%fd30800, %fd30798, %fd30799;
	div.rn.f64 	%fd30801, %fd30800, %fd3838;
	st.local.f64 	[%rd6+3088], %fd30801;
	mul.f64 	%fd30802, %fd3849, %fd30507;
	sub.f64 	%fd30803, %fd33330, %fd30802;
	mul.f64 	%fd30804, %fd3850, %fd30453;
	sub.f64 	%fd30805, %fd30803, %fd30804;
	mul.f64 	%fd30806, %fd3851, %fd30293;
	sub.f64 	%fd30807, %fd30805, %fd30806;
	div.rn.f64 	%fd30808, %fd30807, %fd3848;
	st.local.f64 	[%rd6+3080], %fd30808;
	mul.f64 	%fd30809, %fd3853, %fd30507;
	sub.f64 	%fd30810, %fd33335, %fd30809;
	mul.f64 	%fd30811, %fd3854, %fd30453;
	sub.f64 	%fd30812, %fd30810, %fd30811;
	mul.f64 	%fd30813, %fd3855, %fd30293;
	sub.f64 	%fd30814, %fd30812, %fd30813;
	div.rn.f64 	%fd30815, %fd30814, %fd3852;
	st.local.f64 	[%rd6+3072], %fd30815;
	mul.f64 	%fd30816, %fd3857, %fd30405;
	sub.f64 	%fd30817, %fd33322, %fd30816;
	mul.f64 	%fd30818, %fd3858, %fd30384;
	sub.f64 	%fd30819, %fd30817, %fd30818;
	mul.f64 	%fd30820, %fd3859, %fd30333;
	sub.f64 	%fd30821, %fd30819, %fd30820;
	mul.f64 	%fd30822, %fd3860, %fd30300;
	sub.f64 	%fd30823, %fd30821, %fd30822;
	mul.f64 	%fd30824, %fd3861, %fd30285;
	sub.f64 	%fd30825, %fd30823, %fd30824;
	div.rn.f64 	%fd30826, %fd30825, %fd3856;
	st.local.f64 	[%rd6+3064], %fd30826;
	mul.f64 	%fd30827, %fd3863, %fd30480;
	sub.f64 	%fd30828, %fd33305, %fd30827;
	mul.f64 	%fd30829, %fd3864, %fd30453;
	sub.f64 	%fd30830, %fd30828, %fd30829;
	mul.f64 	%fd30831, %fd3865, %fd30428;
	sub.f64 	%fd30832, %fd30830, %fd30831;
	mul.f64 	%fd30833, %fd3866, %fd30384;
	sub.f64 	%fd30834, %fd30832, %fd30833;
	mul.f64 	%fd30835, %fd3867, %fd30288;
	sub.f64 	%fd30836, %fd30834, %fd30835;
	div.rn.f64 	%fd30837, %fd30836, %fd3862;
	st.local.f64 	[%rd6+3056], %fd30837;
	mul.f64 	%fd30838, %fd3868, %fd30507;
	sub.f64 	%fd30839, %fd33327, %fd30838;
	mul.f64 	%fd30840, %fd3869, %fd30453;
	sub.f64 	%fd30841, %fd30839, %fd30840;
	mul.f64 	%fd30842, %fd3870, %fd30428;
	sub.f64 	%fd30843, %fd30841, %fd30842;
	mul.f64 	%fd30844, %fd3871, %fd30384;
	sub.f64 	%fd30845, %fd30843, %fd30844;
	div.rn.f64 	%fd30846, %fd30845, %fd3873;
	st.local.f64 	[%rd6+3048], %fd30846;
	mul.f64 	%fd30847, %fd3875, %fd30480;
	sub.f64 	%fd30848, %fd28736, %fd30847;
	mul.f64 	%fd30849, %fd3876, %fd30453;
	sub.f64 	%fd30850, %fd30848, %fd30849;
	mul.f64 	%fd30851, %fd3877, %fd30320;
	sub.f64 	%fd30852, %fd30850, %fd30851;
	mul.f64 	%fd30853, %fd3872, %fd30288;
	sub.f64 	%fd30854, %fd30852, %fd30853;
	div.rn.f64 	%fd30855, %fd30854, %fd3874;
	st.local.f64 	[%rd6+3040], %fd30855;
	mul.f64 	%fd30856, %fd3879, %fd30826;
	sub.f64 	%fd30857, %fd28730, %fd30856;
	mul.f64 	%fd30858, %fd3880, %fd30709;
	sub.f64 	%fd30859, %fd30857, %fd30858;
	mul.f64 	%fd30860, %fd3881, %fd30683;
	sub.f64 	%fd30861, %fd30859, %fd30860;
	mul.f64 	%fd30862, %fd3882, %fd30624;
	sub.f64 	%fd30863, %fd30861, %fd30862;
	mul.f64 	%fd30864, %fd3883, %fd30538;
	sub.f64 	%fd30865, %fd30863, %fd30864;
	mul.f64 	%fd30866, %fd3884, %fd30453;
	sub.f64 	%fd30867, %fd30865, %fd30866;
	mul.f64 	%fd30868, %fd3885, %fd30405;
	sub.f64 	%fd30869, %fd30867, %fd30868;
	mul.f64 	%fd30870, %fd3886, %fd30365;
	sub.f64 	%fd30871, %fd30869, %fd30870;
	mul.f64 	%fd30872, %fd3887, %fd30300;
	sub.f64 	%fd30873, %fd30871, %fd30872;
	mul.f64 	%fd30874, %fd3888, %fd30293;
	sub.f64 	%fd30875, %fd30873, %fd30874;
	mul.f64 	%fd30876, %fd3889, %fd30285;
	sub.f64 	%fd30877, %fd30875, %fd30876;
	div.rn.f64 	%fd30878, %fd30877, %fd3878;
	st.local.f64 	[%rd6+3032], %fd30878;
	mul.f64 	%fd30879, %fd3890, %fd30826;
	sub.f64 	%fd30880, %fd28727, %fd30879;
	mul.f64 	%fd30881, %fd3891, %fd30739;
	sub.f64 	%fd30882, %fd30880, %fd30881;
	mul.f64 	%fd30883, %fd3892, %fd30683;
	sub.f64 	%fd30884, %fd30882, %fd30883;
	mul.f64 	%fd30885, %fd3893, %fd30649;
	sub.f64 	%fd30886, %fd30884, %fd30885;
	mul.f64 	%fd30887, %fd3894, %fd30538;
	sub.f64 	%fd30888, %fd30886, %fd30887;
	mul.f64 	%fd30889, %fd3895, %fd30453;
	sub.f64 	%fd30890, %fd30888, %fd30889;
	mul.f64 	%fd30891, %fd3896, %fd30428;
	sub.f64 	%fd30892, %fd30890, %fd30891;
	mul.f64 	%fd30893, %fd3897, %fd30384;
	sub.f64 	%fd30894, %fd30892, %fd30893;
	mul.f64 	%fd30895, %fd3898, %fd30333;
	sub.f64 	%fd30896, %fd30894, %fd30895;
	mul.f64 	%fd30897, %fd3899, %fd30309;
	sub.f64 	%fd30898, %fd30896, %fd30897;
	mul.f64 	%fd30899, %fd3375, %fd30285;
	sub.f64 	%fd30900, %fd30898, %fd30899;
	div.rn.f64 	%fd30901, %fd30900, %fd3374;
	st.local.f64 	[%rd6+3024], %fd30901;
	mul.f64 	%fd30902, %fd3900, %fd30855;
	sub.f64 	%fd30903, %fd28724, %fd30902;
	mul.f64 	%fd30904, %fd3901, %fd30754;
	sub.f64 	%fd30905, %fd30903, %fd30904;
	mul.f64 	%fd30906, %fd3902, %fd30480;
	sub.f64 	%fd30907, %fd30905, %fd30906;
	mul.f64 	%fd30908, %fd3903, %fd30453;
	sub.f64 	%fd30909, %fd30907, %fd30908;
	mul.f64 	%fd30910, %fd3904, %fd30320;
	sub.f64 	%fd30911, %fd30909, %fd30910;
	mul.f64 	%fd30912, %fd3905, %fd30288;
	sub.f64 	%fd30913, %fd30911, %fd30912;
	div.rn.f64 	%fd30914, %fd30913, %fd3373;
	st.local.f64 	[%rd6+3016], %fd30914;
	mul.f64 	%fd30915, %fd3906, %fd30808;
	sub.f64 	%fd30916, %fd33311, %fd30915;
	mul.f64 	%fd30917, %fd3907, %fd30605;
	sub.f64 	%fd30918, %fd30916, %fd30917;
	mul.f64 	%fd30919, %fd3908, %fd30507;
	sub.f64 	%fd30920, %fd30918, %fd30919;
	mul.f64 	%fd30921, %fd3909, %fd30453;
	sub.f64 	%fd30922, %fd30920, %fd30921;
	mul.f64 	%fd30923, %fd3372, %fd30428;
	sub.f64 	%fd30924, %fd30922, %fd30923;
	div.rn.f64 	%fd30925, %fd30924, %fd3911;
	st.local.f64 	[%rd6+3008], %fd30925;
	mul.f64 	%fd30926, %fd30925, %fd3912;
	sub.f64 	%fd30927, %fd33312, %fd30926;
	mul.f64 	%fd30928, %fd3913, %fd30605;
	sub.f64 	%fd30929, %fd30927, %fd30928;
	mul.f64 	%fd30930, %fd3914, %fd30565;
	sub.f64 	%fd30931, %fd30929, %fd30930;
	mul.f64 	%fd30932, %fd3915, %fd30453;
	sub.f64 	%fd30933, %fd30931, %fd30932;
	mul.f64 	%fd30934, %fd3916, %fd30428;
	sub.f64 	%fd30935, %fd30933, %fd30934;
	mul.f64 	%fd30936, %fd3917, %fd30365;
	sub.f64 	%fd30937, %fd30935, %fd30936;
	mul.f64 	%fd30938, %fd3910, %fd30288;
	sub.f64 	%fd30939, %fd30937, %fd30938;
	div.rn.f64 	%fd30940, %fd30939, %fd3919;
	st.local.f64 	[%rd6+3000], %fd30940;
	mul.f64 	%fd30941, %fd3921, %fd30808;
	sub.f64 	%fd30942, %fd28718, %fd30941;
	mul.f64 	%fd30943, %fd3922, %fd30801;
	sub.f64 	%fd30944, %fd30942, %fd30943;
	mul.f64 	%fd30945, %fd3923, %fd30780;
	sub.f64 	%fd30946, %fd30944, %fd30945;
	mul.f64 	%fd30947, %fd3924, %fd30767;
	sub.f64 	%fd30948, %fd30946, %fd30947;
	mul.f64 	%fd30949, %fd3925, %fd30724;
	sub.f64 	%fd30950, %fd30948, %fd30949;
	mul.f64 	%fd30951, %fd3926, %fd30507;
	sub.f64 	%fd30952, %fd30950, %fd30951;
	mul.f64 	%fd30953, %fd3927, %fd30480;
	sub.f64 	%fd30954, %fd30952, %fd30953;
	mul.f64 	%fd30955, %fd3928, %fd30453;
	sub.f64 	%fd30956, %fd30954, %fd30955;
	mul.f64 	%fd30957, %fd3929, %fd30320;
	sub.f64 	%fd30958, %fd30956, %fd30957;
	mul.f64 	%fd30959, %fd3918, %fd30288;
	sub.f64 	%fd30960, %fd30958, %fd30959;
	div.rn.f64 	%fd30961, %fd30960, %fd3920;
	st.local.f64 	[%rd6+2992], %fd30961;
	mul.f64 	%fd30962, %fd30961, %fd3931;
	sub.f64 	%fd30963, %fd28709, %fd30962;
	mul.f64 	%fd30964, %fd3932, %fd30925;
	sub.f64 	%fd30965, %fd30963, %fd30964;
	mul.f64 	%fd30966, %fd3933, %fd30846;
	sub.f64 	%fd30967, %fd30965, %fd30966;
	mul.f64 	%fd30968, %fd3934, %fd30815;
	sub.f64 	%fd30969, %fd30967, %fd30968;
	mul.f64 	%fd30970, %fd3935, %fd30808;
	sub.f64 	%fd30971, %fd30969, %fd30970;
	mul.f64 	%fd30972, %fd3936, %fd30780;
	sub.f64 	%fd30973, %fd30971, %fd30972;
	mul.f64 	%fd30974, %fd3937, %fd30767;
	sub.f64 	%fd30975, %fd30973, %fd30974;
	mul.f64 	%fd30976, %fd3938, %fd30724;
	sub.f64 	%fd30977, %fd30975, %fd30976;
	mul.f64 	%fd30978, %fd3939, %fd30624;
	sub.f64 	%fd30979, %fd30977, %fd30978;
	mul.f64 	%fd30980, %fd3940, %fd30584;
	sub.f64 	%fd30981, %fd30979, %fd30980;
	mul.f64 	%fd30982, %fd3941, %fd30507;
	sub.f64 	%fd30983, %fd30981, %fd30982;
	mul.f64 	%fd30984, %fd3942, %fd30480;
	sub.f64 	%fd30985, %fd30983, %fd30984;
	mul.f64 	%fd30986, %fd3943, %fd30453;
	sub.f64 	%fd30987, %fd30985, %fd30986;
	mul.f64 	%fd30988, %fd3944, %fd30428;
	sub.f64 	%fd30989, %fd30987, %fd30988;
	mul.f64 	%fd30990, %fd3945, %fd30384;
	sub.f64 	%fd30991, %fd30989, %fd30990;
	mul.f64 	%fd30992, %fd3946, %fd30365;
	sub.f64 	%fd30993, %fd30991, %fd30992;
	mul.f64 	%fd30994, %fd3947, %fd30320;
	sub.f64 	%fd30995, %fd30993, %fd30994;
	mul.f64 	%fd30996, %fd3948, %fd30300;
	sub.f64 	%fd30997, %fd30995, %fd30996;
	mul.f64 	%fd30998, %fd3949, %fd30293;
	sub.f64 	%fd30999, %fd30997, %fd30998;
	mul.f64 	%fd31000, %fd3371, %fd30288;
	sub.f64 	%fd31001, %fd30999, %fd31000;
	div.rn.f64 	%fd31002, %fd31001, %fd3930;
	st.local.f64 	[%rd6+2984], %fd31002;
	mul.f64 	%fd31003, %fd3950, %fd30480;
	sub.f64 	%fd31004, %fd28697, %fd31003;
	mul.f64 	%fd31005, %fd3951, %fd30453;
	sub.f64 	%fd31006, %fd31004, %fd31005;
	mul.f64 	%fd31007, %fd3952, %fd30320;
	sub.f64 	%fd31008, %fd31006, %fd31007;
	mul.f64 	%fd31009, %fd3953, %fd30288;
	sub.f64 	%fd31010, %fd31008, %fd31009;
	div.rn.f64 	%fd31011, %fd31010, %fd3370;
	st.local.f64 	[%rd6+2976], %fd31011;
	mul.f64 	%fd31012, %fd3954, %fd30480;
	sub.f64 	%fd31013, %fd28688, %fd31012;
	mul.f64 	%fd31014, %fd3955, %fd30453;
	sub.f64 	%fd31015, %fd31013, %fd31014;
	mul.f64 	%fd31016, %fd3956, %fd30320;
	sub.f64 	%fd31017, %fd31015, %fd31016;
	mul.f64 	%fd31018, %fd3957, %fd30288;
	sub.f64 	%fd31019, %fd31017, %fd31018;
	div.rn.f64 	%fd31020, %fd31019, %fd3369;
	st.local.f64 	[%rd6+2968], %fd31020;
	mul.f64 	%fd31021, %fd3958, %fd30507;
	sub.f64 	%fd31022, %fd28682, %fd31021;
	mul.f64 	%fd31023, %fd3959, %fd30453;
	sub.f64 	%fd31024, %fd31022, %fd31023;
	mul.f64 	%fd31025, %fd3960, %fd30320;
	sub.f64 	%fd31026, %fd31024, %fd31025;
	mul.f64 	%fd31027, %fd3961, %fd30300;
	sub.f64 	%fd31028, %fd31026, %fd31027;
	mul.f64 	%fd31029, %fd3368, %fd30288;
	sub.f64 	%fd31030, %fd31028, %fd31029;
	div.rn.f64 	%fd31031, %fd31030, %fd3367;
	st.local.f64 	[%rd6+2960], %fd31031;
	mul.f64 	%fd31032, %fd3962, %fd30815;
	sub.f64 	%fd31033, %fd33347, %fd31032;
	mul.f64 	%fd31034, %fd3963, %fd30780;
	sub.f64 	%fd31035, %fd31033, %fd31034;
	mul.f64 	%fd31036, %fd3964, %fd30453;
	sub.f64 	%fd31037, %fd31035, %fd31036;
	mul.f64 	%fd31038, %fd3965, %fd30320;
	sub.f64 	%fd31039, %fd31037, %fd31038;
	mul.f64 	%fd31040, %fd3366, %fd30293;
	sub.f64 	%fd31041, %fd31039, %fd31040;
	div.rn.f64 	%fd31042, %fd31041, %fd3967;
	st.local.f64 	[%rd6+2952], %fd31042;
	mul.f64 	%fd31043, %fd3968, %fd30901;
	sub.f64 	%fd31044, %fd28676, %fd31043;
	mul.f64 	%fd31045, %fd3969, %fd30826;
	sub.f64 	%fd31046, %fd31044, %fd31045;
	mul.f64 	%fd31047, %fd3970, %fd30739;
	sub.f64 	%fd31048, %fd31046, %fd31047;
	mul.f64 	%fd31049, %fd3971, %fd30683;
	sub.f64 	%fd31050, %fd31048, %fd31049;
	mul.f64 	%fd31051, %fd3972, %fd30649;
	sub.f64 	%fd31052, %fd31050, %fd31051;
	mul.f64 	%fd31053, %fd3973, %fd30538;
	sub.f64 	%fd31054, %fd31052, %fd31053;
	mul.f64 	%fd31055, %fd3974, %fd30428;
	sub.f64 	%fd31056, %fd31054, %fd31055;
	mul.f64 	%fd31057, %fd3975, %fd30384;
	sub.f64 	%fd31058, %fd31056, %fd31057;
	mul.f64 	%fd31059, %fd3976, %fd30333;
	sub.f64 	%fd31060, %fd31058, %fd31059;
	mul.f64 	%fd31061, %fd3977, %fd30309;
	sub.f64 	%fd31062, %fd31060, %fd31061;
	mul.f64 	%fd31063, %fd3966, %fd30285;
	sub.f64 	%fd31064, %fd31062, %fd31063;
	div.rn.f64 	%fd31065, %fd31064, %fd3365;
	st.local.f64 	[%rd6+2944], %fd31065;
	mul.f64 	%fd31066, %fd3978, %fd31020;
	sub.f64 	%fd31067, %fd33285, %fd31066;
	mul.f64 	%fd31068, %fd3979, %fd31011;
	sub.f64 	%fd31069, %fd31067, %fd31068;
	mul.f64 	%fd31070, %fd3980, %fd30855;
	sub.f64 	%fd31071, %fd31069, %fd31070;
	mul.f64 	%fd31072, %fd3981, %fd30808;
	sub.f64 	%fd31073, %fd31071, %fd31072;
	mul.f64 	%fd31074, %fd3982, %fd30780;
	sub.f64 	%fd31075, %fd31073, %fd31074;
	mul.f64 	%fd31076, %fd3983, %fd30724;
	sub.f64 	%fd31077, %fd31075, %fd31076;
	mul.f64 	%fd31078, %fd3984, %fd30668;
	sub.f64 	%fd31079, %fd31077, %fd31078;
	mul.f64 	%fd31080, %fd3985, %fd30507;
	sub.f64 	%fd31081, %fd31079, %fd31080;
	mul.f64 	%fd31082, %fd3986, %fd30480;
	sub.f64 	%fd31083, %fd31081, %fd31082;
	mul.f64 	%fd31084, %fd3987, %fd30453;
	sub.f64 	%fd31085, %fd31083, %fd31084;
	div.rn.f64 	%fd31086, %fd31085, %fd3989;
	st.local.f64 	[%rd6+2936], %fd31086;
	mul.f64 	%fd31087, %fd3991, %fd30846;
	sub.f64 	%fd31088, %fd33286, %fd31087;
	mul.f64 	%fd31089, %fd3992, %fd30815;
	sub.f64 	%fd31090, %fd31088, %fd31089;
	mul.f64 	%fd31091, %fd3993, %fd30507;
	sub.f64 	%fd31092, %fd31090, %fd31091;
	mul.f64 	%fd31093, %fd3994, %fd30453;
	sub.f64 	%fd31094, %fd31092, %fd31093;
	mul.f64 	%fd31095, %fd3995, %fd30428;
	sub.f64 	%fd31096, %fd31094, %fd31095;
	mul.f64 	%fd31097, %fd3988, %fd30288;
	sub.f64 	%fd31098, %fd31096, %fd31097;
	div.rn.f64 	%fd31099, %fd31098, %fd3990;
	st.local.f64 	[%rd6+2928], %fd31099;
	mul.f64 	%fd31100, %fd3997, %fd31031;
	sub.f64 	%fd31101, %fd28673, %fd31100;
	mul.f64 	%fd31102, %fd3998, %fd30507;
	sub.f64 	%fd31103, %fd31101, %fd31102;
	mul.f64 	%fd31104, %fd3999, %fd30453;
	sub.f64 	%fd31105, %fd31103, %fd31104;
	mul.f64 	%fd31106, %fd4000, %fd30300;
	sub.f64 	%fd31107, %fd31105, %fd31106;
	mul.f64 	%fd31108, %fd4001, %fd30288;
	sub.f64 	%fd31109, %fd31107, %fd31108;
	div.rn.f64 	%fd31110, %fd31109, %fd3996;
	st.local.f64 	[%rd6+2920], %fd31110;
	mul.f64 	%fd31111, %fd4003, %fd31020;
	sub.f64 	%fd31112, %fd28667, %fd31111;
	mul.f64 	%fd31113, %fd4004, %fd30480;
	sub.f64 	%fd31114, %fd31112, %fd31113;
	mul.f64 	%fd31115, %fd4005, %fd30453;
	sub.f64 	%fd31116, %fd31114, %fd31115;
	mul.f64 	%fd31117, %fd4006, %fd30320;
	sub.f64 	%fd31118, %fd31116, %fd31117;
	mul.f64 	%fd31119, %fd4007, %fd30288;
	sub.f64 	%fd31120, %fd31118, %fd31119;
	div.rn.f64 	%fd31121, %fd31120, %fd4002;
	st.local.f64 	[%rd6+2912], %fd31121;
	mul.f64 	%fd31122, %fd4008, %fd30855;
	sub.f64 	%fd31123, %fd28661, %fd31122;
	mul.f64 	%fd31124, %fd4009, %fd30754;
	sub.f64 	%fd31125, %fd31123, %fd31124;
	mul.f64 	%fd31126, %fd4010, %fd30480;
	sub.f64 	%fd31127, %fd31125, %fd31126;
	mul.f64 	%fd31128, %fd4011, %fd30453;
	sub.f64 	%fd31129, %fd31127, %fd31128;
	mul.f64 	%fd31130, %fd4012, %fd30320;
	sub.f64 	%fd31131, %fd31129, %fd31130;
	mul.f64 	%fd31132, %fd4013, %fd30288;
	sub.f64 	%fd31133, %fd31131, %fd31132;
	div.rn.f64 	%fd31134, %fd31133, %fd3364;
	st.local.f64 	[%rd6+2904], %fd31134;
	mul.f64 	%fd31135, %fd4014, %fd31031;
	sub.f64 	%fd31136, %fd33360, %fd31135;
	mul.f64 	%fd31137, %fd4015, %fd30507;
	sub.f64 	%fd31138, %fd31136, %fd31137;
	mul.f64 	%fd31139, %fd4016, %fd30300;
	sub.f64 	%fd31140, %fd31138, %fd31139;
	mul.f64 	%fd31141, %fd4017, %fd30288;
	sub.f64 	%fd31142, %fd31140, %fd31141;
	div.rn.f64 	%fd31143, %fd31142, %fd4019;
	st.local.f64 	[%rd6+2896], %fd31143;
	mul.f64 	%fd31144, %fd4021, %fd30405;
	sub.f64 	%fd31145, %fd33341, %fd31144;
	mul.f64 	%fd31146, %fd4022, %fd30300;
	sub.f64 	%fd31147, %fd31145, %fd31146;
	mul.f64 	%fd31148, %fd4023, %fd30293;
	sub.f64 	%fd31149, %fd31147, %fd31148;
	mul.f64 	%fd31150, %fd4018, %fd30285;
	sub.f64 	%fd31151, %fd31149, %fd31150;
	div.rn.f64 	%fd31152, %fd31151, %fd4020;
	st.local.f64 	[%rd6+2888], %fd31152;
	mul.f64 	%fd31153, %fd4025, %fd30724;
	sub.f64 	%fd31154, %fd33348, %fd31153;
	mul.f64 	%fd31155, %fd4026, %fd30453;
	sub.f64 	%fd31156, %fd31154, %fd31155;
	mul.f64 	%fd31157, %fd4027, %fd30288;
	sub.f64 	%fd31158, %fd31156, %fd31157;
	div.rn.f64 	%fd31159, %fd31158, %fd4024;
	st.local.f64 	[%rd6+2880], %fd31159;
	mul.f64 	%fd31160, %fd4028, %fd30709;
	sub.f64 	%fd31161, %fd33302, %fd31160;
	mul.f64 	%fd31162, %fd4029, %fd30507;
	sub.f64 	%fd31163, %fd31161, %fd31162;
	mul.f64 	%fd31164, %fd4030, %fd30453;
	sub.f64 	%fd31165, %fd31163, %fd31164;
	mul.f64 	%fd31166, %fd4031, %fd30428;
	sub.f64 	%fd31167, %fd31165, %fd31166;
	mul.f64 	%fd31168, %fd4032, %fd30384;
	sub.f64 	%fd31169, %fd31167, %fd31168;
	mul.f64 	%fd31170, %fd4033, %fd30293;
	sub.f64 	%fd31171, %fd31169, %fd31170;
	div.rn.f64 	%fd31172, %fd31171, %fd4035;
	st.local.f64 	[%rd6+2872], %fd31172;
	mul.f64 	%fd31173, %fd4036, %fd31065;
	sub.f64 	%fd31174, %fd33358, %fd31173;
	mul.f64 	%fd31175, %fd4037, %fd30739;
	sub.f64 	%fd31176, %fd31174, %fd31175;
	mul.f64 	%fd31177, %fd4038, %fd30683;
	sub.f64 	%fd31178, %fd31176, %fd31177;
	mul.f64 	%fd31179, %fd4039, %fd30428;
	sub.f64 	%fd31180, %fd31178, %fd31179;
	mul.f64 	%fd31181, %fd4040, %fd30384;
	sub.f64 	%fd31182, %fd31180, %fd31181;
	mul.f64 	%fd31183, %fd4041, %fd30309;
	sub.f64 	%fd31184, %fd31182, %fd31183;
	mul.f64 	%fd31185, %fd4034, %fd30285;
	sub.f64 	%fd31186, %fd31184, %fd31185;
	div.rn.f64 	%fd31187, %fd31186, %fd4043;
	st.local.f64 	[%rd6+2864], %fd31187;
	mul.f64 	%fd31188, %fd4044, %fd30855;
	sub.f64 	%fd31189, %fd33365, %fd31188;
	mul.f64 	%fd31190, %fd4045, %fd30453;
	sub.f64 	%fd31191, %fd31189, %fd31190;
	mul.f64 	%fd31192, %fd4042, %fd30288;
	sub.f64 	%fd31193, %fd31191, %fd31192;
	div.rn.f64 	%fd31194, %fd31193, %fd4047;
	st.local.f64 	[%rd6+2856], %fd31194;
	mul.f64 	%fd31195, %fd4049, %fd30846;
	sub.f64 	%fd31196, %fd33287, %fd31195;
	mul.f64 	%fd31197, %fd4050, %fd30815;
	sub.f64 	%fd31198, %fd31196, %fd31197;
	mul.f64 	%fd31199, %fd4051, %fd30808;
	sub.f64 	%fd31200, %fd31198, %fd31199;
	mul.f64 	%fd31201, %fd4052, %fd30767;
	sub.f64 	%fd31202, %fd31200, %fd31201;
	mul.f64 	%fd31203, %fd4053, %fd30507;
	sub.f64 	%fd31204, %fd31202, %fd31203;
	mul.f64 	%fd31205, %fd4046, %fd30453;
	sub.f64 	%fd31206, %fd31204, %fd31205;
	div.rn.f64 	%fd31207, %fd31206, %fd4048;
	st.local.f64 	[%rd6+2848], %fd31207;
	mul.f64 	%fd31208, %fd4055, %fd30584;
	sub.f64 	%fd31209, %fd33349, %fd31208;
	mul.f64 	%fd31210, %fd4056, %fd30453;
	sub.f64 	%fd31211, %fd31209, %fd31210;
	mul.f64 	%fd31212, %fd4057, %fd30300;
	sub.f64 	%fd31213, %fd31211, %fd31212;
	div.rn.f64 	%fd31214, %fd31213, %fd4054;
	st.local.f64 	[%rd6+2840], %fd31214;
	mul.f64 	%fd31215, %fd4058, %fd31110;
	sub.f64 	%fd31216, %fd33288, %fd31215;
	mul.f64 	%fd31217, %fd4059, %fd30453;
	sub.f64 	%fd31218, %fd31216, %fd31217;
	mul.f64 	%fd31219, %fd4060, %fd30320;
	sub.f64 	%fd31220, %fd31218, %fd31219;
	mul.f64 	%fd31221, %fd4061, %fd30300;
	sub.f64 	%fd31222, %fd31220, %fd31221;
	div.rn.f64 	%fd31223, %fd31222, %fd4063;
	st.local.f64 	[%rd6+2832], %fd31223;
	mul.f64 	%fd31224, %fd4065, %fd30605;
	sub.f64 	%fd31225, %fd33313, %fd31224;
	mul.f64 	%fd31226, %fd4062, %fd30453;
	sub.f64 	%fd31227, %fd31225, %fd31226;
	div.rn.f64 	%fd31228, %fd31227, %fd4064;
	st.local.f64 	[%rd6+2824], %fd31228;
	mul.f64 	%fd31229, %fd4067, %fd30668;
	sub.f64 	%fd31230, %fd33297, %fd31229;
	mul.f64 	%fd31231, %fd4068, %fd30584;
	sub.f64 	%fd31232, %fd31230, %fd31231;
	mul.f64 	%fd31233, %fd4069, %fd30480;
	sub.f64 	%fd31234, %fd31232, %fd31233;
	mul.f64 	%fd31235, %fd4070, %fd30453;
	sub.f64 	%fd31236, %fd31234, %fd31235;
	mul.f64 	%fd31237, %fd4071, %fd30288;
	sub.f64 	%fd31238, %fd31236, %fd31237;
	div.rn.f64 	%fd31239, %fd31238, %fd4066;
	st.local.f64 	[%rd6+2816], %fd31239;
	mul.f64 	%fd31240, %fd4073, %fd30453;
	sub.f64 	%fd31241, %fd33289, %fd31240;
	mul.f64 	%fd31242, %fd4074, %fd30300;
	sub.f64 	%fd31243, %fd31241, %fd31242;
	mul.f64 	%fd31244, %fd4075, %fd30288;
	sub.f64 	%fd31245, %fd31243, %fd31244;
	div.rn.f64 	%fd31246, %fd31245, %fd4072;
	st.local.f64 	[%rd6+2808], %fd31246;
	mul.f64 	%fd31247, %fd4077, %fd31011;
	sub.f64 	%fd31248, %fd33352, %fd31247;
	mul.f64 	%fd31249, %fd4078, %fd30453;
	sub.f64 	%fd31250, %fd31248, %fd31249;
	mul.f64 	%fd31251, %fd4079, %fd30288;
	sub.f64 	%fd31252, %fd31250, %fd31251;
	div.rn.f64 	%fd31253, %fd31252, %fd4076;
	st.local.f64 	[%rd6+2800], %fd31253;
	mul.f64 	%fd31254, %fd4081, %fd30668;
	sub.f64 	%fd31255, %fd33324, %fd31254;
	mul.f64 	%fd31256, %fd4082, %fd30453;
	sub.f64 	%fd31257, %fd31255, %fd31256;
	mul.f64 	%fd31258, %fd4083, %fd30288;
	sub.f64 	%fd31259, %fd31257, %fd31258;
	div.rn.f64 	%fd31260, %fd31259, %fd4080;
	st.local.f64 	[%rd6+2792], %fd31260;
	mul.f64 	%fd31261, %fd4085, %fd31143;
	sub.f64 	%fd31262, %fd28658, %fd31261;
	mul.f64 	%fd31263, %fd4086, %fd31110;
	sub.f64 	%fd31264, %fd31262, %fd31263;
	mul.f64 	%fd31265, %fd4087, %fd30453;
	sub.f64 	%fd31266, %fd31264, %fd31265;
	div.rn.f64 	%fd31267, %fd31266, %fd4084;
	st.local.f64 	[%rd6+2784], %fd31267;
	mul.f64 	%fd31268, %fd4088, %fd31020;
	sub.f64 	%fd31269, %fd33362, %fd31268;
	mul.f64 	%fd31270, %fd4089, %fd30453;
	sub.f64 	%fd31271, %fd31269, %fd31270;
	mul.f64 	%fd31272, %fd3363, %fd30288;
	sub.f64 	%fd31273, %fd31271, %fd31272;
	div.rn.f64 	%fd31274, %fd31273, %fd4091;
	st.local.f64 	[%rd6+2776], %fd31274;
	mul.f64 	%fd31275, %fd4092, %fd30914;
	sub.f64 	%fd31276, %fd33344, %fd31275;
	mul.f64 	%fd31277, %fd4093, %fd30453;
	sub.f64 	%fd31278, %fd31276, %fd31277;
	mul.f64 	%fd31279, %fd4090, %fd30288;
	sub.f64 	%fd31280, %fd31278, %fd31279;
	div.rn.f64 	%fd31281, %fd31280, %fd4095;
	st.local.f64 	[%rd6+2768], %fd31281;
	mul.f64 	%fd31282, %fd4096, %fd30698;
	sub.f64 	%fd31283, %fd33336, %fd31282;
	mul.f64 	%fd31284, %fd4097, %fd30453;
	sub.f64 	%fd31285, %fd31283, %fd31284;
	mul.f64 	%fd31286, %fd4094, %fd30288;
	sub.f64 	%fd31287, %fd31285, %fd31286;
	div.rn.f64 	%fd31288, %fd31287, %fd4099;
	st.local.f64 	[%rd6+2760], %fd31288;
	mul.f64 	%fd31289, %fd4100, %fd30780;
	sub.f64 	%fd31290, %fd33332, %fd31289;
	mul.f64 	%fd31291, %fd4101, %fd30453;
	sub.f64 	%fd31292, %fd31290, %fd31291;
	mul.f64 	%fd31293, %fd4098, %fd30288;
	sub.f64 	%fd31294, %fd31292, %fd31293;
	div.rn.f64 	%fd31295, %fd31294, %fd4103;
	st.local.f64 	[%rd6+2752], %fd31295;
	mul.f64 	%fd31296, %fd4104, %fd30709;
	sub.f64 	%fd31297, %fd33298, %fd31296;
	mul.f64 	%fd31298, %fd4105, %fd30453;
	sub.f64 	%fd31299, %fd31297, %fd31298;
	mul.f64 	%fd31300, %fd4102, %fd30333;
	sub.f64 	%fd31301, %fd31299, %fd31300;
	div.rn.f64 	%fd31302, %fd31301, %fd4107;
	st.local.f64 	[%rd6+2744], %fd31302;
	mul.f64 	%fd31303, %fd4108, %fd30724;
	sub.f64 	%fd31304, %fd33337, %fd31303;
	mul.f64 	%fd31305, %fd4109, %fd30453;
	sub.f64 	%fd31306, %fd31304, %fd31305;
	mul.f64 	%fd31307, %fd4106, %fd30300;
	sub.f64 	%fd31308, %fd31306, %fd31307;
	div.rn.f64 	%fd31309, %fd31308, %fd4111;
	st.local.f64 	[%rd6+2736], %fd31309;
	mul.f64 	%fd31310, %fd4112, %fd30584;
	sub.f64 	%fd31311, %fd33308, %fd31310;
	mul.f64 	%fd31312, %fd4113, %fd30453;
	sub.f64 	%fd31313, %fd31311, %fd31312;
	mul.f64 	%fd31314, %fd4110, %fd30288;
	sub.f64 	%fd31315, %fd31313, %fd31314;
	div.rn.f64 	%fd31316, %fd31315, %fd4115;
	st.local.f64 	[%rd6+2728], %fd31316;
	mul.f64 	%fd31317, %fd4116, %fd31020;
	sub.f64 	%fd31318, %fd33363, %fd31317;
	mul.f64 	%fd31319, %fd4117, %fd30453;
	sub.f64 	%fd31320, %fd31318, %fd31319;
	mul.f64 	%fd31321, %fd4114, %fd30320;
	sub.f64 	%fd31322, %fd31320, %fd31321;
	div.rn.f64 	%fd31323, %fd31322, %fd4119;
	st.local.f64 	[%rd6+2720], %fd31323;
	mul.f64 	%fd31324, %fd4120, %fd31267;
	sub.f64 	%fd31325, %fd33367, %fd31324;
	mul.f64 	%fd31326, %fd4121, %fd31110;
	sub.f64 	%fd31327, %fd31325, %fd31326;
	mul.f64 	%fd31328, %fd4118, %fd30453;
	sub.f64 	%fd31329, %fd31327, %fd31328;
	div.rn.f64 	%fd31330, %fd31329, %fd4123;
	st.local.f64 	[%rd6+2712], %fd31330;
	mul.f64 	%fd31331, %fd4125, %fd31031;
	sub.f64 	%fd31332, %fd28655, %fd31331;
	mul.f64 	%fd31333, %fd4126, %fd30605;
	sub.f64 	%fd31334, %fd31332, %fd31333;
	mul.f64 	%fd31335, %fd4127, %fd30320;
	sub.f64 	%fd31336, %fd31334, %fd31335;
	mul.f64 	%fd31337, %fd4122, %fd30300;
	sub.f64 	%fd31338, %fd31336, %fd31337;
	div.rn.f64 	%fd31339, %fd31338, %fd4124;
	st.local.f64 	[%rd6+2704], %fd31339;
	mul.f64 	%fd31340, %fd4129, %fd30320;
	sub.f64 	%fd31341, %fd33369, %fd31340;
	mul.f64 	%fd31342, %fd3362, %fd30300;
	sub.f64 	%fd31343, %fd31341, %fd31342;
	div.rn.f64 	%fd31344, %fd31343, %fd4128;
	st.local.f64 	[%rd6+2696], %fd31344;
	mul.f64 	%fd31345, %fd4130, %fd31042;
	sub.f64 	%fd31346, %fd33350, %fd31345;
	mul.f64 	%fd31347, %fd4131, %fd30453;
	sub.f64 	%fd31348, %fd31346, %fd31347;
	div.rn.f64 	%fd31349, %fd31348, %fd4133;
	st.local.f64 	[%rd6+2688], %fd31349;
	mul.f64 	%fd31350, %fd4135, %fd30605;
	sub.f64 	%fd31351, %fd33314, %fd31350;
	mul.f64 	%fd31352, %fd4132, %fd30453;
	sub.f64 	%fd31353, %fd31351, %fd31352;
	div.rn.f64 	%fd31354, %fd31353, %fd4134;
	st.local.f64 	[%rd6+2680], %fd31354;
	mul.f64 	%fd31355, %fd4137, %fd31302;
	sub.f64 	%fd31356, %fd33290, %fd31355;
	mul.f64 	%fd31357, %fd4138, %fd31172;
	sub.f64 	%fd31358, %fd31356, %fd31357;
	mul.f64 	%fd31359, %fd4139, %fd30453;
	sub.f64 	%fd31360, %fd31358, %fd31359;
	div.rn.f64 	%fd31361, %fd31360, %fd4136;
	st.local.f64 	[%rd6+2672], %fd31361;
	mul.f64 	%fd31362, %fd4141, %fd30453;
	sub.f64 	%fd31363, %fd33291, %fd31362;
	div.rn.f64 	%fd31364, %fd31363, %fd4140;
	st.local.f64 	[%rd6+2664], %fd31364;
	mul.f64 	%fd31365, %fd4143, %fd30453;
	sub.f64 	%fd31366, %fd33292, %fd31365;
	div.rn.f64 	%fd31367, %fd31366, %fd4142;
	st.local.f64 	[%rd6+2656], %fd31367;
	mul.f64 	%fd31368, %fd4145, %fd30453;
	sub.f64 	%fd31369, %fd33299, %fd31368;
	div.rn.f64 	%fd31370, %fd31369, %fd4144;
	st.local.f64 	[%rd6+2648], %fd31370;
	mul.f64 	%fd31371, %fd4147, %fd30453;
	sub.f64 	%fd31372, %fd33293, %fd31371;
	div.rn.f64 	%fd31373, %fd31372, %fd4146;
	st.local.f64 	[%rd6+2640], %fd31373;
	mul.f64 	%fd31374, %fd4148, %fd30333;
	sub.f64 	%fd31375, %fd33277, %fd31374;
	mul.f64 	%fd31376, %fd4149, %fd30309;
	sub.f64 	%fd31377, %fd31375, %fd31376;
	div.rn.f64 	%fd31378, %fd31377, %fd4151;
	st.local.f64 	[%rd6+2632], %fd31378;
	mul.f64 	%fd31379, %fd4153, %fd31152;
	sub.f64 	%fd31380, %fd33282, %fd31379;
	mul.f64 	%fd31381, %fd4150, %fd30285;
	sub.f64 	%fd31382, %fd31380, %fd31381;
	div.rn.f64 	%fd31383, %fd31382, %fd4152;
	st.local.f64 	[%rd6+2624], %fd31383;
	mul.f64 	%fd31384, %fd4155, %fd30453;
	sub.f64 	%fd31385, %fd33354, %fd31384;
	div.rn.f64 	%fd31386, %fd31385, %fd4154;
	st.local.f64 	[%rd6+2616], %fd31386;
	mul.f64 	%fd31387, %fd4157, %fd30453;
	sub.f64 	%fd31388, %fd33325, %fd31387;
	div.rn.f64 	%fd31389, %fd31388, %fd4156;
	st.local.f64 	[%rd6+2608], %fd31389;
	mul.f64 	%fd31390, %fd4159, %fd30453;
	sub.f64 	%fd31391, %fd33356, %fd31390;
	div.rn.f64 	%fd31392, %fd31391, %fd4158;
	st.local.f64 	[%rd6+2600], %fd31392;
	mul.f64 	%fd31393, %fd4161, %fd31172;
	sub.f64 	%fd31394, %fd33270, %fd31393;
	mul.f64 	%fd31395, %fd4162, %fd30507;
	sub.f64 	%fd31396, %fd31394, %fd31395;
	mul.f64 	%fd31397, %fd4163, %fd30288;
	sub.f64 	%fd31398, %fd31396, %fd31397;
	div.rn.f64 	%fd31399, %fd31398, %fd4160;
	st.local.f64 	[%rd6+2592], %fd31399;
	mul.f64 	%fd31400, %fd4165, %fd30453;
	sub.f64 	%fd31401, %fd33294, %fd31400;
	div.rn.f64 	%fd31402, %fd31401, %fd4164;
	st.local.f64 	[%rd6+2584], %fd31402;
	mul.f64 	%fd31403, %fd4167, %fd30453;
	sub.f64 	%fd31404, %fd33295, %fd31403;
	div.rn.f64 	%fd31405, %fd31404, %fd4166;
	st.local.f64 	[%rd6+2576], %fd31405;
	mul.f64 	%fd31406, %fd4169, %fd30605;
	sub.f64 	%fd31407, %fd33315, %fd31406;
	div.rn.f64 	%fd31408, %fd31407, %fd4168;
	st.local.f64 	[%rd6+2568], %fd31408;
	mul.f64 	%fd31409, %fd4171, %fd30605;
	sub.f64 	%fd31410, %fd33316, %fd31409;
	div.rn.f64 	%fd31411, %fd31410, %fd4170;
	st.local.f64 	[%rd6+2560], %fd31411;
	mul.f64 	%fd31412, %fd4173, %fd30605;
	sub.f64 	%fd31413, %fd33317, %fd31412;
	div.rn.f64 	%fd31414, %fd31413, %fd4172;
	st.local.f64 	[%rd6+2552], %fd31414;
	mul.f64 	%fd31415, %fd4175, %fd30453;
	sub.f64 	%fd31416, %fd33339, %fd31415;
	div.rn.f64 	%fd31417, %fd31416, %fd4174;
	st.local.f64 	[%rd6+2544], %fd31417;
	mul.f64 	%fd31418, %fd4177, %fd30309;
	sub.f64 	%fd31419, %fd33283, %fd31418;
	div.rn.f64 	%fd31420, %fd31419, %fd4176;
	st.local.f64 	[%rd6+2536], %fd31420;
	mul.f64 	%fd31421, %fd4178, %fd31281;
	sub.f64 	%fd31422, %fd33309, %fd31421;
	mul.f64 	%fd31423, %fd4179, %fd30453;
	sub.f64 	%fd31424, %fd31422, %fd31423;
	div.rn.f64 	%fd31425, %fd31424, %fd4181;
	st.local.f64 	[%rd6+2528], %fd31425;
	mul.f64 	%fd31426, %fd4182, %fd31373;
	sub.f64 	%fd31427, %fd33268, %fd31426;
	mul.f64 	%fd31428, %fd4183, %fd31367;
	sub.f64 	%fd31429, %fd31427, %fd31428;
	mul.f64 	%fd31430, %fd4180, %fd31364;
	sub.f64 	%fd31431, %fd31429, %fd31430;
	div.rn.f64 	%fd31432, %fd31431, %fd4185;
	st.local.f64 	[%rd6+2520], %fd31432;
	mul.f64 	%fd31433, %fd4187, %fd31405;
	sub.f64 	%fd31434, %fd33267, %fd31433;
	mul.f64 	%fd31435, %fd4188, %fd31402;
	sub.f64 	%fd31436, %fd31434, %fd31435;
	mul.f64 	%fd31437, %fd4189, %fd31373;
	sub.f64 	%fd31438, %fd31436, %fd31437;
	mul.f64 	%fd31439, %fd4190, %fd31367;
	sub.f64 	%fd31440, %fd31438, %fd31439;
	mul.f64 	%fd31441, %fd4191, %fd31364;
	sub.f64 	%fd31442, %fd31440, %fd31441;
	mul.f64 	%fd31443, %fd4184, %fd30453;
	sub.f64 	%fd31444, %fd31442, %fd31443;
	div.rn.f64 	%fd31445, %fd31444, %fd4186;
	st.local.f64 	[%rd6+2512], %fd31445;
	mul.f64 	%fd31446, %fd4192, %fd31020;
	sub.f64 	%fd31447, %fd33266, %fd31446;
	mul.f64 	%fd31448, %fd4193, %fd31011;
	sub.f64 	%fd31449, %fd31447, %fd31448;
	mul.f64 	%fd31450, %fd4194, %fd30914;
	sub.f64 	%fd31451, %fd31449, %fd31450;
	mul.f64 	%fd31452, %fd4195, %fd30855;
	sub.f64 	%fd31453, %fd31451, %fd31452;
	mul.f64 	%fd31454, %fd4196, %fd30780;
	sub.f64 	%fd31455, %fd31453, %fd31454;
	mul.f64 	%fd31456, %fd4197, %fd30724;
	sub.f64 	%fd31457, %fd31455, %fd31456;
	mul.f64 	%fd31458, %fd4198, %fd30698;
	sub.f64 	%fd31459, %fd31457, %fd31458;
	mul.f64 	%fd31460, %fd4199, %fd30668;
	sub.f64 	%fd31461, %fd31459, %fd31460;
	mul.f64 	%fd31462, %fd4200, %fd30584;
	sub.f64 	%fd31463, %fd31461, %fd31462;
	mul.f64 	%fd31464, %fd4201, %fd30320;
	sub.f64 	%fd31465, %fd31463, %fd31464;
	div.rn.f64 	%fd31466, %fd31465, %fd4203;
	st.local.f64 	[%rd6+2504], %fd31466;
	mul.f64 	%fd31467, %fd4205, %fd31383;
	sub.f64 	%fd31468, %fd28652, %fd31467;
	mul.f64 	%fd31469, %fd4206, %fd31378;
	sub.f64 	%fd31470, %fd31468, %fd31469;
	mul.f64 	%fd31471, %fd4207, %fd31344;
	sub.f64 	%fd31472, %fd31470, %fd31471;
	mul.f64 	%fd31473, %fd4208, %fd31339;
	sub.f64 	%fd31474, %fd31472, %fd31473;
	mul.f64 	%fd31475, %fd4209, %fd31302;
	sub.f64 	%fd31476, %fd31474, %fd31475;
	mul.f64 	%fd31477, %fd4210, %fd31246;
	sub.f64 	%fd31478, %fd31476, %fd31477;
	mul.f64 	%fd31479, %fd4211, %fd31223;
	sub.f64 	%fd31480, %fd31478, %fd31479;
	mul.f64 	%fd31481, %fd4212, %fd31020;
	sub.f64 	%fd31482, %fd31480, %fd31481;
	mul.f64 	%fd31483, %fd4213, %fd31011;
	sub.f64 	%fd31484, %fd31482, %fd31483;
	mul.f64 	%fd31485, %fd4214, %fd30914;
	sub.f64 	%fd31486, %fd31484, %fd31485;
	mul.f64 	%fd31487, %fd4215, %fd30901;
	sub.f64 	%fd31488, %fd31486, %fd31487;
	mul.f64 	%fd31489, %fd4216, %fd30878;
	sub.f64 	%fd31490, %fd31488, %fd31489;
	mul.f64 	%fd31491, %fd4217, %fd30855;
	sub.f64 	%fd31492, %fd31490, %fd31491;
	mul.f64 	%fd31493, %fd4218, %fd30780;
	sub.f64 	%fd31494, %fd31492, %fd31493;
	mul.f64 	%fd31495, %fd4219, %fd30724;
	sub.f64 	%fd31496, %fd31494, %fd31495;
	mul.f64 	%fd31497, %fd4220, %fd30709;
	sub.f64 	%fd31498, %fd31496, %fd31497;
	mul.f64 	%fd31499, %fd4221, %fd30698;
	sub.f64 	%fd31500, %fd31498, %fd31499;
	mul.f64 	%fd31501, %fd4222, %fd30668;
	sub.f64 	%fd31502, %fd31500, %fd31501;
	mul.f64 	%fd31503, %fd4223, %fd30584;
	sub.f64 	%fd31504, %fd31502, %fd31503;
	mul.f64 	%fd31505, %fd4224, %fd30565;
	sub.f64 	%fd31506, %fd31504, %fd31505;
	mul.f64 	%fd31507, %fd4225, %fd30480;
	sub.f64 	%fd31508, %fd31506, %fd31507;
	mul.f64 	%fd31509, %fd4226, %fd30453;
	sub.f64 	%fd31510, %fd31508, %fd31509;
	mul.f64 	%fd31511, %fd4227, %fd30428;
	sub.f64 	%fd31512, %fd31510, %fd31511;
	mul.f64 	%fd31513, %fd4228, %fd30384;
	sub.f64 	%fd31514, %fd31512, %fd31513;
	mul.f64 	%fd31515, %fd4229, %fd30320;
	sub.f64 	%fd31516, %fd31514, %fd31515;
	mul.f64 	%fd31517, %fd4202, %fd30288;
	sub.f64 	%fd31518, %fd31516, %fd31517;
	div.rn.f64 	%fd31519, %fd31518, %fd4204;
	st.local.f64 	[%rd6+2496], %fd31519;
	mul.f64 	%fd31520, %fd4231, %fd30480;
	sub.f64 	%fd31521, %fd33265, %fd31520;
	mul.f64 	%fd31522, %fd3361, %fd30320;
	sub.f64 	%fd31523, %fd31521, %fd31522;
	div.rn.f64 	%fd31524, %fd31523, %fd4230;
	st.local.f64 	[%rd6+2488], %fd31524;
	mul.f64 	%fd31525, %fd4233, %fd31414;
	sub.f64 	%fd31526, %fd28649, %fd31525;
	mul.f64 	%fd31527, %fd4234, %fd31411;
	sub.f64 	%fd31528, %fd31526, %fd31527;
	mul.f64 	%fd31529, %fd4235, %fd31408;
	sub.f64 	%fd31530, %fd31528, %fd31529;
	mul.f64 	%fd31531, %fd4236, %fd31354;
	sub.f64 	%fd31532, %fd31530, %fd31531;
	mul.f64 	%fd31533, %fd4237, %fd31228;
	sub.f64 	%fd31534, %fd31532, %fd31533;
	mul.f64 	%fd31535, %fd4238, %fd30605;
	sub.f64 	%fd31536, %fd31534, %fd31535;
	mul.f64 	%fd31537, %fd4239, %fd30453;
	sub.f64 	%fd31538, %fd31536, %fd31537;
	div.rn.f64 	%fd31539, %fd31538, %fd4232;
	st.local.f64 	[%rd6+2480], %fd31539;
	mul.f64 	%fd31540, %fd4241, %fd31370;
	sub.f64 	%fd31541, %fd28645, %fd31540;
	mul.f64 	%fd31542, %fd28646, %fd30453;
	sub.f64 	%fd31543, %fd31541, %fd31542;
	div.rn.f64 	%fd31544, %fd31543, %fd4240;
	st.local.f64 	[%rd6+2472], %fd31544;
	mul.f64 	%fd31545, %fd4242, %fd30320;
	sub.f64 	%fd31546, %fd33264, %fd31545;
	mul.f64 	%fd31547, %fd4243, %fd30288;
	sub.f64 	%fd31548, %fd31546, %fd31547;
	div.rn.f64 	%fd31549, %fd31548, %fd4245;
	st.local.f64 	[%rd6+2464], %fd31549;
	ld.local.v2.f64 	{%fd31550, %fd31551}, [%rd5+1456];
	mul.f64 	%fd31552, %fd31551, %fd30507;
	sub.f64 	%fd31553, %fd33263, %fd31552;
	mul.f64 	%fd31554, %fd4244, %fd30453;
	sub.f64 	%fd31555, %fd31553, %fd31554;
	div.rn.f64 	%fd31556, %fd31555, %fd31550;
	st.local.f64 	[%rd6+2456], %fd31556;
	mul.f64 	%fd31557, %fd4247, %fd30846;
	sub.f64 	%fd31558, %fd33262, %fd31557;
	mul.f64 	%fd31559, %fd4248, %fd30815;
	sub.f64 	%fd31560, %fd31558, %fd31559;
	mul.f64 	%fd31561, %fd4249, %fd30808;
	sub.f64 	%fd31562, %fd31560, %fd31561;
	mul.f64 	%fd31563, %fd4250, %fd30767;
	sub.f64 	%fd31564, %fd31562, %fd31563;
	mul.f64 	%fd31565, %fd4251, %fd30668;
	sub.f64 	%fd31566, %fd31564, %fd31565;
	ld.local.v2.f64 	{%fd31567, %fd31568}, [%rd5+1408];
	mul.f64 	%fd31569, %fd31567, %fd30624;
	sub.f64 	%fd31570, %fd31566, %fd31569;
	mul.f64 	%fd31571, %fd31568, %fd30584;
	sub.f64 	%fd31572, %fd31570, %fd31571;
	mul.f64 	%fd31573, %fd4252, %fd30507;
	sub.f64 	%fd31574, %fd31572, %fd31573;
	mul.f64 	%fd31575, %fd4253, %fd30480;
	sub.f64 	%fd31576, %fd31574, %fd31575;
	mul.f64 	%fd31577, %fd4254, %fd30365;
	sub.f64 	%fd31578, %fd31576, %fd31577;
	mul.f64 	%fd31579, %fd4255, %fd30293;
	sub.f64 	%fd31580, %fd31578, %fd31579;
	div.rn.f64 	%fd31581, %fd31580, %fd4246;
	st.local.f64 	[%rd6+2448], %fd31581;
	mul.f64 	%fd31582, %fd4256, %fd31339;
	sub.f64 	%fd31583, %fd33261, %fd31582;
	mul.f64 	%fd31584, %fd4257, %fd30925;
	sub.f64 	%fd31585, %fd31583, %fd31584;
	ld.local.v2.f64 	{%fd31586, %fd31587}, [%rd5+1328];
	mul.f64 	%fd31588, %fd31586, %fd30605;
	sub.f64 	%fd31589, %fd31585, %fd31588;
	mul.f64 	%fd31590, %fd31587, %fd30507;
	sub.f64 	%fd31591, %fd31589, %fd31590;
	mul.f64 	%fd31592, %fd4258, %fd30405;
	sub.f64 	%fd31593, %fd31591, %fd31592;
	mul.f64 	%fd31594, %fd4259, %fd30348;
	sub.f64 	%fd31595, %fd31593, %fd31594;
	div.rn.f64 	%fd31596, %fd31595, %fd4261;
	st.local.f64 	[%rd6+2440], %fd31596;
	mul.f64 	%fd31597, %fd4263, %fd31152;
	sub.f64 	%fd31598, %fd33260, %fd31597;
	ld.local.v2.f64 	{%fd31599, %fd31600}, [%rd5+1200];
	mul.f64 	%fd31601, %fd31599, %fd31143;
	sub.f64 	%fd31602, %fd31598, %fd31601;
	mul.f64 	%fd31603, %fd31600, %fd31110;
	sub.f64 	%fd31604, %fd31602, %fd31603;
	mul.f64 	%fd31605, %fd4264, %fd31031;
	sub.f64 	%fd31606, %fd31604, %fd31605;
	mul.f64 	%fd31607, %fd4265, %fd30826;
	sub.f64 	%fd31608, %fd31606, %fd31607;
	mul.f64 	%fd31609, %fd4266, %fd30683;
	sub.f64 	%fd31610, %fd31608, %fd31609;
	mul.f64 	%fd31611, %fd4267, %fd30538;
	sub.f64 	%fd31612, %fd31610, %fd31611;
	mul.f64 	%fd31613, %fd4268, %fd30507;
	sub.f64 	%fd31614, %fd31612, %fd31613;
	mul.f64 	%fd31615, %fd4269, %fd30405;
	sub.f64 	%fd31616, %fd31614, %fd31615;
	ld.local.v2.f64 	{%fd31617, %fd31618}, [%rd5+1264];
	mul.f64 	%fd31619, %fd31617, %fd30348;
	sub.f64 	%fd31620, %fd31616, %fd31619;
	mul.f64 	%fd31621, %fd31618, %fd30300;
	sub.f64 	%fd31622, %fd31620, %fd31621;
	mul.f64 	%fd31623, %fd4270, %fd30293;
	sub.f64 	%fd31624, %fd31622, %fd31623;
	mul.f64 	%fd31625, %fd4271, %fd30288;
	sub.f64 	%fd31626, %fd31624, %fd31625;
	mul.f64 	%fd31627, %fd4260, %fd30285;
	sub.f64 	%fd31628, %fd31626, %fd31627;
	div.rn.f64 	%fd31629, %fd31628, %fd4262;
	st.local.f64 	[%rd6+2432], %fd31629;
	mul.f64 	%fd31630, %fd4273, %fd30940;
	sub.f64 	%fd31631, %fd33259, %fd31630;
	mul.f64 	%fd31632, %fd4274, %fd30605;
	sub.f64 	%fd31633, %fd31631, %fd31632;
	mul.f64 	%fd31634, %fd4275, %fd30565;
	sub.f64 	%fd31635, %fd31633, %fd31634;
	ld.local.v2.f64 	{%fd31636, %fd31637}, [%rd5+1152];
	mul.f64 	%fd31638, %fd31636, %fd30507;
	sub.f64 	%fd31639, %fd31635, %fd31638;
	mul.f64 	%fd31640, %fd31637, %fd30453;
	sub.f64 	%fd31641, %fd31639, %fd31640;
	mul.f64 	%fd31642, %fd4276, %fd30348;
	sub.f64 	%fd31643, %fd31641, %fd31642;
	mul.f64 	%fd31644, %fd4277, %fd30288;
	sub.f64 	%fd31645, %fd31643, %fd31644;
	div.rn.f64 	%fd31646, %fd31645, %fd4272;
	st.local.f64 	[%rd6+2424], %fd31646;
	mul.f64 	%fd31647, %fd4278, %fd31420;
	sub.f64 	%fd31648, %fd33258, %fd31647;
	mul.f64 	%fd31649, %fd4279, %fd31354;
	sub.f64 	%fd31650, %fd31648, %fd31649;
	mul.f64 	%fd31651, %fd4280, %fd31228;
	sub.f64 	%fd31652, %fd31650, %fd31651;
	mul.f64 	%fd31653, %fd4281, %fd31152;
	sub.f64 	%fd31654, %fd31652, %fd31653;
	ld.local.v2.f64 	{%fd31655, %fd31656}, [%rd5+1024];
	mul.f64 	%fd31657, %fd31655, %fd30826;
	sub.f64 	%fd31658, %fd31654, %fd31657;
	mul.f64 	%fd31659, %fd31656, %fd30739;
	sub.f64 	%fd31660, %fd31658, %fd31659;
	mul.f64 	%fd31661, %fd4282, %fd30683;
	sub.f64 	%fd31662, %fd31660, %fd31661;
	mul.f64 	%fd31663, %fd4283, %fd30649;
	sub.f64 	%fd31664, %fd31662, %fd31663;
	mul.f64 	%fd31665, %fd4284, %fd30605;
	sub.f64 	%fd31666, %fd31664, %fd31665;
	mul.f64 	%fd31667, %fd4285, %fd30538;
	sub.f64 	%fd31668, %fd31666, %fd31667;
	mul.f64 	%fd31669, %fd4286, %fd30480;
	sub.f64 	%fd31670, %fd31668, %fd31669;
	mul.f64 	%fd31671, %fd4287, %fd30453;
	sub.f64 	%fd31672, %fd31670, %fd31671;
	ld.local.v2.f64 	{%fd31673, %fd31674}, [%rd5+1088];
	mul.f64 	%fd31675, %fd31673, %fd30348;
	sub.f64 	%fd31676, %fd31672, %fd31675;
	mul.f64 	%fd31677, %fd31674, %fd30333;
	sub.f64 	%fd31678, %fd31676, %fd31677;
	mul.f64 	%fd31679, %fd4288, %fd30309;
	sub.f64 	%fd31680, %fd31678, %fd31679;
	mul.f64 	%fd31681, %fd4289, %fd30285;
	sub.f64 	%fd31682, %fd31680, %fd31681;
	div.rn.f64 	%fd31683, %fd31682, %fd4291;
	st.local.f64 	[%rd6+2416], %fd31683;
	mul.f64 	%fd31684, %fd4293, %fd30826;
	sub.f64 	%fd31685, %fd33257, %fd31684;
	ld.local.v2.f64 	{%fd31686, %fd31687}, [%rd5+912];
	mul.f64 	%fd31688, %fd31686, %fd30739;
	sub.f64 	%fd31689, %fd31685, %fd31688;
	mul.f64 	%fd31690, %fd31687, %fd30683;
	sub.f64 	%fd31691, %fd31689, %fd31690;
	mul.f64 	%fd31692, %fd4294, %fd30649;
	sub.f64 	%fd31693, %fd31691, %fd31692;
	mul.f64 	%fd31694, %fd4295, %fd30538;
	sub.f64 	%fd31695, %fd31693, %fd31694;
	mul.f64 	%fd31696, %fd4296, %fd30480;
	sub.f64 	%fd31697, %fd31695, %fd31696;
	mul.f64 	%fd31698, %fd4297, %fd30348;
	sub.f64 	%fd31699, %fd31697, %fd31698;
	mul.f64 	%fd31700, %fd4298, %fd30333;
	sub.f64 	%fd31701, %fd31699, %fd31700;
	mul.f64 	%fd31702, %fd4299, %fd30309;
	sub.f64 	%fd31703, %fd31701, %fd31702;
	mul.f64 	%fd31704, %fd4290, %fd30285;
	sub.f64 	%fd31705, %fd31703, %fd31704;
	div.rn.f64 	%fd31706, %fd31705, %fd4292;
	st.local.f64 	[%rd6+2408], %fd31706;
	ld.local.v2.f64 	{%fd31707, %fd31708}, [%rd5+608];
	mul.f64 	%fd31709, %fd31707, %fd31420;
	sub.f64 	%fd31710, %fd33256, %fd31709;
	mul.f64 	%fd31711, %fd31708, %fd31354;
	sub.f64 	%fd31712, %fd31710, %fd31711;
	mul.f64 	%fd31713, %fd4300, %fd31339;
	sub.f64 	%fd31714, %fd31712, %fd31713;
	mul.f64 	%fd31715, %fd4301, %fd31228;
	sub.f64 	%fd31716, %fd31714, %fd31715;
	mul.f64 	%fd31717, %fd4302, %fd31152;
	sub.f64 	%fd31718, %fd31716, %fd31717;
	mul.f64 	%fd31719, %fd4303, %fd31143;
	sub.f64 	%fd31720, %fd31718, %fd31719;
	mul.f64 	%fd31721, %fd4304, %fd31110;
	sub.f64 	%fd31722, %fd31720, %fd31721;
	mul.f64 	%fd31723, %fd4305, %fd31031;
	sub.f64 	%fd31724, %fd31722, %fd31723;
	ld.local.v2.f64 	{%fd31725, %fd31726}, [%rd5+672];
	mul.f64 	%fd31727, %fd31725, %fd30940;
	sub.f64 	%fd31728, %fd31724, %fd31727;
	mul.f64 	%fd31729, %fd31726, %fd30925;
	sub.f64 	%fd31730, %fd31728, %fd31729;
	mul.f64 	%fd31731, %fd4306, %fd30846;
	sub.f64 	%fd31732, %fd31730, %fd31731;
	mul.f64 	%fd31733, %fd4307, %fd30826;
	sub.f64 	%fd31734, %fd31732, %fd31733;
	mul.f64 	%fd31735, %fd4308, %fd30815;
	sub.f64 	%fd31736, %fd31734, %fd31735;
	mul.f64 	%fd31737, %fd4309, %fd30808;
	sub.f64 	%fd31738, %fd31736, %fd31737;
	mul.f64 	%fd31739, %fd4310, %fd30767;
	sub.f64 	%fd31740, %fd31738, %fd31739;
	mul.f64 	%fd31741, %fd4311, %fd30739;
	sub.f64 	%fd31742, %fd31740, %fd31741;
	ld.local.v2.f64 	{%fd31743, %fd31744}, [%rd5+736];
	mul.f64 	%fd31745, %fd31743, %fd30683;
	sub.f64 	%fd31746, %fd31742, %fd31745;
	mul.f64 	%fd31747, %fd31744, %fd30668;
	sub.f64 	%fd31748, %fd31746, %fd31747;
	mul.f64 	%fd31749, %fd4312, %fd30649;
	sub.f64 	%fd31750, %fd31748, %fd31749;
	mul.f64 	%fd31751, %fd4313, %fd30624;
	sub.f64 	%fd31752, %fd31750, %fd31751;
	mul.f64 	%fd31753, %fd4314, %fd30605;
	sub.f64 	%fd31754, %fd31752, %fd31753;
	mul.f64 	%fd31755, %fd4315, %fd30584;
	sub.f64 	%fd31756, %fd31754, %fd31755;
	mul.f64 	%fd31757, %fd4316, %fd30565;
	sub.f64 	%fd31758, %fd31756, %fd31757;
	mul.f64 	%fd31759, %fd4317, %fd30538;
	sub.f64 	%fd31760, %fd31758, %fd31759;
	ld.local.v2.f64 	{%fd31761, %fd31762}, [%rd5+800];
	mul.f64 	%fd31763, %fd31761, %fd30507;
	sub.f64 	%fd31764, %fd31760, %fd31763;
	mul.f64 	%fd31765, %fd31762, %fd30480;
	sub.f64 	%fd31766, %fd31764, %fd31765;
	mul.f64 	%fd31767, %fd4318, %fd30453;
	sub.f64 	%fd31768, %fd31766, %fd31767;
	mul.f64 	%fd31769, %fd4319, %fd30405;
	sub.f64 	%fd31770, %fd31768, %fd31769;
	mul.f64 	%fd31771, %fd4320, %fd30365;
	sub.f64 	%fd31772, %fd31770, %fd31771;
	mul.f64 	%fd31773, %fd4321, %fd30348;
	sub.f64 	%fd31774, %fd31772, %fd31773;
	mul.f64 	%fd31775, %fd4322, %fd30333;
	sub.f64 	%fd31776, %fd31774, %fd31775;
	mul.f64 	%fd31777, %fd4323, %fd30309;
	sub.f64 	%fd31778, %fd31776, %fd31777;
	ld.local.v2.f64 	{%fd31779, %fd31780}, [%rd5+864];
	mul.f64 	%fd31781, %fd31779, %fd30300;
	sub.f64 	%fd31782, %fd31778, %fd31781;
	mul.f64 	%fd31783, %fd31780, %fd30293;
	sub.f64 	%fd31784, %fd31782, %fd31783;
	mul.f64 	%fd31785, %fd4324, %fd30288;
	sub.f64 	%fd31786, %fd31784, %fd31785;
	mul.f64 	%fd31787, %fd4325, %fd30285;
	sub.f64 	%fd31788, %fd31786, %fd31787;
	div.rn.f64 	%fd31789, %fd31788, %fd4327;
	st.local.f64 	[%rd6+2400], %fd31789;
	mul.f64 	%fd31790, %fd4329, %fd30605;
	sub.f64 	%fd31791, %fd33255, %fd31790;
	mul.f64 	%fd31792, %fd4326, %fd30405;
	sub.f64 	%fd31793, %fd31791, %fd31792;
	div.rn.f64 	%fd31794, %fd31793, %fd4328;
	st.local.f64 	[%rd6+2392], %fd31794;
	ld.local.v2.f64 	{%fd31795, %fd31796}, [%rd5+560];
	mul.f64 	%fd31797, %fd31795, %fd30507;
	sub.f64 	%fd31798, %fd33254, %fd31797;
	mul.f64 	%fd31799, %fd31796, %fd30288;
	sub.f64 	%fd31800, %fd31798, %fd31799;
	div.rn.f64 	%fd31801, %fd31800, %fd4331;
	st.local.f64 	[%rd6+2384], %fd31801;
	div.rn.f64 	%fd31802, %fd28639, %fd4330;
	st.local.f64 	[%rd6+2376], %fd31802;
	mul.f64 	%fd31803, %fd4333, %fd30605;
	sub.f64 	%fd31804, %fd33253, %fd31803;
	mul.f64 	%fd31805, %fd28636, %fd30453;
	sub.f64 	%fd31806, %fd31804, %fd31805;
	div.rn.f64 	%fd31807, %fd31806, %fd4332;
	st.local.f64 	[%rd6+2368], %fd31807;
	mul.f64 	%fd31808, %fd2897, %fd30605;
	sub.f64 	%fd31809, %fd33252, %fd31808;
	div.rn.f64 	%fd31810, %fd31809, %fd2896;
	st.local.f64 	[%rd6+2360], %fd31810;
	ld.local.v2.f64 	{%fd31811, %fd31812}, [%rd5+480];
	mul.f64 	%fd31813, %fd31812, %fd30605;
	sub.f64 	%fd31814, %fd33251, %fd31813;
	div.rn.f64 	%fd31815, %fd31814, %fd31811;
	st.local.f64 	[%rd6+2352], %fd31815;
	mul.f64 	%fd31816, %fd2899, %fd30605;
	sub.f64 	%fd31817, %fd33250, %fd31816;
	div.rn.f64 	%fd31818, %fd31817, %fd2898;
	st.local.f64 	[%rd6+2344], %fd31818;
	mul.f64 	%fd31819, %fd31818, %fd4335;
	sub.f64 	%fd31820, %fd28635, %fd31819;
	mul.f64 	%fd31821, %fd2900, %fd31815;
	sub.f64 	%fd31822, %fd31820, %fd31821;
	ld.local.f64 	%fd31823, [%rd5+440];
	mul.f64 	%fd31824, %fd31823, %fd31810;
	sub.f64 	%fd31825, %fd31822, %fd31824;
	mul.f64 	%fd31826, %fd2902, %fd31807;
	sub.f64 	%fd31827, %fd31825, %fd31826;
	mul.f64 	%fd31828, %fd2903, %fd30605;
	sub.f64 	%fd31829, %fd31827, %fd31828;
	div.rn.f64 	%fd31830, %fd31829, %fd4334;
	st.local.f64 	[%rd6+2336], %fd31830;
	ld.local.v2.f64 	{%fd31831, %fd31832}, [%rd5+384];
	mul.f64 	%fd31833, %fd31832, %fd31152;
	sub.f64 	%fd31834, %fd33249, %fd31833;
	div.rn.f64 	%fd31835, %fd31834, %fd31831;
	st.local.f64 	[%rd6+2328], %fd31835;
	mul.f64 	%fd31836, %fd4337, %fd31152;
	sub.f64 	%fd31837, %fd33248, %fd31836;
	div.rn.f64 	%fd31838, %fd31837, %fd4336;
	st.local.f64 	[%rd6+2320], %fd31838;
	ld.local.v2.f64 	{%fd31839, %fd31840}, [%rd5+352];
	mul.f64 	%fd31841, %fd31839, %fd31361;
	sub.f64 	%fd31842, %fd33247, %fd31841;
	mul.f64 	%fd31843, %fd31840, %fd30453;
	sub.f64 	%fd31844, %fd31842, %fd31843;
	div.rn.f64 	%fd31845, %fd31844, %fd2909;
	st.local.f64 	[%rd6+2312], %fd31845;
	ld.local.v2.f64 	{%fd31846, %fd31847}, [%rd5+304];
	mul.f64 	%fd31848, %fd31847, %fd31399;
	sub.f64 	%fd31849, %fd33246, %fd31848;
	mul.f64 	%fd31850, %fd4338, %fd31302;
	sub.f64 	%fd31851, %fd31849, %fd31850;
	mul.f64 	%fd31852, %fd4339, %fd30453;
	sub.f64 	%fd31853, %fd31851, %fd31852;
	mul.f64 	%fd31854, %fd2908, %fd30288;
	sub.f64 	%fd31855, %fd31853, %fd31854;
	div.rn.f64 	%fd31856, %fd31855, %fd31846;
	st.local.f64 	[%rd6+2304], %fd31856;
	ld.local.v2.f64 	{%fd31857, %fd31858}, [%rd5+240];
	mul.f64 	%fd31859, %fd31857, %fd31411;
	sub.f64 	%fd31860, %fd33245, %fd31859;
	mul.f64 	%fd31861, %fd31858, %fd31408;
	sub.f64 	%fd31862, %fd31860, %fd31861;
	mul.f64 	%fd31863, %fd2914, %fd31373;
	sub.f64 	%fd31864, %fd31862, %fd31863;
	mul.f64 	%fd31865, %fd2915, %fd31367;
	sub.f64 	%fd31866, %fd31864, %fd31865;
	ld.local.v2.f64 	{%fd31867, %fd31868}, [%rd5+272];
	mul.f64 	%fd31869, %fd31867, %fd31364;
	sub.f64 	%fd31870, %fd31866, %fd31869;
	mul.f64 	%fd31871, %fd31868, %fd31228;
	sub.f64 	%fd31872, %fd31870, %fd31871;
	mul.f64 	%fd31873, %fd4340, %fd30605;
	sub.f64 	%fd31874, %fd31872, %fd31873;
	mul.f64 	%fd31875, %fd4341, %fd30453;
	sub.f64 	%fd31876, %fd31874, %fd31875;
	ld.local.v2.f64 	{%fd31877, %fd31878}, [%rd5+224];
	div.rn.f64 	%fd31879, %fd31876, %fd31878;
	st.local.f64 	[%rd6+2296], %fd31879;
	mul.f64 	%fd31880, %fd2920, %fd31411;
	sub.f64 	%fd31881, %fd28629, %fd31880;
	mul.f64 	%fd31882, %fd2921, %fd31408;
	sub.f64 	%fd31883, %fd31881, %fd31882;
	mul.f64 	%fd31884, %fd31877, %fd30605;
	sub.f64 	%fd31885, %fd31883, %fd31884;
	div.rn.f64 	%fd31886, %fd31885, %fd28627;
	st.local.f64 	[%rd6+2288], %fd31886;
	ld.local.v2.f64 	{%fd31887, %fd31888}, [%rd5+80];
	mul.f64 	%fd31889, %fd31887, %fd31414;
	sub.f64 	%fd31890, %fd28621, %fd31889;
	mul.f64 	%fd31891, %fd31888, %fd31411;
	sub.f64 	%fd31892, %fd31890, %fd31891;
	mul.f64 	%fd31893, %fd4342, %fd31408;
	sub.f64 	%fd31894, %fd31892, %fd31893;
	mul.f64 	%fd31895, %fd4343, %fd31405;
	sub.f64 	%fd31896, %fd31894, %fd31895;
	ld.local.v2.f64 	{%fd31897, %fd31898}, [%rd5+112];
	mul.f64 	%fd31899, %fd31897, %fd31402;
	sub.f64 	%fd31900, %fd31896, %fd31899;
	mul.f64 	%fd31901, %fd31898, %fd31373;
	sub.f64 	%fd31902, %fd31900, %fd31901;
	mul.f64 	%fd31903, %fd2926, %fd31370;
	sub.f64 	%fd31904, %fd31902, %fd31903;
	mul.f64 	%fd31905, %fd2927, %fd31367;
	sub.f64 	%fd31906, %fd31904, %fd31905;
	ld.local.v2.f64 	{%fd31907, %fd31908}, [%rd5+144];
	mul.f64 	%fd31909, %fd31907, %fd31364;
	sub.f64 	%fd31910, %fd31906, %fd31909;
	mul.f64 	%fd31911, %fd31908, %fd31354;
	sub.f64 	%fd31912, %fd31910, %fd31911;
	mul.f64 	%fd31913, %fd4344, %fd31228;
	sub.f64 	%fd31914, %fd31912, %fd31913;
	mul.f64 	%fd31915, %fd4345, %fd30605;
	sub.f64 	%fd31916, %fd31914, %fd31915;
	mul.f64 	%fd31917, %fd28622, %fd30453;
	sub.f64 	%fd31918, %fd31916, %fd31917;
	div.rn.f64 	%fd31919, %fd31918, %fd28619;
	st.local.f64 	[%rd6+2280], %fd31919;
	div.rn.f64 	%fd31920, %fd33377, %fd28614;
	st.local.f64 	[%rd6+2272], %fd31920;
	ld.local.v2.f64 	{%fd31921, %fd31922}, [%rd5+32];
	div.rn.f64 	%fd31923, %fd33378, %fd31922;
	st.local.f64 	[%rd6+2264], %fd31923;
	div.rn.f64 	%fd31924, %fd33375, %fd31921;
	st.local.f64 	[%rd6+2256], %fd31924;
	div.rn.f64 	%fd31925, %fd33300, %fd2933;
	st.local.f64 	[%rd6+2248], %fd31925;
	div.rn.f64 	%fd33385, %fd33381, %fd2932;
	st.local.f64 	[%rd6+2240], %fd33385;
	ld.local.v2.f64 	{%fd31926, %fd31927}, [%rd5];
	div.rn.f64 	%fd33389, %fd33382, %fd31927;
	st.local.f64 	[%rd6+2232], %fd33389;
	div.rn.f64 	%fd33391, %fd33371, %fd31926;
	st.local.f64 	[%rd6+2224], %fd33391;
	add.s32 	%r3301, %r3301, 3;
	mov.b32 	%r3306, 0;
	mov.f64 	%fd33393, %fd33395;
$L__BB1_865:
	mul.wide.u32 	%rd470, %r3306, 8;
	add.s64 	%rd471, %rd6, %rd470;
	fma.rn.f64 	%fd31928, %fd33392, 0d4018ADDEA9B96ED1, %fd33394;
	mul.f64 	%fd31929, %fd33391, 0d3FDB5FCE7792B7A1;
	sub.f64 	%fd31930, %fd31928, %fd31929;
	add.f64 	%fd31931, %fd33393, %fd31930;
	add.s64 	%rd472, %rd1, %rd470;
	st.local.f64 	[%rd472], %fd31931;
	mul.f64 	%fd31932, %fd33394, 0d3FE0000000000000;
	mul.f64 	%fd31933, %fd33392, 0d4007437E5E38A20B;
	sub.f64 	%fd31934, %fd31932, %fd31933;
	fma.rn.f64 	%fd31935, %fd33391, 0d3FCC9CFB4BB7CE71, %fd31934;
	add.s64 	%rd473, %rd3, %rd470;
	st.local.f64 	[%rd473], %fd31935;
	ld.local.f64 	%fd31936, [%rd471+8];
	fma.rn.f64 	%fd31937, %fd33390, 0d4018ADDEA9B96ED1, %fd31936;
	mul.f64 	%fd31938, %fd33389, 0d3FDB5FCE7792B7A1;
	sub.f64 	%fd31939, %fd31937, %fd31938;
	add.f64 	%fd31940, %fd33388, %fd31939;
	st.local.f64 	[%rd472+8], %fd31940;
	mul.f64 	%fd31941, %fd31936, 0d3FE0000000000000;
	mul.f64 	%fd31942, %fd33390, 0d4007437E5E38A20B;
	sub.f64 	%fd31943, %fd31941, %fd31942;
	fma.rn.f64 	%fd31944, %fd33389, 0d3FCC9CFB4BB7CE71, %fd31943;
	st.local.f64 	[%rd473+8], %fd31944;
	fma.rn.f64 	%fd31945, %fd33386, 0d4018ADDEA9B96ED1, %fd33387;
	mul.f64 	%fd31946, %fd33385, 0d3FDB5FCE7792B7A1;
	sub.f64 	%fd31947, %fd31945, %fd31946;
	add.f64 	%fd31948, %fd33384, %fd31947;
	st.local.f64 	[%rd472+16], %fd31948;
	mul.f64 	%fd31949, %fd33387, 0d3FE0000000000000;
	mul.f64 	%fd31950, %fd33386, 0d4007437E5E38A20B;
	sub.f64 	%fd31951, %fd31949, %fd31950;
	fma.rn.f64 	%fd31952, %fd33385, 0d3FCC9CFB4BB7CE71, %fd31951;
	st.local.f64 	[%rd473+16], %fd31952;
	setp.eq.s32 	%p1029, %r3306, 136;
	@%p1029 bra 	$L__BB1_867;
	mul.wide.u32 	%rd474, %r3306, 8;
	add.s64 	%rd475, %rd2, %rd474;
	add.s64 	%rd476, %rd6, %rd474;
	ld.local.f64 	%fd31953, [%rd476+24];
	ld.local.f64 	%fd31954, [%rd476+1136];
	fma.rn.f64 	%fd31955, %fd31954, 0d4018ADDEA9B96ED1, %fd31953;
	ld.local.f64 	%fd31956, [%rd476+2248];
	fma.rn.f64 	%fd31957, %fd31956, 0dBFDB5FCE7792B7A1, %fd31955;
	ld.local.f64 	%fd31958, [%rd475+24];
	add.f64 	%fd31959, %fd31958, %fd31957;
	add.s64 	%rd477, %rd1, %rd474;
	st.local.f64 	[%rd477+24], %fd31959;
	mul.f64 	%fd31960, %fd31954, 0dC007437E5E38A20B;
	fma.rn.f64 	%fd31961, %fd31953, 0d3FE0000000000000, %fd31960;
	fma.rn.f64 	%fd31962, %fd31956, 0d3FCC9CFB4BB7CE71, %fd31961;
	add.s64 	%rd478, %rd3, %rd474;
	st.local.f64 	[%rd478+24], %fd31962;
	add.s32 	%r3306, %r3306, 4;
	ld.local.f64 	%fd33394, [%rd476+32];
	ld.local.f64 	%fd33393, [%rd475+32];
	mul.wide.u32 	%rd479, %r3306, 8;
	add.s64 	%rd480, %rd6, %rd479;
	ld.local.f64 	%fd33392, [%rd480+1112];
	ld.local.f64 	%fd33391, [%rd480+2224];
	ld.local.f64 	%fd33390, [%rd480+1120];
	ld.local.f64 	%fd33389, [%rd480+2232];
	add.s64 	%rd481, %rd2, %rd479;
	ld.local.f64 	%fd33388, [%rd481+8];
	ld.local.f64 	%fd33387, [%rd480+16];
	ld.local.f64 	%fd33386, [%rd480+1128];
	ld.local.f64 	%fd33385, [%rd480+2240];
	ld.local.f64 	%fd33384, [%rd481+16];
	bra.uni 	$L__BB1_865;
$L__BB1_867:
	ld.param.u32 	%r3216, [_Z15Rosenbrock_ros3PdddS_PiiiiiddddddddPKdS2_S2_S2_S2_S2_S2_S2_i_param_6];
	setp.eq.s32 	%p1030, %r3216, 0;
	@%p1030 bra 	$L__BB1_892;
	mov.f64 	%fd33396, 0d0000000000000000;
	mov.b32 	%r3307, 0;
$L__BB1_869:
	mov.u32 	%r644, %r3307;
	ld.param.u64 	%rd543, [_Z15Rosenbrock_ros3PdddS_PiiiiiddddddddPKdS2_S2_S2_S2_S2_S2_S2_i_param_18];
	ld.param.u64 	%rd538, [_Z15Rosenbrock_ros3PdddS_PiiiiiddddddddPKdS2_S2_S2_S2_S2_S2_S2_i_param_17];
	setp.lt.s32 	%p1031, %r749, 0;
	and.b32  	%r3101, %r749, 2146435072;
	setp.eq.s32 	%p1032, %r3101, 1062207488;
	abs.f64 	%fd31964, %fd33395;
	mul.wide.u32 	%rd482, %r644, 8;
	add.s64 	%rd483, %rd1, %rd482;
	ld.local.f64 	%fd31965, [%rd483];
	abs.f64 	%fd31966, %fd31965;
	max.f64 	%fd31967, %fd31964, %fd31966;
	cvta.to.global.u64 	%rd484, %rd538;
	add.s64 	%rd485, %rd484, %rd482;
	ld.global.nc.f64 	%fd31968, [%rd485];
	cvta.to.global.u64 	%rd486, %rd543;
	add.s64 	%rd487, %rd486, %rd482;
	ld.global.nc.f64 	%fd31969, [%rd487];
	fma.rn.f64 	%fd31970, %fd31969, %fd31967, %fd31968;
	add.s64 	%rd488, %rd3, %rd482;
	ld.local.f64 	%fd31971, [%rd488];
	div.rn.f64 	%fd4811, %fd31971, %fd31970;
	{
	.reg .b32 %temp; 
	mov.b64 	{%temp, %r645}, %fd4811;
	}
	abs.f64 	%fd4812, %fd4811;
	{ // callseq 109, 0
	.param .b64 param0;
	st.param.f64 	[param0], %fd4812;
	.param .b64 param1;
	st.param.f64 	[param1], 0d4000000000000000;
	.param .b64 retval0;
	call.uni (retval0), 
	__internal_accurate_pow, 
	(
	param0, 
	param1
	);
	ld.param.f64 	%fd31972, [retval0];
	} // callseq 109
	setp.lt.s32 	%p1033, %r645, 0;
	neg.f64 	%fd31974, %fd31972;
	selp.f64 	%fd31975, %fd31974, %fd31972, %p1032;
	selp.f64 	%fd31976, %fd31975, %fd31972, %p1033;
	setp.eq.f64 	%p1034, %fd4811, 0d0000000000000000;
	selp.b32 	%r3102, %r645, 0, %p1032;
	or.b32  	%r3103, %r3102, 2146435072;
	selp.b32 	%r3104, %r3103, %r3102, %p1031;
	mov.b32 	%r3105, 0;
	mov.b64 	%fd31977, {%r3105, %r3104};
	selp.f64 	%fd33397, %fd31977, %fd31976, %p1034;
	add.f64 	%fd31978, %fd4811, 0d4000000000000000;
	{
	.reg .b32 %temp; 
	mov.b64 	{%temp, %r3106}, %fd31978;
	}
	and.b32  	%r3107, %r3106, 2146435072;
	setp.ne.s32 	%p1035, %r3107, 2146435072;
	@%p1035 bra 	$L__BB1_874;
	setp.num.f64 	%p1036, %fd4811, %fd4811;
	@%p1036 bra 	$L__BB1_872;
	mov.f64 	%fd31979, 0d4000000000000000;
	add.rn.f64 	%fd33397, %fd4811, %fd31979;
	bra.uni 	$L__BB1_874;
$L__BB1_872:
	setp.neu.f64 	%p1037, %fd4812, 0d7FF0000000000000;
	@%p1037 bra 	$L__BB1_874;
	selp.b32 	%r3108, 0, 2146435072, %p1031;
	or.b32  	%r3109, %r3108, -2147483648;
	selp.b32 	%r3110, %r3109, %r3108, %p1;
	selp.b32 	%r3111, %r3110, %r3108, %p1033;
	mov.b32 	%r3112, 0;
	mov.b64 	%fd33397, {%r3112, %r3111};
$L__BB1_874:
	ld.param.u64 	%rd544, [_Z15Rosenbrock_ros3PdddS_PiiiiiddddddddPKdS2_S2_S2_S2_S2_S2_S2_i_param_18];
	ld.param.u64 	%rd539, [_Z15Rosenbrock_ros3PdddS_PiiiiiddddddddPKdS2_S2_S2_S2_S2_S2_S2_i_param_17];
	and.b32  	%r3113, %r749, 2146435072;
	setp.eq.s32 	%p1041, %r3113, 1062207488;
	setp.eq.f64 	%p1042, %fd4811, 0d3FF0000000000000;
	selp.f64 	%fd31980, 0d3FF0000000000000, %fd33397, %p1042;
	add.f64 	%fd4817, %fd33396, %fd31980;
	mul.wide.u32 	%rd489, %r644, 8;
	add.s64 	%rd490, %rd2, %rd489;
	ld.local.f64 	%fd31981, [%rd490+8];
	abs.f64 	%fd31982, %fd31981;
	add.s64 	%rd491, %rd1, %rd489;
	ld.local.f64 	%fd31983, [%rd491+8];
	abs.f64 	%fd31984, %fd31983;
	max.f64 	%fd31985, %fd31982, %fd31984;
	cvta.to.global.u64 	%rd492, %rd539;
	add.s64 	%rd493, %rd492, %rd489;
	ld.global.nc.f64 	%fd31986, [%rd493+8];
	cvta.to.global.u64 	%rd494, %rd544;
	add.s64 	%rd495, %rd494, %rd489;
	ld.global.nc.f64 	%fd31987, [%rd495+8];
	fma.rn.f64 	%fd31988, %fd31987, %fd31985, %fd31986;
	add.s64 	%rd496, %rd3, %rd489;
	ld.local.f64 	%fd31989, [%rd496+8];
	div.rn.f64 	%fd4818, %fd31989, %fd31988;
	{
	.reg .b32 %temp; 
	mov.b64 	{%temp, %r646}, %fd4818;
	}
	abs.f64 	%fd4819, %fd4818;
	{ // callseq 110, 0
	.param .b64 param0;
	st.param.f64 	[param0], %fd4819;
	.param .b64 param1;
	st.param.f64 	[param1], 0d4000000000000000;
	.param .b64 retval0;
	call.uni (retval0), 
	__internal_accurate_pow, 
	(
	param0, 
	param1
	);
	ld.param.f64 	%fd31990, [retval0];
	} // callseq 110
	setp.lt.s32 	%p1043, %r646, 0;
	neg.f64 	%fd31992, %fd31990;
	selp.f64 	%fd31993, %fd31992, %fd31990, %p1041;
	selp.f64 	%fd31994, %fd31993, %fd31990, %p1043;
	setp.eq.f64 	%p1044, %fd4818, 0d0000000000000000;
	selp.b32 	%r3114, %r646, 0, %p1041;
	or.b32  	%r3115, %r3114, 2146435072;
	selp.b32 	%r3116, %r3115, %r3114, %p1031;
	mov.b32 	%r3117, 0;
	mov.b64 	%fd31995, {%r3117, %r3116};
	selp.f64 	%fd33398, %fd31995, %fd31994, %p1044;
	add.f64 	%fd31996, %fd4818, 0d4000000000000000;
	{
	.reg .b32 %temp; 
	mov.b64 	{%temp, %r3118}, %fd31996;
	}
	and.b32  	%r3119, %r3118, 2146435072;
	setp.ne.s32 	%p1045, %r3119, 2146435072;
	@%p1045 bra 	$L__BB1_879;
	setp.nan.f64 	%p1046, %fd4818, %fd4818;
	@%p1046 bra 	$L__BB1_878;
	setp.neu.f64 	%p1047, %fd4819, 0d7FF0000000000000;
	@%p1047 bra 	$L__BB1_879;
	setp.lt.s32 	%p1049, %r749, 0;
	selp.b32 	%r3120, 0, 2146435072, %p1049;
	or.b32  	%r3121, %r3120, -2147483648;
	selp.b32 	%r3122, %r3121, %r3120, %p1;
	selp.b32 	%r3123, %r3122, %r3120, %p1043;
	mov.b32 	%r3124, 0;
	mov.b64 	%fd33398, {%r3124, %r3123};
	bra.uni 	$L__BB1_879;
$L__BB1_878:
	mov.f64 	%fd31997, 0d4000000000000000;
	add.rn.f64 	%fd33398, %fd4818, %fd31997;
$L__BB1_879:
	ld.param.u64 	%rd545, [_Z15Rosenbrock_ros3PdddS_PiiiiiddddddddPKdS2_S2_S2_S2_S2_S2_S2_i_param_18];
	ld.param.u64 	%rd540, [_Z15Rosenbrock_ros3PdddS_PiiiiiddddddddPKdS2_S2_S2_S2_S2_S2_S2_i_param_17];
	setp.lt.s32 	%p1050, %r749, 0;
	and.b32  	%r3125, %r749, 2146435072;
	setp.eq.s32 	%p1051, %r3125, 1062207488;
	setp.eq.f64 	%p1052, %fd4818, 0d3FF0000000000000;
	selp.f64 	%fd31998, 0d3FF0000000000000, %fd33398, %p1052;
	add.f64 	%fd4824, %fd4817, %fd31998;
	mul.wide.u32 	%rd497, %r644, 8;
	add.s64 	%rd498, %rd2, %rd497;
	ld.local.f64 	%fd31999, [%rd498+16];
	abs.f64 	%fd32000, %fd31999;
	add.s64 	%rd499, %rd1, %rd497;
	ld.local.f64 	%fd32001, [%rd499+16];
	abs.f64 	%fd32002, %fd32001;
	max.f64 	%fd32003, %fd32000, %fd32002;
	cvta.to.global.u64 	%rd500, %rd540;
	add.s64 	%rd501, %rd500, %rd497;
	ld.global.nc.f64 	%fd32004, [%rd501+16];
	cvta.to.global.u64 	%rd502, %rd545;
	add.s64 	%rd503, %rd502, %rd497;
	ld.global.nc.f64 	%fd32005, [%rd503+16];
	fma.rn.f64 	%fd32006, %fd32005, %fd32003, %fd32004;
	add.s64 	%rd504, %rd3, %rd497;
	ld.local.f64 	%fd32007, [%rd504+16];
	div.rn.f64 	%fd4825, %fd32007, %fd32006;
	{
	.reg .b32 %temp; 
	mov.b64 	{%temp, %r647}, %fd4825;
	}
	abs.f64 	%fd4826, %fd4825;
	{ // callseq 111, 0
	.param .b64 param0;
	st.param.f64 	[param0], %fd4826;
	.param .b64 param1;
	st.param.f64 	[param1], 0d4000000000000000;
	.param .b64 retval0;
	call.uni (retval0), 
	__internal_accurate_pow, 
	(
	param0, 
	param1
	);
	ld.param.f64 	%fd32008, [retval0];
	} // callseq 111
	setp.lt.s32 	%p1053, %r647, 0;
	neg.f64 	%fd32010, %fd32008;
	selp.f64 	%fd32011, %fd32010, %fd32008, %p1051;
	selp.f64 	%fd32012, %fd32011, %fd32008, %p1053;
	setp.eq.f64 	%p1054, %fd4825, 0d0000000000000000;
	selp.b32 	%r3126, %r647, 0, %p1051;
	or.b32  	%r3127, %r3126, 2146435072;
	selp.b32 	%r3128, %r3127, %r3126, %p1050;
	mov.b32 	%r3129, 0;
	mov.b64 	%fd32013, {%r3129, %r3128};
	selp.f64 	%fd33399, %fd32013, %fd32012, %p1054;
	add.f64 	%fd32014, %fd4825, 0d4000000000000000;
	{
	.reg .b32 %temp; 
	mov.b64 	{%temp, %r3130}, %fd32014;
	}
	and.b32  	%r3131, %r3130, 2146435072;
	setp.ne.s32 	%p1055, %r3131, 2146435072;
	@%p1055 bra 	$L__BB1_884;
	setp.nan.f64 	%p1056, %fd4825, %fd4825;
	@%p1056 bra 	$L__BB1_883;
	setp.neu.f64 	%p1057, %fd4826, 0d7FF0000000000000;
	@%p1057 bra 	$L__BB1_884;
	selp.b32 	%r3132, 0, 2146435072, %p1050;
	or.b32  	%r3133, %r3132, -2147483648;
	selp.b32 	%r3134, %r3133, %r3132, %p1;
	selp.b32 	%r3135, %r3134, %r3132, %p1053;
	mov.b32 	%r3136, 0;
	mov.b64 	%fd33399, {%r3136, %r3135};
	bra.uni 	$L__BB1_884;
$L__BB1_883:
	mov.f64 	%fd32015, 0d4000000000000000;
	add.rn.f64 	%fd33399, %fd4825, %fd32015;
$L__BB1_884:
	setp.eq.f64 	%p1060, %fd4825, 0d3FF0000000000000;
	selp.f64 	%fd32016, 0d3FF0000000000000, %fd33399, %p1060;
	add.f64 	%fd4831, %fd4824, %fd32016;
	setp.eq.s32 	%p1061, %r644, 136;
	@%p1061 bra 	$L__BB1_891;
	ld.param.u64 	%rd546, [_Z15Rosenbrock_ros3PdddS_PiiiiiddddddddPKdS2_S2_S2_S2_S2_S2_S2_i_param_18];
	ld.param.u64 	%rd541, [_Z15Rosenbrock_ros3PdddS_PiiiiiddddddddPKdS2_S2_S2_S2_S2_S2_S2_i_param_17];
	and.b32  	%r3137, %r749, 2146435072;
	setp.eq.s32 	%p1063, %r3137, 1062207488;
	mul.wide.u32 	%rd505, %r644, 8;
	add.s64 	%rd506, %rd2, %rd505;
	ld.local.f64 	%fd32017, [%rd506+24];
	abs.f64 	%fd32018, %fd32017;
	add.s64 	%rd507, %rd1, %rd505;
	ld.local.f64 	%fd32019, [%rd507+24];
	abs.f64 	%fd32020, %fd32019;
	max.f64 	%fd32021, %fd32018, %fd32020;
	cvta.to.global.u64 	%rd508, %rd541;
	add.s64 	%rd509, %rd508, %rd505;
	ld.global.nc.f64 	%fd32022, [%rd509+24];
	cvta.to.global.u64 	%rd510, %rd546;
	add.s64 	%rd511, %rd510, %rd505;
	ld.global.nc.f64 	%fd32023, [%rd511+24];
	fma.rn.f64 	%fd32024, %fd32023, %fd32021, %fd32022;
	add.s64 	%rd512, %rd3, %rd505;
	ld.local.f64 	%fd32025, [%rd512+24];
	div.rn.f64 	%fd4832, %fd32025, %fd32024;
	{
	.reg .b32 %temp; 
	mov.b64 	{%temp, %r648}, %fd4832;
	}
	abs.f64 	%fd4833, %fd4832;
	{ // callseq 112, 0
	.param .b64 param0;
	st.param.f64 	[param0], %fd4833;
	.param .b64 param1;
	st.param.f64 	[param1], 0d4000000000000000;
	.param .b64 retval0;
	call.uni (retval0), 
	__internal_accurate_pow, 
	(
	param0, 
	param1
	);
	ld.param.f64 	%fd32026, [retval0];
	} // callseq 112
	setp.lt.s32 	%p1064, %r648, 0;
	neg.f64 	%fd32028, %fd32026;
	selp.f64 	%fd32029, %fd32028, %fd32026, %p1063;
	selp.f64 	%fd32030, %fd32029, %fd32026, %p1064;
	setp.eq.f64 	%p1065, %fd4832, 0d0000000000000000;
	selp.b32 	%r3138, %r648, 0, %p1063;
	or.b32  	%r3139, %r3138, 2146435072;
	selp.b32 	%r3140, %r3139, %r3138, %p1050;
	mov.b32 	%r3141, 0;
	mov.b64 	%fd32031, {%r3141, %r3140};
	selp.f64 	%fd33400, %fd32031, %fd32030, %p1065;
	add.f64 	%fd32032, %fd4832, 0d4000000000000000;
	{
	.reg .b32 %temp; 
	mov.b64 	{%temp, %r3142}, %fd32032;
	}
	and.b32  	%r3143, %r3142, 2146435072;
	setp.ne.s32 	%p1066, %r3143, 2146435072;
	@%p1066 bra 	$L__BB1_890;
	setp.nan.f64 	%p1067, %fd4832, %fd4832;
	@%p1067 bra 	$L__BB1_889;
	setp.neu.f64 	%p1068, %fd4833, 0d7FF0000000000000;
	@%p1068 bra 	$L__BB1_890;
	setp.lt.s32 	%p1070, %r749, 0;
	selp.b32 	%r3144, 0, 2146435072, %p1070;
	or.b32  	%r3145, %r3144, -2147483648;
	selp.b32 	%r3146, %r3145, %r3144, %p1;
	selp.b32 	%r3147, %r3146, %r3144, %p1064;
	mov.b32 	%r3148, 0;
	mov.b64 	%fd33400, {%r3148, %r3147};
	bra.uni 	$L__BB1_890;
$L__BB1_889:
	mov.f64 	%fd32033, 0d4000000000000000;
	add.rn.f64 	%fd33400, %fd4832, %fd32033;
$L__BB1_890:
	setp.eq.f64 	%p1071, %fd4832, 0d3FF0000000000000;
	selp.f64 	%fd32034, 0d3FF0000000000000, %fd33400, %p1071;
	add.f64 	%fd33396, %fd4831, %fd32034;
	add.s32 	%r3307, %r644, 4;
	mul.wide.u32 	%rd513, %r644, 8;
	add.s64 	%rd514, %rd2, %rd513;
	ld.local.f64 	%fd33395, [%rd514+32];
	bra.uni 	$L__BB1_869;
$L__BB1_891:
	div.rn.f64 	%fd32035, %fd4831, 0d4061600000000000;
	sqrt.rn.f64 	%fd33407, %fd32035;
	bra.uni 	$L__BB1_916;
$L__BB1_892:
	ld.param.u64 	%rd547, [_Z15Rosenbrock_ros3PdddS_PiiiiiddddddddPKdS2_S2_S2_S2_S2_S2_S2_i_param_18];
	ld.param.u64 	%rd542, [_Z15Rosenbrock_ros3PdddS_PiiiiiddddddddPKdS2_S2_S2_S2_S2_S2_S2_i_param_17];
	cvta.to.global.u64 	%rd515, %rd542;
	ld.global.nc.f64 	%fd4841, [%rd515];
	cvta.to.global.u64 	%rd516, %rd547;
	ld.global.nc.f64 	%fd4842, [%rd516];
	mov.f64 	%fd33402, 0d0000000000000000;
	mov.b32 	%r3308, 0;
$L__BB1_893:
	mov.u32 	%r650, %r3308;
	setp.lt.s32 	%p1072, %r749, 0;
	and.b32  	%r3150, %r749, 2146435072;
	setp.eq.s32 	%p1073, %r3150, 1062207488;
	abs.f64 	%fd32037, %fd33395;
	mul.wide.u32 	%rd517, %r650, 8;
	add.s64 	%rd518, %rd1, %rd517;
	ld.local.f64 	%fd32038, [%rd518];
	abs.f64 	%fd32039, %fd32038;
	max.f64 	%fd32040, %fd32037, %fd32039;
	fma.rn.f64 	%fd32041, %fd4842, %fd32040, %fd4841;
	add.s64 	%rd519, %rd3, %rd517;
	ld.local.f64 	%fd32042, [%rd519];
	div.rn.f64 	%fd4845, %fd32042, %fd32041;
	{
	.reg .b32 %temp; 
	mov.b64 	{%temp, %r651}, %fd4845;
	}
	abs.f64 	%fd4846, %fd4845;
	{ // callseq 113, 0
	.param .b64 param0;
	st.param.f64 	[param0], %fd4846;
	.param .b64 param1;
	st.param.f64 	[param1], 0d4000000000000000;
	.param .b64 retval0;
	call.uni (retval0), 
	__internal_accurate_pow, 
	(
	param0, 
	param1
	);
	ld.param.f64 	%fd32043, [retval0];
	} // callseq 113
	setp.lt.s32 	%p1074, %r651, 0;
	neg.f64 	%fd32045, %fd32043;
	selp.f64 	%fd32046, %fd32045, %fd32043, %p1073;
	selp.f64 	%fd32047, %fd32046, %fd32043, %p1074;
	setp.eq.f64 	%p1075, %fd4845, 0d0000000000000000;
	selp.b32 	%r3151, %r651, 0, %p1073;
	or.b32  	%r3152, %r3151, 2146435072;
	selp.b32 	%r3153, %r3152, %r3151, %p1072;
	mov.b32 	%r3154, 0;
	mov.b64 	%fd32048, {%r3154, %r3153};
	selp.f64 	%fd33403, %fd32048, %fd32047, %p1075;
	add.f64 	%fd32049, %fd4845, 0d4000000000000000;
	{
	.reg .b32 %temp; 
	mov.b64 	{%temp, %r3155}, %fd32049;
	}
	and.b32  	%r3156, %r3155, 2146435072;
	setp.ne.s32 	%p1076, %r3156, 2146435072;
	@%p1076 bra 	$L__BB1_898;
	setp.num.f64 	%p1077, %fd4845, %fd4845;
	@%p1077 bra 	$L__BB1_896;
	mov.f64 	%fd32050, 0d4000000000000000;
	add.rn.f64 	%fd33403, %fd4845, %fd32050;
	bra.uni 	$L__BB1_898;
$L__BB1_896:
	setp.neu.f64 	%p1078, %fd4846, 0d7FF0000000000000;
	@%p1078 bra 	$L__BB1_898;
	selp.b32 	%r3157, 0, 2146435072, %p1072;
	or.b32  	%r3158, %r3157, -2147483648;
	selp.b32 	%r3159, %r3158, %r3157, %p1;
	selp.b32 	%r3160, %r3159, %r3157, %p1074;
	mov.b32 	%r3161, 0;
	mov.b64 	%fd33403, {%r3161, %r3160};
$L__BB1_898:
	and.b32  	%r3162, %r749, 2146435072;
	setp.eq.s32 	%p1082, %r3162, 1062207488;
	setp.eq.f64 	%p1083, %fd4845, 0d3FF0000000000000;
	selp.f64 	%fd32051, 0d3FF0000000000000, %fd33403, %p1083;
	add.f64 	%fd4851, %fd33402, %fd32051;
	mul.wide.u32 	%rd520, %r650, 8;
	add.s64 	%rd521, %rd2, %rd520;
	ld.local.f64 	%fd32052, [%rd521+8];
	abs.f64 	%fd32053, %fd32052;
	add.s64 	%rd522, %rd1, %rd520;
	ld.local.f64 	%fd32054, [%rd522+8];
	abs.f64 	%fd32055, %fd32054;
	max.f64 	%fd32056, %fd32053, %fd32055;
	fma.rn.f64 	%fd32057, %fd4842, %fd32056, %fd4841;
	add.s64 	%rd523, %rd3, %rd520;
	ld.local.f64 	%fd32058, [%rd523+8];
	div.rn.f64 	%fd4852, %fd32058, %fd32057;
	{
	.reg .b32 %temp; 
	mov.b64 	{%temp, %r652}, %fd4852;
	}
	abs.f64 	%fd4853, %fd4852;
	{ // callseq 114, 0
	.param .b64 param0;
	st.param.f64 	[param0], %fd4853;
	.param .b64 param1;
	st.param.f64 	[param1], 0d4000000000000000;
	.param .b64 retval0;
	call.uni (retval0), 
	__internal_accurate_pow, 
	(
	param0, 
	param1
	);
	ld.param.f64 	%fd32059, [retval0];
	} // callseq 114
	setp.lt.s32 	%p1084, %r652, 0;
	neg.f64 	%fd32061, %fd32059;
	selp.f64 	%fd32062, %fd32061, %fd32059, %p1082;
	selp.f64 	%fd32063, %fd32062, %fd32059, %p1084;
	setp.eq.f64 	%p1085, %fd4852, 0d0000000000000000;
	selp.b32 	%r3163, %r652, 0, %p1082;
	or.b32  	%r3164, %r3163, 2146435072;
	selp.b32 	%r3165, %r3164, %r3163, %p1072;
	mov.b32 	%r3166, 0;
	mov.b64 	%fd32064, {%r3166, %r3165};
	selp.f64 	%fd33404, %fd32064, %fd32063, %p1085;
	add.f64 	%fd32065, %fd4852, 0d4000000000000000;
	{
	.reg .b32 %temp; 
	mov.b64 	{%temp, %r3167}, %fd32065;
	}
	and.b32  	%r3168, %r3167, 2146435072;
	setp.ne.s32 	%p1086, %r3168, 2146435072;
	@%p1086 bra 	$L__BB1_903;
	setp.nan.f64 	%p1087, %fd4852, %fd4852;
	@%p1087 bra 	$L__BB1_902;
	setp.neu.f64 	%p1088, %fd4853, 0d7FF0000000000000;
	@%p1088 bra 	$L__BB1_903;
	setp.lt.s32 	%p1090, %r749, 0;
	selp.b32 	%r3169, 0, 2146435072, %p1090;
	or.b32  	%r3170, %r3169, -2147483648;
	selp.b32 	%r3171, %r3170, %r3169, %p1;
	selp.b32 	%r3172, %r3171, %r3169, %p1084;
	mov.b32 	%r3173, 0;
	mov.b64 	%fd33404, {%r3173, %r3172};
	bra.uni 	$L__BB1_903;
$L__BB1_902:
	mov.f64 	%fd32066, 0d4000000000000000;
	add.rn.f64 	%fd33404, %fd4852, %fd32066;
$L__BB1_903:
	setp.lt.s32 	%p1091, %r749, 0;
	and.b32  	%r3174, %r749, 2146435072;
	setp.eq.s32 	%p1092, %r3174, 1062207488;
	setp.eq.f64 	%p1093, %fd4852, 0d3FF0000000000000;
	selp.f64 	%fd32067, 0d3FF0000000000000, %fd33404, %p1093;
	add.f64 	%fd4858, %fd4851, %fd32067;
	mul.wide.u32 	%rd524, %r650, 8;
	add.s64 	%rd525, %rd2, %rd524;
	ld.local.f64 	%fd32068, [%rd525+16];
	abs.f64 	%fd32069, %fd32068;
	add.s64 	%rd526, %rd1, %rd524;
	ld.local.f64 	%fd32070, [%rd526+16];
	abs.f64 	%fd32071, %fd32070;
	max.f64 	%fd32072, %fd32069, %fd32071;
	fma.rn.f64 	%fd32073, %fd4842, %fd32072, %fd4841;
	add.s64 	%rd527, %rd3, %rd524;
	ld.local.f64 	%fd32074, [%rd527+16];
	div.rn.f64 	%fd4859, %fd32074, %fd32073;
	{
	.reg .b32 %temp; 
	mov.b64 	{%temp, %r653}, %fd4859;
	}
	abs.f64 	%fd4860, %fd4859;
	{ // callseq 115, 0
	.param .b64 param0;
	st.param.f64 	[param0], %fd4860;
	.param .b64 param1;
	st.param.f64 	[param1], 0d4000000000000000;
	.param .b64 retval0;
	call.uni (retval0), 
	__internal_accurate_pow, 
	(
	param0, 
	param1
	);
	ld.param.f64 	%fd32075, [retval0];
	} // callseq 115
	setp.lt.s32 	%p1094, %r653, 0;
	neg.f64 	%fd32077, %fd32075;
	selp.f64 	%fd32078, %fd32077, %fd32075, %p1092;
	selp.f64 	%fd32079, %fd32078, %fd32075, %p1094;
	setp.eq.f64 	%p1095, %fd4859, 0d0000000000000000;
	selp.b32 	%r3175, %r653, 0, %p1092;
	or.b32  	%r3176, %r3175, 2146435072;
	selp.b32 	%r3177, %r3176, %r3175, %p1091;
	mov.b32 	%r3178, 0;
	mov.b64 	%fd32080, {%r3178, %r3177};
	selp.f64 	%fd33405, %fd32080, %fd32079, %p1095;
	add.f64 	%fd32081, %fd4859, 0d4000000000000000;
	{
	.reg .b32 %temp; 
	mov.b64 	{%temp, %r3179}, %fd32081;
	}
	and.b32  	%r3180, %r3179, 2146435072;
	setp.ne.s32 	%p1096, %r3180, 2146435072;
	@%p1096 bra 	$L__BB1_908;
	setp.nan.f64 	%p1097, %fd4859, %fd4859;
	@%p1097 bra 	$L__BB1_907;
	setp.neu.f64 	%p1098, %fd4860, 0d7FF0000000000000;
	@%p1098 bra 	$L__BB1_908;
	selp.b32 	%r3181, 0, 2146435072, %p1091;
	or.b32  	%r3182, %r3181, -2147483648;
	selp.b32 	%r3183, %r3182, %r3181, %p1;
	selp.b32 	%r3184, %r3183, %r3181, %p1094;
	mov.b32 	%r3185, 0;
	mov.b64 	%fd33405, {%r3185, %r3184};
	bra.uni 	$L__BB1_908;
$L__BB1_907:
	mov.f64 	%fd32082, 0d4000000000000000;
	add.rn.f64 	%fd33405, %fd4859, %fd32082;
$L__BB1_908:
	setp.eq.f64 	%p1101, %fd4859, 0d3FF0000000000000;
	selp.f64 	%fd32083, 0d3FF0000000000000, %fd33405, %p1101;
	add.f64 	%fd4865, %fd4858, %fd32083;
	setp.eq.s32 	%p1102, %r650, 136;
	@%p1102 bra 	$L__BB1_915;
	and.b32  	%r3186, %r749, 2146435072;
	setp.eq.s32 	%p1104, %r3186, 1062207488;
	mul.wide.u32 	%rd528, %r650, 8;
	add.s64 	%rd529, %rd2, %rd528;
	ld.local.f64 	%fd32084, [%rd529+24];
	abs.f64 	%fd32085, %fd32084;
	add.s64 	%rd530, %rd1, %rd528;
	ld.local.f64 	%fd32086, [%rd530+24];
	abs.f64 	%fd32087, %fd32086;
	max.f64 	%fd32088, %fd32085, %fd32087;
	fma.rn.f64 	%fd32089, %fd4842, %fd32088, %fd4841;
	add.s64 	%rd531, %rd3, %rd528;
	ld.local.f64 	%fd32090, [%rd531+24];
	div.rn.f64 	%fd4866, %fd32090, %fd32089;
	{
	.reg .b32 %temp; 
	mov.b64 	{%temp, %r654}, %fd4866;
	}
	abs.f64 	%fd4867, %fd4866;
	{ // callseq 116, 0
	.param .b64 param0;
	st.param.f64 	[param0], %fd4867;
	.param .b64 param1;
	st.param.f64 	[param1], 0d4000000000000000;
	.param .b64 retval0;
	call.uni (retval0), 
	__internal_accurate_pow, 
	(
	param0, 
	param1
	);
	ld.param.f64 	%fd32091, [retval0];
	} // callseq 116
	setp.lt.s32 	%p1105, %r654, 0;
	neg.f64 	%fd32093, %fd32091;
	selp.f64 	%fd32094, %fd32093, %fd32091, %p1104;
	selp.f64 	%fd32095, %fd32094, %fd32091, %p1105;
	setp.eq.f64 	%p1106, %fd4866, 0d0000000000000000;
	selp.b32 	%r3187, %r654, 0, %p1104;
	or.b32  	%r3188, %r3187, 2146435072;
	selp.b32 	%r3189, %r3188, %r3187, %p1091;
	mov.b32 	%r3190, 0;
	mov.b64 	%fd32096, {%r3190, %r3189};
	selp.f64 	%fd33406, %fd32096, %fd32095, %p1106;
	add.f64 	%fd32097, %fd4866, 0d4000000000000000;
	{
	.reg .b32 %temp; 
	mov.b64 	{%temp, %r3191}, %fd32097;
	}
	and.b32  	%r3192, %r3191, 2146435072;
	setp.ne.s32 	%p1107, %r3192, 2146435072;
	@%p1107 bra 	$L__BB1_914;
	setp.nan.f64 	%p1108, %fd4866, %fd4866;
	@%p1108 bra 	$L__BB1_913;
	setp.neu.f64 	%p1109, %fd4867, 0d7FF0000000000000;
	@%p1109 bra 	$L__BB1_914;
	setp.lt.s32 	%p1111, %r749, 0;
	selp.b32 	%r3193, 0, 2146435072, %p1111;
	or.b32  	%r3194, %r3193, -2147483648;
	selp.b32 	%r3195, %r3194, %r3193, %p1;
	selp.b32 	%r3196, %r3195, %r3193, %p1105;
	mov.b32 	%r3197, 0;
	mov.b64 	%fd33406, {%r3197, %r3196};
	bra.uni 	$L__BB1_914;
$L__BB1_913:
	mov.f64 	%fd32098, 0d4000000000000000;
	add.rn.f64 	%fd33406, %fd4866, %fd32098;
$L__BB1_914:
	setp.eq.f64 	%p1112, %fd4866, 0d3FF0000000000000;
	selp.f64 	%fd32099, 0d3FF0000000000000, %fd33406, %p1112;
	add.f64 	%fd33402, %fd4865, %fd32099;
	add.s32 	%r3308, %r650, 4;
	mul.wide.u32 	%rd532, %r650, 8;
	add.s64 	%rd533, %rd2, %rd532;
	ld.local.f64 	%fd33395, [%rd533+32];
	bra.uni 	$L__BB1_893;
$L__BB1_915:
	div.rn.f64 	%fd32100, %fd4865, 0d4061600000000000;
	sqrt.rn.f64 	%fd33407, %fd32100;
$L__BB1_916:
	{
	.reg .b32 %temp; 
	mov.b64 	{%temp, %r656}, %fd33407;
	}
	abs.f64 	%fd4876, %fd33407;
	setp.neu.f64 	%p1113, %fd33407, 0d0000000000000000;
	@%p1113 bra 	$L__BB1_918;
	setp.lt.s32 	%p1115, %r618, 0;
	and.b32  	%r3198, %r618, 2146435072;
	setp.eq.s32 	%p1116, %r3198, 1127219200;
	selp.b32 	%r3199, %r656, 0, %p1116;
	or.b32  	%r3200, %r3199, 2146435072;
	selp.b32 	%r3201, %r3200, %r3199, %p1115;
	mov.b32 	%r3202, 0;
	mov.b64 	%fd33409, {%r3202, %r3201};
	bra.uni 	$L__BB1_919;
$L__BB1_918:
	setp.lt.s32 	%p1114, %r656, 0;
	{ // callseq 117, 0
	.param .b64 param0;
	st.param.f64 	[param0], %fd4876;
	.param .b64 param1;
	st.param.f64 	[param1], 0d3FD5555555555555;
	.param .b64 retval0;
	call.uni (retval0), 
	__internal_accurate_pow, 
	(
	param0, 
	param1
	);
	ld.param.f64 	%fd32101, [retval0];
	} // callseq 117
	selp.f64 	%fd33409, 0dFFF8000000000000, %fd32101, %p1114;
$L__BB1_919:
	add.f64 	%fd32103, %fd33407, 0d3FD5555555555555;
	{
	.reg .b32 %temp; 
	mov.b64 	{%temp, %r3203}, %fd32103;
	}
	and.b32  	%r3204, %r3203, 2146435072;
	setp.ne.s32 	%p1117, %r3204, 2146435072;
	@%p1117 bra 	$L__BB1_924;
	setp.num.f64 	%p1118, %fd33407, %fd33407;
	@%p1118 bra 	$L__BB1_922;
	mov.f64 	%fd32104, 0d3FD5555555555555;
	add.rn.f64 	%fd33409, %fd33407, %fd32104;
	bra.uni 	$L__BB1_924;
$L__BB1_922:
	setp.neu.f64 	%p1119, %fd4876, 0d7FF0000000000000;
	@%p1119 bra 	$L__BB1_924;
	setp.lt.s32 	%p1120, %r656, 0;
	setp.lt.s32 	%p1121, %r618, 0;
	selp.b32 	%r3205, 0, 2146435072, %p1121;
	or.b32  	%r3206, %r3205, -2147483648;
	selp.b32 	%r3207, %r3206, %r3205, %p2;
	selp.b32 	%r3208, %r3207, %r3205, %p1120;
	mov.b32 	%r3209, 0;
	mov.b64 	%fd33409, {%r3209, %r3208};
$L__BB1_924:
	ld.param.f64 	%fd32407, [_Z15Rosenbrock_ros3PdddS_PiiiiiddddddddPKdS2_S2_S2_S2_S2_S2_S2_i_param_15];
	ld.param.f64 	%fd32405, [_Z15Rosenbrock_ros3PdddS_PiiiiiddddddddPKdS2_S2_S2_S2_S2_S2_S2_i_param_13];
	ld.param.f64 	%fd32404, [_Z15Rosenbrock_ros3PdddS_PiiiiiddddddddPKdS2_S2_S2_S2_S2_S2_S2_i_param_12];
	ld.param.f64 	%fd32399, [_Z15Rosenbrock_ros3PdddS_PiiiiiddddddddPKdS2_S2_S2_S2_S2_S2_S2_i_param_9];
	setp.eq.f64 	%p1122, %fd33407, 0d3FF0000000000000;
	selp.f64 	%fd32105, 0d3FF0000000000000, %fd33409, %p1122;
	div.rn.f64 	%fd32106, %fd32407, %fd32105;
	max.f64 	%fd32107, %fd32404, %fd32106;
	min.f64 	%fd32108, %fd32405, %fd32107;
	mul.f64 	%fd4883, %fd32958, %fd32108;
	add.s32 	%r3298, %r3298, 1;
	setp.gtu.f64 	%p1123, %fd33407, 0d3FF0000000000000;
	setp.gtu.f64 	%p1124, %fd32958, %fd32399;
	and.pred  	%p1125, %p1123, %p1124;
	@%p1125 bra 	$L__BB1_926;
	ld.param.f64 	%fd32402, [_Z15Rosenbrock_ros3PdddS_PiiiiiddddddddPKdS2_S2_S2_S2_S2_S2_S2_i_param_10];
	ld.param.f64 	%fd32400, [_Z15Rosenbrock_ros3PdddS_PiiiiiddddddddPKdS2_S2_S2_S2_S2_S2_S2_i_param_9];
	ld.local.f64 	%fd32110, [%rd1];
	max.f64 	%fd32111, %fd32110, 0d0000000000000000;
	st.local.f64 	[%rd2], %fd32111;
	ld.local.f64 	%fd32112, [%rd1+8];
	max.f64 	%fd32113, %fd32112, 0d0000000000000000;
	st.local.f64 	[%rd2+8], %fd32113;
	ld.local.f64 	%fd32114, [%rd1+16];
	max.f64 	%fd32115, %fd32114, 0d0000000000000000;
	st.local.f64 	[%rd2+16], %fd32115;
	ld.local.f64 	%fd32116, [%rd1+24];
	max.f64 	%fd32117, %fd32116, 0d0000000000000000;
	st.local.f64 	[%rd2+24], %fd32117;
	ld.local.f64 	%fd32118, [%rd1+32];
	max.f64 	%fd32119, %fd32118, 0d0000000000000000;
	st.local.f64 	[%rd2+32], %fd32119;
	ld.local.f64 	%fd32120, [%rd1+40];
	max.f64 	%fd32121, %fd32120, 0d0000000000000000;
	st.local.f64 	[%rd2+40], %fd32121;
	ld.local.f64 	%fd32122, [%rd1+48];
	max.f64 	%fd32123, %fd32122, 0d0000000000000000;
	st.local.f64 	[%rd2+48], %fd32123;
	ld.local.f64 	%fd32124, [%rd1+56];
	max.f64 	%fd32125, %fd32124, 0d0000000000000000;
	st.local.f64 	[%rd2+56], %fd32125;
	ld.local.f64 	%fd32126, [%rd1+64];
	max.f64 	%fd32127, %fd32126, 0d0000000000000000;
	st.local.f64 	[%rd2+64], %fd32127;
	ld.local.f64 	%fd32128, [%rd1+72];
	max.f64 	%fd32129, %fd32128, 0d0000000000000000;
	st.local.f64 	[%rd2+72], %fd32129;
	ld.local.f64 	%fd32130, [%rd1+80];
	max.f64 	%fd32131, %fd32130, 0d0000000000000000;
	st.local.f64 	[%rd2+80], %fd32131;
	ld.local.f64 	%fd32132, [%rd1+88];
	max.f64 	%fd32133, %fd32132, 0d0000000000000000;
	st.local.f64 	[%rd2+88], %fd32133;
	ld.local.f64 	%fd32134, [%rd1+96];
	max.f64 	%fd32135, %fd32134, 0d0000000000000000;
	st.local.f64 	[%rd2+96], %fd32135;
	ld.local.f64 	%fd32136, [%rd1+104];
	max.f64 	%fd32137, %fd32136, 0d0000000000000000;
	st.local.f64 	[%rd2+104], %fd32137;
	ld.local.f64 	%fd32138, [%rd1+112];
	max.f64 	%fd32139, %fd32138, 0d0000000000000000;
	st.local.f64 	[%rd2+112], %fd32139;
	ld.local.f64 	%fd32140, [%rd1+120];
	max.f64 	%fd32141, %fd32140, 0d0000000000000000;
	st.local.f64 	[%rd2+120], %fd32141;
	ld.local.f64 	%fd32142, [%rd1+128];
	max.f64 	%fd32143, %fd32142, 0d0000000000000000;
	st.local.f64 	[%rd2+128], %fd32143;
	ld.local.f64 	%fd32144, [%rd1+136];
	max.f64 	%fd32145, %fd32144, 0d0000000000000000;
	st.local.f64 	[%rd2+136], %fd32145;
	ld.local.f64 	%fd32146, [%rd1+144];
	max.f64 	%fd32147, %fd32146, 0d0000000000000000;
	st.local.f64 	[%rd2+144], %fd32147;
	ld.local.f64 	%fd32148, [%rd1+152];
	max.f64 	%fd32149, %fd32148, 0d0000000000000000;
	st.local.f64 	[%rd2+152], %fd32149;
	ld.local.f64 	%fd32150, [%rd1+160];
	max.f64 	%fd32151, %fd32150, 0d0000000000000000;
	st.local.f64 	[%rd2+160], %fd32151;
	ld.local.f64 	%fd32152, [%rd1+168];
	max.f64 	%fd32153, %fd32152, 0d0000000000000000;
	st.local.f64 	[%rd2+168], %fd32153;
	ld.local.f64 	%fd32154, [%rd1+176];
	max.f64 	%fd32155, %fd32154, 0d0000000000000000;
	st.local.f64 	[%rd2+176], %fd32155;
	ld.local.f64 	%fd32156, [%rd1+184];
	max.f64 	%fd32157, %fd32156, 0d0000000000000000;
	st.local.f64 	[%rd2+184], %fd32157;
	ld.local.f64 	%fd32158, [%rd1+192];
	max.f64 	%fd32159, %fd32158, 0d0000000000000000;
	st.local.f64 	[%rd2+192], %fd32159;
	ld.local.f64 	%fd32160, [%rd1+200];
	max.f64 	%fd32161, %fd32160, 0d0000000000000000;
	st.local.f64 	[%rd2+200], %fd32161;
	ld.local.f64 	%fd32162, [%rd1+208];
	max.f64 	%fd32163, %fd32162, 0d0000000000000000;
	st.local.f64 	[%rd2+208], %fd32163;
	ld.local.f64 	%fd32164, [%rd1+216];
	max.f64 	%fd32165, %fd32164, 0d0000000000000000;
	st.local.f64 	[%rd2+216], %fd32165;
	ld.local.f64 	%fd32166, [%rd1+224];
	max.f64 	%fd32167, %fd32166, 0d0000000000000000;
	st.local.f64 	[%rd2+224], %fd32167;
	ld.local.f64 	%fd32168, [%rd1+232];
	max.f64 	%fd32169, %fd32168, 0d0000000000000000;
	st.local.f64 	[%rd2+232], %fd32169;
	ld.local.f64 	%fd32170, [%rd1+240];
	max.f64 	%fd32171, %fd32170, 0d0000000000000000;
	st.local.f64 	[%rd2+240], %fd32171;
	ld.local.f64 	%fd32172, [%rd1+248];
	max.f64 	%fd32173, %fd32172, 0d0000000000000000;
	st.local.f64 	[%rd2+248], %fd32173;
	ld.local.f64 	%fd32174, [%rd1+256];
	max.f64 	%fd32175, %fd32174, 0d0000000000000000;
	st.local.f64 	[%rd2+256], %fd32175;
	ld.local.f64 	%fd32176, [%rd1+264];
	max.f64 	%fd32177, %fd32176, 0d0000000000000000;
	st.local.f64 	[%rd2+264], %fd32177;
	ld.local.f64 	%fd32178, [%rd1+272];
	max.f64 	%fd32179, %fd32178, 0d0000000000000000;
	st.local.f64 	[%rd2+272], %fd32179;
	ld.local.f64 	%fd32180, [%rd1+280];
	max.f64 	%fd32181, %fd32180, 0d0000000000000000;
	st.local.f64 	[%rd2+280], %fd32181;
	ld.local.f64 	%fd32182, [%rd1+288];
	max.f64 	%fd32183, %fd32182, 0d0000000000000000;
	st.local.f64 	[%rd2+288], %fd32183;
	ld.local.f64 	%fd32184, [%rd1+296];
	max.f64 	%fd32185, %fd32184, 0d0000000000000000;
	st.local.f64 	[%rd2+296], %fd32185;
	ld.local.f64 	%fd32186, [%rd1+304];
	max.f64 	%fd32187, %fd32186, 0d0000000000000000;
	st.local.f64 	[%rd2+304], %fd32187;
	ld.local.f64 	%fd32188, [%rd1+312];
	max.f64 	%fd32189, %fd32188, 0d0000000000000000;
	st.local.f64 	[%rd2+312], %fd32189;
	ld.local.f64 	%fd32190, [%rd1+320];
	max.f64 	%fd32191, %fd32190, 0d0000000000000000;
	st.local.f64 	[%rd2+320], %fd32191;
	ld.local.f64 	%fd32192, [%rd1+328];
	max.f64 	%fd32193, %fd32192, 0d0000000000000000;
	st.local.f64 	[%rd2+328], %fd32193;
	ld.local.f64 	%fd32194, [%rd1+336];
	max.f64 	%fd32195, %fd32194, 0d0000000000000000;
	st.local.f64 	[%rd2+336], %fd32195;
	ld.local.f64 	%fd32196, [%rd1+344];
	max.f64 	%fd32197, %fd32196, 0d0000000000000000;
	st.local.f64 	[%rd2+344], %fd32197;
	ld.local.f64 	%fd32198, [%rd1+352];
	max.f64 	%fd32199, %fd32198, 0d0000000000000000;
	st.local.f64 	[%rd2+352], %fd32199;
	ld.local.f64 	%fd32200, [%rd1+360];
	max.f64 	%fd32201, %fd32200, 0d0000000000000000;
	st.local.f64 	[%rd2+360], %fd32201;
	ld.local.f64 	%fd32202, [%rd1+368];
	max.f64 	%fd32203, %fd32202, 0d0000000000000000;
	st.local.f64 	[%rd2+368], %fd32203;
	ld.local.f64 	%fd32204, [%rd1+376];
	max.f64 	%fd32205, %fd32204, 0d0000000000000000;
	st.local.f64 	[%rd2+376], %fd32205;
	ld.local.f64 	%fd32206, [%rd1+384];
	max.f64 	%fd32207, %fd32206, 0d0000000000000000;
	st.local.f64 	[%rd2+384], %fd32207;
	ld.local.f64 	%fd32208, [%rd1+392];
	max.f64 	%fd32209, %fd32208, 0d0000000000000000;
	st.local.f64 	[%rd2+392], %fd32209;
	ld.local.f64 	%fd32210, [%rd1+400];
	max.f64 	%fd32211, %fd32210, 0d0000000000000000;
	st.local.f64 	[%rd2+400], %fd32211;
	ld.local.f64 	%fd32212, [%rd1+408];
	max.f64 	%fd32213, %fd32212, 0d0000000000000000;
	st.local.f64 	[%rd2+408], %fd32213;
	ld.local.f64 	%fd32214, [%rd1+416];
	max.f64 	%fd32215, %fd32214, 0d0000000000000000;
	st.local.f64 	[%rd2+416], %fd32215;
	ld.local.f64 	%fd32216, [%rd1+424];
	max.f64 	%fd32217, %fd32216, 0d0000000000000000;
	st.local.f64 	[%rd2+424], %fd32217;
	ld.local.f64 	%fd32218, [%rd1+432];
	max.f64 	%fd32219, %fd32218, 0d0000000000000000;
	st.local.f64 	[%rd2+432], %fd32219;
	ld.local.f64 	%fd32220, [%rd1+440];
	max.f64 	%fd32221, %fd32220, 0d0000000000000000;
	st.local.f64 	[%rd2+440], %fd32221;
	ld.local.f64 	%fd32222, [%rd1+448];
	max.f64 	%fd32223, %fd32222, 0d0000000000000000;
	st.local.f64 	[%rd2+448], %fd32223;
	ld.local.f64 	%fd32224, [%rd1+456];
	max.f64 	%fd32225, %fd32224, 0d0000000000000000;
	st.local.f64 	[%rd2+456], %fd32225;
	ld.local.f64 	%fd32226, [%rd1+464];
	max.f64 	%fd32227, %fd32226, 0d0000000000000000;
	st.local.f64 	[%rd2+464], %fd32227;
	ld.local.f64 	%fd32228, [%rd1+472];
	max.f64 	%fd32229, %fd32228, 0d0000000000000000;
	st.local.f64 	[%rd2+472], %fd32229;
	ld.local.f64 	%fd32230, [%rd1+480];
	max.f64 	%fd32231, %fd32230, 0d0000000000000000;
	st.local.f64 	[%rd2+480], %fd32231;
	ld.local.f64 	%fd32232, [%rd1+488];
	max.f64 	%fd32233, %fd32232, 0d0000000000000000;
	st.local.f64 	[%rd2+488], %fd32233;
	ld.local.f64 	%fd32234, [%rd1+496];
	max.f64 	%fd32235, %fd32234, 0d0000000000000000;
	st.local.f64 	[%rd2+496], %fd32235;
	ld.local.f64 	%fd32236, [%rd1+504];
	max.f64 	%fd32237, %fd32236, 0d0000000000000000;
	st.local.f64 	[%rd2+504], %fd32237;
	ld.local.f64 	%fd32238, [%rd1+512];
	max.f64 	%fd32239, %fd32238, 0d0000000000000000;
	st.local.f64 	[%rd2+512], %fd32239;
	ld.local.f64 	%fd32240, [%rd1+520];
	max.f64 	%fd32241, %fd32240, 0d0000000000000000;
	st.local.f64 	[%rd2+520], %fd32241;
	ld.local.f64 	%fd32242, [%rd1+528];
	max.f64 	%fd32243, %fd32242, 0d0000000000000000;
	st.local.f64 	[%rd2+528], %fd32243;
	ld.local.f64 	%fd32244, [%rd1+536];
	max.f64 	%fd32245, %fd32244, 0d0000000000000000;
	st.local.f64 	[%rd2+536], %fd32245;
	ld.local.f64 	%fd32246, [%rd1+544];
	max.f64 	%fd32247, %fd32246, 0d0000000000000000;
	st.local.f64 	[%rd2+544], %fd32247;
	ld.local.f64 	%fd32248, [%rd1+552];
	max.f64 	%fd32249, %fd32248, 0d0000000000000000;
	st.local.f64 	[%rd2+552], %fd32249;
	ld.local.f64 	%fd32250, [%rd1+560];
	max.f64 	%fd32251, %fd32250, 0d0000000000000000;
	st.local.f64 	[%rd2+560], %fd32251;
	ld.local.f64 	%fd32252, [%rd1+568];
	max.f64 	%fd32253, %fd32252, 0d0000000000000000;
	st.local.f64 	[%rd2+568], %fd32253;
	ld.local.f64 	%fd32254, [%rd1+576];
	max.f64 	%fd32255, %fd32254, 0d0000000000000000;
	st.local.f64 	[%rd2+576], %fd32255;
	ld.local.f64 	%fd32256, [%rd1+584];
	max.f64 	%fd32257, %fd32256, 0d0000000000000000;
	st.local.f64 	[%rd2+584], %fd32257;
	ld.local.f64 	%fd32258, [%rd1+592];
	max.f64 	%fd32259, %fd32258, 0d0000000000000000;
	st.local.f64 	[%rd2+592], %fd32259;
	ld.local.f64 	%fd32260, [%rd1+600];
	max.f64 	%fd32261, %fd32260, 0d0000000000000000;
	st.local.f64 	[%rd2+600], %fd32261;
	ld.local.f64 	%fd32262, [%rd1+608];
	max.f64 	%fd32263, %fd32262, 0d0000000000000000;
	st.local.f64 	[%rd2+608], %fd32263;
	ld.local.f64 	%fd32264, [%rd1+616];
	max.f64 	%fd32265, %fd32264, 0d0000000000000000;
	st.local.f64 	[%rd2+616], %fd32265;
	ld.local.f64 	%fd32266, [%rd1+624];
	max.f64 	%fd32267, %fd32266, 0d0000000000000000;
	st.local.f64 	[%rd2+624], %fd32267;
	ld.local.f64 	%fd32268, [%rd1+632];
	max.f64 	%fd32269, %fd32268, 0d0000000000000000;
	st.local.f64 	[%rd2+632], %fd32269;
	ld.local.f64 	%fd32270, [%rd1+640];
	max.f64 	%fd32271, %fd32270, 0d0000000000000000;
	st.local.f64 	[%rd2+640], %fd32271;
	ld.local.f64 	%fd32272, [%rd1+648];
	max.f64 	%fd32273, %fd32272, 0d0000000000000000;
	st.local.f64 	[%rd2+648], %fd32273;
	ld.local.f64 	%fd32274, [%rd1+656];
	max.f64 	%fd32275, %fd32274, 0d0000000000000000;
	st.local.f64 	[%rd2+656], %fd32275;
	ld.local.f64 	%fd32276, [%rd1+664];
	max.f64 	%fd32277, %fd32276, 0d0000000000000000;
	st.local.f64 	[%rd2+664], %fd32277;
	ld.local.f64 	%fd32278, [%rd1+672];
	max.f64 	%fd32279, %fd32278, 0d0000000000000000;
	st.local.f64 	[%rd2+672], %fd32279;
	ld.local.f64 	%fd32280, [%rd1+680];
	max.f64 	%fd32281, %fd32280, 0d0000000000000000;
	st.local.f64 	[%rd2+680], %fd32281;
	ld.local.f64 	%fd32282, [%rd1+688];
	max.f64 	%fd32283, %fd32282, 0d0000000000000000;
	st.local.f64 	[%rd2+688], %fd32283;
	ld.local.f64 	%fd32284, [%rd1+696];
	max.f64 	%fd32285, %fd32284, 0d0000000000000000;
	st.local.f64 	[%rd2+696], %fd32285;
	ld.local.f64 	%fd32286, [%rd1+704];
	max.f64 	%fd32287, %fd32286, 0d0000000000000000;
	st.local.f64 	[%rd2+704], %fd32287;
	ld.local.f64 	%fd32288, [%rd1+712];
	max.f64 	%fd32289, %fd32288, 0d0000000000000000;
	st.local.f64 	[%rd2+712], %fd32289;
	ld.local.f64 	%fd32290, [%rd1+720];
	max.f64 	%fd32291, %fd32290, 0d0000000000000000;
	st.local.f64 	[%rd2+720], %fd32291;
	ld.local.f64 	%fd32292, [%rd1+728];
	max.f64 	%fd32293, %fd32292, 0d0000000000000000;
	st.local.f64 	[%rd2+728], %fd32293;
	ld.local.f64 	%fd32294, [%rd1+736];
	max.f64 	%fd32295, %fd32294, 0d0000000000000000;
	st.local.f64 	[%rd2+736], %fd32295;
	ld.local.f64 	%fd32296, [%rd1+744];
	max.f64 	%fd32297, %fd32296, 0d0000000000000000;
	st.local.f64 	[%rd2+744], %fd32297;
	ld.local.f64 	%fd32298, [%rd1+752];
	max.f64 	%fd32299, %fd32298, 0d0000000000000000;
	st.local.f64 	[%rd2+752], %fd32299;
	ld.local.f64 	%fd32300, [%rd1+760];
	max.f64 	%fd32301, %fd32300, 0d0000000000000000;
	st.local.f64 	[%rd2+760], %fd32301;
	ld.local.f64 	%fd32302, [%rd1+768];
	max.f64 	%fd32303, %fd32302, 0d0000000000000000;
	st.local.f64 	[%rd2+768], %fd32303;
	ld.local.f64 	%fd32304, [%rd1+776];
	max.f64 	%fd32305, %fd32304, 0d0000000000000000;
	st.local.f64 	[%rd2+776], %fd32305;
	ld.local.f64 	%fd32306, [%rd1+784];
	max.f64 	%fd32307, %fd32306, 0d0000000000000000;
	st.local.f64 	[%rd2+784], %fd32307;
	ld.local.f64 	%fd32308, [%rd1+792];
	max.f64 	%fd32309, %fd32308, 0d0000000000000000;
	st.local.f64 	[%rd2+792], %fd32309;
	ld.local.f64 	%fd32310, [%rd1+800];
	max.f64 	%fd32311, %fd32310, 0d0000000000000000;
	st.local.f64 	[%rd2+800], %fd32311;
	ld.local.f64 	%fd32312, [%rd1+808];
	max.f64 	%fd32313, %fd32312, 0d0000000000000000;
	st.local.f64 	[%rd2+808], %fd32313;
	ld.local.f64 	%fd32314, [%rd1+816];
	max.f64 	%fd32315, %fd32314, 0d0000000000000000;
	st.local.f64 	[%rd2+816], %fd32315;
	ld.local.f64 	%fd32316, [%rd1+824];
	max.f64 	%fd32317, %fd32316, 0d0000000000000000;
	st.local.f64 	[%rd2+824], %fd32317;
	ld.local.f64 	%fd32318, [%rd1+832];
	max.f64 	%fd32319, %fd32318, 0d0000000000000000;
	st.local.f64 	[%rd2+832], %fd32319;
	ld.local.f64 	%fd32320, [%rd1+840];
	max.f64 	%fd32321, %fd32320, 0d0000000000000000;
	st.local.f64 	[%rd2+840], %fd32321;
	ld.local.f64 	%fd32322, [%rd1+848];
	max.f64 	%fd32323, %fd32322, 0d0000000000000000;
	st.local.f64 	[%rd2+848], %fd32323;
	ld.local.f64 	%fd32324, [%rd1+856];
	max.f64 	%fd32325, %fd32324, 0d0000000000000000;
	st.local.f64 	[%rd2+856], %fd32325;
	ld.local.f64 	%fd32326, [%rd1+864];
	max.f64 	%fd32327, %fd32326, 0d0000000000000000;
	st.local.f64 	[%rd2+864], %fd32327;
	ld.local.f64 	%fd32328, [%rd1+872];
	max.f64 	%fd32329, %fd32328, 0d0000000000000000;
	st.local.f64 	[%rd2+872], %fd32329;
	ld.local.f64 	%fd32330, [%rd1+880];
	max.f64 	%fd32331, %fd32330, 0d0000000000000000;
	st.local.f64 	[%rd2+880], %fd32331;
	ld.local.f64 	%fd32332, [%rd1+888];
	max.f64 	%fd32333, %fd32332, 0d0000000000000000;
	st.local.f64 	[%rd2+888], %fd32333;
	ld.local.f64 	%fd32334, [%rd1+896];
	max.f64 	%fd32335, %fd32334, 0d0000000000000000;
	st.local.f64 	[%rd2+896], %fd32335;
	ld.local.f64 	%fd32336, [%rd1+904];
	max.f64 	%fd32337, %fd32336, 0d0000000000000000;
	st.local.f64 	[%rd2+904], %fd32337;
	ld.local.f64 	%fd32338, [%rd1+912];
	max.f64 	%fd32339, %fd32338, 0d0000000000000000;
	st.local.f64 	[%rd2+912], %fd32339;
	ld.local.f64 	%fd32340, [%rd1+920];
	max.f64 	%fd32341, %fd32340, 0d0000000000000000;
	st.local.f64 	[%rd2+920], %fd32341;
	ld.local.f64 	%fd32342, [%rd1+928];
	max.f64 	%fd32343, %fd32342, 0d0000000000000000;
	st.local.f64 	[%rd2+928], %fd32343;
	ld.local.f64 	%fd32344, [%rd1+936];
	max.f64 	%fd32345, %fd32344, 0d0000000000000000;
	st.local.f64 	[%rd2+936], %fd32345;
	ld.local.f64 	%fd32346, [%rd1+944];
	max.f64 	%fd32347, %fd32346, 0d0000000000000000;
	st.local.f64 	[%rd2+944], %fd32347;
	ld.local.f64 	%fd32348, [%rd1+952];
	max.f64 	%fd32349, %fd32348, 0d0000000000000000;
	st.local.f64 	[%rd2+952], %fd32349;
	ld.local.f64 	%fd32350, [%rd1+960];
	max.f64 	%fd32351, %fd32350, 0d0000000000000000;
	st.local.f64 	[%rd2+960], %fd32351;
	ld.local.f64 	%fd32352, [%rd1+968];
	max.f64 	%fd32353, %fd32352, 0d0000000000000000;
	st.local.f64 	[%rd2+968], %fd32353;
	ld.local.f64 	%fd32354, [%rd1+976];
	max.f64 	%fd32355, %fd32354, 0d0000000000000000;
	st.local.f64 	[%rd2+976], %fd32355;
	ld.local.f64 	%fd32356, [%rd1+984];
	max.f64 	%fd32357, %fd32356, 0d0000000000000000;
	st.local.f64 	[%rd2+984], %fd32357;
	ld.local.f64 	%fd32358, [%rd1+992];
	max.f64 	%fd32359, %fd32358, 0d0000000000000000;
	st.local.f64 	[%rd2+992], %fd32359;
	ld.local.f64 	%fd32360, [%rd1+1000];
	max.f64 	%fd32361, %fd32360, 0d0000000000000000;
	st.local.f64 	[%rd2+1000], %fd32361;
	ld.local.f64 	%fd32362, [%rd1+1008];
	max.f64 	%fd32363, %fd32362, 0d0000000000000000;
	st.local.f64 	[%rd2+1008], %fd32363;
	ld.local.f64 	%fd32364, [%rd1+1016];
	max.f64 	%fd32365, %fd32364, 0d0000000000000000;
	st.local.f64 	[%rd2+1016], %fd32365;
	ld.local.f64 	%fd32366, [%rd1+1024];
	max.f64 	%fd32367, %fd32366, 0d0000000000000000;
	st.local.f64 	[%rd2+1024], %fd32367;
	ld.local.f64 	%fd32368, [%rd1+1032];
	max.f64 	%fd32369, %fd32368, 0d0000000000000000;
	st.local.f64 	[%rd2+1032], %fd32369;
	ld.local.f64 	%fd32370, [%rd1+1040];
	max.f64 	%fd32371, %fd32370, 0d0000000000000000;
	st.local.f64 	[%rd2+1040], %fd32371;
	ld.local.f64 	%fd32372, [%rd1+1048];
	max.f64 	%fd32373, %fd32372, 0d0000000000000000;
	st.local.f64 	[%rd2+1048], %fd32373;
	ld.local.f64 	%fd32374, [%rd1+1056];
	max.f64 	%fd32375, %fd32374, 0d0000000000000000;
	st.local.f64 	[%rd2+1056], %fd32375;
	ld.local.f64 	%fd32376, [%rd1+1064];
	max.f64 	%fd32377, %fd32376, 0d0000000000000000;
	st.local.f64 	[%rd2+1064], %fd32377;
	ld.local.f64 	%fd32378, [%rd1+1072];
	max.f64 	%fd32379, %fd32378, 0d0000000000000000;
	st.local.f64 	[%rd2+1072], %fd32379;
	ld.local.f64 	%fd32380, [%rd1+1080];
	max.f64 	%fd32381, %fd32380, 0d0000000000000000;
	st.local.f64 	[%rd2+1080], %fd32381;
	ld.local.f64 	%fd32382, [%rd1+1088];
	max.f64 	%fd32383, %fd32382, 0d0000000000000000;
	st.local.f64 	[%rd2+1088], %fd32383;
	ld.local.f64 	%fd32384, [%rd1+1096];
	max.f64 	%fd32385, %fd32384, 0d0000000000000000;
	st.local.f64 	[%rd2+1096], %fd32385;
	ld.local.f64 	%fd32386, [%rd1+1104];
	max.f64 	%fd32387, %fd32386, 0d0000000000000000;
	st.local.f64 	[%rd2+1104], %fd32387;
	add.f64 	%fd32817, %fd32817, %fd2105;
	min.f64 	%fd32388, %fd4883, %fd32402;
	max.f64 	%fd32389, %fd32400, %fd32388;
	min.f64 	%fd32390, %fd32389, %fd32958;
	selp.f64 	%fd32816, %fd32389, %fd32390, %p1129;
	add.s32 	%r3291, %r3291, 1;
	mov.u32 	%r3290, %r3297;
	mov.f64 	%fd32818, %fd1512;
	bra.uni 	$L__BB1_846;
$L__BB1_926:
	ld.param.f64 	%fd32406, [_Z15Rosenbrock_ros3PdddS_PiiiiiddddddddPKdS2_S2_S2_S2_S2_S2_S2_i_param_14];
	setp.eq.s32 	%p1127, %r3303, 0;
	mul.f64 	%fd32109, %fd32406, %fd32958;
	selp.f64 	%fd32958, %fd4883, %fd32109, %p1127;
	setp.ne.s32 	%p1128, %r3291, 0;
	selp.u32 	%r3211, 1, 0, %p1128;
	add.s32 	%r3299, %r3299, %r3211;
	mov.b32 	%r3302, 1;
	mov.pred 	%p1129, 0;
	mov.u32 	%r3303, %r633;
	bra.uni 	$L__BB1_852;
$L__BB1_927:
	ld.param.f64 	%fd32411, [_Z15Rosenbrock_ros3PdddS_PiiiiiddddddddPKdS2_S2_S2_S2_S2_S2_S2_i_param_16];
	ld.param.u32 	%r3218, [_Z15Rosenbrock_ros3PdddS_PiiiiiddddddddPKdS2_S2_S2_S2_S2_S2_S2_i_param_8];
	ld.param.f64 	%fd32396, [_Z15Rosenbrock_ros3PdddS_PiiiiiddddddddPKdS2_S2_S2_S2_S2_S2_S2_i_param_2];
	sub.f64 	%fd8643, %fd32396, %fd32817;
	add.f64 	%fd8644, %fd32411, %fd8643;
	setp.le.f64 	%p1016, %fd8644, 0d0000000000000000;
	setp.le.s32 	%p1017, %r3298, %r3218;
	and.pred  	%p1018, %p1016, %p1017;
	setp.gtu.f64 	%p1019, %fd1512, %fd32411;
	and.pred  	%p1020, %p1018, %p1019;
	@%p1020 bra 	$L__BB1_849;
$L__BB1_928:
	ld.param.u32 	%r3221, [_Z15Rosenbrock_ros3PdddS_PiiiiiddddddddPKdS2_S2_S2_S2_S2_S2_S2_i_param_25];
	ld.param.u64 	%rd537, [_Z15Rosenbrock_ros3PdddS_PiiiiiddddddddPKdS2_S2_S2_S2_S2_S2_S2_i_param_4];
	ld.param.u64 	%rd536, [_Z15Rosenbrock_ros3PdddS_PiiiiiddddddddPKdS2_S2_S2_S2_S2_S2_S2_i_param_3];
	ld.param.u64 	%rd535, [_Z15Rosenbrock_ros3PdddS_PiiiiiddddddddPKdS2_S2_S2_S2_S2_S2_S2_i_param_0];
	mov.u32 	%r3091, %ctaid.x;
	mov.u32 	%r3092, %ntid.x;
	mov.u32 	%r3093, %tid.x;
	mad.lo.s32 	%r3094, %r3091, %r3092, %r3093;
	ld.local.f64 	%fd8645, [%rd2];
	cvta.to.global.u64 	%rd305, %rd535;
	mul.wide.s32 	%rd306, %r3094, 8;
	add.s64 	%rd307, %rd305, %rd306;
	st.global.f64 	[%rd307], %fd8645;
	ld.local.f64 	%fd8646, [%rd2+8];
	mul.wide.s32 	%rd308, %r3221, 8;
	add.s64 	%rd309, %rd307, %rd308;
	st.global.f64 	[%rd309], %fd8646;
	ld.local.f64 	%fd8647, [%rd2+16];
	add.s64 	%rd310, %rd309, %rd308;
	st.global.f64 	[%rd310], %fd8647;
	ld.local.f64 	%fd8648, [%rd2+24];
	add.s64 	%rd311, %rd310, %rd308;
	st.global.f64 	[%rd311], %fd8648;
	ld.local.f64 	%fd8649, [%rd2+32];
	add.s64 	%rd312, %rd311, %rd308;
	st.global.f64 	[%rd312], %fd8649;
	ld.local.f64 	%fd8650, [%rd2+40];
	add.s64 	%rd313, %rd312, %rd308;
	st.global.f64 	[%rd313], %fd8650;
	ld.local.f64 	%fd8651, [%rd2+48];
	add.s64 	%rd314, %rd313, %rd308;
	st.global.f64 	[%rd314], %fd8651;
	ld.local.f64 	%fd8652, [%rd2+56];
	add.s64 	%rd315, %rd314, %rd308;
	st.global.f64 	[%rd315], %fd8652;
	ld.local.f64 	%fd8653, [%rd2+64];
	add.s64 	%rd316, %rd315, %rd308;
	st.global.f64 	[%rd316], %fd8653;
	ld.local.f64 	%fd8654, [%rd2+72];
	add.s64 	%rd317, %rd316, %rd308;
	st.global.f64 	[%rd317], %fd8654;
	ld.local.f64 	%fd8655, [%rd2+80];
	add.s64 	%rd318, %rd317, %rd308;
	st.global.f64 	[%rd318], %fd8655;
	ld.local.f64 	%fd8656, [%rd2+88];
	add.s64 	%rd319, %rd318, %rd308;
	st.global.f64 	[%rd319], %fd8656;
	ld.local.f64 	%fd8657, [%rd2+96];
	add.s64 	%rd320, %rd319, %rd308;
	st.global.f64 	[%rd320], %fd8657;
	ld.local.f64 	%fd8658, [%rd2+104];
	add.s64 	%rd321, %rd320, %rd308;
	st.global.f64 	[%rd321], %fd8658;
	ld.local.f64 	%fd8659, [%rd2+112];
	add.s64 	%rd322, %rd321, %rd308;
	st.global.f64 	[%rd322], %fd8659;
	ld.local.f64 	%fd8660, [%rd2+120];
	add.s64 	%rd323, %rd322, %rd308;
	st.global.f64 	[%rd323], %fd8660;
	ld.local.f64 	%fd8661, [%rd2+128];
	add.s64 	%rd324, %rd323, %rd308;
	st.global.f64 	[%rd324], %fd8661;
	ld.local.f64 	%fd8662, [%rd2+136];
	add.s64 	%rd325, %rd324, %rd308;
	st.global.f64 	[%rd325], %fd8662;
	ld.local.f64 	%fd8663, [%rd2+144];
	add.s64 	%rd326, %rd325, %rd308;
	st.global.f64 	[%rd326], %fd8663;
	ld.local.f64 	%fd8664, [%rd2+152];
	add.s64 	%rd327, %rd326, %rd308;
	st.global.f64 	[%rd327], %fd8664;
	ld.local.f64 	%fd8665, [%rd2+160];
	add.s64 	%rd328, %rd327, %rd308;
	st.global.f64 	[%rd328], %fd8665;
	ld.local.f64 	%fd8666, [%rd2+168];
	add.s64 	%rd329, %rd328, %rd308;
	st.global.f64 	[%rd329], %fd8666;
	ld.local.f64 	%fd8667, [%rd2+176];
	add.s64 	%rd330, %rd329, %rd308;
	st.global.f64 	[%rd330], %fd8667;
	ld.local.f64 	%fd8668, [%rd2+184];
	add.s64 	%rd331, %rd330, %rd308;
	st.global.f64 	[%rd331], %fd8668;
	ld.local.f64 	%fd8669, [%rd2+192];
	add.s64 	%rd332, %rd331, %rd308;
	st.global.f64 	[%rd332], %fd8669;
	ld.local.f64 	%fd8670, [%rd2+200];
	add.s64 	%rd333, %rd332, %rd308;
	st.global.f64 	[%rd333], %fd8670;
	ld.local.f64 	%fd8671, [%rd2+208];
	add.s64 	%rd334, %rd333, %rd308;
	st.global.f64 	[%rd334], %fd8671;
	ld.local.f64 	%fd8672, [%rd2+216];
	add.s64 	%rd335, %rd334, %rd308;
	st.global.f64 	[%rd335], %fd8672;
	ld.local.f64 	%fd8673, [%rd2+224];
	st.global.f64 	[%rd7], %fd8673;
	ld.local.f64 	%fd8674, [%rd2+232];
	add.s64 	%rd336, %rd7, %rd308;
	st.global.f64 	[%rd336], %fd8674;
	ld.local.f64 	%fd8675, [%rd2+240];
	add.s64 	%rd337, %rd336, %rd308;
	st.global.f64 	[%rd337], %fd8675;
	ld.local.f64 	%fd8676, [%rd2+248];
	add.s64 	%rd338, %rd337, %rd308;
	st.global.f64 	[%rd338], %fd8676;
	ld.local.f64 	%fd8677, [%rd2+256];
	add.s64 	%rd339, %rd338, %rd308;
	st.global.f64 	[%rd339], %fd8677;
	ld.local.f64 	%fd8678, [%rd2+264];
	add.s64 	%rd340, %rd339, %rd308;
	st.global.f64 	[%rd340], %fd8678;
	ld.local.f64 	%fd8679, [%rd2+272];
	add.s64 	%rd341, %rd340, %rd308;
	st.global.f64 	[%rd341], %fd8679;
	ld.local.f64 	%fd8680, [%rd2+280];
	add.s64 	%rd342, %rd341, %rd308;
	st.global.f64 	[%rd342], %fd8680;
	ld.local.f64 	%fd8681, [%rd2+288];
	add.s64 	%rd343, %rd342, %rd308;
	st.global.f64 	[%rd343], %fd8681;
	ld.local.f64 	%fd8682, [%rd2+296];
	add.s64 	%rd344, %rd343, %rd308;
	st.global.f64 	[%rd344], %fd8682;
	ld.local.f64 	%fd8683, [%rd2+304];
	add.s64 	%rd345, %rd344, %rd308;
	st.global.f64 	[%rd345], %fd8683;
	ld.local.f64 	%fd8684, [%rd2+312];
	add.s64 	%rd346, %rd345, %rd308;
	st.global.f64 	[%rd346], %fd8684;
	ld.local.f64 	%fd8685, [%rd2+320];
	add.s64 	%rd347, %rd346, %rd308;
	st.global.f64 	[%rd347], %fd8685;
	ld.local.f64 	%fd8686, [%rd2+328];
	add.s64 	%rd348, %rd347, %rd308;
	st.global.f64 	[%rd348], %fd8686;
	ld.local.f64 	%fd8687, [%rd2+336];
	add.s64 	%rd349, %rd348, %rd308;
	st.global.f64 	[%rd349], %fd8687;
	ld.local.f64 	%fd8688, [%rd2+344];
	add.s64 	%rd350, %rd349, %rd308;
	st.global.f64 	[%rd350], %fd8688;
	ld.local.f64 	%fd8689, [%rd2+352];
	add.s64 	%rd351, %rd350, %rd308;
	st.global.f64 	[%rd351], %fd8689;
	ld.local.f64 	%fd8690, [%rd2+360];
	add.s64 	%rd352, %rd351, %rd308;
	st.global.f64 	[%rd352], %fd8690;
	ld.local.f64 	%fd8691, [%rd2+368];
	add.s64 	%rd353, %rd352, %rd308;
	st.global.f64 	[%rd353], %fd8691;
	ld.local.f64 	%fd8692, [%rd2+376];
	add.s64 	%rd354, %rd353, %rd308;
	st.global.f64 	[%rd354], %fd8692;
	ld.local.f64 	%fd8693, [%rd2+384];
	add.s64 	%rd355, %rd354, %rd308;
	st.global.f64 	[%rd355], %fd8693;
	ld.local.f64 	%fd8694, [%rd2+392];
	add.s64 	%rd356, %rd355, %rd308;
	st.global.f64 	[%rd356], %fd8694;
	ld.local.f64 	%fd8695, [%rd2+400];
	add.s64 	%rd357, %rd356, %rd308;
	st.global.f64 	[%rd357], %fd8695;
	ld.local.f64 	%fd8696, [%rd2+408];
	add.s64 	%rd358, %rd357, %rd308;
	st.global.f64 	[%rd358], %fd8696;
	ld.local.f64 	%fd8697, [%rd2+416];
	add.s64 	%rd359, %rd358, %rd308;
	st.global.f64 	[%rd359], %fd8697;
	ld.local.f64 	%fd8698, [%rd2+424];
	add.s64 	%rd360, %rd359, %rd308;
	st.global.f64 	[%rd360], %fd8698;
	ld.local.f64 	%fd8699, [%rd2+432];
	add.s64 	%rd361, %rd360, %rd308;
	st.global.f64 	[%rd361], %fd8699;
	ld.local.f64 	%fd8700, [%rd2+440];
	add.s64 	%rd362, %rd361, %rd308;
	st.global.f64 	[%rd362], %fd8700;
	ld.local.f64 	%fd8701, [%rd2+448];
	add.s64 	%rd363, %rd362, %rd308;
	st.global.f64 	[%rd363], %fd8701;
	ld.local.f64 	%fd8702, [%rd2+456];
	add.s64 	%rd364, %rd363, %rd308;
	st.global.f64 	[%rd364], %fd8702;
	ld.local.f64 	%fd8703, [%rd2+464];
	add.s64 	%rd365, %rd364, %rd308;
	st.global.f64 	[%rd365], %fd8703;
	ld.local.f64 	%fd8704, [%rd2+472];
	add.s64 	%rd366, %rd365, %rd308;
	st.global.f64 	[%rd366], %fd8704;
	ld.local.f64 	%fd8705, [%rd2+480];
	add.s64 	%rd367, %rd366, %rd308;
	st.global.f64 	[%rd367], %fd8705;
	ld.local.f64 	%fd8706, [%rd2+488];
	add.s64 	%rd368, %rd367, %rd308;
	st.global.f64 	[%rd368], %fd8706;
	ld.local.f64 	%fd8707, [%rd2+496];
	add.s64 	%rd369, %rd368, %rd308;
	st.global.f64 	[%rd369], %fd8707;
	ld.local.f64 	%fd8708, [%rd2+504];
	add.s64 	%rd370, %rd369, %rd308;
	st.global.f64 	[%rd370], %fd8708;
	ld.local.f64 	%fd8709, [%rd2+512];
	add.s64 	%rd371, %rd370, %rd308;
	st.global.f64 	[%rd371], %fd8709;
	ld.local.f64 	%fd8710, [%rd2+520];
	add.s64 	%rd372, %rd371, %rd308;
	st.global.f64 	[%rd372], %fd8710;
	ld.local.f64 	%fd8711, [%rd2+528];
	add.s64 	%rd373, %rd372, %rd308;
	st.global.f64 	[%rd373], %fd8711;
	ld.local.f64 	%fd8712, [%rd2+536];
	add.s64 	%rd374, %rd373, %rd308;
	st.global.f64 	[%rd374], %fd8712;
	ld.local.f64 	%fd8713, [%rd2+544];
	add.s64 	%rd375, %rd374, %rd308;
	st.global.f64 	[%rd375], %fd8713;
	ld.local.f64 	%fd8714, [%rd2+552];
	add.s64 	%rd376, %rd375, %rd308;
	st.global.f64 	[%rd376], %fd8714;
	ld.local.f64 	%fd8715, [%rd2+560];
	add.s64 	%rd377, %rd376, %rd308;
	st.global.f64 	[%rd377], %fd8715;
	ld.local.f64 	%fd8716, [%rd2+568];
	add.s64 	%rd378, %rd377, %rd308;
	st.global.f64 	[%rd378], %fd8716;
	ld.local.f64 	%fd8717, [%rd2+576];
	add.s64 	%rd379, %rd378, %rd308;
	st.global.f64 	[%rd379], %fd8717;
	ld.local.f64 	%fd8718, [%rd2+584];
	add.s64 	%rd380, %rd379, %rd308;
	st.global.f64 	[%rd380], %fd8718;
	ld.local.f64 	%fd8719, [%rd2+592];
	add.s64 	%rd381, %rd380, %rd308;
	st.global.f64 	[%rd381], %fd8719;
	ld.local.f64 	%fd8720, [%rd2+600];
	add.s64 	%rd382, %rd381, %rd308;
	st.global.f64 	[%rd382], %fd8720;
	ld.local.f64 	%fd8721, [%rd2+608];
	add.s64 	%rd383, %rd382, %rd308;
	st.global.f64 	[%rd383], %fd8721;
	ld.local.f64 	%fd8722, [%rd2+616];
	add.s64 	%rd384, %rd383, %rd308;
	st.global.f64 	[%rd384], %fd8722;
	ld.local.f64 	%fd8723, [%rd2+624];
	add.s64 	%rd385, %rd384, %rd308;
	st.global.f64 	[%rd385], %fd8723;
	ld.local.f64 	%fd8724, [%rd2+632];
	add.s64 	%rd386, %rd385, %rd308;
	st.global.f64 	[%rd386], %fd8724;
	ld.local.f64 	%fd8725, [%rd2+640];
	add.s64 	%rd387, %rd386, %rd308;
	st.global.f64 	[%rd387], %fd8725;
	ld.local.f64 	%fd8726, [%rd2+648];
	add.s64 	%rd388, %rd387, %rd308;
	st.global.f64 	[%rd388], %fd8726;
	ld.local.f64 	%fd8727, [%rd2+656];
	add.s64 	%rd389, %rd388, %rd308;
	st.global.f64 	[%rd389], %fd8727;
	ld.local.f64 	%fd8728, [%rd2+664];
	add.s64 	%rd390, %rd389, %rd308;
	st.global.f64 	[%rd390], %fd8728;
	ld.local.f64 	%fd8729, [%rd2+672];
	add.s64 	%rd391, %rd390, %rd308;
	st.global.f64 	[%rd391], %fd8729;
	ld.local.f64 	%fd8730, [%rd2+680];
	add.s64 	%rd392, %rd391, %rd308;
	st.global.f64 	[%rd392], %fd8730;
	ld.local.f64 	%fd8731, [%rd2+688];
	add.s64 	%rd393, %rd392, %rd308;
	st.global.f64 	[%rd393], %fd8731;
	ld.local.f64 	%fd8732, [%rd2+696];
	add.s64 	%rd394, %rd393, %rd308;
	st.global.f64 	[%rd394], %fd8732;
	ld.local.f64 	%fd8733, [%rd2+704];
	add.s64 	%rd395, %rd394, %rd308;
	st.global.f64 	[%rd395], %fd8733;
	ld.local.f64 	%fd8734, [%rd2+712];
	add.s64 	%rd396, %rd395, %rd308;
	st.global.f64 	[%rd396], %fd8734;
	ld.local.f64 	%fd8735, [%rd2+720];
	add.s64 	%rd397, %rd396, %rd308;
	st.global.f64 	[%rd397], %fd8735;
	ld.local.f64 	%fd8736, [%rd2+728];
	add.s64 	%rd398, %rd397, %rd308;
	st.global.f64 	[%rd398], %fd8736;
	ld.local.f64 	%fd8737, [%rd2+736];
	st.global.f64 	[%rd8], %fd8737;
	ld.local.f64 	%fd8738, [%rd2+744];
	add.s64 	%rd399, %rd8, %rd308;
	st.global.f64 	[%rd399], %fd8738;
	ld.local.f64 	%fd8739, [%rd2+752];
	add.s64 	%rd400, %rd399, %rd308;
	st.global.f64 	[%rd400], %fd8739;
	ld.local.f64 	%fd8740, [%rd2+760];
	add.s64 	%rd401, %rd400, %rd308;
	st.global.f64 	[%rd401], %fd8740;
	ld.local.f64 	%fd8741, [%rd2+768];
	add.s64 	%rd402, %rd401, %rd308;
	st.global.f64 	[%rd402], %fd8741;
	ld.local.f64 	%fd8742, [%rd2+776];
	add.s64 	%rd403, %rd402, %rd308;
	st.global.f64 	[%rd403], %fd8742;
	ld.local.f64 	%fd8743, [%rd2+784];
	add.s64 	%rd404, %rd403, %rd308;
	st.global.f64 	[%rd404], %fd8743;
	ld.local.f64 	%fd8744, [%rd2+792];
	add.s64 	%rd405, %rd404, %rd308;
	st.global.f64 	[%rd405], %fd8744;
	ld.local.f64 	%fd8745, [%rd2+800];
	add.s64 	%rd406, %rd405, %rd308;
	st.global.f64 	[%rd406], %fd8745;
	ld.local.f64 	%fd8746, [%rd2+808];
	add.s64 	%rd407, %rd406, %rd308;
	st.global.f64 	[%rd407], %fd8746;
	ld.local.f64 	%fd8747, [%rd2+816];
	add.s64 	%rd408, %rd407, %rd308;
	st.global.f64 	[%rd408], %fd8747;
	ld.local.f64 	%fd8748, [%rd2+824];
	add.s64 	%rd409, %rd408, %rd308;
	st.global.f64 	[%rd409], %fd8748;
	ld.local.f64 	%fd8749, [%rd2+832];
	add.s64 	%rd410, %rd409, %rd308;
	st.global.f64 	[%rd410], %fd8749;
	ld.local.f64 	%fd8750, [%rd2+840];
	add.s64 	%rd411, %rd410, %rd308;
	st.global.f64 	[%rd411], %fd8750;
	ld.local.f64 	%fd8751, [%rd2+848];
	add.s64 	%rd412, %rd411, %rd308;
	st.global.f64 	[%rd412], %fd8751;
	ld.local.f64 	%fd8752, [%rd2+856];
	add.s64 	%rd413, %rd412, %rd308;
	st.global.f64 	[%rd413], %fd8752;
	ld.local.f64 	%fd8753, [%rd2+864];
	add.s64 	%rd414, %rd413, %rd308;
	st.global.f64 	[%rd414], %fd8753;
	ld.local.f64 	%fd8754, [%rd2+872];
	add.s64 	%rd415, %rd414, %rd308;
	st.global.f64 	[%rd415], %fd8754;
	ld.local.f64 	%fd8755, [%rd2+880];
	add.s64 	%rd416, %rd415, %rd308;
	st.global.f64 	[%rd416], %fd8755;
	ld.local.f64 	%fd8756, [%rd2+888];
	add.s64 	%rd417, %rd416, %rd308;
	st.global.f64 	[%rd417], %fd8756;
	ld.local.f64 	%fd8757, [%rd2+896];
	add.s64 	%rd418, %rd417, %rd308;
	st.global.f64 	[%rd418], %fd8757;
	ld.local.f64 	%fd8758, [%rd2+904];
	add.s64 	%rd419, %rd418, %rd308;
	st.global.f64 	[%rd419], %fd8758;
	ld.local.f64 	%fd8759, [%rd2+912];
	add.s64 	%rd420, %rd419, %rd308;
	st.global.f64 	[%rd420], %fd8759;
	ld.local.f64 	%fd8760, [%rd2+920];
	add.s64 	%rd421, %rd420, %rd308;
	st.global.f64 	[%rd421], %fd8760;
	ld.local.f64 	%fd8761, [%rd2+928];
	add.s64 	%rd422, %rd421, %rd308;
	st.global.f64 	[%rd422], %fd8761;
	ld.local.f64 	%fd8762, [%rd2+936];
	add.s64 	%rd423, %rd422, %rd308;
	st.global.f64 	[%rd423], %fd8762;
	ld.local.f64 	%fd8763, [%rd2+944];
	add.s64 	%rd424, %rd423, %rd308;
	st.global.f64 	[%rd424], %fd8763;
	ld.local.f64 	%fd8764, [%rd2+952];
	add.s64 	%rd425, %rd424, %rd308;
	st.global.f64 	[%rd425], %fd8764;
	ld.local.f64 	%fd8765, [%rd2+960];
	add.s64 	%rd426, %rd425, %rd308;
	st.global.f64 	[%rd426], %fd8765;
	ld.local.f64 	%fd8766, [%rd2+968];
	add.s64 	%rd427, %rd426, %rd308;
	st.global.f64 	[%rd427], %fd8766;
	ld.local.f64 	%fd8767, [%rd2+976];
	add.s64 	%rd428, %rd427, %rd308;
	st.global.f64 	[%rd428], %fd8767;
	ld.local.f64 	%fd8768, [%rd2+984];
	add.s64 	%rd429, %rd428, %rd308;
	st.global.f64 	[%rd429], %fd8768;
	ld.local.f64 	%fd8769, [%rd2+992];
	add.s64 	%rd430, %rd429, %rd308;
	st.global.f64 	[%rd430], %fd8769;
	ld.local.f64 	%fd8770, [%rd2+1000];
	add.s64 	%rd431, %rd430, %rd308;
	st.global.f64 	[%rd431], %fd8770;
	ld.local.f64 	%fd8771, [%rd2+1008];
	add.s64 	%rd432, %rd431, %rd308;
	st.global.f64 	[%rd432], %fd8771;
	ld.local.f64 	%fd8772, [%rd2+1016];
	add.s64 	%rd433, %rd432, %rd308;
	st.global.f64 	[%rd433], %fd8772;
	ld.local.f64 	%fd8773, [%rd2+1024];
	add.s64 	%rd434, %rd433, %rd308;
	st.global.f64 	[%rd434], %fd8773;
	ld.local.f64 	%fd8774, [%rd2+1032];
	add.s64 	%rd435, %rd434, %rd308;
	st.global.f64 	[%rd435], %fd8774;
	ld.local.f64 	%fd8775, [%rd2+1040];
	add.s64 	%rd436, %rd435, %rd308;
	st.global.f64 	[%rd436], %fd8775;
	ld.local.f64 	%fd8776, [%rd2+1048];
	add.s64 	%rd437, %rd436, %rd308;
	st.global.f64 	[%rd437], %fd8776;
	ld.local.f64 	%fd8777, [%rd2+1056];
	add.s64 	%rd438, %rd437, %rd308;
	st.global.f64 	[%rd438], %fd8777;
	ld.local.f64 	%fd8778, [%rd2+1064];
	add.s64 	%rd439, %rd438, %rd308;
	st.global.f64 	[%rd439], %fd8778;
	ld.local.f64 	%fd8779, [%rd2+1072];
	add.s64 	%rd440, %rd439, %rd308;
	st.global.f64 	[%rd440], %fd8779;
	ld.local.f64 	%fd8780, [%rd2+1080];
	add.s64 	%rd441, %rd440, %rd308;
	st.global.f64 	[%rd441], %fd8780;
	ld.local.f64 	%fd8781, [%rd2+1088];
	add.s64 	%rd442, %rd441, %rd308;
	st.global.f64 	[%rd442], %fd8781;
	ld.local.f64 	%fd8782, [%rd2+1096];
	add.s64 	%rd443, %rd442, %rd308;
	st.global.f64 	[%rd443], %fd8782;
	ld.local.f64 	%fd8783, [%rd2+1104];
	add.s64 	%rd444, %rd443, %rd308;
	st.global.f64 	[%rd444], %fd8783;
	cvta.to.global.u64 	%rd445, %rd537;
	mul.wide.s32 	%rd446, %r3094, 4;
	add.s64 	%rd447, %rd445, %rd446;
	st.global.u32 	[%rd447], %r3290;
	mul.wide.s32 	%rd448, %r3221, 4;
	add.s64 	%rd449, %rd447, %rd448;
	st.global.u32 	[%rd449], %r3291;
	add.s64 	%rd450, %rd449, %rd448;
	st.global.u32 	[%rd450], %r3298;
	add.s64 	%rd451, %rd450, %rd448;
	st.global.u32 	[%rd451], %r3291;
	add.s64 	%rd452, %rd451, %rd448;
	st.global.u32 	[%rd452], %r3299;
	add.s64 	%rd453, %rd452, %rd448;
	st.global.u32 	[%rd453], %r3300;
	add.s64 	%rd454, %rd453, %rd448;
	st.global.u32 	[%rd454], %r3301;
	add.s64 	%rd455, %rd454, %rd448;
	mov.b32 	%r3095, 0;
	st.global.u32 	[%rd455], %r3095;
	cvta.to.global.u64 	%rd456, %rd536;
	add.s64 	%rd457, %rd456, %rd306;
	st.global.f64 	[%rd457], %fd32817;
	add.s64 	%rd458, %rd457, %rd308;
	st.global.f64 	[%rd458], %fd32818;
$L__BB1_929:
	ret;

}
	// .globl	_Z16reduce_istatus_1PiP4int4S1_iS_S_
.visible .entry _Z16reduce_istatus_1PiP4int4S1_iS_S_(
	.param .u64 .ptr .align 1 _Z16reduce_istatus_1PiP4int4S1_iS_S__param_0,
	.param .u64 .ptr .align 1 _Z16reduce_istatus_1PiP4int4S1_iS_S__param_1,
	.param .u64 .ptr .align 1 _Z16reduce_istatus_1PiP4int4S1_iS_S__param_2,
	.param .u32 _Z16reduce_istatus_1PiP4int4S1_iS_S__param_3,
	.param .u64 .ptr .align 1 _Z16reduce_istatus_1PiP4int4S1_iS_S__param_4,
	.param .u64 .ptr .align 1 _Z16reduce_istatus_1PiP4int4S1_iS_S__param_5
)
{
	.reg .pred 	%p<7>;
	.reg .b32 	%r<104>;
	.reg .b64 	%rd<27>;
	// demoted variable
	.shared .align 16 .b8 _ZZ16reduce_istatus_1PiP4int4S1_iS_S_E8buffer_1[1024];
	// demoted variable
	.shared .align 16 .b8 _ZZ16reduce_istatus_1PiP4int4S1_iS_S_E8buffer_2[1024];
	ld.param.u64 	%rd4, [_Z16reduce_istatus_1PiP4int4S1_iS_S__param_0];
	ld.param.u64 	%rd6, [_Z16reduce_istatus_1PiP4int4S1_iS_S__param_2];
	ld.param.u32 	%r36, [_Z16reduce_istatus_1PiP4int4S1_iS_S__param_3];
	ld.param.u64 	%rd7, [_Z16reduce_istatus_1PiP4int4S1_iS_S__param_4];
	ld.param.u64 	%rd8, [_Z16reduce_istatus_1PiP4int4S1_iS_S__param_5];
	mov.u32 	%r1, %ctaid.x;
	mov.u32 	%r103, %ntid.x;
	mov.u32 	%r3, %tid.x;
	mad.lo.s32 	%r86, %r1, %r103, %r3;
	setp.ge.s32 	%p1, %r86, %r36;
	mov.b32 	%r95, 0;
	mov.u32 	%r96, %r95;
	mov.u32 	%r97, %r95;
	mov.u32 	%r98, %r95;
	mov.u32 	%r99, %r95;
	mov.u32 	%r100, %r95;
	mov.u32 	%r101, %r95;
	mov.u32 	%r102, %r95;
	@%p1 bra 	$L__BB2_3;
	mov.u32 	%r39, %nctaid.x;
	mul.lo.s32 	%r5, %r103, %r39;
	cvta.to.global.u64 	%rd1, %rd4;
	cvta.to.global.u64 	%rd2, %rd7;
	cvta.to.global.u64 	%rd3, %rd8;
	mov.b32 	%r102, 0;
	mul.wide.s32 	%rd11, %r36, 4;
	mov.u32 	%r101, %r102;
	mov.u32 	%r100, %r102;
	mov.u32 	%r99, %r102;
	mov.u32 	%r98, %r102;
	mov.u32 	%r97, %r102;
	mov.u32 	%r96, %r102;
	mov.u32 	%r95, %r102;
$L__BB2_2:
	mul.wide.s32 	%rd9, %r86, 4;
	add.s64 	%rd10, %rd1, %rd9;
	ld.global.u32 	%r40, [%rd10];
	add.s32 	%r99, %r40, %r99;
	add.s64 	%rd12, %rd10, %rd11;
	ld.global.u32 	%r41, [%rd12];
	add.s32 	%r100, %r41, %r100;
	add.s64 	%rd13, %rd12, %rd11;
	ld.global.u32 	%r42, [%rd13];
	add.s32 	%r101, %r42, %r101;
	add.s64 	%rd14, %rd13, %rd11;
	ld.global.u32 	%r43, [%rd14];
	add.s64 	%rd15, %rd2, %rd9;
	st.global.u32 	[%rd15], %r43;
	add.s32 	%r102, %r43, %r102;
	add.s64 	%rd16, %rd14, %rd11;
	ld.global.u32 	%r44, [%rd16];
	add.s64 	%rd17, %rd3, %rd9;
	st.global.u32 	[%rd17], %r44;
	add.s32 	%r95, %r44, %r95;
	add.s64 	%rd18, %rd16, %rd11;
	ld.global.u32 	%r45, [%rd18];
	add.s32 	%r96, %r45, %r96;
	add.s64 	%rd19, %rd18, %rd11;
	ld.global.u32 	%r46, [%rd19];
	add.s32 	%r97, %r46, %r97;
	add.s64 	%rd20, %rd19, %rd11;
	ld.global.u32 	%r47, [%rd20];
	add.s32 	%r98, %r47, %r98;
	add.s32 	%r86, %r86, %r5;
	setp.lt.s32 	%p2, %r86, %r36;
	@%p2 bra 	$L__BB2_2;
$L__BB2_3:
	shl.b32 	%r48, %r3, 4;
	mov.u32 	%r49, _ZZ16reduce_istatus_1PiP4int4S1_iS_S_E8buffer_1;
	add.s32 	%r32, %r49, %r48;
	st.shared.v4.u32 	[%r32], {%r99, %r100, %r101, %r102};
	mov.u32 	%r50, _ZZ16reduce_istatus_1PiP4int4S1_iS_S_E8buffer_2;
	add.s32 	%r33, %r50, %r48;
	st.shared.v4.u32 	[%r33], {%r95, %r96, %r97, %r98};
	bar.sync 	0;
	setp.eq.s32 	%p3, %r103, 1;
	@%p3 bra 	$L__BB2_7;
$L__BB2_4:
	shr.u32 	%r103, %r103, 1;
	setp.ge.u32 	%p4, %r3, %r103;
	@%p4 bra 	$L__BB2_6;
	ld.shared.v4.u32 	{%r51, %r52, %r53, %r54}, [%r32];
	shl.b32 	%r55, %r103, 4;
	add.s32 	%r56, %r32, %r55;
	ld.shared.v4.u32 	{%r57, %r58, %r59, %r60}, [%r56];
	add.s32 	%r61, %r57, %r51;
	add.s32 	%r62, %r58, %r52;
	add.s32 	%r63, %r59, %r53;
	add.s32 	%r64, %r60, %r54;
	st.shared.v4.u32 	[%r32], {%r61, %r62, %r63, %r64};
	ld.shared.v4.u32 	{%r65, %r66, %r67, %r68}, [%r33];
	add.s32 	%r69, %r33, %r55;
	ld.shared.v4.u32 	{%r70, %r71, %r72, %r73}, [%r69];
	add.s32 	%r74, %r70, %r65;
	add.s32 	%r75, %r71, %r66;
	add.s32 	%r76, %r72, %r67;
	add.s32 	%r77, %r73, %r68;
	st.shared.v4.u32 	[%r33], {%r74, %r75, %r76, %r77};
$L__BB2_6:
	bar.sync 	0;
	setp.ne.s32 	%p5, %r103, 1;
	@%p5 bra 	$L__BB2_4;
$L__BB2_7:
	setp.ne.s32 	%p6, %r3, 0;
	@%p6 bra 	$L__BB2_9;
	ld.param.u64 	%rd26, [_Z16reduce_istatus_1PiP4int4S1_iS_S__param_1];
	cvta.to.global.u64 	%rd21, %rd26;
	mul.wide.u32 	%rd22, %r1, 16;
	add.s64 	%rd23, %rd21, %rd22;
	ld.shared.v4.u32 	{%r78, %r79, %r80, %r81}, [_ZZ16reduce_istatus_1PiP4int4S1_iS_S_E8buffer_1];
	st.global.v4.u32 	[%rd23], {%r78, %r79, %r80, %r81};
	cvta.to.global.u64 	%rd24, %rd6;
	add.s64 	%rd25, %rd24, %rd22;
	ld.shared.v4.u32 	{%r82, %r83, %r84, %r85}, [_ZZ16reduce_istatus_1PiP4int4S1_iS_S_E8buffer_2];
	st.global.v4.u32 	[%rd25], {%r82, %r83, %r84, %r85};
$L__BB2_9:
	ret;

}
	// .globl	_Z16reduce_istatus_2P4int4S0_Pi
.visible .entry _Z16reduce_istatus_2P4int4S0_Pi(
	.param .u64 .ptr .align 1 _Z16reduce_istatus_2P4int4S0_Pi_param_0,
	.param .u64 .ptr .align 1 _Z16reduce_istatus_2P4int4S0_Pi_param_1,
	.param .u64 .ptr .align 1 _Z16reduce_istatus_2P4int4S0_Pi_param_2
)
{
	.reg .pred 	%p<5>;
	.reg .b32 	%r<54>;
	.reg .b64 	%rd<10>;
	// demoted variable
	.shared .align 16 .b8 _ZZ16reduce_istatus_2P4int4S0_PiE8buffer_1[512];
	// demoted variable
	.shared .align 16 .b8 _ZZ16reduce_istatus_2P4int4S0_PiE8buffer_2[512];
	ld.param.u64 	%rd2, [_Z16reduce_istatus_2P4int4S0_Pi_param_0];
	ld.param.u64 	%rd3, [_Z16reduce_istatus_2P4int4S0_Pi_param_1];
	ld.param.u64 	%rd1, [_Z16reduce_istatus_2P4int4S0_Pi_param_2];
	cvta.to.global.u64 	%rd4, %rd3;
	cvta.to.global.u64 	%rd5, %rd2;
	mov.u32 	%r1, %tid.x;
	shl.b32 	%r7, %r1, 4;
	mov.u32 	%r8, _ZZ16reduce_istatus_2P4int4S0_PiE8buffer_1;
	add.s32 	%r2, %r8, %r7;
	mul.wide.u32 	%rd6, %r1, 16;
	add.s64 	%rd7, %rd5, %rd6;
	ld.global.v4.u32 	{%r9, %r10, %r11, %r12}, [%rd7];
	st.shared.v4.u32 	[%r2], {%r9, %r10, %r11, %r12};
	mov.u32 	%r13, _ZZ16reduce_istatus_2P4int4S0_PiE8buffer_2;
	add.s32 	%r3, %r13, %r7;
	add.s64 	%rd8, %rd4, %rd6;
	ld.global.v4.u32 	{%r14, %r15, %r16, %r17}, [%rd8];
	st.shared.v4.u32 	[%r3], {%r14, %r15, %r16, %r17};
	bar.sync 	0;
	mov.u32 	%r53, %ntid.x;
	setp.eq.s32 	%p1, %r53, 1;
	@%p1 bra 	$L__BB3_4;
$L__BB3_1:
	shr.u32 	%r53, %r53, 1;
	setp.ge.u32 	%p2, %r1, %r53;
	@%p2 bra 	$L__BB3_3;
	ld.shared.v4.u32 	{%r18, %r19, %r20, %r21}, [%r2];
	shl.b32 	%r22, %r53, 4;
	add.s32 	%r23, %r2, %r22;
	ld.shared.v4.u32 	{%r24, %r25, %r26, %r27}, [%r23];
	add.s32 	%r28, %r24, %r18;
	add.s32 	%r29, %r25, %r19;
	add.s32 	%r30, %r26, %r20;
	add.s32 	%r31, %r27, %r21;
	st.shared.v4.u32 	[%r2], {%r28, %r29, %r30, %r31};
	ld.shared.v4.u32 	{%r32, %r33, %r34, %r35}, [%r3];
	add.s32 	%r36, %r3, %r22;
	ld.shared.v4.u32 	{%r37, %r38, %r39, %r40}, [%r36];
	add.s32 	%r41, %r37, %r32;
	add.s32 	%r42, %r38, %r33;
	add.s32 	%r43, %r39, %r34;
	add.s32 	%r44, %r40, %r35;
	st.shared.v4.u32 	[%r3], {%r41, %r42, %r43, %r44};
$L__BB3_3:
	bar.sync 	0;
	setp.ne.s32 	%p3, %r53, 1;
	@%p3 bra 	$L__BB3_1;
$L__BB3_4:
	setp.ne.s32 	%p4, %r1, 0;
	@%p4 bra 	$L__BB3_6;
	cvta.to.global.u64 	%rd9, %rd1;
	ld.shared.v4.u32 	{%r45, %r46, %r47, %r48}, [_ZZ16reduce_istatus_2P4int4S0_PiE8buffer_1];
	ld.shared.v4.u32 	{%r49, %r50, %r51, %r52}, [_ZZ16reduce_istatus_2P4int4S0_PiE8buffer_2];
	st.global.u32 	[%rd9], %r45;
	st.global.u32 	[%rd9+4], %r46;
	st.global.u32 	[%rd9+8], %r47;
	st.global.u32 	[%rd9+12], %r48;
	st.global.u32 	[%rd9+16], %r49;
	st.global.u32 	[%rd9+20], %r50;
	st.global.u32 	[%rd9+24], %r51;
	st.global.u32 	[%rd9+28], %r52;
$L__BB3_6:
	ret;

}
.func  (.param .b64 func_retval0) __internal_accurate_pow(
	.param .b64 __internal_accurate_pow_param_0,
	.param .b64 __internal_accurate_pow_param_1
)
{
	.reg .pred 	%p<8>;
	.reg .b32 	%r<49>;
	.reg .b32 	%f<3>;
	.reg .b64 	%fd<109>;

	ld.param.f64 	%fd10, [__internal_accurate_pow_param_0];
	ld.param.f64 	%fd11, [__internal_accurate_pow_param_1];
	{
	.reg .b32 %temp; 
	mov.b64 	{%temp, %r46}, %fd10;
	}
	{
	.reg .b32 %temp; 
	mov.b64 	{%r45, %temp}, %fd10;
	}
	shr.u32 	%r47, %r46, 20;
	setp.gt.u32 	%p1, %r46, 1048575;
	@%p1 bra 	$L__BB4_2;
	mul.f64 	%fd12, %fd10, 0d4350000000000000;
	{
	.reg .b32 %temp; 
	mov.b64 	{%temp, %r46}, %fd12;
	}
	{
	.reg .b32 %temp; 
	mov.b64 	{%r45, %temp}, %fd12;
	}
	shr.u32 	%r16, %r46, 20;
	add.s32 	%r47, %r16, -54;
$L__BB4_2:
	add.s32 	%r48, %r47, -1023;
	and.b32  	%r17, %r46, -2146435073;
	or.b32  	%r18, %r17, 1072693248;
	mov.b64 	%fd107, {%r45, %r18};
	setp.lt.u32 	%p2, %r18, 1073127583;
	@%p2 bra 	$L__BB4_4;
	{
	.reg .b32 %temp; 
	mov.b64 	{%r19, %temp}, %fd107;
	}
	{
	.reg .b32 %temp; 
	mov.b64 	{%temp, %r20}, %fd107;
	}
	add.s32 	%r21, %r20, -1048576;
	mov.b64 	%fd107, {%r19, %r21};
	add.s32 	%r48, %r47, -1022;
$L__BB4_4:
	add.f64 	%fd13, %fd107, 0dBFF0000000000000;
	add.f64 	%fd14, %fd107, 0d3FF0000000000000;
	rcp.approx.ftz.f64 	%fd15, %fd14;
	neg.f64 	%fd16, %fd14;
	fma.rn.f64 	%fd17, %fd16, %fd15, 0d3FF0000000000000;
	fma.rn.f64 	%fd18, %fd17, %fd17, %fd17;
	fma.rn.f64 	%fd19, %fd18, %fd15, %fd15;
	mul.f64 	%fd20, %fd13, %fd19;
	fma.rn.f64 	%fd21, %fd13, %fd19, %fd20;
	mul.f64 	%fd22, %fd21, %fd21;
	fma.rn.f64 	%fd23, %fd22, 0d3EB0F5FF7D2CAFE2, 0d3ED0F5D241AD3B5A;
	fma.rn.f64 	%fd24, %fd23, %fd22, 0d3EF3B20A75488A3F;
	fma.rn.f64 	%fd25, %fd24, %fd22, 0d3F1745CDE4FAECD5;
	fma.rn.f64 	%fd26, %fd25, %fd22, 0d3F3C71C7258A578B;
	fma.rn.f64 	%fd27, %fd26, %fd22, 0d3F6249249242B910;
	fma.rn.f64 	%fd28, %fd27, %fd22, 0d3F89999999999DFB;
	sub.f64 	%fd29, %fd13, %fd21;
	add.f64 	%fd30, %fd29, %fd29;
	neg.f64 	%fd31, %fd21;
	fma.rn.f64 	%fd32, %fd31, %fd13, %fd30;
	mul.f64 	%fd33, %fd19, %fd32;
	fma.rn.f64 	%fd34, %fd22, %fd28, 0d3FB5555555555555;
	mov.f64 	%fd35, 0d3FB5555555555555;
	sub.f64 	%fd36, %fd35, %fd34;
	fma.rn.f64 	%fd37, %fd22, %fd28, %fd36;
	add.f64 	%fd38, %fd37, 0dBC46A4CB00B9E7B0;
	add.f64 	%fd39, %fd34, %fd38;
	sub.f64 	%fd40, %fd34, %fd39;
	add.f64 	%fd41, %fd38, %fd40;
	mul.rn.f64 	%fd42, %fd21, %fd21;
	neg.f64 	%fd43, %fd42;
	fma.rn.f64 	%fd44, %fd21, %fd21, %fd43;
	{
	.reg .b32 %temp; 
	mov.b64 	{%r22, %temp}, %fd33;
	}
	{
	.reg .b32 %temp; 
	mov.b64 	{%temp, %r23}, %fd33;
	}
	add.s32 	%r24, %r23, 1048576;
	mov.b64 	%fd45, {%r22, %r24};
	fma.rn.f64 	%fd46, %fd21, %fd45, %fd44;
	mul.rn.f64 	%fd47, %fd42, %fd21;
	neg.f64 	%fd48, %fd47;
	fma.rn.f64 	%fd49, %fd42, %fd21, %fd48;
	fma.rn.f64 	%fd50, %fd42, %fd33, %fd49;
	fma.rn.f64 	%fd51, %fd46, %fd21, %fd50;
	mul.rn.f64 	%fd52, %fd39, %fd47;
	neg.f64 	%fd53, %fd52;
	fma.rn.f64 	%fd54, %fd39, %fd47, %fd53;
	fma.rn.f64 	%fd55, %fd39, %fd51, %fd54;
	fma.rn.f64 	%fd56, %fd41, %fd47, %fd55;
	add.f64 	%fd57, %fd52, %fd56;
	sub.f64 	%fd58, %fd52, %fd57;
	add.f64 	%fd59, %fd56, %fd58;
	add.f64 	%fd60, %fd21, %fd57;
	sub.f64 	%fd61, %fd21, %fd60;
	add.f64 	%fd62, %fd57, %fd61;
	add.f64 	%fd63, %fd59, %fd62;
	add.f64 	%fd64, %fd33, %fd63;
	add.f64 	%fd65, %fd60, %fd64;
	sub.f64 	%fd66, %fd60, %fd65;
	add.f64 	%fd67, %fd64, %fd66;
	xor.b32  	%r25, %r48, -2147483648;
	mov.b32 	%r26, 1127219200;
	mov.b64 	%fd68, {%r25, %r26};
	mov.b32 	%r27, -2147483648;
	mov.b64 	%fd69, {%r27, %r26};
	sub.f64 	%fd70, %fd68, %fd69;
	fma.rn.f64 	%fd71, %fd70, 0d3FE62E42FEFA39EF, %fd65;
	fma.rn.f64 	%fd72, %fd70, 0dBFE62E42FEFA39EF, %fd71;
	sub.f64 	%fd73, %fd72, %fd65;
	sub.f64 	%fd74, %fd67, %fd73;
	fma.rn.f64 	%fd75, %fd70, 0d3C7ABC9E3B39803F, %fd74;
	add.f64 	%fd76, %fd71, %fd75;
	sub.f64 	%fd77, %fd71, %fd76;
	add.f64 	%fd78, %fd75, %fd77;
	{
	.reg .b32 %temp; 
	mov.b64 	{%temp, %r28}, %fd11;
	}
	{
	.reg .b32 %temp; 
	mov.b64 	{%r29, %temp}, %fd11;
	}
	shl.b32 	%r30, %r28, 1;
	setp.gt.u32 	%p3, %r30, -33554433;
	and.b32  	%r31, %r28, -15728641;
	selp.b32 	%r32, %r31, %r28, %p3;
	mov.b64 	%fd79, {%r29, %r32};
	mul.rn.f64 	%fd80, %fd76, %fd79;
	neg.f64 	%fd81, %fd80;
	fma.rn.f64 	%fd82, %fd76, %fd79, %fd81;
	fma.rn.f64 	%fd83, %fd78, %fd79, %fd82;
	add.f64 	%fd4, %fd80, %fd83;
	sub.f64 	%fd84, %fd80, %fd4;
	add.f64 	%fd5, %fd83, %fd84;
	fma.rn.f64 	%fd85, %fd4, 0d3FF71547652B82FE, 0d4338000000000000;
	{
	.reg .b32 %temp; 
	mov.b64 	{%r13, %temp}, %fd85;
	}
	mov.f64 	%fd86, 0dC338000000000000;
	add.rn.f64 	%fd87, %fd85, %fd86;
	fma.rn.f64 	%fd88, %fd87, 0dBFE62E42FEFA39EF, %fd4;
	fma.rn.f64 	%fd89, %fd87, 0dBC7ABC9E3B39803F, %fd88;
	fma.rn.f64 	%fd90, %fd89, 0d3E5ADE1569CE2BDF, 0d3E928AF3FCA213EA;
	fma.rn.f64 	%fd91, %fd90, %fd89, 0d3EC71DEE62401315;
	fma.rn.f64 	%fd92, %fd91, %fd89, 0d3EFA01997C89EB71;
	fma.rn.f64 	%fd93, %fd92, %fd89, 0d3F2A01A014761F65;
	fma.rn.f64 	%fd94, %fd93, %fd89, 0d3F56C16C1852B7AF;
	fma.rn.f64 	%fd95, %fd94, %fd89, 0d3F81111111122322;
	fma.rn.f64 	%fd96, %fd95, %fd89, 0d3FA55555555502A1;
	fma.rn.f64 	%fd97, %fd96, %fd89, 0d3FC5555555555511;
	fma.rn.f64 	%fd98, %fd97, %fd89, 0d3FE000000000000B;
	fma.rn.f64 	%fd99, %fd98, %fd89, 0d3FF0000000000000;
	fma.rn.f64 	%fd100, %fd99, %fd89, 0d3FF0000000000000;
	{
	.reg .b32 %temp; 
	mov.b64 	{%r14, %temp}, %fd100;
	}
	{
	.reg .b32 %temp; 
	mov.b64 	{%temp, %r15}, %fd100;
	}
	shl.b32 	%r33, %r13, 20;
	add.s32 	%r34, %r33, %r15;
	mov.b64 	%fd108, {%r14, %r34};
	{
	.reg .b32 %temp; 
	mov.b64 	{%temp, %r35}, %fd4;
	}
	mov.b32 	%f2, %r35;
	abs.f32 	%f1, %f2;
	setp.lt.f32 	%p4, %f1, 0f4086232B;
	@%p4 bra 	$L__BB4_7;
	setp.lt.f64 	%p5, %fd4, 0d0000000000000000;
	add.f64 	%fd101, %fd4, 0d7FF0000000000000;
	selp.f64 	%fd108, 0d0000000000000000, %fd101, %p5;
	setp.geu.f32 	%p6, %f1, 0f40874800;
	@%p6 bra 	$L__BB4_7;
	shr.u32 	%r36, %r13, 31;
	add.s32 	%r37, %r13, %r36;
	shr.s32 	%r38, %r37, 1;
	shl.b32 	%r39, %r38, 20;
	add.s32 	%r40, %r15, %r39;
	mov.b64 	%fd102, {%r14, %r40};
	sub.s32 	%r41, %r13, %r38;
	shl.b32 	%r42, %r41, 20;
	add.s32 	%r43, %r42, 1072693248;
	mov.b32 	%r44, 0;
	mov.b64 	%fd103, {%r44, %r43};
	mul.f64 	%fd108, %fd103, %fd102;
$L__BB4_7:
	abs.f64 	%fd104, %fd108;
	setp.eq.f64 	%p7, %fd104, 0d7FF0000000000000;
	fma.rn.f64 	%fd105, %fd108, %fd5, %fd108;
	selp.f64 	%fd106, %fd108, %fd105, %p7;
	st.param.f64 	[func_retval0], %fd106;
	ret;

}


// ===== COMPILED SASS (sm_100) =====

	.target	sm_100

	.elftype	@"ET_EXEC"


//--------------------- .note.nv.tkinfo           --------------------------
	.section	.note.nv.tkinfo,"",@"SHT_NOTE"
	.sectionflags	@"SHF_NOTE_NV_TKINFO"
	.tkinfo
        /*0018*/ 	.word	0x00000002
        /*0030*/ 	.string	""
        /*0030*/ 	.string	"ptxas"
        /*0030*/ 	.string	"Cuda compilation tools, release 13.0, V13.0.88"
        /*0030*/ 	.string	"Build cuda_13.0.r13.0/compiler.36424714_0"
        /*0030*/ 	.string	"-arch sm_100 -m 64 "



//--------------------- .note.nv.cuinfo           --------------------------
	.section	.note.nv.cuinfo,"",@"SHT_NOTE"
	.sectionflags	@"SHF_NOTE_NV_CUINFO"
        /*0018*/ 	.short	0x0002
        /*001a*/ 	.short	0x0064
        /*001c*/ 	.short	0x0082
	.zero		2


//--------------------- .nv.info                  --------------------------
	.section	.nv.info,"",@"SHT_CUDA_INFO"
	.align	4


	//----- nvinfo : EIATTR_REGCOUNT
	.align		4
        /*0000*/ 	.byte	0x04, 0x2f
        /*0002*/ 	.short	(.L_2 - .L_1)
	.align		4
.L_1:
        /*0004*/ 	.word	index@(_Z10RosenbrockPdddS_PiiiiiiddddddddPKdS2_S2_S2_S2_S2_S2_S2_i)
        /*0008*/ 	.word	0x000000ff


	//----- nvinfo : EIATTR_FRAME_SIZE
	.align		4
.L_2:
        /*000c*/ 	.byte	0x04, 0x11
        /*000e*/ 	.short	(.L_4 - .L_3)
	.align		4
.L_3:
        /*0010*/ 	.word	index@($_Z10RosenbrockPdddS_PiiiiiiddddddddPKdS2_S2_S2_S2_S2_S2_S2_i$__internal_accurate_pow)
        /*0014*/ 	.word	0x0000b6f0


	//----- nvinfo : EIATTR_FRAME_SIZE
	.align		4
.L_4:
        /*0018*/ 	.byte	0x04, 0x11
        /*001a*/ 	.short	(.L_6 - .L_5)
	.align		4
.L_5:
        /*001c*/ 	.word	index@($__internal_5_$__cuda_sm20_dsqrt_rn_f64_mediumpath_v1)
        /*0020*/ 	.word	0x0000b6f0


	//----- nvinfo : EIATTR_FRAME_SIZE
	.align		4
.L_6:
        /*0024*/ 	.byte	0x04, 0x11
        /*0026*/ 	.short	(.L_8 - .L_7)
	.align		4
.L_7:
        /*0028*/ 	.word	index@($__internal_4_$__cuda_sm20_div_rn_f64_full)
        /*002c*/ 	.word	0x0000b6f0


	//----- nvinfo : EIATTR_FRAME_SIZE
	.align		4
.L_8:
        /*0030*/ 	.byte	0x04, 0x11
        /*0032*/ 	.short	(.L_10 - .L_9)
	.align		4
.L_9:
        /*0034*/ 	.word	index@($__internal_3_$__cuda_sm20_dblrcp_rn_slowpath_v3)
        /*0038*/ 	.word	0x0000b6f0


	//----- nvinfo : EIATTR_FRAME_SIZE
	.align		4
.L_10:
        /*003c*/ 	.byte	0x04, 0x11
        /*003e*/ 	.short	(.L_12 - .L_11)
	.align		4
.L_11:
        /*0040*/ 	.word	index@(_Z10RosenbrockPdddS_PiiiiiiddddddddPKdS2_S2_S2_S2_S2_S2_S2_i)
        /*0044*/ 	.word	0x0000b6f0


	//----- nvinfo : EIATTR_REGCOUNT
	.align		4
.L_12:
        /*0048*/ 	.byte	0x04, 0x2f
        /*004a*/ 	.short	(.L_14 - .L_13)
	.align		4
.L_13:
        /*004c*/ 	.word	index@(_Z15Rosenbrock_ros3PdddS_PiiiiiddddddddPKdS2_S2_S2_S2_S2_S2_S2_i)
        /*0050*/ 	.word	0x000000ff


	//----- nvinfo : EIATTR_FRAME_SIZE
	.align		4
.L_14:
        /*0054*/ 	.byte	0x04, 0x11
        /*0056*/ 	.short	(.L_16 - .L_15)
	.align		4
.L_15:
        /*0058*/ 	.word	index@($_Z15Rosenbrock_ros3PdddS_PiiiiiddddddddPKdS2_S2_S2_S2_S2_S2_S2_i$__internal_accurate_pow)
        /*005c*/ 	.word	0x0000b600


	//----- nvinfo : EIATTR_FRAME_SIZE
	.align		4
.L_16:
        /*0060*/ 	.byte	0x04, 0x11
        /*0062*/ 	.short	(.L_18 - .L_17)
	.align		4
.L_17:
        /*0064*/ 	.word	index@($__internal_2_$__cuda_sm20_dsqrt_rn_f64_mediumpath_v1)
        /*0068*/ 	.word	0x0000b600


	//----- nvinfo : EIATTR_FRAME_SIZE
	.align		4
.L_18:
        /*006c*/ 	.byte	0x04, 0x11
        /*006e*/ 	.short	(.L_20 - .L_19)
	.align		4
.L_19:
        /*0070*/ 	.word	index@($__internal_1_$__cuda_sm20_div_rn_f64_full)
        /*0074*/ 	.word	0x0000b600


	//----- nvinfo : EIATTR_FRAME_SIZE
	.align		4
.L_20:
        /*0078*/ 	.byte	0x04, 0x11
        /*007a*/ 	.short	(.L_22 - .L_21)
	.align		4
.L_21:
        /*007c*/ 	.word	index@($__internal_0_$__cuda_sm20_dblrcp_rn_slowpath_v3)
        /*0080*/ 	.word	0x0000b600


	//----- nvinfo : EIATTR_FRAME_SIZE
	.align		4
.L_22:
        /*0084*/ 	.byte	0x04, 0x11
        /*0086*/ 	.short	(.L_24 - .L_23)
	.align		4
.L_23:
        /*0088*/ 	.word	index@(_Z15Rosenbrock_ros3PdddS_PiiiiiddddddddPKdS2_S2_S2_S2_S2_S2_S2_i)
        /*008c*/ 	.word	0x0000b600


	//----- nvinfo : EIATTR_REGCOUNT
	.align		4
.L_24:
        /*0090*/ 	.byte	0x04, 0x2f
        /*0092*/ 	.short	(.L_26 - .L_25)
	.align		4
.L_25:
        /*0094*/ 	.word	index@(_Z16reduce_istatus_1PiP4int4S1_iS_S_)
        /*0098*/ 	.word	0x00000020


	//----- nvinfo : EIATTR_FRAME_SIZE
	.align		4
.L_26:
        /*009c*/ 	.byte	0x04, 0x11
        /*009e*/ 	.short	(.L_28 - .L_27)
	.align		4
.L_27:
        /*00a0*/ 	.word	index@(_Z16reduce_istatus_1PiP4int4S1_iS_S_)
        /*00a4*/ 	.word	0x00000000


	//----- nvinfo : EIATTR_REGCOUNT
	.align		4
.L_28:
        /*00a8*/ 	.byte	0x04, 0x2f
        /*00aa*/ 	.short	(.L_30 - .L_29)
	.align		4
.L_29:
        /*00ac*/ 	.word	index@(_Z16reduce_istatus_2P4int4S0_Pi)
        /*00b0*/ 	.word	0x00000016


	//----- nvinfo : EIATTR_FRAME_SIZE
	.align		4
.L_30:
        /*00b4*/ 	.byte	0x04, 0x11
        /*00b6*/ 	.short	(.L_32 - .L_31)
	.align		4
.L_31:
        /*00b8*/ 	.word	index@(_Z16reduce_istatus_2P4int4S0_Pi)
        /*00bc*/ 	.word	0x00000000


	//----- nvinfo : EIATTR_MIN_STACK_SIZE
	.align		4
.L_32:
        /*00c0*/ 	.byte	0x04, 0x12
        /*00c2*/ 	.short	(.L_34 - .L_33)
	.align		4
.L_33:
        /*00c4*/ 	.word	index@(_Z16reduce_istatus_2P4int4S0_Pi)
        /*00c8*/ 	.word	0x00000000


	//----- nvinfo : EIATTR_MIN_STACK_SIZE
	.align		4
.L_34:
        /*00cc*/ 	.byte	0x04, 0x12
        /*00ce*/ 	.short	(.L_36 - .L_35)
	.align		4
.L_35:
        /*00d0*/ 	.word	index@(_Z16reduce_istatus_1PiP4int4S1_iS_S_)
        /*00d4*/ 	.word	0x00000000


	//----- nvinfo : EIATTR_MIN_STACK_SIZE
	.align		4
.L_36:
        /*00d8*/ 	.byte	0x04, 0x12
        /*00da*/ 	.short	(.L_38 - .L_37)
	.align		4
.L_37:
        /*00dc*/ 	.word	index@(_Z15Rosenbrock_ros3PdddS_PiiiiiddddddddPKdS2_S2_S2_S2_S2_S2_S2_i)
        /*00e0*/ 	.word	0x0000b600


	//----- nvinfo : EIATTR_MIN_STACK_SIZE
	.align		4
.L_38:
        /*00e4*/ 	.byte	0x04, 0x12
        /*00e6*/ 	.short	(.L_40 - .L_39)
	.align		4
.L_39:
        /*00e8*/ 	.word	index@(_Z10RosenbrockPdddS_PiiiiiiddddddddPKdS2_S2_S2_S2_S2_S2_S2_i)
        /*00ec*/ 	.word	0x0000b6f0
.L_40:


//--------------------- .nv.compat                --------------------------
	.section	.nv.compat,"",@"SHT_CUDA_COMPAT_INFO"
	.align	4
        /*0000*/ 	.byte	0x02, 0x09, 0x00, 0x00, 0x02, 0x02, 0x01, 0x00, 0x02, 0x05, 0x05, 0x00, 0x03, 0x07, 0x01, 0x01
        /*0010*/ 	.byte	0x02, 0x03, 0x00, 0x00, 0x02, 0x06, 0x01, 0x00, 0x04, 0x0b, 0x08, 0x00, 0x01, 0x00, 0x00, 0x00
        /*0020*/ 	.byte	0x00, 0x00, 0x00, 0x00


//--------------------- .nv.info._Z16reduce_istatus_2P4int4S0_Pi --------------------------
	.section	.nv.info._Z16reduce_istatus_2P4int4S0_Pi,"",@"SHT_CUDA_INFO"
	.sectionflags	@""
	.align	4


	//----- nvinfo : EIATTR_CUDA_API_VERSION
	.align		4
        /*0000*/ 	.byte	0x04, 0x37
        /*0002*/ 	.short	(.L_42 - .L_41)
.L_41:
        /*0004*/ 	.word	0x00000082


	//----- nvinfo : EIATTR_KPARAM_INFO
	.align		4
.L_42:
        /*0008*/ 	.byte	0x04, 0x17
        /*000a*/ 	.short	(.L_44 - .L_43)
.L_43:
        /*000c*/ 	.word	0x00000000
        /*0010*/ 	.short	0x0002
        /*0012*/ 	.short	0x0010
        /*0014*/ 	.byte	0x00, 0xf5, 0x21, 0x00


	//----- nvinfo : EIATTR_KPARAM_INFO
	.align		4
.L_44:
        /*0018*/ 	.byte	0x04, 0x17
        /*001a*/ 	.short	(.L_46 - .L_45)
.L_45:
        /*001c*/ 	.word	0x00000000
        /*0020*/ 	.short	0x0001
        /*0022*/ 	.short	0x0008
        /*0024*/ 	.byte	0x00, 0xf5, 0x21, 0x00


	//----- nvinfo : EIATTR_KPARAM_INFO
	.align		4
.L_46:
        /*0028*/ 	.byte	0x04, 0x17
        /*002a*/ 	.short	(.L_48 - .L_47)
.L_47:
        /*002c*/ 	.word	0x00000000
        /*0030*/ 	.short	0x0000
        /*0032*/ 	.short	0x0000
        /*0034*/ 	.byte	0x00, 0xf5, 0x21, 0x00


	//----- nvinfo : EIATTR_SPARSE_MMA_MASK
	.align		4
.L_48:
        /*0038*/ 	.byte	0x03, 0x50
        /*003a*/ 	.short	0x0000


	//----- nvinfo : EIATTR_MAXREG_COUNT
	.align		4
        /*003c*/ 	.byte	0x03, 0x1b
        /*003e*/ 	.short	0x00ff


	//----- nvinfo : EIATTR_NUM_BARRIERS
	.align		4
        /*0040*/ 	.byte	0x02, 0x4c
        /*0042*/ 	.byte	0x01
	.zero		1


	//----- nvinfo : EIATTR_MERCURY_ISA_VERSION
	.align		4
        /*0044*/ 	.byte	0x03, 0x5f
        /*0046*/ 	.short	0x0101


	//----- nvinfo : EIATTR_VRC_CTA_INIT_COUNT
	.align		4
        /*0048*/ 	.byte	0x02, 0x4a
	.zero		1
	.zero		1


	//----- nvinfo : EIATTR_EXIT_INSTR_OFFSETS
	.align		4
        /*004c*/ 	.byte	0x04, 0x1c
        /*004e*/ 	.short	(.L_50 - .L_49)


	//   ....[0]....
.L_49:
        /*0050*/ 	.word	0x00000300


	//   ....[1]....
        /*0054*/ 	.word	0x000003f0


	//----- nvinfo : EIATTR_CRS_STACK_SIZE
	.align		4
.L_50:
        /*0058*/ 	.byte	0x04, 0x1e
        /*005a*/ 	.short	(.L_52 - .L_51)
.L_51:
        /*005c*/ 	.word	0x00000000


	//----- nvinfo : EIATTR_CBANK_PARAM_SIZE
	.align		4
.L_52:
        /*0060*/ 	.byte	0x03, 0x19
        /*0062*/ 	.short	0x0018


	//----- nvinfo : EIATTR_PARAM_CBANK
	.align		4
        /*0064*/ 	.byte	0x04, 0x0a
        /*0066*/ 	.short	(.L_54 - .L_53)
	.align		4
.L_53:
        /*0068*/ 	.word	index@(.nv.constant0._Z16reduce_istatus_2P4int4S0_Pi)
        /*006c*/ 	.short	0x0380
        /*006e*/ 	.short	0x0018


	//----- nvinfo : EIATTR_SW_WAR
	.align		4
.L_54:
        /*0070*/ 	.byte	0x04, 0x36
        /*0072*/ 	.short	(.L_56 - .L_55)
.L_55:
        /*0074*/ 	.word	0x00000008
.L_56:


//--------------------- .nv.info._Z16reduce_istatus_1PiP4int4S1_iS_S_ --------------------------
	.section	.nv.info._Z16reduce_istatus_1PiP4int4S1_iS_S_,"",@"SHT_CUDA_INFO"
	.sectionflags	@""
	.align	4


	//----- nvinfo : EIATTR_CUDA_API_VERSION
	.align		4
        /*0000*/ 	.byte	0x04, 0x37
        /*0002*/ 	.short	(.L_58 - .L_57)
.L_57:
        /*0004*/ 	.word	0x00000082


	//----- nvinfo : EIATTR_KPARAM_INFO
	.align		4
.L_58:
        /*0008*/ 	.byte	0x04, 0x17
        /*000a*/ 	.short	(.L_60 - .L_59)
.L_59:
        /*000c*/ 	.word	0x00000000
        /*0010*/ 	.short	0x0005
        /*0012*/ 	.short	0x0028
        /*0014*/ 	.byte	0x00, 0xf5, 0x21, 0x00


	//----- nvinfo : EIATTR_KPARAM_INFO
	.align		4
.L_60:
        /*0018*/ 	.byte	0x04, 0x17
        /*001a*/ 	.short	(.L_62 - .L_61)
.L_61:
        /*001c*/ 	.word	0x00000000
        /*0020*/ 	.short	0x0004
        /*0022*/ 	.short	0x0020
        /*0024*/ 	.byte	0x00, 0xf5, 0x21, 0x00


	//----- nvinfo : EIATTR_KPARAM_INFO
	.align		4
.L_62:
        /*0028*/ 	.byte	0x04, 0x17
        /*002a*/ 	.short	(.L_64 - .L_63)
.L_63:
        /*002c*/ 	.word	0x00000000
        /*0030*/ 	.short	0x0003
        /*0032*/ 	.short	0x0018
        /*0034*/ 	.byte	0x00, 0xf0, 0x11, 0x00


	//----- nvinfo : EIATTR_KPARAM_INFO
	.align		4
.L_64:
        /*0038*/ 	.byte	0x04, 0x17
        /*003a*/ 	.short	(.L_66 - .L_65)
.L_65:
        /*003c*/ 	.word	0x00000000
        /*0040*/ 	.short	0x0002
        /*0042*/ 	.short	0x0010
        /*0044*/ 	.byte	0x00, 0xf5, 0x21, 0x00


	//----- nvinfo : EIATTR_KPARAM_INFO
	.align		4
.L_66:
        /*0048*/ 	.byte	0x04, 0x17
        /*004a*/ 	.short	(.L_68 - .L_67)
.L_67:
        /*004c*/ 	.word	0x00000000
        /*0050*/ 	.short	0x0001
        /*0052*/ 	.short	0x0008
        /*0054*/ 	.byte	0x00, 0xf5, 0x21, 0x00


	//----- nvinfo : EIATTR_KPARAM_INFO
	.align		4
.L_68:
        /*0058*/ 	.byte	0x04, 0x17
        /*005a*/ 	.short	(.L_70 - .L_69)
.L_69:
        /*005c*/ 	.word	0x00000000
        /*0060*/ 	.short	0x0000
        /*0062*/ 	.short	0x0000
        /*0064*/ 	.byte	0x00, 0xf5, 0x21, 0x00


	//----- nvinfo : EIATTR_SPARSE_MMA_MASK
	.align		4
.L_70:
        /*0068*/ 	.byte	0x03, 0x50
        /*006a*/ 	.short	0x0000


	//----- nvinfo : EIATTR_MAXREG_COUNT
	.align		4
        /*006c*/ 	.byte	0x03, 0x1b
        /*006e*/ 	.short	0x00ff


	//----- nvinfo : EIATTR_NUM_BARRIERS
	.align		4
        /*0070*/ 	.byte	0x02, 0x4c
        /*0072*/ 	.byte	0x01
	.zero		1


	//----- nvinfo : EIATTR_MERCURY_ISA_VERSION
	.align		4
        /*0074*/ 	.byte	0x03, 0x5f
        /*0076*/ 	.short	0x0101


	//----- nvinfo : EIATTR_VRC_CTA_INIT_COUNT
	.align		4
        /*0078*/ 	.byte	0x02, 0x4a
	.zero		1
	.zero		1


	//----- nvinfo : EIATTR_EXIT_INSTR_OFFSETS
	.align		4
        /*007c*/ 	.byte	0x04, 0x1c
        /*007e*/ 	.short	(.L_72 - .L_71)


	//   ....[0]....
.L_71:
        /*0080*/ 	.word	0x000005d0


	//   ....[1]....
        /*0084*/ 	.word	0x00000690


	//----- nvinfo : EIATTR_CRS_STACK_SIZE
	.align		4
.L_72:
        /*0088*/ 	.byte	0x04, 0x1e
        /*008a*/ 	.short	(.L_74 - .L_73)
.L_73:
        /*008c*/ 	.word	0x00000000


	//----- nvinfo : EIATTR_CBANK_PARAM_SIZE
	.align		4
.L_74:
        /*0090*/ 	.byte	0x03, 0x19
        /*0092*/ 	.short	0x0030


	//----- nvinfo : EIATTR_PARAM_CBANK
	.align		4
        /*0094*/ 	.byte	0x04, 0x0a
        /*0096*/ 	.short	(.L_76 - .L_75)
	.align		4
.L_75:
        /*0098*/ 	.word	index@(.nv.constant0._Z16reduce_istatus_1PiP4int4S1_iS_S_)
        /*009c*/ 	.short	0x0380
        /*009e*/ 	.short	0x0030


	//----- nvinfo : EIATTR_SW_WAR
	.align		4
.L_76:
        /*00a0*/ 	.byte	0x04, 0x36
        /*00a2*/ 	.short	(.L_78 - .L_77)
.L_77:
        /*00a4*/ 	.word	0x00000008
.L_78:


//--------------------- .nv.info._Z15Rosenbrock_ros3PdddS_PiiiiiddddddddPKdS2_S2_S2_S2_S2_S2_S2_i --------------------------
	.section	.nv.info._Z15Rosenbrock_ros3PdddS_PiiiiiddddddddPKdS2_S2_S2_S2_S2_S2_S2_i,"",@"SHT_CUDA_INFO"
	.sectionflags	@""
	.align	4


	//----- nvinfo : EIATTR_CUDA_API_VERSION
	.align		4
        /*0000*/ 	.byte	0x04, 0x37
        /*0002*/ 	.short	(.L_80 - .L_79)
.L_79:
        /*0004*/ 	.word	0x00000082


	//----- nvinfo : EIATTR_KPARAM_INFO
	.align		4
.L_80:
        /*0008*/ 	.byte	0x04, 0x17
        /*000a*/ 	.short	(.L_82 - .L_81)
.L_81:
        /*000c*/ 	.word	0x00000000
        /*0010*/ 	.short	0x0019
        /*0012*/ 	.short	0x00b8
        /*0014*/ 	.byte	0x00, 0xf0, 0x11, 0x00


	//----- nvinfo : EIATTR_KPARAM_INFO
	.align		4
.L_82:
        /*0018*/ 	.byte	0x04, 0x17
        /*001a*/ 	.short	(.L_84 - .L_83)
.L_83:
        /*001c*/ 	.word	0x00000000
        /*0020*/ 	.short	0x0018
        /*0022*/ 	.short	0x00b0
        /*0024*/ 	.byte	0x00, 0xf5, 0x21, 0x00


	//----- nvinfo : EIATTR_KPARAM_INFO
	.align		4
.L_84:
        /*0028*/ 	.byte	0x04, 0x17
        /*002a*/ 	.short	(.L_86 - .L_85)
.L_85:
        /*002c*/ 	.word	0x00000000
        /*0030*/ 	.short	0x0017
        /*0032*/ 	.short	0x00a8
        /*0034*/ 	.byte	0x00, 0xf5, 0x21, 0x00


	//----- nvinfo : EIATTR_KPARAM_INFO
	.align		4
.L_86:
        /*0038*/ 	.byte	0x04, 0x17
        /*003a*/ 	.short	(.L_88 - .L_87)
.L_87:
        /*003c*/ 	.word	0x00000000
        /*0040*/ 	.short	0x0016
        /*0042*/ 	.short	0x00a0
        /*0044*/ 	.byte	0x00, 0xf5, 0x21, 0x00


	//----- nvinfo : EIATTR_KPARAM_INFO
	.align		4
.L_88:
        /*0048*/ 	.byte	0x04, 0x17
        /*004a*/ 	.short	(.L_90 - .L_89)
.L_89:
        /*004c*/ 	.word	0x00000000
        /*0050*/ 	.short	0x0015
        /*0052*/ 	.short	0x0098
        /*0054*/ 	.byte	0x00, 0xf5, 0x21, 0x00


	//----- nvinfo : EIATTR_KPARAM_INFO
	.align		4
.L_90:
        /*0058*/ 	.byte	0x04, 0x17
        /*005a*/ 	.short	(.L_92 - .L_91)
.L_91:
        /*005c*/ 	.word	0x00000000
        /*0060*/ 	.short	0x0014
        /*0062*/ 	.short	0x0090
        /*0064*/ 	.byte	0x00, 0xf5, 0x21, 0x00


	//----- nvinfo : EIATTR_KPARAM_INFO
	.align		4
.L_92:
        /*0068*/ 	.byte	0x04, 0x17
        /*006a*/ 	.short	(.L_94 - .L_93)
.L_93:
        /*006c*/ 	.word	0x00000000
        /*0070*/ 	.short	0x0013
        /*0072*/ 	.short	0x0088
        /*0074*/ 	.byte	0x00, 0xf5, 0x21, 0x00


	//----- nvinfo : EIATTR_KPARAM_INFO
	.align		4
.L_94:
        /*0078*/ 	.byte	0x04, 0x17
        /*007a*/ 	.short	(.L_96 - .L_95)
.L_95:
        /*007c*/ 	.word	0x00000000
        /*0080*/ 	.short	0x0012
        /*0082*/ 	.short	0x0080
        /*0084*/ 	.byte	0x00, 0xf5, 0x21, 0x00


	//----- nvinfo : EIATTR_KPARAM_INFO
	.align		4
.L_96:
        /*0088*/ 	.byte	0x04, 0x17
        /*008a*/ 	.short	(.L_98 - .L_97)
.L_97:
        /*008c*/ 	.word	0x00000000
        /*0090*/ 	.short	0x0011
        /*0092*/ 	.short	0x0078
        /*0094*/ 	.byte	0x00, 0xf5, 0x21, 0x00


	//----- nvinfo : EIATTR_KPARAM_INFO
	.align		4
.L_98:
        /*0098*/ 	.byte	0x04, 0x17
        /*009a*/ 	.short	(.L_100 - .L_99)
.L_99:
        /*009c*/ 	.word	0x00000000
        /*00a0*/ 	.short	0x0010
        /*00a2*/ 	.short	0x0070
        /*00a4*/ 	.byte	0x00, 0xf0, 0x21, 0x00


	//----- nvinfo : EIATTR_KPARAM_INFO
	.align		4
.L_100:
        /*00a8*/ 	.byte	0x04, 0x17
        /*00aa*/ 	.short	(.L_102 - .L_101)
.L_101:
        /*00ac*/ 	.word	0x00000000
        /*00b0*/ 	.short	0x000f
        /*00b2*/ 	.short	0x0068
        /*00b4*/ 	.byte	0x00, 0xf0, 0x21, 0x00


	//----- nvinfo : EIATTR_KPARAM_INFO
	.align		4
.L_102:
        /*00b8*/ 	.byte	0x04, 0x17
        /*00ba*/ 	.short	(.L_104 - .L_103)
.L_103:
        /*00bc*/ 	.word	0x00000000
        /*00c0*/ 	.short	0x000e
        /*00c2*/ 	.short	0x0060
        /*00c4*/ 	.byte	0x00, 0xf0, 0x21, 0x00


	//----- nvinfo : EIATTR_KPARAM_INFO
	.align		4
.L_104:
        /*00c8*/ 	.byte	0x04, 0x17
        /*00ca*/ 	.short	(.L_106 - .L_105)
.L_105:
        /*00cc*/ 	.word	0x00000000
        /*00d0*/ 	.short	0x000d
        /*00d2*/ 	.short	0x0058
        /*00d4*/ 	.byte	0x00, 0xf0, 0x21, 0x00


	//----- nvinfo : EIATTR_KPARAM_INFO
	.align		4
.L_106:
        /*00d8*/ 	.byte	0x04, 0x17
        /*00da*/ 	.short	(.L_108 - .L_107)
.L_107:
        /*00dc*/ 	.word	0x00000000
        /*00e0*/ 	.short	0x000c
        /*00e2*/ 	.short	0x0050
        /*00e4*/ 	.byte	0x00, 0xf0, 0x21, 0x00


	//----- nvinfo : EIATTR_KPARAM_INFO
	.align		4
.L_108:
        /*00e8*/ 	.byte	0x04, 0x17
        /*00ea*/ 	.short	(.L_110 - .L_109)
.L_109:
        /*00ec*/ 	.word	0x00000000
        /*00f0*/ 	.short	0x000b
        /*00f2*/ 	.short	0x0048
        /*00f4*/ 	.byte	0x00, 0xf0, 0x21, 0x00


	//----- nvinfo : EIATTR_KPARAM_INFO
	.align		4
.L_110:
        /*00f8*/ 	.byte	0x04, 0x17
        /*00fa*/ 	.short	(.L_112 - .L_111)
.L_111:
        /*00fc*/ 	.word	0x00000000
        /*0100*/ 	.short	0x000a
        /*0102*/ 	.short	0x0040
        /*0104*/ 	.byte	0x00, 0xf0, 0x21, 0x00


	//----- nvinfo : EIATTR_KPARAM_INFO
	.align		4
.L_112:
        /*0108*/ 	.byte	0x04, 0x17
        /*010a*/ 	.short	(.L_114 - .L_113)
.L_113:
        /*010c*/ 	.word	0x00000000
        /*0110*/ 	.short	0x0009
        /*0112*/ 	.short	0x0038
        /*0114*/ 	.byte	0x00, 0xf0, 0x21, 0x00


	//----- nvinfo : EIATTR_KPARAM_INFO
	.align		4
.L_114:
        /*0118*/ 	.byte	0x04, 0x17
        /*011a*/ 	.short	(.L_116 - .L_115)
.L_115:
        /*011c*/ 	.word	0x00000000
        /*0120*/ 	.short	0x0008
        /*0122*/ 	.short	0x0034
        /*0124*/ 	.byte	0x00, 0xf0, 0x11, 0x00


	//----- nvinfo : EIATTR_KPARAM_INFO
	.align		4
.L_116:
        /*0128*/ 	.byte	0x04, 0x17
        /*012a*/ 	.short	(.L_118 - .L_117)
.L_117:
        /*012c*/ 	.word	0x00000000
        /*0130*/ 	.short	0x0007
        /*0132*/ 	.short	0x0030
        /*0134*/ 	.byte	0x00, 0xf0, 0x11, 0x00


	//----- nvinfo : EIATTR_KPARAM_INFO
	.align		4
.L_118:
        /*0138*/ 	.byte	0x04, 0x17
        /*013a*/ 	.short	(.L_120 - .L_119)
.L_119:
        /*013c*/ 	.word	0x00000000
        /*0140*/ 	.short	0x0006
        /*0142*/ 	.short	0x002c
        /*0144*/ 	.byte	0x00, 0xf0, 0x11, 0x00


	//----- nvinfo : EIATTR_KPARAM_INFO
	.align		4
.L_120:
        /*0148*/ 	.byte	0x04, 0x17
        /*014a*/ 	.short	(.L_122 - .L_121)
.L_121:
        /*014c*/ 	.word	0x00000000
        /*0150*/ 	.short	0x0005
        /*0152*/ 	.short	0x0028
        /*0154*/ 	.byte	0x00, 0xf0, 0x11, 0x00


	//----- nvinfo : EIATTR_KPARAM_INFO
	.align		4
.L_122:
        /*0158*/ 	.byte	0x04, 0x17
        /*015a*/ 	.short	(.L_124 - .L_123)
.L_123:
        /*015c*/ 	.word	0x00000000
        /*0160*/ 	.short	0x0004
        /*0162*/ 	.short	0x0020
        /*0164*/ 	.byte	0x00, 0xf5, 0x21, 0x00


	//----- nvinfo : EIATTR_KPARAM_INFO
	.align		4
.L_124:
        /*0168*/ 	.byte	0x04, 0x17
        /*016a*/ 	.short	(.L_126 - .L_125)
.L_125:
        /*016c*/ 	.word	0x00000000
        /*0170*/ 	.short	0x0003
        /*0172*/ 	.short	0x0018
        /*0174*/ 	.byte	0x00, 0xf5, 0x21, 0x00


	//----- nvinfo : EIATTR_KPARAM_INFO
	.align		4
.L_126:
        /*0178*/ 	.byte	0x04, 0x17
        /*017a*/ 	.short	(.L_128 - .L_127)
.L_127:
        /*017c*/ 	.word	0x00000000
        /*0180*/ 	.short	0x0002
        /*0182*/ 	.short	0x0010
        /*0184*/ 	.byte	0x00, 0xf0, 0x21, 0x00


	//----- nvinfo : EIATTR_KPARAM_INFO
	.align		4
.L_128:
        /*0188*/ 	.byte	0x04, 0x17
        /*018a*/ 	.short	(.L_130 - .L_129)
.L_129:
        /*018c*/ 	.word	0x00000000
        /*0190*/ 	.short	0x0001
        /*0192*/ 	.short	0x0008
        /*0194*/ 	.byte	0x00, 0xf0, 0x21, 0x00


	//----- nvinfo : EIATTR_KPARAM_INFO
	.align		4
.L_130:
        /*0198*/ 	.byte	0x04, 0x17
        /*019a*/ 	.short	(.L_132 - .L_131)
.L_131:
        /*019c*/ 	.word	0x00000000
        /*01a0*/ 	.short	0x0000
        /*01a2*/ 	.short	0x0000
        /*01a4*/ 	.byte	0x00, 0xf5, 0x21, 0x00


	//----- nvinfo : EIATTR_SPARSE_MMA_MASK
	.align		4
.L_132:
        /*01a8*/ 	.byte	0x03, 0x50
        /*01aa*/ 	.short	0x0000


	//----- nvinfo : EIATTR_MAXREG_COUNT
	.align		4
        /*01ac*/ 	.byte	0x03, 0x1b
        /*01ae*/ 	.short	0x00ff


	//----- nvinfo : EIATTR_ANNOTATIONS
	.align		4
        /*01b0*/ 	.byte	0x04, 0x55
        /*01b2*/ 	.short	(.L_134 - .L_133)


	//   ....[0]....
.L_133:
        /*01b4*/ 	.word	0x00000001
        /* <DEDUP_REMOVED lines=159> */
        /*0ba8*/ 	.byte	0x90, 0xe6, 0x03, 0x00, 0x01, 0x00, 0x00, 0x00, 0xb0, 0xe6, 0x03, 0x00


	//----- nvinfo : EIATTR_MERCURY_ISA_VERSION
	.align		4
.L_134:
        /*0bb4*/ 	.byte	0x03, 0x5f
        /*0bb6*/ 	.short	0x0101


	//----- nvinfo : EIATTR_VRC_CTA_INIT_COUNT
	.align		4
        /*0bb8*/ 	.byte	0x02, 0x4a
	.zero		1
	.zero		1


	//----- nvinfo : EIATTR_EXIT_INSTR_OFFSETS
	.align		4
        /*0bbc*/ 	.byte	0x04, 0x1c
        /*0bbe*/ 	.short	(.L_136 - .L_135)


	//   ....[0]....
.L_135:
        /*0bc0*/ 	.word	0x00000080


	//   ....[1]....
        /*0bc4*/ 	.word	0x00150410


	//----- nvinfo : EIATTR_CRS_STACK_SIZE
	.align		4
.L_136:
        /*0bc8*/ 	.byte	0x04, 0x1e
        /*0bca*/ 	.short	(.L_138 - .L_137)
.L_137:
        /*0bcc*/ 	.word	0x00000000


	//----- nvinfo : EIATTR_CBANK_PARAM_SIZE
	.align		4
.L_138:
        /*0bd0*/ 	.byte	0x03, 0x19
        /*0bd2*/ 	.short	0x00bc


	//----- nvinfo : EIATTR_PARAM_CBANK
	.align		4
        /*0bd4*/ 	.byte	0x04, 0x0a
        /*0bd6*/ 	.short	(.L_140 - .L_139)
	.align		4
.L_139:
        /*0bd8*/ 	.word	index@(.nv.constant0._Z15Rosenbrock_ros3PdddS_PiiiiiddddddddPKdS2_S2_S2_S2_S2_S2_S2_i)
        /*0bdc*/ 	.short	0x0380
        /*0bde*/ 	.short	0x00bc


	//----- nvinfo : EIATTR_SW_WAR
	.align		4
.L_140:
        /*0be0*/ 	.byte	0x04, 0x36
        /*0be2*/ 	.short	(.L_142 - .L_141)
.L_141:
        /*0be4*/ 	.word	0x00000008
.L_142:


//--------------------- .nv.info._Z10RosenbrockPdddS_PiiiiiiddddddddPKdS2_S2_S2_S2_S2_S2_S2_i --------------------------
	.section	.nv.info._Z10RosenbrockPdddS_PiiiiiiddddddddPKdS2_S2_S2_S2_S2_S2_S2_i,"",@"SHT_CUDA_INFO"
	.sectionflags	@""
	.align	4


	//----- nvinfo : EIATTR_CUDA_API_VERSION
	.align		4
        /*0000*/ 	.byte	0x04, 0x37
        /*0002*/ 	.short	(.L_144 - .L_143)
.L_143:
        /*0004*/ 	.word	0x00000082


	//----- nvinfo : EIATTR_KPARAM_INFO
	.align		4
.L_144:
        /*0008*/ 	.byte	0x04, 0x17
        /*000a*/ 	.short	(.L_146 - .L_145)
.L_145:
        /*000c*/ 	.word	0x00000000
        /*0010*/ 	.short	0x001a
        /*0012*/ 	.short	0x00c0
        /*0014*/ 	.byte	0x00, 0xf0, 0x11, 0x00


	//----- nvinfo : EIATTR_KPARAM_INFO
	.align		4
.L_146:
        /*0018*/ 	.byte	0x04, 0x17
        /*001a*/ 	.short	(.L_148 - .L_147)
.L_147:
        /*001c*/ 	.word	0x00000000
        /*0020*/ 	.short	0x0019
        /*0022*/ 	.short	0x00b8
        /*0024*/ 	.byte	0x00, 0xf5, 0x21, 0x00


	//----- nvinfo : EIATTR_KPARAM_INFO
	.align		4
.L_148:
        /*0028*/ 	.byte	0x04, 0x17
        /*002a*/ 	.short	(.L_150 - .L_149)
.L_149:
        /*002c*/ 	.word	0x00000000
        /*0030*/ 	.short	0x0018
        /*0032*/ 	.short	0x00b0
        /*0034*/ 	.byte	0x00, 0xf5, 0x21, 0x00


	//----- nvinfo : EIATTR_KPARAM_INFO
	.align		4
.L_150:
        /*0038*/ 	.byte	0x04, 0x17
        /*003a*/ 	.short	(.L_152 - .L_151)
.L_151:
        /*003c*/ 	.word	0x00000000
        /*0040*/ 	.short	0x0017
        /*0042*/ 	.short	0x00a8
        /*0044*/ 	.byte	0x00, 0xf5, 0x21, 0x00


	//----- nvinfo : EIATTR_KPARAM_INFO
	.align		4
.L_152:
        /*0048*/ 	.byte	0x04, 0x17
        /*004a*/ 	.short	(.L_154 - .L_153)
.L_153:
        /*004c*/ 	.word	0x00000000
        /*0050*/ 	.short	0x0016
        /*0052*/ 	.short	0x00a0
        /*0054*/ 	.byte	0x00, 0xf5, 0x21, 0x00


	//----- nvinfo : EIATTR_KPARAM_INFO
	.align		4
.L_154:
        /*0058*/ 	.byte	0x04, 0x17
        /*005a*/ 	.short	(.L_156 - .L_155)
.L_155:
        /*005c*/ 	.word	0x00000000
        /*0060*/ 	.short	0x0015
        /*0062*/ 	.short	0x0098
        /*0064*/ 	.byte	0x00, 0xf5, 0x21, 0x00


	//----- nvinfo : EIATTR_KPARAM_INFO
	.align		4
.L_156:
        /*0068*/ 	.byte	0x04, 0x17
        /*006a*/ 	.short	(.L_158 - .L_157)
.L_157:
        /*006c*/ 	.word	0x00000000
        /*0070*/ 	.short	0x0014
        /*0072*/ 	.short	0x0090
        /*0074*/ 	.byte	0x00, 0xf5, 0x21, 0x00


	//----- nvinfo : EIATTR_KPARAM_INFO
	.align		4
.L_158:
        /*0078*/ 	.byte	0x04, 0x17
        /*007a*/ 	.short	(.L_160 - .L_159)
.L_159:
        /*007c*/ 	.word	0x00000000
        /*0080*/ 	.short	0x0013
        /*0082*/ 	.short	0x0088
        /*0084*/ 	.byte	0x00, 0xf5, 0x21, 0x00


	//----- nvinfo : EIATTR_KPARAM_INFO
	.align		4
.L_160:
        /*0088*/ 	.byte	0x04, 0x17
        /*008a*/ 	.short	(.L_162 - .L_161)
.L_161:
        /*008c*/ 	.word	0x00000000
        /*0090*/ 	.short	0x0012
        /*0092*/ 	.short	0x0080
        /*0094*/ 	.byte	0x00, 0xf5, 0x21, 0x00


	//----- nvinfo : EIATTR_KPARAM_INFO
	.align		4
.L_162:
        /*0098*/ 	.byte	0x04, 0x17
        /*009a*/ 	.short	(.L_164 - .L_163)
.L_163:
        /*009c*/ 	.word	0x00000000
        /*00a0*/ 	.short	0x0011
        /*00a2*/ 	.short	0x0078
        /*00a4*/ 	.byte	0x00, 0xf0, 0x21, 0x00


	//----- nvinfo : EIATTR_KPARAM_INFO
	.align		4
.L_164:
        /*00a8*/ 	.byte	0x04, 0x17
        /*00aa*/ 	.short	(.L_166 - .L_165)
.L_165:
        /*00ac*/ 	.word	0x00000000
        /*00b0*/ 	.short	0x0010
        /*00b2*/ 	.short	0x0070
        /*00b4*/ 	.byte	0x00, 0xf0, 0x21, 0x00


	//----- nvinfo : EIATTR_KPARAM_INFO
	.align		4
.L_166:
        /*00b8*/ 	.byte	0x04, 0x17
        /*00ba*/ 	.short	(.L_168 - .L_167)
.L_167:
        /*00bc*/ 	.word	0x00000000
        /*00c0*/ 	.short	0x000f
        /*00c2*/ 	.short	0x0068
        /*00c4*/ 	.byte	0x00, 0xf0, 0x21, 0x00


	//----- nvinfo : EIATTR_KPARAM_INFO
	.align		4
.L_168:
        /*00c8*/ 	.byte	0x04, 0x17
        /*00ca*/ 	.short	(.L_170 - .L_169)
.L_169:
        /*00cc*/ 	.word	0x00000000
        /*00d0*/ 	.short	0x000e
        /*00d2*/ 	.short	0x0060
        /*00d4*/ 	.byte	0x00, 0xf0, 0x21, 0x00


	//----- nvinfo : EIATTR_KPARAM_INFO
	.align		4
.L_170:
        /*00d8*/ 	.byte	0x04, 0x17
        /*00da*/ 	.short	(.L_172 - .L_171)
.L_171:
        /*00dc*/ 	.word	0x00000000
        /*00e0*/ 	.short	0x000d
        /*00e2*/ 	.short	0x0058
        /*00e4*/ 	.byte	0x00, 0xf0, 0x21, 0x00


	//----- nvinfo : EIATTR_KPARAM_INFO
	.align		4
.L_172:
        /*00e8*/ 	.byte	0x04, 0x17
        /*00ea*/ 	.short	(.L_174 - .L_173)
.L_173:
        /*00ec*/ 	.word	0x00000000
        /*00f0*/ 	.short	0x000c
        /*00f2*/ 	.short	0x0050
        /*00f4*/ 	.byte	0x00, 0xf0, 0x21, 0x00


	//----- nvinfo : EIATTR_KPARAM_INFO
	.align		4
.L_174:
        /*00f8*/ 	.byte	0x04, 0x17
        /*00fa*/ 	.short	(.L_176 - .L_175)
.L_175:
        /*00fc*/ 	.word	0x00000000
        /*0100*/ 	.short	0x000b
        /*0102*/ 	.short	0x0048
        /*0104*/ 	.byte	0x00, 0xf0, 0x21, 0x00


	//----- nvinfo : EIATTR_KPARAM_INFO
	.align		4
.L_176:
        /*0108*/ 	.byte	0x04, 0x17
        /*010a*/ 	.short	(.L_178 - .L_177)
.L_177:
        /*010c*/ 	.word	0x00000000
        /*0110*/ 	.short	0x000a
        /*0112*/ 	.short	0x0040
        /*0114*/ 	.byte	0x00, 0xf0, 0x21, 0x00


	//----- nvinfo : EIATTR_KPARAM_INFO
	.align		4
.L_178:
        /*0118*/ 	.byte	0x04, 0x17
        /*011a*/ 	.short	(.L_180 - .L_179)
.L_179:
        /*011c*/ 	.word	0x00000000
        /*0120*/ 	.short	0x0009
        /*0122*/ 	.short	0x0038
        /*0124*/ 	.byte	0x00, 0xf0, 0x11, 0x00


	//----- nvinfo : EIATTR_KPARAM_INFO
	.align		4
.L_180:
        /*0128*/ 	.byte	0x04, 0x17
        /*012a*/ 	.short	(.L_182 - .L_181)
.L_181:
        /*012c*/ 	.word	0x00000000
        /*0130*/ 	.short	0x0008
        /*0132*/ 	.short	0x0034
        /*0134*/ 	.byte	0x00, 0xf0, 0x11, 0x00


	//----- nvinfo : EIATTR_KPARAM_INFO
	.align		4
.L_182:
        /*0138*/ 	.byte	0x04, 0x17
        /*013a*/ 	.short	(.L_184 - .L_183)
.L_183:
        /*013c*/ 	.word	0x00000000
        /*0140*/ 	.short	0x0007
        /*0142*/ 	.short	0x0030
        /*0144*/ 	.byte	0x00, 0xf0, 0x11, 0x00


	//----- nvinfo : EIATTR_KPARAM_INFO
	.align		4
.L_184:
        /*0148*/ 	.byte	0x04, 0x17
        /*014a*/ 	.short	(.L_186 - .L_185)
.L_185:
        /*014c*/ 	.word	0x00000000
        /*0150*/ 	.short	0x0006
        /*0152*/ 	.short	0x002c
        /*0154*/ 	.byte	0x00, 0xf0, 0x11, 0x00


	//----- nvinfo : EIATTR_KPARAM_INFO
	.align		4
.L_186:
        /*0158*/ 	.byte	0x04, 0x17
        /*015a*/ 	.short	(.L_188 - .L_187)
.L_187:
        /*015c*/ 	.word	0x00000000
        /*0160*/ 	.short	0x0005
        /*0162*/ 	.short	0x0028
        /*0164*/ 	.byte	0x00, 0xf0, 0x11, 0x00


	//----- nvinfo : EIATTR_KPARAM_INFO
	.align		4
.L_188:
        /*0168*/ 	.byte	0x04, 0x17
        /*016a*/ 	.short	(.L_190 - .L_189)
.L_189:
        /*016c*/ 	.word	0x00000000
        /*0170*/ 	.short	0x0004
        /*0172*/ 	.short	0x0020
        /*0174*/ 	.byte	0x00, 0xf5, 0x21, 0x00


	//----- nvinfo : EIATTR_KPARAM_INFO
	.align		4
.L_190:
        /*0178*/ 	.byte	0x04, 0x17
        /*017a*/ 	.short	(.L_192 - .L_191)
.L_191:
        /*017c*/ 	.word	0x00000000
        /*0180*/ 	.short	0x0003
        /*0182*/ 	.short	0x0018
        /*0184*/ 	.byte	0x00, 0xf5, 0x21, 0x00


	//----- nvinfo : EIATTR_KPARAM_INFO
	.align		4
.L_192:
        /*0188*/ 	.byte	0x04, 0x17
        /*018a*/ 	.short	(.L_194 - .L_193)
.L_193:
        /*018c*/ 	.word	0x00000000
        /*0190*/ 	.short	0x0002
        /*0192*/ 	.short	0x0010
        /*0194*/ 	.byte	0x00, 0xf0, 0x21, 0x00


	//----- nvinfo : EIATTR_KPARAM_INFO
	.align		4
.L_194:
        /*0198*/ 	.byte	0x04, 0x17
        /*019a*/ 	.short	(.L_196 - .L_195)
.L_195:
        /*019c*/ 	.word	0x00000000
        /*01a0*/ 	.short	0x0001
        /*01a2*/ 	.short	0x0008
        /*01a4*/ 	.byte	0x00, 0xf0, 0x21, 0x00


	//----- nvinfo : EIATTR_KPARAM_INFO
	.align		4
.L_196:
        /*01a8*/ 	.byte	0x04, 0x17
        /*01aa*/ 	.short	(.L_198 - .L_197)
.L_197:
        /*01ac*/ 	.word	0x00000000
        /*01b0*/ 	.short	0x0000
        /*01b2*/ 	.short	0x0000
        /*01b4*/ 	.byte	0x00, 0xf5, 0x21, 0x00


	//----- nvinfo : EIATTR_SPARSE_MMA_MASK
	.align		4
.L_198:
        /*01b8*/ 	.byte	0x03, 0x50
        /*01ba*/ 	.short	0x0000


	//----- nvinfo : EIATTR_MAXREG_COUNT
	.align		4
        /*01bc*/ 	.byte	0x03, 0x1b
        /*01be*/ 	.short	0x00ff


	//----- nvinfo : EIATTR_ANNOTATIONS
	.align		4
        /*01c0*/ 	.byte	0x04, 0x55
        /*01c2*/ 	.short	(.L_200 - .L_199)


	//   ....[0]....
.L_199:
        /* <DEDUP_REMOVED lines=1380> */


	//----- nvinfo : EIATTR_MERCURY_ISA_VERSION
	.align		4
.L_200:
        /*57f4*/ 	.byte	0x03, 0x5f
        /*57f6*/ 	.short	0x0101


	//----- nvinfo : EIATTR_VRC_CTA_INIT_COUNT
	.align		4
        /*57f8*/ 	.byte	0x02, 0x4a
	.zero		1
	.zero		1


	//----- nvinfo : EIATTR_EXIT_INSTR_OFFSETS
	.align		4
        /*57fc*/ 	.byte	0x04, 0x1c
        /*57fe*/ 	.short	(.L_202 - .L_201)


	//   ....[0]....
.L_201:
        /*5800*/ 	.word	0x00000080


	//   ....[1]....
        /*5804*/ 	.word	0x0010dca0


	//----- nvinfo : EIATTR_CRS_STACK_SIZE
	.align		4
.L_202:
        /*5808*/ 	.byte	0x04, 0x1e
        /*580a*/ 	.short	(.L_204 - .L_203)
.L_203:
        /*580c*/ 	.word	0x00000000


	//----- nvinfo : EIATTR_CBANK_PARAM_SIZE
	.align		4
.L_204:
        /*5810*/ 	.byte	0x03, 0x19
        /*5812*/ 	.short	0x00c4


	//----- nvinfo : EIATTR_PARAM_CBANK
	.align		4
        /*5814*/ 	.byte	0x04, 0x0a
        /*5816*/ 	.short	(.L_206 - .L_205)
	.align		4
.L_205:
        /*5818*/ 	.word	index@(.nv.constant0._Z10RosenbrockPdddS_PiiiiiiddddddddPKdS2_S2_S2_S2_S2_S2_S2_i)
        /*581c*/ 	.short	0x0380
        /*581e*/ 	.short	0x00c4


	//----- nvinfo : EIATTR_SW_WAR
	.align		4
.L_206:
        /*5820*/ 	.byte	0x04, 0x36
        /*5822*/ 	.short	(.L_208 - .L_207)
.L_207:
        /*5824*/ 	.word	0x00000008
.L_208:


//--------------------- .nv.callgraph             --------------------------
	.section	.nv.callgraph,"",@"SHT_CUDA_CALLGRAPH"
	.align	4
	.sectionentsize	8
	.align		4
        /*0000*/ 	.word	0x00000000
	.align		4
        /*0004*/ 	.word	0xffffffff
	.align		4
        /*0008*/ 	.word	0x00000000
	.align		4
        /*000c*/ 	.word	0xfffffffe
	.align		4
        /*0010*/ 	.word	0x00000000
	.align		4
        /*0014*/ 	.word	0xfffffffd
	.align		4
        /*0018*/ 	.word	0x00000000
	.align		4
        /*001c*/ 	.word	0xfffffffc


//--------------------- .nv.constant3             --------------------------
	.section	.nv.constant3,"a",@progbits
	.align	8
.nv.constant3:
	.type		ros,@object
	.size		ros,(.L_0 - ros)
ros:
        /* <DEDUP_REMOVED lines=150> */
.L_0:


//--------------------- .text._Z16reduce_istatus_2P4int4S0_Pi --------------------------
	.section	.text._Z16reduce_istatus_2P4int4S0_Pi,"ax",@progbits
	.align	128
        .global         _Z16reduce_istatus_2P4int4S0_Pi
        .type           _Z16reduce_istatus_2P4int4S0_Pi,@function
        .size           _Z16reduce_istatus_2P4int4S0_Pi,(.L_x_5543 - _Z16reduce_istatus_2P4int4S0_Pi)
        .other          _Z16reduce_istatus_2P4int4S0_Pi,@"STO_CUDA_ENTRY STV_DEFAULT"
_Z16reduce_istatus_2P4int4S0_Pi:
.text._Z16reduce_istatus_2P4int4S0_Pi:
[----:B------:R-:W-:Y:S01]  /*0000*/  LDC R1, c[0x0][0x37c] ;  /* 0x0000df00ff017b82 */ /* 0x000fe20000000800 */
[----:B------:R-:W0:Y:S07]  /*0010*/  S2R R0, SR_TID.X ;  /* 0x0000000000007919 */ /* 0x000e2e0000002100 */
[----:B------:R-:W0:Y:S01]  /*0020*/  LDC.64 R4, c[0x0][0x380] ;  /* 0x0000e000ff047b82 */ /* 0x000e220000000a00 */
[----:B------:R-:W1:Y:S07]  /*0030*/  LDCU.64 UR8, c[0x0][0x358] ;  /* 0x00006b00ff0877ac */ /* 0x000e6e0008000a00 */
[----:B------:R-:W2:Y:S01]  /*0040*/  LDC.64 R6, c[0x0][0x388] ;  /* 0x0000e200ff067b82 */ /* 0x000ea20000000a00 */
[----:B0-----:R-:W-:-:S04]  /*0050*/  IMAD.WIDE.U32 R4, R0, 0x10, R4 ;  /* 0x0000001000047825 */ /* 0x001fc800078e0004 */
[----:B--2---:R-:W-:Y:S01]  /*0060*/  IMAD.WIDE.U32 R6, R0, 0x10, R6 ;  /* 0x0000001000067825 */ /* 0x004fe200078e0006 */
[----:B-1----:R-:W2:Y:S04]  /*0070*/  LDG.E.128 R8, desc[UR8][R4.64] ;  /* 0x0000000804087981 */ /* 0x002ea8000c1e1d00 */
[----:B------:R-:W3:Y:S01]  /*0080*/  LDG.E.128 R12, desc[UR8][R6.64] ;  /* 0x00000008060c7981 */ /* 0x000ee2000c1e1d00 */
[----:B------:R-:W0:Y:S01]  /*0090*/  S2UR UR6, SR_CgaCtaId ;  /* 0x00000000000679c3 */ /* 0x000e220000008800 */
[----:B------:R-:W-:Y:S02]  /*00a0*/  UMOV UR4, 0x400 ;  /* 0x0000040000047882 */ /* 0x000fe40000000000 */
[----:B------:R-:W-:Y:S02]  /*00b0*/  UIADD3 UR5, UPT, UPT, UR4, 0x200, URZ ;  /* 0x0000020004057890 */ /* 0x000fe4000fffe0ff */
[----:B0-----:R-:W-:-:S02]  /*00c0*/  ULEA UR4, UR6, UR4, 0x18 ;  /* 0x0000000406047291 */ /* 0x001fc4000f8ec0ff */
[----:B------:R-:W-:-:S04]  /*00d0*/  ULEA UR5, UR6, UR5, 0x18 ;  /* 0x0000000506057291 */ /* 0x000fc8000f8ec0ff */
[C---:B------:R-:W-:Y:S02]  /*00e0*/  LEA R2, R0.reuse, UR4, 0x4 ;  /* 0x0000000400027c11 */ /* 0x040fe4000f8e20ff */
[----:B------:R-:W-:-:S03]  /*00f0*/  LEA R3, R0, UR5, 0x4 ;  /* 0x0000000500037c11 */ /* 0x000fc6000f8e20ff */
[----:B------:R-:W0:Y:S02]  /*0100*/  LDCU UR4, c[0x0][0x360] ;  /* 0x00006c00ff0477ac */ /* 0x000e240008000800 */
[----:B0-----:R-:W-:Y:S01]  /*0110*/  UISETP.NE.AND UP0, UPT, UR4, 0x1, UPT ;  /* 0x000000010400788c */ /* 0x001fe2000bf05270 */
[----:B--2---:R0:W-:Y:S04]  /*0120*/  STS.128 [R2], R8 ;  /* 0x0000000802007388 */ /* 0x0041e80000000c00 */
[----:B---3--:R0:W-:Y:S01]  /*0130*/  STS.128 [R3], R12 ;  /* 0x0000000c03007388 */ /* 0x0081e20000000c00 */
[----:B------:R-:W-:Y:S06]  /*0140*/  BAR.SYNC.DEFER_BLOCKING 0x0 ;  /* 0x0000000000007b1d */ /* 0x000fec0000010000 */
[----:B------:R-:W-:Y:S05]  /*0150*/  BRA.U !UP0, `(.L_x_0) ;  /* 0x0000000108647547 */ /* 0x000fea000b800000 */
[----:B0-----:R-:W-:-:S07]  /*0160*/  IMAD.U32 R9, RZ, RZ, UR4 ;  /* 0x00000004ff097e24 */ /* 0x001fce000f8e00ff */
.L_x_3:
[----:B------:R-:W-:Y:S01]  /*0170*/  SHF.R.U32.HI R9, RZ, 0x1, R9 ;  /* 0x00000001ff097819 */ /* 0x000fe20000011609 */
[----:B------:R-:W-:Y:S03]  /*0180*/  BSSY.RECONVERGENT B0, `(.L_x_1) ;  /* 0x0000013000007945 */ /* 0x000fe60003800200 */
[----:B------:R-:W-:-:S13]  /*0190*/  ISETP.GE.U32.AND P0, PT, R0, R9, PT ;  /* 0x000000090000720c */ /* 0x000fda0003f06070 */
[----:B0-----:R-:W-:Y:S05]  /*01a0*/  @P0 BRA `(.L_x_2) ;  /* 0x0000000000400947 */ /* 0x001fea0003800000 */
[C---:B------:R-:W-:Y:S01]  /*01b0*/  IMAD R8, R9.reuse, 0x10, R2 ;  /* 0x0000001009087824 */ /* 0x040fe200078e0202 */
[----:B------:R-:W-:Y:S01]  /*01c0*/  LDS.128 R4, [R2] ;  /* 0x0000000002047984 */ /* 0x000fe20000000c00 */
[----:B------:R-:W-:-:S03]  /*01d0*/  LEA R10, R9, R3, 0x4 ;  /* 0x00000003090a7211 */ /* 0x000fc600078e20ff */
[----:B------:R-:W0:Y:S02]  /*01e0*/  LDS.128 R12, [R8] ;  /* 0x00000000080c7984 */ /* 0x000e240000000c00 */
[----:B0-----:R-:W-:Y:S01]  /*01f0*/  IADD3 R4, PT, PT, R4, R12, RZ ;  /* 0x0000000c04047210 */ /* 0x001fe20007ffe0ff */
[----:B------:R-:W-:Y:S01]  /*0200*/  IMAD.IADD R5, R5, 0x1, R13 ;  /* 0x0000000105057824 */ /* 0x000fe200078e020d */
[----:B------:R-:W-:Y:S01]  /*0210*/  IADD3 R6, PT, PT, R6, R14, RZ ;  /* 0x0000000e06067210 */ /* 0x000fe20007ffe0ff */
[----:B------:R-:W-:-:S05]  /*0220*/  IMAD.IADD R7, R7, 0x1, R15 ;  /* 0x0000000107077824 */ /* 0x000fca00078e020f */
[----:B------:R-:W-:Y:S04]  /*0230*/  STS.128 [R2], R4 ;  /* 0x0000000402007388 */ /* 0x000fe80000000c00 */
[----:B------:R-:W-:Y:S04]  /*0240*/  LDS.128 R16, [R10] ;  /* 0x000000000a107984 */ /* 0x000fe80000000c00 */
[----:B------:R-:W0:Y:S02]  /*0250*/  LDS.128 R12, [R3] ;  /* 0x00000000030c7984 */ /* 0x000e240000000c00 */
[----:B0-----:R-:W-:Y:S01]  /*0260*/  IMAD.IADD R12, R12, 0x1, R16 ;  /* 0x000000010c0c7824 */ /* 0x001fe200078e0210 */
[----:B------:R-:W-:Y:S01]  /*0270*/  IADD3 R13, PT, PT, R13, R17, RZ ;  /* 0x000000110d0d7210 */ /* 0x000fe20007ffe0ff */
[----:B------:R-:W-:Y:S01]  /*0280*/  IMAD.IADD R14, R14, 0x1, R18 ;  /* 0x000000010e0e7824 */ /* 0x000fe200078e0212 */
[----:B------:R-:W-:-:S05]  /*0290*/  IADD3 R15, PT, PT, R15, R19, RZ ;  /* 0x000000130f0f7210 */ /* 0x000fca0007ffe0ff */
[----:B------:R0:W-:Y:S02]  /*02a0*/  STS.128 [R3], R12 ;  /* 0x0000000c03007388 */ /* 0x0001e40000000c00 */
.L_x_2:
[----:B------:R-:W-:Y:S05]  /*02b0*/  BSYNC.RECONVERGENT B0 ;  /* 0x0000000000007941 */ /* 0x000fea0003800200 */
.L_x_1:
[----:B------:R-:W-:Y:S01]  /*02c0*/  BAR.SYNC.DEFER_BLOCKING 0x0 ;  /* 0x0000000000007b1d */ /* 0x000fe20000010000 */
[----:B------:R-:W-:-:S13]  /*02d0*/  ISETP.NE.AND P0, PT, R9, 0x1, PT ;  /* 0x000000010900780c */ /* 0x000fda0003f05270 */
[----:B------:R-:W-:Y:S05]  /*02e0*/  @P0 BRA `(.L_x_3) ;  /* 0xfffffffc00a00947 */ /* 0x000fea000383ffff */
.L_x_0:
[----:B------:R-:W-:-:S13]  /*02f0*/  ISETP.NE.AND P0, PT, R0, RZ, PT ;  /* 0x000000ff0000720c */ /* 0x000fda0003f05270 */
[----:B------:R-:W-:Y:S05]  /*0300*/  @P0 EXIT ;  /* 0x000000000000094d */ /* 0x000fea0003800000 */
[----:B------:R-:W1:Y:S01]  /*0310*/  S2UR UR5, SR_CgaCtaId ;  /* 0x00000000000579c3 */ /* 0x000e620000008800 */
[----:B------:R-:W-:-:S07]  /*0320*/  UMOV UR4, 0x400 ;  /* 0x0000040000047882 */ /* 0x000fce0000000000 */
[----:B0-----:R-:W0:Y:S01]  /*0330*/  LDC.64 R2, c[0x0][0x390] ;  /* 0x0000e400ff027b82 */ /* 0x001e220000000a00 */
[----:B-1----:R-:W-:-:S09]  /*0340*/  ULEA UR4, UR5, UR4, 0x18 ;  /* 0x0000000405047291 */ /* 0x002fd2000f8ec0ff */
[----:B------:R-:W0:Y:S04]  /*0350*/  LDS.128 R4, [UR4] ;  /* 0x00000004ff047984 */ /* 0x000e280008000c00 */
[----:B------:R-:W1:Y:S04]  /*0360*/  LDS.128 R8, [UR4+0x200] ;  /* 0x00020004ff087984 */ /* 0x000e680008000c00 */
[----:B0-----:R-:W-:Y:S04]  /*0370*/  STG.E desc[UR8][R2.64], R4 ;  /* 0x0000000402007986 */ /* 0x001fe8000c101908 */
[----:B------:R-:W-:Y:S04]  /*0380*/  STG.E desc[UR8][R2.64+0x4], R5 ;  /* 0x0000040502007986 */ /* 0x000fe8000c101908 */
[----:B------:R-:W-:Y:S04]  /*0390*/  STG.E desc[UR8][R2.64+0x8], R6 ;  /* 0x0000080602007986 */ /* 0x000fe8000c101908 */
[----:B------:R-:W-:Y:S04]  /*03a0*/  STG.E desc[UR8][R2.64+0xc], R7 ;  /* 0x00000c0702007986 */ /* 0x000fe8000c101908 */
[----:B-1----:R-:W-:Y:S04]  /*03b0*/  STG.E desc[UR8][R2.64+0x10], R8 ;  /* 0x0000100802007986 */ /* 0x002fe8000c101908 */
[----:B------:R-:W-:Y:S04]  /*03c0*/  STG.E desc[UR8][R2.64+0x14], R9 ;  /* 0x0000140902007986 */ /* 0x000fe8000c101908 */
[----:B------:R-:W-:Y:S04]  /*03d0*/  STG.E desc[UR8][R2.64+0x18], R10 ;  /* 0x0000180a02007986 */ /* 0x000fe8000c101908 */
[----:B------:R-:W-:Y:S01]  /*03e0*/  STG.E desc[UR8][R2.64+0x1c], R11 ;  /* 0x00001c0b02007986 */ /* 0x000fe2000c101908 */
[----:B------:R-:W-:Y:S05]  /*03f0*/  EXIT ;  /* 0x000000000000794d */ /* 0x000fea0003800000 */
.L_x_4:
[----:B------:R-:W-:-:S00]  /*0400*/  BRA `(.L_x_4) ;  /* 0xfffffffc00fc7947 */ /* 0x000fc0000383ffff */
[----:B------:R-:W-:-:S00]  /*0410*/  NOP ;  /* 0x0000000000007918 */ /* 0x000fc00000000000 */
        /* <DEDUP_REMOVED lines=14> */
.L_x_5543:


//--------------------- .text._Z16reduce_istatus_1PiP4int4S1_iS_S_ --------------------------
	.section	.text._Z16reduce_istatus_1PiP4int4S1_iS_S_,"ax",@progbits
	.align	128
        .global         _Z16reduce_istatus_1PiP4int4S1_iS_S_
        .type           _Z16reduce_istatus_1PiP4int4S1_iS_S_,@function
        .size           _Z16reduce_istatus_1PiP4int4S1_iS_S_,(.L_x_5544 - _Z16reduce_istatus_1PiP4int4S1_iS_S_)
        .other          _Z16reduce_istatus_1PiP4int4S1_iS_S_,@"STO_CUDA_ENTRY STV_DEFAULT"
_Z16reduce_istatus_1PiP4int4S1_iS_S_:
.text._Z16reduce_istatus_1PiP4int4S1_iS_S_:
[----:B------:R-:W-:Y:S01]  /*0000*/  LDC R1, c[0x0][0x37c] ;  /* 0x0000df00ff017b82 */ /* 0x000fe20000000800 */
[----:B------:R-:W0:Y:S07]  /*0010*/  S2R R0, SR_CTAID.X ;  /* 0x0000000000007919 */ /* 0x000e2e0000002500 */
[----:B------:R-:W1:Y:S01]  /*0020*/  LDC R2, c[0x0][0x398] ;  /* 0x0000e600ff027b82 */ /* 0x000e620000000800 */
[----:B------:R-:W2:Y:S01]  /*0030*/  LDCU UR4, c[0x0][0x360] ;  /* 0x00006c00ff0477ac */ /* 0x000ea20008000800 */
[----:B------:R-:W-:Y:S01]  /*0040*/  BSSY.RECONVERGENT B0, `(.L_x_5) ;  /* 0x0000033000007945 */ /* 0x000fe20003800200 */
[----:B------:R-:W0:Y:S01]  /*0050*/  S2R R3, SR_TID.X ;  /* 0x0000000000037919 */ /* 0x000e220000002100 */
[----:B------:R-:W-:Y:S01]  /*0060*/  CS2R R12, SRZ ;  /* 0x00000000000c7805 */ /* 0x000fe2000001ff00 */
[----:B------:R-:W3:Y:S01]  /*0070*/  LDCU.64 UR8, c[0x0][0x358] ;  /* 0x00006b00ff0877ac */ /* 0x000ee20008000a00 */
[----:B------:R-:W-:-:S02]  /*0080*/  CS2R R14, SRZ ;  /* 0x00000000000e7805 */ /* 0x000fc4000001ff00 */
[----:B------:R-:W-:Y:S02]  /*0090*/  CS2R R8, SRZ ;  /* 0x0000000000087805 */ /* 0x000fe4000001ff00 */
[----:B------:R-:W-:Y:S01]  /*00a0*/  CS2R R10, SRZ ;  /* 0x00000000000a7805 */ /* 0x000fe2000001ff00 */
[----:B--2---:R-:W-:Y:S02]  /*00b0*/  IMAD.U32 R6, RZ, RZ, UR4 ;  /* 0x00000004ff067e24 */ /* 0x004fe4000f8e00ff */
[----:B0-----:R-:W-:-:S05]  /*00c0*/  IMAD R5, R0, UR4, R3 ;  /* 0x0000000400057c24 */ /* 0x001fca000f8e0203 */
[----:B-1----:R-:W-:-:S13]  /*00d0*/  ISETP.GE.AND P0, PT, R5, R2, PT ;  /* 0x000000020500720c */ /* 0x002fda0003f06270 */
[----:B---3--:R-:W-:Y:S05]  /*00e0*/  @P0 BRA `(.L_x_6) ;  /* 0x0000000000a00947 */ /* 0x008fea0003800000 */
[----:B------:R-:W0:Y:S01]  /*00f0*/  LDC.64 R16, c[0x0][0x380] ;  /* 0x0000e000ff107b82 */ /* 0x000e220000000a00 */
[----:B------:R-:W1:Y:S01]  /*0100*/  LDCU UR4, c[0x0][0x370] ;  /* 0x00006e00ff0477ac */ /* 0x000e620008000800 */
[----:B------:R-:W-:Y:S02]  /*0110*/  CS2R R10, SRZ ;  /* 0x00000000000a7805 */ /* 0x000fe4000001ff00 */
[----:B------:R-:W-:Y:S02]  /*0120*/  CS2R R8, SRZ ;  /* 0x0000000000087805 */ /* 0x000fe4000001ff00 */
[----:B------:R-:W-:Y:S02]  /*0130*/  CS2R R14, SRZ ;  /* 0x00000000000e7805 */ /* 0x000fe4000001ff00 */
[----:B------:R-:W-:Y:S01]  /*0140*/  CS2R R12, SRZ ;  /* 0x00000000000c7805 */ /* 0x000fe2000001ff00 */
[----:B------:R-:W2:Y:S08]  /*0150*/  LDC.64 R18, c[0x0][0x3a0] ;  /* 0x0000e800ff127b82 */ /* 0x000eb00000000a00 */
[----:B------:R-:W3:Y:S01]  /*0160*/  LDC.64 R20, c[0x0][0x3a8] ;  /* 0x0000ea00ff147b82 */ /* 0x000ee20000000a00 */
[----:B-1----:R-:W-:-:S07]  /*0170*/  IMAD R4, R6, UR4, RZ ;  /* 0x0000000406047c24 */ /* 0x002fce000f8e02ff */
.L_x_7:
[----:B0-----:R-:W-:-:S04]  /*0180*/  IMAD.WIDE R24, R5, 0x4, R16 ;  /* 0x0000000405187825 */ /* 0x001fc800078e0210 */
[C---:B------:R-:W-:Y:S02]  /*0190*/  IMAD.WIDE R22, R2.reuse, 0x4, R24 ;  /* 0x0000000402167825 */ /* 0x040fe400078e0218 */
[----:B------:R-:W4:Y:S02]  /*01a0*/  LDG.E R25, desc[UR8][R24.64] ;  /* 0x0000000818197981 */ /* 0x000f24000c1e1900 */
[C---:B------:R-:W-:Y:S02]  /*01b0*/  IMAD.WIDE R28, R2.reuse, 0x4, R22 ;  /* 0x00000004021c7825 */ /* 0x040fe400078e0216 */
[----:B------:R-:W5:Y:S02]  /*01c0*/  LDG.E R22, desc[UR8][R22.64] ;  /* 0x0000000816167981 */ /* 0x000f64000c1e1900 */
[----:B------:R-:W-:Y:S02]  /*01d0*/  IMAD.WIDE R26, R2, 0x4, R28 ;  /* 0x00000004021a7825 */ /* 0x000fe400078e021c */
[----:B------:R-:W3:Y:S04]  /*01e0*/  LDG.E R29, desc[UR8][R28.64] ;  /* 0x000000081c1d7981 */ /* 0x000ee8000c1e1900 */
[----:B------:R-:W3:Y:S01]  /*01f0*/  LDG.E R28, desc[UR8][R26.64] ;  /* 0x000000081a1c7981 */ /* 0x000ee2000c1e1900 */
[----:B----4-:R-:W-:-:S02]  /*0200*/  IMAD.IADD R8, R25, 0x1, R8 ;  /* 0x0000000119087824 */ /* 0x010fc400078e0208 */
[----:B--2---:R-:W-:Y:S01]  /*0210*/  IMAD.WIDE R24, R5, 0x4, R18 ;  /* 0x0000000405187825 */ /* 0x004fe200078e0212 */
[----:B-----5:R-:W-:-:S03]  /*0220*/  IADD3 R9, PT, PT, R22, R9, RZ ;  /* 0x0000000916097210 */ /* 0x020fc60007ffe0ff */
[----:B------:R-:W-:Y:S01]  /*0230*/  IMAD.WIDE R22, R2, 0x4, R26 ;  /* 0x0000000402167825 */ /* 0x000fe200078e021a */
[----:B---3--:R0:W-:Y:S04]  /*0240*/  STG.E desc[UR8][R24.64], R28 ;  /* 0x0000001c18007986 */ /* 0x0081e8000c101908 */
[----:B------:R1:W2:Y:S01]  /*0250*/  LDG.E R7, desc[UR8][R22.64] ;  /* 0x0000000816077981 */ /* 0x0002a2000c1e1900 */
[----:B------:R-:W-:Y:S02]  /*0260*/  IMAD.IADD R10, R29, 0x1, R10 ;  /* 0x000000011d0a7824 */ /* 0x000fe400078e020a */
[----:B0-----:R-:W-:-:S04]  /*0270*/  IMAD.WIDE R24, R5, 0x4, R20 ;  /* 0x0000000405187825 */ /* 0x001fc800078e0214 */
[----:B-1----:R-:W-:-:S04]  /*0280*/  IMAD.WIDE R22, R2, 0x4, R22 ;  /* 0x0000000402167825 */ /* 0x002fc800078e0216 */
[C---:B------:R-:W-:Y:S01]  /*0290*/  IMAD.WIDE R26, R2.reuse, 0x4, R22 ;  /* 0x00000004021a7825 */ /* 0x040fe200078e0216 */
[----:B--2---:R1:W-:Y:S04]  /*02a0*/  STG.E desc[UR8][R24.64], R7 ;  /* 0x0000000718007986 */ /* 0x0043e8000c101908 */
[----:B------:R-:W2:Y:S04]  /*02b0*/  LDG.E R29, desc[UR8][R22.64] ;  /* 0x00000008161d7981 */ /* 0x000ea8000c1e1900 */
[----:B------:R0:W3:Y:S02]  /*02c0*/  LDG.E R23, desc[UR8][R26.64] ;  /* 0x000000081a177981 */ /* 0x0000e4000c1e1900 */
[----:B0-----:R-:W-:-:S06]  /*02d0*/  IMAD.WIDE R26, R2, 0x4, R26 ;  /* 0x00000004021a7825 */ /* 0x001fcc00078e021a */
[----:B------:R-:W4:Y:S01]  /*02e0*/  LDG.E R26, desc[UR8][R26.64] ;  /* 0x000000081a1a7981 */ /* 0x000f22000c1e1900 */
[----:B------:R-:W-:Y:S01]  /*02f0*/  IADD3 R5, PT, PT, R4, R5, RZ ;  /* 0x0000000504057210 */ /* 0x000fe20007ffe0ff */
[----:B------:R-:W-:Y:S01]  /*0300*/  IMAD.IADD R11, R28, 0x1, R11 ;  /* 0x000000011c0b7824 */ /* 0x000fe200078e020b */
[----:B------:R-:W-:Y:S02]  /*0310*/  IADD3 R12, PT, PT, R7, R12, RZ ;  /* 0x0000000c070c7210 */ /* 0x000fe40007ffe0ff */
[----:B------:R-:W-:Y:S01]  /*0320*/  ISETP.GE.AND P0, PT, R5, R2, PT ;  /* 0x000000020500720c */ /* 0x000fe20003f06270 */
[----:B--2---:R-:W-:Y:S01]  /*0330*/  IMAD.IADD R13, R29, 0x1, R13 ;  /* 0x000000011d0d7824 */ /* 0x004fe200078e020d */
[----:B---3--:R-:W-:Y:S01]  /*0340*/  IADD3 R14, PT, PT, R23, R14, RZ ;  /* 0x0000000e170e7210 */ /* 0x008fe20007ffe0ff */
[----:B----4-:R-:W-:-:S10]  /*0350*/  IMAD.IADD R15, R26, 0x1, R15 ;  /* 0x000000011a0f7824 */ /* 0x010fd400078e020f */
[----:B-1----:R-:W-:Y:S05]  /*0360*/  @!P0 BRA `(.L_x_7) ;  /* 0xfffffffc00848947 */ /* 0x002fea000383ffff */
.L_x_6:
[----:B------:R-:W-:Y:S05]  /*0370*/  BSYNC.RECONVERGENT B0 ;  /* 0x0000000000007941 */ /* 0x000fea0003800200 */
.L_x_5:
[----:B------:R-:W0:Y:S01]  /*0380*/  S2UR UR6, SR_CgaCtaId ;  /* 0x00000000000679c3 */ /* 0x000e220000008800 */
[----:B------:R-:W-:Y:S01]  /*0390*/  UMOV UR4, 0x400 ;  /* 0x0000040000047882 */ /* 0x000fe20000000000 */
[----:B------:R-:W-:Y:S01]  /*03a0*/  ISETP.NE.AND P0, PT, R6, 0x1, PT ;  /* 0x000000010600780c */ /* 0x000fe20003f05270 */
[----:B------:R-:W-:Y:S02]  /*03b0*/  UIADD3 UR5, UPT, UPT, UR4, 0x400, URZ ;  /* 0x0000040004057890 */ /* 0x000fe4000fffe0ff */
[----:B0-----:R-:W-:Y:S02]  /*03c0*/  ULEA UR4, UR6, UR4, 0x18 ;  /* 0x0000000406047291 */ /* 0x001fe4000f8ec0ff */
[----:B------:R-:W-:-:S04]  /*03d0*/  ULEA UR5, UR6, UR5, 0x18 ;  /* 0x0000000506057291 */ /* 0x000fc8000f8ec0ff */
[C---:B------:R-:W-:Y:S02]  /*03e0*/  LEA R5, R3.reuse, UR4, 0x4 ;  /* 0x0000000403057c11 */ /* 0x040fe4000f8e20ff */
[----:B------:R-:W-:-:S03]  /*03f0*/  LEA R7, R3, UR5, 0x4 ;  /* 0x0000000503077c11 */ /* 0x000fc6000f8e20ff */
[----:B------:R0:W-:Y:S04]  /*0400*/  STS.128 [R5], R8 ;  /* 0x0000000805007388 */ /* 0x0001e80000000c00 */
[----:B------:R0:W-:Y:S01]  /*0410*/  STS.128 [R7], R12 ;  /* 0x0000000c07007388 */ /* 0x0001e20000000c00 */
[----:B------:R-:W-:Y:S06]  /*0420*/  BAR.SYNC.DEFER_BLOCKING 0x0 ;  /* 0x0000000000007b1d */ /* 0x000fec0000010000 */
[----:B------:R-:W-:Y:S05]  /*0430*/  @!P0 BRA `(.L_x_8) ;  /* 0x0000000000608947 */ /* 0x000fea0003800000 */
.L_x_11:
[----:B------:R-:W-:Y:S01]  /*0440*/  SHF.R.U32.HI R6, RZ, 0x1, R6 ;  /* 0x00000001ff067819 */ /* 0x000fe20000011606 */
[----:B------:R-:W-:Y:S03]  /*0450*/  BSSY.RECONVERGENT B0, `(.L_x_9) ;  /* 0x0000013000007945 */ /* 0x000fe60003800200 */
[----:B------:R-:W-:-:S13]  /*0460*/  ISETP.GE.U32.AND P0, PT, R3, R6, PT ;  /* 0x000000060300720c */ /* 0x000fda0003f06070 */
[----:B-1----:R-:W-:Y:S05]  /*0470*/  @P0 BRA `(.L_x_10) ;  /* 0x0000000000400947 */ /* 0x002fea0003800000 */
[----:B------:R-:W-:Y:S01]  /*0480*/  LEA R2, R6, R5, 0x4 ;  /* 0x0000000506027211 */ /* 0x000fe200078e20ff */
[----:B0-----:R-:W-:Y:S04]  /*0490*/  LDS.128 R8, [R5] ;  /* 0x0000000005087984 */ /* 0x001fe80000000c00 */
[----:B------:R-:W0:Y:S02]  /*04a0*/  LDS.128 R12, [R2] ;  /* 0x00000000020c7984 */ /* 0x000e240000000c00 */
[----:B0-----:R-:W-:Y:S01]  /*04b0*/  IMAD.IADD R16, R8, 0x1, R12 ;  /* 0x0000000108107824 */ /* 0x001fe200078e020c */
[----:B------:R-:W-:Y:S01]  /*04c0*/  IADD3 R17, PT, PT, R9, R13, RZ ;  /* 0x0000000d09117210 */ /* 0x000fe20007ffe0ff */
[----:B------:R-:W-:Y:S01]  /*04d0*/  IMAD.IADD R18, R10, 0x1, R14 ;  /* 0x000000010a127824 */ /* 0x000fe200078e020e */
[----:B------:R-:W-:Y:S01]  /*04e0*/  IADD3 R19, PT, PT, R11, R15, RZ ;  /* 0x0000000f0b137210 */ /* 0x000fe20007ffe0ff */
[----:B------:R-:W-:-:S04]  /*04f0*/  IMAD R8, R6, 0x10, R7 ;  /* 0x0000001006087824 */ /* 0x000fc800078e0207 */
[----:B------:R-:W-:Y:S04]  /*0500*/  STS.128 [R5], R16 ;  /* 0x0000001005007388 */ /* 0x000fe80000000c00 */
[----:B------:R-:W-:Y:S04]  /*0510*/  LDS.128 R8, [R8] ;  /* 0x0000000008087984 */ /* 0x000fe80000000c00 */
[----:B------:R-:W0:Y:S02]  /*0520*/  LDS.128 R12, [R7] ;  /* 0x00000000070c7984 */ /* 0x000e240000000c00 */
[----:B0-----:R-:W-:Y:S01]  /*0530*/  IADD3 R12, PT, PT, R12, R8, RZ ;  /* 0x000000080c0c7210 */ /* 0x001fe20007ffe0ff */
[----:B------:R-:W-:Y:S01]  /*0540*/  IMAD.IADD R13, R13, 0x1, R9 ;  /* 0x000000010d0d7824 */ /* 0x000fe200078e0209 */
[----:B------:R-:W-:Y:S01]  /*0550*/  IADD3 R14, PT, PT, R14, R10, RZ ;  /* 0x0000000a0e0e7210 */ /* 0x000fe20007ffe0ff */
[----:B------:R-:W-:-:S05]  /*0560*/  IMAD.IADD R15, R15, 0x1, R11 ;  /* 0x000000010f0f7824 */ /* 0x000fca00078e020b */
[----:B------:R1:W-:Y:S02]  /*0570*/  STS.128 [R7], R12 ;  /* 0x0000000c07007388 */ /* 0x0003e40000000c00 */
.L_x_10:
[----:B------:R-:W-:Y:S05]  /*0580*/  BSYNC.RECONVERGENT B0 ;  /* 0x0000000000007941 */ /* 0x000fea0003800200 */
.L_x_9:
[----:B------:R-:W-:Y:S01]  /*0590*/  BAR.SYNC.DEFER_BLOCKING 0x0 ;  /* 0x0000000000007b1d */ /* 0x000fe20000010000 */
[----:B------:R-:W-:-:S13]  /*05a0*/  ISETP.NE.AND P0, PT, R6, 0x1, PT ;  /* 0x000000010600780c */ /* 0x000fda0003f05270 */
[----:B------:R-:W-:Y:S05]  /*05b0*/  @P0 BRA `(.L_x_11) ;  /* 0xfffffffc00a00947 */ /* 0x000fea000383ffff */
.L_x_8:
[----:B------:R-:W-:-:S13]  /*05c0*/  ISETP.NE.AND P0, PT, R3, RZ, PT ;  /* 0x000000ff0300720c */ /* 0x000fda0003f05270 */
[----:B------:R-:W-:Y:S05]  /*05d0*/  @P0 EXIT ;  /* 0x000000000000094d */ /* 0x000fea0003800000 */
[----:B------:R-:W2:Y:S01]  /*05e0*/  S2UR UR5, SR_CgaCtaId ;  /* 0x00000000000579c3 */ /* 0x000ea20000008800 */
[----:B------:R-:W-:-:S07]  /*05f0*/  UMOV UR4, 0x400 ;  /* 0x0000040000047882 */ /* 0x000fce0000000000 */
[----:B------:R-:W3:Y:S08]  /*0600*/  LDC.64 R2, c[0x0][0x388] ;  /* 0x0000e200ff027b82 */ /* 0x000ef00000000a00 */
[----:B01----:R-:W0:Y:S01]  /*0610*/  LDC.64 R12, c[0x0][0x390] ;  /* 0x0000e400ff0c7b82 */ /* 0x003e220000000a00 */
[----:B--2---:R-:W-:Y:S01]  /*0620*/  ULEA UR4, UR5, UR4, 0x18 ;  /* 0x0000000405047291 */ /* 0x004fe2000f8ec0ff */
[----:B---3--:R-:W-:-:S08]  /*0630*/  IMAD.WIDE.U32 R2, R0, 0x10, R2 ;  /* 0x0000001000027825 */ /* 0x008fd000078e0002 */
[----:B------:R-:W1:Y:S04]  /*0640*/  LDS.128 R8, [UR4] ;  /* 0x00000004ff087984 */ /* 0x000e680008000c00 */
[----:B------:R-:W2:Y:S01]  /*0650*/  LDS.128 R4, [UR4+0x400] ;  /* 0x00040004ff047984 */ /* 0x000ea20008000c00 */
[----:B0-----:R-:W-:-:S03]  /*0660*/  IMAD.WIDE.U32 R12, R0, 0x10, R12 ;  /* 0x00000010000c7825 */ /* 0x001fc600078e000c */
[----:B-1----:R-:W-:Y:S04]  /*0670*/  STG.E.128 desc[UR8][R2.64], R8 ;  /* 0x0000000802007986 */ /* 0x002fe8000c101d08 */
[----:B--2---:R-:W-:Y:S01]  /*0680*/  STG.E.128 desc[UR8][R12.64], R4 ;  /* 0x000000040c007986 */ /* 0x004fe2000c101d08 */
[----:B------:R-:W-:Y:S05]  /*0690*/  EXIT ;  /* 0x000000000000794d */ /* 0x000fea0003800000 */
.L_x_12:
        /* <DEDUP_REMOVED lines=14> */
.L_x_5544:


//--------------------- .text._Z15Rosenbrock_ros3PdddS_PiiiiiddddddddPKdS2_S2_S2_S2_S2_S2_S2_i --------------------------
	.section	.text._Z15Rosenbrock_ros3PdddS_PiiiiiddddddddPKdS2_S2_S2_S2_S2_S2_S2_i,"ax",@progbits
	.align	128
        .global         _Z15Rosenbrock_ros3PdddS_PiiiiiddddddddPKdS2_S2_S2_S2_S2_S2_S2_i
        .type           _Z15Rosenbrock_ros3PdddS_PiiiiiddddddddPKdS2_S2_S2_S2_S2_S2_S2_i,@function
        .size           _Z15Rosenbrock_ros3PdddS_PiiiiiddddddddPKdS2_S2_S2_S2_S2_S2_S2_i,(.L_x_5538 - _Z15Rosenbrock_ros3PdddS_PiiiiiddddddddPKdS2_S2_S2_S2_S2_S2_S2_i)
        .other          _Z15Rosenbrock_ros3PdddS_PiiiiiddddddddPKdS2_S2_S2_S2_S2_S2_S2_i,@"STO_CUDA_ENTRY STV_DEFAULT"
_Z15Rosenbrock_ros3PdddS_PiiiiiddddddddPKdS2_S2_S2_S2_S2_S2_S2_i:
.text._Z15Rosenbrock_ros3PdddS_PiiiiiddddddddPKdS2_S2_S2_S2_S2_S2_S2_i:
[----:B------:R-:W0:Y:S01]  /*0000*/  LDC R1, c[0x0][0x37c] ;  /* 0x0000df00ff017b82 */ /* 0x000e220000000800 */
[----:B------:R-:W1:Y:S07]  /*0010*/  S2R R3, SR_TID.X ;  /* 0x0000000000037919 */ /* 0x000e6e0000002100 */
[----:B------:R-:W1:Y:S01]  /*0020*/  S2UR UR4, SR_CTAID.X ;  /* 0x00000000000479c3 */ /* 0x000e620000002500 */
[----:B0-----:R-:W-:-:S07]  /*0030*/  VIADD R1, R1, 0xffff4a00 ;  /* 0xffff4a0001017836 */ /* 0x001fce0000000000 */
[----:B------:R-:W1:Y:S08]  /*0040*/  LDC R16, c[0x0][0x360] ;  /* 0x0000d800ff107b82 */ /* 0x000e700000000800 */
[----:B------:R-:W0:Y:S01]  /*0050*/  LDC R179, c[0x0][0x438] ;  /* 0x00010e00ffb37b82 */ /* 0x000e220000000800 */
[----:B-1----:R-:W-:-:S05]  /*0060*/  IMAD R16, R16, UR4, R3 ;  /* 0x0000000410107c24 */ /* 0x002fca000f8e0203 */
[----:B0-----:R-:W-:-:S13]  /*0070*/  ISETP.GE.AND P0, PT, R16, R179, PT ;  /* 0x000000b31000720c */ /* 0x001fda0003f06270 */
[----:B------:R-:W-:Y:S05]  /*0080*/  @P0 EXIT ;  /* 0x000000000000094d */ /* 0x000fea0003800000 */
[----:B------:R-:W0:Y:S01]  /*0090*/  LDC.64 R2, c[0x0][0x380] ;  /* 0x0000e000ff027b82 */ /* 0x000e220000000a00 */
[----:B------:R-:W1:Y:S07]  /*00a0*/  LDCU.64 UR10, c[0x0][0x358] ;  /* 0x00006b00ff0a77ac */ /* 0x000e6e0008000a00 */
[----:B------:R-:W2:Y:S08]  /*00b0*/  LDC R181, c[0x0][0x438] ;  /* 0x00010e00ffb57b82 */ /* 0x000eb00000000800 */
[----:B------:R-:W3:Y:S01]  /*00c0*/  LDC R183, c[0x0][0x438] ;  /* 0x00010e00ffb77b82 */ /* 0x000ee20000000800 */
[----:B0-----:R-:W-:-:S07]  /*00d0*/  IMAD.WIDE R2, R16, 0x8, R2 ;  /* 0x0000000810027825 */ /* 0x001fce00078e0202 */
[----:B------:R-:W0:Y:S01]  /*00e0*/  LDC R185, c[0x0][0x438] ;  /* 0x00010e00ffb97b82 */ /* 0x000e220000000800 */
[C---:B------:R-:W-:Y:S02]  /*00f0*/  IMAD.WIDE R48, R179.reuse, 0x8, R2 ;  /* 0x00000008b3307825 */ /* 0x040fe400078e0202 */
[----:B-1----:R-:W4:Y:S05]  /*0100*/  LDG.E.64 R2, desc[UR10][R2.64] ;  /* 0x0000000a02027981 */ /* 0x002f2a000c1e1b00 */
[----:B------:R-:W1:Y:S01]  /*0110*/  LDC R187, c[0x0][0x438] ;  /* 0x00010e00ffbb7b82 */ /* 0x000e620000000800 */
[C---:B------:R-:W-:Y:S02]  /*0120*/  IMAD.WIDE R50, R179.reuse, 0x8, R48 ;  /* 0x00000008b3327825 */ /* 0x040fe400078e0230 */
[----:B------:R-:W2:Y:S05]  /*0130*/  LDG.E.64 R48, desc[UR10][R48.64] ;  /* 0x0000000a30307981 */ /* 0x000eaa000c1e1b00 */
[----:B------:R-:W1:Y:S01]  /*0140*/  LDC R189, c[0x0][0x438] ;  /* 0x00010e00ffbd7b82 */ /* 0x000e620000000800 */
[----:B------:R-:W-:-:S02]  /*0150*/  IMAD.WIDE R32, R179, 0x8, R50 ;  /* 0x00000008b3207825 */ /* 0x000fc400078e0232 */
[----:B------:R-:W2:Y:S02]  /*0160*/  LDG.E.64 R50, desc[UR10][R50.64] ;  /* 0x0000000a32327981 */ /* 0x000ea4000c1e1b00 */
[----:B------:R-:W-:-:S03]  /*0170*/  IMAD.WIDE R34, R179, 0x8, R32 ;  /* 0x00000008b3227825 */ /* 0x000fc600078e0220 */
[----:B------:R-:W1:Y:S01]  /*0180*/  LDC R191, c[0x0][0x438] ;  /* 0x00010e00ffbf7b82 */ /* 0x000e620000000800 */
[----:B------:R-:W3:Y:S01]  /*0190*/  LDG.E.64 R32, desc[UR10][R32.64] ;  /* 0x0000000a20207981 */ /* 0x000ee2000c1e1b00 */
[----:B------:R-:W-:-:S03]  /*01a0*/  IMAD.WIDE R36, R179, 0x8, R34 ;  /* 0x00000008b3247825 */ /* 0x000fc600078e0222 */
[----:B------:R-:W3:Y:S03]  /*01b0*/  LDG.E.64 R34, desc[UR10][R34.64] ;  /* 0x0000000a22227981 */ /* 0x000ee6000c1e1b00 */
[----:B------:R-:W1:Y:S01]  /*01c0*/  LDC R193, c[0x0][0x438] ;  /* 0x00010e00ffc17b82 */ /* 0x000e620000000800 */
[C---:B------:R-:W-:Y:S02]  /*01d0*/  IMAD.WIDE R38, R179.reuse, 0x8, R36 ;  /* 0x00000008b3267825 */ /* 0x040fe400078e0224 */
[----:B------:R-:W4:Y:S05]  /*01e0*/  LDG.E.64 R36, desc[UR10][R36.64] ;  /* 0x0000000a24247981 */ /* 0x000f2a000c1e1b00 */
[----:B------:R-:W1:Y:S01]  /*01f0*/  LDC R195, c[0x0][0x438] ;  /* 0x00010e00ffc37b82 */ /* 0x000e620000000800 */
[----:B------:R-:W-:-:S02]  /*0200*/  IMAD.WIDE R40, R179, 0x8, R38 ;  /* 0x00000008b3287825 */ /* 0x000fc400078e0226 */
[----:B------:R-:W4:Y:S02]  /*0210*/  LDG.E.64 R38, desc[UR10][R38.64] ;  /* 0x0000000a26267981 */ /* 0x000f24000c1e1b00 */
[----:B------:R-:W-:-:S03]  /*0220*/  IMAD.WIDE R42, R179, 0x8, R40 ;  /* 0x00000008b32a7825 */ /* 0x000fc600078e0228 */
[----:B------:R-:W1:Y:S01]  /*0230*/  LDC R197, c[0x0][0x438] ;  /* 0x00010e00ffc57b82 */ /* 0x000e620000000800 */
[----:B------:R-:W4:Y:S01]  /*0240*/  LDG.E.64 R40, desc[UR10][R40.64] ;  /* 0x0000000a28287981 */ /* 0x000f22000c1e1b00 */
[----:B------:R-:W-:-:S03]  /*0250*/  IMAD.WIDE R44, R179, 0x8, R42 ;  /* 0x00000008b32c7825 */ /* 0x000fc600078e022a */
[----:B------:R-:W4:Y:S03]  /*0260*/  LDG.E.64 R42, desc[UR10][R42.64] ;  /* 0x0000000a2a2a7981 */ /* 0x000f26000c1e1b00 */
        /* <DEDUP_REMOVED lines=41> */
[----:B------:R-:W-:-:S07]  /*0500*/  IMAD.WIDE R234, R179, 0x8, R236 ;  /* 0x00000008b3ea7825 */ /* 0x000fce00078e02ec */
[----:B------:R-:W1:Y:S01]  /*0510*/  LDC R240, c[0x0][0x438] ;  /* 0x00010e00fff07b82 */ /* 0x000e620000000800 */
[----:B------:R-:W-:-:S07]  /*0520*/  IMAD.WIDE R232, R179, 0x8, R234 ;  /* 0x00000008b3e87825 */ /* 0x000fce00078e02ea */
[----:B------:R-:W1:Y:S01]  /*0530*/  LDC R242, c[0x0][0x438] ;  /* 0x00010e00fff27b82 */ /* 0x000e620000000800 */
[----:B------:R-:W-:-:S04]  /*0540*/  IMAD.WIDE R210, R179, 0x8, R232 ;  /* 0x00000008b3d27825 */ /* 0x000fc800078e02e8 */
[----:B------:R-:W-:-:S03]  /*0550*/  IMAD.WIDE R248, R179, 0x8, R210 ;  /* 0x00000008b3f87825 */ /* 0x000fc600078e02d2 */
[----:B------:R-:W1:Y:S02]  /*0560*/  LDC R244, c[0x0][0x438] ;  /* 0x00010e00fff47b82 */ /* 0x000e640000000800 */
[----:B------:R-:W-:Y:S01]  /*0570*/  STL.64 [R1+0xaba8], R248 ;  /* 0x00aba8f801007387 */ /* 0x000fe20000100a00 */
[----:B------:R-:W-:-:S05]  /*0580*/  IMAD.WIDE R230, R179, 0x8, R248 ;  /* 0x00000008b3e67825 */ /* 0x000fca00078e02f8 */
[----:B------:R-:W1:Y:S01]  /*0590*/  LDC R246, c[0x0][0x438] ;  /* 0x00010e00fff67b82 */ /* 0x000e620000000800 */
[----:B------:R-:W-:-:S04]  /*05a0*/  IMAD.WIDE R218, R179, 0x8, R230 ;  /* 0x00000008b3da7825 */ /* 0x000fc800078e02e6 */
[----:B------:R-:W-:-:S04]  /*05b0*/  IMAD.WIDE R216, R179, 0x8, R218 ;  /* 0x00000008b3d87825 */ /* 0x000fc800078e02da */
[----:B------:R-:W-:-:S04]  /*05c0*/  IMAD.WIDE R212, R179, 0x8, R216 ;  /* 0x00000008b3d47825 */ /* 0x000fc800078e02d8 */
[----:B------:R-:W-:-:S04]  /*05d0*/  IMAD.WIDE R214, R179, 0x8, R212 ;  /* 0x00000008b3d67825 */ /* 0x000fc800078e02d4 */
[----:B------:R-:W-:-:S04]  /*05e0*/  IMAD.WIDE R18, R179, 0x8, R214 ;  /* 0x00000008b3127825 */ /* 0x000fc800078e02d6 */
[----:B------:R-:W-:-:S04]  /*05f0*/  IMAD.WIDE R52, R179, 0x8, R18 ;  /* 0x00000008b3347825 */ /* 0x000fc800078e0212 */
[C---:B------:R-:W-:Y:S02]  /*0600*/  IMAD.WIDE R54, R179.reuse, 0x8, R52 ;  /* 0x00000008b3367825 */ /* 0x040fe400078e0234 */
[----:B------:R-:W4:Y:S02]  /*0610*/  LDG.E.64 R52, desc[UR10][R52.64] ;  /* 0x0000000a34347981 */ /* 0x000f24000c1e1b00 */
[C---:B------:R-:W-:Y:S02]  /*0620*/  IMAD.WIDE R56, R179.reuse, 0x8, R54 ;  /* 0x00000008b3387825 */ /* 0x040fe400078e0236 */
[----:B------:R-:W4:Y:S02]  /*0630*/  LDG.E.64 R54, desc[UR10][R54.64] ;  /* 0x0000000a36367981 */ /* 0x000f24000c1e1b00 */
[C---:B------:R-:W-:Y:S02]  /*0640*/  IMAD.WIDE R58, R179.reuse, 0x8, R56 ;  /* 0x00000008b33a7825 */ /* 0x040fe400078e0238 */
[----:B------:R-:W4:Y:S02]  /*0650*/  LDG.E.64 R56, desc[UR10][R56.64] ;  /* 0x0000000a38387981 */ /* 0x000f24000c1e1b00 */
[----:B------:R-:W-:-:S02]  /*0660*/  IMAD.WIDE R60, R179, 0x8, R58 ;  /* 0x00000008b33c7825 */ /* 0x000fc400078e023a */
        /* <DEDUP_REMOVED lines=28> */
[----:B--2---:R2:W-:Y:S02]  /*0830*/  STL.128 [R1+0x460], R48 ;  /* 0x0004603001007387 */ /* 0x0045e40000100c00 */
[----:B------:R-:W-:-:S02]  /*0840*/  IMAD.WIDE R90, R179, 0x8, R88 ;  /* 0x00000008b35a7825 */ /* 0x000fc400078e0258 */
[----:B------:R-:W4:Y:S04]  /*0850*/  LDG.E.64 R86, desc[UR10][R86.64] ;  /* 0x0000000a56567981 */ /* 0x000f28000c1e1b00 */
[----:B------:R-:W4:Y:S01]  /*0860*/  LDG.E.64 R88, desc[UR10][R88.64] ;  /* 0x0000000a58587981 */ /* 0x000f22000c1e1b00 */
[----:B------:R-:W-:-:S03]  /*0870*/  IMAD.WIDE R92, R179, 0x8, R90 ;  /* 0x00000008b35c7825 */ /* 0x000fc600078e025a */
[----:B---3--:R3:W-:Y:S01]  /*0880*/  STL.128 [R1+0x470], R32 ;  /* 0x0004702001007387 */ /* 0x0087e20000100c00 */
[----:B------:R-:W-:-:S03]  /*0890*/  IMAD.WIDE R94, R179, 0x8, R92 ;  /* 0x00000008b35e7825 */ /* 0x000fc600078e025c */
[----:B--2---:R-:W2:Y:S04]  /*08a0*/  LDG.E.64 R48, desc[UR10][R214.64] ;  /* 0x0000000ad6307981 */ /* 0x004ea8000c1e1b00 */
[----:B------:R-:W2:Y:S01]  /*08b0*/  LDG.E.64 R50, desc[UR10][R18.64] ;  /* 0x0000000a12327981 */ /* 0x000ea2000c1e1b00 */
[----:B------:R-:W-:-:S03]  /*08c0*/  IMAD.WIDE R96, R179, 0x8, R94 ;  /* 0x00000008b3607825 */ /* 0x000fc600078e025e */
[----:B----4-:R4:W-:Y:S01]  /*08d0*/  STL.128 [R1+0x480], R36 ;  /* 0x0004802401007387 */ /* 0x0109e20000100c00 */
[C---:B------:R-:W-:Y:S01]  /*08e0*/  IMAD.WIDE R98, R179.reuse, 0x8, R96 ;  /* 0x00000008b3627825 */ /* 0x040fe200078e0260 */
[----:B---3--:R-:W3:Y:S02]  /*08f0*/  LDC R33, c[0x0][0x438] ;  /* 0x00010e00ff217b82 */ /* 0x008ee40000000800 */
[----:B------:R-:W2:Y:S01]  /*0900*/  LDG.E.64 R90, desc[UR10][R90.64] ;  /* 0x0000000a5a5a7981 */ /* 0x000ea2000c1e1b00 */
[----:B------:R-:W-:-:S03]  /*0910*/  IMAD.WIDE R100, R179, 0x8, R98 ;  /* 0x00000008b3647825 */ /* 0x000fc600078e0262 */
[----:B------:R-:W2:Y:S02]  /*0920*/  LDG.E.64 R92, desc[UR10][R92.64] ;  /* 0x0000000a5c5c7981 */ /* 0x000ea4000c1e1b00 */
[----:B------:R-:W3:Y:S02]  /*0930*/  LDC R35, c[0x0][0x438] ;  /* 0x00010e00ff237b82 */ /* 0x000ee40000000800 */
[----:B------:R0:W-:Y:S01]  /*0940*/  STL.128 [R1+0x490], R40 ;  /* 0x0004902801007387 */ /* 0x0001e20000100c00 */
[----:B------:R-:W-:-:S03]  /*0950*/  IMAD.WIDE R102, R179, 0x8, R100 ;  /* 0x00000008b3667825 */ /* 0x000fc600078e0264 */
[----:B----4-:R-:W4:Y:S02]  /*0960*/  LDG.E.64 R38, desc[UR10][R212.64] ;  /* 0x0000000ad4267981 */ /* 0x010f24000c1e1b00 */
[----:B------:R-:W1:Y:S01]  /*0970*/  LDC.64 R36, c[0x0][0x420] ;  /* 0x00010800ff247b82 */ /* 0x000e620000000a00 */
[C---:B------:R-:W-:Y:S01]  /*0980*/  IMAD.WIDE R104, R179.reuse, 0x8, R102 ;  /* 0x00000008b3687825 */ /* 0x040fe200078e0266 */
[----:B------:R-:W2:Y:S04]  /*0990*/  LDG.E.64 R94, desc[UR10][R94.64] ;  /* 0x0000000a5e5e7981 */ /* 0x000ea8000c1e1b00 */
[----:B------:R-:W-:Y:S01]  /*09a0*/  STL.128 [R1+0x4a0], R44 ;  /* 0x0004a02c01007387 */ /* 0x000fe20000100c00 */
[C---:B------:R-:W-:Y:S01]  /*09b0*/  IMAD.WIDE R106, R179.reuse, 0x8, R104 ;  /* 0x00000008b36a7825 */ /* 0x040fe200078e0268 */
[----:B------:R-:W3:Y:S02]  /*09c0*/  LDC R32, c[0x0][0x438] ;  /* 0x00010e00ff207b82 */ /* 0x000ee40000000800 */
[----:B------:R-:W2:Y:S01]  /*09d0*/  LDG.E.64 R96, desc[UR10][R96.64] ;  /* 0x0000000a60607981 */ /* 0x000ea2000c1e1b00 */
[----:B------:R-:W-:-:S03]  /*09e0*/  IMAD.WIDE R108, R179, 0x8, R106 ;  /* 0x00000008b36c7825 */ /* 0x000fc600078e026a */
[----:B------:R-:W2:Y:S02]  /*09f0*/  LDG.E.64 R98, desc[UR10][R98.64] ;  /* 0x0000000a62627981 */ /* 0x000ea4000c1e1b00 */
[----:B0-----:R-:W0:Y:S02]  /*0a00*/  LDC R40, c[0x0][0x438] ;  /* 0x00010e00ff287b82 */ /* 0x001e240000000800 */
[----:B------:R1:W-:Y:S01]  /*0a10*/  STL.128 [R1+0x4b0], R20 ;  /* 0x0004b01401007387 */ /* 0x0003e20000100c00 */
[----:B------:R-:W-:-:S03]  /*0a20*/  IMAD.WIDE R110, R179, 0x8, R108 ;  /* 0x00000008b36e7825 */ /* 0x000fc600078e026c */
[----:B------:R-:W2:Y:S02]  /*0a30*/  LDG.E.64 R100, desc[UR10][R100.64] ;  /* 0x0000000a64647981 */ /* 0x000ea4000c1e1b00 */
[----:B------:R-:W0:Y:S01]  /*0a40*/  LDC R42, c[0x0][0x438] ;  /* 0x00010e00ff2a7b82 */ /* 0x000e220000000800 */
[C---:B------:R-:W-:Y:S01]  /*0a50*/  IMAD.WIDE R112, R179.reuse, 0x8, R110 ;  /* 0x00000008b3707825 */ /* 0x040fe200078e026e */
[----:B------:R-:W2:Y:S04]  /*0a60*/  LDG.E.64 R102, desc[UR10][R102.64] ;  /* 0x0000000a66667981 */ /* 0x000ea8000c1e1b00 */
[----:B------:R3:W-:Y:S01]  /*0a70*/  STL.128 [R1+0x4c0], R12 ;  /* 0x0004c00c01007387 */ /* 0x0007e20000100c00 */
[C---:B------:R-:W-:Y:S01]  /*0a80*/  IMAD.WIDE R114, R179.reuse, 0x8, R112 ;  /* 0x00000008b3727825 */ /* 0x040fe200078e0270 */
[----:B------:R-:W0:Y:S02]  /*0a90*/  LDC R34, c[0x0][0x438] ;  /* 0x00010e00ff227b82 */ /* 0x000e240000000800 */
[----:B-1----:R-:W4:Y:S01]  /*0aa0*/  LDG.E.64 R22, desc[UR10][R232.64] ;  /* 0x0000000ae8167981 */ /* 0x002f22000c1e1b00 */
[----:B------:R-:W-:-:S03]  /*0ab0*/  IMAD.WIDE R116, R179, 0x8, R114 ;  /* 0x00000008b3747825 */ /* 0x000fc600078e0272 */
[----:B------:R-:W4:Y:S02]  /*0ac0*/  LDG.E.64 R20, desc[UR10][R234.64] ;  /* 0x0000000aea147981 */ /* 0x000f24000c1e1b00 */
[----:B------:R-:W1:Y:S02]  /*0ad0*/  LDC R45, c[0x0][0x438] ;  /* 0x00010e00ff2d7b82 */ /* 0x000e640000000800 */
[----:B------:R3:W-:Y:S01]  /*0ae0*/  STL.128 [R1+0x4d0], R24 ;  /* 0x0004d01801007387 */ /* 0x0007e20000100c00 */
[----:B------:R-:W-:-:S03]  /*0af0*/  IMAD.WIDE R118, R179, 0x8, R116 ;  /* 0x00000008b3767825 */ /* 0x000fc600078e0274 */
[----:B---3--:R-:W3:Y:S02]  /*0b00*/  LDG.E.64 R14, desc[UR10][R236.64] ;  /* 0x0000000aec0e7981 */ /* 0x008ee4000c1e1b00 */
[----:B------:R-:W1:Y:S01]  /*0b10*/  LDC R46, c[0x0][0x438] ;  /* 0x00010e00ff2e7b82 */ /* 0x000e620000000800 */
[C---:B------:R-:W-:Y:S01]  /*0b20*/  IMAD.WIDE R120, R179.reuse, 0x8, R118 ;  /* 0x00000008b3787825 */ /* 0x040fe200078e0276 */
[----:B------:R-:W3:Y:S04]  /*0b30*/  LDG.E.64 R12, desc[UR10][R238.64] ;  /* 0x0000000aee0c7981 */ /* 0x000ee8000c1e1b00 */
[----:B------:R0:W-:Y:S01]  /*0b40*/  STL.128 [R1+0x4e0], R28 ;  /* 0x0004e01c01007387 */ /* 0x0001e20000100c00 */
[----:B------:R-:W-:-:S03]  /*0b50*/  IMAD.WIDE R122, R179, 0x8, R120 ;  /* 0x00000008b37a7825 */ /* 0x000fc600078e0278 */
[----:B------:R-:W2:Y:S01]  /*0b60*/  LDG.E.64 R24, desc[UR10][R210.64] ;  /* 0x0000000ad2187981 */ /* 0x000ea2000c1e1b00 */
[----:B------:R-:W-:-:S03]  /*0b70*/  IMAD.WIDE R124, R179, 0x8, R122 ;  /* 0x00000008b37c7825 */ /* 0x000fc600078e027a */
[----:B------:R0:W2:Y:S04]  /*0b80*/  LDG.E.64 R26, desc[UR10][R248.64] ;  /* 0x0000000af81a7981 */ /* 0x0000a8000c1e1b00 */
[----:B------:R0:W-:Y:S01]  /*0b90*/  STL.128 [R1+0x4f0], R4 ;  /* 0x0004f00401007387 */ /* 0x0001e20000100c00 */
[----:B------:R-:W-:-:S03]  /*0ba0*/  IMAD.WIDE R126, R179, 0x8, R124 ;  /* 0x00000008b37e7825 */ /* 0x000fc600078e027c */
[----:B0-----:R-:W2:Y:S01]  /*0bb0*/  LDG.E.64 R30, desc[UR10][R218.64] ;  /* 0x0000000ada1e7981 */ /* 0x001ea2000c1e1b00 */
[----:B------:R-:W0:Y:S01]  /*0bc0*/  LDC R248, c[0x0][0x438] ;  /* 0x00010e00fff87b82 */ /* 0x000e220000000800 */
[C---:B------:R-:W-:Y:S02]  /*0bd0*/  IMAD.WIDE R128, R179.reuse, 0x8, R126 ;  /* 0x00000008b3807825 */ /* 0x040fe400078e027e */
[----:B------:R-:W2:Y:S04]  /*0be0*/  LDG.E.64 R28, desc[UR10][R230.64] ;  /* 0x0000000ae61c7981 */ /* 0x000ea8000c1e1b00 */
[----:B------:R1:W-:Y:S01]  /*0bf0*/  STL.128 [R1+0x500], R8 ;  /* 0x0005000801007387 */ /* 0x0003e20000100c00 */
[C---:B------:R-:W-:Y:S01]  /*0c00*/  IMAD.WIDE R130, R179.reuse, 0x8, R128 ;  /* 0x00000008b3827825 */ /* 0x040fe200078e0280 */
[----:B------:R-:W0:Y:S02]  /*0c10*/  LDC R7, c[0x0][0x438] ;  /* 0x00010e00ff077b82 */ /* 0x000e240000000800 */
[----:B------:R-:W2:Y:S01]  /*0c20*/  LDG.E.64 R104, desc[UR10][R104.64] ;  /* 0x0000000a68687981 */ /* 0x000ea2000c1e1b00 */
[----:B------:R-:W-:-:S03]  /*0c30*/  IMAD.WIDE R132, R179, 0x8, R130 ;  /* 0x00000008b3847825 */ /* 0x000fc600078e0282 */
[----:B------:R-:W2:Y:S02]  /*0c40*/  LDG.E.64 R106, desc[UR10][R106.64] ;  /* 0x0000000a6a6a7981 */ /* 0x000ea4000c1e1b00 */
[----:B------:R-:W0:Y:S01]  /*0c50*/  LDC R4, c[0x0][0x438] ;  /* 0x00010e00ff047b82 */ /* 0x000e220000000800 */
[C---:B------:R-:W-:Y:S01]  /*0c60*/  IMAD.WIDE R134, R179.reuse, 0x8, R132 ;  /* 0x00000008b3867825 */ /* 0x040fe200078e0284 */
[----:B------:R-:W2:Y:S03]  /*0c70*/  LDG.E.64 R108, desc[UR10][R108.64] ;  /* 0x0000000a6c6c7981 */ /* 0x000ea6000c1e1b00 */
[----:B-1----:R-:W-:Y:S01]  /*0c80*/  IMAD.WIDE R10, R16, 0x8, R36 ;  /* 0x00000008100a7825 */ /* 0x002fe200078e0224 */
[----:B------:R-:W2:Y:S02]  /*0c90*/  LDG.E.64 R110, desc[UR10][R110.64] ;  /* 0x0000000a6e6e7981 */ /* 0x000ea4000c1e1b00 */
[----:B------:R-:W1:Y:S01]  /*0ca0*/  LDC R5, c[0x0][0x438] ;  /* 0x00010e00ff057b82 */ /* 0x000e620000000800 */
[C---:B------:R-:W-:Y:S01]  /*0cb0*/  IMAD.WIDE R136, R179.reuse, 0x8, R134 ;  /* 0x00000008b3887825 */ /* 0x040fe200078e0286 */
[----:B------:R0:W2:Y:S04]  /*0cc0*/  LDG.E.64 R36, desc[UR10][R216.64] ;  /* 0x0000000ad8247981 */ /* 0x0000a8000c1e1b00 */
[----:B------:R-:W4:Y:S01]  /*0cd0*/  LDG.E.64.CONSTANT R10, desc[UR10][R10.64] ;  /* 0x0000000a0a0a7981 */ /* 0x000f22000c1e9b00 */
[C---:B------:R-:W-:Y:S01]  /*0ce0*/  IMAD.WIDE R138, R179.reuse, 0x8, R136 ;  /* 0x00000008b38a7825 */ /* 0x040fe200078e0288 */
[----:B------:R-:W1:Y:S02]  /*0cf0*/  LDC R6, c[0x0][0x438] ;  /* 0x00010e00ff067b82 */ /* 0x000e640000000800 */
[----:B------:R-:W2:Y:S01]  /*0d00*/  LDG.E.64 R112, desc[UR10][R112.64] ;  /* 0x0000000a70707981 */ /* 0x000ea2000c1e1b00 */
[----:B------:R-:W-:-:S03]  /*0d10*/  IMAD.WIDE R140, R179, 0x8, R138 ;  /* 0x00000008b38c7825 */ /* 0x000fc600078e028a */
[----:B------:R-:W2:Y:S02]  /*0d20*/  LDG.E.64 R114, desc[UR10][R114.64] ;  /* 0x0000000a72727981 */ /* 0x000ea4000c1e1b00 */
[----:B------:R-:W1:Y:S02]  /*0d30*/  LDC R8, c[0x0][0x438] ;  /* 0x00010e00ff087b82 */ /* 0x000e640000000800 */
[----:B------:R-:W2:Y:S01]  /*0d40*/  LDG.E.64 R116, desc[UR10][R116.64] ;  /* 0x0000000a74747981 */ /* 0x000ea2000c1e1b00 */
[----:B------:R-:W-:-:S03]  /*0d50*/  IMAD.WIDE R142, R179, 0x8, R140 ;  /* 0x00000008b38e7825 */ /* 0x000fc600078e028c */
[----:B------:R-:W2:Y:S01]  /*0d60*/  LDG.E.64 R118, desc[UR10][R118.64] ;  /* 0x0000000a76767981 */ /* 0x000ea2000c1e1b00 */
[----:B------:R-:W-:-:S03]  /*0d70*/  IMAD.WIDE R144, R179, 0x8, R142 ;  /* 0x00000008b3907825 */ /* 0x000fc600078e028e */
[----:B------:R-:W2:Y:S04]  /*0d80*/  LDG.E.64 R120, desc[UR10][R120.64] ;  /* 0x0000000a78787981 */ /* 0x000ea8000c1e1b00 */
        /* <DEDUP_REMOVED lines=32> */
[----:B------:R1:W-:Y:S01]  /*0f90*/  STL.64 [R1+0xabb0], R250 ;  /* 0x00abb0fa01007387 */ /* 0x0003e20000100a00 */
        /* <DEDUP_REMOVED lines=53> */
[----:B0-----:R-:W-:-:S03]  /*12f0*/  IMAD.WIDE R216, R7, 0x8, R214 ;  /* 0x0000000807d87825 */ /* 0x001fc600078e02d6 */
        /* <DEDUP_REMOVED lines=19> */
[----:B------:R-:W-:Y:S02]  /*1430*/  IMAD.WIDE R232, R4, 0x8, R34 ;  /* 0x0000000804e87825 */ /* 0x000fe400078e0222 */
[----:B------:R-:W0:Y:S01]  /*1440*/  LDC R4, c[0x0][0x438] ;  /* 0x00010e00ff047b82 */ /* 0x000e220000000800 */
[----:B------:R-:W2:Y:S01]  /*1450*/  LDG.E.64 R34, desc[UR10][R34.64] ;  /* 0x0000000a22227981 */ /* 0x000ea2000c1e1b00 */
[----:B-1----:R-:W-:-:S03]  /*1460*/  IMAD.WIDE R234, R5, 0x8, R232 ;  /* 0x0000000805ea7825 */ /* 0x002fc600078e02e8 */
[----:B------:R-:W2:Y:S01]  /*1470*/  LDG.E.64 R232, desc[UR10][R232.64] ;  /* 0x0000000ae8e87981 */ /* 0x000ea2000c1e1b00 */
[----:B------:R-:W-:Y:S02]  /*1480*/  IMAD.WIDE R236, R6, 0x8, R234 ;  /* 0x0000000806ec7825 */ /* 0x000fe400078e02ea */
[----:B------:R-:W1:Y:S01]  /*1490*/  LDC R6, c[0x0][0x438] ;  /* 0x00010e00ff067b82 */ /* 0x000e620000000800 */
        /* <DEDUP_REMOVED lines=16> */
[----:B------:R-:W2:Y:S04]  /*15a0*/  LDG.E.64 R46, desc[UR10][R46.64] ;  /* 0x0000000a2e2e7981 */ /* 0x000ea8000c1e1b00 */
[----:B------:R0:W2:Y:S01]  /*15b0*/  LDG.E.64 R18, desc[UR10][R4.64] ;  /* 0x0000000a04127981 */ /* 0x0000a2000c1e1b00 */
[----:B-1----:R-:W-:-:S05]  /*15c0*/  IMAD.WIDE R6, R6, 0x8, R4 ;  /* 0x0000000806067825 */ /* 0x002fca00078e0204 */
[----:B------:R1:W2:Y:S01]  /*15d0*/  LDG.E.64 R250, desc[UR10][R6.64] ;  /* 0x0000000a06fa7981 */ /* 0x0002a2000c1e1b00 */
[----:B------:R-:W-:Y:S01]  /*15e0*/  IMAD.WIDE R248, R248, 0x8, R6 ;  /* 0x00000008f8f87825 */ /* 0x000fe200078e0206 */
[----:B0-----:R-:W0:Y:S05]  /*15f0*/  LDC.64 R4, c[0x0][0x430] ;  /* 0x00010c00ff047b82 */ /* 0x001e2a0000000a00 */
[----:B------:R-:W2:Y:S01]  /*1600*/  LDG.E.64 R248, desc[UR10][R248.64] ;  /* 0x0000000af8f87981 */ /* 0x000ea2000c1e1b00 */
[----:B----4-:R-:W4:Y:S01]  /*1610*/  MUFU.RCP64H R9, R11 ;  /* 0x0000000b00097308 */ /* 0x010f220000001800 */
[----:B------:R-:W-:Y:S02]  /*1620*/  IMAD.MOV.U32 R8, RZ, RZ, 0x1 ;  /* 0x00000001ff087424 */ /* 0x000fe400078e00ff */
[----:B------:R-:W-:Y:S04]  /*1630*/  STL.128 [R1+0x520], R20 ;  /* 0x0005201401007387 */ /* 0x000fe80000100c00 */
[----:B------:R-:W-:Y:S04]  /*1640*/  STL.64 [R1+0x458], R2 ;  /* 0x0004580201007387 */ /* 0x000fe80000100a00 */
[----:B---3--:R-:W-:Y:S04]  /*1650*/  STL.128 [R1+0x510], R12 ;  /* 0x0005100c01007387 */ /* 0x008fe80000100c00 */
[----:B--2---:R0:W-:Y:S01]  /*1660*/  STL.64 [R1+0x9aa0], R18 ;  /* 0x009aa01201007387 */ /* 0x0041e20000100a00 */
[----:B-1----:R-:W-:Y:S01]  /*1670*/  IMAD.MOV.U32 R6, RZ, RZ, R18 ;  /* 0x000000ffff067224 */ /* 0x002fe200078e0012 */
[----:B------:R-:W-:Y:S01]  /*1680*/  MOV R7, R19 ;  /* 0x0000001300077202 */ /* 0x000fe20000000f00 */
[----:B0-----:R-:W-:-:S04]  /*1690*/  IMAD.WIDE R18, R16, 0x8, R4 ;  /* 0x0000000810127825 */ /* 0x001fc800078e0204 */
[----:B------:R-:W-:Y:S02]  /*16a0*/  IMAD.MOV.U32 R4, RZ, RZ, R6 ;  /* 0x000000ffff047224 */ /* 0x000fe400078e0006 */
[----:B------:R-:W-:Y:S02]  /*16b0*/  IMAD.MOV.U32 R5, RZ, RZ, R7 ;  /* 0x000000ffff057224 */ /* 0x000fe400078e0007 */
[----:B------:R0:W5:Y:S01]  /*16c0*/  LDG.E.64.CONSTANT R6, desc[UR10][R18.64] ;  /* 0x0000000a12067981 */ /* 0x000162000c1e9b00 */
[----:B------:R-:W-:Y:S01]  /*16d0*/  MOV R20, R4 ;  /* 0x0000000400147202 */ /* 0x000fe20000000f00 */
[----:B------:R-:W-:Y:S01]  /*16e0*/  IMAD.MOV.U32 R21, RZ, RZ, R5 ;  /* 0x000000ffff157224 */ /* 0x000fe200078e0005 */
[----:B----4-:R-:W-:-:S08]  /*16f0*/  DFMA R4, -R10, R8, 1 ;  /* 0x3ff000000a04742b */ /* 0x010fd00000000108 */
[----:B------:R-:W-:-:S08]  /*1700*/  DFMA R4, R4, R4, R4 ;  /* 0x000000040404722b */ /* 0x000fd00000000004 */
[----:B------:R-:W-:-:S08]  /*1710*/  DFMA R4, R8, R4, R8 ;  /* 0x000000040804722b */ /* 0x000fd00000000008 */
[----:B------:R-:W-:-:S08]  /*1720*/  DFMA R2, -R10, R4, 1 ;  /* 0x3ff000000a02742b */ /* 0x000fd00000000104 */
[----:B------:R-:W-:-:S08]  /*1730*/  DFMA R2, R4, R2, R4 ;  /* 0x000000020402722b */ /* 0x000fd00000000004 */
[----:B------:R-:W-:-:S08]  /*1740*/  DMUL R4, R2, 460 ;  /* 0x407cc00002047828 */ /* 0x000fd00000000000 */
[----:B------:R-:W-:Y:S01]  /*1750*/  DFMA R8, -R10, R4, 460 ;  /* 0x407cc0000a08742b */ /* 0x000fe20000000104 */
[----:B------:R-:W-:Y:S01]  /*1760*/  IMAD.MOV.U32 R22, RZ, RZ, R250 ;  /* 0x000000ffff167224 */ /* 0x000fe200078e00fa */
[----:B------:R-:W-:-:S06]  /*1770*/  MOV R23, R251 ;  /* 0x000000fb00177202 */ /* 0x000fcc0000000f00 */
[----:B------:R-:W-:Y:S01]  /*1780*/  DFMA R12, R2, R8, R4 ;  /* 0x00000008020c722b */ /* 0x000fe20000000004 */
[----:B------:R0:W-:Y:S04]  /*1790*/  STL.64 [R1+0x9aa8], R250 ;  /* 0x009aa8fa01007387 */ /* 0x0001e80000100a00 */
[----:B------:R0:W-:Y:S04]  /*17a0*/  STL.128 [R1+0x530], R24 ;  /* 0x0005301801007387 */ /* 0x0001e80000100c00 */
[----:B------:R0:W-:Y:S01]  /*17b0*/  STL.128 [R1+0x540], R28 ;  /* 0x0005401c01007387 */ /* 0x0001e20000100c00 */
[----:B------:R-:W-:-:S03]  /*17c0*/  FFMA R0, RZ, R11, R13 ;  /* 0x0000000bff007223 */ /* 0x000fc6000000000d */
[----:B------:R0:W-:Y:S04]  /*17d0*/  STL.128 [R1+0x550], R36 ;  /* 0x0005502401007387 */ /* 0x0001e80000100c00 */
        /* <DEDUP_REMOVED lines=54> */
[----:B------:R0:W-:Y:S01]  /*1b40*/  STL.64 [R1+0x8c0], R248 ;  /* 0x0008c0f801007387 */ /* 0x0001e20000100a00 */
[----:B------:R-:W-:Y:S01]  /*1b50*/  FSETP.GT.AND P0, PT, |R0|, 1.469367938527859385e-39, PT ;  /* 0x001000000000780b */ /* 0x000fe20003f04200 */
[----:B------:R-:W-:-:S12]  /*1b60*/  BSSY.RECONVERGENT B1, `(.L_x_13) ;  /* 0x0000008000017945 */ /* 0x000fd80003800200 */
[----:B0-----:R-:W-:Y:S05]  /*1b70*/  @P0 BRA `(.L_x_14) ;  /* 0x0000000000180947 */ /* 0x001fea0003800000 */
[----:B------:R-:W-:Y:S01]  /*1b80*/  IMAD.MOV.U32 R8, RZ, RZ, RZ ;  /* 0x000000ffff087224 */ /* 0x000fe200078e00ff */
[----:B------:R-:W-:Y:S01]  /*1b90*/  MOV R9, 0x407cc000 ;  /* 0x407cc00000097802 */ /* 0x000fe20000000f00 */
[----:B------:R-:W-:Y:S01]  /*1ba0*/  IMAD.MOV.U32 R174, RZ, RZ, R10 ;  /* 0x000000ffffae7224 */ /* 0x000fe200078e000a */
[----:B------:R-:W-:Y:S01]  /*1bb0*/  MOV R0, 0x1be0 ;  /* 0x00001be000007802 */ /* 0x000fe20000000f00 */
[----:B------:R-:W-:-:S07]  /*1bc0*/  IMAD.MOV.U32 R175, RZ, RZ, R11 ;  /* 0x000000ffffaf7224 */ /* 0x000fce00078e000b */
[----:B-----5:R-:W-:Y:S05]  /*1bd0*/  CALL.REL.NOINC `($__internal_1_$__cuda_sm20_div_rn_f64_full) ;  /* 0x000014e800b47944 */ /* 0x020fea0003c00000 */
.L_x_14:
[----:B------:R-:W-:Y:S05]  /*1be0*/  BSYNC.RECONVERGENT B1 ;  /* 0x0000000000017941 */ /* 0x000fea0003800200 */
.L_x_13:
[----:B------:R-:W-:Y:S01]  /*1bf0*/  MOV R2, 0x652b82fe ;  /* 0x652b82fe00027802 */ /* 0x000fe20000000f00 */
[----:B------:R-:W-:Y:S01]  /*1c00*/  IMAD.MOV.U32 R3, RZ, RZ, 0x3ff71547 ;  /* 0x3ff71547ff037424 */ /* 0x000fe200078e00ff */
[----:B------:R-:W-:Y:S01]  /*1c10*/  UMOV UR4, 0xfefa39ef ;  /* 0xfefa39ef00047882 */ /* 0x000fe20000000000 */
[----:B------:R-:W-:Y:S01]  /*1c20*/  UMOV UR5, 0x3fe62e42 ;  /* 0x3fe62e4200057882 */ /* 0x000fe20000000000 */
[----:B------:R-:W0:Y:S01]  /*1c30*/  MUFU.RCP64H R9, R11 ;  /* 0x0000000b00097308 */ /* 0x000e220000001800 */
[----:B------:R-:W-:Y:S01]  /*1c40*/  IMAD.MOV.U32 R8, RZ, RZ, 0x1 ;  /* 0x00000001ff087424 */ /* 0x000fe200078e00ff */
[----:B------:R-:W-:Y:S01]  /*1c50*/  FSETP.GEU.AND P0, PT, |R13|, 4.1917929649353027344, PT ;  /* 0x4086232b0d00780b */ /* 0x000fe20003f0e200 */
[----:B------:R-:W-:Y:S01]  /*1c60*/  DFMA R20, R12, R2, 6.75539944105574400000e+15 ;  /* 0x433800000c14742b */ /* 0x000fe20000000002 */
[----:B------:R-:W-:Y:S07]  /*1c70*/  BSSY.RECONVERGENT B0, `(.L_x_15) ;  /* 0x000003e000007945 */ /* 0x000fee0003800200 */
[----:B------:R-:W-:-:S02]  /*1c80*/  DADD R2, R20, -6.75539944105574400000e+15 ;  /* 0xc338000014027429 */ /* 0x000fc40000000000 */
[----:B0-----:R-:W-:-:S06]  /*1c90*/  DFMA R14, -R10, R8, 1 ;  /* 0x3ff000000a0e742b */ /* 0x001fcc0000000108 */
[----:B------:R-:W-:Y:S01]  /*1ca0*/  DFMA R4, R2, -UR4, R12 ;  /* 0x8000000402047c2b */ /* 0x000fe2000800000c */
[----:B------:R-:W-:Y:S01]  /*1cb0*/  UMOV UR4, 0x3b39803f ;  /* 0x3b39803f00047882 */ /* 0x000fe20000000000 */
[----:B------:R-:W-:Y:S01]  /*1cc0*/  UMOV UR5, 0x3c7abc9e ;  /* 0x3c7abc9e00057882 */ /* 0x000fe20000000000 */
[----:B------:R-:W-:-:S05]  /*1cd0*/  DFMA R14, R14, R14, R14 ;  /* 0x0000000e0e0e722b */ /* 0x000fca000000000e */
[----:B------:R-:W-:Y:S01]  /*1ce0*/  DFMA R4, R2, -UR4, R4 ;  /* 0x8000000402047c2b */ /* 0x000fe20008000004 */
[----:B------:R-:W-:Y:S01]  /*1cf0*/  UMOV UR4, 0x69ce2bdf ;  /* 0x69ce2bdf00047882 */ /* 0x000fe20000000000 */
[----:B------:R-:W-:Y:S01]  /*1d00*/  IMAD.MOV.U32 R2, RZ, RZ, -0x35dec16 ;  /* 0xfca213eaff027424 */ /* 0x000fe200078e00ff */
[----:B------:R-:W-:Y:S01]  /*1d10*/  MOV R3, 0x3e928af3 ;  /* 0x3e928af300037802 */ /* 0x000fe20000000f00 */
[----:B------:R-:W-:Y:S01]  /*1d20*/  UMOV UR5, 0x3e5ade15 ;  /* 0x3e5ade1500057882 */ /* 0x000fe20000000000 */
[----:B------:R-:W-:-:S04]  /*1d30*/  DFMA R14, R8, R14, R8 ;  /* 0x0000000e080e722b */ /* 0x000fc80000000008 */
[----:B------:R-:W-:Y:S01]  /*1d40*/  DFMA R2, R4, UR4, R2 ;  /* 0x0000000404027c2b */ /* 0x000fe20008000002 */
[----:B------:R-:W-:Y:S01]  /*1d50*/  UMOV UR4, 0x62401315 ;  /* 0x6240131500047882 */ /* 0x000fe20000000000 */
[----:B------:R-:W-:Y:S02]  /*1d60*/  UMOV UR5, 0x3ec71dee ;  /* 0x3ec71dee00057882 */ /* 0x000fe40000000000 */
[----:B------:R-:W-:-:S04]  /*1d70*/  DFMA R8, -R10, R14, 1 ;  /* 0x3ff000000a08742b */ /* 0x000fc8000000010e */
[----:B------:R-:W-:Y:S01]  /*1d80*/  DFMA R2, R4, R2, UR4 ;  /* 0x0000000404027e2b */ /* 0x000fe20008000002 */
[----:B------:R-:W-:Y:S01]  /*1d90*/  UMOV UR4, 0x7c89eb71 ;  /* 0x7c89eb7100047882 */ /* 0x000fe20000000000 */
[----:B------:R-:W-:Y:S02]  /*1da0*/  UMOV UR5, 0x3efa0199 ;  /* 0x3efa019900057882 */ /* 0x000fe40000000000 */
[----:B------:R-:W-:-:S04]  /*1db0*/  DFMA R22, R14, R8, R14 ;  /* 0x000000080e16722b */ /* 0x000fc8000000000e */
[----:B------:R-:W-:Y:S01]  /*1dc0*/  DFMA R2, R4, R2, UR4 ;  /* 0x0000000404027e2b */ /* 0x000fe20008000002 */
[----:B------:R-:W-:Y:S01]  /*1dd0*/  UMOV UR4, 0x14761f65 ;  /* 0x14761f6500047882 */ /* 0x000fe20000000000 */
[----:B------:R-:W-:Y:S02]  /*1de0*/  UMOV UR5, 0x3f2a01a0 ;  /* 0x3f2a01a000057882 */ /* 0x000fe40000000000 */
[----:B------:R-:W-:-:S04]  /*1df0*/  DMUL R14, R22, 920 ;  /* 0x408cc000160e7828 */ /* 0x000fc80000000000 */
[----:B------:R-:W-:Y:S01]  /*1e00*/  DFMA R2, R4, R2, UR4 ;  /* 0x0000000404027e2b */ /* 0x000fe20008000002 */
[----:B------:R-:W-:Y:S01]  /*1e10*/  UMOV UR4, 0x1852b7af ;  /* 0x1852b7af00047882 */ /* 0x000fe20000000000 */
[----:B------:R-:W-:Y:S02]  /*1e20*/  UMOV UR5, 0x3f56c16c ;  /* 0x3f56c16c00057882 */ /* 0x000fe40000000000 */
[----:B------:R-:W-:-:S04]  /*1e30*/  DFMA R18, -R10, R14, 920 ;  /* 0x408cc0000a12742b */ /* 0x000fc8000000010e */
[----:B------:R-:W-:Y:S01]  /*1e40*/  DFMA R2, R4, R2, UR4 ;  /* 0x0000000404027e2b */ /* 0x000fe20008000002 */
[----:B------:R-:W-:Y:S01]  /*1e50*/  UMOV UR4, 0x11122322 ;  /* 0x1112232200047882 */ /* 0x000fe20000000000 */
[----:B------:R-:W-:-:S06]  /*1e60*/  UMOV UR5, 0x3f811111 ;  /* 0x3f81111100057882 */ /* 0x000fcc0000000000 */
        /* <DEDUP_REMOVED lines=9> */
[----:B------:R-:W-:-:S08]  /*1f00*/  DFMA R2, R4, R2, UR4 ;  /* 0x0000000404027e2b */ /* 0x000fd00008000002 */
[----:B------:R-:W-:Y:S02]  /*1f10*/  DFMA R8, R4, R2, 1 ;  /* 0x3ff000000408742b */ /* 0x000fe40000000002 */
[----:B------:R-:W-:-:S06]  /*1f20*/  DFMA R2, R22, R18, R14 ;  /* 0x000000121602722b */ /* 0x000fcc000000000e */
[----:B------:R-:W-:-:S04]  /*1f30*/  DFMA R8, R4, R8, 1 ;  /* 0x3ff000000408742b */ /* 0x000fc80000000008 */
[----:B------:R-:W-:-:S05]  /*1f40*/  FFMA R0, RZ, R11, R3 ;  /* 0x0000000bff007223 */ /* 0x000fca0000000003 */
[----:B------:R-:W-:Y:S01]  /*1f50*/  FSETP.GT.AND P2, PT, |R0|, 1.469367938527859385e-39, PT ;  /* 0x001000000000780b */ /* 0x000fe20003f44200 */
[----:B------:R-:W-:Y:S01]  /*1f60*/  IMAD R5, R20, 0x100000, R9 ;  /* 0x0010000014057824 */ /* 0x000fe200078e0209 */
[----:B------:R-:W-:Y:S01]  /*1f70*/  MOV R4, R8 ;  /* 0x0000000800047202 */ /* 0x000fe20000000f00 */
[----:B------:R-:W-:Y:S10]  /*1f80*/  @!P0 BRA `(.L_x_16) ;  /* 0x0000000000308947 */ /* 0x000ff40003800000 */
[----:B------:R-:W-:Y:S01]  /*1f90*/  FSETP.GEU.AND P1, PT, |R13|, 4.2275390625, PT ;  /* 0x408748000d00780b */ /* 0x000fe20003f2e200 */
[C---:B------:R-:W-:Y:S02]  /*1fa0*/  DADD R4, R12.reuse, +INF ;  /* 0x7ff000000c047429 */ /* 0x040fe40000000000 */
[----:B------:R-:W-:-:S08]  /*1fb0*/  DSETP.GEU.AND P0, PT, R12, RZ, PT ;  /* 0x000000ff0c00722a */ /* 0x000fd00003f0e000 */
[----:B------:R-:W-:Y:S02]  /*1fc0*/  FSEL R4, R4, RZ, P0 ;  /* 0x000000ff04047208 */ /* 0x000fe40000000000 */
[----:B------:R-:W-:Y:S02]  /*1fd0*/  @!P1 LEA.HI R0, R20, R20, RZ, 0x1 ;  /* 0x0000001414009211 */ /* 0x000fe400078f08ff */
[----:B------:R-:W-:Y:S02]  /*1fe0*/  FSEL R5, R5, RZ, P0 ;  /* 0x000000ff05057208 */ /* 0x000fe40000000000 */
[----:B------:R-:W-:-:S05]  /*1ff0*/  @!P1 SHF.R.S32.HI R13, RZ, 0x1, R0 ;  /* 0x00000001ff0d9819 */ /* 0x000fca0000011400 */
[----:B------:R-:W-:Y:S02]  /*2000*/  @!P1 IMAD.IADD R12, R20, 0x1, -R13 ;  /* 0x00000001140c9824 */ /* 0x000fe400078e0a0d */
[----:B------:R-:W-:-:S03]  /*2010*/  @!P1 IMAD R9, R13, 0x100000, R9 ;  /* 0x001000000d099824 */ /* 0x000fc600078e0209 */
[----:B------:R-:W-:Y:S02]  /*2020*/  @!P1 LEA R13, R12, 0x3ff00000, 0x14 ;  /* 0x3ff000000c0d9811 */ /* 0x000fe400078ea0ff */
[----:B------:R-:W-:-:S06]  /*2030*/  @!P1 MOV R12, RZ ;  /* 0x000000ff000c9202 */ /* 0x000fcc0000000f00 */
[----:B------:R-:W-:-:S11]  /*2040*/  @!P1 DMUL R4, R8, R12 ;  /* 0x0000000c08049228 */ /* 0x000fd60000000000 */
.L_x_16:
[----:B------:R-:W-:Y:S05]  /*2050*/  BSYNC.RECONVERGENT B0 ;  /* 0x0000000000007941 */ /* 0x000fea0003800200 */
.L_x_15:
[----:B------:R-:W-:Y:S04]  /*2060*/  BSSY.RECONVERGENT B1, `(.L_x_17) ;  /* 0x000000a000017945 */ /* 0x000fe80003800200 */
[----:B------:R-:W-:Y:S05]  /*2070*/  @P2 BRA `(.L_x_18) ;  /* 0x0000000000202947 */ /* 0x000fea0003800000 */
[----:B------:R-:W-:Y:S01]  /*2080*/  IMAD.MOV.U32 R8, RZ, RZ, RZ ;  /* 0x000000ffff087224 */ /* 0x000fe200078e00ff */
[----:B------:R-:W-:Y:S01]  /*2090*/  MOV R174, R10 ;  /* 0x0000000a00ae7202 */ /* 0x000fe20000000f00 */
[----:B------:R-:W-:Y:S01]  /*20a0*/  IMAD.MOV.U32 R9, RZ, RZ, 0x408cc000 ;  /* 0x408cc000ff097424 */ /* 0x000fe200078e00ff */
[----:B------:R-:W-:Y:S01]  /*20b0*/  MOV R0, 0x20e0 ;  /* 0x000020e000007802 */ /* 0x000fe20000000f00 */
[----:B------:R-:W-:-:S07]  /*20c0*/  IMAD.MOV.U32 R175, RZ, RZ, R11 ;  /* 0x000000ffffaf7224 */ /* 0x000fce00078e000b */
[----:B-----5:R-:W-:Y:S05]  /*20d0*/  CALL.REL.NOINC `($__internal_1_$__cuda_sm20_div_rn_f64_full) ;  /* 0x000014e400747944 */ /* 0x020fea0003c00000 */
[----:B------:R-:W-:Y:S01]  /*20e0*/  IMAD.MOV.U32 R2, RZ, RZ, R12 ;  /* 0x000000ffff027224 */ /* 0x000fe200078e000c */
[----:B------:R-:W-:-:S07]  /*20f0*/  MOV R3, R13 ;  /* 0x0000000d00037202 */ /* 0x000fce0000000f00 */
.L_x_18:
[----:B------:R-:W-:Y:S05]  /*2100*/  BSYNC.RECONVERGENT B1 ;  /* 0x0000000000017941 */ /* 0x000fea0003800200 */
.L_x_17:
[----:B------:R-:W-:Y:S01]  /*2110*/  IMAD.MOV.U32 R18, RZ, RZ, 0x652b82fe ;  /* 0x652b82feff127424 */ /* 0x000fe200078e00ff */
[----:B------:R-:W-:Y:S01]  /*2120*/  UMOV UR4, 0xfefa39ef ;  /* 0xfefa39ef00047882 */ /* 0x000fe20000000000 */
[----:B------:R-:W-:Y:S01]  /*2130*/  IMAD.MOV.U32 R19, RZ, RZ, 0x3ff71547 ;  /* 0x3ff71547ff137424 */ /* 0x000fe200078e00ff */
[----:B------:R-:W-:Y:S01]  /*2140*/  UMOV UR5, 0x3fe62e42 ;  /* 0x3fe62e4200057882 */ /* 0x000fe20000000000 */
[----:B------:R-:W0:Y:S01]  /*2150*/  MUFU.RCP64H R15, R11 ;  /* 0x0000000b000f7308 */ /* 0x000e220000001800 */
[----:B------:R-:W-:Y:S01]  /*2160*/  IMAD.MOV.U32 R14, RZ, RZ, 0x1 ;  /* 0x00000001ff0e7424 */ /* 0x000fe200078e00ff */
[----:B------:R-:W-:Y:S01]  /*2170*/  FSETP.GEU.AND P0, PT, |R3|, 4.1917929649353027344, PT ;  /* 0x4086232b0300780b */ /* 0x000fe20003f0e200 */
[----:B------:R-:W-:Y:S01]  /*2180*/  BSSY.RECONVERGENT B0, `(.L_x_19) ;  /* 0x000003e000007945 */ /* 0x000fe20003800200 */
[----:B------:R-:W-:-:S08]  /*2190*/  DFMA R18, R2, R18, 6.75539944105574400000e+15 ;  /* 0x433800000212742b */ /* 0x000fd00000000012 */
[----:B------:R-:W-:Y:S02]  /*21a0*/  DADD R8, R18, -6.75539944105574400000e+15 ;  /* 0xc338000012087429 */ /* 0x000fe40000000000 */
[----:B0-----:R-:W-:-:S06]  /*21b0*/  DFMA R20, -R10, R14, 1 ;  /* 0x3ff000000a14742b */ /* 0x001fcc000000010e */
[----:B------:R-:W-:Y:S01]  /*21c0*/  DFMA R12, R8, -UR4, R2 ;  /* 0x80000004080c7c2b */ /* 0x000fe20008000002 */
[----:B------:R-:W-:Y:S01]  /*21d0*/  UMOV UR4, 0x3b39803f ;  /* 0x3b39803f00047882 */ /* 0x000fe20000000000 */
[----:B------:R-:W-:Y:S01]  /*21e0*/  UMOV UR5, 0x3c7abc9e ;  /* 0x3c7abc9e00057882 */ /* 0x000fe20000000000 */
[----:B------:R-:W-:-:S05]  /*21f0*/  DFMA R20, R20, R20, R20 ;  /* 0x000000141414722b */ /* 0x000fca0000000014 */
[----:B------:R-:W-:Y:S01]  /*2200*/  DFMA R12, R8, -UR4, R12 ;  /* 0x80000004080c7c2b */ /* 0x000fe2000800000c */
[----:B------:R-:W-:Y:S01]  /*2210*/  UMOV UR4, 0x69ce2bdf ;  /* 0x69ce2bdf00047882 */ /* 0x000fe20000000000 */
[----:B------:R-:W-:Y:S01]  /*2220*/  MOV R8, 0xfca213ea ;  /* 0xfca213ea00087802 */ /* 0x000fe20000000f00 */
[----:B------:R-:W-:Y:S01]  /*2230*/  IMAD.MOV.U32 R9, RZ, RZ, 0x3e928af3 ;  /* 0x3e928af3ff097424 */ /* 0x000fe200078e00ff */
        /* <DEDUP_REMOVED lines=30> */
[----:B------:R-:W-:-:S08]  /*2420*/  DFMA R8, R12, R8, 1 ;  /* 0x3ff000000c08742b */ /* 0x000fd00000000008 */
[----:B------:R-:W-:Y:S02]  /*2430*/  DFMA R20, R12, R8, 1 ;  /* 0x3ff000000c14742b */ /* 0x000fe40000000008 */
[----:B------:R-:W-:-:S08]  /*2440*/  DFMA R12, -R10, R14, 2200 ;  /* 0x40a130000a0c742b */ /* 0x000fd0000000010e */
[----:B------:R-:W-:Y:S01]  /*2450*/  DFMA R12, R22, R12, R14 ;  /* 0x0000000c160c722b */ /* 0x000fe2000000000e */
[----:B------:R-:W-:Y:S01]  /*2460*/  LEA R9, R18, R21, 0x14 ;  /* 0x0000001512097211 */ /* 0x000fe200078ea0ff */
[----:B------:R-:W-:Y:S01]  /*2470*/  IMAD.MOV.U32 R8, RZ, RZ, R20 ;  /* 0x000000ffff087224 */ /* 0x000fe200078e0014 */
[----:B------:R-:W-:Y:S08]  /*2480*/  @!P0 BRA `(.L_x_20) ;  /* 0x0000000000348947 */ /* 0x000ff00003800000 */
[----:B------:R-:W-:Y:S01]  /*2490*/  FSETP.GEU.AND P1, PT, |R3|, 4.2275390625, PT ;  /* 0x408748000300780b */ /* 0x000fe20003f2e200 */
[C---:B------:R-:W-:Y:S02]  /*24a0*/  DADD R8, R2.reuse, +INF ;  /* 0x7ff0000002087429 */ /* 0x040fe40000000000 */
[----:B------:R-:W-:-:S08]  /*24b0*/  DSETP.GEU.AND P0, PT, R2, RZ, PT ;  /* 0x000000ff0200722a */ /* 0x000fd00003f0e000 */
[----:B------:R-:W-:Y:S02]  /*24c0*/  FSEL R8, R8, RZ, P0 ;  /* 0x000000ff08087208 */ /* 0x000fe40000000000 */
[----:B------:R-:W-:Y:S01]  /*24d0*/  @!P1 LEA.HI R0, R18, R18, RZ, 0x1 ;  /* 0x0000001212009211 */ /* 0x000fe200078f08ff */
[----:B------:R-:W-:Y:S01]  /*24e0*/  @!P1 IMAD.MOV.U32 R2, RZ, RZ, R20 ;  /* 0x000000ffff029224 */ /* 0x000fe200078e0014 */
[----:B------:R-:W-:Y:S02]  /*24f0*/  FSEL R9, R9, RZ, P0 ;  /* 0x000000ff09097208 */ /* 0x000fe40000000000 */
[----:B------:R-:W-:-:S05]  /*2500*/  @!P1 SHF.R.S32.HI R3, RZ, 0x1, R0 ;  /* 0x00000001ff039819 */ /* 0x000fca0000011400 */
[----:B------:R-:W-:Y:S01]  /*2510*/  @!P1 IMAD.IADD R14, R18, 0x1, -R3 ;  /* 0x00000001120e9824 */ /* 0x000fe200078e0a03 */
[----:B------:R-:W-:-:S04]  /*2520*/  @!P1 LEA R3, R3, R21, 0x14 ;  /* 0x0000001503039211 */ /* 0x000fc800078ea0ff */
[----:B------:R-:W-:Y:S01]  /*2530*/  @!P1 LEA R15, R14, 0x3ff00000, 0x14 ;  /* 0x3ff000000e0f9811 */ /* 0x000fe200078ea0ff */
[----:B------:R-:W-:-:S06]  /*2540*/  @!P1 IMAD.MOV.U32 R14, RZ, RZ, RZ ;  /* 0x000000ffff0e9224 */ /* 0x000fcc00078e00ff */
[----:B------:R-:W-:-:S11]  /*2550*/  @!P1 DMUL R8, R2, R14 ;  /* 0x0000000e02089228 */ /* 0x000fd60000000000 */
.L_x_20:
[----:B------:R-:W-:Y:S05]  /*2560*/  BSYNC.RECONVERGENT B0 ;  /* 0x0000000000007941 */ /* 0x000fea0003800200 */
.L_x_19:
[----:B------:R-:W-:Y:S01]  /*2570*/  UMOV UR4, 0xf0e9d420 ;  /* 0xf0e9d42000047882 */ /* 0x000fe20000000000 */
[----:B------:R-:W-:Y:S01]  /*2580*/  UMOV UR5, 0x3925cec1 ;  /* 0x3925cec100057882 */ /* 0x000fe20000000000 */
[----:B------:R-:W-:Y:S01]  /*2590*/  FFMA R0, RZ, R11, R13 ;  /* 0x0000000bff007223 */ /* 0x000fe2000000000d */
[----:B------:R-:W-:Y:S01]  /*25a0*/  DMUL R8, R8, UR4 ;  /* 0x0000000408087c28 */ /* 0x000fe20008000000 */
[----:B------:R-:W-:Y:S01]  /*25b0*/  UMOV UR4, 0xce3718e1 ;  /* 0xce3718e100047882 */ /* 0x000fe20000000000 */
[----:B------:R-:W-:Y:S01]  /*25c0*/  UMOV UR5, 0x3d551c51 ;  /* 0x3d551c5100057882 */ /* 0x000fe20000000000 */
[----:B------:R-:W-:Y:S01]  /*25d0*/  BSSY.RECONVERGENT B1, `(.L_x_21) ;  /* 0x000000b000017945 */ /* 0x000fe20003800200 */
[----:B------:R-:W-:-:S04]  /*25e0*/  FSETP.GT.AND P0, PT, |R0|, 1.469367938527859385e-39, PT ;  /* 0x001000000000780b */ /* 0x000fc80003f04200 */
[----:B-----5:R-:W-:-:S08]  /*25f0*/  DMUL R8, R6, R8 ;  /* 0x0000000806087228 */ /* 0x020fd00000000000 */
[----:B------:R-:W-:Y:S01]  /*2600*/  DFMA R14, R4, UR4, R8 ;  /* 0x00000004040e7c2b */ /* 0x000fe20008000008 */
[----:B------:R-:W-:Y:S10]  /*2610*/  @P0 BRA `(.L_x_22) ;  /* 0x0000000000180947 */ /* 0x000ff40003800000 */
[----:B------:R-:W-:Y:S01]  /*2620*/  MOV R8, RZ ;  /* 0x000000ff00087202 */ /* 0x000fe20000000f00 */
[----:B------:R-:W-:Y:S01]  /*2630*/  IMAD.MOV.U32 R9, RZ, RZ, 0x40a13000 ;  /* 0x40a13000ff097424 */ /* 0x000fe200078e00ff */
[----:B------:R-:W-:Y:S01]  /*2640*/  MOV R175, R11 ;  /* 0x0000000b00af7202 */ /* 0x000fe20000000f00 */
[----:B------:R-:W-:Y:S01]  /*2650*/  IMAD.MOV.U32 R174, RZ, RZ, R10 ;  /* 0x000000ffffae7224 */ /* 0x000fe200078e000a */
[----:B------:R-:W-:-:S07]  /*2660*/  MOV R0, 0x2680 ;  /* 0x0000268000007802 */ /* 0x000fce0000000f00 */
[----:B------:R-:W-:Y:S05]  /*2670*/  CALL.REL.NOINC `($__internal_1_$__cuda_sm20_div_rn_f64_full) ;  /* 0x000014e0000c7944 */ /* 0x000fea0003c00000 */
.L_x_22:
[----:B------:R-:W-:Y:S05]  /*2680*/  BSYNC.RECONVERGENT B1 ;  /* 0x0000000000017941 */ /* 0x000fea0003800200 */
.L_x_21:
        /* <DEDUP_REMOVED lines=69> */
.L_x_24:
[----:B------:R-:W-:Y:S05]  /*2ae0*/  BSYNC.RECONVERGENT B0 ;  /* 0x0000000000007941 */ /* 0x000fea0003800200 */
.L_x_23:
[----:B------:R-:W-:Y:S01]  /*2af0*/  UMOV UR4, 0xe147309 ;  /* 0x0e14730900047882 */ /* 0x000fe20000000000 */
[----:B------:R-:W-:Y:S01]  /*2b00*/  UMOV UR5, 0x3b9a71fc ;  /* 0x3b9a71fc00057882 */ /* 0x000fe20000000000 */
[----:B------:R-:W-:Y:S01]  /*2b10*/  FFMA R0, RZ, R11, R3 ;  /* 0x0000000bff007223 */ /* 0x000fe20000000003 */
[----:B------:R-:W-:Y:S01]  /*2b20*/  DMUL R4, R4, UR4 ;  /* 0x0000000404047c28 */ /* 0x000fe20008000000 */
[----:B------:R-:W-:Y:S03]  /*2b30*/  BSSY.RECONVERGENT B1, `(.L_x_25) ;  /* 0x000000e000017945 */ /* 0x000fe60003800200 */
[----:B------:R-:W-:-:S04]  /*2b40*/  FSETP.GT.AND P0, PT, |R0|, 1.469367938527859385e-39, PT ;  /* 0x001000000000780b */ /* 0x000fc80003f04200 */
[----:B------:R-:W-:-:S08]  /*2b50*/  DFMA R4, R34, R4, 1 ;  /* 0x3ff000002204742b */ /* 0x000fd00000000004 */
[----:B------:R-:W-:-:S07]  /*2b60*/  DMUL R4, R14, R4 ;  /* 0x000000040e047228 */ /* 0x000fce0000000000 */
[----:B------:R0:W-:Y:S01]  /*2b70*/  STL.64 [R1+0xa990], R4 ;  /* 0x00a9900401007387 */ /* 0x0001e20000100a00 */
[----:B------:R-:W-:Y:S05]  /*2b80*/  @P0 BRA `(.L_x_26) ;  /* 0x0000000000200947 */ /* 0x000fea0003800000 */
[----:B------:R-:W-:Y:S01]  /*2b90*/  MOV R8, RZ ;  /* 0x000000ff00087202 */ /* 0x000fe20000000f00 */
[----:B------:R-:W-:Y:S01]  /*2ba0*/  IMAD.MOV.U32 R9, RZ, RZ, 0x4072c000 ;  /* 0x4072c000ff097424 */ /* 0x000fe200078e00ff */
[----:B------:R-:W-:Y:S01]  /*2bb0*/  MOV R175, R11 ;  /* 0x0000000b00af7202 */ /* 0x000fe20000000f00 */
[----:B------:R-:W-:Y:S01]  /*2bc0*/  IMAD.MOV.U32 R174, RZ, RZ, R10 ;  /* 0x000000ffffae7224 */ /* 0x000fe200078e000a */
[----:B------:R-:W-:-:S07]  /*2bd0*/  MOV R0, 0x2bf0 ;  /* 0x00002bf000007802 */ /* 0x000fce0000000f00 */
[----:B0-----:R-:W-:Y:S05]  /*2be0*/  CALL.REL.NOINC `($__internal_1_$__cuda_sm20_div_rn_f64_full) ;  /* 0x000014d800b07944 */ /* 0x001fea0003c00000 */
[----:B------:R-:W-:Y:S02]  /*2bf0*/  IMAD.MOV.U32 R2, RZ, RZ, R12 ;  /* 0x000000ffff027224 */ /* 0x000fe400078e000c */
[----:B------:R-:W-:-:S07]  /*2c00*/  IMAD.MOV.U32 R3, RZ, RZ, R13 ;  /* 0x000000ffff037224 */ /* 0x000fce00078e000d */
.L_x_26:
[----:B------:R-:W-:Y:S05]  /*2c10*/  BSYNC.RECONVERGENT B1 ;  /* 0x0000000000017941 */ /* 0x000fea0003800200 */
.L_x_25:
[----:B------:R-:W-:Y:S01]  /*2c20*/  DADD R12, -RZ, |R2| ;  /* 0x00000000ff0c7229 */ /* 0x000fe20000000502 */
[----:B------:R-:W-:Y:S01]  /*2c30*/  BSSY.RECONVERGENT B0, `(.L_x_27) ;  /* 0x0000006000007945 */ /* 0x000fe20003800200 */
[----:B------:R-:W-:Y:S01]  /*2c40*/  MOV R18, RZ ;  /* 0x000000ff00127202 */ /* 0x000fe20000000f00 */
[----:B------:R-:W-:Y:S01]  /*2c50*/  IMAD.MOV.U32 R17, RZ, RZ, 0x40080000 ;  /* 0x40080000ff117424 */ /* 0x000fe200078e00ff */
[----:B------:R-:W-:-:S06]  /*2c60*/  MOV R0, 0x2c90 ;  /* 0x00002c9000007802 */ /* 0x000fcc0000000f00 */
[----:B------:R-:W-:-:S07]  /*2c70*/  IMAD.MOV.U32 R19, RZ, RZ, R13 ;  /* 0x000000ffff137224 */ /* 0x000fce00078e000d */
[----:B0-----:R-:W-:Y:S05]  /*2c80*/  CALL.REL.NOINC `($_Z15Rosenbrock_ros3PdddS_PiiiiiddddddddPKdS2_S2_S2_S2_S2_S2_S2_i$__internal_accurate_pow) ;  /* 0x000014e400647944 */ /* 0x001fea0003c00000 */
[----:B------:R-:W-:Y:S05]  /*2c90*/  BSYNC.RECONVERGENT B0 ;  /* 0x0000000000007941 */ /* 0x000fea0003800200 */
.L_x_27:
[C---:B------:R-:W-:Y:S01]  /*2ca0*/  DADD R54, R2.reuse, 3 ;  /* 0x4008000002367429 */ /* 0x040fe20000000000 */
[----:B------:R-:W-:Y:S01]  /*2cb0*/  ISETP.GE.AND P0, PT, R3, RZ, PT ;  /* 0x000000ff0300720c */ /* 0x000fe20003f06270 */
[----:B------:R-:W-:Y:S01]  /*2cc0*/  DADD R4, -RZ, -R8 ;  /* 0x00000000ff047229 */ /* 0x000fe20000000908 */
[----:B------:R-:W-:Y:S01]  /*2cd0*/  BSSY.RECONVERGENT B0, `(.L_x_28) ;  /* 0x0000012000007945 */ /* 0x000fe20003800200 */
[----:B------:R-:W-:-:S06]  /*2ce0*/  DSETP.NEU.AND P1, PT, R2, RZ, PT ;  /* 0x000000ff0200722a */ /* 0x000fcc0003f2d000 */
[----:B------:R-:W-:Y:S02]  /*2cf0*/  LOP3.LUT R54, R55, 0x7ff00000, RZ, 0xc0, !PT ;  /* 0x7ff0000037367812 */ /* 0x000fe400078ec0ff */
[----:B------:R-:W-:Y:S02]  /*2d00*/  FSEL R39, R5, R9, !P0 ;  /* 0x0000000905277208 */ /* 0x000fe40004000000 */
[----:B------:R-:W-:Y:S02]  /*2d10*/  ISETP.NE.AND P2, PT, R54, 0x7ff00000, PT ;  /* 0x7ff000003600780c */ /* 0x000fe40003f45270 */
[----:B------:R-:W-:Y:S01]  /*2d20*/  FSEL R38, R4, R8, !P0 ;  /* 0x0000000804267208 */ /* 0x000fe20004000000 */
[----:B------:R-:W-:Y:S01]  /*2d30*/  IMAD.MOV.U32 R5, RZ, RZ, R39 ;  /* 0x000000ffff057224 */ /* 0x000fe200078e0027 */
[----:B------:R-:W-:Y:S02]  /*2d40*/  @!P1 MOV R5, R3 ;  /* 0x0000000300059202 */ /* 0x000fe40000000f00 */
[----:B------:R-:W-:Y:S01]  /*2d50*/  MOV R4, R38 ;  /* 0x0000002600047202 */ /* 0x000fe20000000f00 */
[----:B------:R-:W-:-:S06]  /*2d60*/  @!P1 IMAD.MOV.U32 R4, RZ, RZ, RZ ;  /* 0x000000ffff049224 */ /* 0x000fcc00078e00ff */
[----:B------:R-:W-:Y:S05]  /*2d70*/  @P2 BRA `(.L_x_29) ;  /* 0x00000000001c2947 */ /* 0x000fea0003800000 */
[----:B------:R-:W-:-:S14]  /*2d80*/  DSETP.NAN.AND P2, PT, R2, R2, PT ;  /* 0x000000020200722a */ /* 0x000fdc0003f48000 */
[----:B------:R-:W-:Y:S01]  /*2d90*/  @P2 DADD R4, R2, 3 ;  /* 0x4008000002042429 */ /* 0x000fe20000000000 */
[----:B------:R-:W-:Y:S10]  /*2da0*/  @P2 BRA `(.L_x_29) ;  /* 0x0000000000102947 */ /* 0x000ff40003800000 */
[----:B------:R-:W-:-:S14]  /*2db0*/  DSETP.NEU.AND P2, PT, |R2|, +INF , PT ;  /* 0x7ff000000200742a */ /* 0x000fdc0003f4d200 */
[----:B------:R-:W-:Y:S02]  /*2dc0*/  @!P2 IMAD.MOV.U32 R0, RZ, RZ, -0x100000 ;  /* 0xfff00000ff00a424 */ /* 0x000fe400078e00ff */
[----:B------:R-:W-:-:S03]  /*2dd0*/  @!P2 IMAD.MOV.U32 R4, RZ, RZ, RZ ;  /* 0x000000ffff04a224 */ /* 0x000fc600078e00ff */
[----:B------:R-:W-:-:S07]  /*2de0*/  @!P2 SEL R5, R0, 0x7ff00000, !P0 ;  /* 0x7ff000000005a807 */ /* 0x000fce0004000000 */
.L_x_29:
[----:B------:R-:W-:Y:S05]  /*2df0*/  BSYNC.RECONVERGENT B0 ;  /* 0x0000000000007941 */ /* 0x000fea0003800200 */
.L_x_28:
[----:B------:R-:W-:Y:S01]  /*2e00*/  UMOV UR4, 0x984e1cbf ;  /* 0x984e1cbf00047882 */ /* 0x000fe20000000000 */
[----:B------:R-:W-:Y:S01]  /*2e10*/  UMOV UR5, 0x39c856c1 ;  /* 0x39c856c100057882 */ /* 0x000fe20000000000 */
[----:B------:R-:W-:Y:S01]  /*2e20*/  DSETP.NEU.AND P2, PT, R2, 1, PT ;  /* 0x3ff000000200742a */ /* 0x000fe20003f4d000 */
[----:B------:R-:W-:Y:S01]  /*2e30*/  BSSY.RECONVERGENT B0, `(.L_x_30) ;  /* 0x0000011000007945 */ /* 0x000fe20003800200 */
[----:B------:R-:W-:Y:S01]  /*2e40*/  DMUL R4, R4, UR4 ;  /* 0x0000000404047c28 */ /* 0x000fe20008000000 */
[----:B------:R-:W-:Y:S01]  /*2e50*/  @!P1 MOV R8, 0x0 ;  /* 0x0000000000089802 */ /* 0x000fe20000000f00 */
[----:B------:R-:W-:-:S08]  /*2e60*/  @!P1 IMAD.MOV.U32 R9, RZ, RZ, 0x7ff00000 ;  /* 0x7ff00000ff099424 */ /* 0x000fd000078e00ff */
[----:B------:R-:W-:Y:S02]  /*2e70*/  FSEL R14, R4, -2.663938903505438185e-24, P2 ;  /* 0x984e1cbf040e7808 */ /* 0x000fe40001000000 */
[----:B------:R-:W-:Y:S01]  /*2e80*/  FSEL R15, R5, 0.00038211609353311359882, P2 ;  /* 0x39c856c1050f7808 */ /* 0x000fe20001000000 */
[----:B------:R-:W-:Y:S06]  /*2e90*/  @!P1 BRA `(.L_x_31) ;  /* 0x0000000000289947 */ /* 0x000fec0003800000 */
[----:B------:R-:W-:Y:S01]  /*2ea0*/  DADD R12, -RZ, |R2| ;  /* 0x00000000ff0c7229 */ /* 0x000fe20000000502 */
[----:B------:R-:W-:Y:S01]  /*2eb0*/  BSSY.RECONVERGENT B1, `(.L_x_32) ;  /* 0x0000006000017945 */ /* 0x000fe20003800200 */
[----:B------:R-:W-:Y:S01]  /*2ec0*/  IMAD.MOV.U32 R18, RZ, RZ, -0x66666666 ;  /* 0x9999999aff127424 */ /* 0x000fe200078e00ff */
[----:B------:R-:W-:Y:S01]  /*2ed0*/  MOV R0, 0x2f10 ;  /* 0x00002f1000007802 */ /* 0x000fe20000000f00 */
[----:B------:R-:W-:-:S06]  /*2ee0*/  IMAD.MOV.U32 R17, RZ, RZ, -0x40466667 ;  /* 0xbfb99999ff117424 */ /* 0x000fcc00078e00ff */
[----:B------:R-:W-:-:S07]  /*2ef0*/  MOV R19, R13 ;  /* 0x0000000d00137202 */ /* 0x000fce0000000f00 */
[----:B------:R-:W-:Y:S05]  /*2f00*/  CALL.REL.NOINC `($_Z15Rosenbrock_ros3PdddS_PiiiiiddddddddPKdS2_S2_S2_S2_S2_S2_S2_i$__internal_accurate_pow) ;  /* 0x000014e000c47944 */ /* 0x000fea0003c00000 */
[----:B------:R-:W-:Y:S05]  /*2f10*/  BSYNC.RECONVERGENT B1 ;  /* 0x0000000000017941 */ /* 0x000fea0003800200 */
.L_x_32:
[----:B------:R-:W-:Y:S02]  /*2f20*/  FSEL R8, R8, RZ, P0 ;  /* 0x000000ff08087208 */ /* 0x000fe40000000000 */
[----:B------:R-:W-:-:S07]  /*2f30*/  FSEL R9, R9, -QNAN , P0 ;  /* 0xfff8000009097808 */ /* 0x000fce0000000000 */
.L_x_31:
[----:B------:R-:W-:Y:S05]  /*2f40*/  BSYNC.RECONVERGENT B0 ;  /* 0x0000000000007941 */ /* 0x000fea0003800200 */
.L_x_30:
[----:B------:R-:W-:Y:S01]  /*2f50*/  UMOV UR4, 0x9999999a ;  /* 0x9999999a00047882 */ /* 0x000fe20000000000 */
[----:B------:R-:W-:Y:S01]  /*2f60*/  UMOV UR5, 0x3fb99999 ;  /* 0x3fb9999900057882 */ /* 0x000fe20000000000 */
[----:B------:R-:W-:Y:S01]  /*2f70*/  BSSY.RECONVERGENT B0, `(.L_x_33) ;  /* 0x000000a000007945 */ /* 0x000fe20003800200 */
[----:B------:R-:W-:-:S10]  /*2f80*/  DADD R4, R2, -UR4 ;  /* 0x8000000402047e29 */ /* 0x000fd40008000000 */
[----:B------:R-:W-:-:S04]  /*2f90*/  LOP3.LUT R4, R5, 0x7ff00000, RZ, 0xc0, !PT ;  /* 0x7ff0000005047812 */ /* 0x000fc800078ec0ff */
[----:B------:R-:W-:-:S13]  /*2fa0*/  ISETP.NE.AND P0, PT, R4, 0x7ff00000, PT ;  /* 0x7ff000000400780c */ /* 0x000fda0003f05270 */
[----:B------:R-:W-:Y:S05]  /*2fb0*/  @P0 BRA `(.L_x_34) ;  /* 0x0000000000140947 */ /* 0x000fea0003800000 */
[----:B------:R-:W-:-:S14]  /*2fc0*/  DSETP.NAN.AND P0, PT, R2, R2, PT ;  /* 0x000000020200722a */ /* 0x000fdc0003f08000 */
[----:B------:R-:W-:Y:S01]  /*2fd0*/  @P0 DADD R8, R2, -UR4 ;  /* 0x8000000402080e29 */ /* 0x000fe20008000000 */
[----:B------:R-:W-:Y:S10]  /*2fe0*/  @P0 BRA `(.L_x_34) ;  /* 0x0000000000080947 */ /* 0x000ff40003800000 */
[----:B------:R-:W-:-:S14]  /*2ff0*/  DSETP.NEU.AND P0, PT, |R2|, +INF , PT ;  /* 0x7ff000000200742a */ /* 0x000fdc0003f0d200 */
[----:B------:R-:W-:-:S07]  /*3000*/  @!P0 CS2R R8, SRZ ;  /* 0x0000000000088805 */ /* 0x000fce000001ff00 */
.L_x_34:
[----:B------:R-:W-:Y:S05]  /*3010*/  BSYNC.RECONVERGENT B0 ;  /* 0x0000000000007941 */ /* 0x000fea0003800200 */
.L_x_33:
[----:B------:R-:W-:Y:S01]  /*3020*/  UMOV UR4, 0x68497682 ;  /* 0x6849768200047882 */ /* 0x000fe20000000000 */
[----:B------:R-:W-:Y:S01]  /*3030*/  UMOV UR5, 0x3d7c25c2 ;  /* 0x3d7c25c200057882 */ /* 0x000fe20000000000 */
[----:B------:R-:W-:Y:S01]  /*3040*/  DSETP.NEU.AND P0, PT, R2, 1, PT ;  /* 0x3ff000000200742a */ /* 0x000fe20003f0d000 */
[----:B------:R-:W-:Y:S01]  /*3050*/  IMAD.MOV.U32 R4, RZ, RZ, 0x1 ;  /* 0x00000001ff047424 */ /* 0x000fe200078e00ff */
[----:B------:R-:W-:Y:S01]  /*3060*/  DMUL R8, R8, UR4 ;  /* 0x0000000408087c28 */ /* 0x000fe20008000000 */
[----:B------:R-:W-:Y:S01]  /*3070*/  BSSY.RECONVERGENT B1, `(.L_x_35) ;  /* 0x0000017000017945 */ /* 0x000fe20003800200 */
[----:B------:R-:W-:-:S08]  /*3080*/  DMUL R14, R6, R14 ;  /* 0x0000000e060e7228 */ /* 0x000fd00000000000 */
[----:B------:R-:W-:Y:S02]  /*3090*/  FSEL R175, R9, 0.061559446156024932861, P0 ;  /* 0x3d7c25c209af7808 */ /* 0x000fe40000000000 */
[----:B------:R-:W-:Y:S02]  /*30a0*/  FSEL R174, R8, 3.80552698537888538270e+24, P0 ;  /* 0x6849768208ae7808 */ /* 0x000fe40000000000 */
[----:B------:R-:W0:Y:S01]  /*30b0*/  MUFU.RCP64H R5, R175 ;  /* 0x000000af00057308 */ /* 0x000e220000001800 */
[----:B------:R-:W-:-:S03]  /*30c0*/  FSETP.GEU.AND P1, PT, |R15|, 6.5827683646048100446e-37, PT ;  /* 0x036000000f00780b */ /* 0x000fc60003f2e200 */
[----:B0-----:R-:W-:-:S08]  /*30d0*/  DFMA R8, -R174, R4, 1 ;  /* 0x3ff00000ae08742b */ /* 0x001fd00000000104 */
[----:B------:R-:W-:-:S08]  /*30e0*/  DFMA R8, R8, R8, R8 ;  /* 0x000000080808722b */ /* 0x000fd00000000008 */
[----:B------:R-:W-:-:S08]  /*30f0*/  DFMA R8, R4, R8, R4 ;  /* 0x000000080408722b */ /* 0x000fd00000000004 */
[----:B------:R-:W-:-:S08]  /*3100*/  DFMA R4, -R174, R8, 1 ;  /* 0x3ff00000ae04742b */ /* 0x000fd00000000108 */
[----:B------:R-:W-:-:S08]  /*3110*/  DFMA R4, R8, R4, R8 ;  /* 0x000000040804722b */ /* 0x000fd00000000008 */
[----:B------:R-:W-:-:S08]  /*3120*/  DMUL R8, R14, R4 ;  /* 0x000000040e087228 */ /* 0x000fd00000000000 */
[----:B------:R-:W-:-:S08]  /*3130*/  DFMA R12, -R174, R8, R14 ;  /* 0x00000008ae0c722b */ /* 0x000fd0000000010e */
[----:B------:R-:W-:-:S10]  /*3140*/  DFMA R4, R4, R12, R8 ;  /* 0x0000000c0404722b */ /* 0x000fd40000000008 */
[----:B------:R-:W-:-:S05]  /*3150*/  FFMA R0, RZ, R175, R5 ;  /* 0x000000afff007223 */ /* 0x000fca0000000005 */
[----:B------:R-:W-:-:S13]  /*3160*/  FSETP.GT.AND P0, PT, |R0|, 1.469367938527859385e-39, PT ;  /* 0x001000000000780b */ /* 0x000fda0003f04200 */
[----:B------:R-:W-:Y:S05]  /*3170*/  @P0 BRA P1, `(.L_x_36) ;  /* 0x0000000000180947 */ /* 0x000fea0000800000 */
[----:B------:R-:W-:Y:S01]  /*3180*/  MOV R8, R14 ;  /* 0x0000000e00087202 */ /* 0x000fe20000000f00 */
[----:B------:R-:W-:Y:S01]  /*3190*/  IMAD.MOV.U32 R9, RZ, RZ, R15 ;  /* 0x000000ffff097224 */ /* 0x000fe200078e000f */
[----:B------:R-:W-:-:S07]  /*31a0*/  MOV R0, 0x31c0 ;  /* 0x000031c000007802 */ /* 0x000fce0000000f00 */
[----:B------:R-:W-:Y:S05]  /*31b0*/  CALL.REL.NOINC `($__internal_1_$__cuda_sm20_div_rn_f64_full) ;  /* 0x000014d4003c7944 */ /* 0x000fea0003c00000 */
[----:B------:R-:W-:Y:S01]  /*31c0*/  IMAD.MOV.U32 R4, RZ, RZ, R12 ;  /* 0x000000ffff047224 */ /* 0x000fe200078e000c */
[----:B------:R-:W-:-:S07]  /*31d0*/  MOV R5, R13 ;  /* 0x0000000d00057202 */ /* 0x000fce0000000f00 */
.L_x_36:
[----:B------:R-:W-:Y:S05]  /*31e0*/  BSYNC.RECONVERGENT B1 ;  /* 0x0000000000017941 */ /* 0x000fea0003800200 */
.L_x_35:
[----:B------:R-:W-:Y:S01]  /*31f0*/  ISETP.GT.AND P0, PT, R5, 0xfffff, PT ;  /* 0x000fffff0500780c */ /* 0x000fe20003f04270 */
[----:B------:R-:W-:Y:S01]  /*3200*/  IMAD.MOV.U32 R8, RZ, RZ, R4 ;  /* 0x000000ffff087224 */ /* 0x000fe200078e0004 */
[----:B------:R-:W-:Y:S01]  /*3210*/  MOV R0, R5 ;  /* 0x0000000500007202 */ /* 0x000fe20000000f00 */
[----:B------:R-:W-:Y:S01]  /*3220*/  IMAD.MOV.U32 R9, RZ, RZ, R5 ;  /* 0x000000ffff097224 */ /* 0x000fe200078e0005 */
[----:B------:R-:W-:Y:S01]  /*3230*/  BSSY.RECONVERGENT B0, `(.L_x_37) ;  /* 0x0000051000007945 */ /* 0x000fe20003800200 */
[----:B------:R-:W-:-:S08]  /*3240*/  MOV R17, 0xfffffc01 ;  /* 0xfffffc0100117802 */ /* 0x000fd00000000f00 */
[----:B------:R-:W-:Y:S01]  /*3250*/  @!P0 DMUL R8, R4, 1.80143985094819840000e+16 ;  /* 0x4350000004088828 */ /* 0x000fe20000000000 */
[----:B------:R-:W-:-:S09]  /*3260*/  @!P0 IMAD.MOV.U32 R17, RZ, RZ, -0x435 ;  /* 0xfffffbcbff118424 */ /* 0x000fd200078e00ff */
[----:B------:R-:W-:-:S04]  /*3270*/  @!P0 IMAD.MOV.U32 R0, RZ, RZ, R9 ;  /* 0x000000ffff008224 */ /* 0x000fc800078e0009 */
[----:B------:R-:W-:-:S05]  /*3280*/  VIADD R12, R0, 0xffffffff ;  /* 0xffffffff000c7836 */ /* 0x000fca0000000000 */
[----:B------:R-:W-:Y:S01]  /*3290*/  ISETP.GT.U32.AND P1, PT, R12, 0x7feffffe, PT ;  /* 0x7feffffe0c00780c */ /* 0x000fe20003f24070 */
[----:B------:R-:W-:Y:S01]  /*32a0*/  IMAD.MOV.U32 R12, RZ, RZ, R4 ;  /* 0x000000ffff0c7224 */ /* 0x000fe200078e0004 */
[----:B------:R-:W-:-:S11]  /*32b0*/  @!P0 MOV R12, R8 ;  /* 0x00000008000c8202 */ /* 0x000fd60000000f00 */
[----:B------:R-:W-:Y:S05]  /*32c0*/  @P1 BRA `(.L_x_38) ;  /* 0x0000000400041947 */ /* 0x000fea0003800000 */
[----:B------:R-:W-:Y:S01]  /*32d0*/  LOP3.LUT R8, R0, 0xfffff, RZ, 0xc0, !PT ;  /* 0x000fffff00087812 */ /* 0x000fe200078ec0ff */
[----:B------:R-:W-:Y:S01]  /*32e0*/  IMAD.MOV.U32 R18, RZ, RZ, RZ ;  /* 0x000000ffff127224 */ /* 0x000fe200078e00ff */
[----:B------:R-:W-:Y:S01]  /*32f0*/  MOV R25, 0x3ed0ee25 ;  /* 0x3ed0ee2500197802 */ /* 0x000fe20000000f00 */
[----:B------:R-:W-:Y:S01]  /*3300*/  IMAD.MOV.U32 R24, RZ, RZ, -0x748574fc ;  /* 0x8b7a8b04ff187424 */ /* 0x000fe200078e00ff */
[----:B------:R-:W-:Y:S01]  /*3310*/  LOP3.LUT R9, R8, 0x3ff00000, RZ, 0xfc, !PT ;  /* 0x3ff0000008097812 */ /* 0x000fe200078efcff */
[----:B------:R-:W-:Y:S01]  /*3320*/  IMAD.MOV.U32 R8, RZ, RZ, R12 ;  /* 0x000000ffff087224 */ /* 0x000fe200078e000c */
[----:B------:R-:W-:Y:S01]  /*3330*/  UMOV UR4, 0x3ae80f1e ;  /* 0x3ae80f1e00047882 */ /* 0x000fe20000000000 */
[----:B------:R-:W-:Y:S01]  /*3340*/  UMOV UR5, 0x3eb1380b ;  /* 0x3eb1380b00057882 */ /* 0x000fe20000000000 */
[----:B------:R-:W-:Y:S01]  /*3350*/  ISETP.GE.U32.AND P0, PT, R9, 0x3ff6a09f, PT ;  /* 0x3ff6a09f0900780c */ /* 0x000fe20003f06070 */
[----:B------:R-:W-:Y:S01]  /*3360*/  IMAD.MOV.U32 R27, RZ, RZ, 0x43300000 ;  /* 0x43300000ff1b7424 */ /* 0x000fe200078e00ff */
[----:B------:R-:W-:Y:S01]  /*3370*/  LEA.HI R17, R0, R17, RZ, 0xc ;  /* 0x0000001100117211 */ /* 0x000fe200078f60ff */
[----:B------:R-:W-:Y:S01]  /*3380*/  UMOV UR6, 0x80000000 ;  /* 0x8000000000067882 */ /* 0x000fe20000000000 */
[----:B------:R-:W-:-:S09]  /*3390*/  UMOV UR7, 0x43300000 ;  /* 0x4330000000077882 */ /* 0x000fd20000000000 */
[----:B------:R-:W-:Y:S02]  /*33a0*/  @P0 VIADD R13, R9, 0xfff00000 ;  /* 0xfff00000090d0836 */ /* 0x000fe40000000000 */
[----:B------:R-:W-:-:S03]  /*33b0*/  @P0 VIADD R17, R17, 0x1 ;  /* 0x0000000111110836 */ /* 0x000fc60000000000 */
[----:B------:R-:W-:Y:S02]  /*33c0*/  @P0 MOV R9, R13 ;  /* 0x0000000d00090202 */ /* 0x000fe40000000f00 */
[----:B------:R-:W-:-:S04]  /*33d0*/  LOP3.LUT R26, R17, 0x80000000, RZ, 0x3c, !PT ;  /* 0x80000000111a7812 */ /* 0x000fc800078e3cff */
[C---:B------:R-:W-:Y:S02]  /*33e0*/  DADD R12, R8.reuse, 1 ;  /* 0x3ff00000080c7429 */ /* 0x040fe40000000000 */
[----:B------:R-:W-:Y:S02]  /*33f0*/  DADD R8, R8, -1 ;  /* 0xbff0000008087429 */ /* 0x000fe40000000000 */
[----:B------:R-:W-:Y:S01]  /*3400*/  DADD R26, R26, -UR6 ;  /* 0x800000061a1a7e29 */ /* 0x000fe20008000000 */
[----:B------:R-:W-:Y:S01]  /*3410*/  UMOV UR6, 0xfefa39ef ;  /* 0xfefa39ef00067882 */ /* 0x000fe20000000000 */
[----:B------:R-:W0:Y:S01]  /*3420*/  MUFU.RCP64H R19, R13 ;  /* 0x0000000d00137308 */ /* 0x000e220000001800 */
[----:B------:R-:W-:Y:S01]  /*3430*/  UMOV UR7, 0x3fe62e42 ;  /* 0x3fe62e4200077882 */ /* 0x000fe20000000000 */
[----:B0-----:R-:W-:-:S08]  /*3440*/  DFMA R20, -R12, R18, 1 ;  /* 0x3ff000000c14742b */ /* 0x001fd00000000112 */
[----:B------:R-:W-:-:S08]  /*3450*/  DFMA R20, R20, R20, R20 ;  /* 0x000000141414722b */ /* 0x000fd00000000014 */
[----:B------:R-:W-:-:S08]  /*3460*/  DFMA R20, R18, R20, R18 ;  /* 0x000000141214722b */ /* 0x000fd00000000012 */
[----:B------:R-:W-:-:S08]  /*3470*/  DMUL R18, R8, R20 ;  /* 0x0000001408127228 */ /* 0x000fd00000000000 */
[----:B------:R-:W-:-:S08]  /*3480*/  DFMA R18, R8, R20, R18 ;  /* 0x000000140812722b */ /* 0x000fd00000000012 */
[----:B------:R-:W-:-:S08]  /*3490*/  DMUL R22, R18, R18 ;  /* 0x0000001212167228 */ /* 0x000fd00000000000 */
[----:B------:R-:W-:Y:S01]  /*34a0*/  DFMA R12, R22, UR4, R24 ;  /* 0x00000004160c7c2b */ /* 0x000fe20008000018 */
[----:B------:R-:W-:Y:S01]  /*34b0*/  UMOV UR4, 0x9f02676f ;  /* 0x9f02676f00047882 */ /* 0x000fe20000000000 */
[----:B------:R-:W-:Y:S01]  /*34c0*/  UMOV UR5, 0x3ef3b266 ;  /* 0x3ef3b26600057882 */ /* 0x000fe20000000000 */
[----:B------:R-:W-:-:S05]  /*34d0*/  DADD R24, R8, -R18 ;  /* 0x0000000008187229 */ /* 0x000fca0000000812 */
[----:B------:R-:W-:Y:S01]  /*34e0*/  DFMA R12, R22, R12, UR4 ;  /* 0x00000004160c7e2b */ /* 0x000fe2000800000c */
[----:B------:R-:W-:Y:S01]  /*34f0*/  UMOV UR4, 0xa9ab0956 ;  /* 0xa9ab095600047882 */ /* 0x000fe20000000000 */
[----:B------:R-:W-:Y:S01]  /*3500*/  UMOV UR5, 0x3f1745cb ;  /* 0x3f1745cb00057882 */ /* 0x000fe20000000000 */
[----:B------:R-:W-:-:S05]  /*3510*/  DADD R24, R24, R24 ;  /* 0x0000000018187229 */ /* 0x000fca0000000018 */
[----:B------:R-:W-:Y:S01]  /*3520*/  DFMA R12, R22, R12, UR4 ;  /* 0x00000004160c7e2b */ /* 0x000fe2000800000c */
[----:B------:R-:W-:Y:S01]  /*3530*/  UMOV UR4, 0x2d1b5154 ;  /* 0x2d1b515400047882 */ /* 0x000fe20000000000 */
[----:B------:R-:W-:Y:S01]  /*3540*/  UMOV UR5, 0x3f3c71c7 ;  /* 0x3f3c71c700057882 */ /* 0x000fe20000000000 */
[----:B------:R-:W-:Y:S02]  /*3550*/  DFMA R24, R8, -R18, R24 ;  /* 0x800000120818722b */ /* 0x000fe40000000018 */
[----:B------:R-:W-:-:S03]  /*3560*/  DFMA R8, R26, UR6, R18 ;  /* 0x000000061a087c2b */ /* 0x000fc60008000012 */
[----:B------:R-:W-:Y:S01]  /*3570*/  DFMA R12, R22, R12, UR4 ;  /* 0x00000004160c7e2b */ /* 0x000fe2000800000c */
[----:B------:R-:W-:Y:S01]  /*3580*/  UMOV UR4, 0x923be72d ;  /* 0x923be72d00047882 */ /* 0x000fe20000000000 */
[----:B------:R-:W-:Y:S01]  /*3590*/  UMOV UR5, 0x3f624924 ;  /* 0x3f62492400057882 */ /* 0x000fe20000000000 */
[----:B------:R-:W-:-:S05]  /*35a0*/  DMUL R24, R20, R24 ;  /* 0x0000001814187228 */ /* 0x000fca0000000000 */
        /* <DEDUP_REMOVED lines=8> */
[----:B------:R-:W-:Y:S02]  /*3630*/  UMOV UR5, 0x3fe62e42 ;  /* 0x3fe62e4200057882 */ /* 0x000fe40000000000 */
[----:B------:R-:W-:Y:S01]  /*3640*/  DFMA R28, R26, -UR4, R8 ;  /* 0x800000041a1c7c2b */ /* 0x000fe20008000008 */
[----:B------:R-:W-:Y:S01]  /*3650*/  UMOV UR4, 0x3b39803f ;  /* 0x3b39803f00047882 */ /* 0x000fe20000000000 */
[----:B------:R-:W-:Y:S02]  /*3660*/  UMOV UR5, 0x3c7abc9e ;  /* 0x3c7abc9e00057882 */ /* 0x000fe40000000000 */
[----:B------:R-:W-:-:S04]  /*3670*/  DMUL R12, R22, R12 ;  /* 0x0000000c160c7228 */ /* 0x000fc80000000000 */
[----:B------:R-:W-:-:S04]  /*3680*/  DADD R28, -R18, R28 ;  /* 0x00000000121c7229 */ /* 0x000fc8000000011c */
[----:B------:R-:W-:-:S08]  /*3690*/  DFMA R12, R18, R12, R24 ;  /* 0x0000000c120c722b */ /* 0x000fd00000000018 */
[----:B------:R-:W-:-:S08]  /*36a0*/  DADD R12, R12, -R28 ;  /* 0x000000000c0c7229 */ /* 0x000fd0000000081c */
[----:B------:R-:W-:-:S08]  /*36b0*/  DFMA R12, R26, UR4, R12 ;  /* 0x000000041a0c7c2b */ /* 0x000fd0000800000c */
[----:B------:R-:W-:Y:S01]  /*36c0*/  DADD R8, R8, R12 ;  /* 0x0000000008087229 */ /* 0x000fe2000000000c */
[----:B------:R-:W-:Y:S10]  /*36d0*/  BRA `(.L_x_39) ;  /* 0x0000000000187947 */ /* 0x000ff40003800000 */
.L_x_38:
[----:B------:R-:W-:Y:S01]  /*36e0*/  MOV R12, 0x0 ;  /* 0x00000000000c7802 */ /* 0x000fe20000000f00 */
[----:B------:R-:W-:Y:S01]  /*36f0*/  IMAD.MOV.U32 R13, RZ, RZ, 0x7ff00000 ;  /* 0x7ff00000ff0d7424 */ /* 0x000fe200078e00ff */
[----:B------:R-:W-:-:S05]  /*3700*/  LOP3.LUT P0, RZ, R9, 0x7fffffff, RZ, 0xc0, !PT ;  /* 0x7fffffff09ff7812 */ /* 0x000fca000780c0ff */
[----:B------:R-:W-:-:S10]  /*3710*/  DFMA R12, R8, R12, +INF ;  /* 0x7ff00000080c742b */ /* 0x000fd4000000000c */
[----:B------:R-:W-:Y:S02]  /*3720*/  FSEL R8, R12, RZ, P0 ;  /* 0x000000ff0c087208 */ /* 0x000fe40000000000 */
[----:B------:R-:W-:-:S07]  /*3730*/  FSEL R9, R13, -QNAN , P0 ;  /* 0xfff000000d097808 */ /* 0x000fce0000000000 */
.L_x_39:
[----:B------:R-:W-:Y:S05]  /*3740*/  BSYNC.RECONVERGENT B0 ;  /* 0x0000000000007941 */ /* 0x000fea0003800200 */
.L_x_37:
[----:B------:R-:W-:Y:S01]  /*3750*/  UMOV UR4, 0xbaaafad3 ;  /* 0xbaaafad300047882 */ /* 0x000fe20000000000 */
[----:B------:R-:W-:Y:S01]  /*3760*/  UMOV UR5, 0x3c695355 ;  /* 0x3c69535500057882 */ /* 0x000fe20000000000 */
[----:B------:R-:W-:Y:S01]  /*3770*/  BSSY.RECONVERGENT B0, `(.L_x_40) ;  /* 0x000000b000007945 */ /* 0x000fe20003800200 */
[----:B------:R-:W-:Y:S01]  /*3780*/  DMUL R40, R8, UR4 ;  /* 0x0000000408287c28 */ /* 0x000fe20008000000 */
[----:B------:R-:W-:Y:S01]  /*3790*/  UMOV UR4, 0x1526e50e ;  /* 0x1526e50e00047882 */ /* 0x000fe20000000000 */
[----:B------:R-:W-:Y:S01]  /*37a0*/  UMOV UR5, 0x3fdbcb7b ;  /* 0x3fdbcb7b00057882 */ /* 0x000fe20000000000 */
[----:B------:R-:W-:Y:S01]  /*37b0*/  IMAD.MOV.U32 R18, RZ, RZ, RZ ;  /* 0x000000ffff127224 */ /* 0x000fe200078e00ff */
[----:B------:R-:W-:Y:S01]  /*37c0*/  MOV R0, 0x3820 ;  /* 0x0000382000007802 */ /* 0x000fe20000000f00 */
[----:B------:R-:W-:-:S03]  /*37d0*/  IMAD.MOV.U32 R17, RZ, RZ, 0x40000000 ;  /* 0x40000000ff117424 */ /* 0x000fc600078e00ff */
[----:B------:R-:W-:-:S08]  /*37e0*/  DFMA R40, R8, UR4, R40 ;  /* 0x0000000408287c2b */ /* 0x000fd00008000028 */
[----:B------:R-:W-:-:S10]  /*37f0*/  DADD R12, -RZ, |R40| ;  /* 0x00000000ff0c7229 */ /* 0x000fd40000000528 */
[----:B------:R-:W-:-:S07]  /*3800*/  MOV R19, R13 ;  /* 0x0000000d00137202 */ /* 0x000fce0000000f00 */
[----:B------:R-:W-:Y:S05]  /*3810*/  CALL.REL.NOINC `($_Z15Rosenbrock_ros3PdddS_PiiiiiddddddddPKdS2_S2_S2_S2_S2_S2_S2_i$__internal_accurate_pow) ;  /* 0x000014d800807944 */ /* 0x000fea0003c00000 */
[----:B------:R-:W-:Y:S05]  /*3820*/  BSYNC.RECONVERGENT B0 ;  /* 0x0000000000007941 */ /* 0x000fea0003800200 */
.L_x_40:
[C---:B------:R-:W-:Y:S01]  /*3830*/  DADD R12, R40.reuse, 2 ;  /* 0x40000000280c7429 */ /* 0x040fe20000000000 */
[----:B------:R-:W-:Y:S01]  /*3840*/  BSSY.RECONVERGENT B0, `(.L_x_41) ;  /* 0x000000c000007945 */ /* 0x000fe20003800200 */
[----:B------:R-:W-:-:S08]  /*3850*/  DSETP.NEU.AND P0, PT, R40, RZ, PT ;  /* 0x000000ff2800722a */ /* 0x000fd00003f0d000 */
[----:B------:R-:W-:-:S04]  /*3860*/  LOP3.LUT R12, R13, 0x7ff00000, RZ, 0xc0, !PT ;  /* 0x7ff000000d0c7812 */ /* 0x000fc800078ec0ff */
[----:B------:R-:W-:Y:S02]  /*3870*/  ISETP.NE.AND P1, PT, R12, 0x7ff00000, PT ;  /* 0x7ff000000c00780c */ /* 0x000fe40003f25270 */
[----:B------:R-:W-:-:S11]  /*3880*/  @!P0 CS2R R8, SRZ ;  /* 0x0000000000088805 */ /* 0x000fd6000001ff00 */
[----:B------:R-:W-:Y:S05]  /*3890*/  @P1 BRA `(.L_x_42) ;  /* 0x0000000000181947 */ /* 0x000fea0003800000 */
[----:B------:R-:W-:-:S14]  /*38a0*/  DSETP.NAN.AND P0, PT, R40, R40, PT ;  /* 0x000000282800722a */ /* 0x000fdc0003f08000 */
[----:B------:R-:W-:Y:S01]  /*38b0*/  @P0 DADD R8, R40, 2 ;  /* 0x4000000028080429 */ /* 0x000fe20000000000 */
[----:B------:R-:W-:Y:S10]  /*38c0*/  @P0 BRA `(.L_x_42) ;  /* 0x00000000000c0947 */ /* 0x000ff40003800000 */
[----:B------:R-:W-:-:S14]  /*38d0*/  DSETP.NEU.AND P0, PT, |R40|, +INF , PT ;  /* 0x7ff000002800742a */ /* 0x000fdc0003f0d200 */
[----:B------:R-:W-:Y:S01]  /*38e0*/  @!P0 IMAD.MOV.U32 R8, RZ, RZ, 0x0 ;  /* 0x00000000ff088424 */ /* 0x000fe200078e00ff */
[----:B------:R-:W-:-:S07]  /*38f0*/  @!P0 MOV R9, 0x7ff00000 ;  /* 0x7ff0000000098802 */ /* 0x000fce0000000f00 */
.L_x_42:
[----:B------:R-:W-:Y:S05]  /*3900*/  BSYNC.RECONVERGENT B0 ;  /* 0x0000000000007941 */ /* 0x000fea0003800200 */
.L_x_41:
[----:B------:R-:W-:Y:S01]  /*3910*/  DADD R20, R8, 1 ;  /* 0x3ff0000008147429 */ /* 0x000fe20000000000 */
[----:B------:R-:W-:Y:S01]  /*3920*/  BSSY.RECONVERGENT B1, `(.L_x_43) ;  /* 0x0000011000017945 */ /* 0x000fe20003800200 */
[----:B------:R-:W-:-:S04]  /*3930*/  DSETP.NEU.AND P0, PT, R40, 1, PT ;  /* 0x3ff000002800742a */ /* 0x000fc80003f0d000 */
[----:B------:R-:W0:Y:S04]  /*3940*/  MUFU.RCP64H R9, R21 ;  /* 0x0000001500097308 */ /* 0x000e280000001800 */
[----:B------:R-:W-:-:S05]  /*3950*/  VIADD R8, R21, 0x300402 ;  /* 0x0030040215087836 */ /* 0x000fca0000000000 */
[----:B------:R-:W-:Y:S01]  /*3960*/  FSETP.GEU.AND P1, PT, |R8|, 5.8789094863358348022e-39, PT ;  /* 0x004004020800780b */ /* 0x000fe20003f2e200 */
[----:B0-----:R-:W-:-:S08]  /*3970*/  DFMA R12, -R20, R8, 1 ;  /* 0x3ff00000140c742b */ /* 0x001fd00000000108 */
[----:B------:R-:W-:-:S08]  /*3980*/  DFMA R12, R12, R12, R12 ;  /* 0x0000000c0c0c722b */ /* 0x000fd0000000000c */
[----:B------:R-:W-:-:S08]  /*3990*/  DFMA R12, R8, R12, R8 ;  /* 0x0000000c080c722b */ /* 0x000fd00000000008 */
[----:B------:R-:W-:-:S08]  /*39a0*/  DFMA R18, -R20, R12, 1 ;  /* 0x3ff000001412742b */ /* 0x000fd0000000010c */
[----:B------:R-:W-:Y:S01]  /*39b0*/  DFMA R46, R12, R18, R12 ;  /* 0x000000120c2e722b */ /* 0x000fe2000000000c */
[----:B------:R-:W-:Y:S10]  /*39c0*/  @P1 BRA `(.L_x_44) ;  /* 0x0000000000181947 */ /* 0x000ff40003800000 */
[----:B------:R-:W-:Y:S01]  /*39d0*/  LOP3.LUT R50, R21, 0x7fffffff, RZ, 0xc0, !PT ;  /* 0x7fffffff15327812 */ /* 0x000fe200078ec0ff */
[----:B------:R-:W-:Y:S01]  /*39e0*/  IMAD.MOV.U32 R46, RZ, RZ, R20 ;  /* 0x000000ffff2e7224 */ /* 0x000fe200078e0014 */
[----:B------:R-:W-:Y:S02]  /*39f0*/  MOV R47, R21 ;  /* 0x00000015002f7202 */ /* 0x000fe40000000f00 */
[----:B------:R-:W-:Y:S01]  /*3a00*/  MOV R0, 0x3a30 ;  /* 0x00003a3000007802 */ /* 0x000fe20000000f00 */
[----:B------:R-:W-:-:S07]  /*3a10*/  VIADD R50, R50, 0xfff00000 ;  /* 0xfff0000032327836 */ /* 0x000fce0000000000 */
[----:B------:R-:W-:Y:S05]  /*3a20*/  CALL.REL.NOINC `($__internal_0_$__cuda_sm20_dblrcp_rn_slowpath_v3) ;  /* 0x000014c8007c7944 */ /* 0x000fea0003c00000 */
.L_x_44:
[----:B------:R-:W-:Y:S05]  /*3a30*/  BSYNC.RECONVERGENT B1 ;  /* 0x0000000000017941 */ /* 0x000fea0003800200 */
.L_x_43:
[----:B------:R-:W-:Y:S01]  /*3a40*/  FSEL R41, R47, 1.75, P0 ;  /* 0x3fe000002f297808 */ /* 0x000fe20000000000 */
[----:B------:R-:W-:Y:S01]  /*3a50*/  BSSY.RECONVERGENT B0, `(.L_x_45) ;  /* 0x0000008000007945 */ /* 0x000fe20003800200 */
[----:B------:R-:W-:Y:S01]  /*3a60*/  FSEL R18, R46, RZ, P0 ;  /* 0x000000ff2e127208 */ /* 0x000fe20000000000 */
[----:B------:R-:W-:Y:S01]  /*3a70*/  IMAD.MOV.U32 R12, RZ, RZ, 0x33333333 ;  /* 0x33333333ff0c7424 */ /* 0x000fe200078e00ff */
[----:B------:R-:W-:Y:S01]  /*3a80*/  MOV R19, 0x3fe33333 ;  /* 0x3fe3333300137802 */ /* 0x000fe20000000f00 */
[----:B------:R-:W-:Y:S01]  /*3a90*/  IMAD.MOV.U32 R17, RZ, RZ, R41 ;  /* 0x000000ffff117224 */ /* 0x000fe200078e0029 */
[----:B------:R-:W-:Y:S01]  /*3aa0*/  MOV R0, 0x3ad0 ;  /* 0x00003ad000007802 */ /* 0x000fe20000000f00 */
[----:B------:R-:W-:-:S07]  /*3ab0*/  IMAD.MOV.U32 R40, RZ, RZ, R18 ;  /* 0x000000ffff287224 */ /* 0x000fce00078e0012 */
[----:B------:R-:W-:Y:S05]  /*3ac0*/  CALL.REL.NOINC `($_Z15Rosenbrock_ros3PdddS_PiiiiiddddddddPKdS2_S2_S2_S2_S2_S2_S2_i$__internal_accurate_pow) ;  /* 0x000014d400d47944 */ /* 0x000fea0003c00000 */
[----:B------:R-:W-:Y:S05]  /*3ad0*/  BSYNC.RECONVERGENT B0 ;  /* 0x0000000000007941 */ /* 0x000fea0003800200 */
.L_x_45:
[----:B------:R-:W-:Y:S01]  /*3ae0*/  DADD R174, R4, 1 ;  /* 0x3ff0000004ae7429 */ /* 0x000fe20000000000 */
[----:B------:R-:W-:Y:S01]  /*3af0*/  UMOV UR4, 0x33333333 ;  /* 0x3333333300047882 */ /* 0x000fe20000000000 */
[----:B------:R-:W-:Y:S01]  /*3b00*/  MOV R4, 0x1 ;  /* 0x0000000100047802 */ /* 0x000fe20000000f00 */
[----:B------:R-:W-:Y:S01]  /*3b10*/  UMOV UR5, 0x3fe33333 ;  /* 0x3fe3333300057882 */ /* 0x000fe20000000000 */
[----:B------:R-:W-:Y:S01]  /*3b20*/  BSSY.RECONVERGENT B0, `(.L_x_46) ;  /* 0x000001a000007945 */ /* 0x000fe20003800200 */
[----:B------:R-:W-:Y:S01]  /*3b30*/  DSETP.NEU.AND P0, PT, R2, RZ, PT ;  /* 0x000000ff0200722a */ /* 0x000fe20003f0d000 */
[----:B------:R-:W0:Y:S01]  /*3b40*/  MUFU.RCP64H R5, R175 ;  /* 0x000000af00057308 */ /* 0x000e220000001800 */
[----:B------:R-:W-:Y:S01]  /*3b50*/  DSETP.NEU.AND P2, PT, R40, RZ, PT ;  /* 0x000000ff2800722a */ /* 0x000fe20003f4d000 */
[----:B------:R-:W-:Y:S01]  /*3b60*/  FSETP.GEU.AND P4, PT, |R15|, 6.5827683646048100446e-37, PT ;  /* 0x036000000f00780b */ /* 0x000fe20003f8e200 */
[----:B0-----:R-:W-:-:S08]  /*3b70*/  DFMA R12, -R174, R4, 1 ;  /* 0x3ff00000ae0c742b */ /* 0x001fd00000000104 */
[----:B------:R-:W-:-:S08]  /*3b80*/  DFMA R12, R12, R12, R12 ;  /* 0x0000000c0c0c722b */ /* 0x000fd0000000000c */
[----:B------:R-:W-:-:S08]  /*3b90*/  DFMA R12, R4, R12, R4 ;  /* 0x0000000c040c722b */ /* 0x000fd00000000004 */
[----:B------:R-:W-:-:S08]  /*3ba0*/  DFMA R4, -R174, R12, 1 ;  /* 0x3ff00000ae04742b */ /* 0x000fd0000000010c */
[----:B------:R-:W-:Y:S02]  /*3bb0*/  DFMA R12, R12, R4, R12 ;  /* 0x000000040c0c722b */ /* 0x000fe4000000000c */
[----:B------:R-:W-:-:S06]  /*3bc0*/  DADD R4, R40, UR4 ;  /* 0x0000000428047e29 */ /* 0x000fcc0008000000 */
[----:B------:R-:W-:-:S04]  /*3bd0*/  DMUL R18, R14, R12 ;  /* 0x0000000c0e127228 */ /* 0x000fc80000000000 */
[----:B------:R-:W-:-:S04]  /*3be0*/  LOP3.LUT R4, R5, 0x7ff00000, RZ, 0xc0, !PT ;  /* 0x7ff0000005047812 */ /* 0x000fc800078ec0ff */
[----:B------:R-:W-:Y:S01]  /*3bf0*/  DFMA R20, -R174, R18, R14 ;  /* 0x00000012ae14722b */ /* 0x000fe2000000010e */
[----:B------:R-:W-:-:S07]  /*3c00*/  ISETP.NE.AND P1, PT, R4, 0x7ff00000, PT ;  /* 0x7ff000000400780c */ /* 0x000fce0003f25270 */
[----:B------:R-:W-:-:S10]  /*3c10*/  DFMA R12, R12, R20, R18 ;  /* 0x000000140c0c722b */ /* 0x000fd40000000012 */
[----:B------:R-:W-:-:S05]  /*3c20*/  FFMA R0, RZ, R175, R13 ;  /* 0x000000afff007223 */ /* 0x000fca000000000d */
[----:B------:R-:W-:Y:S01]  /*3c30*/  FSETP.GT.AND P3, PT, |R0|, 1.469367938527859385e-39, PT ;  /* 0x001000000000780b */ /* 0x000fe20003f64200 */
[----:B------:R-:W-:-:S12]  /*3c40*/  @P1 BRA `(.L_x_47) ;  /* 0x00000000001c1947 */ /* 0x000fd80003800000 */
[----:B------:R-:W-:-:S14]  /*3c50*/  DSETP.NAN.AND P1, PT, R40, R40, PT ;  /* 0x000000282800722a */ /* 0x000fdc0003f28000 */
[----:B------:R-:W-:Y:S01]  /*3c60*/  @P1 DADD R8, R40, UR4 ;  /* 0x0000000428081e29 */ /* 0x000fe20008000000 */
[----:B------:R-:W-:Y:S10]  /*3c70*/  @P1 BRA `(.L_x_47) ;  /* 0x0000000000101947 */ /* 0x000ff40003800000 */
[----:B------:R-:W-:-:S14]  /*3c80*/  DSETP.NEU.AND P1, PT, |R40|, +INF , PT ;  /* 0x7ff000002800742a */ /* 0x000fdc0003f2d200 */
[----:B------:R-:W-:Y:S01]  /*3c90*/  @!P1 SHF.R.S32.HI R40, RZ, 0x1f, R41 ;  /* 0x0000001fff289819 */ /* 0x000fe20000011429 */
[----:B------:R-:W-:-:S03]  /*3ca0*/  @!P1 IMAD.MOV.U32 R8, RZ, RZ, RZ ;  /* 0x000000ffff089224 */ /* 0x000fc600078e00ff */
[----:B------:R-:W-:-:S07]  /*3cb0*/  @!P1 LOP3.LUT R9, R40, 0x7ff00000, RZ, 0xc0, !PT ;  /* 0x7ff0000028099812 */ /* 0x000fce00078ec0ff */
.L_x_47:
[----:B------:R-:W-:Y:S05]  /*3cc0*/  BSYNC.RECONVERGENT B0 ;  /* 0x0000000000007941 */ /* 0x000fea0003800200 */
.L_x_46:
[----:B------:R-:W-:Y:S01]  /*3cd0*/  BSSY.RECONVERGENT B1, `(.L_x_48) ;  /* 0x0000008000017945 */ /* 0x000fe20003800200 */
[----:B------:R-:W-:Y:S02]  /*3ce0*/  FSEL R4, R8, RZ, P2 ;  /* 0x000000ff08047208 */ /* 0x000fe40001000000 */
[----:B------:R-:W-:Y:S01]  /*3cf0*/  FSEL R5, R9, 1.875, P2 ;  /* 0x3ff0000009057808 */ /* 0x000fe20001000000 */
[----:B------:R-:W-:Y:S06]  /*3d00*/  @P3 BRA P4, `(.L_x_49) ;  /* 0x0000000000103947 */ /* 0x000fec0002000000 */
[----:B------:R-:W-:Y:S01]  /*3d10*/  IMAD.MOV.U32 R8, RZ, RZ, R14 ;  /* 0x000000ffff087224 */ /* 0x000fe200078e000e */
[----:B------:R-:W-:Y:S02]  /*3d20*/  MOV R9, R15 ;  /* 0x0000000f00097202 */ /* 0x000fe40000000f00 */
[----:B------:R-:W-:-:S07]  /*3d30*/  MOV R0, 0x3d50 ;  /* 0x00003d5000007802 */ /* 0x000fce0000000f00 */
[----:B------:R-:W-:Y:S05]  /*3d40*/  CALL.REL.NOINC `($__internal_1_$__cuda_sm20_div_rn_f64_full) ;  /* 0x000014c800587944 */ /* 0x000fea0003c00000 */
.L_x_49:
[----:B------:R-:W-:Y:S05]  /*3d50*/  BSYNC.RECONVERGENT B1 ;  /* 0x0000000000017941 */ /* 0x000fea0003800200 */
.L_x_48:
[----:B------:R-:W-:Y:S01]  /*3d60*/  DMUL R4, R12, R4 ;  /* 0x000000040c047228 */ /* 0x000fe20000000000 */
[----:B------:R-:W-:Y:S01]  /*3d70*/  BSSY.RECONVERGENT B0, `(.L_x_50) ;  /* 0x000000f000007945 */ /* 0x000fe20003800200 */
[----:B------:R-:W-:-:S05]  /*3d80*/  @!P0 CS2R R8, SRZ ;  /* 0x0000000000088805 */ /* 0x000fca000001ff00 */
[----:B------:R0:W-:Y:S01]  /*3d90*/  STL.64 [R1+0xa690], R4 ;  /* 0x00a6900401007387 */ /* 0x0001e20000100a00 */
[----:B------:R-:W-:Y:S05]  /*3da0*/  @!P0 BRA `(.L_x_51) ;  /* 0x00000000002c8947 */ /* 0x000fea0003800000 */
[----:B------:R-:W-:Y:S01]  /*3db0*/  DADD R12, -RZ, |R2| ;  /* 0x00000000ff0c7229 */ /* 0x000fe20000000502 */
[----:B------:R-:W-:Y:S01]  /*3dc0*/  BSSY.RECONVERGENT B1, `(.L_x_52) ;  /* 0x0000007000017945 */ /* 0x000fe20003800200 */
[----:B------:R-:W-:Y:S01]  /*3dd0*/  ISETP.GE.AND P0, PT, R3, RZ, PT ;  /* 0x000000ff0300720c */ /* 0x000fe20003f06270 */
[----:B------:R-:W-:Y:S01]  /*3de0*/  IMAD.MOV.U32 R18, RZ, RZ, 0x33333333 ;  /* 0x33333333ff127424 */ /* 0x000fe200078e00ff */
[----:B------:R-:W-:Y:S02]  /*3df0*/  MOV R17, 0x400b3333 ;  /* 0x400b333300117802 */ /* 0x000fe40000000f00 */
[----:B------:R-:W-:-:S04]  /*3e00*/  MOV R0, 0x3e30 ;  /* 0x00003e3000007802 */ /* 0x000fc80000000f00 */
[----:B------:R-:W-:-:S07]  /*3e10*/  IMAD.MOV.U32 R19, RZ, RZ, R13 ;  /* 0x000000ffff137224 */ /* 0x000fce00078e000d */
[----:B0-----:R-:W-:Y:S05]  /*3e20*/  CALL.REL.NOINC `($_Z15Rosenbrock_ros3PdddS_PiiiiiddddddddPKdS2_S2_S2_S2_S2_S2_S2_i$__internal_accurate_pow) ;  /* 0x000014d000fc7944 */ /* 0x001fea0003c00000 */
[----:B------:R-:W-:Y:S05]  /*3e30*/  BSYNC.RECONVERGENT B1 ;  /* 0x0000000000017941 */ /* 0x000fea0003800200 */
.L_x_52:
[----:B------:R-:W-:Y:S02]  /*3e40*/  FSEL R8, R8, RZ, P0 ;  /* 0x000000ff08087208 */ /* 0x000fe40000000000 */
[----:B------:R-:W-:-:S07]  /*3e50*/  FSEL R9, R9, -QNAN , P0 ;  /* 0xfff8000009097808 */ /* 0x000fce0000000000 */
.L_x_51:
[----:B------:R-:W-:Y:S05]  /*3e60*/  BSYNC.RECONVERGENT B0 ;  /* 0x0000000000007941 */ /* 0x000fea0003800200 */
.L_x_50:
[----:B------:R-:W-:Y:S01]  /*3e70*/  UMOV UR4, 0x33333333 ;  /* 0x3333333300047882 */ /* 0x000fe20000000000 */
[----:B------:R-:W-:Y:S01]  /*3e80*/  UMOV UR5, 0x400b3333 ;  /* 0x400b333300057882 */ /* 0x000fe20000000000 */
[----:B------:R-:W-:Y:S01]  /*3e90*/  BSSY.RECONVERGENT B0, `(.L_x_53) ;  /* 0x000000c000007945 */ /* 0x000fe20003800200 */
[C---:B------:R-:W-:Y:S02]  /*3ea0*/  DADD R72, R2.reuse, UR4 ;  /* 0x0000000402487e29 */ /* 0x040fe40008000000 */
[----:B------:R-:W-:-:S08]  /*3eb0*/  DSETP.NEU.AND P1, PT, R2, RZ, PT ;  /* 0x000000ff0200722a */ /* 0x000fd00003f2d000 */
[----:B------:R-:W-:-:S04]  /*3ec0*/  LOP3.LUT R72, R73, 0x7ff00000, RZ, 0xc0, !PT ;  /* 0x7ff0000049487812 */ /* 0x000fc800078ec0ff */
[----:B------:R-:W-:-:S13]  /*3ed0*/  ISETP.NE.AND P0, PT, R72, 0x7ff00000, PT ;  /* 0x7ff000004800780c */ /* 0x000fda0003f05270 */
[----:B------:R-:W-:Y:S05]  /*3ee0*/  @P0 BRA `(.L_x_54) ;  /* 0x0000000000180947 */ /* 0x000fea0003800000 */
[----:B------:R-:W-:-:S14]  /*3ef0*/  DSETP.NAN.AND P0, PT, R2, R2, PT ;  /* 0x000000020200722a */ /* 0x000fdc0003f08000 */
[----:B------:R-:W-:Y:S01]  /*3f00*/  @P0 DADD R8, R2, UR4 ;  /* 0x0000000402080e29 */ /* 0x000fe20008000000 */
[----:B------:R-:W-:Y:S10]  /*3f10*/  @P0 BRA `(.L_x_54) ;  /* 0x00000000000c0947 */ /* 0x000ff40003800000 */
[----:B------:R-:W-:-:S14]  /*3f20*/  DSETP.NEU.AND P0, PT, |R2|, +INF , PT ;  /* 0x7ff000000200742a */ /* 0x000fdc0003f0d200 */
[----:B------:R-:W-:Y:S02]  /*3f30*/  @!P0 IMAD.MOV.U32 R8, RZ, RZ, 0x0 ;  /* 0x00000000ff088424 */ /* 0x000fe400078e00ff */
[----:B------:R-:W-:-:S07]  /*3f40*/  @!P0 IMAD.MOV.U32 R9, RZ, RZ, 0x7ff00000 ;  /* 0x7ff00000ff098424 */ /* 0x000fce00078e00ff */
.L_x_54:
[----:B------:R-:W-:Y:S05]  /*3f50*/  BSYNC.RECONVERGENT B0 ;  /* 0x0000000000007941 */ /* 0x000fea0003800200 */
.L_x_53:
[----:B------:R-:W-:Y:S01]  /*3f60*/  UMOV UR4, 0x8db8468c ;  /* 0x8db8468c00047882 */ /* 0x000fe20000000000 */
[----:B------:R-:W-:Y:S01]  /*3f70*/  UMOV UR5, 0x398ed44a ;  /* 0x398ed44a00057882 */ /* 0x000fe20000000000 */
[----:B------:R-:W-:Y:S01]  /*3f80*/  DSETP.NEU.AND P0, PT, R2, 1, PT ;  /* 0x3ff000000200742a */ /* 0x000fe20003f0d000 */
[----:B------:R-:W-:Y:S01]  /*3f90*/  BSSY.RECONVERGENT B0, `(.L_x_55) ;  /* 0x0000011000007945 */ /* 0x000fe20003800200 */
[----:B------:R-:W-:Y:S01]  /*3fa0*/  DMUL R8, R8, UR4 ;  /* 0x0000000408087c28 */ /* 0x000fe20008000000 */
[----:B0-----:R-:W-:-:S09]  /*3fb0*/  @!P1 CS2R R4, SRZ ;  /* 0x0000000000049805 */ /* 0x001fd2000001ff00 */
[----:B------:R-:W-:Y:S02]  /*3fc0*/  FSEL R14, R8, -1.1356859054932725113e-30, P0 ;  /* 0x8db8468c080e7808 */ /* 0x000fe40000000000 */
[----:B------:R-:W-:Y:S01]  /*3fd0*/  FSEL R15, R9, 0.00027242518262937664986, P0 ;  /* 0x398ed44a090f7808 */ /* 0x000fe20000000000 */
[----:B------:R-:W-:Y:S06]  /*3fe0*/  @!P1 BRA `(.L_x_56) ;  /* 0x00000000002c9947 */ /* 0x000fec0003800000 */
[----:B------:R-:W-:Y:S01]  /*3ff0*/  DADD R12, -RZ, |R2| ;  /* 0x00000000ff0c7229 */ /* 0x000fe20000000502 */
[----:B------:R-:W-:Y:S01]  /*4000*/  BSSY.RECONVERGENT B1, `(.L_x_57) ;  /* 0x0000007000017945 */ /* 0x000fe20003800200 */
[----:B------:R-:W-:Y:S01]  /*4010*/  ISETP.GE.AND P0, PT, R3, RZ, PT ;  /* 0x000000ff0300720c */ /* 0x000fe20003f06270 */
[----:B------:R-:W-:Y:S01]  /*4020*/  IMAD.MOV.U32 R18, RZ, RZ, 0x33333333 ;  /* 0x33333333ff127424 */ /* 0x000fe200078e00ff */
[----:B------:R-:W-:Y:S01]  /*4030*/  MOV R0, 0x4070 ;  /* 0x0000407000007802 */ /* 0x000fe20000000f00 */
[----:B------:R-:W-:-:S05]  /*4040*/  IMAD.MOV.U32 R17, RZ, RZ, 0x3fd33333 ;  /* 0x3fd33333ff117424 */ /* 0x000fca00078e00ff */
[----:B------:R-:W-:-:S07]  /*4050*/  MOV R19, R13 ;  /* 0x0000000d00137202 */ /* 0x000fce0000000f00 */
[----:B------:R-:W-:Y:S05]  /*4060*/  CALL.REL.NOINC `($_Z15Rosenbrock_ros3PdddS_PiiiiiddddddddPKdS2_S2_S2_S2_S2_S2_S2_i$__internal_accurate_pow) ;  /* 0x000014d0006c7944 */ /* 0x000fea0003c00000 */
[----:B------:R-:W-:Y:S05]  /*4070*/  BSYNC.RECONVERGENT B1 ;  /* 0x0000000000017941 */ /* 0x000fea0003800200 */
.L_x_57:
[----:B------:R-:W-:Y:S02]  /*4080*/  FSEL R4, R8, RZ, P0 ;  /* 0x000000ff08047208 */ /* 0x000fe40000000000 */
[----:B------:R-:W-:-:S07]  /*4090*/  FSEL R5, R9, -QNAN , P0 ;  /* 0xfff8000009057808 */ /* 0x000fce0000000000 */
.L_x_56:
[----:B------:R-:W-:Y:S05]  /*40a0*/  BSYNC.RECONVERGENT B0 ;  /* 0x0000000000007941 */ /* 0x000fea0003800200 */
.L_x_55:
[----:B------:R-:W-:Y:S01]  /*40b0*/  UMOV UR4, 0x33333333 ;  /* 0x3333333300047882 */ /* 0x000fe20000000000 */
[----:B------:R-:W-:Y:S01]  /*40c0*/  UMOV UR5, 0x3fd33333 ;  /* 0x3fd3333300057882 */ /* 0x000fe20000000000 */
[----:B------:R-:W-:Y:S01]  /*40d0*/  BSSY.RECONVERGENT B0, `(.L_x_58) ;  /* 0x000000b000007945 */ /* 0x000fe20003800200 */
[----:B------:R-:W-:-:S10]  /*40e0*/  DADD R8, R2, UR4 ;  /* 0x0000000402087e29 */ /* 0x000fd40008000000 */
[----:B------:R-:W-:-:S04]  /*40f0*/  LOP3.LUT R8, R9, 0x7ff00000, RZ, 0xc0, !PT ;  /* 0x7ff0000009087812 */ /* 0x000fc800078ec0ff */
[----:B------:R-:W-:-:S13]  /*4100*/  ISETP.NE.AND P0, PT, R8, 0x7ff00000, PT ;  /* 0x7ff000000800780c */ /* 0x000fda0003f05270 */
[----:B------:R-:W-:Y:S05]  /*4110*/  @P0 BRA `(.L_x_59) ;  /* 0x0000000000180947 */ /* 0x000fea0003800000 */
[----:B------:R-:W-:-:S14]  /*4120*/  DSETP.NAN.AND P0, PT, R2, R2, PT ;  /* 0x000000020200722a */ /* 0x000fdc0003f08000 */
[----:B------:R-:W-:Y:S01]  /*4130*/  @P0 DADD R4, R2, UR4 ;  /* 0x0000000402040e29 */ /* 0x000fe20008000000 */
[----:B------:R-:W-:Y:S10]  /*4140*/  @P0 BRA `(.L_x_59) ;  /* 0x00000000000c0947 */ /* 0x000ff40003800000 */
[----:B------:R-:W-:-:S14]  /*4150*/  DSETP.NEU.AND P0, PT, |R2|, +INF , PT ;  /* 0x7ff000000200742a */ /* 0x000fdc0003f0d200 */
[----:B------:R-:W-:Y:S01]  /*4160*/  @!P0 MOV R4, 0x0 ;  /* 0x0000000000048802 */ /* 0x000fe20000000f00 */
[----:B------:R-:W-:-:S07]  /*4170*/  @!P0 IMAD.MOV.U32 R5, RZ, RZ, 0x7ff00000 ;  /* 0x7ff00000ff058424 */ /* 0x000fce00078e00ff */
.L_x_59:
[----:B------:R-:W-:Y:S05]  /*4180*/  BSYNC.RECONVERGENT B0 ;  /* 0x0000000000007941 */ /* 0x000fea0003800200 */
.L_x_58:
[----:B------:R-:W-:Y:S01]  /*4190*/  UMOV UR4, 0x812dea11 ;  /* 0x812dea1100047882 */ /* 0x000fe20000000000 */
[----:B------:R-:W-:Y:S01]  /*41a0*/  UMOV UR5, 0x3d919799 ;  /* 0x3d91979900057882 */ /* 0x000fe20000000000 */
[----:B------:R-:W-:Y:S01]  /*41b0*/  DSETP.NEU.AND P0, PT, R2, 1, PT ;  /* 0x3ff000000200742a */ /* 0x000fe20003f0d000 */
[----:B------:R-:W-:Y:S01]  /*41c0*/  BSSY.RECONVERGENT B1, `(.L_x_60) ;  /* 0x0000019000017945 */ /* 0x000fe20003800200 */
[----:B------:R-:W-:Y:S02]  /*41d0*/  DMUL R4, R4, UR4 ;  /* 0x0000000404047c28 */ /* 0x000fe40008000000 */
[----:B------:R-:W-:-:S08]  /*41e0*/  DMUL R14, R6, R14 ;  /* 0x0000000e060e7228 */ /* 0x000fd00000000000 */
[----:B------:R-:W-:Y:S02]  /*41f0*/  FSEL R175, R5, 0.071089930832386016846, P0 ;  /* 0x3d91979905af7808 */ /* 0x000fe40000000000 */
[----:B------:R-:W-:Y:S01]  /*4200*/  FSEL R174, R4, -3.1943016081226573927e-38, P0 ;  /* 0x812dea1104ae7808 */ /* 0x000fe20000000000 */
[----:B------:R-:W-:Y:S01]  /*4210*/  IMAD.MOV.U32 R4, RZ, RZ, 0x1 ;  /* 0x00000001ff047424 */ /* 0x000fe200078e00ff */
[----:B------:R-:W0:Y:S01]  /*4220*/  MUFU.RCP64H R5, R175 ;  /* 0x000000af00057308 */ /* 0x000e220000001800 */
[----:B------:R-:W-:-:S04]  /*4230*/  FSETP.GEU.AND P1, PT, |R15|, 6.5827683646048100446e-37, PT ;  /* 0x036000000f00780b */ /* 0x000fc80003f2e200 */
        /* <DEDUP_REMOVED lines=17> */
.L_x_61:
[----:B------:R-:W-:Y:S05]  /*4350*/  BSYNC.RECONVERGENT B1 ;  /* 0x0000000000017941 */ /* 0x000fea0003800200 */
.L_x_60:
        /* <DEDUP_REMOVED lines=79> */
.L_x_63:
[----:B------:R-:W-:Y:S01]  /*4850*/  MOV R12, 0x0 ;  /* 0x00000000000c7802 */ /* 0x000fe20000000f00 */
[----:B------:R-:W-:Y:S01]  /*4860*/  IMAD.MOV.U32 R13, RZ, RZ, 0x7ff00000 ;  /* 0x7ff00000ff0d7424 */ /* 0x000fe200078e00ff */
[----:B------:R-:W-:-:S05]  /*4870*/  LOP3.LUT P0, RZ, R9, 0x7fffffff, RZ, 0xc0, !PT ;  /* 0x7fffffff09ff7812 */ /* 0x000fca000780c0ff */
[----:B------:R-:W-:-:S10]  /*4880*/  DFMA R12, R8, R12, +INF ;  /* 0x7ff00000080c742b */ /* 0x000fd4000000000c */
[----:B------:R-:W-:Y:S02]  /*4890*/  FSEL R8, R12, RZ, P0 ;  /* 0x000000ff0c087208 */ /* 0x000fe40000000000 */
[----:B------:R-:W-:-:S07]  /*48a0*/  FSEL R9, R13, -QNAN , P0 ;  /* 0xfff000000d097808 */ /* 0x000fce0000000000 */
.L_x_64:
[----:B------:R-:W-:Y:S05]  /*48b0*/  BSYNC.RECONVERGENT B0 ;  /* 0x0000000000007941 */ /* 0x000fea0003800200 */
.L_x_62:
        /* <DEDUP_REMOVED lines=14> */
.L_x_65:
        /* <DEDUP_REMOVED lines=13> */
.L_x_67:
[----:B------:R-:W-:Y:S05]  /*4a70*/  BSYNC.RECONVERGENT B0 ;  /* 0x0000000000007941 */ /* 0x000fea0003800200 */
.L_x_66:
        /* <DEDUP_REMOVED lines=18> */
.L_x_69:
[----:B------:R-:W-:Y:S05]  /*4ba0*/  BSYNC.RECONVERGENT B1 ;  /* 0x0000000000017941 */ /* 0x000fea0003800200 */
.L_x_68:
        /* <DEDUP_REMOVED lines=10> */
.L_x_70:
[----:B------:R-:W-:Y:S01]  /*4c50*/  DADD R174, R4, 1 ;  /* 0x3ff0000004ae7429 */ /* 0x000fe20000000000 */
[----:B------:R-:W-:Y:S01]  /*4c60*/  UMOV UR4, 0x33333333 ;  /* 0x3333333300047882 */ /* 0x000fe20000000000 */
[----:B------:R-:W-:Y:S01]  /*4c70*/  MOV R4, 0x1 ;  /* 0x0000000100047802 */ /* 0x000fe20000000f00 */
[----:B------:R-:W-:Y:S01]  /*4c80*/  UMOV UR5, 0x3fe33333 ;  /* 0x3fe3333300057882 */ /* 0x000fe20000000000 */
[----:B------:R-:W-:Y:S01]  /*4c90*/  BSSY.RECONVERGENT B0, `(.L_x_71) ;  /* 0x0000019000007945 */ /* 0x000fe20003800200 */
[----:B------:R-:W-:Y:S01]  /*4ca0*/  DSETP.NEU.AND P1, PT, R40, RZ, PT ;  /* 0x000000ff2800722a */ /* 0x000fe20003f2d000 */
[----:B------:R-:W0:Y:S01]  /*4cb0*/  MUFU.RCP64H R5, R175 ;  /* 0x000000af00057308 */ /* 0x000e220000001800 */
        /* <DEDUP_REMOVED lines=22> */
.L_x_72:
[----:B------:R-:W-:Y:S05]  /*4e20*/  BSYNC.RECONVERGENT B0 ;  /* 0x0000000000007941 */ /* 0x000fea0003800200 */
.L_x_71:
        /* <DEDUP_REMOVED lines=8> */
.L_x_74:
[----:B------:R-:W-:Y:S05]  /*4eb0*/  BSYNC.RECONVERGENT B1 ;  /* 0x0000000000017941 */ /* 0x000fea0003800200 */
.L_x_73:
[----:B------:R-:W0:Y:S01]  /*4ec0*/  MUFU.RCP64H R5, R11 ;  /* 0x0000000b00057308 */ /* 0x000e220000001800 */
[----:B------:R-:W-:Y:S01]  /*4ed0*/  IMAD.MOV.U32 R4, RZ, RZ, 0x1 ;  /* 0x00000001ff047424 */ /* 0x000fe200078e00ff */
[----:B------:R-:W-:Y:S05]  /*4ee0*/  BSSY.RECONVERGENT B1, `(.L_x_75) ;  /* 0x0000016000017945 */ /* 0x000fea0003800200 */
[----:B0-----:R-:W-:-:S08]  /*4ef0*/  DFMA R8, -R10, R4, 1 ;  /* 0x3ff000000a08742b */ /* 0x001fd00000000104 */
[----:B------:R-:W-:-:S08]  /*4f00*/  DFMA R8, R8, R8, R8 ;  /* 0x000000080808722b */ /* 0x000fd00000000008 */
[----:B------:R-:W-:-:S08]  /*4f10*/  DFMA R8, R4, R8, R4 ;  /* 0x000000080408722b */ /* 0x000fd00000000004 */
[----:B------:R-:W-:-:S08]  /*4f20*/  DFMA R4, -R10, R8, 1 ;  /* 0x3ff000000a04742b */ /* 0x000fd00000000108 */
[----:B------:R-:W-:-:S08]  /*4f30*/  DFMA R14, R8, R4, R8 ;  /* 0x00000004080e722b */ /* 0x000fd00000000008 */
[----:B------:R-:W-:-:S08]  /*4f40*/  DMUL R4, R14, 527 ;  /* 0x408078000e047828 */ /* 0x000fd00000000000 */
[----:B------:R-:W-:-:S08]  /*4f50*/  DFMA R8, -R10, R4, 527 ;  /* 0x408078000a08742b */ /* 0x000fd00000000104 */
[----:B------:R-:W-:Y:S02]  /*4f60*/  DFMA R4, R14, R8, R4 ;  /* 0x000000080e04722b */ /* 0x000fe40000000004 */
[----:B------:R-:W-:-:S07]  /*4f70*/  DMUL R8, R12, R18 ;  /* 0x000000120c087228 */ /* 0x000fce0000000000 */
[----:B------:R0:W-:Y:S01]  /*4f80*/  STL.64 [R1+0xa6c0], R8 ;  /* 0x00a6c00801007387 */ /* 0x0001e20000100a00 */
[----:B------:R-:W-:-:S05]  /*4f90*/  FFMA R0, RZ, R11, R5 ;  /* 0x0000000bff007223 */ /* 0x000fca0000000005 */
[----:B------:R-:W-:-:S13]  /*4fa0*/  FSETP.GT.AND P0, PT, |R0|, 1.469367938527859385e-39, PT ;  /* 0x001000000000780b */ /* 0x000fda0003f04200 */
[----:B0-----:R-:W-:Y:S05]  /*4fb0*/  @P0 BRA `(.L_x_76) ;  /* 0x0000000000200947 */ /* 0x001fea0003800000 */
[----:B------:R-:W-:Y:S01]  /*4fc0*/  IMAD.MOV.U32 R8, RZ, RZ, RZ ;  /* 0x000000ffff087224 */ /* 0x000fe200078e00ff */
[----:B------:R-:W-:Y:S01]  /*4fd0*/  MOV R9, 0x40807800 ;  /* 0x4080780000097802 */ /* 0x000fe20000000f00 */
[----:B------:R-:W-:Y:S01]  /*4fe0*/  IMAD.MOV.U32 R174, RZ, RZ, R10 ;  /* 0x000000ffffae7224 */ /* 0x000fe200078e000a */
[----:B------:R-:W-:Y:S01]  /*4ff0*/  MOV R0, 0x5020 ;  /* 0x0000502000007802 */ /* 0x000fe20000000f00 */
[----:B------:R-:W-:-:S07]  /*5000*/  IMAD.MOV.U32 R175, RZ, RZ, R11 ;  /* 0x000000ffffaf7224 */ /* 0x000fce00078e000b */
[----:B------:R-:W-:Y:S05]  /*5010*/  CALL.REL.NOINC `($__internal_1_$__cuda_sm20_div_rn_f64_full) ;  /* 0x000014b400a47944 */ /* 0x000fea0003c00000 */
[----:B------:R-:W-:Y:S01]  /*5020*/  MOV R4, R12 ;  /* 0x0000000c00047202 */ /* 0x000fe20000000f00 */
[----:B------:R-:W-:-:S07]  /*5030*/  IMAD.MOV.U32 R5, RZ, RZ, R13 ;  /* 0x000000ffff057224 */ /* 0x000fce00078e000d */
.L_x_76:
[----:B------:R-:W-:Y:S05]  /*5040*/  BSYNC.RECONVERGENT B1 ;  /* 0x0000000000017941 */ /* 0x000fea0003800200 */
.L_x_75:
[----:B------:R-:W-:Y:S02]  /*5050*/  HFMA2 R23, -RZ, RZ, 1.9912109375, 0.00128841400146484375 ;  /* 0x3ff71547ff177431 */ /* 0x000fe400000001ff */
[----:B------:R-:W-:Y:S01]  /*5060*/  IMAD.MOV.U32 R22, RZ, RZ, 0x652b82fe ;  /* 0x652b82feff167424 */ /* 0x000fe200078e00ff */
[----:B------:R-:W-:Y:S01]  /*5070*/  UMOV UR4, 0xfefa39ef ;  /* 0xfefa39ef00047882 */ /* 0x000fe20000000000 */
[----:B------:R-:W-:Y:S01]  /*5080*/  UMOV UR5, 0x3fe62e42 ;  /* 0x3fe62e4200057882 */ /* 0x000fe20000000000 */
[----:B------:R-:W0:Y:S01]  /*5090*/  MUFU.RCP64H R15, R11 ;  /* 0x0000000b000f7308 */ /* 0x000e220000001800 */
[----:B------:R-:W-:Y:S01]  /*50a0*/  MOV R14, 0x1 ;  /* 0x00000001000e7802 */ /* 0x000fe20000000f00 */
[----:B------:R-:W-:Y:S01]  /*50b0*/  BSSY.RECONVERGENT B0, `(.L_x_77) ;  /* 0x0000041000007945 */ /* 0x000fe20003800200 */
[----:B------:R-:W-:Y:S01]  /*50c0*/  FSETP.GEU.AND P0, PT, |R5|, 4.1917929649353027344, PT ;  /* 0x4086232b0500780b */ /* 0x000fe20003f0e200 */
        /* <DEDUP_REMOVED lines=10> */
[----:B------:R-:W-:Y:S01]  /*5170*/  UMOV UR5, 0x3e5ade15 ;  /* 0x3e5ade1500057882 */ /* 0x000fe20000000000 */
[----:B------:R-:W-:Y:S01]  /*5180*/  IMAD.MOV.U32 R13, RZ, RZ, 0x3e928af3 ;  /* 0x3e928af3ff0d7424 */ /* 0x000fe200078e00ff */
[----:B------:R-:W-:-:S05]  /*5190*/  DFMA R18, R14, R18, R14 ;  /* 0x000000120e12722b */ /* 0x000fca000000000e */
[----:B------:R-:W-:Y:S01]  /*51a0*/  DFMA R12, R8, UR4, R12 ;  /* 0x00000004080c7c2b */ /* 0x000fe2000800000c */
[----:B------:R-:W-:Y:S01]  /*51b0*/  UMOV UR4, 0x62401315 ;  /* 0x6240131500047882 */ /* 0x000fe20000000000 */
[----:B------:R-:W-:Y:S01]  /*51c0*/  UMOV UR5, 0x3ec71dee ;  /* 0x3ec71dee00057882 */ /* 0x000fe20000000000 */
[----:B------:R-:W-:-:S05]  /*51d0*/  DFMA R14, -R10, R18, 1 ;  /* 0x3ff000000a0e742b */ /* 0x000fca0000000112 */
[----:B------:R-:W-:Y:S01]  /*51e0*/  DFMA R12, R8, R12, UR4 ;  /* 0x00000004080c7e2b */ /* 0x000fe2000800000c */
[----:B------:R-:W-:Y:S01]  /*51f0*/  UMOV UR4, 0x7c89eb71 ;  /* 0x7c89eb7100047882 */ /* 0x000fe20000000000 */
[----:B------:R-:W-:Y:S01]  /*5200*/  UMOV UR5, 0x3efa0199 ;  /* 0x3efa019900057882 */ /* 0x000fe20000000000 */
[----:B------:R-:W-:-:S05]  /*5210*/  DFMA R24, R18, R14, R18 ;  /* 0x0000000e1218722b */ /* 0x000fca0000000012 */
[----:B------:R-:W-:Y:S01]  /*5220*/  DFMA R12, R8, R12, UR4 ;  /* 0x00000004080c7e2b */ /* 0x000fe2000800000c */
[----:B------:R-:W-:Y:S01]  /*5230*/  UMOV UR4, 0x14761f65 ;  /* 0x14761f6500047882 */ /* 0x000fe20000000000 */
[----:B------:R-:W-:Y:S01]  /*5240*/  UMOV UR5, 0x3f2a01a0 ;  /* 0x3f2a01a000057882 */ /* 0x000fe20000000000 */
[----:B------:R-:W-:-:S05]  /*5250*/  DMUL R18, R24, 453 ;  /* 0x407c500018127828 */ /* 0x000fca0000000000 */
[----:B------:R-:W-:Y:S01]  /*5260*/  DFMA R12, R8, R12, UR4 ;  /* 0x00000004080c7e2b */ /* 0x000fe2000800000c */
[----:B------:R-:W-:Y:S01]  /*5270*/  UMOV UR4, 0x1852b7af ;  /* 0x1852b7af00047882 */ /* 0x000fe20000000000 */
[----:B------:R-:W-:Y:S01]  /*5280*/  UMOV UR5, 0x3f56c16c ;  /* 0x3f56c16c00057882 */ /* 0x000fe20000000000 */
[----:B------:R-:W-:-:S05]  /*5290*/  DFMA R20, -R10, R18, 453 ;  /* 0x407c50000a14742b */ /* 0x000fca0000000112 */
        /* <DEDUP_REMOVED lines=18> */
[----:B------:R-:W-:Y:S02]  /*53c0*/  IMAD R15, R22, 0x100000, R9 ;  /* 0x00100000160f7824 */ /* 0x000fe400078e0209 */
[----:B------:R-:W-:Y:S01]  /*53d0*/  IMAD.MOV.U32 R14, RZ, RZ, R8 ;  /* 0x000000ffff0e7224 */ /* 0x000fe200078e0008 */
[----:B------:R-:W-:Y:S09]  /*53e0*/  @!P0 BRA `(.L_x_78) ;  /* 0x0000000000348947 */ /* 0x000ff20003800000 */
[----:B------:R-:W-:Y:S01]  /*53f0*/  FSETP.GEU.AND P1, PT, |R5|, 4.2275390625, PT ;  /* 0x408748000500780b */ /* 0x000fe20003f2e200 */
[C---:B------:R-:W-:Y:S02]  /*5400*/  DADD R14, R4.reuse, +INF ;  /* 0x7ff00000040e7429 */ /* 0x040fe40000000000 */
[----:B------:R-:W-:-:S08]  /*5410*/  DSETP.GEU.AND P0, PT, R4, RZ, PT ;  /* 0x000000ff0400722a */ /* 0x000fd00003f0e000 */
[----:B------:R-:W-:Y:S02]  /*5420*/  FSEL R14, R14, RZ, P0 ;  /* 0x000000ff0e0e7208 */ /* 0x000fe40000000000 */
[C---:B------:R-:W-:Y:S01]  /*5430*/  @!P1 LEA.HI R0, R22.reuse, R22, RZ, 0x1 ;  /* 0x0000001616009211 */ /* 0x040fe200078f08ff */
[----:B------:R-:W-:Y:S01]  /*5440*/  @!P1 IMAD.MOV.U32 R4, RZ, RZ, R8 ;  /* 0x000000ffff049224 */ /* 0x000fe200078e0008 */
[----:B------:R-:W-:Y:S02]  /*5450*/  @!P1 MOV R8, RZ ;  /* 0x000000ff00089202 */ /* 0x000fe40000000f00 */
[----:B------:R-:W-:Y:S02]  /*5460*/  @!P1 SHF.R.S32.HI R5, RZ, 0x1, R0 ;  /* 0x00000001ff059819 */ /* 0x000fe40000011400 */
[----:B------:R-:W-:Y:S02]  /*5470*/  FSEL R15, R15, RZ, P0 ;  /* 0x000000ff0f0f7208 */ /* 0x000fe40000000000 */
[----:B------:R-:W-:Y:S01]  /*5480*/  @!P1 IADD3 R22, PT, PT, R22, -R5, RZ ;  /* 0x8000000516169210 */ /* 0x000fe20007ffe0ff */
[----:B------:R-:W-:-:S03]  /*5490*/  @!P1 IMAD R5, R5, 0x100000, R9 ;  /* 0x0010000005059824 */ /* 0x000fc600078e0209 */
[----:B------:R-:W-:-:S06]  /*54a0*/  @!P1 LEA R9, R22, 0x3ff00000, 0x14 ;  /* 0x3ff0000016099811 */ /* 0x000fcc00078ea0ff */
[----:B------:R-:W-:-:S11]  /*54b0*/  @!P1 DMUL R14, R4, R8 ;  /* 0x00000008040e9228 */ /* 0x000fd60000000000 */
.L_x_78:
[----:B------:R-:W-:Y:S05]  /*54c0*/  BSYNC.RECONVERGENT B0 ;  /* 0x0000000000007941 */ /* 0x000fea0003800200 */
.L_x_77:
[----:B------:R-:W-:Y:S04]  /*54d0*/  BSSY.RECONVERGENT B1, `(.L_x_79) ;  /* 0x0000008000017945 */ /* 0x000fe80003800200 */
[----:B------:R-:W-:Y:S05]  /*54e0*/  @P2 BRA `(.L_x_80) ;  /* 0x0000000000182947 */ /* 0x000fea0003800000 */
[----:B------:R-:W-:Y:S01]  /*54f0*/  IMAD.MOV.U32 R8, RZ, RZ, RZ ;  /* 0x000000ffff087224 */ /* 0x000fe200078e00ff */
[----:B------:R-:W-:Y:S01]  /*5500*/  MOV R174, R10 ;  /* 0x0000000a00ae7202 */ /* 0x000fe20000000f00 */
[----:B------:R-:W-:Y:S01]  /*5510*/  IMAD.MOV.U32 R9, RZ, RZ, 0x407c5000 ;  /* 0x407c5000ff097424 */ /* 0x000fe200078e00ff */
[----:B------:R-:W-:Y:S01]  /*5520*/  MOV R0, 0x5550 ;  /* 0x0000555000007802 */ /* 0x000fe20000000f00 */
[----:B------:R-:W-:-:S07]  /*5530*/  IMAD.MOV.U32 R175, RZ, RZ, R11 ;  /* 0x000000ffffaf7224 */ /* 0x000fce00078e000b */
[----:B------:R-:W-:Y:S05]  /*5540*/  CALL.REL.NOINC `($__internal_1_$__cuda_sm20_div_rn_f64_full) ;  /* 0x000014b000587944 */ /* 0x000fea0003c00000 */
.L_x_80:
[----:B------:R-:W-:Y:S05]  /*5550*/  BSYNC.RECONVERGENT B1 ;  /* 0x0000000000017941 */ /* 0x000fea0003800200 */
.L_x_79:
        /* <DEDUP_REMOVED lines=53> */
[----:B------:R-:W-:Y:S02]  /*58b0*/  IMAD R9, R20, 0x100000, R23 ;  /* 0x0010000014097824 */ /* 0x000fe400078e0217 */
[----:B------:R-:W-:Y:S01]  /*58c0*/  IMAD.MOV.U32 R8, RZ, RZ, R22 ;  /* 0x000000ffff087224 */ /* 0x000fe200078e0016 */
[----:B------:R-:W-:Y:S07]  /*58d0*/  @!P0 BRA `(.L_x_82) ;  /* 0x0000000000348947 */ /* 0x000fee0003800000 */
[----:B------:R-:W-:Y:S01]  /*58e0*/  FSETP.GEU.AND P1, PT, |R13|, 4.2275390625, PT ;  /* 0x408748000d00780b */ /* 0x000fe20003f2e200 */
[C---:B------:R-:W-:Y:S02]  /*58f0*/  DADD R8, R12.reuse, +INF ;  /* 0x7ff000000c087429 */ /* 0x040fe40000000000 */
[----:B------:R-:W-:-:S08]  /*5900*/  DSETP.GEU.AND P0, PT, R12, RZ, PT ;  /* 0x000000ff0c00722a */ /* 0x000fd00003f0e000 */
[----:B------:R-:W-:Y:S02]  /*5910*/  FSEL R8, R8, RZ, P0 ;  /* 0x000000ff08087208 */ /* 0x000fe40000000000 */
[----:B------:R-:W-:Y:S01]  /*5920*/  @!P1 LEA.HI R0, R20, R20, RZ, 0x1 ;  /* 0x0000001414009211 */ /* 0x000fe200078f08ff */
[----:B------:R-:W-:Y:S01]  /*5930*/  @!P1 IMAD.MOV.U32 R12, RZ, RZ, R22 ;  /* 0x000000ffff0c9224 */ /* 0x000fe200078e0016 */
[----:B------:R-:W-:Y:S02]  /*5940*/  FSEL R9, R9, RZ, P0 ;  /* 0x000000ff09097208 */ /* 0x000fe40000000000 */
[----:B------:R-:W-:-:S04]  /*5950*/  @!P1 SHF.R.S32.HI R13, RZ, 0x1, R0 ;  /* 0x00000001ff0d9819 */ /* 0x000fc80000011400 */
[----:B------:R-:W-:Y:S01]  /*5960*/  @!P1 IADD3 R18, PT, PT, R20, -R13, RZ ;  /* 0x8000000d14129210 */ /* 0x000fe20007ffe0ff */
[----:B------:R-:W-:-:S03]  /*5970*/  @!P1 IMAD R13, R13, 0x100000, R23 ;  /* 0x001000000d0d9824 */ /* 0x000fc600078e0217 */
[----:B------:R-:W-:Y:S02]  /*5980*/  @!P1 LEA R19, R18, 0x3ff00000, 0x14 ;  /* 0x3ff0000012139811 */ /* 0x000fe400078ea0ff */
[----:B------:R-:W-:-:S06]  /*5990*/  @!P1 MOV R18, RZ ;  /* 0x000000ff00129202 */ /* 0x000fcc0000000f00 */
[----:B------:R-:W-:-:S11]  /*59a0*/  @!P1 DMUL R8, R12, R18 ;  /* 0x000000120c089228 */ /* 0x000fd60000000000 */
.L_x_82:
[----:B------:R-:W-:Y:S05]  /*59b0*/  BSYNC.RECONVERGENT B0 ;  /* 0x0000000000007941 */ /* 0x000fea0003800200 */
.L_x_81:
[----:B------:R-:W-:Y:S01]  /*59c0*/  FFMA R0, RZ, R11, R5 ;  /* 0x0000000bff007223 */ /* 0x000fe20000000005 */
[----:B------:R-:W-:Y:S01]  /*59d0*/  UMOV UR4, 0x2ea5b69c ;  /* 0x2ea5b69c00047882 */ /* 0x000fe20000000000 */
[----:B------:R-:W-:Y:S01]  /*59e0*/  UMOV UR5, 0x3977fb5f ;  /* 0x3977fb5f00057882 */ /* 0x000fe20000000000 */
[----:B------:R-:W-:Y:S01]  /*59f0*/  BSSY.RECONVERGENT B1, `(.L_x_83) ;  /* 0x000000d000017945 */ /* 0x000fe20003800200 */
[----:B------:R-:W-:Y:S01]  /*5a00*/  DMUL R18, R8, UR4 ;  /* 0x0000000408127c28 */ /* 0x000fe20008000000 */
[----:B------:R-:W-:-:S07]  /*5a10*/  FSETP.GT.AND P0, PT, |R0|, 1.469367938527859385e-39, PT ;  /* 0x001000000000780b */ /* 0x000fce0003f04200 */
[----:B------:R-:W-:-:S06]  /*5a20*/  DMUL R18, R6, R18 ;  /* 0x0000001206127228 */ /* 0x000fcc0000000000 */
[----:B------:R-:W-:Y:S05]  /*5a30*/  @P0 BRA `(.L_x_84) ;  /* 0x0000000000200947 */ /* 0x000fea0003800000 */
[----:B------:R-:W-:Y:S01]  /*5a40*/  IMAD.MOV.U32 R8, RZ, RZ, RZ ;  /* 0x000000ffff087224 */ /* 0x000fe200078e00ff */
[----:B------:R-:W-:Y:S01]  /*5a50*/  MOV R174, R10 ;  /* 0x0000000a00ae7202 */ /* 0x000fe20000000f00 */
[----:B------:R-:W-:Y:S01]  /*5a60*/  IMAD.MOV.U32 R9, RZ, RZ, 0x409dd800 ;  /* 0x409dd800ff097424 */ /* 0x000fe200078e00ff */
[----:B------:R-:W-:Y:S01]  /*5a70*/  MOV R0, 0x5aa0 ;  /* 0x00005aa000007802 */ /* 0x000fe20000000f00 */
[----:B------:R-:W-:-:S07]  /*5a80*/  IMAD.MOV.U32 R175, RZ, RZ, R11 ;  /* 0x000000ffffaf7224 */ /* 0x000fce00078e000b */
[----:B------:R-:W-:Y:S05]  /*5a90*/  CALL.REL.NOINC `($__internal_1_$__cuda_sm20_div_rn_f64_full) ;  /* 0x000014ac00047944 */ /* 0x000fea0003c00000 */
[----:B------:R-:W-:Y:S01]  /*5aa0*/  IMAD.MOV.U32 R4, RZ, RZ, R12 ;  /* 0x000000ffff047224 */ /* 0x000fe200078e000c */
[----:B------:R-:W-:-:S07]  /*5ab0*/  MOV R5, R13 ;  /* 0x0000000d00057202 */ /* 0x000fce0000000f00 */
.L_x_84:
[----:B------:R-:W-:Y:S05]  /*5ac0*/  BSYNC.RECONVERGENT B1 ;  /* 0x0000000000017941 */ /* 0x000fea0003800200 */
.L_x_83:
[----:B------:R-:W-:Y:S01]  /*5ad0*/  IMAD.MOV.U32 R20, RZ, RZ, 0x652b82fe ;  /* 0x652b82feff147424 */ /* 0x000fe200078e00ff */
[----:B------:R-:W-:Y:S01]  /*5ae0*/  UMOV UR4, 0xfefa39ef ;  /* 0xfefa39ef00047882 */ /* 0x000fe20000000000 */
[----:B------:R-:W-:Y:S01]  /*5af0*/  IMAD.MOV.U32 R21, RZ, RZ, 0x3ff71547 ;  /* 0x3ff71547ff157424 */ /* 0x000fe200078e00ff */
[----:B------:R-:W-:Y:S01]  /*5b00*/  UMOV UR5, 0x3fe62e42 ;  /* 0x3fe62e4200057882 */ /* 0x000fe20000000000 */
[----:B------:R-:W-:Y:S01]  /*5b10*/  FSETP.GEU.AND P0, PT, |R5|, 4.1917929649353027344, PT ;  /* 0x4086232b0500780b */ /* 0x000fe20003f0e200 */
[----:B------:R-:W-:Y:S03]  /*5b20*/  BSSY.RECONVERGENT B0, `(.L_x_85) ;  /* 0x0000036000007945 */ /* 0x000fe60003800200 */
[----:B------:R-:W-:-:S08]  /*5b30*/  DFMA R20, R4, R20, 6.75539944105574400000e+15 ;  /* 0x433800000414742b */ /* 0x000fd00000000014 */
[----:B------:R-:W-:-:S08]  /*5b40*/  DADD R8, R20, -6.75539944105574400000e+15 ;  /* 0xc338000014087429 */ /* 0x000fd00000000000 */
[----:B------:R-:W-:Y:S01]  /*5b50*/  DFMA R12, R8, -UR4, R4 ;  /* 0x80000004080c7c2b */ /* 0x000fe20008000004 */
[----:B------:R-:W-:Y:S01]  /*5b60*/  UMOV UR4, 0x3b39803f ;  /* 0x3b39803f00047882 */ /* 0x000fe20000000000 */
[----:B------:R-:W-:-:S06]  /*5b70*/  UMOV UR5, 0x3c7abc9e ;  /* 0x3c7abc9e00057882 */ /* 0x000fcc0000000000 */
[----:B------:R-:W-:Y:S01]  /*5b80*/  DFMA R12, R8, -UR4, R12 ;  /* 0x80000004080c7c2b */ /* 0x000fe2000800000c */
[----:B------:R-:W-:Y:S01]  /*5b90*/  UMOV UR4, 0x69ce2bdf ;  /* 0x69ce2bdf00047882 */ /* 0x000fe20000000000 */
[----:B------:R-:W-:Y:S01]  /*5ba0*/  MOV R8, 0xfca213ea ;  /* 0xfca213ea00087802 */ /* 0x000fe20000000f00 */
[----:B------:R-:W-:Y:S01]  /*5bb0*/  IMAD.MOV.U32 R9, RZ, RZ, 0x3e928af3 ;  /* 0x3e928af3ff097424 */ /* 0x000fe200078e00ff */
[----:B------:R-:W-:-:S05]  /*5bc0*/  UMOV UR5, 0x3e5ade15 ;  /* 0x3e5ade1500057882 */ /* 0x000fca0000000000 */
[----:B------:R-:W-:Y:S01]  /*5bd0*/  DFMA R8, R12, UR4, R8 ;  /* 0x000000040c087c2b */ /* 0x000fe20008000008 */
        /* <DEDUP_REMOVED lines=25> */
[----:B------:R-:W-:-:S10]  /*5d70*/  DFMA R12, R12, R8, 1 ;  /* 0x3ff000000c0c742b */ /* 0x000fd40000000008 */
[----:B------:R-:W-:Y:S01]  /*5d80*/  IMAD R9, R20, 0x100000, R13 ;  /* 0x0010000014097824 */ /* 0x000fe200078e020d */
[----:B------:R-:W-:Y:S01]  /*5d90*/  MOV R8, R12 ;  /* 0x0000000c00087202 */ /* 0x000fe20000000f00 */
[----:B------:R-:W-:Y:S06]  /*5da0*/  @!P0 BRA `(.L_x_86) ;  /* 0x0000000000348947 */ /* 0x000fec0003800000 */
[----:B------:R-:W-:Y:S01]  /*5db0*/  FSETP.GEU.AND P1, PT, |R5|, 4.2275390625, PT ;  /* 0x408748000500780b */ /* 0x000fe20003f2e200 */
[C---:B------:R-:W-:Y:S02]  /*5dc0*/  DADD R8, R4.reuse, +INF ;  /* 0x7ff0000004087429 */ /* 0x040fe40000000000 */
[----:B------:R-:W-:-:S08]  /*5dd0*/  DSETP.GEU.AND P0, PT, R4, RZ, PT ;  /* 0x000000ff0400722a */ /* 0x000fd00003f0e000 */
[----:B------:R-:W-:Y:S02]  /*5de0*/  FSEL R8, R8, RZ, P0 ;  /* 0x000000ff08087208 */ /* 0x000fe40000000000 */
[----:B------:R-:W-:Y:S02]  /*5df0*/  @!P1 LEA.HI R0, R20, R20, RZ, 0x1 ;  /* 0x0000001414009211 */ /* 0x000fe400078f08ff */
[----:B------:R-:W-:Y:S01]  /*5e00*/  @!P1 MOV R4, R12 ;  /* 0x0000000c00049202 */ /* 0x000fe20000000f00 */
[----:B------:R-:W-:Y:S01]  /*5e10*/  @!P1 IMAD.MOV.U32 R12, RZ, RZ, RZ ;  /* 0x000000ffff0c9224 */ /* 0x000fe200078e00ff */
[----:B------:R-:W-:Y:S02]  /*5e20*/  @!P1 SHF.R.S32.HI R5, RZ, 0x1, R0 ;  /* 0x00000001ff059819 */ /* 0x000fe40000011400 */
[----:B------:R-:W-:-:S03]  /*5e30*/  FSEL R9, R9, RZ, P0 ;  /* 0x000000ff09097208 */ /* 0x000fc60000000000 */
[----:B------:R-:W-:Y:S02]  /*5e40*/  @!P1 IMAD.IADD R20, R20, 0x1, -R5 ;  /* 0x0000000114149824 */ /* 0x000fe400078e0a05 */
[----:B------:R-:W-:-:S03]  /*5e50*/  @!P1 IMAD R5, R5, 0x100000, R13 ;  /* 0x0010000005059824 */ /* 0x000fc600078e020d */
[----:B------:R-:W-:-:S06]  /*5e60*/  @!P1 LEA R13, R20, 0x3ff00000, 0x14 ;  /* 0x3ff00000140d9811 */ /* 0x000fcc00078ea0ff */
[----:B------:R-:W-:-:S11]  /*5e70*/  @!P1 DMUL R8, R4, R12 ;  /* 0x0000000c04089228 */ /* 0x000fd60000000000 */
.L_x_86:
[----:B------:R-:W-:Y:S05]  /*5e80*/  BSYNC.RECONVERGENT B0 ;  /* 0x0000000000007941 */ /* 0x000fea0003800200 */
.L_x_85:
[----:B------:R-:W-:Y:S01]  /*5e90*/  UMOV UR4, 0x8fe77ae ;  /* 0x08fe77ae00047882 */ /* 0x000fe20000000000 */
[----:B------:R-:W-:Y:S01]  /*5ea0*/  UMOV UR5, 0x3c9c0b79 ;  /* 0x3c9c0b7900057882 */ /* 0x000fe20000000000 */
[----:B------:R-:W-:Y:S01]  /*5eb0*/  BSSY.RECONVERGENT B1, `(.L_x_87) ;  /* 0x0000012000017945 */ /* 0x000fe20003800200 */
[----:B------:R-:W-:Y:S02]  /*5ec0*/  DMUL R46, R8, UR4 ;  /* 0x00000004082e7c28 */ /* 0x000fe40008000000 */
[----:B------:R-:W-:-:S04]  /*5ed0*/  DSETP.NEU.AND P0, PT, R2, RZ, PT ;  /* 0x000000ff0200722a */ /* 0x000fc80003f0d000 */
        /* <DEDUP_REMOVED lines=9> */
[----:B------:R-:W-:Y:S02]  /*5f70*/  LOP3.LUT R50, R47, 0x7fffffff, RZ, 0xc0, !PT ;  /* 0x7fffffff2f327812 */ /* 0x000fe400078ec0ff */
[----:B------:R-:W-:Y:S02]  /*5f80*/  MOV R0, 0x5fb0 ;  /* 0x00005fb000007802 */ /* 0x000fe40000000f00 */
[----:B------:R-:W-:-:S07]  /*5f90*/  IADD3 R50, PT, PT, R50, -0x100000, RZ ;  /* 0xfff0000032327810 */ /* 0x000fce0007ffe0ff */
[----:B------:R-:W-:Y:S05]  /*5fa0*/  CALL.REL.NOINC `($__internal_0_$__cuda_sm20_dblrcp_rn_slowpath_v3) ;  /* 0x000014a4001c7944 */ /* 0x000fea0003c00000 */
[----:B------:R-:W-:Y:S02]  /*5fb0*/  IMAD.MOV.U32 R8, RZ, RZ, R46 ;  /* 0x000000ffff087224 */ /* 0x000fe400078e002e */
[----:B------:R-:W-:-:S07]  /*5fc0*/  IMAD.MOV.U32 R9, RZ, RZ, R47 ;  /* 0x000000ffff097224 */ /* 0x000fce00078e002f */
.L_x_88:
[----:B------:R-:W-:Y:S05]  /*5fd0*/  BSYNC.RECONVERGENT B1 ;  /* 0x0000000000017941 */ /* 0x000fea0003800200 */
.L_x_87:
[----:B------:R-:W0:Y:S01]  /*5fe0*/  MUFU.RCP64H R5, R19 ;  /* 0x0000001300057308 */ /* 0x000e220000001800 */
[----:B------:R-:W-:Y:S01]  /*5ff0*/  IADD3 R4, PT, PT, R19, 0x300402, RZ ;  /* 0x0030040213047810 */ /* 0x000fe20007ffe0ff */
[----:B------:R-:W-:Y:S03]  /*6000*/  BSSY.RECONVERGENT B1, `(.L_x_89) ;  /* 0x000000e000017945 */ /* 0x000fe60003800200 */
[----:B------:R-:W-:Y:S02]  /*6010*/  FSETP.GEU.AND P1, PT, |R4|, 5.8789094863358348022e-39, PT ;  /* 0x004004020400780b */ /* 0x000fe40003f2e200 */
        /* <DEDUP_REMOVED lines=8> */
[----:B------:R-:W-:Y:S01]  /*60a0*/  MOV R0, 0x60e0 ;  /* 0x000060e000007802 */ /* 0x000fe20000000f00 */
[----:B------:R-:W-:Y:S01]  /*60b0*/  IMAD.MOV.U32 R47, RZ, RZ, R19 ;  /* 0x000000ffff2f7224 */ /* 0x000fe200078e0013 */
[----:B------:R-:W-:-:S07]  /*60c0*/  IADD3 R50, PT, PT, R50, -0x100000, RZ ;  /* 0xfff0000032327810 */ /* 0x000fce0007ffe0ff */
[----:B------:R-:W-:Y:S05]  /*60d0*/  CALL.REL.NOINC `($__internal_0_$__cuda_sm20_dblrcp_rn_slowpath_v3) ;  /* 0x000014a000d07944 */ /* 0x000fea0003c00000 */
.L_x_90:
[----:B------:R-:W-:Y:S05]  /*60e0*/  BSYNC.RECONVERGENT B1 ;  /* 0x0000000000017941 */ /* 0x000fea0003800200 */
.L_x_89:
[----:B------:R-:W-:Y:S01]  /*60f0*/  DADD R18, R46, R8 ;  /* 0x000000002e127229 */ /* 0x000fe20000000008 */
[----:B------:R-:W-:Y:S05]  /*6100*/  BSSY.RECONVERGENT B1, `(.L_x_91) ;  /* 0x0000010000017945 */ /* 0x000fea0003800200 */
        /* <DEDUP_REMOVED lines=15> */
.L_x_92:
[----:B------:R-:W-:Y:S05]  /*6200*/  BSYNC.RECONVERGENT B1 ;  /* 0x0000000000017941 */ /* 0x000fea0003800200 */
.L_x_91:
[----:B------:R-:W-:Y:S01]  /*6210*/  UMOV UR4, 0x2c974e0a ;  /* 0x2c974e0a00047882 */ /* 0x000fe20000000000 */
[----:B------:R-:W-:Y:S01]  /*6220*/  UMOV UR5, 0x3d0db948 ;  /* 0x3d0db94800057882 */ /* 0x000fe20000000000 */
[----:B------:R-:W-:Y:S01]  /*6230*/  BSSY.RECONVERGENT B0, `(.L_x_93) ;  /* 0x0000010000007945 */ /* 0x000fe20003800200 */
[----:B------:R-:W-:Y:S01]  /*6240*/  DFMA R4, R14, UR4, R46 ;  /* 0x000000040e047c2b */ /* 0x000fe2000800002e */
[----:B------:R-:W-:-:S06]  /*6250*/  @!P0 CS2R R8, SRZ ;  /* 0x0000000000088805 */ /* 0x000fcc000001ff00 */
        /* <DEDUP_REMOVED lines=11> */
.L_x_95:
[----:B------:R-:W-:Y:S02]  /*6310*/  FSEL R8, R8, RZ, P0 ;  /* 0x000000ff08087208 */ /* 0x000fe40000000000 */
[----:B------:R-:W-:-:S07]  /*6320*/  FSEL R9, R9, -QNAN , P0 ;  /* 0xfff8000009097808 */ /* 0x000fce0000000000 */
.L_x_94:
[----:B------:R-:W-:Y:S05]  /*6330*/  BSYNC.RECONVERGENT B0 ;  /* 0x0000000000007941 */ /* 0x000fea0003800200 */
.L_x_93:
[----:B------:R-:W-:Y:S01]  /*6340*/  UMOV UR4, 0xcccccccd ;  /* 0xcccccccd00047882 */ /* 0x000fe20000000000 */
[----:B------:R-:W-:Y:S01]  /*6350*/  UMOV UR5, 0x400ccccc ;  /* 0x400ccccc00057882 */ /* 0x000fe20000000000 */
[----:B------:R-:W-:Y:S01]  /*6360*/  BSSY.RECONVERGENT B0, `(.L_x_96) ;  /* 0x000000c000007945 */ /* 0x000fe20003800200 */
[C---:B0-----:R-:W-:Y:S02]  /*6370*/  DADD R4, R2.reuse, UR4 ;  /* 0x0000000402047e29 */ /* 0x041fe40008000000 */
        /* <DEDUP_REMOVED lines=8> */
[----:B------:R-:W-:Y:S01]  /*6400*/  @!P0 IMAD.MOV.U32 R8, RZ, RZ, 0x0 ;  /* 0x00000000ff088424 */ /* 0x000fe200078e00ff */
[----:B------:R-:W-:-:S07]  /*6410*/  @!P0 MOV R9, 0x7ff00000 ;  /* 0x7ff0000000098802 */ /* 0x000fce0000000f00 */
.L_x_97:
[----:B------:R-:W-:Y:S05]  /*6420*/  BSYNC.RECONVERGENT B0 ;  /* 0x0000000000007941 */ /* 0x000fea0003800200 */
.L_x_96:
[----:B------:R-:W-:Y:S01]  /*6430*/  UMOV UR4, 0x3e2d053d ;  /* 0x3e2d053d00047882 */ /* 0x000fe20000000000 */
[----:B------:R-:W-:Y:S01]  /*6440*/  UMOV UR5, 0x3958a9d5 ;  /* 0x3958a9d500057882 */ /* 0x000fe20000000000 */
[----:B------:R-:W-:Y:S01]  /*6450*/  DSETP.NEU.AND P0, PT, R2, 1, PT ;  /* 0x3ff000000200742a */ /* 0x000fe20003f0d000 */
[----:B------:R-:W-:Y:S01]  /*6460*/  BSSY.RECONVERGENT B0, `(.L_x_98) ;  /* 0x0000011000007945 */ /* 0x000fe20003800200 */
[----:B------:R-:W-:Y:S01]  /*6470*/  DMUL R8, R8, UR4 ;  /* 0x0000000408087c28 */ /* 0x000fe20008000000 */
[----:B------:R-:W-:-:S09]  /*6480*/  @!P1 CS2R R12, SRZ ;  /* 0x00000000000c9805 */ /* 0x000fd2000001ff00 */
[----:B------:R-:W-:Y:S02]  /*6490*/  FSEL R4, R8, 0.16896529495716094971, P0 ;  /* 0x3e2d053d08047808 */ /* 0x000fe40000000000 */
[----:B------:R-:W-:Y:S01]  /*64a0*/  FSEL R5, R9, 0.00020662632596213370562, P0 ;  /* 0x3958a9d509057808 */ /* 0x000fe20000000000 */
[----:B------:R-:W-:Y:S06]  /*64b0*/  @!P1 BRA `(.L_x_99) ;  /* 0x00000000002c9947 */ /* 0x000fec0003800000 */
[----:B------:R-:W-:Y:S01]  /*64c0*/  DADD R12, -RZ, |R2| ;  /* 0x00000000ff0c7229 */ /* 0x000fe20000000502 */
[----:B------:R-:W-:Y:S01]  /*64d0*/  BSSY.RECONVERGENT B1, `(.L_x_100) ;  /* 0x0000007000017945 */ /* 0x000fe20003800200 */
[----:B------:R-:W-:Y:S01]  /*64e0*/  ISETP.GE.AND P0, PT, R3, RZ, PT ;  /* 0x000000ff0300720c */ /* 0x000fe20003f06270 */
[----:B------:R-:W-:Y:S01]  /*64f0*/  IMAD.MOV.U32 R18, RZ, RZ, -0x66666666 ;  /* 0x9999999aff127424 */ /* 0x000fe200078e00ff */
[----:B------:R-:W-:Y:S02]  /*6500*/  MOV R17, 0x3ff99999 ;  /* 0x3ff9999900117802 */ /* 0x000fe40000000f00 */
[----:B------:R-:W-:-:S04]  /*6510*/  MOV R0, 0x6540 ;  /* 0x0000654000007802 */ /* 0x000fc80000000f00 */
[----:B------:R-:W-:-:S07]  /*6520*/  IMAD.MOV.U32 R19, RZ, RZ, R13 ;  /* 0x000000ffff137224 */ /* 0x000fce00078e000d */
[----:B------:R-:W-:Y:S05]  /*6530*/  CALL.REL.NOINC `($_Z15Rosenbrock_ros3PdddS_PiiiiiddddddddPKdS2_S2_S2_S2_S2_S2_S2_i$__internal_accurate_pow) ;  /* 0x000014ac00387944 */ /* 0x000fea0003c00000 */
[----:B------:R-:W-:Y:S05]  /*6540*/  BSYNC.RECONVERGENT B1 ;  /* 0x0000000000017941 */ /* 0x000fea0003800200 */
.L_x_100:
[----:B------:R-:W-:Y:S02]  /*6550*/  FSEL R12, R8, RZ, P0 ;  /* 0x000000ff080c7208 */ /* 0x000fe40000000000 */
[----:B------:R-:W-:-:S07]  /*6560*/  FSEL R13, R9, -QNAN , P0 ;  /* 0xfff80000090d7808 */ /* 0x000fce0000000000 */
.L_x_99:
[----:B------:R-:W-:Y:S05]  /*6570*/  BSYNC.RECONVERGENT B0 ;  /* 0x0000000000007941 */ /* 0x000fea0003800200 */
.L_x_98:
        /* <DEDUP_REMOVED lines=13> */
.L_x_102:
[----:B------:R-:W-:Y:S05]  /*6650*/  BSYNC.RECONVERGENT B0 ;  /* 0x0000000000007941 */ /* 0x000fea0003800200 */
.L_x_101:
[----:B------:R-:W-:Y:S01]  /*6660*/  UMOV UR4, 0x644a7883 ;  /* 0x644a788300047882 */ /* 0x000fe20000000000 */
[----:B------:R-:W-:Y:S01]  /*6670*/  UMOV UR5, 0x3d9045d4 ;  /* 0x3d9045d400057882 */ /* 0x000fe20000000000 */
[----:B------:R-:W-:Y:S01]  /*6680*/  DSETP.NEU.AND P0, PT, R2, 1, PT ;  /* 0x3ff000000200742a */ /* 0x000fe20003f0d000 */
[----:B------:R-:W-:Y:S01]  /*6690*/  MOV R8, 0x1 ;  /* 0x0000000100087802 */ /* 0x000fe20000000f00 */
[----:B------:R-:W-:Y:S01]  /*66a0*/  DMUL R12, R12, UR4 ;  /* 0x000000040c0c7c28 */ /* 0x000fe20008000000 */
[----:B------:R-:W-:Y:S01]  /*66b0*/  BSSY.RECONVERGENT B1, `(.L_x_103) ;  /* 0x0000017000017945 */ /* 0x000fe20003800200 */
[----:B------:R-:W-:-:S08]  /*66c0*/  DMUL R4, R6, R4 ;  /* 0x0000000406047228 */ /* 0x000fd00000000000 */
[----:B------:R-:W-:Y:S02]  /*66d0*/  FSEL R175, R13, 0.070445686578750610352, P0 ;  /* 0x3d9045d40daf7808 */ /* 0x000fe40000000000 */
[----:B------:R-:W-:Y:S02]  /*66e0*/  FSEL R174, R12, 1.49397043495833194988e+22, P0 ;  /* 0x644a78830cae7808 */ /* 0x000fe40000000000 */
        /* <DEDUP_REMOVED lines=13> */
[----:B------:R-:W-:Y:S01]  /*67c0*/  IMAD.MOV.U32 R8, RZ, RZ, R4 ;  /* 0x000000ffff087224 */ /* 0x000fe200078e0004 */
[----:B------:R-:W-:Y:S01]  /*67d0*/  MOV R0, 0x6800 ;  /* 0x0000680000007802 */ /* 0x000fe20000000f00 */
[----:B------:R-:W-:-:S07]  /*67e0*/  IMAD.MOV.U32 R9, RZ, RZ, R5 ;  /* 0x000000ffff097224 */ /* 0x000fce00078e0005 */
[----:B------:R-:W-:Y:S05]  /*67f0*/  CALL.REL.NOINC `($__internal_1_$__cuda_sm20_div_rn_f64_full) ;  /* 0x0000149c00ac7944 */ /* 0x000fea0003c00000 */
[----:B------:R-:W-:Y:S01]  /*6800*/  MOV R14, R12 ;  /* 0x0000000c000e7202 */ /* 0x000fe20000000f00 */
[----:B------:R-:W-:-:S07]  /*6810*/  IMAD.MOV.U32 R15, RZ, RZ, R13 ;  /* 0x000000ffff0f7224 */ /* 0x000fce00078e000d */
.L_x_104:
[----:B------:R-:W-:Y:S05]  /*6820*/  BSYNC.RECONVERGENT B1 ;  /* 0x0000000000017941 */ /* 0x000fea0003800200 */
.L_x_103:
[----:B------:R-:W-:Y:S01]  /*6830*/  ISETP.GT.AND P0, PT, R15, 0xfffff, PT ;  /* 0x000fffff0f00780c */ /* 0x000fe20003f04270 */
[----:B------:R-:W-:Y:S01]  /*6840*/  IMAD.MOV.U32 R8, RZ, RZ, R14 ;  /* 0x000000ffff087224 */ /* 0x000fe200078e000e */
[----:B------:R-:W-:Y:S01]  /*6850*/  MOV R9, R15 ;  /* 0x0000000f00097202 */ /* 0x000fe20000000f00 */
[----:B------:R-:W-:Y:S01]  /*6860*/  IMAD.MOV.U32 R0, RZ, RZ, R15 ;  /* 0x000000ffff007224 */ /* 0x000fe200078e000f */
[----:B------:R-:W-:Y:S01]  /*6870*/  BSSY.RECONVERGENT B0, `(.L_x_105) ;  /* 0x0000051000007945 */ /* 0x000fe20003800200 */
[----:B------:R-:W-:-:S08]  /*6880*/  IMAD.MOV.U32 R17, RZ, RZ, -0x3ff ;  /* 0xfffffc01ff117424 */ /* 0x000fd000078e00ff */
[----:B------:R-:W-:Y:S01]  /*6890*/  @!P0 DMUL R8, R14, 1.80143985094819840000e+16 ;  /* 0x435000000e088828 */ /* 0x000fe20000000000 */
[----:B------:R-:W-:-:S09]  /*68a0*/  @!P0 MOV R17, 0xfffffbcb ;  /* 0xfffffbcb00118802 */ /* 0x000fd20000000f00 */
[----:B------:R-:W-:-:S05]  /*68b0*/  @!P0 IMAD.MOV.U32 R0, RZ, RZ, R9 ;  /* 0x000000ffff008224 */ /* 0x000fca00078e0009 */
[----:B------:R-:W-:-:S04]  /*68c0*/  IADD3 R12, PT, PT, R0, -0x1, RZ ;  /* 0xffffffff000c7810 */ /* 0x000fc80007ffe0ff */
[----:B------:R-:W-:Y:S01]  /*68d0*/  ISETP.GT.U32.AND P1, PT, R12, 0x7feffffe, PT ;  /* 0x7feffffe0c00780c */ /* 0x000fe20003f24070 */
[----:B------:R-:W-:Y:S02]  /*68e0*/  IMAD.MOV.U32 R12, RZ, RZ, R14 ;  /* 0x000000ffff0c7224 */ /* 0x000fe400078e000e */
[----:B------:R-:W-:-:S10]  /*68f0*/  @!P0 IMAD.MOV.U32 R12, RZ, RZ, R8 ;  /* 0x000000ffff0c8224 */ /* 0x000fd400078e0008 */
[----:B------:R-:W-:Y:S05]  /*6900*/  @P1 BRA `(.L_x_106) ;  /* 0x0000000400041947 */ /* 0x000fea0003800000 */
[----:B------:R-:W-:Y:S01]  /*6910*/  LOP3.LUT R8, R0, 0xfffff, RZ, 0xc0, !PT ;  /* 0x000fffff00087812 */ /* 0x000fe200078ec0ff */
[----:B------:R-:W-:Y:S01]  /*6920*/  IMAD.MOV.U32 R18, RZ, RZ, RZ ;  /* 0x000000ffff127224 */ /* 0x000fe200078e00ff */
[----:B------:R-:W-:Y:S01]  /*6930*/  MOV R24, 0x8b7a8b04 ;  /* 0x8b7a8b0400187802 */ /* 0x000fe20000000f00 */
[----:B------:R-:W-:Y:S01]  /*6940*/  IMAD.MOV.U32 R25, RZ, RZ, 0x3ed0ee25 ;  /* 0x3ed0ee25ff197424 */ /* 0x000fe200078e00ff */
[----:B------:R-:W-:Y:S01]  /*6950*/  LOP3.LUT R9, R8, 0x3ff00000, RZ, 0xfc, !PT ;  /* 0x3ff0000008097812 */ /* 0x000fe200078efcff */
[----:B------:R-:W-:Y:S01]  /*6960*/  IMAD.MOV.U32 R8, RZ, RZ, R12 ;  /* 0x000000ffff087224 */ /* 0x000fe200078e000c */
[----:B------:R-:W-:Y:S01]  /*6970*/  UMOV UR4, 0x3ae80f1e ;  /* 0x3ae80f1e00047882 */ /* 0x000fe20000000000 */
[----:B------:R-:W-:Y:S01]  /*6980*/  UMOV UR5, 0x3eb1380b ;  /* 0x3eb1380b00057882 */ /* 0x000fe20000000000 */
[----:B------:R-:W-:Y:S01]  /*6990*/  ISETP.GE.U32.AND P0, PT, R9, 0x3ff6a09f, PT ;  /* 0x3ff6a09f0900780c */ /* 0x000fe20003f06070 */
[----:B------:R-:W-:Y:S01]  /*69a0*/  UMOV UR6, 0x80000000 ;  /* 0x8000000000067882 */ /* 0x000fe20000000000 */
[----:B------:R-:W-:Y:S01]  /*69b0*/  LEA.HI R17, R0, R17, RZ, 0xc ;  /* 0x0000001100117211 */ /* 0x000fe200078f60ff */
[----:B------:R-:W-:Y:S01]  /*69c0*/  UMOV UR7, 0x43300000 ;  /* 0x4330000000077882 */ /* 0x000fe20000000000 */
[----:B------:R-:W-:-:S09]  /*69d0*/  MOV R27, 0x43300000 ;  /* 0x43300000001b7802 */ /* 0x000fd20000000f00 */
[----:B------:R-:W-:Y:S01]  /*69e0*/  @P0 IADD3 R13, PT, PT, R9, -0x100000, RZ ;  /* 0xfff00000090d0810 */ /* 0x000fe20007ffe0ff */
[----:B------:R-:W-:-:S04]  /*69f0*/  @P0 VIADD R17, R17, 0x1 ;  /* 0x0000000111110836 */ /* 0x000fc80000000000 */
[----:B------:R-:W-:Y:S01]  /*6a00*/  @P0 IMAD.MOV.U32 R9, RZ, RZ, R13 ;  /* 0x000000ffff090224 */ /* 0x000fe200078e000d */
[----:B------:R-:W-:-:S05]  /*6a10*/  LOP3.LUT R26, R17, 0x80000000, RZ, 0x3c, !PT ;  /* 0x80000000111a7812 */ /* 0x000fca00078e3cff */
        /* <DEDUP_REMOVED lines=48> */
.L_x_106:
[----:B------:R-:W-:Y:S01]  /*6d20*/  IMAD.MOV.U32 R12, RZ, RZ, 0x0 ;  /* 0x00000000ff0c7424 */ /* 0x000fe200078e00ff */
[----:B------:R-:W-:Y:S01]  /*6d30*/  LOP3.LUT P0, RZ, R9, 0x7fffffff, RZ, 0xc0, !PT ;  /* 0x7fffffff09ff7812 */ /* 0x000fe2000780c0ff */
[----:B------:R-:W-:-:S06]  /*6d40*/  IMAD.MOV.U32 R13, RZ, RZ, 0x7ff00000 ;  /* 0x7ff00000ff0d7424 */ /* 0x000fcc00078e00ff */
[----:B------:R-:W-:-:S10]  /*6d50*/  DFMA R12, R8, R12, +INF ;  /* 0x7ff00000080c742b */ /* 0x000fd4000000000c */
[----:B------:R-:W-:Y:S02]  /*6d60*/  FSEL R8, R12, RZ, P0 ;  /* 0x000000ff0c087208 */ /* 0x000fe40000000000 */
[----:B------:R-:W-:-:S07]  /*6d70*/  FSEL R9, R13, -QNAN , P0 ;  /* 0xfff000000d097808 */ /* 0x000fce0000000000 */
.L_x_107:
[----:B------:R-:W-:Y:S05]  /*6d80*/  BSYNC.RECONVERGENT B0 ;  /* 0x0000000000007941 */ /* 0x000fea0003800200 */
.L_x_105:
[----:B------:R-:W-:Y:S01]  /*6d90*/  UMOV UR4, 0xbaaafad3 ;  /* 0xbaaafad300047882 */ /* 0x000fe20000000000 */
[----:B------:R-:W-:Y:S01]  /*6da0*/  UMOV UR5, 0x3c695355 ;  /* 0x3c69535500057882 */ /* 0x000fe20000000000 */
[----:B------:R-:W-:Y:S01]  /*6db0*/  BSSY.RECONVERGENT B0, `(.L_x_108) ;  /* 0x000000b000007945 */ /* 0x000fe20003800200 */
[----:B------:R-:W-:Y:S01]  /*6dc0*/  DMUL R40, R8, UR4 ;  /* 0x0000000408287c28 */ /* 0x000fe20008000000 */
[----:B------:R-:W-:Y:S01]  /*6dd0*/  UMOV UR4, 0x1526e50e ;  /* 0x1526e50e00047882 */ /* 0x000fe20000000000 */
[----:B------:R-:W-:Y:S01]  /*6de0*/  UMOV UR5, 0x3fdbcb7b ;  /* 0x3fdbcb7b00057882 */ /* 0x000fe20000000000 */
[----:B------:R-:W-:Y:S01]  /*6df0*/  MOV R18, RZ ;  /* 0x000000ff00127202 */ /* 0x000fe20000000f00 */
[----:B------:R-:W-:Y:S01]  /*6e00*/  IMAD.MOV.U32 R17, RZ, RZ, 0x40000000 ;  /* 0x40000000ff117424 */ /* 0x000fe200078e00ff */
[----:B------:R-:W-:-:S03]  /*6e10*/  MOV R0, 0x6e60 ;  /* 0x00006e6000007802 */ /* 0x000fc60000000f00 */
[----:B------:R-:W-:-:S08]  /*6e20*/  DFMA R40, R8, UR4, R40 ;  /* 0x0000000408287c2b */ /* 0x000fd00008000028 */
[----:B------:R-:W-:-:S10]  /*6e30*/  DADD R12, -RZ, |R40| ;  /* 0x00000000ff0c7229 */ /* 0x000fd40000000528 */
[----:B------:R-:W-:-:S07]  /*6e40*/  IMAD.MOV.U32 R19, RZ, RZ, R13 ;  /* 0x000000ffff137224 */ /* 0x000fce00078e000d */
[----:B------:R-:W-:Y:S05]  /*6e50*/  CALL.REL.NOINC `($_Z15Rosenbrock_ros3PdddS_PiiiiiddddddddPKdS2_S2_S2_S2_S2_S2_S2_i$__internal_accurate_pow) ;  /* 0x000014a000f07944 */ /* 0x000fea0003c00000 */
[----:B------:R-:W-:Y:S05]  /*6e60*/  BSYNC.RECONVERGENT B0 ;  /* 0x0000000000007941 */ /* 0x000fea0003800200 */
.L_x_108:
        /* <DEDUP_REMOVED lines=11> */
[----:B------:R-:W-:Y:S01]  /*6f20*/  @!P0 MOV R8, 0x0 ;  /* 0x0000000000088802 */ /* 0x000fe20000000f00 */
[----:B------:R-:W-:-:S07]  /*6f30*/  @!P0 IMAD.MOV.U32 R9, RZ, RZ, 0x7ff00000 ;  /* 0x7ff00000ff098424 */ /* 0x000fce00078e00ff */
.L_x_110:
[----:B------:R-:W-:Y:S05]  /*6f40*/  BSYNC.RECONVERGENT B0 ;  /* 0x0000000000007941 */ /* 0x000fea0003800200 */
.L_x_109:
        /* <DEDUP_REMOVED lines=18> */
.L_x_112:
[----:B------:R-:W-:Y:S05]  /*7070*/  BSYNC.RECONVERGENT B1 ;  /* 0x0000000000017941 */ /* 0x000fea0003800200 */
.L_x_111:
[----:B------:R-:W-:Y:S01]  /*7080*/  FSEL R41, R47, 1.75, P0 ;  /* 0x3fe000002f297808 */ /* 0x000fe20000000000 */
[----:B------:R-:W-:Y:S01]  /*7090*/  BSSY.RECONVERGENT B0, `(.L_x_113) ;  /* 0x0000008000007945 */ /* 0x000fe20003800200 */
[----:B------:R-:W-:Y:S01]  /*70a0*/  FSEL R18, R46, RZ, P0 ;  /* 0x000000ff2e127208 */ /* 0x000fe20000000000 */
[----:B------:R-:W-:Y:S01]  /*70b0*/  IMAD.MOV.U32 R19, RZ, RZ, 0x3fe33333 ;  /* 0x3fe33333ff137424 */ /* 0x000fe200078e00ff */
[----:B------:R-:W-:Y:S01]  /*70c0*/  MOV R12, 0x33333333 ;  /* 0x33333333000c7802 */ /* 0x000fe20000000f00 */
[----:B------:R-:W-:Y:S01]  /*70d0*/  IMAD.MOV.U32 R17, RZ, RZ, R41 ;  /* 0x000000ffff117224 */ /* 0x000fe200078e0029 */
[----:B------:R-:W-:Y:S02]  /*70e0*/  MOV R40, R18 ;  /* 0x0000001200287202 */ /* 0x000fe40000000f00 */
[----:B------:R-:W-:-:S07]  /*70f0*/  MOV R0, 0x7110 ;  /* 0x0000711000007802 */ /* 0x000fce0000000f00 */
[----:B------:R-:W-:Y:S05]  /*7100*/  CALL.REL.NOINC `($_Z15Rosenbrock_ros3PdddS_PiiiiiddddddddPKdS2_S2_S2_S2_S2_S2_S2_i$__internal_accurate_pow) ;  /* 0x000014a000447944 */ /* 0x000fea0003c00000 */
[----:B------:R-:W-:Y:S05]  /*7110*/  BSYNC.RECONVERGENT B0 ;  /* 0x0000000000007941 */ /* 0x000fea0003800200 */
.L_x_113:
[----:B------:R-:W-:Y:S01]  /*7120*/  DADD R174, R14, 1 ;  /* 0x3ff000000eae7429 */ /* 0x000fe20000000000 */
[----:B------:R-:W-:Y:S01]  /*7130*/  IMAD.MOV.U32 R12, RZ, RZ, 0x1 ;  /* 0x00000001ff0c7424 */ /* 0x000fe200078e00ff */
[----:B------:R-:W-:Y:S01]  /*7140*/  UMOV UR4, 0x33333333 ;  /* 0x3333333300047882 */ /* 0x000fe20000000000 */
        /* <DEDUP_REMOVED lines=27> */
.L_x_115:
[----:B------:R-:W-:Y:S05]  /*7300*/  BSYNC.RECONVERGENT B0 ;  /* 0x0000000000007941 */ /* 0x000fea0003800200 */
.L_x_114:
[----:B------:R-:W-:Y:S01]  /*7310*/  BSSY.RECONVERGENT B1, `(.L_x_116) ;  /* 0x0000008000017945 */ /* 0x000fe20003800200 */
[----:B------:R-:W-:Y:S02]  /*7320*/  FSEL R14, R8, RZ, P2 ;  /* 0x000000ff080e7208 */ /* 0x000fe40001000000 */
[----:B------:R-:W-:Y:S01]  /*7330*/  FSEL R15, R9, 1.875, P2 ;  /* 0x3ff00000090f7808 */ /* 0x000fe20001000000 */
[----:B------:R-:W-:Y:S06]  /*7340*/  @P3 BRA P4, `(.L_x_117) ;  /* 0x0000000000103947 */ /* 0x000fec0002000000 */
[----:B------:R-:W-:Y:S01]  /*7350*/  MOV R8, R4 ;  /* 0x0000000400087202 */ /* 0x000fe20000000f00 */
[----:B------:R-:W-:Y:S01]  /*7360*/  IMAD.MOV.U32 R9, RZ, RZ, R5 ;  /* 0x000000ffff097224 */ /* 0x000fe200078e0005 */
[----:B------:R-:W-:-:S07]  /*7370*/  MOV R0, 0x7390 ;  /* 0x0000739000007802 */ /* 0x000fce0000000f00 */
[----:B------:R-:W-:Y:S05]  /*7380*/  CALL.REL.NOINC `($__internal_1_$__cuda_sm20_div_rn_f64_full) ;  /* 0x0000149000c87944 */ /* 0x000fea0003c00000 */
.L_x_117:
[----:B------:R-:W-:Y:S05]  /*7390*/  BSYNC.RECONVERGENT B1 ;  /* 0x0000000000017941 */ /* 0x000fea0003800200 */
.L_x_116:
        /* <DEDUP_REMOVED lines=14> */
.L_x_120:
[----:B------:R-:W-:Y:S02]  /*7480*/  FSEL R8, R8, RZ, P0 ;  /* 0x000000ff08087208 */ /* 0x000fe40000000000 */
[----:B------:R-:W-:-:S07]  /*7490*/  FSEL R9, R9, -QNAN , P0 ;  /* 0xfff8000009097808 */ /* 0x000fce0000000000 */
.L_x_119:
[----:B------:R-:W-:Y:S05]  /*74a0*/  BSYNC.RECONVERGENT B0 ;  /* 0x0000000000007941 */ /* 0x000fea0003800200 */
.L_x_118:
[----:B------:R-:W1:Y:S01]  /*74b0*/  MUFU.RCP64H R13, 1.7999990387096431732e-11 ;  /* 0x3db3ca8c000d7908 */ /* 0x000e620000001800 */
[----:B------:R-:W-:Y:S01]  /*74c0*/  UMOV UR4, 0xcccccccd ;  /* 0xcccccccd00047882 */ /* 0x000fe20000000000 */
[----:B------:R-:W-:Y:S01]  /*74d0*/  UMOV UR5, 0x4008cccc ;  /* 0x4008cccc00057882 */ /* 0x000fe20000000000 */
[----:B------:R-:W-:Y:S01]  /*74e0*/  IMAD.MOV.U32 R18, RZ, RZ, -0x4eac58ad ;  /* 0xb153a753ff127424 */ /* 0x000fe200078e00ff */
[----:B0-----:R-:W-:Y:S01]  /*74f0*/  DADD R4, R2, UR4 ;  /* 0x0000000402047e29 */ /* 0x001fe20008000000 */
[----:B------:R-:W-:Y:S01]  /*7500*/  MOV R19, 0x3db3ca8c ;  /* 0x3db3ca8c00137802 */ /* 0x000fe20000000f00 */
[----:B------:R-:W-:Y:S01]  /*7510*/  IMAD.MOV.U32 R12, RZ, RZ, 0x1 ;  /* 0x00000001ff0c7424 */ /* 0x000fe200078e00ff */
[----:B------:R-:W-:Y:S07]  /*7520*/  BSSY.RECONVERGENT B0, `(.L_x_121) ;  /* 0x000000d000007945 */ /* 0x000fee0003800200 */
[----:B------:R-:W-:Y:S01]  /*7530*/  LOP3.LUT R4, R5, 0x7ff00000, RZ, 0xc0, !PT ;  /* 0x7ff0000005047812 */ /* 0x000fe200078ec0ff */
[----:B-1----:R-:W-:-:S03]  /*7540*/  DFMA R14, R12, -R18, 1 ;  /* 0x3ff000000c0e742b */ /* 0x002fc60000000812 */
[----:B------:R-:W-:-:S05]  /*7550*/  ISETP.NE.AND P0, PT, R4, 0x7ff00000, PT ;  /* 0x7ff000000400780c */ /* 0x000fca0003f05270 */
[----:B------:R-:W-:-:S08]  /*7560*/  DFMA R14, R14, R14, R14 ;  /* 0x0000000e0e0e722b */ /* 0x000fd0000000000e */
[----:B------:R-:W-:Y:S01]  /*7570*/  DFMA R14, R12, R14, R12 ;  /* 0x0000000e0c0e722b */ /* 0x000fe2000000000c */
[----:B------:R-:W-:Y:S10]  /*7580*/  @P0 BRA `(.L_x_122) ;  /* 0x0000000000180947 */ /* 0x000ff40003800000 */
[----:B------:R-:W-:-:S14]  /*7590*/  DSETP.NAN.AND P0, PT, R2, R2, PT ;  /* 0x000000020200722a */ /* 0x000fdc0003f08000 */
[----:B------:R-:W-:Y:S01]  /*75a0*/  @P0 DADD R8, R2, UR4 ;  /* 0x0000000402080e29 */ /* 0x000fe20008000000 */
[----:B------:R-:W-:Y:S10]  /*75b0*/  @P0 BRA `(.L_x_122) ;  /* 0x00000000000c0947 */ /* 0x000ff40003800000 */
[----:B------:R-:W-:-:S14]  /*75c0*/  DSETP.NEU.AND P0, PT, |R2|, +INF , PT ;  /* 0x7ff000000200742a */ /* 0x000fdc0003f0d200 */
[----:B------:R-:W-:Y:S01]  /*75d0*/  @!P0 IMAD.MOV.U32 R8, RZ, RZ, 0x0 ;  /* 0x00000000ff088424 */ /* 0x000fe200078e00ff */
[----:B------:R-:W-:-:S07]  /*75e0*/  @!P0 MOV R9, 0x7ff00000 ;  /* 0x7ff0000000098802 */ /* 0x000fce0000000f00 */
.L_x_122:
[----:B------:R-:W-:Y:S05]  /*75f0*/  BSYNC.RECONVERGENT B0 ;  /* 0x0000000000007941 */ /* 0x000fea0003800200 */
.L_x_121:
[----:B------:R-:W-:Y:S01]  /*7600*/  UMOV UR4, 0x50e7dac9 ;  /* 0x50e7dac900047882 */ /* 0x000fe20000000000 */
[----:B------:R-:W-:Y:S01]  /*7610*/  UMOV UR5, 0x39a310c2 ;  /* 0x39a310c200057882 */ /* 0x000fe20000000000 */
[----:B------:R-:W-:Y:S01]  /*7620*/  DSETP.NEU.AND P0, PT, R2, 1, PT ;  /* 0x3ff000000200742a */ /* 0x000fe20003f0d000 */
[----:B------:R-:W-:Y:S01]  /*7630*/  BSSY.RECONVERGENT B1, `(.L_x_123) ;  /* 0x0000016000017945 */ /* 0x000fe20003800200 */
[----:B------:R-:W-:Y:S02]  /*7640*/  DMUL R8, R8, UR4 ;  /* 0x0000000408087c28 */ /* 0x000fe40008000000 */
[----:B------:R-:W-:-:S08]  /*7650*/  DFMA R4, R14, -R18, 1 ;  /* 0x3ff000000e04742b */ /* 0x000fd00000000812 */
[----:B------:R-:W-:Y:S01]  /*7660*/  FSEL R8, R8, 3.11190016000000000000e+10, P0 ;  /* 0x50e7dac908087808 */ /* 0x000fe20000000000 */
[----:B------:R-:W-:Y:S01]  /*7670*/  DFMA R4, R14, R4, R14 ;  /* 0x000000040e04722b */ /* 0x000fe2000000000e */
[----:B------:R-:W-:-:S06]  /*7680*/  FSEL R9, R9, 0.00031102268258109688759, P0 ;  /* 0x39a310c209097808 */ /* 0x000fcc0000000000 */
[----:B------:R-:W-:-:S08]  /*7690*/  DMUL R14, R6, R8 ;  /* 0x00000008060e7228 */ /* 0x000fd00000000000 */
[----:B------:R-:W-:Y:S02]  /*76a0*/  DMUL R8, R14, R4 ;  /* 0x000000040e087228 */ /* 0x000fe40000000000 */
[----:B------:R-:W-:-:S06]  /*76b0*/  FSETP.GEU.AND P1, PT, |R15|, 6.5827683646048100446e-37, PT ;  /* 0x036000000f00780b */ /* 0x000fcc0003f2e200 */
[----:B------:R-:W-:-:S08]  /*76c0*/  DFMA R12, R8, -R18, R14 ;  /* 0x80000012080c722b */ /* 0x000fd0000000000e */
[----:B------:R-:W-:-:S10]  /*76d0*/  DFMA R4, R4, R12, R8 ;  /* 0x0000000c0404722b */ /* 0x000fd40000000008 */
[----:B------:R-:W-:-:S05]  /*76e0*/  FFMA R0, RZ, 0.087788671255111694336, R5 ;  /* 0x3db3ca8cff007823 */ /* 0x000fca0000000005 */
[----:B------:R-:W-:-:S13]  /*76f0*/  FSETP.GT.AND P0, PT, |R0|, 1.469367938527859385e-39, PT ;  /* 0x001000000000780b */ /* 0x000fda0003f04200 */
[----:B------:R-:W-:Y:S05]  /*7700*/  @P0 BRA P1, `(.L_x_124) ;  /* 0x0000000000200947 */ /* 0x000fea0000800000 */
[----:B------:R-:W-:Y:S01]  /*7710*/  IMAD.MOV.U32 R8, RZ, RZ, R14 ;  /* 0x000000ffff087224 */ /* 0x000fe200078e000e */
[----:B------:R-:W-:Y:S01]  /*7720*/  MOV R174, 0xb153a753 ;  /* 0xb153a75300ae7802 */ /* 0x000fe20000000f00 */
[----:B------:R-:W-:Y:S01]  /*7730*/  IMAD.MOV.U32 R9, RZ, RZ, R15 ;  /* 0x000000ffff097224 */ /* 0x000fe200078e000f */
[----:B------:R-:W-:Y:S01]  /*7740*/  MOV R0, 0x7770 ;  /* 0x0000777000007802 */ /* 0x000fe20000000f00 */
[----:B------:R-:W-:-:S07]  /*7750*/  IMAD.MOV.U32 R175, RZ, RZ, 0x3db3ca8c ;  /* 0x3db3ca8cffaf7424 */ /* 0x000fce00078e00ff */
[----:B------:R-:W-:Y:S05]  /*7760*/  CALL.REL.NOINC `($__internal_1_$__cuda_sm20_div_rn_f64_full) ;  /* 0x0000148c00d07944 */ /* 0x000fea0003c00000 */
[----:B------:R-:W-:Y:S01]  /*7770*/  IMAD.MOV.U32 R4, RZ, RZ, R12 ;  /* 0x000000ffff047224 */ /* 0x000fe200078e000c */
[----:B------:R-:W-:-:S07]  /*7780*/  MOV R5, R13 ;  /* 0x0000000d00057202 */ /* 0x000fce0000000f00 */
.L_x_124:
[----:B------:R-:W-:Y:S05]  /*7790*/  BSYNC.RECONVERGENT B1 ;  /* 0x0000000000017941 */ /* 0x000fea0003800200 */
.L_x_123:
[----:B------:R-:W0:Y:S01]  /*77a0*/  MUFU.RCP64H R9, 1.799999237060546875 ;  /* 0x3ffccccc00097908 */ /* 0x000e220000001800 */
[----:B------:R-:W-:Y:S02]  /*77b0*/  HFMA2 R8, -RZ, RZ, 0, 0 ;  /* 0x00000000ff087431 */ /* 0x000fe400000001ff */
[----:B------:R-:W-:Y:S01]  /*77c0*/  IMAD.MOV.U32 R12, RZ, RZ, -0x33333333 ;  /* 0xcccccccdff0c7424 */ /* 0x000fe200078e00ff */
[----:B------:R-:W-:Y:S01]  /*77d0*/  UMOV UR4, 0x99999998 ;  /* 0x9999999800047882 */ /* 0x000fe20000000000 */
[----:B------:R-:W-:Y:S01]  /*77e0*/  IMAD.MOV.U32 R13, RZ, RZ, 0x3ffccccc ;  /* 0x3ffcccccff0d7424 */ /* 0x000fe200078e00ff */
[----:B------:R-:W-:Y:S01]  /*77f0*/  UMOV UR5, 0x3fc99999 ;  /* 0x3fc9999900057882 */ /* 0x000fe20000000000 */
[----:B------:R-:W-:Y:S01]  /*7800*/  IMAD.MOV.U32 R28, RZ, RZ, -0x748574fc ;  /* 0x8b7a8b04ff1c7424 */ /* 0x000fe200078e00ff */
[----:B------:R-:W-:Y:S01]  /*7810*/  UMOV UR8, 0x3ae80f1e ;  /* 0x3ae80f1e00087882 */ /* 0x000fe20000000000 */
[----:B------:R-:W-:Y:S01]  /*7820*/  IMAD.MOV.U32 R29, RZ, RZ, 0x3ed0ee25 ;  /* 0x3ed0ee25ff1d7424 */ /* 0x000fe200078e00ff */
[----:B------:R-:W-:Y:S01]  /*7830*/  UMOV UR9, 0x3eb1380b ;  /* 0x3eb1380b00097882 */ /* 0x000fe20000000000 */
[----:B------:R-:W-:Y:S01]  /*7840*/  UMOV UR12, 0x9f02676f ;  /* 0x9f02676f000c7882 */ /* 0x000fe20000000000 */
[----:B------:R-:W-:Y:S01]  /*7850*/  UMOV UR13, 0x3ef3b266 ;  /* 0x3ef3b266000d7882 */ /* 0x000fe20000000000 */
[----:B------:R-:W-:Y:S01]  /*7860*/  UMOV UR14, 0xa9ab0956 ;  /* 0xa9ab0956000e7882 */ /* 0x000fe20000000000 */
[----:B------:R-:W-:Y:S01]  /*7870*/  UMOV UR15, 0x3f1745cb ;  /* 0x3f1745cb000f7882 */ /* 0x000fe20000000000 */
[----:B------:R-:W-:Y:S01]  /*7880*/  UMOV UR16, 0x2d1b5154 ;  /* 0x2d1b515400107882 */ /* 0x000fe20000000000 */
[----:B------:R-:W-:Y:S01]  /*7890*/  UMOV UR17, 0x3f3c71c7 ;  /* 0x3f3c71c700117882 */ /* 0x000fe20000000000 */
[----:B------:R-:W-:Y:S01]  /*78a0*/  UMOV UR18, 0x923be72d ;  /* 0x923be72d00127882 */ /* 0x000fe20000000000 */
[----:B0-----:R-:W-:Y:S01]  /*78b0*/  DFMA R12, R8, -R12, 1 ;  /* 0x3ff00000080c742b */ /* 0x001fe2000000080c */
[----:B------:R-:W-:Y:S01]  /*78c0*/  UMOV UR19, 0x3f624924 ;  /* 0x3f62492400137882 */ /* 0x000fe20000000000 */
[----:B------:R-:W-:Y:S01]  /*78d0*/  UMOV UR20, 0x9999a3c4 ;  /* 0x9999a3c400147882 */ /* 0x000fe20000000000 */
[----:B------:R-:W-:Y:S01]  /*78e0*/  UMOV UR21, 0x3f899999 ;  /* 0x3f89999900157882 */ /* 0x000fe20000000000 */
[----:B------:R-:W-:Y:S01]  /*78f0*/  MOV R30, 0xfefa39ef ;  /* 0xfefa39ef001e7802 */ /* 0x000fe20000000f00 */
[----:B------:R-:W-:Y:S01]  /*7900*/  IMAD.MOV.U32 R31, RZ, RZ, 0x3fe62e42 ;  /* 0x3fe62e42ff1f7424 */ /* 0x000fe200078e00ff */
[----:B------:R-:W-:Y:S01]  /*7910*/  UMOV UR6, 0x0 ;  /* 0x0000000000067882 */ /* 0x000fe20000000000 */
[----:B------:R-:W-:Y:S01]  /*7920*/  UMOV UR7, 0x3ff00000 ;  /* 0x3ff0000000077882 */ /* 0x000fe20000000000 */
[----:B------:R-:W-:Y:S01]  /*7930*/  DFMA R12, R12, R12, R12 ;  /* 0x0000000c0c0c722b */ /* 0x000fe2000000000c */
[----:B------:R-:W-:Y:S01]  /*7940*/  UMOV UR22, 0x55555554 ;  /* 0x5555555400167882 */ /* 0x000fe20000000000 */
[----:B------:R-:W-:Y:S01]  /*7950*/  UMOV UR23, 0x3fb55555 ;  /* 0x3fb5555500177882 */ /* 0x000fe20000000000 */
[----:B------:R-:W-:Y:S01]  /*7960*/  IMAD.MOV.U32 R32, RZ, RZ, -0x105c611 ;  /* 0xfefa39efff207424 */ /* 0x000fe200078e00ff */
[----:B------:R-:W-:Y:S01]  /*7970*/  MOV R33, 0x3fe62e42 ;  /* 0x3fe62e4200217802 */ /* 0x000fe20000000f00 */
[----:B------:R-:W-:Y:S01]  /*7980*/  IMAD.MOV.U32 R36, RZ, RZ, 0x3b39803f ;  /* 0x3b39803fff247424 */ /* 0x000fe200078e00ff */
[----:B------:R-:W-:Y:S01]  /*7990*/  ISETP.GT.AND P0, PT, R5, 0xfffff, PT ;  /* 0x000fffff0500780c */ /* 0x000fe20003f04270 */
[----:B------:R-:W-:Y:S01]  /*79a0*/  IMAD.MOV.U32 R37, RZ, RZ, 0x3c7abc9e ;  /* 0x3c7abc9eff257424 */ /* 0x000fe200078e00ff */
[----:B------:R-:W-:Y:S01]  /*79b0*/  DFMA R12, R8, R12, R8 ;  /* 0x0000000c080c722b */ /* 0x000fe20000000008 */
[----:B------:R-:W-:Y:S01]  /*79c0*/  IMAD.MOV.U32 R0, RZ, RZ, R5 ;  /* 0x000000ffff007224 */ /* 0x000fe200078e0005 */
[----:B------:R-:W-:Y:S01]  /*79d0*/  BSSY.RECONVERGENT B0, `(.L_x_125) ;  /* 0x0000059000007945 */ /* 0x000fe20003800200 */
[----:B------:R-:W-:-:S05]  /*79e0*/  IMAD.MOV.U32 R41, RZ, RZ, -0x3ff ;  /* 0xfffffc01ff297424 */ /* 0x000fca00078e00ff */
[----:B------:R-:W-:-:S03]  /*79f0*/  DMUL R8, R12, -UR4 ;  /* 0x800000040c087c28 */ /* 0x000fc60008000000 */
[----:B------:R-:W-:-:S05]  /*7a00*/  @!P0 IMAD.MOV.U32 R41, RZ, RZ, -0x435 ;  /* 0xfffffbcbff298424 */ /* 0x000fca00078e00ff */
[----:B------:R-:W-:-:S08]  /*7a10*/  DFMA R8, R12, -UR4, R8 ;  /* 0x800000040c087c2b */ /* 0x000fd00008000008 */
[C---:B------:R-:W-:Y:S02]  /*7a20*/  DMUL R18, R8.reuse, R8 ;  /* 0x0000000808127228 */ /* 0x040fe40000000000 */
[----:B------:R-:W-:Y:S02]  /*7a30*/  DADD R22, -R8, -UR4 ;  /* 0x8000000408167e29 */ /* 0x000fe40008000100 */
[----:B------:R-:W-:-:S04]  /*7a40*/  DFMA R24, R30, -UR6, R8 ;  /* 0x800000061e187c2b */ /* 0x000fc80008000008 */
[----:B------:R-:W-:Y:S02]  /*7a50*/  DFMA R20, R18, UR8, R28 ;  /* 0x0000000812147c2b */ /* 0x000fe4000800001c */
[----:B------:R-:W-:Y:S02]  /*7a60*/  DADD R22, R22, R22 ;  /* 0x0000000016167229 */ /* 0x000fe40000000016 */
[----:B------:R-:W-:-:S04]  /*7a70*/  DFMA R26, -R32, -1, R24 ;  /* 0xbff00000201a782b */ /* 0x000fc80000000118 */
[----:B------:R-:W-:Y:S02]  /*7a80*/  DFMA R20, R18, R20, UR12 ;  /* 0x0000000c12147e2b */ /* 0x000fe40008000014 */
[C---:B------:R-:W-:Y:S01]  /*7a90*/  DFMA R22, -R8.reuse, -UR4, R22 ;  /* 0x8000000408167c2b */ /* 0x040fe20008000116 */
[----:B------:R-:W-:Y:S01]  /*7aa0*/  UMOV UR4, 0xbaaafad3 ;  /* 0xbaaafad300047882 */ /* 0x000fe20000000000 */
[----:B------:R-:W-:Y:S01]  /*7ab0*/  DADD R26, -R8, R26 ;  /* 0x00000000081a7229 */ /* 0x000fe2000000011a */
[----:B------:R-:W-:-:S03]  /*7ac0*/  UMOV UR5, 0x3c695355 ;  /* 0x3c69535500057882 */ /* 0x000fc60000000000 */
[----:B------:R-:W-:Y:S02]  /*7ad0*/  DFMA R20, R18, R20, UR14 ;  /* 0x0000000e12147e2b */ /* 0x000fe40008000014 */
[----:B------:R-:W-:Y:S01]  /*7ae0*/  DMUL R22, R12, R22 ;  /* 0x000000160c167228 */ /* 0x000fe20000000000 */
[----:B------:R-:W-:Y:S01]  /*7af0*/  MOV R12, R4 ;  /* 0x00000004000c7202 */ /* 0x000fe20000000f00 */
[----:B------:R-:W-:Y:S01]  /*7b00*/  IMAD.MOV.U32 R13, RZ, RZ, R5 ;  /* 0x000000ffff0d7224 */ /* 0x000fe200078e0005 */
[----:B------:R-:W-:-:S03]  /*7b10*/  @!P0 DMUL R12, R4, 1.80143985094819840000e+16 ;  /* 0x43500000040c8828 */ /* 0x000fc60000000000 */
[----:B------:R-:W-:-:S08]  /*7b20*/  DFMA R20, R18, R20, UR16 ;  /* 0x0000001012147e2b */ /* 0x000fd00008000014 */
[----:B------:R-:W-:Y:S01]  /*7b30*/  DFMA R20, R18, R20, UR18 ;  /* 0x0000001212147e2b */ /* 0x000fe20008000014 */
[----:B------:R-:W-:-:S05]  /*7b40*/  @!P0 MOV R0, R13 ;  /* 0x0000000d00008202 */ /* 0x000fca0000000f00 */
[----:B------:R-:W-:Y:S02]  /*7b50*/  VIADD R17, R0, 0xffffffff ;  /* 0xffffffff00117836 */ /* 0x000fe40000000000 */
[----:B------:R-:W-:-:S03]  /*7b60*/  DFMA R20, R18, R20, UR20 ;  /* 0x0000001412147e2b */ /* 0x000fc60008000014 */
[----:B------:R-:W-:Y:S02]  /*7b70*/  ISETP.GT.U32.AND P1, PT, R17, 0x7feffffe, PT ;  /* 0x7feffffe1100780c */ /* 0x000fe40003f24070 */
[----:B------:R-:W-:Y:S01]  /*7b80*/  MOV R17, R4 ;  /* 0x0000000400117202 */ /* 0x000fe20000000f00 */
[----:B------:R-:W-:Y:S02]  /*7b90*/  @!P0 IMAD.MOV.U32 R17, RZ, RZ, R12 ;  /* 0x000000ffff118224 */ /* 0x000fe400078e000c */
[----:B------:R-:W-:-:S08]  /*7ba0*/  DFMA R20, R18, R20, UR22 ;  /* 0x0000001612147e2b */ /* 0x000fd00008000014 */
[----:B------:R-:W-:-:S08]  /*7bb0*/  DMUL R20, R18, R20 ;  /* 0x0000001412147228 */ /* 0x000fd00000000000 */
[----:B------:R-:W-:-:S08]  /*7bc0*/  DFMA R20, R8, R20, R22 ;  /* 0x000000140814722b */ /* 0x000fd00000000016 */
[----:B------:R-:W-:-:S08]  /*7bd0*/  DADD R20, R20, -R26 ;  /* 0x0000000014147229 */ /* 0x000fd0000000081a */
[----:B------:R-:W-:Y:S01]  /*7be0*/  DFMA R20, R36, -UR6, R20 ;  /* 0x8000000624147c2b */ /* 0x000fe20008000014 */
[----:B------:R-:W-:Y:S01]  /*7bf0*/  UMOV UR6, 0x1526e50e ;  /* 0x1526e50e00067882 */ /* 0x000fe20000000000 */
[----:B------:R-:W-:-:S06]  /*7c00*/  UMOV UR7, 0x3fdbcb7b ;  /* 0x3fdbcb7b00077882 */ /* 0x000fcc0000000000 */
[----:B------:R-:W-:-:S08]  /*7c10*/  DADD R20, R24, R20 ;  /* 0x0000000018147229 */ /* 0x000fd00000000014 */
[----:B------:R-:W-:-:S08]  /*7c20*/  DMUL R8, R20, UR4 ;  /* 0x0000000414087c28 */ /* 0x000fd00008000000 */
[----:B------:R-:W-:Y:S01]  /*7c30*/  DFMA R8, R20, UR6, R8 ;  /* 0x0000000614087c2b */ /* 0x000fe20008000008 */
[----:B------:R-:W-:Y:S10]  /*7c40*/  @P1 BRA `(.L_x_126) ;  /* 0x0000000000ac1947 */ /* 0x000ff40003800000 */
[----:B------:R-:W-:Y:S01]  /*7c50*/  LOP3.LUT R12, R0, 0xfffff, RZ, 0xc0, !PT ;  /* 0x000fffff000c7812 */ /* 0x000fe200078ec0ff */
[----:B------:R-:W-:Y:S01]  /*7c60*/  UMOV UR24, 0x80000000 ;  /* 0x8000000000187882 */ /* 0x000fe20000000000 */
[----:B------:R-:W-:Y:S01]  /*7c70*/  MOV R20, RZ ;  /* 0x000000ff00147202 */ /* 0x000fe20000000f00 */
[----:B------:R-:W-:Y:S01]  /*7c80*/  UMOV UR25, 0x43300000 ;  /* 0x4330000000197882 */ /* 0x000fe20000000000 */
[----:B------:R-:W-:Y:S02]  /*7c90*/  LOP3.LUT R13, R12, 0x3ff00000, RZ, 0xfc, !PT ;  /* 0x3ff000000c0d7812 */ /* 0x000fe400078efcff */
[----:B------:R-:W-:Y:S02]  /*7ca0*/  MOV R12, R17 ;  /* 0x00000011000c7202 */ /* 0x000fe40000000f00 */
[----:B------:R-:W-:-:S13]  /*7cb0*/  ISETP.GE.U32.AND P0, PT, R13, 0x3ff6a09f, PT ;  /* 0x3ff6a09f0d00780c */ /* 0x000fda0003f06070 */
[----:B------:R-:W-:-:S04]  /*7cc0*/  @P0 VIADD R17, R13, 0xfff00000 ;  /* 0xfff000000d110836 */ /* 0x000fc80000000000 */
[----:B------:R-:W-:-:S06]  /*7cd0*/  @P0 IMAD.MOV.U32 R13, RZ, RZ, R17 ;  /* 0x000000ffff0d0224 */ /* 0x000fcc00078e0011 */
[C---:B------:R-:W-:Y:S02]  /*7ce0*/  DADD R18, R12.reuse, 1 ;  /* 0x3ff000000c127429 */ /* 0x040fe40000000000 */
[----:B------:R-:W-:-:S04]  /*7cf0*/  DADD R12, R12, -1 ;  /* 0xbff000000c0c7429 */ /* 0x000fc80000000000 */
[----:B------:R-:W0:Y:S02]  /*7d00*/  MUFU.RCP64H R21, R19 ;  /* 0x0000001300157308 */ /* 0x000e240000001800 */
[----:B0-----:R-:W-:-:S08]  /*7d10*/  DFMA R22, -R18, R20, 1 ;  /* 0x3ff000001216742b */ /* 0x001fd00000000114 */
[----:B------:R-:W-:-:S08]  /*7d20*/  DFMA R22, R22, R22, R22 ;  /* 0x000000161616722b */ /* 0x000fd00000000016 */
[----:B------:R-:W-:-:S08]  /*7d30*/  DFMA R22, R20, R22, R20 ;  /* 0x000000161416722b */ /* 0x000fd00000000014 */
[----:B------:R-:W-:-:S08]  /*7d40*/  DMUL R20, R12, R22 ;  /* 0x000000160c147228 */ /* 0x000fd00000000000 */
[----:B------:R-:W-:-:S08]  /*7d50*/  DFMA R20, R12, R22, R20 ;  /* 0x000000160c14722b */ /* 0x000fd00000000014 */
[----:B------:R-:W-:Y:S02]  /*7d60*/  DMUL R24, R20, R20 ;  /* 0x0000001414187228 */ /* 0x000fe40000000000 */
[----:B------:R-:W-:-:S06]  /*7d70*/  DADD R18, R12, -R20 ;  /* 0x000000000c127229 */ /* 0x000fcc0000000814 */
[----:B------:R-:W-:Y:S01]  /*7d80*/  DFMA R26, R24, UR8, R28 ;  /* 0x00000008181a7c2b */ /* 0x000fe2000800001c */
[----:B------:R-:W-:Y:S01]  /*7d90*/  LEA.HI R28, R0, R41, RZ, 0xc ;  /* 0x00000029001c7211 */ /* 0x000fe200078f60ff */
[----:B------:R-:W-:Y:S01]  /*7da0*/  IMAD.MOV.U32 R29, RZ, RZ, 0x43300000 ;  /* 0x43300000ff1d7424 */ /* 0x000fe200078e00ff */
[----:B------:R-:W-:-:S03]  /*7db0*/  DADD R18, R18, R18 ;  /* 0x0000000012127229 */ /* 0x000fc60000000012 */
[----:B------:R-:W-:Y:S02]  /*7dc0*/  @P0 VIADD R28, R28, 0x1 ;  /* 0x000000011c1c0836 */ /* 0x000fe40000000000 */
[----:B------:R-:W-:-:S03]  /*7dd0*/  DFMA R26, R24, R26, UR12 ;  /* 0x0000000c181a7e2b */ /* 0x000fc6000800001a */
[----:B------:R-:W-:Y:S01]  /*7de0*/  LOP3.LUT R28, R28, 0x80000000, RZ, 0x3c, !PT ;  /* 0x800000001c1c7812 */ /* 0x000fe200078e3cff */
[----:B------:R-:W-:-:S04]  /*7df0*/  DFMA R18, R12, -R20, R18 ;  /* 0x800000140c12722b */ /* 0x000fc80000000012 */
[----:B------:R-:W-:Y:S02]  /*7e00*/  DFMA R26, R24, R26, UR14 ;  /* 0x0000000e181a7e2b */ /* 0x000fe4000800001a */
[----:B------:R-:W-:Y:S02]  /*7e10*/  DADD R28, R28, -UR24 ;  /* 0x800000181c1c7e29 */ /* 0x000fe40008000000 */
[----:B------:R-:W-:-:S04]  /*7e20*/  DMUL R18, R22, R18 ;  /* 0x0000001216127228 */ /* 0x000fc80000000000 */
[----:B------:R-:W-:Y:S02]  /*7e30*/  DFMA R26, R24, R26, UR16 ;  /* 0x00000010181a7e2b */ /* 0x000fe4000800001a */
[----:B------:R-:W-:-:S06]  /*7e40*/  DFMA R30, R28, R30, R20 ;  /* 0x0000001e1c1e722b */ /* 0x000fcc0000000014 */
[----:B------:R-:W-:Y:S02]  /*7e50*/  DFMA R26, R24, R26, UR18 ;  /* 0x00000012181a7e2b */ /* 0x000fe4000800001a */
[----:B------:R-:W-:-:S06]  /*7e60*/  DFMA R12, R28, -R32, R30 ;  /* 0x800000201c0c722b */ /* 0x000fcc000000001e */
[----:B------:R-:W-:Y:S02]  /*7e70*/  DFMA R26, R24, R26, UR20 ;  /* 0x00000014181a7e2b */ /* 0x000fe4000800001a */
[----:B------:R-:W-:-:S06]  /*7e80*/  DADD R12, -R20, R12 ;  /* 0x00000000140c7229 */ /* 0x000fcc000000010c */
[----:B------:R-:W-:-:S08]  /*7e90*/  DFMA R26, R24, R26, UR22 ;  /* 0x00000016181a7e2b */ /* 0x000fd0000800001a */
[----:B------:R-:W-:-:S08]  /*7ea0*/  DMUL R26, R24, R26 ;  /* 0x0000001a181a7228 */ /* 0x000fd00000000000 */
[----:B------:R-:W-:-:S08]  /*7eb0*/  DFMA R18, R20, R26, R18 ;  /* 0x0000001a1412722b */ /* 0x000fd00000000012 */
[----:B------:R-:W-:-:S08]  /*7ec0*/  DADD R12, R18, -R12 ;  /* 0x00000000120c7229 */ /* 0x000fd0000000080c */
[----:B------:R-:W-:-:S08]  /*7ed0*/  DFMA R12, R28, R36, R12 ;  /* 0x000000241c0c722b */ /* 0x000fd0000000000c */
[----:B------:R-:W-:Y:S01]  /*7ee0*/  DADD R12, R30, R12 ;  /* 0x000000001e0c7229 */ /* 0x000fe2000000000c */
[----:B------:R-:W-:Y:S10]  /*7ef0*/  BRA `(.L_x_127) ;  /* 0x0000000000187947 */ /* 0x000ff40003800000 */
.L_x_126:
[----:B------:R-:W-:Y:S01]  /*7f00*/  MOV R18, 0x0 ;  /* 0x0000000000127802 */ /* 0x000fe20000000f00 */
[----:B------:R-:W-:Y:S01]  /*7f10*/  IMAD.MOV.U32 R19, RZ, RZ, 0x7ff00000 ;  /* 0x7ff00000ff137424 */ /* 0x000fe200078e00ff */
[----:B------:R-:W-:-:S05]  /*7f20*/  LOP3.LUT P0, RZ, R13, 0x7fffffff, RZ, 0xc0, !PT ;  /* 0x7fffffff0dff7812 */ /* 0x000fca000780c0ff */
[----:B------:R-:W-:-:S10]  /*7f30*/  DFMA R18, R12, R18, +INF ;  /* 0x7ff000000c12742b */ /* 0x000fd40000000012 */
[----:B------:R-:W-:Y:S02]  /*7f40*/  FSEL R12, R18, RZ, P0 ;  /* 0x000000ff120c7208 */ /* 0x000fe40000000000 */
[----:B------:R-:W-:-:S07]  /*7f50*/  FSEL R13, R19, -QNAN , P0 ;  /* 0xfff00000130d7808 */ /* 0x000fce0000000000 */
.L_x_127:
[----:B------:R-:W-:Y:S05]  /*7f60*/  BSYNC.RECONVERGENT B0 ;  /* 0x0000000000007941 */ /* 0x000fea0003800200 */
.L_x_125:
[----:B------:R-:W-:Y:S01]  /*7f70*/  IMAD.MOV.U32 R174, RZ, RZ, -0x7ae147ae ;  /* 0x851eb852ffae7424 */ /* 0x000fe200078e00ff */
[----:B------:R-:W-:Y:S01]  /*7f80*/  MOV R175, 0x3ff451eb ;  /* 0x3ff451eb00af7802 */ /* 0x000fe20000000f00 */
[----:B------:R-:W-:Y:S05]  /*7f90*/  BSSY.RECONVERGENT B1, `(.L_x_128) ;  /* 0x0000018000017945 */ /* 0x000fea0003800200 */
[----:B------:R-:W-:Y:S01]  /*7fa0*/  DFMA R174, R8, -R174, 0.75 ;  /* 0x3fe8000008ae742b */ /* 0x000fe200000008ae */
[----:B------:R-:W-:-:S05]  /*7fb0*/  IMAD.MOV.U32 R8, RZ, RZ, 0x1 ;  /* 0x00000001ff087424 */ /* 0x000fca00078e00ff */
[----:B------:R-:W0:Y:S02]  /*7fc0*/  MUFU.RCP64H R9, R175 ;  /* 0x000000af00097308 */ /* 0x000e240000001800 */
[----:B0-----:R-:W-:-:S08]  /*7fd0*/  DFMA R18, -R174, R8, 1 ;  /* 0x3ff00000ae12742b */ /* 0x001fd00000000108 */
[----:B------:R-:W-:-:S08]  /*7fe0*/  DFMA R18, R18, R18, R18 ;  /* 0x000000121212722b */ /* 0x000fd00000000012 */
[----:B------:R-:W-:Y:S02]  /*7ff0*/  DFMA R18, R8, R18, R8 ;  /* 0x000000120812722b */ /* 0x000fe40000000008 */
[----:B------:R-:W-:-:S06]  /*8000*/  DMUL R8, R12, UR4 ;  /* 0x000000040c087c28 */ /* 0x000fcc0008000000 */
[----:B------:R-:W-:Y:S02]  /*8010*/  DFMA R20, -R174, R18, 1 ;  /* 0x3ff00000ae14742b */ /* 0x000fe40000000112 */
[----:B------:R-:W-:-:S06]  /*8020*/  DFMA R12, R12, UR6, R8 ;  /* 0x000000060c0c7c2b */ /* 0x000fcc0008000008 */
[----:B------:R-:W-:-:S04]  /*8030*/  DFMA R20, R18, R20, R18 ;  /* 0x000000141214722b */ /* 0x000fc80000000012 */
[----:B------:R-:W-:-:S04]  /*8040*/  FSETP.GEU.AND P1, PT, |R13|, 6.5827683646048100446e-37, PT ;  /* 0x036000000d00780b */ /* 0x000fc80003f2e200 */
[----:B------:R-:W-:-:S08]  /*8050*/  DMUL R40, R12, R20 ;  /* 0x000000140c287228 */ /* 0x000fd00000000000 */
[----:B------:R-:W-:-:S08]  /*8060*/  DFMA R8, -R174, R40, R12 ;  /* 0x00000028ae08722b */ /* 0x000fd0000000010c */
[----:B------:R-:W-:-:S10]  /*8070*/  DFMA R40, R20, R8, R40 ;  /* 0x000000081428722b */ /* 0x000fd40000000028 */
[----:B------:R-:W-:-:S05]  /*8080*/  FFMA R0, RZ, R175, R41 ;  /* 0x000000afff007223 */ /* 0x000fca0000000029 */
[----:B------:R-:W-:-:S13]  /*8090*/  FSETP.GT.AND P0, PT, |R0|, 1.469367938527859385e-39, PT ;  /* 0x001000000000780b */ /* 0x000fda0003f04200 */
[----:B------:R-:W-:Y:S05]  /*80a0*/  @P0 BRA P1, `(.L_x_129) ;  /* 0x0000000000180947 */ /* 0x000fea0000800000 */
[----:B------:R-:W-:Y:S01]  /*80b0*/  IMAD.MOV.U32 R8, RZ, RZ, R12 ;  /* 0x000000ffff087224 */ /* 0x000fe200078e000c */
[----:B------:R-:W-:Y:S02]  /*80c0*/  MOV R9, R13 ;  /* 0x0000000d00097202 */ /* 0x000fe40000000f00 */
[----:B------:R-:W-:-:S07]  /*80d0*/  MOV R0, 0x80f0 ;  /* 0x000080f000007802 */ /* 0x000fce0000000f00 */
[----:B------:R-:W-:Y:S05]  /*80e0*/  CALL.REL.NOINC `($__internal_1_$__cuda_sm20_div_rn_f64_full) ;  /* 0x0000148400707944 */ /* 0x000fea0003c00000 */
[----:B------:R-:W-:Y:S02]  /*80f0*/  IMAD.MOV.U32 R40, RZ, RZ, R12 ;  /* 0x000000ffff287224 */ /* 0x000fe400078e000c */
[----:B------:R-:W-:-:S07]  /*8100*/  IMAD.MOV.U32 R41, RZ, RZ, R13 ;  /* 0x000000ffff297224 */ /* 0x000fce00078e000d */
.L_x_129:
[----:B------:R-:W-:Y:S05]  /*8110*/  BSYNC.RECONVERGENT B1 ;  /* 0x0000000000017941 */ /* 0x000fea0003800200 */
.L_x_128:
[----:B------:R-:W-:Y:S01]  /*8120*/  DADD R12, -RZ, |R40| ;  /* 0x00000000ff0c7229 */ /* 0x000fe20000000528 */
[----:B------:R-:W-:Y:S01]  /*8130*/  BSSY.RECONVERGENT B0, `(.L_x_130) ;  /* 0x0000006000007945 */ /* 0x000fe20003800200 */
[----:B------:R-:W-:Y:S01]  /*8140*/  MOV R18, RZ ;  /* 0x000000ff00127202 */ /* 0x000fe20000000f00 */
[----:B------:R-:W-:Y:S01]  /*8150*/  IMAD.MOV.U32 R17, RZ, RZ, 0x40000000 ;  /* 0x40000000ff117424 */ /* 0x000fe200078e00ff */
[----:B------:R-:W-:-:S06]  /*8160*/  MOV R0, 0x8190 ;  /* 0x0000819000007802 */ /* 0x000fcc0000000f00 */
[----:B------:R-:W-:-:S07]  /*8170*/  IMAD.MOV.U32 R19, RZ, RZ, R13 ;  /* 0x000000ffff137224 */ /* 0x000fce00078e000d */
[----:B------:R-:W-:Y:S05]  /*8180*/  CALL.REL.NOINC `($_Z15Rosenbrock_ros3PdddS_PiiiiiddddddddPKdS2_S2_S2_S2_S2_S2_S2_i$__internal_accurate_pow) ;  /* 0x0000149000247944 */ /* 0x000fea0003c00000 */
[----:B------:R-:W-:Y:S05]  /*8190*/  BSYNC.RECONVERGENT B0 ;  /* 0x0000000000007941 */ /* 0x000fea0003800200 */
.L_x_130:
        /* <DEDUP_REMOVED lines=13> */
.L_x_132:
[----:B------:R-:W-:Y:S05]  /*8270*/  BSYNC.RECONVERGENT B0 ;  /* 0x0000000000007941 */ /* 0x000fea0003800200 */
.L_x_131:
        /* <DEDUP_REMOVED lines=18> */
.L_x_134:
[----:B------:R-:W-:Y:S05]  /*83a0*/  BSYNC.RECONVERGENT B1 ;  /* 0x0000000000017941 */ /* 0x000fea0003800200 */
.L_x_133:
        /* <DEDUP_REMOVED lines=10> */
.L_x_135:
[----:B------:R-:W-:Y:S01]  /*8450*/  DADD R174, R4, 1 ;  /* 0x3ff0000004ae7429 */ /* 0x000fe20000000000 */
[----:B------:R-:W-:Y:S01]  /*8460*/  UMOV UR4, 0x9999999a ;  /* 0x9999999a00047882 */ /* 0x000fe20000000000 */
[----:B------:R-:W-:Y:S01]  /*8470*/  IMAD.MOV.U32 R4, RZ, RZ, 0x1 ;  /* 0x00000001ff047424 */ /* 0x000fe200078e00ff */
        /* <DEDUP_REMOVED lines=26> */
.L_x_137:
[----:B------:R-:W-:Y:S05]  /*8620*/  BSYNC.RECONVERGENT B0 ;  /* 0x0000000000007941 */ /* 0x000fea0003800200 */
.L_x_136:
        /* <DEDUP_REMOVED lines=8> */
.L_x_139:
[----:B------:R-:W-:Y:S05]  /*86b0*/  BSYNC.RECONVERGENT B1 ;  /* 0x0000000000017941 */ /* 0x000fea0003800200 */
.L_x_138:
        /* <DEDUP_REMOVED lines=16> */
[----:B------:R-:W-:Y:S01]  /*87c0*/  MOV R8, RZ ;  /* 0x000000ff00087202 */ /* 0x000fe20000000f00 */
[----:B------:R-:W-:Y:S01]  /*87d0*/  IMAD.MOV.U32 R9, RZ, RZ, 0x40b6bc00 ;  /* 0x40b6bc00ff097424 */ /* 0x000fe200078e00ff */
[----:B------:R-:W-:Y:S01]  /*87e0*/  MOV R175, R11 ;  /* 0x0000000b00af7202 */ /* 0x000fe20000000f00 */
[----:B------:R-:W-:Y:S01]  /*87f0*/  IMAD.MOV.U32 R174, RZ, RZ, R10 ;  /* 0x000000ffffae7224 */ /* 0x000fe200078e000a */
[----:B------:R-:W-:-:S07]  /*8800*/  MOV R0, 0x8820 ;  /* 0x0000882000007802 */ /* 0x000fce0000000f00 */
[----:B------:R-:W-:Y:S05]  /*8810*/  CALL.REL.NOINC `($__internal_1_$__cuda_sm20_div_rn_f64_full) ;  /* 0x0000147c00a47944 */ /* 0x000fea0003c00000 */
[----:B------:R-:W-:Y:S02]  /*8820*/  IMAD.MOV.U32 R4, RZ, RZ, R12 ;  /* 0x000000ffff047224 */ /* 0x000fe400078e000c */
[----:B------:R-:W-:-:S07]  /*8830*/  IMAD.MOV.U32 R5, RZ, RZ, R13 ;  /* 0x000000ffff057224 */ /* 0x000fce00078e000d */
.L_x_141:
[----:B------:R-:W-:Y:S05]  /*8840*/  BSYNC.RECONVERGENT B1 ;  /* 0x0000000000017941 */ /* 0x000fea0003800200 */
.L_x_140:
        /* <DEDUP_REMOVED lines=71> */
.L_x_143:
[----:B------:R-:W-:Y:S05]  /*8cc0*/  BSYNC.RECONVERGENT B0 ;  /* 0x0000000000007941 */ /* 0x000fea0003800200 */
.L_x_142:
[----:B------:R-:W-:Y:S01]  /*8cd0*/  UMOV UR4, 0xe826d695 ;  /* 0xe826d69500047882 */ /* 0x000fe20000000000 */
[----:B------:R-:W-:Y:S01]  /*8ce0*/  UMOV UR5, 0x3e112e0b ;  /* 0x3e112e0b00057882 */ /* 0x000fe20000000000 */
[----:B------:R-:W-:Y:S01]  /*8cf0*/  BSSY.RECONVERGENT B1, `(.L_x_144) ;  /* 0x0000009000017945 */ /* 0x000fe20003800200 */
[----:B------:R-:W-:-:S03]  /*8d00*/  DMUL R14, R8, UR4 ;  /* 0x00000004080e7c28 */ /* 0x000fc60008000000 */
[----:B------:R-:W-:Y:S08]  /*8d10*/  @P2 BRA `(.L_x_145) ;  /* 0x0000000000182947 */ /* 0x000ff00003800000 */
[----:B------:R-:W-:Y:S01]  /*8d20*/  IMAD.MOV.U32 R8, RZ, RZ, RZ ;  /* 0x000000ffff087224 */ /* 0x000fe200078e00ff */
[----:B------:R-:W-:Y:S01]  /*8d30*/  MOV R9, 0x40b88800 ;  /* 0x40b8880000097802 */ /* 0x000fe20000000f00 */
[----:B------:R-:W-:Y:S01]  /*8d40*/  IMAD.MOV.U32 R174, RZ, RZ, R10 ;  /* 0x000000ffffae7224 */ /* 0x000fe200078e000a */
[----:B------:R-:W-:Y:S01]  /*8d50*/  MOV R0, 0x8d80 ;  /* 0x00008d8000007802 */ /* 0x000fe20000000f00 */
[----:B------:R-:W-:-:S07]  /*8d60*/  IMAD.MOV.U32 R175, RZ, RZ, R11 ;  /* 0x000000ffffaf7224 */ /* 0x000fce00078e000b */
[----:B------:R-:W-:Y:S05]  /*8d70*/  CALL.REL.NOINC `($__internal_1_$__cuda_sm20_div_rn_f64_full) ;  /* 0x00001478004c7944 */ /* 0x000fea0003c00000 */
.L_x_145:
[----:B------:R-:W-:Y:S05]  /*8d80*/  BSYNC.RECONVERGENT B1 ;  /* 0x0000000000017941 */ /* 0x000fea0003800200 */
.L_x_144:
[----:B------:R-:W-:Y:S01]  /*8d90*/  MOV R18, 0x652b82fe ;  /* 0x652b82fe00127802 */ /* 0x000fe20000000f00 */
[----:B------:R-:W-:Y:S01]  /*8da0*/  IMAD.MOV.U32 R19, RZ, RZ, 0x3ff71547 ;  /* 0x3ff71547ff137424 */ /* 0x000fe200078e00ff */
[----:B------:R-:W-:Y:S01]  /*8db0*/  UMOV UR4, 0xfefa39ef ;  /* 0xfefa39ef00047882 */ /* 0x000fe20000000000 */
[----:B------:R-:W-:Y:S01]  /*8dc0*/  UMOV UR5, 0x3fe62e42 ;  /* 0x3fe62e4200057882 */ /* 0x000fe20000000000 */
[----:B------:R-:W-:Y:S01]  /*8dd0*/  FSETP.GEU.AND P0, PT, |R13|, 4.1917929649353027344, PT ;  /* 0x4086232b0d00780b */ /* 0x000fe20003f0e200 */
[----:B------:R-:W-:Y:S02]  /*8de0*/  BSSY.RECONVERGENT B0, `(.L_x_146) ;  /* 0x0000035000007945 */ /* 0x000fe40003800200 */
[----:B------:R-:W-:-:S08]  /*8df0*/  DFMA R18, R12, R18, 6.75539944105574400000e+15 ;  /* 0x433800000c12742b */ /* 0x000fd00000000012 */
[----:B------:R-:W-:-:S08]  /*8e00*/  DADD R4, R18, -6.75539944105574400000e+15 ;  /* 0xc338000012047429 */ /* 0x000fd00000000000 */
[----:B------:R-:W-:Y:S01]  /*8e10*/  DFMA R8, R4, -UR4, R12 ;  /* 0x8000000404087c2b */ /* 0x000fe2000800000c */
[----:B------:R-:W-:Y:S01]  /*8e20*/  UMOV UR4, 0x3b39803f ;  /* 0x3b39803f00047882 */ /* 0x000fe20000000000 */
[----:B------:R-:W-:-:S06]  /*8e30*/  UMOV UR5, 0x3c7abc9e ;  /* 0x3c7abc9e00057882 */ /* 0x000fcc0000000000 */
[----:B------:R-:W-:Y:S01]  /*8e40*/  DFMA R8, R4, -UR4, R8 ;  /* 0x8000000404087c2b */ /* 0x000fe20008000008 */
[----:B------:R-:W-:Y:S01]  /*8e50*/  UMOV UR4, 0x69ce2bdf ;  /* 0x69ce2bdf00047882 */ /* 0x000fe20000000000 */
[----:B------:R-:W-:Y:S01]  /*8e60*/  IMAD.MOV.U32 R4, RZ, RZ, -0x35dec16 ;  /* 0xfca213eaff047424 */ /* 0x000fe200078e00ff */
[----:B------:R-:W-:Y:S01]  /*8e70*/  MOV R5, 0x3e928af3 ;  /* 0x3e928af300057802 */ /* 0x000fe20000000f00 */
        /* <DEDUP_REMOVED lines=28> */
[----:B------:R-:W-:Y:S02]  /*9040*/  IMAD R5, R18, 0x100000, R9 ;  /* 0x0010000012057824 */ /* 0x000fe400078e0209 */
[----:B------:R-:W-:Y:S01]  /*9050*/  IMAD.MOV.U32 R4, RZ, RZ, R8 ;  /* 0x000000ffff047224 */ /* 0x000fe200078e0008 */
[----:B------:R-:W-:Y:S06]  /*9060*/  @!P0 BRA `(.L_x_147) ;  /* 0x0000000000308947 */ /* 0x000fec0003800000 */
[----:B------:R-:W-:Y:S01]  /*9070*/  FSETP.GEU.AND P1, PT, |R13|, 4.2275390625, PT ;  /* 0x408748000d00780b */ /* 0x000fe20003f2e200 */
[C---:B------:R-:W-:Y:S02]  /*9080*/  DADD R4, R12.reuse, +INF ;  /* 0x7ff000000c047429 */ /* 0x040fe40000000000 */
[----:B------:R-:W-:-:S08]  /*9090*/  DSETP.GEU.AND P0, PT, R12, RZ, PT ;  /* 0x000000ff0c00722a */ /* 0x000fd00003f0e000 */
[----:B------:R-:W-:Y:S02]  /*90a0*/  FSEL R4, R4, RZ, P0 ;  /* 0x000000ff04047208 */ /* 0x000fe40000000000 */
[----:B------:R-:W-:Y:S02]  /*90b0*/  @!P1 LEA.HI R0, R18, R18, RZ, 0x1 ;  /* 0x0000001212009211 */ /* 0x000fe400078f08ff */
[----:B------:R-:W-:Y:S02]  /*90c0*/  FSEL R5, R5, RZ, P0 ;  /* 0x000000ff05057208 */ /* 0x000fe40000000000 */
[----:B------:R-:W-:-:S04]  /*90d0*/  @!P1 SHF.R.S32.HI R13, RZ, 0x1, R0 ;  /* 0x00000001ff0d9819 */ /* 0x000fc80000011400 */
[----:B------:R-:W-:Y:S01]  /*90e0*/  @!P1 IADD3 R12, PT, PT, R18, -R13, RZ ;  /* 0x8000000d120c9210 */ /* 0x000fe20007ffe0ff */
[----:B------:R-:W-:-:S03]  /*90f0*/  @!P1 IMAD R9, R13, 0x100000, R9 ;  /* 0x001000000d099824 */ /* 0x000fc600078e0209 */
[----:B------:R-:W-:Y:S01]  /*9100*/  @!P1 LEA R13, R12, 0x3ff00000, 0x14 ;  /* 0x3ff000000c0d9811 */ /* 0x000fe200078ea0ff */
[----:B------:R-:W-:-:S06]  /*9110*/  @!P1 IMAD.MOV.U32 R12, RZ, RZ, RZ ;  /* 0x000000ffff0c9224 */ /* 0x000fcc00078e00ff */
[----:B------:R-:W-:-:S11]  /*9120*/  @!P1 DMUL R4, R8, R12 ;  /* 0x0000000c08049228 */ /* 0x000fd60000000000 */
.L_x_147:
[----:B------:R-:W-:Y:S05]  /*9130*/  BSYNC.RECONVERGENT B0 ;  /* 0x0000000000007941 */ /* 0x000fea0003800200 */
.L_x_146:
[----:B------:R-:W2:Y:S01]  /*9140*/  LDL.64 R12, [R1+0x9aa0] ;  /* 0x009aa000010c7983 */ /* 0x000ea20000100a00 */
[----:B------:R-:W-:Y:S01]  /*9150*/  DMUL R4, R4, 5 ;  /* 0x4014000004047828 */ /* 0x000fe20000000000 */
[----:B------:R-:W-:Y:S01]  /*9160*/  UMOV UR4, 0x39a08cea ;  /* 0x39a08cea00047882 */ /* 0x000fe20000000000 */
[----:B------:R-:W-:Y:S01]  /*9170*/  UMOV UR5, 0x46293e59 ;  /* 0x46293e5900057882 */ /* 0x000fe20000000000 */
[----:B------:R-:W-:Y:S05]  /*9180*/  BSSY.RECONVERGENT B1, `(.L_x_148) ;  /* 0x0000019000017945 */ /* 0x000fea0003800200 */
[C---:B--2---:R-:W-:Y:S01]  /*9190*/  DFMA R174, R12.reuse, R4, UR4 ;  /* 0x000000040cae7e2b */ /* 0x044fe20008000004 */
[----:B------:R-:W-:Y:S01]  /*91a0*/  MOV R4, 0x1 ;  /* 0x0000000100047802 */ /* 0x000fe20000000f00 */
[----:B------:R-:W-:-:S04]  /*91b0*/  DMUL R14, R12, R14 ;  /* 0x0000000e0c0e7228 */ /* 0x000fc80000000000 */
[----:B------:R-:W0:Y:S06]  /*91c0*/  MUFU.RCP64H R5, R175 ;  /* 0x000000af00057308 */ /* 0x000e2c0000001800 */
[----:B------:R-:W-:Y:S01]  /*91d0*/  FSETP.GEU.AND P1, PT, |R15|, 6.5827683646048100446e-37, PT ;  /* 0x036000000f00780b */ /* 0x000fe20003f2e200 */
[----:B0-----:R-:W-:-:S08]  /*91e0*/  DFMA R8, -R174, R4, 1 ;  /* 0x3ff00000ae08742b */ /* 0x001fd00000000104 */
[----:B------:R-:W-:-:S08]  /*91f0*/  DFMA R8, R8, R8, R8 ;  /* 0x000000080808722b */ /* 0x000fd00000000008 */
[----:B------:R-:W-:-:S08]  /*9200*/  DFMA R8, R4, R8, R4 ;  /* 0x000000080408722b */ /* 0x000fd00000000004 */
[----:B------:R-:W-:-:S08]  /*9210*/  DFMA R4, -R174, R8, 1 ;  /* 0x3ff00000ae04742b */ /* 0x000fd00000000108 */
[----:B------:R-:W-:-:S08]  /*9220*/  DFMA R4, R8, R4, R8 ;  /* 0x000000040804722b */ /* 0x000fd00000000008 */
[----:B------:R-:W-:-:S08]  /*9230*/  DMUL R8, R14, R4 ;  /* 0x000000040e087228 */ /* 0x000fd00000000000 */
[----:B------:R-:W-:-:S08]  /*9240*/  DFMA R12, -R174, R8, R14 ;  /* 0x00000008ae0c722b */ /* 0x000fd0000000010e */
[----:B------:R-:W-:-:S07]  /*9250*/  DFMA R18, R4, R12, R8 ;  /* 0x0000000c0412722b */ /* 0x000fce0000000008 */
[----:B------:R0:W-:Y:S03]  /*9260*/  STL.64 [R1+0xa6e0], R18 ;  /* 0x00a6e01201007387 */ /* 0x0001e60000100a00 */
[----:B------:R-:W-:-:S05]  /*9270*/  FFMA R0, RZ, R175, R19 ;  /* 0x000000afff007223 */ /* 0x000fca0000000013 */
[----:B------:R-:W-:-:S13]  /*9280*/  FSETP.GT.AND P0, PT, |R0|, 1.469367938527859385e-39, PT ;  /* 0x001000000000780b */ /* 0x000fda0003f04200 */
[----:B0-----:R-:W-:Y:S05]  /*9290*/  @P0 BRA P1, `(.L_x_149) ;  /* 0x00000000001c0947 */ /* 0x001fea0000800000 */
[----:B------:R-:W-:Y:S01]  /*92a0*/  IMAD.MOV.U32 R8, RZ, RZ, R14 ;  /* 0x000000ffff087224 */ /* 0x000fe200078e000e */
[----:B------:R-:W-:Y:S01]  /*92b0*/  MOV R0, 0x92e0 ;  /* 0x000092e000007802 */ /* 0x000fe20000000f00 */
[----:B------:R-:W-:-:S07]  /*92c0*/  IMAD.MOV.U32 R9, RZ, RZ, R15 ;  /* 0x000000ffff097224 */ /* 0x000fce00078e000f */
[----:B------:R-:W-:Y:S05]  /*92d0*/  CALL.REL.NOINC `($__internal_1_$__cuda_sm20_div_rn_f64_full) ;  /* 0x0000147000f47944 */ /* 0x000fea0003c00000 */
[----:B------:R-:W-:Y:S01]  /*92e0*/  MOV R4, R12 ;  /* 0x0000000c00047202 */ /* 0x000fe20000000f00 */
[----:B------:R-:W-:-:S05]  /*92f0*/  IMAD.MOV.U32 R5, RZ, RZ, R13 ;  /* 0x000000ffff057224 */ /* 0x000fca00078e000d */
[----:B------:R0:W-:Y:S02]  /*9300*/  STL.64 [R1+0xa6e0], R4 ;  /* 0x00a6e00401007387 */ /* 0x0001e40000100a00 */
.L_x_149:
[----:B------:R-:W-:Y:S05]  /*9310*/  BSYNC.RECONVERGENT B1 ;  /* 0x0000000000017941 */ /* 0x000fea0003800200 */
.L_x_148:
[----:B0-----:R-:W0:Y:S01]  /*9320*/  MUFU.RCP64H R5, R11 ;  /* 0x0000000b00057308 */ /* 0x001e220000001800 */
[----:B------:R-:W-:Y:S01]  /*9330*/  IMAD.MOV.U32 R4, RZ, RZ, 0x1 ;  /* 0x00000001ff047424 */ /* 0x000fe200078e00ff */
[----:B------:R-:W-:Y:S05]  /*9340*/  BSSY.RECONVERGENT B1, `(.L_x_150) ;  /* 0x0000012000017945 */ /* 0x000fea0003800200 */
[----:B0-----:R-:W-:-:S08]  /*9350*/  DFMA R8, -R10, R4, 1 ;  /* 0x3ff000000a08742b */ /* 0x001fd00000000104 */
[----:B------:R-:W-:-:S08]  /*9360*/  DFMA R8, R8, R8, R8 ;  /* 0x000000080808722b */ /* 0x000fd00000000008 */
[----:B------:R-:W-:-:S08]  /*9370*/  DFMA R8, R4, R8, R4 ;  /* 0x000000080408722b */ /* 0x000fd00000000004 */
[----:B------:R-:W-:-:S08]  /*9380*/  DFMA R4, -R10, R8, 1 ;  /* 0x3ff000000a04742b */ /* 0x000fd00000000108 */
[----:B------:R-:W-:-:S08]  /*9390*/  DFMA R8, R8, R4, R8 ;  /* 0x000000040808722b */ /* 0x000fd00000000008 */
[----:B------:R-:W-:-:S08]  /*93a0*/  DMUL R12, R8, -940 ;  /* 0xc08d6000080c7828 */ /* 0x000fd00000000000 */
[----:B------:R-:W-:-:S08]  /*93b0*/  DFMA R4, -R10, R12, -940 ;  /* 0xc08d60000a04742b */ /* 0x000fd0000000010c */
[----:B------:R-:W-:-:S10]  /*93c0*/  DFMA R12, R8, R4, R12 ;  /* 0x00000004080c722b */ /* 0x000fd4000000000c */
[----:B------:R-:W-:-:S05]  /*93d0*/  FFMA R0, RZ, R11, R13 ;  /* 0x0000000bff007223 */ /* 0x000fca000000000d */
[----:B------:R-:W-:-:S13]  /*93e0*/  FSETP.GT.AND P0, PT, |R0|, 1.469367938527859385e-39, PT ;  /* 0x001000000000780b */ /* 0x000fda0003f04200 */
[----:B------:R-:W-:Y:S05]  /*93f0*/  @P0 BRA `(.L_x_151) ;  /* 0x0000000000180947 */ /* 0x000fea0003800000 */
[----:B------:R-:W-:Y:S01]  /*9400*/  MOV R8, RZ ;  /* 0x000000ff00087202 */ /* 0x000fe20000000f00 */
[----:B------:R-:W-:Y:S01]  /*9410*/  IMAD.MOV.U32 R9, RZ, RZ, -0x3f72a000 ;  /* 0xc08d6000ff097424 */ /* 0x000fe200078e00ff */
[----:B------:R-:W-:Y:S01]  /*9420*/  MOV R175, R11 ;  /* 0x0000000b00af7202 */ /* 0x000fe20000000f00 */
[----:B------:R-:W-:Y:S01]  /*9430*/  IMAD.MOV.U32 R174, RZ, RZ, R10 ;  /* 0x000000ffffae7224 */ /* 0x000fe200078e000a */
[----:B------:R-:W-:-:S07]  /*9440*/  MOV R0, 0x9460 ;  /* 0x0000946000007802 */ /* 0x000fce0000000f00 */
[----:B------:R-:W-:Y:S05]  /*9450*/  CALL.REL.NOINC `($__internal_1_$__cuda_sm20_div_rn_f64_full) ;  /* 0x0000147000947944 */ /* 0x000fea0003c00000 */
.L_x_151:
[----:B------:R-:W-:Y:S05]  /*9460*/  BSYNC.RECONVERGENT B1 ;  /* 0x0000000000017941 */ /* 0x000fea0003800200 */
.L_x_150:
        /* <DEDUP_REMOVED lines=32> */
[----:B------:R-:W-:-:S04]  /*9670*/  DMUL R18, R24, -490 ;  /* 0xc07ea00018127828 */ /* 0x000fc80000000000 */
[----:B------:R-:W-:Y:S01]  /*9680*/  DFMA R4, R8, R4, UR4 ;  /* 0x0000000408047e2b */ /* 0x000fe20008000004 */
[----:B------:R-:W-:Y:S01]  /*9690*/  UMOV UR4, 0x1852b7af ;  /* 0x1852b7af00047882 */ /* 0x000fe20000000000 */
[----:B------:R-:W-:Y:S02]  /*96a0*/  UMOV UR5, 0x3f56c16c ;  /* 0x3f56c16c00057882 */ /* 0x000fe40000000000 */
[----:B------:R-:W-:-:S04]  /*96b0*/  DFMA R20, -R10, R18, -490 ;  /* 0xc07ea0000a14742b */ /* 0x000fc80000000112 */
        /* <DEDUP_REMOVED lines=18> */
[----:B------:R-:W-:Y:S01]  /*97e0*/  IMAD.MOV.U32 R8, RZ, RZ, R14 ;  /* 0x000000ffff087224 */ /* 0x000fe200078e000e */
[----:B------:R-:W-:Y:S01]  /*97f0*/  LEA R9, R22, R15, 0x14 ;  /* 0x0000000f16097211 */ /* 0x000fe200078ea0ff */
[----:B------:R-:W-:Y:S10]  /*9800*/  @!P0 BRA `(.L_x_153) ;  /* 0x0000000000348947 */ /* 0x000ff40003800000 */
[----:B------:R-:W-:Y:S01]  /*9810*/  FSETP.GEU.AND P1, PT, |R13|, 4.2275390625, PT ;  /* 0x408748000d00780b */ /* 0x000fe20003f2e200 */
[C---:B------:R-:W-:Y:S02]  /*9820*/  DADD R8, R12.reuse, +INF ;  /* 0x7ff000000c087429 */ /* 0x040fe40000000000 */
[----:B------:R-:W-:-:S08]  /*9830*/  DSETP.GEU.AND P0, PT, R12, RZ, PT ;  /* 0x000000ff0c00722a */ /* 0x000fd00003f0e000 */
[----:B------:R-:W-:Y:S02]  /*9840*/  FSEL R8, R8, RZ, P0 ;  /* 0x000000ff08087208 */ /* 0x000fe40000000000 */
[----:B------:R-:W-:Y:S01]  /*9850*/  @!P1 LEA.HI R0, R22, R22, RZ, 0x1 ;  /* 0x0000001616009211 */ /* 0x000fe200078f08ff */
[----:B------:R-:W-:Y:S01]  /*9860*/  @!P1 IMAD.MOV.U32 R12, RZ, RZ, R14 ;  /* 0x000000ffff0c9224 */ /* 0x000fe200078e000e */
[----:B------:R-:W-:Y:S01]  /*9870*/  FSEL R9, R9, RZ, P0 ;  /* 0x000000ff09097208 */ /* 0x000fe20000000000 */
[----:B------:R-:W-:Y:S01]  /*9880*/  @!P1 IMAD.MOV.U32 R14, RZ, RZ, RZ ;  /* 0x000000ffff0e9224 */ /* 0x000fe200078e00ff */
[----:B------:R-:W-:-:S05]  /*9890*/  @!P1 SHF.R.S32.HI R13, RZ, 0x1, R0 ;  /* 0x00000001ff0d9819 */ /* 0x000fca0000011400 */
[----:B------:R-:W-:Y:S01]  /*98a0*/  @!P1 IMAD.IADD R22, R22, 0x1, -R13 ;  /* 0x0000000116169824 */ /* 0x000fe200078e0a0d */
[----:B------:R-:W-:-:S04]  /*98b0*/  @!P1 LEA R13, R13, R15, 0x14 ;  /* 0x0000000f0d0d9211 */ /* 0x000fc800078ea0ff */
[----:B------:R-:W-:-:S06]  /*98c0*/  @!P1 LEA R15, R22, 0x3ff00000, 0x14 ;  /* 0x3ff00000160f9811 */ /* 0x000fcc00078ea0ff */
[----:B------:R-:W-:-:S11]  /*98d0*/  @!P1 DMUL R8, R12, R14 ;  /* 0x0000000e0c089228 */ /* 0x000fd60000000000 */
.L_x_153:
[----:B------:R-:W-:Y:S05]  /*98e0*/  BSYNC.RECONVERGENT B0 ;  /* 0x0000000000007941 */ /* 0x000fea0003800200 */
.L_x_152:
[----:B------:R-:W-:Y:S01]  /*98f0*/  UMOV UR4, 0x8ece0dea ;  /* 0x8ece0dea00047882 */ /* 0x000fe20000000000 */
[----:B------:R-:W-:Y:S01]  /*9900*/  UMOV UR5, 0x3d7de81e ;  /* 0x3d7de81e00057882 */ /* 0x000fe20000000000 */
[----:B------:R-:W-:Y:S01]  /*9910*/  BSSY.RECONVERGENT B1, `(.L_x_154) ;  /* 0x000000c000017945 */ /* 0x000fe20003800200 */
[----:B------:R-:W-:-:S07]  /*9920*/  DMUL R8, R8, UR4 ;  /* 0x0000000408087c28 */ /* 0x000fce0008000000 */
[----:B------:R0:W-:Y:S01]  /*9930*/  STL.64 [R1+0xa7d0], R8 ;  /* 0x00a7d00801007387 */ /* 0x0001e20000100a00 */
[----:B------:R-:W-:Y:S05]  /*9940*/  @P2 BRA `(.L_x_155) ;  /* 0x0000000000202947 */ /* 0x000fea0003800000 */
[----:B0-----:R-:W-:Y:S01]  /*9950*/  MOV R8, RZ ;  /* 0x000000ff00087202 */ /* 0x001fe20000000f00 */
[----:B------:R-:W-:Y:S01]  /*9960*/  IMAD.MOV.U32 R9, RZ, RZ, -0x3f816000 ;  /* 0xc07ea000ff097424 */ /* 0x000fe200078e00ff */
[----:B------:R-:W-:Y:S01]  /*9970*/  MOV R175, R11 ;  /* 0x0000000b00af7202 */ /* 0x000fe20000000f00 */
[----:B------:R-:W-:Y:S01]  /*9980*/  IMAD.MOV.U32 R174, RZ, RZ, R10 ;  /* 0x000000ffffae7224 */ /* 0x000fe200078e000a */
[----:B------:R-:W-:-:S07]  /*9990*/  MOV R0, 0x99b0 ;  /* 0x000099b000007802 */ /* 0x000fce0000000f00 */
[----:B------:R-:W-:Y:S05]  /*99a0*/  CALL.REL.NOINC `($__internal_1_$__cuda_sm20_div_rn_f64_full) ;  /* 0x0000146c00407944 */ /* 0x000fea0003c00000 */
[----:B------:R-:W-:Y:S02]  /*99b0*/  IMAD.MOV.U32 R4, RZ, RZ, R12 ;  /* 0x000000ffff047224 */ /* 0x000fe400078e000c */
[----:B------:R-:W-:-:S07]  /*99c0*/  IMAD.MOV.U32 R5, RZ, RZ, R13 ;  /* 0x000000ffff057224 */ /* 0x000fce00078e000d */
.L_x_155:
[----:B------:R-:W-:Y:S05]  /*99d0*/  BSYNC.RECONVERGENT B1 ;  /* 0x0000000000017941 */ /* 0x000fea0003800200 */
.L_x_154:
[----:B0-----:R-:W0:Y:S08]  /*99e0*/  LDC R9, c[0x0][0x438] ;  /* 0x00010e00ff097b82 */ /* 0x001e300000000800 */
[----:B------:R-:W1:Y:S01]  /*99f0*/  LDC.64 R14, c[0x0][0x418] ;  /* 0x00010600ff0e7b82 */ /* 0x000e620000000a00 */
[----:B------:R-:W-:Y:S02]  /*9a00*/  IMAD.MOV.U32 R18, RZ, RZ, 0x652b82fe ;  /* 0x652b82feff127424 */ /* 0x000fe400078e00ff */
[----:B------:R-:W-:-:S06]  /*9a10*/  IMAD.MOV.U32 R19, RZ, RZ, 0x3ff71547 ;  /* 0x3ff71547ff137424 */ /* 0x000fcc00078e00ff */
[----:B------:R-:W-:Y:S01]  /*9a20*/  DFMA R18, R4, R18, 6.75539944105574400000e+15 ;  /* 0x433800000412742b */ /* 0x000fe20000000012 */
[----:B0-----:R-:W-:Y:S01]  /*9a30*/  LEA R9, R9, R16, 0x1 ;  /* 0x0000001009097211 */ /* 0x001fe200078e08ff */
[----:B------:R-:W-:-:S04]  /*9a40*/  UMOV UR4, 0xfefa39ef ;  /* 0xfefa39ef00047882 */ /* 0x000fc80000000000 */
[----:B-1----:R-:W-:Y:S02]  /*9a50*/  IMAD.WIDE R14, R9, 0x8, R14 ;  /* 0x00000008090e7825 */ /* 0x002fe400078e020e */
[----:B------:R-:W-:Y:S01]  /*9a60*/  DADD R8, R18, -6.75539944105574400000e+15 ;  /* 0xc338000012087429 */ /* 0x000fe20000000000 */
[----:B------:R-:W-:Y:S02]  /*9a70*/  UMOV UR5, 0x3fe62e42 ;  /* 0x3fe62e4200057882 */ /* 0x000fe40000000000 */
[----:B------:R0:W5:Y:S01]  /*9a80*/  LDG.E.64.CONSTANT R16, desc[UR10][R14.64] ;  /* 0x0000000a0e107981 */ /* 0x000162000c1e9b00 */
[----:B------:R-:W-:Y:S01]  /*9a90*/  FSETP.GEU.AND P0, PT, |R5|, 4.1917929649353027344, PT ;  /* 0x4086232b0500780b */ /* 0x000fe20003f0e200 */
[----:B------:R-:W-:Y:S03]  /*9aa0*/  BSSY.RECONVERGENT B0, `(.L_x_156) ;  /* 0x000003e000007945 */ /* 0x000fe60003800200 */
[----:B------:R-:W-:Y:S01]  /*9ab0*/  DFMA R12, R8, -UR4, R4 ;  /* 0x80000004080c7c2b */ /* 0x000fe20008000004 */
[----:B------:R-:W-:Y:S01]  /*9ac0*/  UMOV UR4, 0x3b39803f ;  /* 0x3b39803f00047882 */ /* 0x000fe20000000000 */
[----:B------:R-:W-:Y:S01]  /*9ad0*/  UMOV UR5, 0x3c7abc9e ;  /* 0x3c7abc9e00057882 */ /* 0x000fe20000000000 */
[----:B0-----:R-:W0:Y:S01]  /*9ae0*/  MUFU.RCP64H R15, R11 ;  /* 0x0000000b000f7308 */ /* 0x001e220000001800 */
[----:B------:R-:W-:-:S04]  /*9af0*/  IMAD.MOV.U32 R14, RZ, RZ, 0x1 ;  /* 0x00000001ff0e7424 */ /* 0x000fc800078e00ff */
[----:B------:R-:W-:Y:S01]  /*9b00*/  DFMA R12, R8, -UR4, R12 ;  /* 0x80000004080c7c2b */ /* 0x000fe2000800000c */
[----:B------:R-:W-:Y:S01]  /*9b10*/  UMOV UR4, 0x69ce2bdf ;  /* 0x69ce2bdf00047882 */ /* 0x000fe20000000000 */
[----:B------:R-:W-:Y:S01]  /*9b20*/  MOV R8, 0xfca213ea ;  /* 0xfca213ea00087802 */ /* 0x000fe20000000f00 */
[----:B------:R-:W-:Y:S01]  /*9b30*/  IMAD.MOV.U32 R9, RZ, RZ, 0x3e928af3 ;  /* 0x3e928af3ff097424 */ /* 0x000fe200078e00ff */
[----:B------:R-:W-:-:S05]  /*9b40*/  UMOV UR5, 0x3e5ade15 ;  /* 0x3e5ade1500057882 */ /* 0x000fca0000000000 */
[----:B------:R-:W-:Y:S01]  /*9b50*/  DFMA R8, R12, UR4, R8 ;  /* 0x000000040c087c2b */ /* 0x000fe20008000008 */
[----:B------:R-:W-:Y:S01]  /*9b60*/  UMOV UR4, 0x62401315 ;  /* 0x6240131500047882 */ /* 0x000fe20000000000 */
[----:B------:R-:W-:Y:S01]  /*9b70*/  UMOV UR5, 0x3ec71dee ;  /* 0x3ec71dee00057882 */ /* 0x000fe20000000000 */
[----:B0-----:R-:W-:-:S05]  /*9b80*/  DFMA R20, -R10, R14, 1 ;  /* 0x3ff000000a14742b */ /* 0x001fca000000010e */
[----:B------:R-:W-:Y:S01]  /*9b90*/  DFMA R8, R12, R8, UR4 ;  /* 0x000000040c087e2b */ /* 0x000fe20008000008 */
[----:B------:R-:W-:Y:S01]  /*9ba0*/  UMOV UR4, 0x7c89eb71 ;  /* 0x7c89eb7100047882 */ /* 0x000fe20000000000 */
[----:B------:R-:W-:Y:S01]  /*9bb0*/  UMOV UR5, 0x3efa0199 ;  /* 0x3efa019900057882 */ /* 0x000fe20000000000 */
[----:B------:R-:W-:-:S05]  /*9bc0*/  DFMA R20, R20, R20, R20 ;  /* 0x000000141414722b */ /* 0x000fca0000000014 */
[----:B------:R-:W-:Y:S01]  /*9bd0*/  DFMA R8, R12, R8, UR4 ;  /* 0x000000040c087e2b */ /* 0x000fe20008000008 */
[----:B------:R-:W-:Y:S01]  /*9be0*/  UMOV UR4, 0x14761f65 ;  /* 0x14761f6500047882 */ /* 0x000fe20000000000 */
[----:B------:R-:W-:Y:S01]  /*9bf0*/  UMOV UR5, 0x3f2a01a0 ;  /* 0x3f2a01a000057882 */ /* 0x000fe20000000000 */
[----:B------:R-:W-:-:S05]  /*9c00*/  DFMA R20, R14, R20, R14 ;  /* 0x000000140e14722b */ /* 0x000fca000000000e */
[----:B------:R-:W-:Y:S01]  /*9c10*/  DFMA R8, R12, R8, UR4 ;  /* 0x000000040c087e2b */ /* 0x000fe20008000008 */
        /* <DEDUP_REMOVED lines=38> */
.L_x_157:
[----:B------:R-:W-:Y:S05]  /*9e80*/  BSYNC.RECONVERGENT B0 ;  /* 0x0000000000007941 */ /* 0x000fea0003800200 */
.L_x_156:
[----:B------:R-:W2:Y:S01]  /*9e90*/  LDL.64 R4, [R1+0xa7d0] ;  /* 0x00a7d00001047983 */ /* 0x000ea20000100a00 */
[----:B------:R-:W-:Y:S01]  /*9ea0*/  UMOV UR4, 0x86a12b9b ;  /* 0x86a12b9b00047882 */ /* 0x000fe20000000000 */
[----:B------:R-:W-:Y:S01]  /*9eb0*/  UMOV UR5, 0x3d06849b ;  /* 0x3d06849b00057882 */ /* 0x000fe20000000000 */
[----:B------:R-:W-:Y:S01]  /*9ec0*/  FFMA R0, RZ, R11, R13 ;  /* 0x0000000bff007223 */ /* 0x000fe2000000000d */
[----:B------:R-:W-:Y:S01]  /*9ed0*/  DMUL R8, R8, UR4 ;  /* 0x0000000408087c28 */ /* 0x000fe20008000000 */
[----:B------:R-:W-:Y:S01]  /*9ee0*/  UMOV UR4, 0xd606ea4d ;  /* 0xd606ea4d00047882 */ /* 0x000fe20000000000 */
[----:B------:R-:W-:Y:S01]  /*9ef0*/  UMOV UR5, 0x3dee3c8f ;  /* 0x3dee3c8f00057882 */ /* 0x000fe20000000000 */
[----:B------:R-:W-:Y:S01]  /*9f00*/  BSSY.RECONVERGENT B1, `(.L_x_158) ;  /* 0x000000d000017945 */ /* 0x000fe20003800200 */
[----:B------:R-:W-:Y:S01]  /*9f10*/  FSETP.GT.AND P0, PT, |R0|, 1.469367938527859385e-39, PT ;  /* 0x001000000000780b */ /* 0x000fe20003f04200 */
[----:B-----5:R-:W-:Y:S02]  /*9f20*/  DMUL R16, R16, UR4 ;  /* 0x0000000410107c28 */ /* 0x020fe40008000000 */
[----:B------:R0:W-:Y:S01]  /*9f30*/  STL.64 [R1+0xa7c8], R8 ;  /* 0x00a7c80801007387 */ /* 0x0001e20000100a00 */
[----:B------:R-:W-:-:S08]  /*9f40*/  DMUL R14, R44, R8 ;  /* 0x000000082c0e7228 */ /* 0x000fd00000000000 */
[----:B--2---:R-:W-:Y:S01]  /*9f50*/  DFMA R14, R42, R4, R14 ;  /* 0x000000042a0e722b */ /* 0x004fe2000000000e */
[----:B0-----:R-:W-:Y:S10]  /*9f60*/  @P0 BRA `(.L_x_159) ;  /* 0x0000000000180947 */ /* 0x001ff40003800000 */
[----:B------:R-:W-:Y:S01]  /*9f70*/  MOV R8, RZ ;  /* 0x000000ff00087202 */ /* 0x000fe20000000f00 */
[----:B------:R-:W-:Y:S01]  /*9f80*/  IMAD.MOV.U32 R9, RZ, RZ, 0x40518000 ;  /* 0x40518000ff097424 */ /* 0x000fe200078e00ff */
[----:B------:R-:W-:Y:S01]  /*9f90*/  MOV R175, R11 ;  /* 0x0000000b00af7202 */ /* 0x000fe20000000f00 */
[----:B------:R-:W-:Y:S01]  /*9fa0*/  IMAD.MOV.U32 R174, RZ, RZ, R10 ;  /* 0x000000ffffae7224 */ /* 0x000fe200078e000a */
[----:B------:R-:W-:-:S07]  /*9fb0*/  MOV R0, 0x9fd0 ;  /* 0x00009fd000007802 */ /* 0x000fce0000000f00 */
[----:B------:R-:W-:Y:S05]  /*9fc0*/  CALL.REL.NOINC `($__internal_1_$__cuda_sm20_div_rn_f64_full) ;  /* 0x0000146400b87944 */ /* 0x000fea0003c00000 */
.L_x_159:
[----:B------:R-:W-:Y:S05]  /*9fd0*/  BSYNC.RECONVERGENT B1 ;  /* 0x0000000000017941 */ /* 0x000fea0003800200 */
.L_x_158:
        /* <DEDUP_REMOVED lines=71> */
.L_x_161:
[----:B------:R-:W-:Y:S05]  /*a450*/  BSYNC.RECONVERGENT B0 ;  /* 0x0000000000007941 */ /* 0x000fea0003800200 */
.L_x_160:
[----:B------:R-:W-:Y:S01]  /*a460*/  UMOV UR4, 0x812dea11 ;  /* 0x812dea1100047882 */ /* 0x000fe20000000000 */
[----:B------:R-:W-:Y:S01]  /*a470*/  UMOV UR5, 0x3dc19799 ;  /* 0x3dc1979900057882 */ /* 0x000fe20000000000 */
[----:B------:R-:W-:Y:S01]  /*a480*/  BSSY.RECONVERGENT B1, `(.L_x_162) ;  /* 0x000000b000017945 */ /* 0x000fe20003800200 */
[----:B------:R-:W-:-:S03]  /*a490*/  DMUL R18, R8, UR4 ;  /* 0x0000000408127c28 */ /* 0x000fc60008000000 */
[----:B------:R-:W-:Y:S08]  /*a4a0*/  @P2 BRA `(.L_x_163) ;  /* 0x0000000000202947 */ /* 0x000ff00003800000 */
        /* <DEDUP_REMOVED lines=8> */
.L_x_163:
[----:B------:R-:W-:Y:S05]  /*a530*/  BSYNC.RECONVERGENT B1 ;  /* 0x0000000000017941 */ /* 0x000fea0003800200 */
.L_x_162:
        /* <DEDUP_REMOVED lines=59> */
.L_x_165:
[----:B------:R-:W-:Y:S05]  /*a8f0*/  BSYNC.RECONVERGENT B0 ;  /* 0x0000000000007941 */ /* 0x000fea0003800200 */
.L_x_164:
[----:B------:R-:W2:Y:S04]  /*a900*/  LDL.64 R12, [R1+0x9aa8] ;  /* 0x009aa800010c7983 */ /* 0x000ea80000100a00 */
[----:B------:R-:W3:Y:S01]  /*a910*/  LDL.64 R8, [R1+0x9aa0] ;  /* 0x009aa00001087983 */ /* 0x000ee20000100a00 */
[----:B------:R-:W-:Y:S01]  /*a920*/  UMOV UR4, 0xb153a753 ;  /* 0xb153a75300047882 */ /* 0x000fe20000000000 */
[----:B------:R-:W-:Y:S01]  /*a930*/  UMOV UR5, 0x3db3ca8c ;  /* 0x3db3ca8c00057882 */ /* 0x000fe20000000000 */
[----:B------:R-:W-:Y:S01]  /*a940*/  BSSY.RECONVERGENT B1, `(.L_x_166) ;  /* 0x0000019000017945 */ /* 0x000fe20003800200 */
[----:B------:R-:W-:Y:S01]  /*a950*/  DMUL R4, R42, UR4 ;  /* 0x000000042a047c28 */ /* 0x000fe20008000000 */
[----:B------:R-:W-:Y:S01]  /*a960*/  UMOV UR4, 0xd606ea4d ;  /* 0xd606ea4d00047882 */ /* 0x000fe20000000000 */
[----:B------:R-:W-:Y:S01]  /*a970*/  UMOV UR5, 0x3dee3c8f ;  /* 0x3dee3c8f00057882 */ /* 0x000fe20000000000 */
[----:B------:R-:W-:-:S05]  /*a980*/  DSETP.NEU.AND P0, PT, R2, RZ, PT ;  /* 0x000000ff0200722a */ /* 0x000fca0003f0d000 */
[----:B--2---:R-:W-:-:S08]  /*a990*/  DMUL R4, R12, R4 ;  /* 0x000000040c047228 */ /* 0x004fd00000000000 */
[----:B---3--:R-:W-:-:S08]  /*a9a0*/  DFMA R4, R8, R18, R4 ;  /* 0x000000120804722b */ /* 0x008fd00000000004 */
[----:B------:R-:W-:Y:S01]  /*a9b0*/  DFMA R174, R34, UR4, R4 ;  /* 0x0000000422ae7c2b */ /* 0x000fe20008000004 */
[----:B------:R-:W-:-:S05]  /*a9c0*/  IMAD.MOV.U32 R4, RZ, RZ, 0x1 ;  /* 0x00000001ff047424 */ /* 0x000fca00078e00ff */
[----:B------:R-:W0:Y:S02]  /*a9d0*/  MUFU.RCP64H R5, R175 ;  /* 0x000000af00057308 */ /* 0x000e240000001800 */
[----:B0-----:R-:W-:-:S08]  /*a9e0*/  DFMA R8, -R174, R4, 1 ;  /* 0x3ff00000ae08742b */ /* 0x001fd00000000104 */
[----:B------:R-:W-:-:S08]  /*a9f0*/  DFMA R8, R8, R8, R8 ;  /* 0x000000080808722b */ /* 0x000fd00000000008 */
[----:B------:R-:W-:Y:S02]  /*aa00*/  DFMA R4, R4, R8, R4 ;  /* 0x000000080404722b */ /* 0x000fe40000000004 */
[----:B------:R-:W-:-:S06]  /*aa10*/  DMUL R8, R34, R16 ;  /* 0x0000001022087228 */ /* 0x000fcc0000000000 */
[----:B------:R-:W-:-:S04]  /*aa20*/  DFMA R12, -R174, R4, 1 ;  /* 0x3ff00000ae0c742b */ /* 0x000fc80000000104 */
[----:B------:R-:W-:-:S04]  /*aa30*/  FSETP.GEU.AND P2, PT, |R9|, 6.5827683646048100446e-37, PT ;  /* 0x036000000900780b */ /* 0x000fc80003f4e200 */
[----:B------:R-:W-:-:S08]  /*aa40*/  DFMA R12, R4, R12, R4 ;  /* 0x0000000c040c722b */ /* 0x000fd00000000004 */
[----:B------:R-:W-:-:S08]  /*aa50*/  DMUL R4, R8, R12 ;  /* 0x0000000c08047228 */ /* 0x000fd00000000000 */
[----:B------:R-:W-:-:S08]  /*aa60*/  DFMA R16, -R174, R4, R8 ;  /* 0x00000004ae10722b */ /* 0x000fd00000000108 */
[----:B------:R-:W-:-:S10]  /*aa70*/  DFMA R12, R12, R16, R4 ;  /* 0x000000100c0c722b */ /* 0x000fd40000000004 */
[----:B------:R-:W-:-:S05]  /*aa80*/  FFMA R0, RZ, R175, R13 ;  /* 0x000000afff007223 */ /* 0x000fca000000000d */
[----:B------:R-:W-:-:S13]  /*aa90*/  FSETP.GT.AND P1, PT, |R0|, 1.469367938527859385e-39, PT ;  /* 0x001000000000780b */ /* 0x000fda0003f24200 */
[----:B------:R-:W-:Y:S05]  /*aaa0*/  @P1 BRA P2, `(.L_x_167) ;  /* 0x0000000000081947 */ /* 0x000fea0001000000 */
[----:B------:R-:W-:-:S07]  /*aab0*/  MOV R0, 0xaad0 ;  /* 0x0000aad000007802 */ /* 0x000fce0000000f00 */
[----:B------:R-:W-:Y:S05]  /*aac0*/  CALL.REL.NOINC `($__internal_1_$__cuda_sm20_div_rn_f64_full) ;  /* 0x0000145800f87944 */ /* 0x000fea0003c00000 */
.L_x_167:
[----:B------:R-:W-:Y:S05]  /*aad0*/  BSYNC.RECONVERGENT B1 ;  /* 0x0000000000017941 */ /* 0x000fea0003800200 */
.L_x_166:
[----:B------:R-:W-:Y:S01]  /*aae0*/  DADD R4, R14, R12 ;  /* 0x000000000e047229 */ /* 0x000fe2000000000c */
        /* <DEDUP_REMOVED lines=13> */
.L_x_170:
[----:B------:R-:W-:Y:S02]  /*abc0*/  FSEL R8, R8, RZ, P0 ;  /* 0x000000ff08087208 */ /* 0x000fe40000000000 */
[----:B------:R-:W-:-:S07]  /*abd0*/  FSEL R9, R9, -QNAN , P0 ;  /* 0xfff8000009097808 */ /* 0x000fce0000000000 */
.L_x_169:
[----:B------:R-:W-:Y:S05]  /*abe0*/  BSYNC.RECONVERGENT B0 ;  /* 0x0000000000007941 */ /* 0x000fea0003800200 */
.L_x_168:
        /* <DEDUP_REMOVED lines=14> */
.L_x_172:
[----:B------:R-:W-:Y:S05]  /*acd0*/  BSYNC.RECONVERGENT B0 ;  /* 0x0000000000007941 */ /* 0x000fea0003800200 */
.L_x_171:
[----:B------:R-:W-:Y:S01]  /*ace0*/  UMOV UR4, 0x2e5d52fa ;  /* 0x2e5d52fa00047882 */ /* 0x000fe20000000000 */
[----:B------:R-:W-:Y:S01]  /*acf0*/  UMOV UR5, 0x3a1ebd93 ;  /* 0x3a1ebd9300057882 */ /* 0x000fe20000000000 */
[----:B------:R-:W-:Y:S01]  /*ad00*/  DSETP.NEU.AND P0, PT, R2, 1, PT ;  /* 0x3ff000000200742a */ /* 0x000fe20003f0d000 */
[----:B------:R-:W-:Y:S01]  /*ad10*/  BSSY.RECONVERGENT B0, `(.L_x_173) ;  /* 0x000000f000007945 */ /* 0x000fe20003800200 */
[----:B------:R-:W-:Y:S01]  /*ad20*/  DMUL R8, R8, UR4 ;  /* 0x0000000408087c28 */ /* 0x000fe20008000000 */
[----:B------:R-:W-:-:S09]  /*ad30*/  @!P1 CS2R R12, SRZ ;  /* 0x00000000000c9805 */ /* 0x000fd2000001ff00 */
[----:B------:R-:W-:Y:S02]  /*ad40*/  FSEL R4, R8, 5.0323280265107683817e-11, P0 ;  /* 0x2e5d52fa08047808 */ /* 0x000fe40000000000 */
[----:B------:R-:W-:Y:S01]  /*ad50*/  FSEL R5, R9, 0.00060554704396054148674, P0 ;  /* 0x3a1ebd9309057808 */ /* 0x000fe20000000000 */
[----:B------:R-:W-:Y:S06]  /*ad60*/  @!P1 BRA `(.L_x_174) ;  /* 0x0000000000249947 */ /* 0x000fec0003800000 */
[----:B------:R-:W-:Y:S01]  /*ad70*/  DADD R12, -RZ, |R2| ;  /* 0x00000000ff0c7229 */ /* 0x000fe20000000502 */
[----:B------:R-:W-:Y:S01]  /*ad80*/  ISETP.GE.AND P0, PT, R3, RZ, PT ;  /* 0x000000ff0300720c */ /* 0x000fe20003f06270 */
[----:B------:R-:W-:Y:S01]  /*ad90*/  IMAD.MOV.U32 R18, RZ, RZ, RZ ;  /* 0x000000ffff127224 */ /* 0x000fe200078e00ff */
[----:B------:R-:W-:Y:S02]  /*ada0*/  MOV R17, 0x3ff80000 ;  /* 0x3ff8000000117802 */ /* 0x000fe40000000f00 */
[----:B------:R-:W-:-:S05]  /*adb0*/  MOV R0, 0xade0 ;  /* 0x0000ade000007802 */ /* 0x000fca0000000f00 */
[----:B------:R-:W-:-:S07]  /*adc0*/  IMAD.MOV.U32 R19, RZ, RZ, R13 ;  /* 0x000000ffff137224 */ /* 0x000fce00078e000d */
[----:B------:R-:W-:Y:S05]  /*add0*/  CALL.REL.NOINC `($_Z15Rosenbrock_ros3PdddS_PiiiiiddddddddPKdS2_S2_S2_S2_S2_S2_S2_i$__internal_accurate_pow) ;  /* 0x0000146400107944 */ /* 0x000fea0003c00000 */
[----:B------:R-:W-:Y:S02]  /*ade0*/  FSEL R12, R8, RZ, P0 ;  /* 0x000000ff080c7208 */ /* 0x000fe40000000000 */
[----:B------:R-:W-:-:S07]  /*adf0*/  FSEL R13, R9, -QNAN , P0 ;  /* 0xfff80000090d7808 */ /* 0x000fce0000000000 */
.L_x_174:
[----:B------:R-:W-:Y:S05]  /*ae00*/  BSYNC.RECONVERGENT B0 ;  /* 0x0000000000007941 */ /* 0x000fea0003800200 */
.L_x_173:
[----:B------:R-:W-:Y:S01]  /*ae10*/  DADD R8, R2, 1.5 ;  /* 0x3ff8000002087429 */ /* 0x000fe20000000000 */
[----:B------:R-:W-:Y:S09]  /*ae20*/  BSSY.RECONVERGENT B0, `(.L_x_175) ;  /* 0x000000a000007945 */ /* 0x000ff20003800200 */
[----:B------:R-:W-:-:S04]  /*ae30*/  LOP3.LUT R8, R9, 0x7ff00000, RZ, 0xc0, !PT ;  /* 0x7ff0000009087812 */ /* 0x000fc800078ec0ff */
[----:B------:R-:W-:-:S13]  /*ae40*/  ISETP.NE.AND P0, PT, R8, 0x7ff00000, PT ;  /* 0x7ff000000800780c */ /* 0x000fda0003f05270 */
[----:B------:R-:W-:Y:S05]  /*ae50*/  @P0 BRA `(.L_x_176) ;  /* 0x0000000000180947 */ /* 0x000fea0003800000 */
[----:B------:R-:W-:-:S14]  /*ae60*/  DSETP.NAN.AND P0, PT, R2, R2, PT ;  /* 0x000000020200722a */ /* 0x000fdc0003f08000 */
[----:B------:R-:W-:Y:S01]  /*ae70*/  @P0 DADD R12, R2, 1.5 ;  /* 0x3ff80000020c0429 */ /* 0x000fe20000000000 */
[----:B------:R-:W-:Y:S10]  /*ae80*/  @P0 BRA `(.L_x_176) ;  /* 0x00000000000c0947 */ /* 0x000ff40003800000 */
[----:B------:R-:W-:-:S14]  /*ae90*/  DSETP.NEU.AND P0, PT, |R2|, +INF , PT ;  /* 0x7ff000000200742a */ /* 0x000fdc0003f0d200 */
[----:B------:R-:W-:Y:S02]  /*aea0*/  @!P0 IMAD.MOV.U32 R12, RZ, RZ, 0x0 ;  /* 0x00000000ff0c8424 */ /* 0x000fe400078e00ff */
[----:B------:R-:W-:-:S07]  /*aeb0*/  @!P0 IMAD.MOV.U32 R13, RZ, RZ, 0x7ff00000 ;  /* 0x7ff00000ff0d8424 */ /* 0x000fce00078e00ff */
.L_x_176:
[----:B------:R-:W-:Y:S05]  /*aec0*/  BSYNC.RECONVERGENT B0 ;  /* 0x0000000000007941 */ /* 0x000fea0003800200 */
.L_x_175:
[----:B------:R-:W-:Y:S01]  /*aed0*/  UMOV UR4, 0x3fc5601a ;  /* 0x3fc5601a00047882 */ /* 0x000fe20000000000 */
[----:B------:R-:W-:Y:S01]  /*aee0*/  UMOV UR5, 0x3da4736f ;  /* 0x3da4736f00057882 */ /* 0x000fe20000000000 */
[----:B------:R-:W-:Y:S01]  /*aef0*/  DSETP.NEU.AND P0, PT, R2, 1, PT ;  /* 0x3ff000000200742a */ /* 0x000fe20003f0d000 */
[----:B------:R-:W-:Y:S01]  /*af00*/  MOV R8, 0x1 ;  /* 0x0000000100087802 */ /* 0x000fe20000000f00 */
[----:B------:R-:W-:Y:S01]  /*af10*/  DMUL R12, R12, UR4 ;  /* 0x000000040c0c7c28 */ /* 0x000fe20008000000 */
[----:B------:R-:W-:Y:S01]  /*af20*/  BSSY.RECONVERGENT B1, `(.L_x_177) ;  /* 0x0000017000017945 */ /* 0x000fe20003800200 */
[----:B------:R-:W-:-:S08]  /*af30*/  DMUL R4, R6, R4 ;  /* 0x0000000406047228 */ /* 0x000fd00000000000 */
[----:B------:R-:W-:Y:S02]  /*af40*/  FSEL R175, R13, 0.080298297107219696045, P0 ;  /* 0x3da4736f0daf7808 */ /* 0x000fe40000000000 */
[----:B------:R-:W-:Y:S02]  /*af50*/  FSEL R174, R12, 1.5419952869415283203, P0 ;  /* 0x3fc5601a0cae7808 */ /* 0x000fe40000000000 */
        /* <DEDUP_REMOVED lines=19> */
.L_x_178:
[----:B------:R-:W-:Y:S05]  /*b090*/  BSYNC.RECONVERGENT B1 ;  /* 0x0000000000017941 */ /* 0x000fea0003800200 */
.L_x_177:
        /* <DEDUP_REMOVED lines=25> */
[----:B------:R-:W-:-:S10]  /*b230*/  UMOV UR7, 0x43300000 ;  /* 0x4330000000077882 */ /* 0x000fd40000000000 */
[----:B------:R-:W-:Y:S01]  /*b240*/  @P0 IADD3 R13, PT, PT, R9, -0x100000, RZ ;  /* 0xfff00000090d0810 */ /* 0x000fe20007ffe0ff */
[----:B------:R-:W-:-:S04]  /*b250*/  @P0 VIADD R25, R25, 0x1 ;  /* 0x0000000119190836 */ /* 0x000fc80000000000 */
[----:B------:R-:W-:Y:S01]  /*b260*/  @P0 IMAD.MOV.U32 R9, RZ, RZ, R13 ;  /* 0x000000ffff090224 */ /* 0x000fe200078e000d */
[----:B------:R-:W-:Y:S02]  /*b270*/  LOP3.LUT R24, R25, 0x80000000, RZ, 0x3c, !PT ;  /* 0x8000000019187812 */ /* 0x000fe400078e3cff */
[----:B------:R-:W-:-:S03]  /*b280*/  MOV R25, 0x43300000 ;  /* 0x4330000000197802 */ /* 0x000fc60000000f00 */
        /* <DEDUP_REMOVED lines=48> */
.L_x_180:
[----:B------:R-:W-:Y:S01]  /*b590*/  IMAD.MOV.U32 R12, RZ, RZ, 0x0 ;  /* 0x00000000ff0c7424 */ /* 0x000fe200078e00ff */
[----:B------:R-:W-:Y:S01]  /*b5a0*/  LOP3.LUT P0, RZ, R9, 0x7fffffff, RZ, 0xc0, !PT ;  /* 0x7fffffff09ff7812 */ /* 0x000fe2000780c0ff */
[----:B------:R-:W-:-:S06]  /*b5b0*/  IMAD.MOV.U32 R13, RZ, RZ, 0x7ff00000 ;  /* 0x7ff00000ff0d7424 */ /* 0x000fcc00078e00ff */
[----:B------:R-:W-:-:S10]  /*b5c0*/  DFMA R12, R8, R12, +INF ;  /* 0x7ff00000080c742b */ /* 0x000fd4000000000c */
[----:B------:R-:W-:Y:S02]  /*b5d0*/  FSEL R8, R12, RZ, P0 ;  /* 0x000000ff0c087208 */ /* 0x000fe40000000000 */
[----:B------:R-:W-:-:S07]  /*b5e0*/  FSEL R9, R13, -QNAN , P0 ;  /* 0xfff000000d097808 */ /* 0x000fce0000000000 */
.L_x_181:
[----:B------:R-:W-:Y:S05]  /*b5f0*/  BSYNC.RECONVERGENT B0 ;  /* 0x0000000000007941 */ /* 0x000fea0003800200 */
.L_x_179:
        /* <DEDUP_REMOVED lines=14> */
.L_x_182:
        /* <DEDUP_REMOVED lines=13> */
.L_x_184:
[----:B------:R-:W-:Y:S05]  /*b7b0*/  BSYNC.RECONVERGENT B0 ;  /* 0x0000000000007941 */ /* 0x000fea0003800200 */
.L_x_183:
        /* <DEDUP_REMOVED lines=18> */
.L_x_186:
[----:B------:R-:W-:Y:S05]  /*b8e0*/  BSYNC.RECONVERGENT B1 ;  /* 0x0000000000017941 */ /* 0x000fea0003800200 */
.L_x_185:
        /* <DEDUP_REMOVED lines=10> */
.L_x_187:
[----:B------:R-:W-:Y:S01]  /*b990*/  DADD R174, R14, 1 ;  /* 0x3ff000000eae7429 */ /* 0x000fe20000000000 */
[----:B------:R-:W-:Y:S01]  /*b9a0*/  IMAD.MOV.U32 R12, RZ, RZ, 0x1 ;  /* 0x00000001ff0c7424 */ /* 0x000fe200078e00ff */
[----:B------:R-:W-:Y:S01]  /*b9b0*/  UMOV UR4, 0x33333333 ;  /* 0x3333333300047882 */ /* 0x000fe20000000000 */
        /* <DEDUP_REMOVED lines=26> */
.L_x_189:
[----:B------:R-:W-:Y:S05]  /*bb60*/  BSYNC.RECONVERGENT B0 ;  /* 0x0000000000007941 */ /* 0x000fea0003800200 */
.L_x_188:
        /* <DEDUP_REMOVED lines=8> */
.L_x_191:
[----:B------:R-:W-:Y:S05]  /*bbf0*/  BSYNC.RECONVERGENT B1 ;  /* 0x0000000000017941 */ /* 0x000fea0003800200 */
.L_x_190:
        /* <DEDUP_REMOVED lines=24> */
.L_x_193:
[----:B------:R-:W-:Y:S05]  /*bd80*/  BSYNC.RECONVERGENT B1 ;  /* 0x0000000000017941 */ /* 0x000fea0003800200 */
.L_x_192:
        /* <DEDUP_REMOVED lines=59> */
.L_x_195:
[----:B------:R-:W-:Y:S05]  /*c140*/  BSYNC.RECONVERGENT B0 ;  /* 0x0000000000007941 */ /* 0x000fea0003800200 */
.L_x_194:
[----:B------:R-:W2:Y:S01]  /*c150*/  LDL.64 R14, [R1+0xa4f8] ;  /* 0x00a4f800010e7983 */ /* 0x000ea20000100a00 */
[----:B------:R-:W-:Y:S01]  /*c160*/  UMOV UR4, 0xde7b89b0 ;  /* 0xde7b89b000047882 */ /* 0x000fe20000000000 */
[----:B------:R-:W-:Y:S01]  /*c170*/  UMOV UR5, 0x3a1c85aa ;  /* 0x3a1c85aa00057882 */ /* 0x000fe20000000000 */
[----:B------:R-:W-:Y:S01]  /*c180*/  IMAD.MOV.U32 R4, RZ, RZ, 0x1 ;  /* 0x00000001ff047424 */ /* 0x000fe200078e00ff */
[----:B------:R-:W-:Y:S01]  /*c190*/  DMUL R174, R8, UR4 ;  /* 0x0000000408ae7c28 */ /* 0x000fe20008000000 */
[----:B------:R-:W-:Y:S05]  /*c1a0*/  BSSY.RECONVERGENT B1, `(.L_x_196) ;  /* 0x0000016000017945 */ /* 0x000fea0003800200 */
[----:B------:R-:W0:Y:S02]  /*c1b0*/  MUFU.RCP64H R5, R175 ;  /* 0x000000af00057308 */ /* 0x000e240000001800 */
[----:B0-----:R-:W-:-:S08]  /*c1c0*/  DFMA R8, -R174, R4, 1 ;  /* 0x3ff00000ae08742b */ /* 0x001fd00000000104 */
[----:B------:R-:W-:-:S08]  /*c1d0*/  DFMA R8, R8, R8, R8 ;  /* 0x000000080808722b */ /* 0x000fd00000000008 */
[----:B------:R-:W-:-:S08]  /*c1e0*/  DFMA R8, R4, R8, R4 ;  /* 0x000000080408722b */ /* 0x000fd00000000004 */
[----:B------:R-:W-:-:S08]  /*c1f0*/  DFMA R4, -R174, R8, 1 ;  /* 0x3ff00000ae04742b */ /* 0x000fd00000000108 */
[----:B------:R-:W-:-:S08]  /*c200*/  DFMA R4, R8, R4, R8 ;  /* 0x000000040804722b */ /* 0x000fd00000000008 */
[----:B--2---:R-:W-:Y:S01]  /*c210*/  DMUL R8, R14, R4 ;  /* 0x000000040e087228 */ /* 0x004fe20000000000 */
[----:B------:R-:W-:-:S07]  /*c220*/  FSETP.GEU.AND P1, PT, |R15|, 6.5827683646048100446e-37, PT ;  /* 0x036000000f00780b */ /* 0x000fce0003f2e200 */
[----:B------:R-:W-:-:S08]  /*c230*/  DFMA R12, -R174, R8, R14 ;  /* 0x00000008ae0c722b */ /* 0x000fd0000000010e */
[----:B------:R-:W-:-:S07]  /*c240*/  DFMA R16, R4, R12, R8 ;  /* 0x0000000c0410722b */ /* 0x000fce0000000008 */
[----:B------:R0:W-:Y:S03]  /*c250*/  STL.64 [R1+0x9b38], R16 ;  /* 0x009b381001007387 */ /* 0x0001e60000100a00 */
[----:B------:R-:W-:-:S05]  /*c260*/  FFMA R0, RZ, R175, R17 ;  /* 0x000000afff007223 */ /* 0x000fca0000000011 */
[----:B------:R-:W-:-:S13]  /*c270*/  FSETP.GT.AND P0, PT, |R0|, 1.469367938527859385e-39, PT ;  /* 0x001000000000780b */ /* 0x000fda0003f04200 */
[----:B0-----:R-:W-:Y:S05]  /*c280*/  @P0 BRA P1, `(.L_x_197) ;  /* 0x00000000001c0947 */ /* 0x001fea0000800000 */
[----:B------:R-:W-:Y:S01]  /*c290*/  IMAD.MOV.U32 R8, RZ, RZ, R14 ;  /* 0x000000ffff087224 */ /* 0x000fe200078e000e */
[----:B------:R-:W-:Y:S02]  /*c2a0*/  MOV R9, R15 ;  /* 0x0000000f00097202 */ /* 0x000fe40000000f00 */
[----:B------:R-:W-:-:S07]  /*c2b0*/  MOV R0, 0xc2d0 ;  /* 0x0000c2d000007802 */ /* 0x000fce0000000f00 */
[----:B------:R-:W-:Y:S05]  /*c2c0*/  CALL.REL.NOINC `($__internal_1_$__cuda_sm20_div_rn_f64_full) ;  /* 0x0000144000f87944 */ /* 0x000fea0003c00000 */
[----:B------:R-:W-:Y:S02]  /*c2d0*/  IMAD.MOV.U32 R4, RZ, RZ, R12 ;  /* 0x000000ffff047224 */ /* 0x000fe400078e000c */
[----:B------:R-:W-:-:S05]  /*c2e0*/  IMAD.MOV.U32 R5, RZ, RZ, R13 ;  /* 0x000000ffff057224 */ /* 0x000fca00078e000d */
[----:B------:R0:W-:Y:S02]  /*c2f0*/  STL.64 [R1+0x9b38], R4 ;  /* 0x009b380401007387 */ /* 0x0001e40000100a00 */
.L_x_197:
[----:B------:R-:W-:Y:S05]  /*c300*/  BSYNC.RECONVERGENT B1 ;  /* 0x0000000000017941 */ /* 0x000fea0003800200 */
.L_x_196:
[----:B0-----:R-:W0:Y:S01]  /*c310*/  MUFU.RCP64H R5, R11 ;  /* 0x0000000b00057308 */ /* 0x001e220000001800 */
[----:B------:R-:W-:Y:S01]  /*c320*/  MOV R4, 0x1 ;  /* 0x0000000100047802 */ /* 0x000fe20000000f00 */
        /* <DEDUP_REMOVED lines=8> */
[----:B------:R-:W-:-:S10]  /*c3b0*/  DFMA R12, R8, R4, R12 ;  /* 0x00000004080c722b */ /* 0x000fd4000000000c */
[----:B------:R-:W-:-:S05]  /*c3c0*/  FFMA R0, RZ, R11, R13 ;  /* 0x0000000bff007223 */ /* 0x000fca000000000d */
[----:B------:R-:W-:-:S13]  /*c3d0*/  FSETP.GT.AND P0, PT, |R0|, 1.469367938527859385e-39, PT ;  /* 0x001000000000780b */ /* 0x000fda0003f04200 */
[----:B------:R-:W-:Y:S05]  /*c3e0*/  @P0 BRA `(.L_x_199) ;  /* 0x0000000000180947 */ /* 0x000fea0003800000 */
[----:B------:R-:W-:Y:S01]  /*c3f0*/  IMAD.MOV.U32 R8, RZ, RZ, RZ ;  /* 0x000000ffff087224 */ /* 0x000fe200078e00ff */
[----:B------:R-:W-:Y:S01]  /*c400*/  MOV R174, R10 ;  /* 0x0000000a00ae7202 */ /* 0x000fe20000000f00 */
[----:B------:R-:W-:Y:S01]  /*c410*/  IMAD.MOV.U32 R9, RZ, RZ, 0x407af000 ;  /* 0x407af000ff097424 */ /* 0x000fe200078e00ff */
[----:B------:R-:W-:Y:S01]  /*c420*/  MOV R0, 0xc450 ;  /* 0x0000c45000007802 */ /* 0x000fe20000000f00 */
[----:B------:R-:W-:-:S07]  /*c430*/  IMAD.MOV.U32 R175, RZ, RZ, R11 ;  /* 0x000000ffffaf7224 */ /* 0x000fce00078e000b */
[----:B------:R-:W-:Y:S05]  /*c440*/  CALL.REL.NOINC `($__internal_1_$__cuda_sm20_div_rn_f64_full) ;  /* 0x0000144000987944 */ /* 0x000fea0003c00000 */
.L_x_199:
[----:B------:R-:W-:Y:S05]  /*c450*/  BSYNC.RECONVERGENT B1 ;  /* 0x0000000000017941 */ /* 0x000fea0003800200 */
.L_x_198:
[----:B------:R-:W-:Y:S01]  /*c460*/  IMAD.MOV.U32 R20, RZ, RZ, 0x652b82fe ;  /* 0x652b82feff147424 */ /* 0x000fe200078e00ff */
[----:B------:R-:W-:Y:S01]  /*c470*/  MOV R21, 0x3ff71547 ;  /* 0x3ff7154700157802 */ /* 0x000fe20000000f00 */
[----:B------:R-:W-:Y:S01]  /*c480*/  UMOV UR4, 0xfefa39ef ;  /* 0xfefa39ef00047882 */ /* 0x000fe20000000000 */
[----:B------:R-:W-:Y:S01]  /*c490*/  UMOV UR5, 0x3fe62e42 ;  /* 0x3fe62e4200057882 */ /* 0x000fe20000000000 */
[----:B------:R-:W0:Y:S01]  /*c4a0*/  MUFU.RCP64H R15, R11 ;  /* 0x0000000b000f7308 */ /* 0x000e220000001800 */
[----:B------:R-:W-:Y:S01]  /*c4b0*/  MOV R14, 0x1 ;  /* 0x00000001000e7802 */ /* 0x000fe20000000f00 */
[----:B------:R-:W-:Y:S01]  /*c4c0*/  BSSY.RECONVERGENT B0, `(.L_x_200) ;  /* 0x0000041000007945 */ /* 0x000fe20003800200 */
[----:B------:R-:W-:Y:S01]  /*c4d0*/  DFMA R20, R12, R20, 6.75539944105574400000e+15 ;  /* 0x433800000c14742b */ /* 0x000fe20000000014 */
[----:B------:R-:W-:-:S07]  /*c4e0*/  FSETP.GEU.AND P0, PT, |R13|, 4.1917929649353027344, PT ;  /* 0x4086232b0d00780b */ /* 0x000fce0003f0e200 */
        /* <DEDUP_REMOVED lines=62> */
.L_x_201:
[----:B------:R-:W-:Y:S05]  /*c8d0*/  BSYNC.RECONVERGENT B0 ;  /* 0x0000000000007941 */ /* 0x000fea0003800200 */
.L_x_200:
[----:B------:R-:W-:Y:S01]  /*c8e0*/  UMOV UR4, 0xfd478b3e ;  /* 0xfd478b3e00047882 */ /* 0x000fe20000000000 */
[----:B------:R-:W-:Y:S01]  /*c8f0*/  UMOV UR5, 0x3d3aa0a5 ;  /* 0x3d3aa0a500057882 */ /* 0x000fe20000000000 */
[----:B------:R-:W-:Y:S01]  /*c900*/  BSSY.RECONVERGENT B1, `(.L_x_202) ;  /* 0x000000c000017945 */ /* 0x000fe20003800200 */
[----:B------:R-:W-:-:S07]  /*c910*/  DMUL R8, R8, UR4 ;  /* 0x0000000408087c28 */ /* 0x000fce0008000000 */
[----:B------:R0:W-:Y:S01]  /*c920*/  STL.64 [R1+0xa548], R8 ;  /* 0x00a5480801007387 */ /* 0x0001e20000100a00 */
[----:B------:R-:W-:Y:S05]  /*c930*/  @P2 BRA `(.L_x_203) ;  /* 0x0000000000202947 */ /* 0x000fea0003800000 */
[----:B0-----:R-:W-:Y:S01]  /*c940*/  IMAD.MOV.U32 R8, RZ, RZ, RZ ;  /* 0x000000ffff087224 */ /* 0x001fe200078e00ff */
[----:B------:R-:W-:Y:S01]  /*c950*/  MOV R174, R10 ;  /* 0x0000000a00ae7202 */ /* 0x000fe20000000f00 */
[----:B------:R-:W-:Y:S01]  /*c960*/  IMAD.MOV.U32 R9, RZ, RZ, 0x40768000 ;  /* 0x40768000ff097424 */ /* 0x000fe200078e00ff */
[----:B------:R-:W-:Y:S01]  /*c970*/  MOV R0, 0xc9a0 ;  /* 0x0000c9a000007802 */ /* 0x000fe20000000f00 */
[----:B------:R-:W-:-:S07]  /*c980*/  IMAD.MOV.U32 R175, RZ, RZ, R11 ;  /* 0x000000ffffaf7224 */ /* 0x000fce00078e000b */
[----:B------:R-:W-:Y:S05]  /*c990*/  CALL.REL.NOINC `($__internal_1_$__cuda_sm20_div_rn_f64_full) ;  /* 0x0000143c00447944 */ /* 0x000fea0003c00000 */
[----:B------:R-:W-:Y:S01]  /*c9a0*/  IMAD.MOV.U32 R4, RZ, RZ, R12 ;  /* 0x000000ffff047224 */ /* 0x000fe200078e000c */
[----:B------:R-:W-:-:S07]  /*c9b0*/  MOV R5, R13 ;  /* 0x0000000d00057202 */ /* 0x000fce0000000f00 */
.L_x_203:
[----:B------:R-:W-:Y:S05]  /*c9c0*/  BSYNC.RECONVERGENT B1 ;  /* 0x0000000000017941 */ /* 0x000fea0003800200 */
.L_x_202:
[----:B------:R-:W-:Y:S01]  /*c9d0*/  IMAD.MOV.U32 R20, RZ, RZ, 0x652b82fe ;  /* 0x652b82feff147424 */ /* 0x000fe200078e00ff */
[----:B------:R-:W-:Y:S01]  /*c9e0*/  UMOV UR4, 0xfefa39ef ;  /* 0xfefa39ef00047882 */ /* 0x000fe20000000000 */
[----:B------:R-:W-:Y:S01]  /*c9f0*/  IMAD.MOV.U32 R21, RZ, RZ, 0x3ff71547 ;  /* 0x3ff71547ff157424 */ /* 0x000fe200078e00ff */
[----:B------:R-:W-:Y:S01]  /*ca00*/  UMOV UR5, 0x3fe62e42 ;  /* 0x3fe62e4200057882 */ /* 0x000fe20000000000 */
[----:B------:R-:W1:Y:S01]  /*ca10*/  MUFU.RCP64H R15, R11 ;  /* 0x0000000b000f7308 */ /* 0x000e620000001800 */
[----:B------:R-:W-:Y:S01]  /*ca20*/  IMAD.MOV.U32 R14, RZ, RZ, 0x1 ;  /* 0x00000001ff0e7424 */ /* 0x000fe200078e00ff */
[----:B------:R-:W-:Y:S01]  /*ca30*/  FSETP.GEU.AND P0, PT, |R5|, 4.1917929649353027344, PT ;  /* 0x4086232b0500780b */ /* 0x000fe20003f0e200 */
[----:B------:R-:W-:Y:S01]  /*ca40*/  BSSY.RECONVERGENT B0, `(.L_x_204) ;  /* 0x0000040000007945 */ /* 0x000fe20003800200 */
[----:B------:R-:W-:-:S08]  /*ca50*/  DFMA R20, R4, R20, 6.75539944105574400000e+15 ;  /* 0x433800000414742b */ /* 0x000fd00000000014 */
[----:B0-----:R-:W-:Y:S02]  /*ca60*/  DADD R8, R20, -6.75539944105574400000e+15 ;  /* 0xc338000014087429 */ /* 0x001fe40000000000 */
[----:B-1----:R-:W-:-:S06]  /*ca70*/  DFMA R16, -R10, R14, 1 ;  /* 0x3ff000000a10742b */ /* 0x002fcc000000010e */
        /* <DEDUP_REMOVED lines=60> */
.L_x_205:
[----:B------:R-:W-:Y:S05]  /*ce40*/  BSYNC.RECONVERGENT B0 ;  /* 0x0000000000007941 */ /* 0x000fea0003800200 */
.L_x_204:
[----:B------:R-:W-:Y:S01]  /*ce50*/  UMOV UR4, 0x7fdfbfd ;  /* 0x07fdfbfd00047882 */ /* 0x000fe20000000000 */
[----:B------:R-:W-:Y:S01]  /*ce60*/  UMOV UR5, 0x3d87bfdc ;  /* 0x3d87bfdc00057882 */ /* 0x000fe20000000000 */
[----:B------:R-:W-:Y:S01]  /*ce70*/  BSSY.RECONVERGENT B1, `(.L_x_206) ;  /* 0x000000a000017945 */ /* 0x000fe20003800200 */
[----:B------:R-:W-:-:S07]  /*ce80*/  DMUL R4, R62, UR4 ;  /* 0x000000043e047c28 */ /* 0x000fce0008000000 */
        /* <DEDUP_REMOVED lines=8> */
.L_x_207:
[----:B------:R-:W-:Y:S05]  /*cf10*/  BSYNC.RECONVERGENT B1 ;  /* 0x0000000000017941 */ /* 0x000fea0003800200 */
.L_x_206:
        /* <DEDUP_REMOVED lines=62> */
[----:B------:R-:W-:Y:S02]  /*d300*/  @!P1 LEA.HI R0, R20, R20, RZ, 0x1 ;  /* 0x0000001414009211 */ /* 0x000fe400078f08ff */
[----:B------:R-:W-:Y:S02]  /*d310*/  FSEL R41, R15, RZ, P0 ;  /* 0x000000ff0f297208 */ /* 0x000fe40000000000 */
[----:B------:R-:W-:-:S04]  /*d320*/  @!P1 SHF.R.S32.HI R13, RZ, 0x1, R0 ;  /* 0x00000001ff0d9819 */ /* 0x000fc80000011400 */
[----:B------:R-:W-:Y:S01]  /*d330*/  @!P1 LEA R9, R13, R9, 0x14 ;  /* 0x000000090d099211 */ /* 0x000fe200078ea0ff */
[----:B------:R-:W-:-:S05]  /*d340*/  @!P1 IMAD.IADD R12, R20, 0x1, -R13 ;  /* 0x00000001140c9824 */ /* 0x000fca00078e0a0d */
[----:B------:R-:W-:Y:S01]  /*d350*/  @!P1 LEA R13, R12, 0x3ff00000, 0x14 ;  /* 0x3ff000000c0d9811 */ /* 0x000fe200078ea0ff */
[----:B------:R-:W-:-:S06]  /*d360*/  @!P1 IMAD.MOV.U32 R12, RZ, RZ, RZ ;  /* 0x000000ffff0c9224 */ /* 0x000fcc00078e00ff */
[----:B------:R-:W-:-:S11]  /*d370*/  @!P1 DMUL R40, R8, R12 ;  /* 0x0000000c08289228 */ /* 0x000fd60000000000 */
.L_x_209:
[----:B------:R-:W-:Y:S05]  /*d380*/  BSYNC.RECONVERGENT B0 ;  /* 0x0000000000007941 */ /* 0x000fea0003800200 */
.L_x_208:
[----:B------:R-:W-:Y:S01]  /*d390*/  UMOV UR4, 0xafdf63c8 ;  /* 0xafdf63c800047882 */ /* 0x000fe20000000000 */
[----:B------:R-:W-:Y:S01]  /*d3a0*/  UMOV UR5, 0x3d4abd78 ;  /* 0x3d4abd7800057882 */ /* 0x000fe20000000000 */
[----:B------:R-:W-:Y:S01]  /*d3b0*/  BSSY.RECONVERGENT B1, `(.L_x_210) ;  /* 0x000000c000017945 */ /* 0x000fe20003800200 */
[----:B------:R-:W-:-:S07]  /*d3c0*/  DMUL R8, R40, UR4 ;  /* 0x0000000428087c28 */ /* 0x000fce0008000000 */
[----:B------:R0:W-:Y:S01]  /*d3d0*/  STL.64 [R1+0x9fe0], R8 ;  /* 0x009fe00801007387 */ /* 0x0001e20000100a00 */
[----:B------:R-:W-:Y:S05]  /*d3e0*/  @P2 BRA `(.L_x_211) ;  /* 0x0000000000202947 */ /* 0x000fea0003800000 */
[----:B0-----:R-:W-:Y:S01]  /*d3f0*/  IMAD.MOV.U32 R8, RZ, RZ, RZ ;  /* 0x000000ffff087224 */ /* 0x001fe200078e00ff */
[----:B------:R-:W-:Y:S01]  /*d400*/  MOV R9, 0x4067c000 ;  /* 0x4067c00000097802 */ /* 0x000fe20000000f00 */
[----:B------:R-:W-:Y:S01]  /*d410*/  IMAD.MOV.U32 R174, RZ, RZ, R10 ;  /* 0x000000ffffae7224 */ /* 0x000fe200078e000a */
[----:B------:R-:W-:Y:S01]  /*d420*/  MOV R0, 0xd450 ;  /* 0x0000d45000007802 */ /* 0x000fe20000000f00 */
[----:B------:R-:W-:-:S07]  /*d430*/  IMAD.MOV.U32 R175, RZ, RZ, R11 ;  /* 0x000000ffffaf7224 */ /* 0x000fce00078e000b */
[----:B------:R-:W-:Y:S05]  /*d440*/  CALL.REL.NOINC `($__internal_1_$__cuda_sm20_div_rn_f64_full) ;  /* 0x0000143000987944 */ /* 0x000fea0003c00000 */
[----:B------:R-:W-:Y:S01]  /*d450*/  MOV R4, R12 ;  /* 0x0000000c00047202 */ /* 0x000fe20000000f00 */
[----:B------:R-:W-:-:S07]  /*d460*/  IMAD.MOV.U32 R5, RZ, RZ, R13 ;  /* 0x000000ffff057224 */ /* 0x000fce00078e000d */
.L_x_211:
[----:B------:R-:W-:Y:S05]  /*d470*/  BSYNC.RECONVERGENT B1 ;  /* 0x0000000000017941 */ /* 0x000fea0003800200 */
.L_x_210:
[----:B------:R-:W-:Y:S02]  /*d480*/  HFMA2 R21, -RZ, RZ, 1.9912109375, 0.00128841400146484375 ;  /* 0x3ff71547ff157431 */ /* 0x000fe400000001ff */
[----:B------:R-:W-:Y:S01]  /*d490*/  IMAD.MOV.U32 R20, RZ, RZ, 0x652b82fe ;  /* 0x652b82feff147424 */ /* 0x000fe200078e00ff */
[----:B------:R-:W-:Y:S01]  /*d4a0*/  UMOV UR4, 0xfefa39ef ;  /* 0xfefa39ef00047882 */ /* 0x000fe20000000000 */
[----:B------:R-:W-:Y:S01]  /*d4b0*/  UMOV UR5, 0x3fe62e42 ;  /* 0x3fe62e4200057882 */ /* 0x000fe20000000000 */
[----:B------:R-:W1:Y:S01]  /*d4c0*/  MUFU.RCP64H R15, R11 ;  /* 0x0000000b000f7308 */ /* 0x000e620000001800 */
[----:B------:R-:W-:Y:S01]  /*d4d0*/  MOV R14, 0x1 ;  /* 0x00000001000e7802 */ /* 0x000fe20000000f00 */
[----:B------:R-:W-:Y:S01]  /*d4e0*/  BSSY.RECONVERGENT B0, `(.L_x_212) ;  /* 0x0000041000007945 */ /* 0x000fe20003800200 */
[----:B------:R-:W-:Y:S01]  /*d4f0*/  FSETP.GEU.AND P0, PT, |R5|, 4.1917929649353027344, PT ;  /* 0x4086232b0500780b */ /* 0x000fe20003f0e200 */
        /* <DEDUP_REMOVED lines=63> */
.L_x_213:
[----:B------:R-:W-:Y:S05]  /*d8f0*/  BSYNC.RECONVERGENT B0 ;  /* 0x0000000000007941 */ /* 0x000fea0003800200 */
.L_x_212:
[----:B------:R-:W-:Y:S01]  /*d900*/  UMOV UR4, 0xfe5cd623 ;  /* 0xfe5cd62300047882 */ /* 0x000fe20000000000 */
[----:B------:R-:W-:Y:S01]  /*d910*/  UMOV UR5, 0x3d974f44 ;  /* 0x3d974f4400057882 */ /* 0x000fe20000000000 */
[----:B------:R-:W-:Y:S01]  /*d920*/  BSSY.RECONVERGENT B1, `(.L_x_214) ;  /* 0x000000a000017945 */ /* 0x000fe20003800200 */
[----:B------:R-:W-:-:S07]  /*d930*/  DMUL R4, R8, UR4 ;  /* 0x0000000408047c28 */ /* 0x000fce0008000000 */
[----:B------:R0:W-:Y:S01]  /*d940*/  STL.64 [R1+0x9ad8], R4 ;  /* 0x009ad80401007387 */ /* 0x0001e20000100a00 */
[----:B------:R-:W-:Y:S05]  /*d950*/  @P2 BRA `(.L_x_215) ;  /* 0x0000000000182947 */ /* 0x000fea0003800000 */
[----:B------:R-:W-:Y:S01]  /*d960*/  IMAD.MOV.U32 R8, RZ, RZ, RZ ;  /* 0x000000ffff087224 */ /* 0x000fe200078e00ff */
[----:B------:R-:W-:Y:S01]  /*d970*/  MOV R174, R10 ;  /* 0x0000000a00ae7202 */ /* 0x000fe20000000f00 */
[----:B------:R-:W-:Y:S01]  /*d980*/  IMAD.MOV.U32 R9, RZ, RZ, 0x404b8000 ;  /* 0x404b8000ff097424 */ /* 0x000fe200078e00ff */
[----:B------:R-:W-:Y:S01]  /*d990*/  MOV R0, 0xd9c0 ;  /* 0x0000d9c000007802 */ /* 0x000fe20000000f00 */
[----:B------:R-:W-:-:S07]  /*d9a0*/  IMAD.MOV.U32 R175, RZ, RZ, R11 ;  /* 0x000000ffffaf7224 */ /* 0x000fce00078e000b */
[----:B0-----:R-:W-:Y:S05]  /*d9b0*/  CALL.REL.NOINC `($__internal_1_$__cuda_sm20_div_rn_f64_full) ;  /* 0x0000142c003c7944 */ /* 0x001fea0003c00000 */
.L_x_215:
[----:B------:R-:W-:Y:S05]  /*d9c0*/  BSYNC.RECONVERGENT B1 ;  /* 0x0000000000017941 */ /* 0x000fea0003800200 */
.L_x_214:
[----:B------:R-:W-:Y:S01]  /*d9d0*/  IMAD.MOV.U32 R22, RZ, RZ, 0x652b82fe ;  /* 0x652b82feff167424 */ /* 0x000fe200078e00ff */
[----:B------:R-:W-:Y:S01]  /*d9e0*/  MOV R23, 0x3ff71547 ;  /* 0x3ff7154700177802 */ /* 0x000fe20000000f00 */
[----:B------:R-:W-:Y:S01]  /*d9f0*/  UMOV UR4, 0xfefa39ef ;  /* 0xfefa39ef00047882 */ /* 0x000fe20000000000 */
[----:B------:R-:W-:Y:S01]  /*da00*/  UMOV UR5, 0x3fe62e42 ;  /* 0x3fe62e4200057882 */ /* 0x000fe20000000000 */
[----:B------:R-:W1:Y:S01]  /*da10*/  MUFU.RCP64H R15, 300 ;  /* 0x4072c000000f7908 */ /* 0x000e620000001800 */
[----:B------:R-:W-:Y:S01]  /*da20*/  MOV R18, 0x0 ;  /* 0x0000000000127802 */ /* 0x000fe20000000f00 */
[----:B------:R-:W-:Y:S01]  /*da30*/  IMAD.MOV.U32 R19, RZ, RZ, 0x4072c000 ;  /* 0x4072c000ff137424 */ /* 0x000fe200078e00ff */
[----:B------:R-:W-:Y:S01]  /*da40*/  DFMA R22, R12, R22, 6.75539944105574400000e+15 ;  /* 0x433800000c16742b */ /* 0x000fe20000000016 */
[----:B------:R-:W-:Y:S01]  /*da50*/  IMAD.MOV.U32 R14, RZ, RZ, 0x1 ;  /* 0x00000001ff0e7424 */ /* 0x000fe200078e00ff */
[----:B------:R-:W-:Y:S01]  /*da60*/  FSETP.GEU.AND P0, PT, |R13|, 4.1917929649353027344, PT ;  /* 0x4086232b0d00780b */ /* 0x000fe20003f0e200 */
[----:B------:R-:W-:Y:S01]  /*da70*/  BSSY.RECONVERGENT B0, `(.L_x_216) ;  /* 0x0000040000007945 */ /* 0x000fe20003800200 */
[----:B------:R-:W-:-:S04]  /*da80*/  FSETP.GEU.AND P3, PT, |R11|, 6.5827683646048100446e-37, PT ;  /* 0x036000000b00780b */ /* 0x000fc80003f6e200 */
[----:B0-----:R-:W-:Y:S02]  /*da90*/  DADD R4, R22, -6.75539944105574400000e+15 ;  /* 0xc338000016047429 */ /* 0x001fe40000000000 */
[----:B-1----:R-:W-:-:S06]  /*daa0*/  DFMA R16, R14, -R18, 1 ;  /* 0x3ff000000e10742b */ /* 0x002fcc0000000812 */
        /* <DEDUP_REMOVED lines=13> */
[----:B------:R-:W-:-:S05]  /*db80*/  DFMA R14, R16, -R18, 1 ;  /* 0x3ff00000100e742b */ /* 0x000fca0000000812 */
[----:B------:R-:W-:Y:S01]  /*db90*/  DFMA R4, R8, R4, UR4 ;  /* 0x0000000408047e2b */ /* 0x000fe20008000004 */
[----:B------:R-:W-:Y:S01]  /*dba0*/  UMOV UR4, 0x7c89eb71 ;  /* 0x7c89eb7100047882 */ /* 0x000fe20000000000 */
[----:B------:R-:W-:Y:S01]  /*dbb0*/  UMOV UR5, 0x3efa0199 ;  /* 0x3efa019900057882 */ /* 0x000fe20000000000 */
[----:B------:R-:W-:-:S05]  /*dbc0*/  DFMA R16, R16, R14, R16 ;  /* 0x0000000e1010722b */ /* 0x000fca0000000010 */
[----:B------:R-:W-:Y:S01]  /*dbd0*/  DFMA R4, R8, R4, UR4 ;  /* 0x0000000408047e2b */ /* 0x000fe20008000004 */
[----:B------:R-:W-:Y:S01]  /*dbe0*/  UMOV UR4, 0x14761f65 ;  /* 0x14761f6500047882 */ /* 0x000fe20000000000 */
[----:B------:R-:W-:Y:S01]  /*dbf0*/  UMOV UR5, 0x3f2a01a0 ;  /* 0x3f2a01a000057882 */ /* 0x000fe20000000000 */
[----:B------:R-:W-:-:S05]  /*dc00*/  DMUL R18, R10, R16 ;  /* 0x000000100a127228 */ /* 0x000fca0000000000 */
[----:B------:R-:W-:Y:S01]  /*dc10*/  DFMA R4, R8, R4, UR4 ;  /* 0x0000000408047e2b */ /* 0x000fe20008000004 */
[----:B------:R-:W-:Y:S01]  /*dc20*/  UMOV UR4, 0x1852b7af ;  /* 0x1852b7af00047882 */ /* 0x000fe20000000000 */
[----:B------:R-:W-:Y:S01]  /*dc30*/  UMOV UR5, 0x3f56c16c ;  /* 0x3f56c16c00057882 */ /* 0x000fe20000000000 */
[----:B------:R-:W-:-:S05]  /*dc40*/  DFMA R20, R18, -300, R10 ;  /* 0xc072c0001214782b */ /* 0x000fca000000000a */
        /* <DEDUP_REMOVED lines=12> */
[----:B------:R-:W-:Y:S02]  /*dd10*/  DFMA R14, R8, R4, UR4 ;  /* 0x00000004080e7e2b */ /* 0x000fe40008000004 */
[----:B------:R-:W-:-:S06]  /*dd20*/  DFMA R4, R16, R20, R18 ;  /* 0x000000141004722b */ /* 0x000fcc0000000012 */
[----:B------:R-:W-:-:S04]  /*dd30*/  DFMA R14, R8, R14, 1 ;  /* 0x3ff00000080e742b */ /* 0x000fc8000000000e */
[----:B------:R-:W-:-:S04]  /*dd40*/  FFMA R0, RZ, 3.79296875, R5 ;  /* 0x4072c000ff007823 */ /* 0x000fc80000000005 */
[----:B------:R-:W-:Y:S01]  /*dd50*/  DFMA R14, R8, R14, 1 ;  /* 0x3ff00000080e742b */ /* 0x000fe2000000000e */
[----:B------:R-:W-:-:S09]  /*dd60*/  FSETP.GT.AND P2, PT, |R0|, 1.469367938527859385e-39, PT ;  /* 0x001000000000780b */ /* 0x000fd20003f44200 */
[----:B------:R-:W-:Y:S01]  /*dd70*/  LEA R9, R22, R15, 0x14 ;  /* 0x0000000f16097211 */ /* 0x000fe200078ea0ff */
[----:B------:R-:W-:Y:S01]  /*dd80*/  IMAD.MOV.U32 R8, RZ, RZ, R14 ;  /* 0x000000ffff087224 */ /* 0x000fe200078e000e */
[----:B------:R-:W-:Y:S06]  /*dd90*/  @!P0 BRA `(.L_x_217) ;  /* 0x0000000000348947 */ /* 0x000fec0003800000 */
        /* <DEDUP_REMOVED lines=13> */
.L_x_217:
[----:B------:R-:W-:Y:S05]  /*de70*/  BSYNC.RECONVERGENT B0 ;  /* 0x0000000000007941 */ /* 0x000fea0003800200 */
.L_x_216:
[----:B------:R-:W-:Y:S01]  /*de80*/  UMOV UR4, 0x4d375962 ;  /* 0x4d37596200047882 */ /* 0x000fe20000000000 */
[----:B------:R-:W-:Y:S01]  /*de90*/  UMOV UR5, 0x3dc22456 ;  /* 0x3dc2245600057882 */ /* 0x000fe20000000000 */
[----:B------:R-:W-:Y:S01]  /*dea0*/  BSSY.RECONVERGENT B1, `(.L_x_218) ;  /* 0x000000c000017945 */ /* 0x000fe20003800200 */
[----:B------:R-:W-:-:S07]  /*deb0*/  DMUL R8, R8, UR4 ;  /* 0x0000000408087c28 */ /* 0x000fce0008000000 */
[----:B------:R0:W-:Y:S01]  /*dec0*/  STL.64 [R1+0xa900], R8 ;  /* 0x00a9000801007387 */ /* 0x0001e20000100a00 */
[----:B------:R-:W-:Y:S05]  /*ded0*/  @P2 BRA P3, `(.L_x_219) ;  /* 0x0000000000202947 */ /* 0x000fea0001800000 */
[----:B0-----:R-:W-:Y:S01]  /*dee0*/  MOV R8, R10 ;  /* 0x0000000a00087202 */ /* 0x001fe20000000f00 */
[----:B------:R-:W-:Y:S01]  /*def0*/  IMAD.MOV.U32 R9, RZ, RZ, R11 ;  /* 0x000000ffff097224 */ /* 0x000fe200078e000b */
[----:B------:R-:W-:Y:S01]  /*df00*/  MOV R175, 0x4072c000 ;  /* 0x4072c00000af7802 */ /* 0x000fe20000000f00 */
[----:B------:R-:W-:Y:S01]  /*df10*/  IMAD.MOV.U32 R174, RZ, RZ, RZ ;  /* 0x000000ffffae7224 */ /* 0x000fe200078e00ff */
[----:B------:R-:W-:-:S07]  /*df20*/  MOV R0, 0xdf40 ;  /* 0x0000df4000007802 */ /* 0x000fce0000000f00 */
[----:B------:R-:W-:Y:S05]  /*df30*/  CALL.REL.NOINC `($__internal_1_$__cuda_sm20_div_rn_f64_full) ;  /* 0x0000142400dc7944 */ /* 0x000fea0003c00000 */
[----:B------:R-:W-:Y:S02]  /*df40*/  IMAD.MOV.U32 R4, RZ, RZ, R12 ;  /* 0x000000ffff047224 */ /* 0x000fe400078e000c */
[----:B------:R-:W-:-:S07]  /*df50*/  IMAD.MOV.U32 R5, RZ, RZ, R13 ;  /* 0x000000ffff057224 */ /* 0x000fce00078e000d */
.L_x_219:
[----:B------:R-:W-:Y:S05]  /*df60*/  BSYNC.RECONVERGENT B1 ;  /* 0x0000000000017941 */ /* 0x000fea0003800200 */
.L_x_218:
[----:B------:R-:W-:Y:S01]  /*df70*/  DSETP.NEU.AND P0, PT, R4, RZ, PT ;  /* 0x000000ff0400722a */ /* 0x000fe20003f0d000 */
[----:B------:R-:W-:-:S13]  /*df80*/  BSSY.RECONVERGENT B0, `(.L_x_220) ;  /* 0x000000f000007945 */ /* 0x000fda0003800200 */
[----:B0-----:R-:W-:Y:S01]  /*df90*/  @!P0 MOV R8, 0x0 ;  /* 0x0000000000088802 */ /* 0x001fe20000000f00 */
[----:B------:R-:W-:Y:S01]  /*dfa0*/  @!P0 IMAD.MOV.U32 R9, RZ, RZ, 0x7ff00000 ;  /* 0x7ff00000ff098424 */ /* 0x000fe200078e00ff */
        /* <DEDUP_REMOVED lines=10> */
.L_x_222:
[----:B------:R-:W-:Y:S02]  /*e050*/  FSEL R8, R8, RZ, P0 ;  /* 0x000000ff08087208 */ /* 0x000fe40000000000 */
[----:B------:R-:W-:-:S07]  /*e060*/  FSEL R9, R9, -QNAN , P0 ;  /* 0xfff8000009097808 */ /* 0x000fce0000000000 */
.L_x_221:
[----:B------:R-:W-:Y:S05]  /*e070*/  BSYNC.RECONVERGENT B0 ;  /* 0x0000000000007941 */ /* 0x000fea0003800200 */
.L_x_220:
[----:B------:R-:W0:Y:S01]  /*e080*/  MUFU.RCP64H R13, R11 ;  /* 0x0000000b000d7308 */ /* 0x000e220000001800 */
[----:B------:R-:W-:Y:S01]  /*e090*/  IMAD.MOV.U32 R12, RZ, RZ, 0x1 ;  /* 0x00000001ff0c7424 */ /* 0x000fe200078e00ff */
[----:B------:R-:W-:Y:S01]  /*e0a0*/  UMOV UR4, 0x33333333 ;  /* 0x3333333300047882 */ /* 0x000fe20000000000 */
[----:B------:R-:W-:Y:S01]  /*e0b0*/  UMOV UR5, 0x40033333 ;  /* 0x4003333300057882 */ /* 0x000fe20000000000 */
[----:B------:R-:W-:Y:S03]  /*e0c0*/  BSSY.RECONVERGENT B0, `(.L_x_223) ;  /* 0x0000011000007945 */ /* 0x000fe60003800200 */
[----:B0-----:R-:W-:-:S08]  /*e0d0*/  DFMA R14, -R10, R12, 1 ;  /* 0x3ff000000a0e742b */ /* 0x001fd0000000010c */
[----:B------:R-:W-:-:S08]  /*e0e0*/  DFMA R14, R14, R14, R14 ;  /* 0x0000000e0e0e722b */ /* 0x000fd0000000000e */
[----:B------:R-:W-:Y:S02]  /*e0f0*/  DFMA R14, R12, R14, R12 ;  /* 0x0000000e0c0e722b */ /* 0x000fe4000000000c */
[----:B------:R-:W-:-:S06]  /*e100*/  DADD R12, R4, -UR4 ;  /* 0x80000004040c7e29 */ /* 0x000fcc0008000000 */
[----:B------:R-:W-:-:S04]  /*e110*/  DFMA R16, -R10, R14, 1 ;  /* 0x3ff000000a10742b */ /* 0x000fc8000000010e */
[----:B------:R-:W-:-:S04]  /*e120*/  LOP3.LUT R12, R13, 0x7ff00000, RZ, 0xc0, !PT ;  /* 0x7ff000000d0c7812 */ /* 0x000fc800078ec0ff */
[----:B------:R-:W-:Y:S01]  /*e130*/  DFMA R16, R14, R16, R14 ;  /* 0x000000100e10722b */ /* 0x000fe2000000000e */
[----:B------:R-:W-:-:S07]  /*e140*/  ISETP.NE.AND P0, PT, R12, 0x7ff00000, PT ;  /* 0x7ff000000c00780c */ /* 0x000fce0003f05270 */
[----:B------:R-:W-:-:S08]  /*e150*/  DMUL R14, R16, -2060 ;  /* 0xc0a01800100e7828 */ /* 0x000fd00000000000 */
[----:B------:R-:W-:Y:S01]  /*e160*/  DFMA R12, -R10, R14, -2060 ;  /* 0xc0a018000a0c742b */ /* 0x000fe2000000010e */
[----:B------:R-:W-:Y:S10]  /*e170*/  @P0 BRA `(.L_x_224) ;  /* 0x0000000000140947 */ /* 0x000ff40003800000 */
[----:B------:R-:W-:-:S14]  /*e180*/  DSETP.NAN.AND P0, PT, R4, R4, PT ;  /* 0x000000040400722a */ /* 0x000fdc0003f08000 */
[----:B------:R-:W-:Y:S01]  /*e190*/  @P0 DADD R8, R4, -UR4 ;  /* 0x8000000404080e29 */ /* 0x000fe20008000000 */
[----:B------:R-:W-:Y:S10]  /*e1a0*/  @P0 BRA `(.L_x_224) ;  /* 0x0000000000080947 */ /* 0x000ff40003800000 */
[----:B------:R-:W-:-:S14]  /*e1b0*/  DSETP.NEU.AND P0, PT, |R4|, +INF , PT ;  /* 0x7ff000000400742a */ /* 0x000fdc0003f0d200 */
[----:B------:R-:W-:-:S07]  /*e1c0*/  @!P0 CS2R R8, SRZ ;  /* 0x0000000000088805 */ /* 0x000fce000001ff00 */
.L_x_224:
[----:B------:R-:W-:Y:S05]  /*e1d0*/  BSYNC.RECONVERGENT B0 ;  /* 0x0000000000007941 */ /* 0x000fea0003800200 */
.L_x_223:
[----:B------:R-:W-:Y:S01]  /*e1e0*/  UMOV UR4, 0x5c78f26e ;  /* 0x5c78f26e00047882 */ /* 0x000fe20000000000 */
[----:B------:R-:W-:Y:S01]  /*e1f0*/  UMOV UR5, 0x3908ec4b ;  /* 0x3908ec4b00057882 */ /* 0x000fe20000000000 */
[----:B------:R-:W-:Y:S01]  /*e200*/  DSETP.NEU.AND P0, PT, R4, 1, PT ;  /* 0x3ff000000400742a */ /* 0x000fe20003f0d000 */
[----:B------:R-:W-:Y:S01]  /*e210*/  BSSY.RECONVERGENT B1, `(.L_x_225) ;  /* 0x0000010000017945 */ /* 0x000fe20003800200 */
[----:B------:R-:W-:Y:S02]  /*e220*/  DMUL R8, R8, UR4 ;  /* 0x0000000408087c28 */ /* 0x000fe40008000000 */
[----:B------:R-:W-:-:S08]  /*e230*/  DFMA R12, R16, R12, R14 ;  /* 0x0000000c100c722b */ /* 0x000fd0000000000e */
[----:B------:R-:W-:Y:S02]  /*e240*/  FSEL R4, R8, 2.80289393938268160000e+17, P0 ;  /* 0x5c78f26e08047808 */ /* 0x000fe40000000000 */
[----:B------:R-:W-:Y:S01]  /*e250*/  FSEL R5, R9, 0.00013057996693532913923, P0 ;  /* 0x3908ec4b09057808 */ /* 0x000fe20000000000 */
[----:B------:R-:W-:-:S05]  /*e260*/  FFMA R0, RZ, R11, R13 ;  /* 0x0000000bff007223 */ /* 0x000fca000000000d */
[----:B------:R-:W-:Y:S01]  /*e270*/  DMUL R4, R6, R4 ;  /* 0x0000000406047228 */ /* 0x000fe20000000000 */
[----:B------:R-:W-:-:S06]  /*e280*/  FSETP.GT.AND P0, PT, |R0|, 1.469367938527859385e-39, PT ;  /* 0x001000000000780b */ /* 0x000fcc0003f04200 */
[----:B------:R0:W-:Y:S07]  /*e290*/  STL.64 [R1+0xa8f0], R4 ;  /* 0x00a8f00401007387 */ /* 0x0001ee0000100a00 */
[----:B------:R-:W-:Y:S05]  /*e2a0*/  @P0 BRA `(.L_x_226) ;  /* 0x0000000000180947 */ /* 0x000fea0003800000 */
[----:B------:R-:W-:Y:S01]  /*e2b0*/  MOV R8, RZ ;  /* 0x000000ff00087202 */ /* 0x000fe20000000f00 */
[----:B------:R-:W-:Y:S01]  /*e2c0*/  IMAD.MOV.U32 R9, RZ, RZ, -0x3f5fe800 ;  /* 0xc0a01800ff097424 */ /* 0x000fe200078e00ff */
[----:B------:R-:W-:Y:S01]  /*e2d0*/  MOV R175, R11 ;  /* 0x0000000b00af7202 */ /* 0x000fe20000000f00 */
[----:B------:R-:W-:Y:S01]  /*e2e0*/  IMAD.MOV.U32 R174, RZ, RZ, R10 ;  /* 0x000000ffffae7224 */ /* 0x000fe200078e000a */
[----:B------:R-:W-:-:S07]  /*e2f0*/  MOV R0, 0xe310 ;  /* 0x0000e31000007802 */ /* 0x000fce0000000f00 */
[----:B0-----:R-:W-:Y:S05]  /*e300*/  CALL.REL.NOINC `($__internal_1_$__cuda_sm20_div_rn_f64_full) ;  /* 0x0000142000e87944 */ /* 0x001fea0003c00000 */
.L_x_226:
[----:B------:R-:W-:Y:S05]  /*e310*/  BSYNC.RECONVERGENT B1 ;  /* 0x0000000000017941 */ /* 0x000fea0003800200 */
.L_x_225:
[----:B------:R-:W-:Y:S01]  /*e320*/  IMAD.MOV.U32 R14, RZ, RZ, 0x652b82fe ;  /* 0x652b82feff0e7424 */ /* 0x000fe200078e00ff */
[----:B------:R-:W-:Y:S01]  /*e330*/  UMOV UR4, 0xfefa39ef ;  /* 0xfefa39ef00047882 */ /* 0x000fe20000000000 */
[----:B------:R-:W-:Y:S01]  /*e340*/  IMAD.MOV.U32 R15, RZ, RZ, 0x3ff71547 ;  /* 0x3ff71547ff0f7424 */ /* 0x000fe200078e00ff */
[----:B------:R-:W-:Y:S01]  /*e350*/  UMOV UR5, 0x3fe62e42 ;  /* 0x3fe62e4200057882 */ /* 0x000fe20000000000 */
[----:B------:R-:W-:Y:S01]  /*e360*/  FSETP.GEU.AND P0, PT, |R13|, 4.1917929649353027344, PT ;  /* 0x4086232b0d00780b */ /* 0x000fe20003f0e200 */
[----:B------:R-:W-:Y:S01]  /*e370*/  BSSY.RECONVERGENT B0, `(.L_x_227) ;  /* 0x0000036000007945 */ /* 0x000fe20003800200 */
[----:B------:R-:W-:Y:S02]  /*e380*/  DSETP.NEU.AND P2, PT, R2, RZ, PT ;  /* 0x000000ff0200722a */ /* 0x000fe40003f4d000 */
[----:B------:R-:W-:-:S08]  /*e390*/  DFMA R14, R12, R14, 6.75539944105574400000e+15 ;  /* 0x433800000c0e742b */ /* 0x000fd0000000000e */
[----:B0-----:R-:W-:-:S08]  /*e3a0*/  DADD R4, R14, -6.75539944105574400000e+15 ;  /* 0xc33800000e047429 */ /* 0x001fd00000000000 */
        /* <DEDUP_REMOVED lines=50> */
.L_x_228:
[----:B------:R-:W-:Y:S05]  /*e6d0*/  BSYNC.RECONVERGENT B0 ;  /* 0x0000000000007941 */ /* 0x000fea0003800200 */
.L_x_227:
[----:B------:R-:W-:Y:S01]  /*e6e0*/  UMOV UR4, 0x812dea11 ;  /* 0x812dea1100047882 */ /* 0x000fe20000000000 */
[----:B------:R-:W-:Y:S01]  /*e6f0*/  UMOV UR5, 0x3da19799 ;  /* 0x3da1979900057882 */ /* 0x000fe20000000000 */
[----:B------:R-:W-:Y:S01]  /*e700*/  BSSY.RECONVERGENT B0, `(.L_x_229) ;  /* 0x0000010000007945 */ /* 0x000fe20003800200 */
[----:B------:R-:W-:Y:S01]  /*e710*/  DMUL R4, R4, UR4 ;  /* 0x0000000404047c28 */ /* 0x000fe20008000000 */
[----:B------:R-:W-:-:S06]  /*e720*/  @!P2 CS2R R8, SRZ ;  /* 0x000000000008a805 */ /* 0x000fcc000001ff00 */
[----:B------:R0:W-:Y:S01]  /*e730*/  STL.64 [R1+0xa880], R4 ;  /* 0x00a8800401007387 */ /* 0x0001e20000100a00 */
[----:B------:R-:W-:Y:S05]  /*e740*/  @!P2 BRA `(.L_x_230) ;  /* 0x00000000002ca947 */ /* 0x000fea0003800000 */
[----:B------:R-:W-:Y:S01]  /*e750*/  DADD R12, -RZ, |R2| ;  /* 0x00000000ff0c7229 */ /* 0x000fe20000000502 */
[----:B------:R-:W-:Y:S01]  /*e760*/  BSSY.RECONVERGENT B1, `(.L_x_231) ;  /* 0x0000007000017945 */ /* 0x000fe20003800200 */
[----:B------:R-:W-:Y:S01]  /*e770*/  ISETP.GE.AND P0, PT, R3, RZ, PT ;  /* 0x000000ff0300720c */ /* 0x000fe20003f06270 */
[----:B------:R-:W-:Y:S01]  /*e780*/  IMAD.MOV.U32 R18, RZ, RZ, -0x33333333 ;  /* 0xcccccccdff127424 */ /* 0x000fe200078e00ff */
[----:B------:R-:W-:Y:S02]  /*e790*/  MOV R17, 0x3ff4cccc ;  /* 0x3ff4cccc00117802 */ /* 0x000fe40000000f00 */
[----:B------:R-:W-:-:S04]  /*e7a0*/  MOV R0, 0xe7d0 ;  /* 0x0000e7d000007802 */ /* 0x000fc80000000f00 */
[----:B------:R-:W-:-:S07]  /*e7b0*/  IMAD.MOV.U32 R19, RZ, RZ, R13 ;  /* 0x000000ffff137224 */ /* 0x000fce00078e000d */
[----:B0-----:R-:W-:Y:S05]  /*e7c0*/  CALL.REL.NOINC `($_Z15Rosenbrock_ros3PdddS_PiiiiiddddddddPKdS2_S2_S2_S2_S2_S2_S2_i$__internal_accurate_pow) ;  /* 0x0000142800947944 */ /* 0x001fea0003c00000 */
[----:B------:R-:W-:Y:S05]  /*e7d0*/  BSYNC.RECONVERGENT B1 ;  /* 0x0000000000017941 */ /* 0x000fea0003800200 */
.L_x_231:
[----:B------:R-:W-:Y:S02]  /*e7e0*/  FSEL R8, R8, RZ, P0 ;  /* 0x000000ff08087208 */ /* 0x000fe40000000000 */
[----:B------:R-:W-:-:S07]  /*e7f0*/  FSEL R9, R9, -QNAN , P0 ;  /* 0xfff8000009097808 */ /* 0x000fce0000000000 */
.L_x_230:
[----:B------:R-:W-:Y:S05]  /*e800*/  BSYNC.RECONVERGENT B0 ;  /* 0x0000000000007941 */ /* 0x000fea0003800200 */
.L_x_229:
        /* <DEDUP_REMOVED lines=14> */
.L_x_233:
[----:B------:R-:W-:Y:S05]  /*e8f0*/  BSYNC.RECONVERGENT B0 ;  /* 0x0000000000007941 */ /* 0x000fea0003800200 */
.L_x_232:
[----:B------:R-:W-:Y:S01]  /*e900*/  UMOV UR4, 0x49feb1e ;  /* 0x049feb1e00047882 */ /* 0x000fe20000000000 */
[----:B------:R-:W-:Y:S01]  /*e910*/  UMOV UR5, 0x396c8ec1 ;  /* 0x396c8ec100057882 */ /* 0x000fe20000000000 */
[----:B------:R-:W-:Y:S01]  /*e920*/  DSETP.NEU.AND P0, PT, R2, 1, PT ;  /* 0x3ff000000200742a */ /* 0x000fe20003f0d000 */
[----:B------:R-:W-:Y:S01]  /*e930*/  BSSY.RECONVERGENT B0, `(.L_x_234) ;  /* 0x0000012000007945 */ /* 0x000fe20003800200 */
[----:B------:R-:W-:Y:S01]  /*e940*/  DMUL R8, R8, UR4 ;  /* 0x0000000408087c28 */ /* 0x000fe20008000000 */
[----:B------:R-:W-:Y:S01]  /*e950*/  @!P1 MOV R4, 0x0 ;  /* 0x0000000000049802 */ /* 0x000fe20000000f00 */
[----:B------:R-:W-:-:S08]  /*e960*/  @!P1 IMAD.MOV.U32 R5, RZ, RZ, 0x7ff00000 ;  /* 0x7ff00000ff059424 */ /* 0x000fd000078e00ff */
[----:B------:R-:W-:Y:S02]  /*e970*/  FSEL R14, R8, 3.7596641391842082247e-36, P0 ;  /* 0x049feb1e080e7808 */ /* 0x000fe40000000000 */
[----:B------:R-:W-:Y:S01]  /*e980*/  FSEL R15, R9, 0.0002255989384138956666, P0 ;  /* 0x396c8ec1090f7808 */ /* 0x000fe20000000000 */
        /* <DEDUP_REMOVED lines=10> */
.L_x_236:
[----:B------:R-:W-:Y:S02]  /*ea30*/  FSEL R4, R8, RZ, P0 ;  /* 0x000000ff08047208 */ /* 0x000fe40000000000 */
[----:B------:R-:W-:-:S07]  /*ea40*/  FSEL R5, R9, -QNAN , P0 ;  /* 0xfff8000009057808 */ /* 0x000fce0000000000 */
.L_x_235:
[----:B------:R-:W-:Y:S05]  /*ea50*/  BSYNC.RECONVERGENT B0 ;  /* 0x0000000000007941 */ /* 0x000fea0003800200 */
.L_x_234:
        /* <DEDUP_REMOVED lines=12> */
.L_x_238:
[----:B------:R-:W-:Y:S05]  /*eb20*/  BSYNC.RECONVERGENT B0 ;  /* 0x0000000000007941 */ /* 0x000fea0003800200 */
.L_x_237:
[----:B------:R-:W-:Y:S01]  /*eb30*/  UMOV UR4, 0xe361ce4c ;  /* 0xe361ce4c00047882 */ /* 0x000fe20000000000 */
[----:B------:R-:W-:Y:S01]  /*eb40*/  UMOV UR5, 0x3dd49da7 ;  /* 0x3dd49da700057882 */ /* 0x000fe20000000000 */
[----:B------:R-:W-:Y:S01]  /*eb50*/  DSETP.NEU.AND P0, PT, R2, 1, PT ;  /* 0x3ff000000200742a */ /* 0x000fe20003f0d000 */
[----:B------:R-:W-:Y:S01]  /*eb60*/  BSSY.RECONVERGENT B1, `(.L_x_239) ;  /* 0x0000019000017945 */ /* 0x000fe20003800200 */
[----:B------:R-:W-:Y:S02]  /*eb70*/  DMUL R4, R4, UR4 ;  /* 0x0000000404047c28 */ /* 0x000fe40008000000 */
[----:B------:R-:W-:-:S08]  /*eb80*/  DMUL R14, R6, R14 ;  /* 0x0000000e060e7228 */ /* 0x000fd00000000000 */
[----:B------:R-:W-:Y:S02]  /*eb90*/  FSEL R175, R5, 0.10381632298231124878, P0 ;  /* 0x3dd49da705af7808 */ /* 0x000fe40000000000 */
[----:B------:R-:W-:Y:S01]  /*eba0*/  FSEL R174, R4, -4.16538267305469227827e+21, P0 ;  /* 0xe361ce4c04ae7808 */ /* 0x000fe20000000000 */
        /* <DEDUP_REMOVED lines=20> */
.L_x_240:
[----:B------:R-:W-:Y:S05]  /*ecf0*/  BSYNC.RECONVERGENT B1 ;  /* 0x0000000000017941 */ /* 0x000fea0003800200 */
.L_x_239:
        /* <DEDUP_REMOVED lines=26> */
[----:B------:R-:W-:Y:S02]  /*eea0*/  @P0 VIADD R13, R9, 0xfff00000 ;  /* 0xfff00000090d0836 */ /* 0x000fe40000000000 */
[----:B------:R-:W-:-:S03]  /*eeb0*/  @P0 VIADD R25, R25, 0x1 ;  /* 0x0000000119190836 */ /* 0x000fc60000000000 */
[----:B------:R-:W-:Y:S02]  /*eec0*/  @P0 MOV R9, R13 ;  /* 0x0000000d00090202 */ /* 0x000fe40000000f00 */
[----:B------:R-:W-:Y:S01]  /*eed0*/  LOP3.LUT R24, R25, 0x80000000, RZ, 0x3c, !PT ;  /* 0x8000000019187812 */ /* 0x000fe200078e3cff */
[----:B------:R-:W-:-:S03]  /*eee0*/  IMAD.MOV.U32 R25, RZ, RZ, 0x43300000 ;  /* 0x43300000ff197424 */ /* 0x000fc600078e00ff */
        /* <DEDUP_REMOVED lines=48> */
.L_x_242:
[----:B------:R-:W-:Y:S01]  /*f1f0*/  MOV R12, 0x0 ;  /* 0x00000000000c7802 */ /* 0x000fe20000000f00 */
[----:B------:R-:W-:Y:S01]  /*f200*/  IMAD.MOV.U32 R13, RZ, RZ, 0x7ff00000 ;  /* 0x7ff00000ff0d7424 */ /* 0x000fe200078e00ff */
[----:B------:R-:W-:-:S05]  /*f210*/  LOP3.LUT P0, RZ, R9, 0x7fffffff, RZ, 0xc0, !PT ;  /* 0x7fffffff09ff7812 */ /* 0x000fca000780c0ff */
[----:B------:R-:W-:-:S10]  /*f220*/  DFMA R12, R8, R12, +INF ;  /* 0x7ff00000080c742b */ /* 0x000fd4000000000c */
[----:B------:R-:W-:Y:S02]  /*f230*/  FSEL R8, R12, RZ, P0 ;  /* 0x000000ff0c087208 */ /* 0x000fe40000000000 */
[----:B------:R-:W-:-:S07]  /*f240*/  FSEL R9, R13, -QNAN , P0 ;  /* 0xfff000000d097808 */ /* 0x000fce0000000000 */
.L_x_243:
[----:B------:R-:W-:Y:S05]  /*f250*/  BSYNC.RECONVERGENT B0 ;  /* 0x0000000000007941 */ /* 0x000fea0003800200 */
.L_x_241:
        /* <DEDUP_REMOVED lines=14> */
.L_x_244:
        /* <DEDUP_REMOVED lines=13> */
.L_x_246:
[----:B------:R-:W-:Y:S05]  /*f410*/  BSYNC.RECONVERGENT B0 ;  /* 0x0000000000007941 */ /* 0x000fea0003800200 */
.L_x_245:
        /* <DEDUP_REMOVED lines=18> */
.L_x_248:
[----:B------:R-:W-:Y:S05]  /*f540*/  BSYNC.RECONVERGENT B1 ;  /* 0x0000000000017941 */ /* 0x000fea0003800200 */
.L_x_247:
        /* <DEDUP_REMOVED lines=10> */
.L_x_249:
        /* <DEDUP_REMOVED lines=29> */
.L_x_251:
[----:B------:R-:W-:Y:S05]  /*f7c0*/  BSYNC.RECONVERGENT B0 ;  /* 0x0000000000007941 */ /* 0x000fea0003800200 */
.L_x_250:
        /* <DEDUP_REMOVED lines=8> */
.L_x_253:
[----:B------:R-:W-:Y:S05]  /*f850*/  BSYNC.RECONVERGENT B1 ;  /* 0x0000000000017941 */ /* 0x000fea0003800200 */
.L_x_252:
        /* <DEDUP_REMOVED lines=24> */
.L_x_255:
[----:B------:R-:W-:Y:S05]  /*f9e0*/  BSYNC.RECONVERGENT B1 ;  /* 0x0000000000017941 */ /* 0x000fea0003800200 */
.L_x_254:
        /* <DEDUP_REMOVED lines=71> */
.L_x_257:
[----:B------:R-:W-:Y:S05]  /*fe60*/  BSYNC.RECONVERGENT B0 ;  /* 0x0000000000007941 */ /* 0x000fea0003800200 */
.L_x_256:
        /* <DEDUP_REMOVED lines=12> */
.L_x_259:
[----:B------:R-:W-:Y:S05]  /*ff30*/  BSYNC.RECONVERGENT B1 ;  /* 0x0000000000017941 */ /* 0x000fea0003800200 */
.L_x_258:
[----:B------:R-:W-:Y:S01]  /*ff40*/  IMAD.MOV.U32 R20, RZ, RZ, 0x652b82fe ;  /* 0x652b82feff147424 */ /* 0x000fe200078e00ff */
[----:B------:R-:W-:Y:S01]  /*ff50*/  MOV R21, 0x3ff71547 ;  /* 0x3ff7154700157802 */ /* 0x000fe20000000f00 */
[----:B------:R-:W-:Y:S01]  /*ff60*/  UMOV UR4, 0xfefa39ef ;  /* 0xfefa39ef00047882 */ /* 0x000fe20000000000 */
[----:B------:R-:W-:Y:S01]  /*ff70*/  UMOV UR5, 0x3fe62e42 ;  /* 0x3fe62e4200057882 */ /* 0x000fe20000000000 */
[----:B------:R-:W1:Y:S01]  /*ff80*/  MUFU.RCP64H R15, R11 ;  /* 0x0000000b000f7308 */ /* 0x000e620000001800 */
[----:B------:R-:W-:Y:S01]  /*ff90*/  MOV R14, 0x1 ;  /* 0x00000001000e7802 */ /* 0x000fe20000000f00 */
[----:B------:R-:W-:Y:S01]  /*ffa0*/  BSSY.RECONVERGENT B0, `(.L_x_260) ;  /* 0x0000040000007945 */ /* 0x000fe20003800200 */
[----:B------:R-:W-:Y:S01]  /*ffb0*/  DFMA R20, R12, R20, 6.75539944105574400000e+15 ;  /* 0x433800000c14742b */ /* 0x000fe20000000014 */
[----:B------:R-:W-:-:S07]  /*ffc0*/  FSETP.GEU.AND P0, PT, |R13|, 4.1917929649353027344, PT ;  /* 0x4086232b0d00780b */ /* 0x000fce0003f0e200 */
        /* <DEDUP_REMOVED lines=23> */
[----:B------:R-:W-:-:S05]  /*10140*/  DMUL R16, R22, -1800 ;  /* 0xc09c200016107828 */ /* 0x000fca0000000000 */
[----:B------:R-:W-:Y:S01]  /*10150*/  DFMA R4, R8, R4, UR4 ;  /* 0x0000000408047e2b */ /* 0x000fe20008000004 */
[----:B------:R-:W-:Y:S01]  /*10160*/  UMOV UR4, 0x1852b7af ;  /* 0x1852b7af00047882 */ /* 0x000fe20000000000 */
[----:B------:R-:W-:Y:S01]  /*10170*/  UMOV UR5, 0x3f56c16c ;  /* 0x3f56c16c00057882 */ /* 0x000fe20000000000 */
[----:B------:R-:W-:-:S05]  /*10180*/  DFMA R18, -R10, R16, -1800 ;  /* 0xc09c20000a12742b */ /* 0x000fca0000000110 */
        /* <DEDUP_REMOVED lines=33> */
.L_x_261:
[----:B------:R-:W-:Y:S05]  /*103a0*/  BSYNC.RECONVERGENT B0 ;  /* 0x0000000000007941 */ /* 0x000fea0003800200 */
.L_x_260:
        /* <DEDUP_REMOVED lines=14> */
.L_x_263:
[----:B------:R-:W-:Y:S05]  /*10490*/  BSYNC.RECONVERGENT B1 ;  /* 0x0000000000017941 */ /* 0x000fea0003800200 */
.L_x_262:
[----:B------:R-:W-:Y:S01]  /*104a0*/  MOV R20, 0x652b82fe ;  /* 0x652b82fe00147802 */ /* 0x000fe20000000f00 */
[----:B------:R-:W-:Y:S01]  /*104b0*/  IMAD.MOV.U32 R21, RZ, RZ, 0x3ff71547 ;  /* 0x3ff71547ff157424 */ /* 0x000fe200078e00ff */
[----:B------:R-:W-:Y:S01]  /*104c0*/  UMOV UR4, 0xfefa39ef ;  /* 0xfefa39ef00047882 */ /* 0x000fe20000000000 */
[----:B------:R-:W-:Y:S01]  /*104d0*/  UMOV UR5, 0x3fe62e42 ;  /* 0x3fe62e4200057882 */ /* 0x000fe20000000000 */
[----:B------:R-:W1:Y:S01]  /*104e0*/  MUFU.RCP64H R15, R11 ;  /* 0x0000000b000f7308 */ /* 0x000e620000001800 */
[----:B------:R-:W-:Y:S01]  /*104f0*/  IMAD.MOV.U32 R14, RZ, RZ, 0x1 ;  /* 0x00000001ff0e7424 */ /* 0x000fe200078e00ff */
[----:B------:R-:W-:Y:S01]  /*10500*/  FSETP.GEU.AND P0, PT, |R5|, 4.1917929649353027344, PT ;  /* 0x4086232b0500780b */ /* 0x000fe20003f0e200 */
[----:B------:R-:W-:Y:S01]  /*10510*/  DFMA R20, R4, R20, 6.75539944105574400000e+15 ;  /* 0x433800000414742b */ /* 0x000fe20000000014 */
[----:B------:R-:W-:Y:S07]  /*10520*/  BSSY.RECONVERGENT B0, `(.L_x_264) ;  /* 0x000003f000007945 */ /* 0x000fee0003800200 */
[----:B0-----:R-:W-:-:S02]  /*10530*/  DADD R8, R20, -6.75539944105574400000e+15 ;  /* 0xc338000014087429 */ /* 0x001fc40000000000 */
        /* <DEDUP_REMOVED lines=61> */
.L_x_265:
[----:B------:R-:W-:Y:S05]  /*10910*/  BSYNC.RECONVERGENT B0 ;  /* 0x0000000000007941 */ /* 0x000fea0003800200 */
.L_x_264:
[----:B------:R-:W-:Y:S01]  /*10920*/  UMOV UR4, 0x1b4047b2 ;  /* 0x1b4047b200047882 */ /* 0x000fe20000000000 */
[----:B------:R-:W-:Y:S01]  /*10930*/  UMOV UR5, 0x3d88a10a ;  /* 0x3d88a10a00057882 */ /* 0x000fe20000000000 */
[----:B------:R-:W-:Y:S01]  /*10940*/  BSSY.RECONVERGENT B1, `(.L_x_266) ;  /* 0x000000a000017945 */ /* 0x000fe20003800200 */
[----:B------:R-:W-:-:S07]  /*10950*/  DMUL R4, R8, UR4 ;  /* 0x0000000408047c28 */ /* 0x000fce0008000000 */
[----:B------:R0:W-:Y:S01]  /*10960*/  STL.64 [R1+0xa688], R4 ;  /* 0x00a6880401007387 */ /* 0x0001e20000100a00 */
[----:B------:R-:W-:Y:S05]  /*10970*/  @P2 BRA `(.L_x_267) ;  /* 0x0000000000182947 */ /* 0x000fea0003800000 */
[----:B------:R-:W-:Y:S01]  /*10980*/  IMAD.MOV.U32 R8, RZ, RZ, RZ ;  /* 0x000000ffff087224 */ /* 0x000fe200078e00ff */
[----:B------:R-:W-:Y:S01]  /*10990*/  MOV R9, 0x40690000 ;  /* 0x4069000000097802 */ /* 0x000fe20000000f00 */
[----:B------:R-:W-:Y:S01]  /*109a0*/  IMAD.MOV.U32 R174, RZ, RZ, R10 ;  /* 0x000000ffffae7224 */ /* 0x000fe200078e000a */
[----:B------:R-:W-:Y:S01]  /*109b0*/  MOV R0, 0x109e0 ;  /* 0x000109e000007802 */ /* 0x000fe20000000f00 */
[----:B------:R-:W-:-:S07]  /*109c0*/  IMAD.MOV.U32 R175, RZ, RZ, R11 ;  /* 0x000000ffffaf7224 */ /* 0x000fce00078e000b */
[----:B0-----:R-:W-:Y:S05]  /*109d0*/  CALL.REL.NOINC `($__internal_1_$__cuda_sm20_div_rn_f64_full) ;  /* 0x000013fc00347944 */ /* 0x001fea0003c00000 */
.L_x_267:
[----:B------:R-:W-:Y:S05]  /*109e0*/  BSYNC.RECONVERGENT B1 ;  /* 0x0000000000017941 */ /* 0x000fea0003800200 */
.L_x_266:
        /* <DEDUP_REMOVED lines=70> */
.L_x_269:
[----:B------:R-:W-:Y:S05]  /*10e50*/  BSYNC.RECONVERGENT B0 ;  /* 0x0000000000007941 */ /* 0x000fea0003800200 */
.L_x_268:
        /* <DEDUP_REMOVED lines=14> */
.L_x_271:
[----:B------:R-:W-:Y:S05]  /*10f40*/  BSYNC.RECONVERGENT B1 ;  /* 0x0000000000017941 */ /* 0x000fea0003800200 */
.L_x_270:
        /* <DEDUP_REMOVED lines=71> */
.L_x_273:
[----:B------:R-:W-:Y:S05]  /*113c0*/  BSYNC.RECONVERGENT B0 ;  /* 0x0000000000007941 */ /* 0x000fea0003800200 */
.L_x_272:
        /* <DEDUP_REMOVED lines=12> */
.L_x_275:
[----:B------:R-:W-:Y:S05]  /*11490*/  BSYNC.RECONVERGENT B1 ;  /* 0x0000000000017941 */ /* 0x000fea0003800200 */
.L_x_274:
        /* <DEDUP_REMOVED lines=71> */
.L_x_277:
[----:B------:R-:W-:Y:S05]  /*11910*/  BSYNC.RECONVERGENT B0 ;  /* 0x0000000000007941 */ /* 0x000fea0003800200 */
.L_x_276:
        /* <DEDUP_REMOVED lines=14> */
.L_x_279:
[----:B------:R-:W-:Y:S05]  /*11a00*/  BSYNC.RECONVERGENT B1 ;  /* 0x0000000000017941 */ /* 0x000fea0003800200 */
.L_x_278:
        /* <DEDUP_REMOVED lines=71> */
.L_x_281:
[----:B------:R-:W-:Y:S05]  /*11e80*/  BSYNC.RECONVERGENT B0 ;  /* 0x0000000000007941 */ /* 0x000fea0003800200 */
.L_x_280:
[----:B------:R-:W-:Y:S01]  /*11e90*/  UMOV UR4, 0xe91b0b70 ;  /* 0xe91b0b7000047882 */ /* 0x000fe20000000000 */
[----:B------:R-:W-:Y:S01]  /*11ea0*/  UMOV UR5, 0x3db07e1f ;  /* 0x3db07e1f00057882 */ /* 0x000fe20000000000 */
[----:B------:R-:W-:Y:S01]  /*11eb0*/  UMOV UR6, 0x4595b287 ;  /* 0x4595b28700067882 */ /* 0x000fe20000000000 */
[----:B------:R-:W-:Y:S01]  /*11ec0*/  UMOV UR7, 0x3db7a3b6 ;  /* 0x3db7a3b600077882 */ /* 0x000fe20000000000 */
[----:B------:R-:W-:Y:S01]  /*11ed0*/  DMUL R8, R8, UR4 ;  /* 0x0000000408087c28 */ /* 0x000fe20008000000 */
[----:B------:R-:W-:Y:S01]  /*11ee0*/  BSSY.RECONVERGENT B1, `(.L_x_282) ;  /* 0x000000b000017945 */ /* 0x000fe20003800200 */
[----:B------:R-:W-:-:S05]  /*11ef0*/  DMUL R4, R42, UR6 ;  /* 0x000000062a047c28 */ /* 0x000fca0008000000 */
[----:B------:R0:W-:Y:S04]  /*11f00*/  STL.64 [R1+0xa970], R8 ;  /* 0x00a9700801007387 */ /* 0x0001e80000100a00 */
        /* <DEDUP_REMOVED lines=8> */
.L_x_283:
[----:B------:R-:W-:Y:S05]  /*11f90*/  BSYNC.RECONVERGENT B1 ;  /* 0x0000000000017941 */ /* 0x000fea0003800200 */
.L_x_282:
        /* <DEDUP_REMOVED lines=70> */
.L_x_285:
[----:B------:R-:W-:Y:S05]  /*12400*/  BSYNC.RECONVERGENT B0 ;  /* 0x0000000000007941 */ /* 0x000fea0003800200 */
.L_x_284:
[----:B------:R-:W-:Y:S01]  /*12410*/  UMOV UR4, 0x3013e07c ;  /* 0x3013e07c00047882 */ /* 0x000fe20000000000 */
[----:B------:R-:W-:Y:S01]  /*12420*/  UMOV UR5, 0x3dd3f411 ;  /* 0x3dd3f41100057882 */ /* 0x000fe20000000000 */
[----:B------:R-:W-:Y:S01]  /*12430*/  UMOV UR6, 0x783afd78 ;  /* 0x783afd7800067882 */ /* 0x000fe20000000000 */
[----:B------:R-:W-:Y:S01]  /*12440*/  UMOV UR7, 0x3dc983a0 ;  /* 0x3dc983a000077882 */ /* 0x000fe20000000000 */
[C---:B------:R-:W-:Y:S01]  /*12450*/  DMUL R14, R66.reuse, UR4 ;  /* 0x00000004420e7c28 */ /* 0x040fe20008000000 */
[----:B------:R-:W-:Y:S01]  /*12460*/  BSSY.RECONVERGENT B1, `(.L_x_286) ;  /* 0x000000d000017945 */ /* 0x000fe20003800200 */
[----:B------:R-:W-:-:S05]  /*12470*/  DMUL R8, R66, UR6 ;  /* 0x0000000642087c28 */ /* 0x000fca0008000000 */
[----:B------:R0:W-:Y:S04]  /*12480*/  STL.64 [R1+0xaa88], R14 ;  /* 0x00aa880e01007387 */ /* 0x0001e80000100a00 */
[----:B------:R0:W-:Y:S01]  /*12490*/  STL.64 [R1+0xa6a0], R8 ;  /* 0x00a6a00801007387 */ /* 0x0001e20000100a00 */
[----:B------:R-:W-:Y:S05]  /*124a0*/  @P2 BRA `(.L_x_287) ;  /* 0x0000000000202947 */ /* 0x000fea0003800000 */
[----:B0-----:R-:W-:Y:S01]  /*124b0*/  IMAD.MOV.U32 R8, RZ, RZ, RZ ;  /* 0x000000ffff087224 */ /* 0x001fe200078e00ff */
[----:B------:R-:W-:Y:S01]  /*124c0*/  MOV R174, R10 ;  /* 0x0000000a00ae7202 */ /* 0x000fe20000000f00 */
[----:B------:R-:W-:Y:S01]  /*124d0*/  IMAD.MOV.U32 R9, RZ, RZ, -0x3f689000 ;  /* 0xc0977000ff097424 */ /* 0x000fe200078e00ff */
[----:B------:R-:W-:Y:S01]  /*124e0*/  MOV R0, 0x12510 ;  /* 0x0001251000007802 */ /* 0x000fe20000000f00 */
[----:B------:R-:W-:-:S07]  /*124f0*/  IMAD.MOV.U32 R175, RZ, RZ, R11 ;  /* 0x000000ffffaf7224 */ /* 0x000fce00078e000b */
[----:B------:R-:W-:Y:S05]  /*12500*/  CALL.REL.NOINC `($__internal_1_$__cuda_sm20_div_rn_f64_full) ;  /* 0x000013e000687944 */ /* 0x000fea0003c00000 */
[----:B------:R-:W-:Y:S01]  /*12510*/  IMAD.MOV.U32 R4, RZ, RZ, R12 ;  /* 0x000000ffff047224 */ /* 0x000fe200078e000c */
[----:B------:R-:W-:-:S07]  /*12520*/  MOV R5, R13 ;  /* 0x0000000d00057202 */ /* 0x000fce0000000f00 */
.L_x_287:
[----:B------:R-:W-:Y:S05]  /*12530*/  BSYNC.RECONVERGENT B1 ;  /* 0x0000000000017941 */ /* 0x000fea0003800200 */
.L_x_286:
[----:B------:R-:W-:Y:S01]  /*12540*/  IMAD.MOV.U32 R20, RZ, RZ, 0x652b82fe ;  /* 0x652b82feff147424 */ /* 0x000fe200078e00ff */
[----:B------:R-:W-:Y:S01]  /*12550*/  UMOV UR4, 0xfefa39ef ;  /* 0xfefa39ef00047882 */ /* 0x000fe20000000000 */
[----:B------:R-:W-:Y:S01]  /*12560*/  IMAD.MOV.U32 R21, RZ, RZ, 0x3ff71547 ;  /* 0x3ff71547ff157424 */ /* 0x000fe200078e00ff */
[----:B------:R-:W-:Y:S01]  /*12570*/  UMOV UR5, 0x3fe62e42 ;  /* 0x3fe62e4200057882 */ /* 0x000fe20000000000 */
[----:B0-----:R-:W0:Y:S01]  /*12580*/  MUFU.RCP64H R15, R11 ;  /* 0x0000000b000f7308 */ /* 0x001e220000001800 */
        /* <DEDUP_REMOVED lines=66> */
.L_x_289:
[----:B------:R-:W-:Y:S05]  /*129b0*/  BSYNC.RECONVERGENT B0 ;  /* 0x0000000000007941 */ /* 0x000fea0003800200 */
.L_x_288:
        /* <DEDUP_REMOVED lines=12> */
.L_x_291:
[----:B------:R-:W-:Y:S05]  /*12a80*/  BSYNC.RECONVERGENT B1 ;  /* 0x0000000000017941 */ /* 0x000fea0003800200 */
.L_x_290:
        /* <DEDUP_REMOVED lines=71> */
.L_x_293:
[----:B------:R-:W-:Y:S05]  /*12f00*/  BSYNC.RECONVERGENT B0 ;  /* 0x0000000000007941 */ /* 0x000fea0003800200 */
.L_x_292:
[----:B------:R-:W-:Y:S01]  /*12f10*/  UMOV UR4, 0x798c4336 ;  /* 0x798c433600047882 */ /* 0x000fe20000000000 */
[----:B------:R-:W-:Y:S01]  /*12f20*/  UMOV UR5, 0x3db716f9 ;  /* 0x3db716f900057882 */ /* 0x000fe20000000000 */
[----:B------:R-:W-:Y:S01]  /*12f30*/  BSSY.RECONVERGENT B1, `(.L_x_294) ;  /* 0x000000c000017945 */ /* 0x000fe20003800200 */
[----:B------:R-:W-:-:S07]  /*12f40*/  DMUL R8, R8, UR4 ;  /* 0x0000000408087c28 */ /* 0x000fce0008000000 */
[----:B------:R0:W-:Y:S01]  /*12f50*/  STL.64 [R1+0xa8c0], R8 ;  /* 0x00a8c00801007387 */ /* 0x0001e20000100a00 */
[----:B------:R-:W-:Y:S05]  /*12f60*/  @P2 BRA `(.L_x_295) ;  /* 0x0000000000202947 */ /* 0x000fea0003800000 */
[----:B0-----:R-:W-:Y:S01]  /*12f70*/  MOV R8, RZ ;  /* 0x000000ff00087202 */ /* 0x001fe20000000f00 */
[----:B------:R-:W-:Y:S01]  /*12f80*/  IMAD.MOV.U32 R9, RZ, RZ, 0x406a4000 ;  /* 0x406a4000ff097424 */ /* 0x000fe200078e00ff */
[----:B------:R-:W-:Y:S01]  /*12f90*/  MOV R175, R11 ;  /* 0x0000000b00af7202 */ /* 0x000fe20000000f00 */
[----:B------:R-:W-:Y:S01]  /*12fa0*/  IMAD.MOV.U32 R174, RZ, RZ, R10 ;  /* 0x000000ffffae7224 */ /* 0x000fe200078e000a */
[----:B------:R-:W-:-:S07]  /*12fb0*/  MOV R0, 0x12fd0 ;  /* 0x00012fd000007802 */ /* 0x000fce0000000f00 */
[----:B------:R-:W-:Y:S05]  /*12fc0*/  CALL.REL.NOINC `($__internal_1_$__cuda_sm20_div_rn_f64_full) ;  /* 0x000013d400b87944 */ /* 0x000fea0003c00000 */
[----:B------:R-:W-:Y:S02]  /*12fd0*/  IMAD.MOV.U32 R4, RZ, RZ, R12 ;  /* 0x000000ffff047224 */ /* 0x000fe400078e000c */
[----:B------:R-:W-:-:S07]  /*12fe0*/  IMAD.MOV.U32 R5, RZ, RZ, R13 ;  /* 0x000000ffff057224 */ /* 0x000fce00078e000d */
.L_x_295:
[----:B------:R-:W-:Y:S05]  /*12ff0*/  BSYNC.RECONVERGENT B1 ;  /* 0x0000000000017941 */ /* 0x000fea0003800200 */
.L_x_294:
        /* <DEDUP_REMOVED lines=71> */
.L_x_297:
[----:B------:R-:W-:Y:S05]  /*13470*/  BSYNC.RECONVERGENT B0 ;  /* 0x0000000000007941 */ /* 0x000fea0003800200 */
.L_x_296:
        /* <DEDUP_REMOVED lines=12> */
.L_x_299:
[----:B------:R-:W-:Y:S05]  /*13540*/  BSYNC.RECONVERGENT B1 ;  /* 0x0000000000017941 */ /* 0x000fea0003800200 */
.L_x_298:
        /* <DEDUP_REMOVED lines=70> */
.L_x_301:
[----:B------:R-:W-:Y:S05]  /*139b0*/  BSYNC.RECONVERGENT B0 ;  /* 0x0000000000007941 */ /* 0x000fea0003800200 */
.L_x_300:
        /* <DEDUP_REMOVED lines=14> */
.L_x_303:
[----:B------:R-:W-:Y:S05]  /*13aa0*/  BSYNC.RECONVERGENT B1 ;  /* 0x0000000000017941 */ /* 0x000fea0003800200 */
.L_x_302:
        /* <DEDUP_REMOVED lines=71> */
.L_x_305:
[----:B------:R-:W-:Y:S05]  /*13f20*/  BSYNC.RECONVERGENT B0 ;  /* 0x0000000000007941 */ /* 0x000fea0003800200 */
.L_x_304:
        /* <DEDUP_REMOVED lines=12> */
.L_x_307:
[----:B------:R-:W-:Y:S05]  /*13ff0*/  BSYNC.RECONVERGENT B1 ;  /* 0x0000000000017941 */ /* 0x000fea0003800200 */
.L_x_306:
        /* <DEDUP_REMOVED lines=70> */
.L_x_309:
[----:B------:R-:W-:Y:S05]  /*14460*/  BSYNC.RECONVERGENT B0 ;  /* 0x0000000000007941 */ /* 0x000fea0003800200 */
.L_x_308:
        /* <DEDUP_REMOVED lines=14> */
.L_x_311:
[----:B------:R-:W-:Y:S05]  /*14550*/  BSYNC.RECONVERGENT B1 ;  /* 0x0000000000017941 */ /* 0x000fea0003800200 */
.L_x_310:
[----:B------:R-:W-:Y:S02]  /*14560*/  HFMA2 R15, -RZ, RZ, 1.9912109375, 0.00128841400146484375 ;  /* 0x3ff71547ff0f7431 */ /* 0x000fe400000001ff */
[----:B------:R-:W-:Y:S01]  /*14570*/  IMAD.MOV.U32 R14, RZ, RZ, 0x652b82fe ;  /* 0x652b82feff0e7424 */ /* 0x000fe200078e00ff */
[----:B------:R-:W-:Y:S01]  /*14580*/  UMOV UR4, 0xfefa39ef ;  /* 0xfefa39ef00047882 */ /* 0x000fe20000000000 */
[----:B------:R-:W-:Y:S01]  /*14590*/  UMOV UR5, 0x3fe62e42 ;  /* 0x3fe62e4200057882 */ /* 0x000fe20000000000 */
[----:B------:R-:W-:Y:S01]  /*145a0*/  FSETP.GEU.AND P0, PT, |R5|, 4.1917929649353027344, PT ;  /* 0x4086232b0500780b */ /* 0x000fe20003f0e200 */
[----:B------:R-:W-:Y:S02]  /*145b0*/  BSSY.RECONVERGENT B0, `(.L_x_312) ;  /* 0x0000036000007945 */ /* 0x000fe40003800200 */
[----:B------:R-:W-:-:S08]  /*145c0*/  DFMA R14, R4, R14, 6.75539944105574400000e+15 ;  /* 0x43380000040e742b */ /* 0x000fd0000000000e */
[----:B0-----:R-:W-:-:S08]  /*145d0*/  DADD R8, R14, -6.75539944105574400000e+15 ;  /* 0xc33800000e087429 */ /* 0x001fd00000000000 */
[----:B------:R-:W-:Y:S01]  /*145e0*/  DFMA R12, R8, -UR4, R4 ;  /* 0x80000004080c7c2b */ /* 0x000fe20008000004 */
[----:B------:R-:W-:Y:S01]  /*145f0*/  UMOV UR4, 0x3b39803f ;  /* 0x3b39803f00047882 */ /* 0x000fe20000000000 */
[----:B------:R-:W-:-:S06]  /*14600*/  UMOV UR5, 0x3c7abc9e ;  /* 0x3c7abc9e00057882 */ /* 0x000fcc0000000000 */
[----:B------:R-:W-:Y:S01]  /*14610*/  DFMA R12, R8, -UR4, R12 ;  /* 0x80000004080c7c2b */ /* 0x000fe2000800000c */
[----:B------:R-:W-:Y:S01]  /*14620*/  UMOV UR4, 0x69ce2bdf ;  /* 0x69ce2bdf00047882 */ /* 0x000fe20000000000 */
[----:B------:R-:W-:Y:S01]  /*14630*/  IMAD.MOV.U32 R8, RZ, RZ, -0x35dec16 ;  /* 0xfca213eaff087424 */ /* 0x000fe200078e00ff */
[----:B------:R-:W-:Y:S01]  /*14640*/  UMOV UR5, 0x3e5ade15 ;  /* 0x3e5ade1500057882 */ /* 0x000fe20000000000 */
[----:B------:R-:W-:-:S06]  /*14650*/  IMAD.MOV.U32 R9, RZ, RZ, 0x3e928af3 ;  /* 0x3e928af3ff097424 */ /* 0x000fcc00078e00ff */
        /* <DEDUP_REMOVED lines=43> */
.L_x_313:
[----:B------:R-:W-:Y:S05]  /*14910*/  BSYNC.RECONVERGENT B0 ;  /* 0x0000000000007941 */ /* 0x000fea0003800200 */
.L_x_312:
[----:B------:R-:W2:Y:S01]  /*14920*/  LDL.64 R14, [R1+0xa690] ;  /* 0x00a69000010e7983 */ /* 0x000ea20000100a00 */
[----:B------:R-:W-:Y:S01]  /*14930*/  UMOV UR4, 0x9c78d717 ;  /* 0x9c78d71700047882 */ /* 0x000fe20000000000 */
[----:B------:R-:W-:Y:S01]  /*14940*/  UMOV UR5, 0x3a7cb85f ;  /* 0x3a7cb85f00057882 */ /* 0x000fe20000000000 */
[----:B------:R-:W-:Y:S01]  /*14950*/  MOV R4, 0x1 ;  /* 0x0000000100047802 */ /* 0x000fe20000000f00 */
[----:B------:R-:W-:Y:S01]  /*14960*/  DMUL R174, R8, UR4 ;  /* 0x0000000408ae7c28 */ /* 0x000fe20008000000 */
[----:B------:R-:W-:Y:S01]  /*14970*/  BSSY.RECONVERGENT B1, `(.L_x_314) ;  /* 0x0000017000017945 */ /* 0x000fe20003800200 */
[----:B------:R-:W-:-:S04]  /*14980*/  DSETP.NEU.AND P0, PT, R2, RZ, PT ;  /* 0x000000ff0200722a */ /* 0x000fc80003f0d000 */
        /* <DEDUP_REMOVED lines=21> */
.L_x_315:
[----:B------:R-:W-:Y:S05]  /*14ae0*/  BSYNC.RECONVERGENT B1 ;  /* 0x0000000000017941 */ /* 0x000fea0003800200 */
.L_x_314:
[----:B------:R-:W-:Y:S01]  /*14af0*/  BSSY.RECONVERGENT B0, `(.L_x_316) ;  /* 0x000000e000007945 */ /* 0x000fe20003800200 */
[----:B------:R-:W-:-:S03]  /*14b00*/  @!P0 CS2R R8, SRZ ;  /* 0x0000000000088805 */ /* 0x000fc6000001ff00 */
        /* <DEDUP_REMOVED lines=10> */
.L_x_318:
[----:B------:R-:W-:Y:S02]  /*14bb0*/  FSEL R8, R8, RZ, P0 ;  /* 0x000000ff08087208 */ /* 0x000fe40000000000 */
[----:B------:R-:W-:-:S07]  /*14bc0*/  FSEL R9, R9, -QNAN , P0 ;  /* 0xfff8000009097808 */ /* 0x000fce0000000000 */
.L_x_317:
[----:B------:R-:W-:Y:S05]  /*14bd0*/  BSYNC.RECONVERGENT B0 ;  /* 0x0000000000007941 */ /* 0x000fea0003800200 */
.L_x_316:
        /* <DEDUP_REMOVED lines=14> */
.L_x_320:
[----:B------:R-:W-:Y:S05]  /*14cc0*/  BSYNC.RECONVERGENT B0 ;  /* 0x0000000000007941 */ /* 0x000fea0003800200 */
.L_x_319:
[----:B------:R-:W-:Y:S01]  /*14cd0*/  UMOV UR4, 0x31b076df ;  /* 0x31b076df00047882 */ /* 0x000fe20000000000 */
[----:B------:R-:W-:Y:S01]  /*14ce0*/  UMOV UR5, 0x39ac6537 ;  /* 0x39ac653700057882 */ /* 0x000fe20000000000 */
[----:B------:R-:W-:Y:S01]  /*14cf0*/  DSETP.NEU.AND P0, PT, R2, 1, PT ;  /* 0x3ff000000200742a */ /* 0x000fe20003f0d000 */
[----:B------:R-:W-:Y:S01]  /*14d00*/  BSSY.RECONVERGENT B0, `(.L_x_321) ;  /* 0x0000011000007945 */ /* 0x000fe20003800200 */
[----:B------:R-:W-:Y:S01]  /*14d10*/  DMUL R8, R8, UR4 ;  /* 0x0000000408087c28 */ /* 0x000fe20008000000 */
[----:B------:R-:W-:-:S09]  /*14d20*/  @!P1 CS2R R4, SRZ ;  /* 0x0000000000049805 */ /* 0x000fd2000001ff00 */
[----:B------:R-:W-:Y:S02]  /*14d30*/  FSEL R14, R8, 5.1357882391300790914e-09, P0 ;  /* 0x31b076df080e7808 */ /* 0x000fe40000000000 */
[----:B------:R-:W-:Y:S01]  /*14d40*/  FSEL R15, R9, 0.00032881807419471442699, P0 ;  /* 0x39ac6537090f7808 */ /* 0x000fe20000000000 */
        /* <DEDUP_REMOVED lines=10> */
.L_x_323:
[----:B------:R-:W-:Y:S02]  /*14df0*/  FSEL R4, R8, RZ, P0 ;  /* 0x000000ff08047208 */ /* 0x000fe40000000000 */
[----:B------:R-:W-:-:S07]  /*14e00*/  FSEL R5, R9, -QNAN , P0 ;  /* 0xfff8000009057808 */ /* 0x000fce0000000000 */
.L_x_322:
[----:B------:R-:W-:Y:S05]  /*14e10*/  BSYNC.RECONVERGENT B0 ;  /* 0x0000000000007941 */ /* 0x000fea0003800200 */
.L_x_321:
        /* <DEDUP_REMOVED lines=13> */
.L_x_325:
[----:B------:R-:W-:Y:S05]  /*14ef0*/  BSYNC.RECONVERGENT B0 ;  /* 0x0000000000007941 */ /* 0x000fea0003800200 */
.L_x_324:
[----:B------:R-:W-:Y:S01]  /*14f00*/  UMOV UR4, 0xb153a753 ;  /* 0xb153a75300047882 */ /* 0x000fe20000000000 */
[----:B------:R-:W-:Y:S01]  /*14f10*/  UMOV UR5, 0x3dc3ca8c ;  /* 0x3dc3ca8c00057882 */ /* 0x000fe20000000000 */
[----:B------:R-:W-:Y:S01]  /*14f20*/  DSETP.NEU.AND P0, PT, R2, 1, PT ;  /* 0x3ff000000200742a */ /* 0x000fe20003f0d000 */
[----:B------:R-:W-:Y:S01]  /*14f30*/  BSSY.RECONVERGENT B1, `(.L_x_326) ;  /* 0x0000019000017945 */ /* 0x000fe20003800200 */
[----:B------:R-:W-:Y:S02]  /*14f40*/  DMUL R4, R4, UR4 ;  /* 0x0000000404047c28 */ /* 0x000fe40008000000 */
[----:B------:R-:W-:-:S08]  /*14f50*/  DMUL R14, R6, R14 ;  /* 0x0000000e060e7228 */ /* 0x000fd00000000000 */
[----:B------:R-:W-:Y:S02]  /*14f60*/  FSEL R175, R5, 0.095601171255111694336, P0 ;  /* 0x3dc3ca8c05af7808 */ /* 0x000fe40000000000 */
[----:B------:R-:W-:Y:S02]  /*14f70*/  FSEL R174, R4, -3.0799653938373694473e-09, P0 ;  /* 0xb153a75304ae7808 */ /* 0x000fe40000000000 */
[----:B------:R-:W0:Y:S01]  /*14f80*/  MUFU.RCP64H R5, R175 ;  /* 0x000000af00057308 */ /* 0x000e220000001800 */
[----:B------:R-:W-:Y:S02]  /*14f90*/  MOV R4, 0x1 ;  /* 0x0000000100047802 */ /* 0x000fe40000000f00 */
        /* <DEDUP_REMOVED lines=18> */
.L_x_327:
[----:B------:R-:W-:Y:S05]  /*150c0*/  BSYNC.RECONVERGENT B1 ;  /* 0x0000000000017941 */ /* 0x000fea0003800200 */
.L_x_326:
        /* <DEDUP_REMOVED lines=79> */
.L_x_329:
[----:B------:R-:W-:Y:S01]  /*155c0*/  IMAD.MOV.U32 R12, RZ, RZ, 0x0 ;  /* 0x00000000ff0c7424 */ /* 0x000fe200078e00ff */
[----:B------:R-:W-:Y:S01]  /*155d0*/  LOP3.LUT P0, RZ, R9, 0x7fffffff, RZ, 0xc0, !PT ;  /* 0x7fffffff09ff7812 */ /* 0x000fe2000780c0ff */
[----:B------:R-:W-:-:S06]  /*155e0*/  IMAD.MOV.U32 R13, RZ, RZ, 0x7ff00000 ;  /* 0x7ff00000ff0d7424 */ /* 0x000fcc00078e00ff */
[----:B------:R-:W-:-:S10]  /*155f0*/  DFMA R12, R8, R12, +INF ;  /* 0x7ff00000080c742b */ /* 0x000fd4000000000c */
[----:B------:R-:W-:Y:S02]  /*15600*/  FSEL R8, R12, RZ, P0 ;  /* 0x000000ff0c087208 */ /* 0x000fe40000000000 */
[----:B------:R-:W-:-:S07]  /*15610*/  FSEL R9, R13, -QNAN , P0 ;  /* 0xfff000000d097808 */ /* 0x000fce0000000000 */
.L_x_330:
[----:B------:R-:W-:Y:S05]  /*15620*/  BSYNC.RECONVERGENT B0 ;  /* 0x0000000000007941 */ /* 0x000fea0003800200 */
.L_x_328:
        /* <DEDUP_REMOVED lines=14> */
.L_x_331:
        /* <DEDUP_REMOVED lines=13> */
.L_x_333:
[----:B------:R-:W-:Y:S05]  /*157e0*/  BSYNC.RECONVERGENT B0 ;  /* 0x0000000000007941 */ /* 0x000fea0003800200 */
.L_x_332:
        /* <DEDUP_REMOVED lines=18> */
.L_x_335:
[----:B------:R-:W-:Y:S05]  /*15910*/  BSYNC.RECONVERGENT B1 ;  /* 0x0000000000017941 */ /* 0x000fea0003800200 */
.L_x_334:
        /* <DEDUP_REMOVED lines=10> */
.L_x_336:
        /* <DEDUP_REMOVED lines=29> */
.L_x_338:
[----:B------:R-:W-:Y:S05]  /*15b90*/  BSYNC.RECONVERGENT B0 ;  /* 0x0000000000007941 */ /* 0x000fea0003800200 */
.L_x_337:
        /* <DEDUP_REMOVED lines=8> */
.L_x_340:
[----:B------:R-:W-:Y:S05]  /*15c20*/  BSYNC.RECONVERGENT B1 ;  /* 0x0000000000017941 */ /* 0x000fea0003800200 */
.L_x_339:
        /* <DEDUP_REMOVED lines=24> */
.L_x_342:
[----:B------:R-:W-:Y:S05]  /*15db0*/  BSYNC.RECONVERGENT B1 ;  /* 0x0000000000017941 */ /* 0x000fea0003800200 */
.L_x_341:
[----:B------:R-:W-:Y:S01]  /*15dc0*/  MOV R20, 0x652b82fe ;  /* 0x652b82fe00147802 */ /* 0x000fe20000000f00 */
[----:B------:R-:W-:Y:S01]  /*15dd0*/  IMAD.MOV.U32 R21, RZ, RZ, 0x3ff71547 ;  /* 0x3ff71547ff157424 */ /* 0x000fe200078e00ff */
[----:B------:R-:W-:Y:S01]  /*15de0*/  UMOV UR4, 0xfefa39ef ;  /* 0xfefa39ef00047882 */ /* 0x000fe20000000000 */
[----:B------:R-:W-:Y:S01]  /*15df0*/  UMOV UR5, 0x3fe62e42 ;  /* 0x3fe62e4200057882 */ /* 0x000fe20000000000 */
[----:B------:R-:W0:Y:S01]  /*15e00*/  MUFU.RCP64H R15, 2.7999991214500141723e-11 ;  /* 0x3dbec94c000f7908 */ /* 0x000e220000001800 */
[----:B------:R-:W-:Y:S01]  /*15e10*/  IMAD.MOV.U32 R18, RZ, RZ, -0x5defa662 ;  /* 0xa210599eff127424 */ /* 0x000fe200078e00ff */
[----:B------:R-:W-:Y:S01]  /*15e20*/  MOV R14, 0x1 ;  /* 0x00000001000e7802 */ /* 0x000fe20000000f00 */
[----:B------:R-:W-:Y:S01]  /*15e30*/  DFMA R20, R4, R20, 6.75539944105574400000e+15 ;  /* 0x433800000414742b */ /* 0x000fe20000000014 */
[----:B------:R-:W-:Y:S01]  /*15e40*/  IMAD.MOV.U32 R19, RZ, RZ, 0x3dbec94c ;  /* 0x3dbec94cff137424 */ /* 0x000fe200078e00ff */
[----:B------:R-:W-:Y:S01]  /*15e50*/  FSETP.GEU.AND P0, PT, |R5|, 4.1917929649353027344, PT ;  /* 0x4086232b0500780b */ /* 0x000fe20003f0e200 */
[----:B------:R-:W-:Y:S01]  /*15e60*/  BSSY.RECONVERGENT B0, `(.L_x_343) ;  /* 0x000003a000007945 */ /* 0x000fe20003800200 */
[----:B------:R-:W-:Y:S01]  /*15e70*/  DSETP.NEU.AND P2, PT, R2, RZ, PT ;  /* 0x000000ff0200722a */ /* 0x000fe20003f4d000 */
[----:B------:R-:W-:-:S03]  /*15e80*/  ISETP.NE.AND P3, PT, R54, 0x7ff00000, PT ;  /* 0x7ff000003600780c */ /* 0x000fc60003f65270 */
[----:B------:R-:W-:Y:S02]  /*15e90*/  DADD R8, R20, -6.75539944105574400000e+15 ;  /* 0xc338000014087429 */ /* 0x000fe40000000000 */
[----:B0-----:R-:W-:-:S06]  /*15ea0*/  DFMA R16, R14, -R18, 1 ;  /* 0x3ff000000e10742b */ /* 0x001fcc0000000812 */
        /* <DEDUP_REMOVED lines=53> */
.L_x_344:
[----:B------:R-:W-:Y:S05]  /*16200*/  BSYNC.RECONVERGENT B0 ;  /* 0x0000000000007941 */ /* 0x000fea0003800200 */
.L_x_343:
[----:B------:R-:W-:Y:S01]  /*16210*/  UMOV UR4, 0x7b8bc236 ;  /* 0x7b8bc23600047882 */ /* 0x000fe20000000000 */
[----:B------:R-:W-:Y:S01]  /*16220*/  UMOV UR5, 0x3d8d06f0 ;  /* 0x3d8d06f000057882 */ /* 0x000fe20000000000 */
[----:B------:R-:W-:Y:S01]  /*16230*/  BSSY.RECONVERGENT B0, `(.L_x_345) ;  /* 0x000000e000007945 */ /* 0x000fe20003800200 */
[----:B------:R-:W-:Y:S01]  /*16240*/  DMUL R4, R34, UR4 ;  /* 0x0000000422047c28 */ /* 0x000fe20008000000 */
[----:B------:R-:W-:Y:S02]  /*16250*/  @!P2 IMAD.MOV.U32 R38, RZ, RZ, RZ ;  /* 0x000000ffff26a224 */ /* 0x000fe400078e00ff */
[----:B------:R-:W-:-:S04]  /*16260*/  @!P2 IMAD.MOV.U32 R39, RZ, RZ, R3 ;  /* 0x000000ffff27a224 */ /* 0x000fc800078e0003 */
[----:B------:R0:W-:Y:S01]  /*16270*/  STL.64 [R1+0xa7f0], R4 ;  /* 0x00a7f00401007387 */ /* 0x0001e20000100a00 */
[----:B------:R-:W-:Y:S05]  /*16280*/  @P3 BRA `(.L_x_346) ;  /* 0x0000000000203947 */ /* 0x000fea0003800000 */
[----:B------:R-:W-:-:S14]  /*16290*/  DSETP.NAN.AND P0, PT, R2, R2, PT ;  /* 0x000000020200722a */ /* 0x000fdc0003f08000 */
[----:B------:R-:W-:Y:S01]  /*162a0*/  @P0 DADD R38, R2, 3 ;  /* 0x4008000002260429 */ /* 0x000fe20000000000 */
[----:B------:R-:W-:Y:S10]  /*162b0*/  @P0 BRA `(.L_x_346) ;  /* 0x0000000000140947 */ /* 0x000ff40003800000 */
[----:B------:R-:W-:-:S14]  /*162c0*/  DSETP.NEU.AND P0, PT, |R2|, +INF , PT ;  /* 0x7ff000000200742a */ /* 0x000fdc0003f0d200 */
[----:B------:R-:W-:Y:S01]  /*162d0*/  @!P0 ISETP.GE.AND P1, PT, R3, RZ, PT ;  /* 0x000000ff0300820c */ /* 0x000fe20003f26270 */
[----:B------:R-:W-:Y:S01]  /*162e0*/  @!P0 IMAD.MOV.U32 R38, RZ, RZ, RZ ;  /* 0x000000ffff268224 */ /* 0x000fe200078e00ff */
[----:B------:R-:W-:-:S04]  /*162f0*/  @!P0 MOV R0, 0xfff00000 ;  /* 0xfff0000000008802 */ /* 0x000fc80000000f00 */
[----:B------:R-:W-:-:S07]  /*16300*/  @!P0 SEL R39, R0, 0x7ff00000, !P1 ;  /* 0x7ff0000000278807 */ /* 0x000fce0004800000 */
.L_x_346:
[----:B------:R-:W-:Y:S05]  /*16310*/  BSYNC.RECONVERGENT B0 ;  /* 0x0000000000007941 */ /* 0x000fea0003800200 */
.L_x_345:
[----:B------:R-:W-:Y:S01]  /*16320*/  UMOV UR4, 0x323a9590 ;  /* 0x323a959000047882 */ /* 0x000fe20000000000 */
[----:B------:R-:W-:Y:S01]  /*16330*/  UMOV UR5, 0x39c24111 ;  /* 0x39c2411100057882 */ /* 0x000fe20000000000 */
[----:B------:R-:W-:Y:S01]  /*16340*/  DSETP.NEU.AND P0, PT, R2, 1, PT ;  /* 0x3ff000000200742a */ /* 0x000fe20003f0d000 */
[----:B------:R-:W-:Y:S01]  /*16350*/  BSSY.RECONVERGENT B1, `(.L_x_347) ;  /* 0x0000016000017945 */ /* 0x000fe20003800200 */
[----:B------:R-:W-:Y:S02]  /*16360*/  DMUL R38, R38, UR4 ;  /* 0x0000000426267c28 */ /* 0x000fe40008000000 */
[----:B0-----:R-:W-:-:S08]  /*16370*/  DFMA R4, R16, -R18, 1 ;  /* 0x3ff000001004742b */ /* 0x001fd00000000812 */
[----:B------:R-:W-:Y:S01]  /*16380*/  FSEL R14, R38, 1.0860631505238416139e-08, P0 ;  /* 0x323a9590260e7808 */ /* 0x000fe20000000000 */
[----:B------:R-:W-:Y:S01]  /*16390*/  DFMA R4, R16, R4, R16 ;  /* 0x000000041004722b */ /* 0x000fe20000000010 */
[----:B------:R-:W-:-:S06]  /*163a0*/  FSEL R15, R39, 0.0003705104172695428133, P0 ;  /* 0x39c24111270f7808 */ /* 0x000fcc0000000000 */
[----:B------:R-:W-:-:S08]  /*163b0*/  DMUL R14, R6, R14 ;  /* 0x0000000e060e7228 */ /* 0x000fd00000000000 */
[----:B------:R-:W-:Y:S02]  /*163c0*/  DMUL R8, R14, R4 ;  /* 0x000000040e087228 */ /* 0x000fe40000000000 */
[----:B------:R-:W-:-:S06]  /*163d0*/  FSETP.GEU.AND P1, PT, |R15|, 6.5827683646048100446e-37, PT ;  /* 0x036000000f00780b */ /* 0x000fcc0003f2e200 */
[----:B------:R-:W-:-:S08]  /*163e0*/  DFMA R12, R8, -R18, R14 ;  /* 0x80000012080c722b */ /* 0x000fd0000000000e */
[----:B------:R-:W-:-:S10]  /*163f0*/  DFMA R4, R4, R12, R8 ;  /* 0x0000000c0404722b */ /* 0x000fd40000000008 */
[----:B------:R-:W-:-:S05]  /*16400*/  FFMA R0, RZ, 0.093157380819320678711, R5 ;  /* 0x3dbec94cff007823 */ /* 0x000fca0000000005 */
[----:B------:R-:W-:-:S13]  /*16410*/  FSETP.GT.AND P0, PT, |R0|, 1.469367938527859385e-39, PT ;  /* 0x001000000000780b */ /* 0x000fda0003f04200 */
[----:B------:R-:W-:Y:S05]  /*16420*/  @P0 BRA P1, `(.L_x_348) ;  /* 0x0000000000200947 */ /* 0x000fea0000800000 */
[----:B------:R-:W-:Y:S01]  /*16430*/  IMAD.MOV.U32 R8, RZ, RZ, R14 ;  /* 0x000000ffff087224 */ /* 0x000fe200078e000e */
[----:B------:R-:W-:Y:S01]  /*16440*/  MOV R9, R15 ;  /* 0x0000000f00097202 */ /* 0x000fe20000000f00 */
[----:B------:R-:W-:Y:S01]  /*16450*/  IMAD.MOV.U32 R174, RZ, RZ, -0x5defa662 ;  /* 0xa210599effae7424 */ /* 0x000fe200078e00ff */
[----:B------:R-:W-:Y:S01]  /*16460*/  MOV R0, 0x16490 ;  /* 0x0001649000007802 */ /* 0x000fe20000000f00 */
[----:B------:R-:W-:-:S07]  /*16470*/  IMAD.MOV.U32 R175, RZ, RZ, 0x3dbec94c ;  /* 0x3dbec94cffaf7424 */ /* 0x000fce00078e00ff */
[----:B------:R-:W-:Y:S05]  /*16480*/  CALL.REL.NOINC `($__internal_1_$__cuda_sm20_div_rn_f64_full) ;  /* 0x000013a000887944 */ /* 0x000fea0003c00000 */
[----:B------:R-:W-:Y:S01]  /*16490*/  MOV R4, R12 ;  /* 0x0000000c00047202 */ /* 0x000fe20000000f00 */
[----:B------:R-:W-:-:S07]  /*164a0*/  IMAD.MOV.U32 R5, RZ, RZ, R13 ;  /* 0x000000ffff057224 */ /* 0x000fce00078e000d */
.L_x_348:
[----:B------:R-:W-:Y:S05]  /*164b0*/  BSYNC.RECONVERGENT B1 ;  /* 0x0000000000017941 */ /* 0x000fea0003800200 */
.L_x_347:
        /* <DEDUP_REMOVED lines=79> */
.L_x_350:
[----:B------:R-:W-:Y:S01]  /*169b0*/  IMAD.MOV.U32 R12, RZ, RZ, 0x0 ;  /* 0x00000000ff0c7424 */ /* 0x000fe200078e00ff */
[----:B------:R-:W-:Y:S01]  /*169c0*/  LOP3.LUT P0, RZ, R9, 0x7fffffff, RZ, 0xc0, !PT ;  /* 0x7fffffff09ff7812 */ /* 0x000fe2000780c0ff */
[----:B------:R-:W-:-:S06]  /*169d0*/  IMAD.MOV.U32 R13, RZ, RZ, 0x7ff00000 ;  /* 0x7ff00000ff0d7424 */ /* 0x000fcc00078e00ff */
[----:B------:R-:W-:-:S10]  /*169e0*/  DFMA R12, R8, R12, +INF ;  /* 0x7ff00000080c742b */ /* 0x000fd4000000000c */
[----:B------:R-:W-:Y:S02]  /*169f0*/  FSEL R8, R12, RZ, P0 ;  /* 0x000000ff0c087208 */ /* 0x000fe40000000000 */
[----:B------:R-:W-:-:S07]  /*16a00*/  FSEL R9, R13, -QNAN , P0 ;  /* 0xfff000000d097808 */ /* 0x000fce0000000000 */
.L_x_351:
[----:B------:R-:W-:Y:S05]  /*16a10*/  BSYNC.RECONVERGENT B0 ;  /* 0x0000000000007941 */ /* 0x000fea0003800200 */
.L_x_349:
        /* <DEDUP_REMOVED lines=14> */
.L_x_352:
        /* <DEDUP_REMOVED lines=13> */
.L_x_354:
[----:B------:R-:W-:Y:S05]  /*16bd0*/  BSYNC.RECONVERGENT B0 ;  /* 0x0000000000007941 */ /* 0x000fea0003800200 */
.L_x_353:
        /* <DEDUP_REMOVED lines=18> */
.L_x_356:
[----:B------:R-:W-:Y:S05]  /*16d00*/  BSYNC.RECONVERGENT B1 ;  /* 0x0000000000017941 */ /* 0x000fea0003800200 */
.L_x_355:
        /* <DEDUP_REMOVED lines=10> */
.L_x_357:
        /* <DEDUP_REMOVED lines=29> */
.L_x_359:
[----:B------:R-:W-:Y:S05]  /*16f80*/  BSYNC.RECONVERGENT B0 ;  /* 0x0000000000007941 */ /* 0x000fea0003800200 */
.L_x_358:
        /* <DEDUP_REMOVED lines=8> */
.L_x_361:
[----:B------:R-:W-:Y:S05]  /*17010*/  BSYNC.RECONVERGENT B1 ;  /* 0x0000000000017941 */ /* 0x000fea0003800200 */
.L_x_360:
        /* <DEDUP_REMOVED lines=16> */
[----:B------:R-:W-:Y:S01]  /*17120*/  MOV R8, RZ ;  /* 0x000000ff00087202 */ /* 0x000fe20000000f00 */
[----:B------:R-:W-:Y:S01]  /*17130*/  IMAD.MOV.U32 R9, RZ, RZ, -0x3f87a000 ;  /* 0xc0786000ff097424 */ /* 0x000fe200078e00ff */
[----:B------:R-:W-:Y:S01]  /*17140*/  MOV R175, R11 ;  /* 0x0000000b00af7202 */ /* 0x000fe20000000f00 */
[----:B------:R-:W-:Y:S01]  /*17150*/  IMAD.MOV.U32 R174, RZ, RZ, R10 ;  /* 0x000000ffffae7224 */ /* 0x000fe200078e000a */
[----:B------:R-:W-:-:S07]  /*17160*/  MOV R0, 0x17180 ;  /* 0x0001718000007802 */ /* 0x000fce0000000f00 */
[----:B------:R-:W-:Y:S05]  /*17170*/  CALL.REL.NOINC `($__internal_1_$__cuda_sm20_div_rn_f64_full) ;  /* 0x00001394004c7944 */ /* 0x000fea0003c00000 */
[----:B------:R-:W-:Y:S02]  /*17180*/  IMAD.MOV.U32 R4, RZ, RZ, R12 ;  /* 0x000000ffff047224 */ /* 0x000fe400078e000c */
[----:B------:R-:W-:-:S07]  /*17190*/  IMAD.MOV.U32 R5, RZ, RZ, R13 ;  /* 0x000000ffff057224 */ /* 0x000fce00078e000d */
.L_x_363:
[----:B------:R-:W-:Y:S05]  /*171a0*/  BSYNC.RECONVERGENT B1 ;  /* 0x0000000000017941 */ /* 0x000fea0003800200 */
.L_x_362:
        /* <DEDUP_REMOVED lines=71> */
.L_x_365:
[----:B------:R-:W-:Y:S05]  /*17620*/  BSYNC.RECONVERGENT B0 ;  /* 0x0000000000007941 */ /* 0x000fea0003800200 */
.L_x_364:
        /* <DEDUP_REMOVED lines=12> */
.L_x_367:
[----:B------:R-:W-:Y:S05]  /*176f0*/  BSYNC.RECONVERGENT B1 ;  /* 0x0000000000017941 */ /* 0x000fea0003800200 */
.L_x_366:
[----:B------:R-:W-:Y:S01]  /*17700*/  MOV R14, 0x652b82fe ;  /* 0x652b82fe000e7802 */ /* 0x000fe20000000f00 */
        /* <DEDUP_REMOVED lines=57> */
.L_x_369:
[----:B------:R-:W-:Y:S05]  /*17aa0*/  BSYNC.RECONVERGENT B0 ;  /* 0x0000000000007941 */ /* 0x000fea0003800200 */
.L_x_368:
[----:B------:R-:W2:Y:S01]  /*17ab0*/  LDL.64 R14, [R1+0xa6c0] ;  /* 0x00a6c000010e7983 */ /* 0x000ea20000100a00 */
[----:B------:R-:W-:Y:S01]  /*17ac0*/  UMOV UR4, 0xece4bf11 ;  /* 0xece4bf1100047882 */ /* 0x000fe20000000000 */
[----:B------:R-:W-:Y:S01]  /*17ad0*/  UMOV UR5, 0x3a64cc21 ;  /* 0x3a64cc2100057882 */ /* 0x000fe20000000000 */
[----:B------:R-:W-:Y:S01]  /*17ae0*/  BSSY.RECONVERGENT B1, `(.L_x_370) ;  /* 0x0000018000017945 */ /* 0x000fe20003800200 */
[----:B------:R-:W-:Y:S01]  /*17af0*/  DMUL R174, R4, UR4 ;  /* 0x0000000404ae7c28 */ /* 0x000fe20008000000 */
[----:B------:R-:W-:-:S05]  /*17b00*/  MOV R4, 0x1 ;  /* 0x0000000100047802 */ /* 0x000fca0000000f00 */
        /* <DEDUP_REMOVED lines=21> */
.L_x_371:
[----:B------:R-:W-:Y:S05]  /*17c60*/  BSYNC.RECONVERGENT B1 ;  /* 0x0000000000017941 */ /* 0x000fea0003800200 */
.L_x_370:
        /* <DEDUP_REMOVED lines=14> */
[----:B------:R-:W-:Y:S01]  /*17d50*/  MOV R8, RZ ;  /* 0x000000ff00087202 */ /* 0x000fe20000000f00 */
[----:B------:R-:W-:Y:S01]  /*17d60*/  IMAD.MOV.U32 R9, RZ, RZ, 0x4077c000 ;  /* 0x4077c000ff097424 */ /* 0x000fe200078e00ff */
[----:B------:R-:W-:Y:S01]  /*17d70*/  MOV R175, R11 ;  /* 0x0000000b00af7202 */ /* 0x000fe20000000f00 */
[----:B------:R-:W-:Y:S01]  /*17d80*/  IMAD.MOV.U32 R174, RZ, RZ, R10 ;  /* 0x000000ffffae7224 */ /* 0x000fe200078e000a */
[----:B------:R-:W-:-:S07]  /*17d90*/  MOV R0, 0x17db0 ;  /* 0x00017db000007802 */ /* 0x000fce0000000f00 */
[----:B------:R-:W-:Y:S05]  /*17da0*/  CALL.REL.NOINC `($__internal_1_$__cuda_sm20_div_rn_f64_full) ;  /* 0x0000138800407944 */ /* 0x000fea0003c00000 */
.L_x_373:
[----:B------:R-:W-:Y:S05]  /*17db0*/  BSYNC.RECONVERGENT B1 ;  /* 0x0000000000017941 */ /* 0x000fea0003800200 */
.L_x_372:
        /* <DEDUP_REMOVED lines=71> */
.L_x_375:
[----:B------:R-:W-:Y:S05]  /*18230*/  BSYNC.RECONVERGENT B0 ;  /* 0x0000000000007941 */ /* 0x000fea0003800200 */
.L_x_374:
        /* <DEDUP_REMOVED lines=14> */
.L_x_377:
[----:B------:R-:W-:Y:S05]  /*18320*/  BSYNC.RECONVERGENT B1 ;  /* 0x0000000000017941 */ /* 0x000fea0003800200 */
.L_x_376:
        /* <DEDUP_REMOVED lines=71> */
.L_x_379:
[----:B------:R-:W-:Y:S05]  /*187a0*/  BSYNC.RECONVERGENT B0 ;  /* 0x0000000000007941 */ /* 0x000fea0003800200 */
.L_x_378:
        /* <DEDUP_REMOVED lines=12> */
.L_x_381:
[----:B------:R-:W-:Y:S05]  /*18870*/  BSYNC.RECONVERGENT B1 ;  /* 0x0000000000017941 */ /* 0x000fea0003800200 */
.L_x_380:
        /* <DEDUP_REMOVED lines=71> */
.L_x_383:
[----:B------:R-:W-:Y:S05]  /*18cf0*/  BSYNC.RECONVERGENT B0 ;  /* 0x0000000000007941 */ /* 0x000fea0003800200 */
.L_x_382:
        /* <DEDUP_REMOVED lines=12> */
[----:B------:R-:W-:Y:S01]  /*18dc0*/  MOV R8, R12 ;  /* 0x0000000c00087202 */ /* 0x000fe20000000f00 */
[----:B------:R-:W-:-:S07]  /*18dd0*/  IMAD.MOV.U32 R9, RZ, RZ, R13 ;  /* 0x000000ffff097224 */ /* 0x000fce00078e000d */
.L_x_385:
[----:B------:R-:W-:Y:S05]  /*18de0*/  BSYNC.RECONVERGENT B1 ;  /* 0x0000000000017941 */ /* 0x000fea0003800200 */
.L_x_384:
[----:B------:R-:W-:Y:S02]  /*18df0*/  HFMA2 R15, -RZ, RZ, 1.9912109375, 0.00128841400146484375 ;  /* 0x3ff71547ff0f7431 */ /* 0x000fe400000001ff */
[----:B------:R-:W-:Y:S01]  /*18e00*/  IMAD.MOV.U32 R14, RZ, RZ, 0x652b82fe ;  /* 0x652b82feff0e7424 */ /* 0x000fe200078e00ff */
[----:B------:R-:W-:Y:S01]  /*18e10*/  UMOV UR4, 0xfefa39ef ;  /* 0xfefa39ef00047882 */ /* 0x000fe20000000000 */
        /* <DEDUP_REMOVED lines=57> */
.L_x_387:
[----:B------:R-:W-:Y:S05]  /*191b0*/  BSYNC.RECONVERGENT B0 ;  /* 0x0000000000007941 */ /* 0x000fea0003800200 */
.L_x_386:
[----:B------:R-:W-:Y:S01]  /*191c0*/  BSSY.RECONVERGENT B0, `(.L_x_388) ;  /* 0x0000010000007945 */ /* 0x000fe20003800200 */
[----:B------:R-:W-:Y:S01]  /*191d0*/  MOV R16, R11 ;  /* 0x0000000b00107202 */ /* 0x000fe20000000f00 */
[----:B------:R-:W-:Y:S02]  /*191e0*/  @!P2 IMAD.MOV.U32 R8, RZ, RZ, 0x0 ;  /* 0x00000000ff08a424 */ /* 0x000fe400078e00ff */
[----:B------:R-:W-:Y:S01]  /*191f0*/  @!P2 IMAD.MOV.U32 R9, RZ, RZ, 0x7ff00000 ;  /* 0x7ff00000ff09a424 */ /* 0x000fe200078e00ff */
[----:B------:R-:W-:Y:S06]  /*19200*/  @!P2 BRA `(.L_x_389) ;  /* 0x00000000002ca947 */ /* 0x000fec0003800000 */
[----:B------:R-:W-:Y:S01]  /*19210*/  DADD R12, -RZ, |R10| ;  /* 0x00000000ff0c7229 */ /* 0x000fe2000000050a */
[----:B------:R-:W-:Y:S01]  /*19220*/  BSSY.RECONVERGENT B1, `(.L_x_390) ;  /* 0x0000007000017945 */ /* 0x000fe20003800200 */
[----:B------:R-:W-:Y:S01]  /*19230*/  ISETP.GE.AND P0, PT, R16, RZ, PT ;  /* 0x000000ff1000720c */ /* 0x000fe20003f06270 */
[----:B------:R-:W-:Y:S01]  /*19240*/  IMAD.MOV.U32 R18, RZ, RZ, 0x51eb851f ;  /* 0x51eb851fff127424 */ /* 0x000fe200078e00ff */
[----:B------:R-:W-:Y:S01]  /*19250*/  MOV R0, 0x19290 ;  /* 0x0001929000007802 */ /* 0x000fe20000000f00 */
[----:B------:R-:W-:-:S05]  /*19260*/  IMAD.MOV.U32 R17, RZ, RZ, -0x400ae148 ;  /* 0xbff51eb8ff117424 */ /* 0x000fca00078e00ff */
[----:B------:R-:W-:-:S07]  /*19270*/  MOV R19, R13 ;  /* 0x0000000d00137202 */ /* 0x000fce0000000f00 */
[----:B------:R-:W-:Y:S05]  /*19280*/  CALL.REL.NOINC `($_Z15Rosenbrock_ros3PdddS_PiiiiiddddddddPKdS2_S2_S2_S2_S2_S2_S2_i$__internal_accurate_pow) ;  /* 0x0000137c00e47944 */ /* 0x000fea0003c00000 */
[----:B------:R-:W-:Y:S05]  /*19290*/  BSYNC.RECONVERGENT B1 ;  /* 0x0000000000017941 */ /* 0x000fea0003800200 */
.L_x_390:
[----:B------:R-:W-:Y:S02]  /*192a0*/  FSEL R8, R8, RZ, P0 ;  /* 0x000000ff08087208 */ /* 0x000fe40000000000 */
[----:B------:R-:W-:-:S07]  /*192b0*/  FSEL R9, R9, -QNAN , P0 ;  /* 0xfff8000009097808 */ /* 0x000fce0000000000 */
.L_x_389:
[----:B------:R-:W-:Y:S05]  /*192c0*/  BSYNC.RECONVERGENT B0 ;  /* 0x0000000000007941 */ /* 0x000fea0003800200 */
.L_x_388:
[----:B------:R-:W0:Y:S01]  /*192d0*/  MUFU.RCP64H R13, R11 ;  /* 0x0000000b000d7308 */ /* 0x000e220000001800 */
[----:B------:R-:W-:Y:S01]  /*192e0*/  HFMA2 R12, -RZ, RZ, 0, 5.9604644775390625e-08 ;  /* 0x00000001ff0c7431 */ /* 0x000fe200000001ff */
[----:B------:R-:W-:Y:S01]  /*192f0*/  UMOV UR4, 0x51eb851f ;  /* 0x51eb851f00047882 */ /* 0x000fe20000000000 */
[----:B------:R-:W-:Y:S01]  /*19300*/  UMOV UR5, 0x3ff51eb8 ;  /* 0x3ff51eb800057882 */ /* 0x000fe20000000000 */
[----:B------:R-:W-:Y:S01]  /*19310*/  BSSY.RECONVERGENT B0, `(.L_x_391) ;  /* 0x0000013000007945 */ /* 0x000fe20003800200 */
[C---:B------:R-:W-:Y:S02]  /*19320*/  DSETP.NEU.AND P1, PT, R10.reuse, 1, PT ;  /* 0x3ff000000a00742a */ /* 0x040fe40003f2d000 */
[----:B0-----:R-:W-:-:S08]  /*19330*/  DFMA R14, -R10, R12, 1 ;  /* 0x3ff000000a0e742b */ /* 0x001fd0000000010c */
[----:B------:R-:W-:-:S08]  /*19340*/  DFMA R14, R14, R14, R14 ;  /* 0x0000000e0e0e722b */ /* 0x000fd0000000000e */
[----:B------:R-:W-:-:S08]  /*19350*/  DFMA R14, R12, R14, R12 ;  /* 0x0000000e0c0e722b */ /* 0x000fd0000000000c */
[----:B------:R-:W-:-:S08]  /*19360*/  DFMA R12, -R10, R14, 1 ;  /* 0x3ff000000a0c742b */ /* 0x000fd0000000010e */
[----:B------:R-:W-:Y:S02]  /*19370*/  DFMA R20, R14, R12, R14 ;  /* 0x0000000c0e14722b */ /* 0x000fe4000000000e */
[----:B------:R-:W-:-:S06]  /*19380*/  DADD R12, R10, -UR4 ;  /* 0x800000040a0c7e29 */ /* 0x000fcc0008000000 */
[----:B------:R-:W-:-:S04]  /*19390*/  DMUL R14, R20, -356 ;  /* 0xc0764000140e7828 */ /* 0x000fc80000000000 */
[----:B------:R-:W-:-:S04]  /*193a0*/  LOP3.LUT R12, R13, 0x7ff00000, RZ, 0xc0, !PT ;  /* 0x7ff000000d0c7812 */ /* 0x000fc800078ec0ff */
[----:B------:R-:W-:Y:S01]  /*193b0*/  ISETP.NE.AND P0, PT, R12, 0x7ff00000, PT ;  /* 0x7ff000000c00780c */ /* 0x000fe20003f05270 */
[----:B------:R-:W-:-:S08]  /*193c0*/  DFMA R18, -R10, R14, -356 ;  /* 0xc07640000a12742b */ /* 0x000fd0000000010e */
[----:B------:R-:W-:-:S04]  /*193d0*/  DFMA R12, R20, R18, R14 ;  /* 0x00000012140c722b */ /* 0x000fc8000000000e */
[----:B------:R-:W-:Y:S07]  /*193e0*/  @P0 BRA `(.L_x_392) ;  /* 0x0000000000140947 */ /* 0x000fee0003800000 */
[----:B------:R-:W-:-:S14]  /*193f0*/  DSETP.NAN.AND P0, PT, R10, R10, PT ;  /* 0x0000000a0a00722a */ /* 0x000fdc0003f08000 */
[----:B------:R-:W-:Y:S01]  /*19400*/  @P0 DADD R8, R10, -UR4 ;  /* 0x800000040a080e29 */ /* 0x000fe20008000000 */
[----:B------:R-:W-:Y:S10]  /*19410*/  @P0 BRA `(.L_x_392) ;  /* 0x0000000000080947 */ /* 0x000ff40003800000 */
[----:B------:R-:W-:-:S14]  /*19420*/  DSETP.NEU.AND P0, PT, |R10|, +INF , PT ;  /* 0x7ff000000a00742a */ /* 0x000fdc0003f0d200 */
[----:B------:R-:W-:-:S07]  /*19430*/  @!P0 CS2R R8, SRZ ;  /* 0x0000000000088805 */ /* 0x000fce000001ff00 */
.L_x_392:
[----:B------:R-:W-:Y:S05]  /*19440*/  BSYNC.RECONVERGENT B0 ;  /* 0x0000000000007941 */ /* 0x000fea0003800200 */
.L_x_391:
[----:B------:R-:W-:Y:S01]  /*19450*/  UMOV UR4, 0x29a4692b ;  /* 0x29a4692b00047882 */ /* 0x000fe20000000000 */
[----:B------:R-:W-:Y:S01]  /*19460*/  UMOV UR5, 0x3ea01b2b ;  /* 0x3ea01b2b00057882 */ /* 0x000fe20000000000 */
[----:B------:R-:W-:Y:S01]  /*19470*/  FSEL R8, R8, RZ, P1 ;  /* 0x000000ff08087208 */ /* 0x000fe20000800000 */
[----:B------:R-:W-:Y:S01]  /*19480*/  DMUL R4, R4, UR4 ;  /* 0x0000000404047c28 */ /* 0x000fe20008000000 */
[----:B------:R-:W-:Y:S01]  /*19490*/  FSEL R9, R9, 1.875, P1 ;  /* 0x3ff0000009097808 */ /* 0x000fe20000800000 */
[----:B------:R-:W-:Y:S01]  /*194a0*/  FFMA R0, RZ, R11, R13 ;  /* 0x0000000bff007223 */ /* 0x000fe2000000000d */
[----:B------:R-:W-:Y:S04]  /*194b0*/  BSSY.RECONVERGENT B1, `(.L_x_393) ;  /* 0x000000b000017945 */ /* 0x000fe80003800200 */
[----:B------:R-:W-:Y:S01]  /*194c0*/  FSETP.GT.AND P0, PT, |R0|, 1.469367938527859385e-39, PT ;  /* 0x001000000000780b */ /* 0x000fe20003f04200 */
[----:B------:R-:W-:-:S07]  /*194d0*/  DMUL R4, R4, R8 ;  /* 0x0000000804047228 */ /* 0x000fce0000000000 */
[----:B------:R0:W-:Y:S05]  /*194e0*/  STL.64 [R1+0xa798], R4 ;  /* 0x00a7980401007387 */ /* 0x0001ea0000100a00 */
[----:B------:R-:W-:Y:S05]  /*194f0*/  @P0 BRA `(.L_x_394) ;  /* 0x0000000000180947 */ /* 0x000fea0003800000 */
[----:B------:R-:W-:Y:S01]  /*19500*/  IMAD.MOV.U32 R8, RZ, RZ, RZ ;  /* 0x000000ffff087224 */ /* 0x000fe200078e00ff */
[----:B------:R-:W-:Y:S01]  /*19510*/  MOV R174, R10 ;  /* 0x0000000a00ae7202 */ /* 0x000fe20000000f00 */
[----:B------:R-:W-:Y:S01]  /*19520*/  IMAD.MOV.U32 R9, RZ, RZ, -0x3f89c000 ;  /* 0xc0764000ff097424 */ /* 0x000fe200078e00ff */
[----:B------:R-:W-:Y:S01]  /*19530*/  MOV R0, 0x19560 ;  /* 0x0001956000007802 */ /* 0x000fe20000000f00 */
[----:B------:R-:W-:-:S07]  /*19540*/  IMAD.MOV.U32 R175, RZ, RZ, R11 ;  /* 0x000000ffffaf7224 */ /* 0x000fce00078e000b */
[----:B0-----:R-:W-:Y:S05]  /*19550*/  CALL.REL.NOINC `($__internal_1_$__cuda_sm20_div_rn_f64_full) ;  /* 0x0000137000547944 */ /* 0x001fea0003c00000 */
.L_x_394:
[----:B------:R-:W-:Y:S05]  /*19560*/  BSYNC.RECONVERGENT B1 ;  /* 0x0000000000017941 */ /* 0x000fea0003800200 */
.L_x_393:
[----:B------:R-:W-:Y:S01]  /*19570*/  IMAD.MOV.U32 R18, RZ, RZ, 0x652b82fe ;  /* 0x652b82feff127424 */ /* 0x000fe200078e00ff */
[----:B------:R-:W-:Y:S01]  /*19580*/  MOV R19, 0x3ff71547 ;  /* 0x3ff7154700137802 */ /* 0x000fe20000000f00 */
        /* <DEDUP_REMOVED lines=57> */
.L_x_396:
[----:B------:R-:W-:Y:S05]  /*19920*/  BSYNC.RECONVERGENT B0 ;  /* 0x0000000000007941 */ /* 0x000fea0003800200 */
.L_x_395:
[----:B------:R-:W-:Y:S01]  /*19930*/  BSSY.RECONVERGENT B0, `(.L_x_397) ;  /* 0x000000f000007945 */ /* 0x000fe20003800200 */
[----:B------:R-:W-:Y:S01]  /*19940*/  @!P2 IMAD.MOV.U32 R8, RZ, RZ, 0x0 ;  /* 0x00000000ff08a424 */ /* 0x000fe200078e00ff */
[----:B------:R-:W-:Y:S02]  /*19950*/  @!P2 MOV R9, 0x7ff00000 ;  /* 0x7ff000000009a802 */ /* 0x000fe40000000f00 */
        /* <DEDUP_REMOVED lines=8> */
[----:B------:R-:W-:Y:S05]  /*199e0*/  CALL.REL.NOINC `($_Z15Rosenbrock_ros3PdddS_PiiiiiddddddddPKdS2_S2_S2_S2_S2_S2_S2_i$__internal_accurate_pow) ;  /* 0x00001378000c7944 */ /* 0x000fea0003c00000 */
[----:B------:R-:W-:Y:S05]  /*199f0*/  BSYNC.RECONVERGENT B1 ;  /* 0x0000000000017941 */ /* 0x000fea0003800200 */
.L_x_399:
[----:B------:R-:W-:Y:S02]  /*19a00*/  FSEL R8, R8, RZ, P0 ;  /* 0x000000ff08087208 */ /* 0x000fe40000000000 */
[----:B------:R-:W-:-:S07]  /*19a10*/  FSEL R9, R9, -QNAN , P0 ;  /* 0xfff8000009097808 */ /* 0x000fce0000000000 */
.L_x_398:
[----:B------:R-:W-:Y:S05]  /*19a20*/  BSYNC.RECONVERGENT B0 ;  /* 0x0000000000007941 */ /* 0x000fea0003800200 */
.L_x_397:
[----:B------:R-:W0:Y:S01]  /*19a30*/  MUFU.RCP64H R5, 298 ;  /* 0x4072a00000057908 */ /* 0x000e220000001800 */
[----:B------:R-:W-:Y:S02]  /*19a40*/  HFMA2 R4, -RZ, RZ, 0, 5.9604644775390625e-08 ;  /* 0x00000001ff047431 */ /* 0x000fe400000001ff */
[----:B------:R-:W-:Y:S01]  /*19a50*/  IMAD.MOV.U32 R18, RZ, RZ, 0x0 ;  /* 0x00000000ff127424 */ /* 0x000fe200078e00ff */
[----:B------:R-:W-:Y:S01]  /*19a60*/  UMOV UR4, 0x1eb851ec ;  /* 0x1eb851ec00047882 */ /* 0x000fe20000000000 */
[----:B------:R-:W-:Y:S01]  /*19a70*/  IMAD.MOV.U32 R19, RZ, RZ, 0x4072a000 ;  /* 0x4072a000ff137424 */ /* 0x000fe200078e00ff */
[----:B------:R-:W-:Y:S01]  /*19a80*/  UMOV UR5, 0x3ff1eb85 ;  /* 0x3ff1eb8500057882 */ /* 0x000fe20000000000 */
[----:B------:R-:W-:Y:S01]  /*19a90*/  BSSY.RECONVERGENT B0, `(.L_x_400) ;  /* 0x0000013000007945 */ /* 0x000fe20003800200 */
[----:B------:R-:W-:-:S03]  /*19aa0*/  DSETP.NEU.AND P1, PT, R10, 1, PT ;  /* 0x3ff000000a00742a */ /* 0x000fc60003f2d000 */
[----:B0-----:R-:W-:-:S08]  /*19ab0*/  DFMA R12, R4, -R18, 1 ;  /* 0x3ff00000040c742b */ /* 0x001fd00000000812 */
[----:B------:R-:W-:-:S08]  /*19ac0*/  DFMA R12, R12, R12, R12 ;  /* 0x0000000c0c0c722b */ /* 0x000fd0000000000c */
[----:B------:R-:W-:-:S08]  /*19ad0*/  DFMA R12, R4, R12, R4 ;  /* 0x0000000c040c722b */ /* 0x000fd00000000004 */
[----:B------:R-:W-:-:S08]  /*19ae0*/  DFMA R4, R12, -R18, 1 ;  /* 0x3ff000000c04742b */ /* 0x000fd00000000812 */
[----:B------:R-:W-:Y:S02]  /*19af0*/  DFMA R12, R12, R4, R12 ;  /* 0x000000040c0c722b */ /* 0x000fe4000000000c */
[----:B------:R-:W-:-:S06]  /*19b00*/  DADD R4, R10, -UR4 ;  /* 0x800000040a047e29 */ /* 0x000fcc0008000000 */
[----:B------:R-:W-:-:S04]  /*19b10*/  DMUL R18, R10, R12 ;  /* 0x0000000c0a127228 */ /* 0x000fc80000000000 */
[----:B------:R-:W-:-:S04]  /*19b20*/  LOP3.LUT R4, R5, 0x7ff00000, RZ, 0xc0, !PT ;  /* 0x7ff0000005047812 */ /* 0x000fc800078ec0ff */
[----:B------:R-:W-:Y:S01]  /*19b30*/  ISETP.NE.AND P0, PT, R4, 0x7ff00000, PT ;  /* 0x7ff000000400780c */ /* 0x000fe20003f05270 */
[----:B------:R-:W-:-:S08]  /*19b40*/  DFMA R20, R18, -298, R10 ;  /* 0xc072a0001214782b */ /* 0x000fd0000000000a */
[----:B------:R-:W-:-:S04]  /*19b50*/  DFMA R4, R12, R20, R18 ;  /* 0x000000140c04722b */ /* 0x000fc80000000012 */
[----:B------:R-:W-:Y:S07]  /*19b60*/  @P0 BRA `(.L_x_401) ;  /* 0x0000000000140947 */ /* 0x000fee0003800000 */
[----:B------:R-:W-:-:S14]  /*19b70*/  DSETP.NAN.AND P0, PT, R10, R10, PT ;  /* 0x0000000a0a00722a */ /* 0x000fdc0003f08000 */
[----:B------:R-:W-:Y:S01]  /*19b80*/  @P0 DADD R8, R10, -UR4 ;  /* 0x800000040a080e29 */ /* 0x000fe20008000000 */
[----:B------:R-:W-:Y:S10]  /*19b90*/  @P0 BRA `(.L_x_401) ;  /* 0x0000000000080947 */ /* 0x000ff40003800000 */
[----:B------:R-:W-:-:S14]  /*19ba0*/  DSETP.NEU.AND P0, PT, |R10|, +INF , PT ;  /* 0x7ff000000a00742a */ /* 0x000fdc0003f0d200 */
[----:B------:R-:W-:-:S07]  /*19bb0*/  @!P0 CS2R R8, SRZ ;  /* 0x0000000000088805 */ /* 0x000fce000001ff00 */
.L_x_401:
[----:B------:R-:W-:Y:S05]  /*19bc0*/  BSYNC.RECONVERGENT B0 ;  /* 0x0000000000007941 */ /* 0x000fea0003800200 */
.L_x_400:
[----:B------:R-:W-:Y:S01]  /*19bd0*/  UMOV UR4, 0x63fa6f55 ;  /* 0x63fa6f5500047882 */ /* 0x000fe20000000000 */
[----:B------:R-:W-:Y:S01]  /*19be0*/  UMOV UR5, 0x3e442fb4 ;  /* 0x3e442fb400057882 */ /* 0x000fe20000000000 */
[----:B------:R-:W-:Y:S01]  /*19bf0*/  FSEL R8, R8, RZ, P1 ;  /* 0x000000ff08087208 */ /* 0x000fe20000800000 */
[----:B------:R-:W-:Y:S01]  /*19c00*/  DMUL R14, R14, UR4 ;  /* 0x000000040e0e7c28 */ /* 0x000fe20008000000 */
[----:B------:R-:W-:Y:S01]  /*19c10*/  FSEL R9, R9, 1.875, P1 ;  /* 0x3ff0000009097808 */ /* 0x000fe20000800000 */
[----:B------:R-:W-:Y:S01]  /*19c20*/  FFMA R0, RZ, 3.791015625, R5 ;  /* 0x4072a000ff007823 */ /* 0x000fe20000000005 */
[----:B------:R-:W-:Y:S01]  /*19c30*/  FSETP.GEU.AND P1, PT, |R11|, 6.5827683646048100446e-37, PT ;  /* 0x036000000b00780b */ /* 0x000fe20003f2e200 */
[----:B------:R-:W-:Y:S03]  /*19c40*/  BSSY.RECONVERGENT B1, `(.L_x_402) ;  /* 0x000000d000017945 */ /* 0x000fe60003800200 */
[----:B------:R-:W-:Y:S01]  /*19c50*/  FSETP.GT.AND P0, PT, |R0|, 1.469367938527859385e-39, PT ;  /* 0x001000000000780b */ /* 0x000fe20003f04200 */
[----:B------:R-:W-:-:S07]  /*19c60*/  DMUL R8, R14, R8 ;  /* 0x000000080e087228 */ /* 0x000fce0000000000 */
[----:B------:R0:W-:Y:S05]  /*19c70*/  STL.64 [R1+0xa760], R8 ;  /* 0x00a7600801007387 */ /* 0x0001ea0000100a00 */
[----:B------:R-:W-:Y:S05]  /*19c80*/  @P0 BRA P1, `(.L_x_403) ;  /* 0x0000000000200947 */ /* 0x000fea0000800000 */
[----:B0-----:R-:W-:Y:S01]  /*19c90*/  IMAD.MOV.U32 R8, RZ, RZ, R10 ;  /* 0x000000ffff087224 */ /* 0x001fe200078e000a */
[----:B------:R-:W-:Y:S01]  /*19ca0*/  MOV R174, RZ ;  /* 0x000000ff00ae7202 */ /* 0x000fe20000000f00 */
[----:B------:R-:W-:Y:S01]  /*19cb0*/  IMAD.MOV.U32 R9, RZ, RZ, R11 ;  /* 0x000000ffff097224 */ /* 0x000fe200078e000b */
[----:B------:R-:W-:Y:S01]  /*19cc0*/  MOV R0, 0x19cf0 ;  /* 0x00019cf000007802 */ /* 0x000fe20000000f00 */
[----:B------:R-:W-:-:S07]  /*19cd0*/  IMAD.MOV.U32 R175, RZ, RZ, 0x4072a000 ;  /* 0x4072a000ffaf7424 */ /* 0x000fce00078e00ff */
[----:B------:R-:W-:Y:S05]  /*19ce0*/  CALL.REL.NOINC `($__internal_1_$__cuda_sm20_div_rn_f64_full) ;  /* 0x0000136800707944 */ /* 0x000fea0003c00000 */
[----:B------:R-:W-:Y:S01]  /*19cf0*/  IMAD.MOV.U32 R4, RZ, RZ, R12 ;  /* 0x000000ffff047224 */ /* 0x000fe200078e000c */
[----:B------:R-:W-:-:S07]  /*19d00*/  MOV R5, R13 ;  /* 0x0000000d00057202 */ /* 0x000fce0000000f00 */
.L_x_403:
[----:B------:R-:W-:Y:S05]  /*19d10*/  BSYNC.RECONVERGENT B1 ;  /* 0x0000000000017941 */ /* 0x000fea0003800200 */
.L_x_402:
[----:B------:R-:W-:Y:S01]  /*19d20*/  DSETP.NEU.AND P0, PT, R4, RZ, PT ;  /* 0x000000ff0400722a */ /* 0x000fe20003f0d000 */
[----:B------:R-:W-:-:S13]  /*19d30*/  BSSY.RECONVERGENT B0, `(.L_x_404) ;  /* 0x000000d000007945 */ /* 0x000fda0003800200 */
[----:B0-----:R-:W-:Y:S02]  /*19d40*/  @!P0 IMAD.MOV.U32 R8, RZ, RZ, 0x0 ;  /* 0x00000000ff088424 */ /* 0x001fe400078e00ff */
[----:B------:R-:W-:Y:S01]  /*19d50*/  @!P0 IMAD.MOV.U32 R9, RZ, RZ, 0x7ff00000 ;  /* 0x7ff00000ff098424 */ /* 0x000fe200078e00ff */
[----:B------:R-:W-:Y:S06]  /*19d60*/  @!P0 BRA `(.L_x_405) ;  /* 0x0000000000248947 */ /* 0x000fec0003800000 */
[----:B------:R-:W-:Y:S01]  /*19d70*/  DADD R12, -RZ, |R4| ;  /* 0x00000000ff0c7229 */ /* 0x000fe20000000504 */
[----:B------:R-:W-:Y:S01]  /*19d80*/  ISETP.GE.AND P0, PT, R5, RZ, PT ;  /* 0x000000ff0500720c */ /* 0x000fe20003f06270 */
[----:B------:R-:W-:Y:S01]  /*19d90*/  IMAD.MOV.U32 R18, RZ, RZ, RZ ;  /* 0x000000ffff127224 */ /* 0x000fe200078e00ff */
[----:B------:R-:W-:Y:S01]  /*19da0*/  MOV R0, 0x19de0 ;  /* 0x00019de000007802 */ /* 0x000fe20000000f00 */
[----:B------:R-:W-:-:S06]  /*19db0*/  IMAD.MOV.U32 R17, RZ, RZ, -0x40080000 ;  /* 0xbff80000ff117424 */ /* 0x000fcc00078e00ff */
[----:B------:R-:W-:-:S07]  /*19dc0*/  MOV R19, R13 ;  /* 0x0000000d00137202 */ /* 0x000fce0000000f00 */
[----:B------:R-:W-:Y:S05]  /*19dd0*/  CALL.REL.NOINC `($_Z15Rosenbrock_ros3PdddS_PiiiiiddddddddPKdS2_S2_S2_S2_S2_S2_S2_i$__internal_accurate_pow) ;  /* 0x0000137400107944 */ /* 0x000fea0003c00000 */
[----:B------:R-:W-:Y:S02]  /*19de0*/  FSEL R8, R8, RZ, P0 ;  /* 0x000000ff08087208 */ /* 0x000fe40000000000 */
[----:B------:R-:W-:-:S07]  /*19df0*/  FSEL R9, R9, -QNAN , P0 ;  /* 0xfff8000009097808 */ /* 0x000fce0000000000 */
.L_x_405:
[----:B------:R-:W-:Y:S05]  /*19e00*/  BSYNC.RECONVERGENT B0 ;  /* 0x0000000000007941 */ /* 0x000fea0003800200 */
.L_x_404:
[C---:B------:R-:W-:Y:S01]  /*19e10*/  DADD R12, R4.reuse, -1.5 ;  /* 0xbff80000040c7429 */ /* 0x040fe20000000000 */
[----:B------:R-:W-:Y:S01]  /*19e20*/  BSSY.RECONVERGENT B0, `(.L_x_406) ;  /* 0x000000b000007945 */ /* 0x000fe20003800200 */
[----:B------:R-:W-:-:S08]  /*19e30*/  DSETP.NEU.AND P1, PT, R4, 1, PT ;  /* 0x3ff000000400742a */ /* 0x000fd00003f2d000 */
[----:B------:R-:W-:-:S04]  /*19e40*/  LOP3.LUT R12, R13, 0x7ff00000, RZ, 0xc0, !PT ;  /* 0x7ff000000d0c7812 */ /* 0x000fc800078ec0ff */
[----:B------:R-:W-:Y:S01]  /*19e50*/  ISETP.NE.AND P0, PT, R12, 0x7ff00000, PT ;  /* 0x7ff000000c00780c */ /* 0x000fe20003f05270 */
[----:B------:R-:W-:-:S12]  /*19e60*/  DADD R12, -RZ, |R4| ;  /* 0x00000000ff0c7229 */ /* 0x000fd80000000504 */
[----:B------:R-:W-:Y:S05]  /*19e70*/  @P0 BRA `(.L_x_407) ;  /* 0x0000000000140947 */ /* 0x000fea0003800000 */
[----:B------:R-:W-:-:S14]  /*19e80*/  DSETP.NAN.AND P0, PT, R4, R4, PT ;  /* 0x000000040400722a */ /* 0x000fdc0003f08000 */
[----:B------:R-:W-:Y:S01]  /*19e90*/  @P0 DADD R8, R4, -1.5 ;  /* 0xbff8000004080429 */ /* 0x000fe20000000000 */
[----:B------:R-:W-:Y:S10]  /*19ea0*/  @P0 BRA `(.L_x_407) ;  /* 0x0000000000080947 */ /* 0x000ff40003800000 */
[----:B------:R-:W-:-:S14]  /*19eb0*/  DSETP.NEU.AND P0, PT, |R4|, +INF , PT ;  /* 0x7ff000000400742a */ /* 0x000fdc0003f0d200 */
[----:B------:R-:W-:-:S07]  /*19ec0*/  @!P0 CS2R R8, SRZ ;  /* 0x0000000000088805 */ /* 0x000fce000001ff00 */
.L_x_407:
[----:B------:R-:W-:Y:S05]  /*19ed0*/  BSYNC.RECONVERGENT B0 ;  /* 0x0000000000007941 */ /* 0x000fea0003800200 */
.L_x_406:
[----:B------:R-:W-:Y:S01]  /*19ee0*/  FSEL R8, R8, RZ, P1 ;  /* 0x000000ff08087208 */ /* 0x000fe20000800000 */
[----:B------:R-:W-:Y:S01]  /*19ef0*/  UMOV UR6, 0x26e0ec8b ;  /* 0x26e0ec8b00067882 */ /* 0x000fe20000000000 */
[----:B------:R-:W-:Y:S01]  /*19f00*/  FSEL R9, R9, 1.875, P1 ;  /* 0x3ff0000009097808 */ /* 0x000fe20000800000 */
[----:B------:R-:W-:Y:S01]  /*19f10*/  UMOV UR7, 0x3daf0198 ;  /* 0x3daf019800077882 */ /* 0x000fe20000000000 */
[----:B------:R-:W-:Y:S01]  /*19f20*/  UMOV UR4, 0xa4f8e0b4 ;  /* 0xa4f8e0b400047882 */ /* 0x000fe20000000000 */
[----:B------:R-:W-:Y:S01]  /*19f30*/  UMOV UR5, 0x3d80e374 ;  /* 0x3d80e37400057882 */ /* 0x000fe20000000000 */
[----:B------:R-:W-:Y:S01]  /*19f40*/  DSETP.NEU.AND P0, PT, R4, RZ, PT ;  /* 0x000000ff0400722a */ /* 0x000fe20003f0d000 */
[----:B------:R-:W-:Y:S01]  /*19f50*/  BSSY.RECONVERGENT B0, `(.L_x_408) ;  /* 0x000000a000007945 */ /* 0x000fe20003800200 */
[C---:B------:R-:W-:Y:S01]  /*19f60*/  DMUL R14, R8.reuse, UR6 ;  /* 0x00000006080e7c28 */ /* 0x040fe20008000000 */
[----:B------:R-:W-:Y:S01]  /*19f70*/  IMAD.MOV.U32 R17, RZ, RZ, -0x40000000 ;  /* 0xc0000000ff117424 */ /* 0x000fe200078e00ff */
[----:B------:R-:W-:Y:S01]  /*19f80*/  DMUL R18, R8, UR4 ;  /* 0x0000000408127c28 */ /* 0x000fe20008000000 */
[----:B------:R-:W-:-:S04]  /*19f90*/  MOV R0, 0x19ff0 ;  /* 0x00019ff000007802 */ /* 0x000fc80000000f00 */
[----:B------:R-:W-:Y:S04]  /*19fa0*/  STL.64 [R1+0xa648], R14 ;  /* 0x00a6480e01007387 */ /* 0x000fe80000100a00 */
[----:B------:R0:W-:Y:S02]  /*19fb0*/  STL.64 [R1+0xa620], R18 ;  /* 0x00a6201201007387 */ /* 0x0001e40000100a00 */
[----:B0-----:R-:W-:Y:S01]  /*19fc0*/  MOV R19, R13 ;  /* 0x0000000d00137202 */ /* 0x001fe20000000f00 */
[----:B------:R-:W-:-:S07]  /*19fd0*/  IMAD.MOV.U32 R18, RZ, RZ, RZ ;  /* 0x000000ffff127224 */ /* 0x000fce00078e00ff */
[----:B------:R-:W-:Y:S05]  /*19fe0*/  CALL.REL.NOINC `($_Z15Rosenbrock_ros3PdddS_PiiiiiddddddddPKdS2_S2_S2_S2_S2_S2_S2_i$__internal_accurate_pow) ;  /* 0x00001370008c7944 */ /* 0x000fea0003c00000 */
[----:B------:R-:W-:Y:S05]  /*19ff0*/  BSYNC.RECONVERGENT B0 ;  /* 0x0000000000007941 */ /* 0x000fea0003800200 */
.L_x_408:
[----:B------:R-:W0:Y:S01]  /*1a000*/  MUFU.RCP64H R13, R11 ;  /* 0x0000000b000d7308 */ /* 0x000e220000001800 */
[----:B------:R-:W-:Y:S01]  /*1a010*/  HFMA2 R12, -RZ, RZ, 0, 5.9604644775390625e-08 ;  /* 0x00000001ff0c7431 */ /* 0x000fe200000001ff */
[----:B------:R-:W-:Y:S01]  /*1a020*/  BSSY.RECONVERGENT B0, `(.L_x_409) ;  /* 0x0000015000007945 */ /* 0x000fe20003800200 */
[----:B------:R-:W-:Y:S01]  /*1a030*/  DSETP.NEU.AND P2, PT, R4, 1, PT ;  /* 0x3ff000000400742a */ /* 0x000fe20003f4d000 */
[----:B------:R-:W-:Y:S02]  /*1a040*/  @!P0 IMAD.MOV.U32 R8, RZ, RZ, 0x0 ;  /* 0x00000000ff088424 */ /* 0x000fe400078e00ff */
[----:B------:R-:W-:Y:S01]  /*1a050*/  @!P0 IMAD.MOV.U32 R9, RZ, RZ, 0x7ff00000 ;  /* 0x7ff00000ff098424 */ /* 0x000fe200078e00ff */
[----:B0-----:R-:W-:-:S08]  /*1a060*/  DFMA R14, -R10, R12, 1 ;  /* 0x3ff000000a0e742b */ /* 0x001fd0000000010c */
[----:B------:R-:W-:-:S08]  /*1a070*/  DFMA R14, R14, R14, R14 ;  /* 0x0000000e0e0e722b */ /* 0x000fd0000000000e */
[----:B------:R-:W-:-:S08]  /*1a080*/  DFMA R14, R12, R14, R12 ;  /* 0x0000000e0c0e722b */ /* 0x000fd0000000000c */
[----:B------:R-:W-:-:S08]  /*1a090*/  DFMA R12, -R10, R14, 1 ;  /* 0x3ff000000a0c742b */ /* 0x000fd0000000010e */
[----:B------:R-:W-:Y:S02]  /*1a0a0*/  DFMA R20, R14, R12, R14 ;  /* 0x0000000c0e14722b */ /* 0x000fe4000000000e */
[----:B------:R-:W-:-:S06]  /*1a0b0*/  DADD R12, R4, -2 ;  /* 0xc0000000040c7429 */ /* 0x000fcc0000000000 */
[----:B------:R-:W-:-:S04]  /*1a0c0*/  DMUL R14, R20, -500 ;  /* 0xc07f4000140e7828 */ /* 0x000fc80000000000 */
[----:B------:R-:W-:-:S04]  /*1a0d0*/  LOP3.LUT R12, R13, 0x7ff00000, RZ, 0xc0, !PT ;  /* 0x7ff000000d0c7812 */ /* 0x000fc800078ec0ff */
[----:B------:R-:W-:Y:S01]  /*1a0e0*/  ISETP.NE.AND P1, PT, R12, 0x7ff00000, PT ;  /* 0x7ff000000c00780c */ /* 0x000fe20003f25270 */
[----:B------:R-:W-:-:S08]  /*1a0f0*/  DFMA R18, -R10, R14, -500 ;  /* 0xc07f40000a12742b */ /* 0x000fd0000000010e */
[----:B------:R-:W-:-:S04]  /*1a100*/  DFMA R12, R20, R18, R14 ;  /* 0x00000012140c722b */ /* 0x000fc8000000000e */
[----:B------:R-:W-:Y:S07]  /*1a110*/  @P1 BRA `(.L_x_410) ;  /* 0x0000000000141947 */ /* 0x000fee0003800000 */
[----:B------:R-:W-:-:S14]  /*1a120*/  DSETP.NAN.AND P0, PT, R4, R4, PT ;  /* 0x000000040400722a */ /* 0x000fdc0003f08000 */
[----:B------:R-:W-:Y:S01]  /*1a130*/  @P0 DADD R8, R4, -2 ;  /* 0xc000000004080429 */ /* 0x000fe20000000000 */
[----:B------:R-:W-:Y:S10]  /*1a140*/  @P0 BRA `(.L_x_410) ;  /* 0x0000000000080947 */ /* 0x000ff40003800000 */
[----:B------:R-:W-:-:S14]  /*1a150*/  DSETP.NEU.AND P0, PT, |R4|, +INF , PT ;  /* 0x7ff000000400742a */ /* 0x000fdc0003f0d200 */
[----:B------:R-:W-:-:S07]  /*1a160*/  @!P0 CS2R R8, SRZ ;  /* 0x0000000000088805 */ /* 0x000fce000001ff00 */
.L_x_410:
[----:B------:R-:W-:Y:S05]  /*1a170*/  BSYNC.RECONVERGENT B0 ;  /* 0x0000000000007941 */ /* 0x000fea0003800200 */
.L_x_409:
[----:B------:R-:W-:Y:S01]  /*1a180*/  FSEL R4, R8, RZ, P2 ;  /* 0x000000ff08047208 */ /* 0x000fe20001000000 */
[----:B------:R-:W-:Y:S01]  /*1a190*/  UMOV UR4, 0x41c4df1a ;  /* 0x41c4df1a00047882 */ /* 0x000fe20000000000 */
[----:B------:R-:W-:Y:S01]  /*1a1a0*/  FSEL R5, R9, 1.875, P2 ;  /* 0x3ff0000009057808 */ /* 0x000fe20001000000 */
[----:B------:R-:W-:Y:S01]  /*1a1b0*/  UMOV UR5, 0x3daa6366 ;  /* 0x3daa636600057882 */ /* 0x000fe20000000000 */
[----:B------:R-:W-:Y:S01]  /*1a1c0*/  UMOV UR6, 0x812dea11 ;  /* 0x812dea1100067882 */ /* 0x000fe20000000000 */
[----:B------:R-:W-:Y:S01]  /*1a1d0*/  UMOV UR7, 0x3da19799 ;  /* 0x3da1979900077882 */ /* 0x000fe20000000000 */
[----:B------:R-:W-:Y:S01]  /*1a1e0*/  FFMA R0, RZ, R11, R13 ;  /* 0x0000000bff007223 */ /* 0x000fe2000000000d */
[----:B------:R-:W-:Y:S01]  /*1a1f0*/  BSSY.RECONVERGENT B1, `(.L_x_411) ;  /* 0x000000d000017945 */ /* 0x000fe20003800200 */
[C---:B------:R-:W-:Y:S02]  /*1a200*/  DMUL R8, R4.reuse, UR4 ;  /* 0x0000000404087c28 */ /* 0x040fe40008000000 */
[----:B------:R-:W-:Y:S01]  /*1a210*/  DMUL R4, R4, UR6 ;  /* 0x0000000604047c28 */ /* 0x000fe20008000000 */
[----:B------:R-:W-:-:S04]  /*1a220*/  FSETP.GT.AND P0, PT, |R0|, 1.469367938527859385e-39, PT ;  /* 0x001000000000780b */ /* 0x000fc80003f04200 */
[----:B------:R0:W-:Y:S04]  /*1a230*/  STL.64 [R1+0xaaf0], R8 ;  /* 0x00aaf00801007387 */ /* 0x0001e80000100a00 */
[----:B------:R0:W-:Y:S05]  /*1a240*/  STL.64 [R1+0xa658], R4 ;  /* 0x00a6580401007387 */ /* 0x0001ea0000100a00 */
[----:B------:R-:W-:Y:S05]  /*1a250*/  @P0 BRA `(.L_x_412) ;  /* 0x0000000000180947 */ /* 0x000fea0003800000 */
[----:B0-----:R-:W-:Y:S01]  /*1a260*/  MOV R8, RZ ;  /* 0x000000ff00087202 */ /* 0x001fe20000000f00 */
[----:B------:R-:W-:Y:S01]  /*1a270*/  IMAD.MOV.U32 R9, RZ, RZ, -0x3f80c000 ;  /* 0xc07f4000ff097424 */ /* 0x000fe200078e00ff */
[----:B------:R-:W-:Y:S01]  /*1a280*/  MOV R175, R11 ;  /* 0x0000000b00af7202 */ /* 0x000fe20000000f00 */
[----:B------:R-:W-:Y:S01]  /*1a290*/  IMAD.MOV.U32 R174, RZ, RZ, R10 ;  /* 0x000000ffffae7224 */ /* 0x000fe200078e000a */
[----:B------:R-:W-:-:S07]  /*1a2a0*/  MOV R0, 0x1a2c0 ;  /* 0x0001a2c000007802 */ /* 0x000fce0000000f00 */
[----:B------:R-:W-:Y:S05]  /*1a2b0*/  CALL.REL.NOINC `($__internal_1_$__cuda_sm20_div_rn_f64_full) ;  /* 0x0000136000fc7944 */ /* 0x000fea0003c00000 */
.L_x_412:
[----:B------:R-:W-:Y:S05]  /*1a2c0*/  BSYNC.RECONVERGENT B1 ;  /* 0x0000000000017941 */ /* 0x000fea0003800200 */
.L_x_411:
        /* <DEDUP_REMOVED lines=70> */
.L_x_414:
[----:B------:R-:W-:Y:S05]  /*1a730*/  BSYNC.RECONVERGENT B0 ;  /* 0x0000000000007941 */ /* 0x000fea0003800200 */
.L_x_413:
        /* <DEDUP_REMOVED lines=18> */
.L_x_416:
[----:B------:R-:W-:Y:S05]  /*1a860*/  BSYNC.RECONVERGENT B1 ;  /* 0x0000000000017941 */ /* 0x000fea0003800200 */
.L_x_415:
[----:B------:R-:W-:Y:S02]  /*1a870*/  HFMA2 R23, -RZ, RZ, 1.9912109375, 0.00128841400146484375 ;  /* 0x3ff71547ff177431 */ /* 0x000fe400000001ff */
[----:B------:R-:W-:Y:S01]  /*1a880*/  IMAD.MOV.U32 R22, RZ, RZ, 0x652b82fe ;  /* 0x652b82feff167424 */ /* 0x000fe200078e00ff */
[----:B------:R-:W-:Y:S01]  /*1a890*/  UMOV UR4, 0xfefa39ef ;  /* 0xfefa39ef00047882 */ /* 0x000fe20000000000 */
[----:B------:R-:W-:Y:S01]  /*1a8a0*/  UMOV UR5, 0x3fe62e42 ;  /* 0x3fe62e4200057882 */ /* 0x000fe20000000000 */
[----:B0-----:R-:W0:Y:S01]  /*1a8b0*/  MUFU.RCP64H R15, R11 ;  /* 0x0000000b000f7308 */ /* 0x001e220000001800 */
        /* <DEDUP_REMOVED lines=66> */
.L_x_418:
[----:B------:R-:W-:Y:S05]  /*1ace0*/  BSYNC.RECONVERGENT B0 ;  /* 0x0000000000007941 */ /* 0x000fea0003800200 */
.L_x_417:
        /* <DEDUP_REMOVED lines=8> */
[----:B------:R-:W-:Y:S01]  /*1ad70*/  IMAD.MOV.U32 R9, RZ, RZ, -0x3f5f4c00 ;  /* 0xc0a0b400ff097424 */ /* 0x000fe200078e00ff */
[----:B------:R-:W-:Y:S01]  /*1ad80*/  MOV R0, 0x1adb0 ;  /* 0x0001adb000007802 */ /* 0x000fe20000000f00 */
[----:B------:R-:W-:-:S07]  /*1ad90*/  IMAD.MOV.U32 R175, RZ, RZ, R11 ;  /* 0x000000ffffaf7224 */ /* 0x000fce00078e000b */
[----:B0-----:R-:W-:Y:S05]  /*1ada0*/  CALL.REL.NOINC `($__internal_1_$__cuda_sm20_div_rn_f64_full) ;  /* 0x0000135800407944 */ /* 0x001fea0003c00000 */
.L_x_420:
[----:B------:R-:W-:Y:S05]  /*1adb0*/  BSYNC.RECONVERGENT B1 ;  /* 0x0000000000017941 */ /* 0x000fea0003800200 */
.L_x_419:
        /* <DEDUP_REMOVED lines=71> */
.L_x_422:
[----:B------:R-:W-:Y:S05]  /*1b230*/  BSYNC.RECONVERGENT B0 ;  /* 0x0000000000007941 */ /* 0x000fea0003800200 */
.L_x_421:
        /* <DEDUP_REMOVED lines=14> */
.L_x_424:
[----:B------:R-:W-:Y:S05]  /*1b320*/  BSYNC.RECONVERGENT B1 ;  /* 0x0000000000017941 */ /* 0x000fea0003800200 */
.L_x_423:
[----:B------:R-:W-:Y:S01]  /*1b330*/  IMAD.MOV.U32 R18, RZ, RZ, 0x652b82fe ;  /* 0x652b82feff127424 */ /* 0x000fe200078e00ff */
[----:B------:R-:W-:Y:S01]  /*1b340*/  UMOV UR6, 0xfefa39ef ;  /* 0xfefa39ef00067882 */ /* 0x000fe20000000000 */
[----:B------:R-:W-:Y:S01]  /*1b350*/  IMAD.MOV.U32 R19, RZ, RZ, 0x3ff71547 ;  /* 0x3ff71547ff137424 */ /* 0x000fe200078e00ff */
[----:B------:R-:W-:Y:S01]  /*1b360*/  UMOV UR7, 0x3fe62e42 ;  /* 0x3fe62e4200077882 */ /* 0x000fe20000000000 */
[----:B------:R-:W-:Y:S01]  /*1b370*/  UMOV UR4, 0x3b39803f ;  /* 0x3b39803f00047882 */ /* 0x000fe20000000000 */
[----:B------:R-:W-:Y:S01]  /*1b380*/  UMOV UR5, 0x3c7abc9e ;  /* 0x3c7abc9e00057882 */ /* 0x000fe20000000000 */
[----:B------:R-:W-:Y:S01]  /*1b390*/  ISETP.GT.AND P2, PT, R16, 0xfffff, PT ;  /* 0x000fffff1000780c */ /* 0x000fe20003f44270 */
[--C-:B------:R-:W-:Y:S01]  /*1b3a0*/  IMAD.MOV.U32 R14, RZ, RZ, R10.reuse ;  /* 0x000000ffff0e7224 */ /* 0x100fe200078e000a */
[----:B------:R-:W-:Y:S01]  /*1b3b0*/  DFMA R18, R4, R18, 6.75539944105574400000e+15 ;  /* 0x433800000412742b */ /* 0x000fe20000000012 */
[----:B------:R-:W-:Y:S01]  /*1b3c0*/  MOV R15, R11 ;  /* 0x0000000b000f7202 */ /* 0x000fe20000000f00 */
[----:B------:R-:W-:Y:S01]  /*1b3d0*/  BSSY.RECONVERGENT B0, `(.L_x_425) ;  /* 0x0000039000007945 */ /* 0x000fe20003800200 */
[----:B------:R-:W-:Y:S01]  /*1b3e0*/  FSETP.GEU.AND P0, PT, |R5|, 4.1917929649353027344, PT ;  /* 0x4086232b0500780b */ /* 0x000fe20003f0e200 */
[----:B------:R-:W-:-:S04]  /*1b3f0*/  IMAD.MOV.U32 R17, RZ, RZ, R10 ;  /* 0x000000ffff117224 */ /* 0x000fc800078e000a */
[----:B0-----:R-:W-:-:S03]  /*1b400*/  DADD R8, R18, -6.75539944105574400000e+15 ;  /* 0xc338000012087429 */ /* 0x001fc60000000000 */
[----:B------:R-:W-:-:S05]  /*1b410*/  @!P2 DMUL R14, R10, 1.80143985094819840000e+16 ;  /* 0x435000000a0ea828 */ /* 0x000fca0000000000 */
[----:B------:R-:W-:-:S05]  /*1b420*/  DFMA R12, R8, -UR6, R4 ;  /* 0x80000006080c7c2b */ /* 0x000fca0008000004 */
[----:B------:R-:W-:-:S03]  /*1b430*/  @!P2 IMAD.MOV.U32 R16, RZ, RZ, R15 ;  /* 0x000000ffff10a224 */ /* 0x000fc600078e000f */
[----:B------:R-:W-:Y:S01]  /*1b440*/  DFMA R12, R8, -UR4, R12 ;  /* 0x80000004080c7c2b */ /* 0x000fe2000800000c */
[----:B------:R-:W-:Y:S01]  /*1b450*/  UMOV UR4, 0x69ce2bdf ;  /* 0x69ce2bdf00047882 */ /* 0x000fe20000000000 */
[----:B------:R-:W-:Y:S01]  /*1b460*/  MOV R8, 0xfca213ea ;  /* 0xfca213ea00087802 */ /* 0x000fe20000000f00 */
[----:B------:R-:W-:Y:S01]  /*1b470*/  IMAD.MOV.U32 R9, RZ, RZ, 0x3e928af3 ;  /* 0x3e928af3ff097424 */ /* 0x000fe200078e00ff */
[----:B------:R-:W-:Y:S01]  /*1b480*/  UMOV UR5, 0x3e5ade15 ;  /* 0x3e5ade1500057882 */ /* 0x000fe20000000000 */
[----:B------:R-:W-:-:S04]  /*1b490*/  VIADD R0, R16, 0xffffffff ;  /* 0xffffffff10007836 */ /* 0x000fc80000000000 */
[----:B------:R-:W-:Y:S01]  /*1b4a0*/  DFMA R8, R12, UR4, R8 ;  /* 0x000000040c087c2b */ /* 0x000fe20008000008 */
[----:B------:R-:W-:Y:S01]  /*1b4b0*/  UMOV UR4, 0x62401315 ;  /* 0x6240131500047882 */ /* 0x000fe20000000000 */
[----:B------:R-:W-:Y:S01]  /*1b4c0*/  UMOV UR5, 0x3ec71dee ;  /* 0x3ec71dee00057882 */ /* 0x000fe20000000000 */
[----:B------:R-:W-:-:S05]  /*1b4d0*/  ISETP.GT.U32.AND P3, PT, R0, 0x7feffffe, PT ;  /* 0x7feffffe0000780c */ /* 0x000fca0003f64070 */
        /* <DEDUP_REMOVED lines=40> */
.L_x_426:
[----:B------:R-:W-:Y:S05]  /*1b760*/  BSYNC.RECONVERGENT B0 ;  /* 0x0000000000007941 */ /* 0x000fea0003800200 */
.L_x_425:
[----:B------:R-:W-:Y:S01]  /*1b770*/  UMOV UR4, 0x513fde31 ;  /* 0x513fde3100047882 */ /* 0x000fe20000000000 */
[----:B------:R-:W-:Y:S01]  /*1b780*/  UMOV UR5, 0x3d248c34 ;  /* 0x3d248c3400057882 */ /* 0x000fe20000000000 */
[----:B------:R-:W-:Y:S01]  /*1b790*/  BSSY.RECONVERGENT B0, `(.L_x_427) ;  /* 0x000004c000007945 */ /* 0x000fe20003800200 */
[----:B------:R-:W-:Y:S01]  /*1b7a0*/  DMUL R4, R8, UR4 ;  /* 0x0000000408047c28 */ /* 0x000fe20008000000 */
[----:B------:R-:W-:Y:S01]  /*1b7b0*/  IMAD.MOV.U32 R23, RZ, RZ, -0x3ff ;  /* 0xfffffc01ff177424 */ /* 0x000fe200078e00ff */
[----:B------:R-:W-:Y:S01]  /*1b7c0*/  @!P2 MOV R17, R14 ;  /* 0x0000000e0011a202 */ /* 0x000fe20000000f00 */
[----:B------:R-:W-:-:S04]  /*1b7d0*/  @!P2 IMAD.MOV.U32 R23, RZ, RZ, -0x435 ;  /* 0xfffffbcbff17a424 */ /* 0x000fc800078e00ff */
[----:B------:R0:W-:Y:S01]  /*1b7e0*/  STL.64 [R1+0xa998], R4 ;  /* 0x00a9980401007387 */ /* 0x0001e20000100a00 */
[----:B------:R-:W-:Y:S05]  /*1b7f0*/  @P3 BRA `(.L_x_428) ;  /* 0x0000000000fc3947 */ /* 0x000fea0003800000 */
[----:B------:R-:W-:Y:S01]  /*1b800*/  LOP3.LUT R0, R16, 0xfffff, RZ, 0xc0, !PT ;  /* 0x000fffff10007812 */ /* 0x000fe200078ec0ff */
[----:B0-----:R-:W-:Y:S01]  /*1b810*/  IMAD.MOV.U32 R4, RZ, RZ, R17 ;  /* 0x000000ffff047224 */ /* 0x001fe200078e0011 */
[----:B------:R-:W-:Y:S01]  /*1b820*/  MOV R21, 0x3ed0ee25 ;  /* 0x3ed0ee2500157802 */ /* 0x000fe20000000f00 */
[----:B------:R-:W-:Y:S01]  /*1b830*/  IMAD.MOV.U32 R12, RZ, RZ, RZ ;  /* 0x000000ffff0c7224 */ /* 0x000fe200078e00ff */
[----:B------:R-:W-:Y:S01]  /*1b840*/  LOP3.LUT R5, R0, 0x3ff00000, RZ, 0xfc, !PT ;  /* 0x3ff0000000057812 */ /* 0x000fe200078efcff */
[----:B------:R-:W-:Y:S01]  /*1b850*/  IMAD.MOV.U32 R20, RZ, RZ, -0x748574fc ;  /* 0x8b7a8b04ff147424 */ /* 0x000fe200078e00ff */
[----:B------:R-:W-:Y:S01]  /*1b860*/  UMOV UR4, 0x3ae80f1e ;  /* 0x3ae80f1e00047882 */ /* 0x000fe20000000000 */
[----:B------:R-:W-:Y:S01]  /*1b870*/  UMOV UR5, 0x3eb1380b ;  /* 0x3eb1380b00057882 */ /* 0x000fe20000000000 */
[----:B------:R-:W-:Y:S01]  /*1b880*/  ISETP.GE.U32.AND P0, PT, R5, 0x3ff6a09f, PT ;  /* 0x3ff6a09f0500780c */ /* 0x000fe20003f06070 */
[----:B------:R-:W-:Y:S01]  /*1b890*/  UMOV UR8, 0x80000000 ;  /* 0x8000000000087882 */ /* 0x000fe20000000000 */
[----:B------:R-:W-:-:S11]  /*1b8a0*/  UMOV UR9, 0x43300000 ;  /* 0x4330000000097882 */ /* 0x000fd60000000000 */
[----:B------:R-:W-:-:S05]  /*1b8b0*/  @P0 VIADD R9, R5, 0xfff00000 ;  /* 0xfff0000005090836 */ /* 0x000fca0000000000 */
[----:B------:R-:W-:-:S06]  /*1b8c0*/  @P0 MOV R5, R9 ;  /* 0x0000000900050202 */ /* 0x000fcc0000000f00 */
        /* <DEDUP_REMOVED lines=12> */
[----:B------:R-:W-:Y:S01]  /*1b990*/  LEA.HI R20, R16, R23, RZ, 0xc ;  /* 0x0000001710147211 */ /* 0x000fe200078f60ff */
[----:B------:R-:W-:Y:S01]  /*1b9a0*/  DADD R16, R4, -R12 ;  /* 0x0000000004107229 */ /* 0x000fe2000000080c */
[----:B------:R-:W-:-:S03]  /*1b9b0*/  IMAD.MOV.U32 R21, RZ, RZ, 0x43300000 ;  /* 0x43300000ff157424 */ /* 0x000fc600078e00ff */
[----:B------:R-:W-:Y:S01]  /*1b9c0*/  DFMA R8, R18, R8, UR4 ;  /* 0x0000000412087e2b */ /* 0x000fe20008000008 */
[----:B------:R-:W-:Y:S01]  /*1b9d0*/  UMOV UR4, 0xa9ab0956 ;  /* 0xa9ab095600047882 */ /* 0x000fe20000000000 */
[----:B------:R-:W-:Y:S01]  /*1b9e0*/  UMOV UR5, 0x3f1745cb ;  /* 0x3f1745cb00057882 */ /* 0x000fe20000000000 */
[----:B------:R-:W-:Y:S01]  /*1b9f0*/  @P0 VIADD R20, R20, 0x1 ;  /* 0x0000000114140836 */ /* 0x000fe20000000000 */
[----:B------:R-:W-:-:S04]  /*1ba00*/  DADD R16, R16, R16 ;  /* 0x0000000010107229 */ /* 0x000fc80000000010 */
[----:B------:R-:W-:Y:S01]  /*1ba10*/  DFMA R8, R18, R8, UR4 ;  /* 0x0000000412087e2b */ /* 0x000fe20008000008 */
[----:B------:R-:W-:Y:S01]  /*1ba20*/  UMOV UR4, 0x2d1b5154 ;  /* 0x2d1b515400047882 */ /* 0x000fe20000000000 */
[----:B------:R-:W-:Y:S01]  /*1ba30*/  UMOV UR5, 0x3f3c71c7 ;  /* 0x3f3c71c700057882 */ /* 0x000fe20000000000 */
[----:B------:R-:W-:Y:S01]  /*1ba40*/  LOP3.LUT R20, R20, 0x80000000, RZ, 0x3c, !PT ;  /* 0x8000000014147812 */ /* 0x000fe200078e3cff */
[----:B------:R-:W-:-:S04]  /*1ba50*/  DFMA R16, R4, -R12, R16 ;  /* 0x8000000c0410722b */ /* 0x000fc80000000010 */
[----:B------:R-:W-:Y:S01]  /*1ba60*/  DFMA R8, R18, R8, UR4 ;  /* 0x0000000412087e2b */ /* 0x000fe20008000008 */
[----:B------:R-:W-:Y:S01]  /*1ba70*/  UMOV UR4, 0x923be72d ;  /* 0x923be72d00047882 */ /* 0x000fe20000000000 */
[----:B------:R-:W-:Y:S01]  /*1ba80*/  UMOV UR5, 0x3f624924 ;  /* 0x3f62492400057882 */ /* 0x000fe20000000000 */
[----:B------:R-:W-:Y:S01]  /*1ba90*/  DADD R20, R20, -UR8 ;  /* 0x8000000814147e29 */ /* 0x000fe20008000000 */
[----:B------:R-:W-:Y:S01]  /*1baa0*/  UMOV UR8, 0xfefa39ef ;  /* 0xfefa39ef00087882 */ /* 0x000fe20000000000 */
[----:B------:R-:W-:Y:S01]  /*1bab0*/  UMOV UR9, 0x3fe62e42 ;  /* 0x3fe62e4200097882 */ /* 0x000fe20000000000 */
[----:B------:R-:W-:Y:S02]  /*1bac0*/  DMUL R16, R14, R16 ;  /* 0x000000100e107228 */ /* 0x000fe40000000000 */
[----:B------:R-:W-:Y:S01]  /*1bad0*/  DFMA R8, R18, R8, UR4 ;  /* 0x0000000412087e2b */ /* 0x000fe20008000008 */
[----:B------:R-:W-:Y:S01]  /*1bae0*/  UMOV UR4, 0x9999a3c4 ;  /* 0x9999a3c400047882 */ /* 0x000fe20000000000 */
[----:B------:R-:W-:Y:S01]  /*1baf0*/  UMOV UR5, 0x3f899999 ;  /* 0x3f89999900057882 */ /* 0x000fe20000000000 */
[----:B------:R-:W-:-:S05]  /*1bb00*/  DFMA R4, R20, UR8, R12 ;  /* 0x0000000814047c2b */ /* 0x000fca000800000c */
[----:B------:R-:W-:Y:S01]  /*1bb10*/  DFMA R8, R18, R8, UR4 ;  /* 0x0000000412087e2b */ /* 0x000fe20008000008 */
[----:B------:R-:W-:Y:S01]  /*1bb20*/  UMOV UR4, 0x55555554 ;  /* 0x5555555400047882 */ /* 0x000fe20000000000 */
[----:B------:R-:W-:Y:S01]  /*1bb30*/  UMOV UR5, 0x3fb55555 ;  /* 0x3fb5555500057882 */ /* 0x000fe20000000000 */
[----:B------:R-:W-:-:S05]  /*1bb40*/  DFMA R22, R20, -UR6, R4 ;  /* 0x8000000614167c2b */ /* 0x000fca0008000004 */
[----:B------:R-:W-:Y:S01]  /*1bb50*/  DFMA R8, R18, R8, UR4 ;  /* 0x0000000412087e2b */ /* 0x000fe20008000008 */
[----:B------:R-:W-:Y:S01]  /*1bb60*/  UMOV UR4, 0x3b39803f ;  /* 0x3b39803f00047882 */ /* 0x000fe20000000000 */
[----:B------:R-:W-:Y:S01]  /*1bb70*/  UMOV UR5, 0x3c7abc9e ;  /* 0x3c7abc9e00057882 */ /* 0x000fe20000000000 */
[----:B------:R-:W-:-:S05]  /*1bb80*/  DADD R22, -R12, R22 ;  /* 0x000000000c167229 */ /* 0x000fca0000000116 */
[----:B------:R-:W-:-:S08]  /*1bb90*/  DMUL R8, R18, R8 ;  /* 0x0000000812087228 */ /* 0x000fd00000000000 */
[----:B------:R-:W-:-:S08]  /*1bba0*/  DFMA R8, R12, R8, R16 ;  /* 0x000000080c08722b */ /* 0x000fd00000000010 */
[----:B------:R-:W-:-:S08]  /*1bbb0*/  DADD R8, R8, -R22 ;  /* 0x0000000008087229 */ /* 0x000fd00000000816 */
[----:B------:R-:W-:-:S08]  /*1bbc0*/  DFMA R8, R20, UR4, R8 ;  /* 0x0000000414087c2b */ /* 0x000fd00008000008 */
[----:B------:R-:W-:Y:S01]  /*1bbd0*/  DADD R4, R4, R8 ;  /* 0x0000000004047229 */ /* 0x000fe20000000008 */
[----:B------:R-:W-:Y:S10]  /*1bbe0*/  BRA `(.L_x_429) ;  /* 0x0000000000187947 */ /* 0x000ff40003800000 */
.L_x_428:
[----:B0-----:R-:W-:Y:S01]  /*1bbf0*/  MOV R4, 0x0 ;  /* 0x0000000000047802 */ /* 0x001fe20000000f00 */
[----:B------:R-:W-:Y:S01]  /*1bc00*/  IMAD.MOV.U32 R5, RZ, RZ, 0x7ff00000 ;  /* 0x7ff00000ff057424 */ /* 0x000fe200078e00ff */
[----:B------:R-:W-:-:S05]  /*1bc10*/  LOP3.LUT P0, RZ, R15, 0x7fffffff, RZ, 0xc0, !PT ;  /* 0x7fffffff0fff7812 */ /* 0x000fca000780c0ff */
[----:B------:R-:W-:-:S10]  /*1bc20*/  DFMA R4, R14, R4, +INF ;  /* 0x7ff000000e04742b */ /* 0x000fd40000000004 */
[----:B------:R-:W-:Y:S02]  /*1bc30*/  FSEL R4, R4, RZ, P0 ;  /* 0x000000ff04047208 */ /* 0x000fe40000000000 */
[----:B------:R-:W-:-:S07]  /*1bc40*/  FSEL R5, R5, -QNAN , P0 ;  /* 0xfff0000005057808 */ /* 0x000fce0000000000 */
.L_x_429:
[----:B------:R-:W-:Y:S05]  /*1bc50*/  BSYNC.RECONVERGENT B0 ;  /* 0x0000000000007941 */ /* 0x000fea0003800200 */
.L_x_427:
        /* <DEDUP_REMOVED lines=20> */
.L_x_431:
[----:B------:R-:W-:Y:S05]  /*1bda0*/  BSYNC.RECONVERGENT B1 ;  /* 0x0000000000017941 */ /* 0x000fea0003800200 */
.L_x_430:
[----:B------:R-:W-:Y:S01]  /*1bdb0*/  UMOV UR4, 0x28f5c28f ;  /* 0x28f5c28f00047882 */ /* 0x000fe20000000000 */
[----:B------:R-:W-:Y:S01]  /*1bdc0*/  UMOV UR5, 0x40068f5c ;  /* 0x40068f5c00057882 */ /* 0x000fe20000000000 */
[----:B------:R-:W-:Y:S01]  /*1bdd0*/  IMAD.MOV.U32 R22, RZ, RZ, 0x652b82fe ;  /* 0x652b82feff167424 */ /* 0x000fe200078e00ff */
[----:B------:R-:W-:Y:S01]  /*1bde0*/  DFMA R20, R4, UR4, R12 ;  /* 0x0000000404147c2b */ /* 0x000fe2000800000c */
[----:B------:R-:W-:Y:S01]  /*1bdf0*/  IMAD.MOV.U32 R23, RZ, RZ, 0x3ff71547 ;  /* 0x3ff71547ff177424 */ /* 0x000fe200078e00ff */
[----:B------:R-:W-:Y:S01]  /*1be00*/  UMOV UR4, 0xfefa39ef ;  /* 0xfefa39ef00047882 */ /* 0x000fe20000000000 */
[----:B------:R-:W-:Y:S01]  /*1be10*/  UMOV UR5, 0x3fe62e42 ;  /* 0x3fe62e4200057882 */ /* 0x000fe20000000000 */
[----:B------:R-:W0:Y:S01]  /*1be20*/  MUFU.RCP64H R15, R11 ;  /* 0x0000000b000f7308 */ /* 0x000e220000001800 */
[----:B------:R-:W-:Y:S01]  /*1be30*/  IMAD.MOV.U32 R14, RZ, RZ, 0x1 ;  /* 0x00000001ff0e7424 */ /* 0x000fe200078e00ff */
[----:B------:R-:W-:Y:S02]  /*1be40*/  BSSY.RECONVERGENT B0, `(.L_x_432) ;  /* 0x0000040000007945 */ /* 0x000fe40003800200 */
[----:B------:R-:W-:-:S02]  /*1be50*/  DFMA R22, R20, R22, 6.75539944105574400000e+15 ;  /* 0x433800001416742b */ /* 0x000fc40000000016 */
[----:B------:R-:W-:-:S06]  /*1be60*/  FSETP.GEU.AND P0, PT, |R21|, 4.1917929649353027344, PT ;  /* 0x4086232b1500780b */ /* 0x000fcc0003f0e200 */
        /* <DEDUP_REMOVED lines=61> */
.L_x_433:
[----:B------:R-:W-:Y:S05]  /*1c240*/  BSYNC.RECONVERGENT B0 ;  /* 0x0000000000007941 */ /* 0x000fea0003800200 */
.L_x_432:
        /* <DEDUP_REMOVED lines=14> */
.L_x_435:
[----:B------:R-:W-:Y:S05]  /*1c330*/  BSYNC.RECONVERGENT B1 ;  /* 0x0000000000017941 */ /* 0x000fea0003800200 */
.L_x_434:
        /* <DEDUP_REMOVED lines=9> */
[----:B------:R-:W-:Y:S02]  /*1c3d0*/  DADD R12, R22, -6.75539944105574400000e+15 ;  /* 0xc3380000160c7429 */ /* 0x000fe40000000000 */
[----:B-1----:R-:W-:-:S06]  /*1c3e0*/  DFMA R18, -R10, R16, 1 ;  /* 0x3ff000000a12742b */ /* 0x002fcc0000000110 */
[----:B0-----:R-:W-:Y:S01]  /*1c3f0*/  DFMA R14, R12, -UR4, R8 ;  /* 0x800000040c0e7c2b */ /* 0x001fe20008000008 */
        /* <DEDUP_REMOVED lines=59> */
.L_x_437:
[----:B------:R-:W-:Y:S05]  /*1c7b0*/  BSYNC.RECONVERGENT B0 ;  /* 0x0000000000007941 */ /* 0x000fea0003800200 */
.L_x_436:
        /* <DEDUP_REMOVED lines=12> */
.L_x_439:
[----:B------:R-:W-:Y:S05]  /*1c880*/  BSYNC.RECONVERGENT B1 ;  /* 0x0000000000017941 */ /* 0x000fea0003800200 */
.L_x_438:
[----:B------:R-:W-:Y:S01]  /*1c890*/  IMAD.MOV.U32 R14, RZ, RZ, 0x652b82fe ;  /* 0x652b82feff0e7424 */ /* 0x000fe200078e00ff */
[----:B------:R-:W-:Y:S01]  /*1c8a0*/  MOV R15, 0x3ff71547 ;  /* 0x3ff71547000f7802 */ /* 0x000fe20000000f00 */
[----:B------:R-:W-:Y:S01]  /*1c8b0*/  UMOV UR4, 0xfefa39ef ;  /* 0xfefa39ef00047882 */ /* 0x000fe20000000000 */
[----:B------:R-:W-:Y:S01]  /*1c8c0*/  UMOV UR5, 0x3fe62e42 ;  /* 0x3fe62e4200057882 */ /* 0x000fe20000000000 */
[----:B------:R-:W-:Y:S01]  /*1c8d0*/  UMOV UR6, 0x3b39803f ;  /* 0x3b39803f00067882 */ /* 0x000fe20000000000 */
[----:B------:R-:W-:Y:S01]  /*1c8e0*/  UMOV UR7, 0x3c7abc9e ;  /* 0x3c7abc9e00077882 */ /* 0x000fe20000000000 */
[----:B------:R-:W-:Y:S01]  /*1c8f0*/  IMAD.MOV.U32 R24, RZ, RZ, -0x35dec16 ;  /* 0xfca213eaff187424 */ /* 0x000fe200078e00ff */
[-C--:B------:R-:W-:Y:S01]  /*1c900*/  DFMA R16, R12, R14.reuse, 6.75539944105574400000e+15 ;  /* 0x433800000c10742b */ /* 0x080fe2000000000e */
[----:B------:R-:W-:Y:S01]  /*1c910*/  IMAD.MOV.U32 R25, RZ, RZ, 0x3e928af3 ;  /* 0x3e928af3ff197424 */ /* 0x000fe200078e00ff */
[----:B------:R-:W-:Y:S01]  /*1c920*/  DFMA R14, R2, R14, 6.75539944105574400000e+15 ;  /* 0x43380000020e742b */ /* 0x000fe2000000000e */
[----:B------:R-:W-:Y:S01]  /*1c930*/  UMOV UR8, 0x69ce2bdf ;  /* 0x69ce2bdf00087882 */ /* 0x000fe20000000000 */
[----:B------:R-:W-:Y:S01]  /*1c940*/  UMOV UR9, 0x3e5ade15 ;  /* 0x3e5ade1500097882 */ /* 0x000fe20000000000 */
[----:B------:R-:W1:Y:S01]  /*1c950*/  MUFU.RCP64H R27, R11 ;  /* 0x0000000b001b7308 */ /* 0x000e620000001800 */
[----:B------:R-:W-:Y:S01]  /*1c960*/  UMOV UR12, 0x62401315 ;  /* 0x62401315000c7882 */ /* 0x000fe20000000000 */
[----:B------:R-:W-:Y:S01]  /*1c970*/  UMOV UR13, 0x3ec71dee ;  /* 0x3ec71dee000d7882 */ /* 0x000fe20000000000 */
[----:B0-----:R-:W-:Y:S01]  /*1c980*/  DADD R8, R16, -6.75539944105574400000e+15 ;  /* 0xc338000010087429 */ /* 0x001fe20000000000 */
[----:B------:R-:W-:Y:S01]  /*1c990*/  MOV R26, 0x1 ;  /* 0x00000001001a7802 */ /* 0x000fe20000000f00 */
[----:B------:R-:W-:Y:S01]  /*1c9a0*/  DADD R20, R14, -6.75539944105574400000e+15 ;  /* 0xc33800000e147429 */ /* 0x000fe20000000000 */
[----:B------:R-:W-:Y:S01]  /*1c9b0*/  UMOV UR14, 0x7c89eb71 ;  /* 0x7c89eb71000e7882 */ /* 0x000fe20000000000 */
[----:B------:R-:W-:Y:S01]  /*1c9c0*/  UMOV UR15, 0x3efa0199 ;  /* 0x3efa0199000f7882 */ /* 0x000fe20000000000 */
[----:B------:R-:W-:Y:S01]  /*1c9d0*/  UMOV UR16, 0x14761f65 ;  /* 0x14761f6500107882 */ /* 0x000fe20000000000 */
[----:B------:R-:W-:Y:S01]  /*1c9e0*/  UMOV UR17, 0x3f2a01a0 ;  /* 0x3f2a01a000117882 */ /* 0x000fe20000000000 */
[----:B------:R-:W-:Y:S01]  /*1c9f0*/  UMOV UR18, 0x1852b7af ;  /* 0x1852b7af00127882 */ /* 0x000fe20000000000 */
[----:B------:R-:W-:Y:S01]  /*1ca00*/  DFMA R18, R8, -UR4, R12 ;  /* 0x8000000408127c2b */ /* 0x000fe2000800000c */
[----:B------:R-:W-:Y:S01]  /*1ca10*/  UMOV UR19, 0x3f56c16c ;  /* 0x3f56c16c00137882 */ /* 0x000fe20000000000 */
[----:B------:R-:W-:Y:S01]  /*1ca20*/  DFMA R22, R20, -UR4, R2 ;  /* 0x8000000414167c2b */ /* 0x000fe20008000002 */
        /* <DEDUP_REMOVED lines=10> */
[----:B------:R-:W-:Y:S01]  /*1cad0*/  FSETP.GEU.AND P0, PT, |R13|, 4.1917929649353027344, PT ;  /* 0x4086232b0d00780b */ /* 0x000fe20003f0e200 */
[----:B------:R-:W-:Y:S01]  /*1cae0*/  BSSY.RECONVERGENT B0, `(.L_x_440) ;  /* 0x0000033000007945 */ /* 0x000fe20003800200 */
[----:B------:R-:W-:Y:S01]  /*1caf0*/  FSETP.GEU.AND P2, PT, |R3|, 4.1917929649353027344, PT ;  /* 0x4086232b0300780b */ /* 0x000fe20003f4e200 */
[----:B------:R-:W-:-:S02]  /*1cb00*/  DFMA R8, R18, UR8, R24 ;  /* 0x0000000812087c2b */ /* 0x000fc40008000018 */
[----:B------:R-:W-:Y:S02]  /*1cb10*/  DFMA R20, R22, UR8, R24 ;  /* 0x0000000816147c2b */ /* 0x000fe40008000018 */
[----:B-1----:R-:W-:-:S04]  /*1cb20*/  DFMA R24, -R10, R26, 1 ;  /* 0x3ff000000a18742b */ /* 0x002fc8000000011a */
[----:B------:R-:W-:Y:S02]  /*1cb30*/  DFMA R8, R18, R8, UR12 ;  /* 0x0000000c12087e2b */ /* 0x000fe40008000008 */
[----:B------:R-:W-:Y:S02]  /*1cb40*/  DFMA R20, R22, R20, UR12 ;  /* 0x0000000c16147e2b */ /* 0x000fe40008000014 */
[----:B------:R-:W-:-:S04]  /*1cb50*/  DFMA R24, R24, R24, R24 ;  /* 0x000000181818722b */ /* 0x000fc80000000018 */
[----:B------:R-:W-:Y:S02]  /*1cb60*/  DFMA R8, R18, R8, UR14 ;  /* 0x0000000e12087e2b */ /* 0x000fe40008000008 */
[----:B------:R-:W-:Y:S02]  /*1cb70*/  DFMA R20, R22, R20, UR14 ;  /* 0x0000000e16147e2b */ /* 0x000fe40008000014 */
[----:B------:R-:W-:-:S04]  /*1cb80*/  DFMA R24, R26, R24, R26 ;  /* 0x000000181a18722b */ /* 0x000fc8000000001a */
[----:B------:R-:W-:Y:S02]  /*1cb90*/  DFMA R8, R18, R8, UR16 ;  /* 0x0000001012087e2b */ /* 0x000fe40008000008 */
[----:B------:R-:W-:Y:S02]  /*1cba0*/  DFMA R20, R22, R20, UR16 ;  /* 0x0000001016147e2b */ /* 0x000fe40008000014 */
[----:B------:R-:W-:-:S04]  /*1cbb0*/  DFMA R26, -R10, R24, 1 ;  /* 0x3ff000000a1a742b */ /* 0x000fc80000000118 */
[----:B------:R-:W-:Y:S02]  /*1cbc0*/  DFMA R8, R18, R8, UR18 ;  /* 0x0000001212087e2b */ /* 0x000fe40008000008 */
[----:B------:R-:W-:Y:S02]  /*1cbd0*/  DFMA R20, R22, R20, UR18 ;  /* 0x0000001216147e2b */ /* 0x000fe40008000014 */
[----:B------:R-:W-:-:S04]  /*1cbe0*/  DFMA R30, R24, R26, R24 ;  /* 0x0000001a181e722b */ /* 0x000fc80000000018 */
[----:B------:R-:W-:Y:S02]  /*1cbf0*/  DFMA R8, R18, R8, UR20 ;  /* 0x0000001412087e2b */ /* 0x000fe40008000008 */
[----:B------:R-:W-:Y:S02]  /*1cc00*/  DFMA R20, R22, R20, UR20 ;  /* 0x0000001416147e2b */ /* 0x000fe40008000014 */
[----:B------:R-:W-:-:S04]  /*1cc10*/  DMUL R26, R30, 390 ;  /* 0x407860001e1a7828 */ /* 0x000fc80000000000 */
[----:B------:R-:W-:Y:S02]  /*1cc20*/  DFMA R8, R18, R8, UR22 ;  /* 0x0000001612087e2b */ /* 0x000fe40008000008 */
[----:B------:R-:W-:Y:S02]  /*1cc30*/  DFMA R20, R22, R20, UR22 ;  /* 0x0000001616147e2b */ /* 0x000fe40008000014 */
[----:B------:R-:W-:-:S04]  /*1cc40*/  DFMA R28, -R10, R26, 390 ;  /* 0x407860000a1c742b */ /* 0x000fc8000000011a */
[----:B------:R-:W-:Y:S02]  /*1cc50*/  DFMA R8, R18, R8, UR24 ;  /* 0x0000001812087e2b */ /* 0x000fe40008000008 */
[----:B------:R-:W-:-:S06]  /*1cc60*/  DFMA R24, R22, R20, UR24 ;  /* 0x0000001816187e2b */ /* 0x000fcc0008000014 */
[----:B------:R-:W-:Y:S02]  /*1cc70*/  DFMA R20, R18, R8, UR26 ;  /* 0x0000001a12147e2b */ /* 0x000fe40008000008 */
[----:B------:R-:W-:Y:S02]  /*1cc80*/  DFMA R24, R22, R24, UR26 ;  /* 0x0000001a16187e2b */ /* 0x000fe40008000018 */
[----:B------:R-:W-:-:S04]  /*1cc90*/  DFMA R8, R30, R28, R26 ;  /* 0x0000001c1e08722b */ /* 0x000fc8000000001a */
[----:B------:R-:W-:Y:S02]  /*1cca0*/  DFMA R20, R18, R20, 1 ;  /* 0x3ff000001214742b */ /* 0x000fe40000000014 */
[----:B------:R-:W-:-:S04]  /*1ccb0*/  DFMA R24, R22, R24, 1 ;  /* 0x3ff000001618742b */ /* 0x000fc80000000018 */
[----:B------:R-:W-:Y:S02]  /*1ccc0*/  FFMA R0, RZ, R11, R9 ;  /* 0x0000000bff007223 */ /* 0x000fe40000000009 */
[----:B------:R-:W-:Y:S02]  /*1ccd0*/  DFMA R20, R18, R20, 1 ;  /* 0x3ff000001214742b */ /* 0x000fe40000000014 */
[----:B------:R-:W-:Y:S01]  /*1cce0*/  DFMA R24, R22, R24, 1 ;  /* 0x3ff000001618742b */ /* 0x000fe20000000018 */
[----:B------:R-:W-:-:S07]  /*1ccf0*/  FSETP.GT.AND P3, PT, |R0|, 1.469367938527859385e-39, PT ;  /* 0x001000000000780b */ /* 0x000fce0003f64200 */
[----:B------:R-:W-:Y:S01]  /*1cd00*/  IMAD R19, R16, 0x100000, R21 ;  /* 0x0010000010137824 */ /* 0x000fe200078e0215 */
[----:B------:R-:W-:Y:S01]  /*1cd10*/  MOV R18, R20 ;  /* 0x0000001400127202 */ /* 0x000fe20000000f00 */
[----:B------:R-:W-:Y:S01]  /*1cd20*/  IMAD R65, R14, 0x100000, R25 ;  /* 0x001000000e417824 */ /* 0x000fe200078e0219 */
[----:B------:R-:W-:Y:S06]  /*1cd30*/  @!P0 BRA `(.L_x_441) ;  /* 0x0000000000348947 */ /* 0x000fec0003800000 */
[----:B------:R-:W-:Y:S01]  /*1cd40*/  FSETP.GEU.AND P1, PT, |R13|, 4.2275390625, PT ;  /* 0x408748000d00780b */ /* 0x000fe20003f2e200 */
[C---:B------:R-:W-:Y:S02]  /*1cd50*/  DADD R18, R12.reuse, +INF ;  /* 0x7ff000000c127429 */ /* 0x040fe40000000000 */
[----:B------:R-:W-:-:S08]  /*1cd60*/  DSETP.GEU.AND P0, PT, R12, RZ, PT ;  /* 0x000000ff0c00722a */ /* 0x000fd00003f0e000 */
[----:B------:R-:W-:Y:S02]  /*1cd70*/  FSEL R18, R18, RZ, P0 ;  /* 0x000000ff12127208 */ /* 0x000fe40000000000 */
[----:B------:R-:W-:Y:S02]  /*1cd80*/  @!P1 LEA.HI R0, R16, R16, RZ, 0x1 ;  /* 0x0000001010009211 */ /* 0x000fe400078f08ff */
[----:B------:R-:W-:Y:S02]  /*1cd90*/  @!P1 MOV R12, R20 ;  /* 0x00000014000c9202 */ /* 0x000fe40000000f00 */
[----:B------:R-:W-:Y:S02]  /*1cda0*/  @!P1 SHF.R.S32.HI R13, RZ, 0x1, R0 ;  /* 0x00000001ff0d9819 */ /* 0x000fe40000011400 */
[----:B------:R-:W-:-:S03]  /*1cdb0*/  FSEL R19, R19, RZ, P0 ;  /* 0x000000ff13137208 */ /* 0x000fc60000000000 */
[----:B------:R-:W-:Y:S02]  /*1cdc0*/  @!P1 IMAD.IADD R16, R16, 0x1, -R13 ;  /* 0x0000000110109824 */ /* 0x000fe400078e0a0d */
[----:B------:R-:W-:-:S03]  /*1cdd0*/  @!P1 IMAD R13, R13, 0x100000, R21 ;  /* 0x001000000d0d9824 */ /* 0x000fc600078e0215 */
[----:B------:R-:W-:Y:S01]  /*1cde0*/  @!P1 LEA R17, R16, 0x3ff00000, 0x14 ;  /* 0x3ff0000010119811 */ /* 0x000fe200078ea0ff */
[----:B------:R-:W-:-:S06]  /*1cdf0*/  @!P1 IMAD.MOV.U32 R16, RZ, RZ, RZ ;  /* 0x000000ffff109224 */ /* 0x000fcc00078e00ff */
[----:B------:R-:W-:-:S11]  /*1ce00*/  @!P1 DMUL R18, R12, R16 ;  /* 0x000000100c129228 */ /* 0x000fd60000000000 */
.L_x_441:
[----:B------:R-:W-:Y:S05]  /*1ce10*/  BSYNC.RECONVERGENT B0 ;  /* 0x0000000000007941 */ /* 0x000fea0003800200 */
.L_x_440:
[----:B------:R-:W-:Y:S01]  /*1ce20*/  UMOV UR4, 0x447e7fdf ;  /* 0x447e7fdf00047882 */ /* 0x000fe20000000000 */
[----:B------:R-:W-:Y:S01]  /*1ce30*/  UMOV UR5, 0x3d5cd9e7 ;  /* 0x3d5cd9e700057882 */ /* 0x000fe20000000000 */
[----:B------:R-:W-:Y:S01]  /*1ce40*/  BSSY.RECONVERGENT B0, `(.L_x_442) ;  /* 0x0000012000007945 */ /* 0x000fe20003800200 */
[----:B------:R-:W-:Y:S01]  /*1ce50*/  DMUL R16, R18, UR4 ;  /* 0x0000000412107c28 */ /* 0x000fe20008000000 */
[----:B------:R-:W-:-:S06]  /*1ce60*/  IMAD.MOV.U32 R64, RZ, RZ, R24 ;  /* 0x000000ffff407224 */ /* 0x000fcc00078e0018 */
[----:B------:R0:W-:Y:S01]  /*1ce70*/  STL.64 [R1+0xa6c8], R16 ;  /* 0x00a6c81001007387 */ /* 0x0001e20000100a00 */
[----:B------:R-:W-:Y:S05]  /*1ce80*/  @!P2 BRA `(.L_x_443) ;  /* 0x000000000034a947 */ /* 0x000fea0003800000 */
[----:B------:R-:W-:Y:S01]  /*1ce90*/  FSETP.GEU.AND P1, PT, |R3|, 4.2275390625, PT ;  /* 0x408748000300780b */ /* 0x000fe20003f2e200 */
[C---:B0-----:R-:W-:Y:S02]  /*1cea0*/  DADD R16, R2.reuse, +INF ;  /* 0x7ff0000002107429 */ /* 0x041fe40000000000 */
        /* <DEDUP_REMOVED lines=11> */
.L_x_443:
[----:B------:R-:W-:Y:S05]  /*1cf60*/  BSYNC.RECONVERGENT B0 ;  /* 0x0000000000007941 */ /* 0x000fea0003800200 */
.L_x_442:
        /* <DEDUP_REMOVED lines=11> */
[----:B01----:R-:W-:Y:S05]  /*1d020*/  CALL.REL.NOINC `($__internal_1_$__cuda_sm20_div_rn_f64_full) ;  /* 0x0000133400a07944 */ /* 0x003fea0003c00000 */
[----:B------:R-:W-:Y:S01]  /*1d030*/  IMAD.MOV.U32 R8, RZ, RZ, R12 ;  /* 0x000000ffff087224 */ /* 0x000fe200078e000c */
[----:B------:R-:W-:-:S07]  /*1d040*/  MOV R9, R13 ;  /* 0x0000000d00097202 */ /* 0x000fce0000000f00 */
.L_x_445:
[----:B------:R-:W-:Y:S05]  /*1d050*/  BSYNC.RECONVERGENT B1 ;  /* 0x0000000000017941 */ /* 0x000fea0003800200 */
.L_x_444:
        /* <DEDUP_REMOVED lines=11> */
[----:B-1----:R-:W-:Y:S01]  /*1d110*/  DFMA R14, R12, -UR4, R8 ;  /* 0x800000040c0e7c2b */ /* 0x002fe20008000008 */
        /* <DEDUP_REMOVED lines=59> */
.L_x_447:
[----:B------:R-:W-:Y:S05]  /*1d4d0*/  BSYNC.RECONVERGENT B0 ;  /* 0x0000000000007941 */ /* 0x000fea0003800200 */
.L_x_446:
        /* <DEDUP_REMOVED lines=11> */
.L_x_449:
[----:B------:R-:W-:Y:S05]  /*1d590*/  BSYNC.RECONVERGENT B1 ;  /* 0x0000000000017941 */ /* 0x000fea0003800200 */
.L_x_448:
[----:B------:R-:W-:Y:S01]  /*1d5a0*/  IMAD.MOV.U32 R20, RZ, RZ, 0x652b82fe ;  /* 0x652b82feff147424 */ /* 0x000fe200078e00ff */
[----:B------:R-:W-:Y:S01]  /*1d5b0*/  UMOV UR4, 0xfefa39ef ;  /* 0xfefa39ef00047882 */ /* 0x000fe20000000000 */
[----:B------:R-:W-:Y:S01]  /*1d5c0*/  IMAD.MOV.U32 R21, RZ, RZ, 0x3ff71547 ;  /* 0x3ff71547ff157424 */ /* 0x000fe200078e00ff */
[----:B------:R-:W-:Y:S01]  /*1d5d0*/  UMOV UR5, 0x3fe62e42 ;  /* 0x3fe62e4200057882 */ /* 0x000fe20000000000 */
[----:B------:R-:W-:Y:S01]  /*1d5e0*/  FSETP.GEU.AND P0, PT, |R13|, 4.1917929649353027344, PT ;  /* 0x4086232b0d00780b */ /* 0x000fe20003f0e200 */
[----:B------:R-:W-:Y:S01]  /*1d5f0*/  BSSY.RECONVERGENT B0, `(.L_x_450) ;  /* 0x0000038000007945 */ /* 0x000fe20003800200 */
[----:B------:R-:W-:Y:S01]  /*1d600*/  MOV R18, 0x82ee6987 ;  /* 0x82ee698700127802 */ /* 0x000fe20000000f00 */
[----:B------:R-:W-:Y:S01]  /*1d610*/  IMAD.MOV.U32 R19, RZ, RZ, 0x3fa38abf ;  /* 0x3fa38abfff137424 */ /* 0x000fe200078e00ff */
        /* <DEDUP_REMOVED lines=53> */
.L_x_451:
[----:B------:R-:W-:Y:S05]  /*1d970*/  BSYNC.RECONVERGENT B0 ;  /* 0x0000000000007941 */ /* 0x000fea0003800200 */
.L_x_450:
[----:B------:R-:W-:Y:S01]  /*1d980*/  UMOV UR4, 0x0 ;  /* 0x0000000000047882 */ /* 0x000fe20000000000 */
[----:B------:R-:W-:Y:S01]  /*1d990*/  UMOV UR5, 0x3ff00000 ;  /* 0x3ff0000000057882 */ /* 0x000fe20000000000 */
[----:B------:R-:W-:Y:S01]  /*1d9a0*/  FSETP.GEU.AND P1, PT, |R15|, 6.5827683646048100446e-37, PT ;  /* 0x036000000f00780b */ /* 0x000fe20003f2e200 */
[----:B------:R-:W-:Y:S01]  /*1d9b0*/  DFMA R174, R8, R18, UR4 ;  /* 0x0000000408ae7e2b */ /* 0x000fe20008000012 */
[----:B------:R-:W-:Y:S01]  /*1d9c0*/  BSSY.RECONVERGENT B1, `(.L_x_452) ;  /* 0x0000016000017945 */ /* 0x000fe20003800200 */
[----:B------:R-:W-:-:S04]  /*1d9d0*/  IMAD.MOV.U32 R8, RZ, RZ, 0x1 ;  /* 0x00000001ff087424 */ /* 0x000fc800078e00ff */
[----:B------:R-:W0:Y:S02]  /*1d9e0*/  MUFU.RCP64H R9, R175 ;  /* 0x000000af00097308 */ /* 0x000e240000001800 */
        /* <DEDUP_REMOVED lines=19> */
.L_x_453:
[----:B------:R-:W-:Y:S05]  /*1db20*/  BSYNC.RECONVERGENT B1 ;  /* 0x0000000000017941 */ /* 0x000fea0003800200 */
.L_x_452:
        /* <DEDUP_REMOVED lines=14> */
[----:B------:R-:W-:Y:S01]  /*1dc10*/  IMAD.MOV.U32 R8, RZ, RZ, RZ ;  /* 0x000000ffff087224 */ /* 0x000fe200078e00ff */
[----:B------:R-:W-:Y:S01]  /*1dc20*/  MOV R174, R10 ;  /* 0x0000000a00ae7202 */ /* 0x000fe20000000f00 */
[----:B------:R-:W-:Y:S01]  /*1dc30*/  IMAD.MOV.U32 R9, RZ, RZ, -0x3f6e5800 ;  /* 0xc091a800ff097424 */ /* 0x000fe200078e00ff */
[----:B------:R-:W-:Y:S01]  /*1dc40*/  MOV R0, 0x1dc70 ;  /* 0x0001dc7000007802 */ /* 0x000fe20000000f00 */
[----:B------:R-:W-:-:S07]  /*1dc50*/  IMAD.MOV.U32 R175, RZ, RZ, R11 ;  /* 0x000000ffffaf7224 */ /* 0x000fce00078e000b */
[----:B------:R-:W-:Y:S05]  /*1dc60*/  CALL.REL.NOINC `($__internal_1_$__cuda_sm20_div_rn_f64_full) ;  /* 0x0000132800907944 */ /* 0x000fea0003c00000 */
.L_x_455:
[----:B------:R-:W-:Y:S05]  /*1dc70*/  BSYNC.RECONVERGENT B1 ;  /* 0x0000000000017941 */ /* 0x000fea0003800200 */
.L_x_454:
[----:B------:R-:W-:Y:S01]  /*1dc80*/  IMAD.MOV.U32 R20, RZ, RZ, 0x652b82fe ;  /* 0x652b82feff147424 */ /* 0x000fe200078e00ff */
[----:B------:R-:W-:Y:S01]  /*1dc90*/  MOV R21, 0x3ff71547 ;  /* 0x3ff7154700157802 */ /* 0x000fe20000000f00 */
[----:B------:R-:W-:Y:S01]  /*1dca0*/  UMOV UR4, 0xfefa39ef ;  /* 0xfefa39ef00047882 */ /* 0x000fe20000000000 */
[----:B------:R-:W-:Y:S01]  /*1dcb0*/  UMOV UR5, 0x3fe62e42 ;  /* 0x3fe62e4200057882 */ /* 0x000fe20000000000 */
[----:B------:R-:W-:Y:S01]  /*1dcc0*/  FSETP.GEU.AND P0, PT, |R13|, 4.1917929649353027344, PT ;  /* 0x4086232b0d00780b */ /* 0x000fe20003f0e200 */
[----:B------:R-:W-:Y:S01]  /*1dcd0*/  BSSY.RECONVERGENT B0, `(.L_x_456) ;  /* 0x0000038000007945 */ /* 0x000fe20003800200 */
[----:B------:R-:W-:Y:S01]  /*1dce0*/  IMAD.MOV.U32 R18, RZ, RZ, 0x33333333 ;  /* 0x33333333ff127424 */ /* 0x000fe200078e00ff */
[----:B------:R-:W-:Y:S01]  /*1dcf0*/  DFMA R20, R12, R20, 6.75539944105574400000e+15 ;  /* 0x433800000c14742b */ /* 0x000fe20000000014 */
[----:B------:R-:W-:-:S07]  /*1dd00*/  IMAD.MOV.U32 R19, RZ, RZ, 0x403a3333 ;  /* 0x403a3333ff137424 */ /* 0x000fce00078e00ff */
[----:B------:R-:W-:-:S08]  /*1dd10*/  DADD R8, R20, -6.75539944105574400000e+15 ;  /* 0xc338000014087429 */ /* 0x000fd00000000000 */
        /* <DEDUP_REMOVED lines=35> */
[----:B------:R-:W-:Y:S02]  /*1df50*/  LEA R9, R20, R17, 0x14 ;  /* 0x0000001114097211 */ /* 0x000fe400078ea0ff */
        /* <DEDUP_REMOVED lines=15> */
.L_x_457:
[----:B------:R-:W-:Y:S05]  /*1e050*/  BSYNC.RECONVERGENT B0 ;  /* 0x0000000000007941 */ /* 0x000fea0003800200 */
.L_x_456:
        /* <DEDUP_REMOVED lines=19> */
[----:B------:R-:W-:Y:S01]  /*1e190*/  MOV R8, R14 ;  /* 0x0000000e00087202 */ /* 0x000fe20000000f00 */
[----:B------:R-:W-:Y:S01]  /*1e1a0*/  IMAD.MOV.U32 R9, RZ, RZ, R15 ;  /* 0x000000ffff097224 */ /* 0x000fe200078e000f */
[----:B------:R-:W-:-:S07]  /*1e1b0*/  MOV R0, 0x1e1d0 ;  /* 0x0001e1d000007802 */ /* 0x000fce0000000f00 */
[----:B------:R-:W-:Y:S05]  /*1e1c0*/  CALL.REL.NOINC `($__internal_1_$__cuda_sm20_div_rn_f64_full) ;  /* 0x0000132400387944 */ /* 0x000fea0003c00000 */
[----:B------:R-:W-:Y:S01]  /*1e1d0*/  IMAD.MOV.U32 R8, RZ, RZ, R12 ;  /* 0x000000ffff087224 */ /* 0x000fe200078e000c */
[----:B------:R-:W-:-:S05]  /*1e1e0*/  MOV R9, R13 ;  /* 0x0000000d00097202 */ /* 0x000fca0000000f00 */
[----:B------:R0:W-:Y:S02]  /*1e1f0*/  STL.64 [R1+0xa950], R8 ;  /* 0x00a9500801007387 */ /* 0x0001e40000100a00 */
.L_x_459:
[----:B------:R-:W-:Y:S05]  /*1e200*/  BSYNC.RECONVERGENT B1 ;  /* 0x0000000000017941 */ /* 0x000fea0003800200 */
.L_x_458:
        /* <DEDUP_REMOVED lines=15> */
[----:B------:R-:W-:Y:S01]  /*1e300*/  MOV R9, 0x4083e000 ;  /* 0x4083e00000097802 */ /* 0x000fe20000000f00 */
[----:B------:R-:W-:Y:S01]  /*1e310*/  IMAD.MOV.U32 R174, RZ, RZ, R10 ;  /* 0x000000ffffae7224 */ /* 0x000fe200078e000a */
[----:B------:R-:W-:Y:S01]  /*1e320*/  MOV R0, 0x1e350 ;  /* 0x0001e35000007802 */ /* 0x000fe20000000f00 */
[----:B------:R-:W-:-:S07]  /*1e330*/  IMAD.MOV.U32 R175, RZ, RZ, R11 ;  /* 0x000000ffffaf7224 */ /* 0x000fce00078e000b */
[----:B------:R-:W-:Y:S05]  /*1e340*/  CALL.REL.NOINC `($__internal_1_$__cuda_sm20_div_rn_f64_full) ;  /* 0x0000132000d87944 */ /* 0x000fea0003c00000 */
.L_x_461:
[----:B------:R-:W-:Y:S05]  /*1e350*/  BSYNC.RECONVERGENT B1 ;  /* 0x0000000000017941 */ /* 0x000fea0003800200 */
.L_x_460:
[----:B------:R-:W-:Y:S01]  /*1e360*/  UMOV UR4, 0xa3d70a3d ;  /* 0xa3d70a3d00047882 */ /* 0x000fe20000000000 */
[----:B------:R-:W-:Y:S01]  /*1e370*/  UMOV UR5, 0x40003d70 ;  /* 0x40003d7000057882 */ /* 0x000fe20000000000 */
[----:B------:R-:W-:Y:S01]  /*1e380*/  MOV R20, 0x652b82fe ;  /* 0x652b82fe00147802 */ /* 0x000fe20000000f00 */
        /* <DEDUP_REMOVED lines=70> */
.L_x_463:
[----:B------:R-:W-:Y:S05]  /*1e7f0*/  BSYNC.RECONVERGENT B0 ;  /* 0x0000000000007941 */ /* 0x000fea0003800200 */
.L_x_462:
        /* <DEDUP_REMOVED lines=14> */
.L_x_465:
[----:B------:R-:W-:Y:S05]  /*1e8e0*/  BSYNC.RECONVERGENT B1 ;  /* 0x0000000000017941 */ /* 0x000fea0003800200 */
.L_x_464:
        /* <DEDUP_REMOVED lines=71> */
.L_x_467:
[----:B------:R-:W-:Y:S05]  /*1ed60*/  BSYNC.RECONVERGENT B0 ;  /* 0x0000000000007941 */ /* 0x000fea0003800200 */
.L_x_466:
[----:B------:R-:W-:Y:S01]  /*1ed70*/  UMOV UR4, 0x3f0b3e55 ;  /* 0x3f0b3e5500047882 */ /* 0x000fe20000000000 */
[----:B------:R-:W-:Y:S01]  /*1ed80*/  UMOV UR5, 0x3d57ece5 ;  /* 0x3d57ece500057882 */ /* 0x000fe20000000000 */
[----:B------:R-:W-:Y:S01]  /*1ed90*/  BSSY.RECONVERGENT B1, `(.L_x_468) ;  /* 0x000000a000017945 */ /* 0x000fe20003800200 */
[----:B------:R-:W-:-:S07]  /*1eda0*/  DMUL R4, R38, UR4 ;  /* 0x0000000426047c28 */ /* 0x000fce0008000000 */
[----:B------:R0:W-:Y:S01]  /*1edb0*/  STL.64 [R1+0xa748], R4 ;  /* 0x00a7480401007387 */ /* 0x0001e20000100a00 */
[----:B------:R-:W-:Y:S05]  /*1edc0*/  @P2 BRA `(.L_x_469) ;  /* 0x0000000000182947 */ /* 0x000fea0003800000 */
[----:B------:R-:W-:Y:S01]  /*1edd0*/  MOV R8, RZ ;  /* 0x000000ff00087202 */ /* 0x000fe20000000f00 */
[----:B------:R-:W-:Y:S01]  /*1ede0*/  IMAD.MOV.U32 R9, RZ, RZ, -0x3f80d000 ;  /* 0xc07f3000ff097424 */ /* 0x000fe200078e00ff */
[----:B------:R-:W-:Y:S01]  /*1edf0*/  MOV R175, R11 ;  /* 0x0000000b00af7202 */ /* 0x000fe20000000f00 */
[----:B------:R-:W-:Y:S01]  /*1ee00*/  IMAD.MOV.U32 R174, RZ, RZ, R10 ;  /* 0x000000ffffae7224 */ /* 0x000fe200078e000a */
[----:B------:R-:W-:-:S07]  /*1ee10*/  MOV R0, 0x1ee30 ;  /* 0x0001ee3000007802 */ /* 0x000fce0000000f00 */
[----:B0-----:R-:W-:Y:S05]  /*1ee20*/  CALL.REL.NOINC `($__internal_1_$__cuda_sm20_div_rn_f64_full) ;  /* 0x0000131800207944 */ /* 0x001fea0003c00000 */
.L_x_469:
[----:B------:R-:W-:Y:S05]  /*1ee30*/  BSYNC.RECONVERGENT B1 ;  /* 0x0000000000017941 */ /* 0x000fea0003800200 */
.L_x_468:
        /* <DEDUP_REMOVED lines=51> */
[----:B------:R-:W-:-:S08]  /*1f170*/  DFMA R4, -R10, R14, -2630 ;  /* 0xc0a48c000a04742b */ /* 0x000fd0000000010e */
        /* <DEDUP_REMOVED lines=17> */
.L_x_471:
[----:B------:R-:W-:Y:S05]  /*1f290*/  BSYNC.RECONVERGENT B0 ;  /* 0x0000000000007941 */ /* 0x000fea0003800200 */
.L_x_470:
[----:B------:R-:W-:Y:S01]  /*1f2a0*/  UMOV UR4, 0x2b65689e ;  /* 0x2b65689e00047882 */ /* 0x000fe20000000000 */
[----:B------:R-:W-:Y:S01]  /*1f2b0*/  UMOV UR5, 0x3c712db4 ;  /* 0x3c712db400057882 */ /* 0x000fe20000000000 */
[----:B------:R-:W-:Y:S01]  /*1f2c0*/  FFMA R0, RZ, R11, R5 ;  /* 0x0000000bff007223 */ /* 0x000fe20000000005 */
[----:B------:R-:W-:Y:S01]  /*1f2d0*/  DMUL R12, R10, UR4 ;  /* 0x000000040a0c7c28 */ /* 0x000fe20008000000 */
[----:B------:R-:W-:Y:S03]  /*1f2e0*/  BSSY.RECONVERGENT B1, `(.L_x_472) ;  /* 0x000000e000017945 */ /* 0x000fe60003800200 */
[----:B------:R-:W-:-:S04]  /*1f2f0*/  FSETP.GT.AND P0, PT, |R0|, 1.469367938527859385e-39, PT ;  /* 0x001000000000780b */ /* 0x000fc80003f04200 */
[----:B------:R-:W-:-:S08]  /*1f300*/  DMUL R12, R10, R12 ;  /* 0x0000000c0a0c7228 */ /* 0x000fd00000000000 */
[----:B------:R-:W-:-:S07]  /*1f310*/  DMUL R8, R12, R8 ;  /* 0x000000080c087228 */ /* 0x000fce0000000000 */
        /* <DEDUP_REMOVED lines=10> */
.L_x_473:
[----:B------:R-:W-:Y:S05]  /*1f3c0*/  BSYNC.RECONVERGENT B1 ;  /* 0x0000000000017941 */ /* 0x000fea0003800200 */
.L_x_472:
[----:B------:R-:W-:Y:S01]  /*1f3d0*/  MOV R14, 0x652b82fe ;  /* 0x652b82fe000e7802 */ /* 0x000fe20000000f00 */
        /* <DEDUP_REMOVED lines=59> */
.L_x_475:
[----:B------:R-:W-:Y:S05]  /*1f790*/  BSYNC.RECONVERGENT B0 ;  /* 0x0000000000007941 */ /* 0x000fea0003800200 */
.L_x_474:
        /* <DEDUP_REMOVED lines=8> */
[----:B------:R-:W-:Y:S01]  /*1f820*/  ISETP.GE.AND P0, PT, R3, RZ, PT ;  /* 0x000000ff0300720c */ /* 0x000fe20003f06270 */
[----:B------:R-:W-:Y:S01]  /*1f830*/  IMAD.MOV.U32 R18, RZ, RZ, RZ ;  /* 0x000000ffff127224 */ /* 0x000fe200078e00ff */
[----:B------:R-:W-:Y:S02]  /*1f840*/  MOV R17, 0x40120000 ;  /* 0x4012000000117802 */ /* 0x000fe40000000f00 */
[----:B------:R-:W-:-:S05]  /*1f850*/  MOV R0, 0x1f880 ;  /* 0x0001f88000007802 */ /* 0x000fca0000000f00 */
[----:B------:R-:W-:-:S07]  /*1f860*/  IMAD.MOV.U32 R19, RZ, RZ, R13 ;  /* 0x000000ffff137224 */ /* 0x000fce00078e000d */
[----:B0-----:R-:W-:Y:S05]  /*1f870*/  CALL.REL.NOINC `($_Z15Rosenbrock_ros3PdddS_PiiiiiddddddddPKdS2_S2_S2_S2_S2_S2_S2_i$__internal_accurate_pow) ;  /* 0x0000131800687944 */ /* 0x001fea0003c00000 */
[----:B------:R-:W-:Y:S02]  /*1f880*/  FSEL R8, R8, RZ, P0 ;  /* 0x000000ff08087208 */ /* 0x000fe40000000000 */
[----:B------:R-:W-:-:S07]  /*1f890*/  FSEL R9, R9, -QNAN , P0 ;  /* 0xfff8000009097808 */ /* 0x000fce0000000000 */
.L_x_477:
[----:B------:R-:W-:Y:S05]  /*1f8a0*/  BSYNC.RECONVERGENT B0 ;  /* 0x0000000000007941 */ /* 0x000fea0003800200 */
.L_x_476:
[C---:B0-----:R-:W-:Y:S01]  /*1f8b0*/  DADD R4, R2.reuse, 4.5 ;  /* 0x4012000002047429 */ /* 0x041fe20000000000 */
[----:B------:R-:W-:Y:S01]  /*1f8c0*/  BSSY.RECONVERGENT B0, `(.L_x_478) ;  /* 0x000000b000007945 */ /* 0x000fe20003800200 */
[----:B------:R-:W-:-:S08]  /*1f8d0*/  DSETP.NEU.AND P1, PT, R2, RZ, PT ;  /* 0x000000ff0200722a */ /* 0x000fd00003f2d000 */
        /* <DEDUP_REMOVED lines=9> */
.L_x_479:
[----:B------:R-:W-:Y:S05]  /*1f970*/  BSYNC.RECONVERGENT B0 ;  /* 0x0000000000007941 */ /* 0x000fea0003800200 */
.L_x_478:
[----:B------:R-:W-:Y:S01]  /*1f980*/  UMOV UR4, 0xbe506019 ;  /* 0xbe50601900047882 */ /* 0x000fe20000000000 */
[----:B------:R-:W-:Y:S01]  /*1f990*/  UMOV UR5, 0x3a1fb0f6 ;  /* 0x3a1fb0f600057882 */ /* 0x000fe20000000000 */
[----:B------:R-:W-:Y:S01]  /*1f9a0*/  DSETP.NEU.AND P0, PT, R2, 1, PT ;  /* 0x3ff000000200742a */ /* 0x000fe20003f0d000 */
[----:B------:R-:W-:Y:S01]  /*1f9b0*/  BSSY.RECONVERGENT B0, `(.L_x_480) ;  /* 0x0000011000007945 */ /* 0x000fe20003800200 */
[----:B------:R-:W-:Y:S01]  /*1f9c0*/  DMUL R8, R8, UR4 ;  /* 0x0000000408087c28 */ /* 0x000fe20008000000 */
[----:B------:R-:W-:-:S09]  /*1f9d0*/  @!P1 CS2R R4, SRZ ;  /* 0x0000000000049805 */ /* 0x000fd2000001ff00 */
[----:B------:R-:W-:Y:S02]  /*1f9e0*/  FSEL R14, R8, -0.20349158346652984619, P0 ;  /* 0xbe506019080e7808 */ /* 0x000fe40000000000 */
[----:B------:R-:W-:Y:S01]  /*1f9f0*/  FSEL R15, R9, 0.00060917378868907690048, P0 ;  /* 0x3a1fb0f6090f7808 */ /* 0x000fe20000000000 */
        /* <DEDUP_REMOVED lines=10> */
.L_x_482:
[----:B------:R-:W-:Y:S02]  /*1faa0*/  FSEL R4, R8, RZ, P0 ;  /* 0x000000ff08047208 */ /* 0x000fe40000000000 */
[----:B------:R-:W-:-:S07]  /*1fab0*/  FSEL R5, R9, -QNAN , P0 ;  /* 0xfff8000009057808 */ /* 0x000fce0000000000 */
.L_x_481:
[----:B------:R-:W-:Y:S05]  /*1fac0*/  BSYNC.RECONVERGENT B0 ;  /* 0x0000000000007941 */ /* 0x000fea0003800200 */
.L_x_480:
        /* <DEDUP_REMOVED lines=13> */
.L_x_484:
[----:B------:R-:W-:Y:S05]  /*1fba0*/  BSYNC.RECONVERGENT B0 ;  /* 0x0000000000007941 */ /* 0x000fea0003800200 */
.L_x_483:
[----:B------:R-:W-:Y:S01]  /*1fbb0*/  UMOV UR4, 0xe91b0b70 ;  /* 0xe91b0b7000047882 */ /* 0x000fe20000000000 */
[----:B------:R-:W-:Y:S01]  /*1fbc0*/  UMOV UR5, 0x3da07e1f ;  /* 0x3da07e1f00057882 */ /* 0x000fe20000000000 */
[----:B------:R-:W-:Y:S01]  /*1fbd0*/  DSETP.NEU.AND P0, PT, R2, 1, PT ;  /* 0x3ff000000200742a */ /* 0x000fe20003f0d000 */
[----:B------:R-:W-:Y:S01]  /*1fbe0*/  BSSY.RECONVERGENT B1, `(.L_x_485) ;  /* 0x0000019000017945 */ /* 0x000fe20003800200 */
[----:B------:R-:W-:Y:S02]  /*1fbf0*/  DMUL R4, R4, UR4 ;  /* 0x0000000404047c28 */ /* 0x000fe40008000000 */
[----:B------:R-:W-:-:S08]  /*1fc00*/  DMUL R14, R6, R14 ;  /* 0x0000000e060e7228 */ /* 0x000fd00000000000 */
[----:B------:R-:W-:Y:S02]  /*1fc10*/  FSEL R175, R5, 0.078365556895732879639, P0 ;  /* 0x3da07e1f05af7808 */ /* 0x000fe40000000000 */
[----:B------:R-:W-:Y:S01]  /*1fc20*/  FSEL R174, R4, -1.17148446316822089779e+25, P0 ;  /* 0xe91b0b7004ae7808 */ /* 0x000fe20000000000 */
        /* <DEDUP_REMOVED lines=20> */
.L_x_486:
[----:B------:R-:W-:Y:S05]  /*1fd70*/  BSYNC.RECONVERGENT B1 ;  /* 0x0000000000017941 */ /* 0x000fea0003800200 */
.L_x_485:
        /* <DEDUP_REMOVED lines=79> */
.L_x_488:
[----:B------:R-:W-:Y:S01]  /*20270*/  MOV R12, 0x0 ;  /* 0x00000000000c7802 */ /* 0x000fe20000000f00 */
[----:B------:R-:W-:Y:S01]  /*20280*/  IMAD.MOV.U32 R13, RZ, RZ, 0x7ff00000 ;  /* 0x7ff00000ff0d7424 */ /* 0x000fe200078e00ff */
[----:B------:R-:W-:-:S05]  /*20290*/  LOP3.LUT P1, RZ, R9, 0x7fffffff, RZ, 0xc0, !PT ;  /* 0x7fffffff09ff7812 */ /* 0x000fca000782c0ff */
[----:B------:R-:W-:-:S10]  /*202a0*/  DFMA R12, R8, R12, +INF ;  /* 0x7ff00000080c742b */ /* 0x000fd4000000000c */
[----:B------:R-:W-:Y:S02]  /*202b0*/  FSEL R8, R12, RZ, P1 ;  /* 0x000000ff0c087208 */ /* 0x000fe40000800000 */
[----:B------:R-:W-:-:S07]  /*202c0*/  FSEL R9, R13, -QNAN , P1 ;  /* 0xfff000000d097808 */ /* 0x000fce0000800000 */
.L_x_489:
[----:B------:R-:W-:Y:S05]  /*202d0*/  BSYNC.RECONVERGENT B0 ;  /* 0x0000000000007941 */ /* 0x000fea0003800200 */
.L_x_487:
        /* <DEDUP_REMOVED lines=14> */
.L_x_490:
        /* <DEDUP_REMOVED lines=13> */
.L_x_492:
[----:B------:R-:W-:Y:S05]  /*20490*/  BSYNC.RECONVERGENT B0 ;  /* 0x0000000000007941 */ /* 0x000fea0003800200 */
.L_x_491:
        /* <DEDUP_REMOVED lines=18> */
.L_x_494:
[----:B------:R-:W-:Y:S05]  /*205c0*/  BSYNC.RECONVERGENT B1 ;  /* 0x0000000000017941 */ /* 0x000fea0003800200 */
.L_x_493:
        /* <DEDUP_REMOVED lines=10> */
.L_x_495:
        /* <DEDUP_REMOVED lines=29> */
.L_x_497:
[----:B------:R-:W-:Y:S05]  /*20840*/  BSYNC.RECONVERGENT B0 ;  /* 0x0000000000007941 */ /* 0x000fea0003800200 */
.L_x_496:
        /* <DEDUP_REMOVED lines=8> */
.L_x_499:
[----:B------:R-:W-:Y:S05]  /*208d0*/  BSYNC.RECONVERGENT B1 ;  /* 0x0000000000017941 */ /* 0x000fea0003800200 */
.L_x_498:
[----:B------:R-:W0:Y:S01]  /*208e0*/  MUFU.RCP64H R9, R11 ;  /* 0x0000000b00097308 */ /* 0x000e220000001800 */
[----:B------:R-:W-:Y:S01]  /*208f0*/  IMAD.MOV.U32 R8, RZ, RZ, 0x1 ;  /* 0x00000001ff087424 */ /* 0x000fe200078e00ff */
[----:B------:R-:W-:Y:S01]  /*20900*/  DMUL R4, R12, R4 ;  /* 0x000000040c047228 */ /* 0x000fe20000000000 */
[----:B------:R-:W-:Y:S06]  /*20910*/  BSSY.RECONVERGENT B1, `(.L_x_500) ;  /* 0x0000015000017945 */ /* 0x000fec0003800200 */
[----:B------:R1:W-:Y:S01]  /*20920*/  STL.64 [R1+0xaa58], R4 ;  /* 0x00aa580401007387 */ /* 0x0003e20000100a00 */
        /* <DEDUP_REMOVED lines=10> */
[----:B-1----:R-:W-:Y:S05]  /*209d0*/  @P1 BRA `(.L_x_501) ;  /* 0x0000000000201947 */ /* 0x002fea0003800000 */
        /* <DEDUP_REMOVED lines=8> */
.L_x_501:
[----:B------:R-:W-:Y:S05]  /*20a60*/  BSYNC.RECONVERGENT B1 ;  /* 0x0000000000017941 */ /* 0x000fea0003800200 */
.L_x_500:
        /* <DEDUP_REMOVED lines=70> */
.L_x_503:
[----:B------:R-:W-:Y:S05]  /*20ed0*/  BSYNC.RECONVERGENT B0 ;  /* 0x0000000000007941 */ /* 0x000fea0003800200 */
.L_x_502:
        /* <DEDUP_REMOVED lines=12> */
.L_x_505:
[----:B------:R-:W-:Y:S05]  /*20fa0*/  BSYNC.RECONVERGENT B1 ;  /* 0x0000000000017941 */ /* 0x000fea0003800200 */
.L_x_504:
        /* <DEDUP_REMOVED lines=71> */
.L_x_507:
[----:B------:R-:W-:Y:S05]  /*21420*/  BSYNC.RECONVERGENT B0 ;  /* 0x0000000000007941 */ /* 0x000fea0003800200 */
.L_x_506:
        /* <DEDUP_REMOVED lines=14> */
.L_x_509:
[----:B------:R-:W-:Y:S05]  /*21510*/  BSYNC.RECONVERGENT B1 ;  /* 0x0000000000017941 */ /* 0x000fea0003800200 */
.L_x_508:
        /* <DEDUP_REMOVED lines=9> */
[----:B------:R-:W-:-:S02]  /*215b0*/  DADD R12, R22, -6.75539944105574400000e+15 ;  /* 0xc3380000160c7429 */ /* 0x000fc40000000000 */
        /* <DEDUP_REMOVED lines=61> */
.L_x_511:
[----:B------:R-:W-:Y:S05]  /*21990*/  BSYNC.RECONVERGENT B0 ;  /* 0x0000000000007941 */ /* 0x000fea0003800200 */
.L_x_510:
[----:B------:R-:W-:Y:S01]  /*219a0*/  UMOV UR4, 0x86a12b9b ;  /* 0x86a12b9b00047882 */ /* 0x000fe20000000000 */
[----:B------:R-:W-:Y:S01]  /*219b0*/  UMOV UR5, 0x3d46849b ;  /* 0x3d46849b00057882 */ /* 0x000fe20000000000 */
[----:B------:R-:W-:Y:S01]  /*219c0*/  UMOV UR6, 0xa7b28179 ;  /* 0xa7b2817900067882 */ /* 0x000fe20000000000 */
[----:B------:R-:W-:Y:S01]  /*219d0*/  UMOV UR7, 0x3d9359f5 ;  /* 0x3d9359f500077882 */ /* 0x000fe20000000000 */
[----:B------:R-:W-:Y:S01]  /*219e0*/  DMUL R14, R14, UR4 ;  /* 0x000000040e0e7c28 */ /* 0x000fe20008000000 */
[----:B------:R-:W-:Y:S01]  /*219f0*/  UMOV UR4, 0x1b4047b2 ;  /* 0x1b4047b200047882 */ /* 0x000fe20000000000 */
[----:B------:R-:W-:Y:S01]  /*21a00*/  UMOV UR5, 0x3d78a10a ;  /* 0x3d78a10a00057882 */ /* 0x000fe20000000000 */
[----:B------:R-:W-:Y:S01]  /*21a10*/  DMUL R8, R4, UR6 ;  /* 0x0000000604087c28 */ /* 0x000fe20008000000 */
[----:B------:R-:W-:Y:S01]  /*21a20*/  BSSY.RECONVERGENT B1, `(.L_x_512) ;  /* 0x000000c000017945 */ /* 0x000fe20003800200 */
[----:B------:R-:W-:Y:S02]  /*21a30*/  DMUL R4, R38, UR4 ;  /* 0x0000000426047c28 */ /* 0x000fe40008000000 */
[----:B------:R0:W-:Y:S04]  /*21a40*/  STL.64 [R1+0xa988], R14 ;  /* 0x00a9880e01007387 */ /* 0x0001e80000100a00 */
        /* <DEDUP_REMOVED lines=9> */
.L_x_513:
[----:B------:R-:W-:Y:S05]  /*21ae0*/  BSYNC.RECONVERGENT B1 ;  /* 0x0000000000017941 */ /* 0x000fea0003800200 */
.L_x_512:
[----:B0-----:R-:W-:Y:S01]  /*21af0*/  MOV R8, 0x652b82fe ;  /* 0x652b82fe00087802 */ /* 0x001fe20000000f00 */
        /* <DEDUP_REMOVED lines=61> */
[----:B------:R-:W-:Y:S01]  /*21ed0*/  @!P2 LEA.HI R0, R8, R8, RZ, 0x1 ;  /* 0x000000080800a211 */ /* 0x000fe200078f08ff */
[----:B------:R-:W-:Y:S01]  /*21ee0*/  @!P2 IMAD.MOV.U32 R12, RZ, RZ, RZ ;  /* 0x000000ffff0ca224 */ /* 0x000fe200078e00ff */
[----:B------:R-:W-:Y:S02]  /*21ef0*/  FSEL R15, R15, RZ, P1 ;  /* 0x000000ff0f0f7208 */ /* 0x000fe40000800000 */
[----:B------:R-:W-:-:S05]  /*21f00*/  @!P2 SHF.R.S32.HI R9, RZ, 0x1, R0 ;  /* 0x00000001ff09a819 */ /* 0x000fca0000011400 */
[----:B------:R-:W-:Y:S02]  /*21f10*/  @!P2 IMAD.IADD R8, R8, 0x1, -R9 ;  /* 0x000000010808a824 */ /* 0x000fe400078e0a09 */
[----:B------:R-:W-:-:S03]  /*21f20*/  @!P2 IMAD R9, R9, 0x100000, R17 ;  /* 0x001000000909a824 */ /* 0x000fc600078e0211 */
[----:B------:R-:W-:Y:S02]  /*21f30*/  @!P2 LEA R13, R8, 0x3ff00000, 0x14 ;  /* 0x3ff00000080da811 */ /* 0x000fe400078ea0ff */
[----:B------:R-:W-:-:S06]  /*21f40*/  @!P2 MOV R8, R16 ;  /* 0x000000100008a202 */ /* 0x000fcc0000000f00 */
[----:B------:R-:W-:-:S11]  /*21f50*/  @!P2 DMUL R14, R8, R12 ;  /* 0x0000000c080ea228 */ /* 0x000fd60000000000 */
.L_x_515:
[----:B------:R-:W-:Y:S05]  /*21f60*/  BSYNC.RECONVERGENT B0 ;  /* 0x0000000000007941 */ /* 0x000fea0003800200 */
.L_x_514:
        /* <DEDUP_REMOVED lines=14> */
.L_x_517:
[----:B------:R-:W-:Y:S05]  /*22050*/  BSYNC.RECONVERGENT B1 ;  /* 0x0000000000017941 */ /* 0x000fea0003800200 */
.L_x_516:
[----:B0-----:R-:W-:Y:S02]  /*22060*/  HFMA2 R9, -RZ, RZ, 1.9912109375, 0.00128841400146484375 ;  /* 0x3ff71547ff097431 */ /* 0x001fe400000001ff */
        /* <DEDUP_REMOVED lines=70> */
.L_x_519:
[----:B------:R-:W-:Y:S05]  /*224d0*/  BSYNC.RECONVERGENT B0 ;  /* 0x0000000000007941 */ /* 0x000fea0003800200 */
.L_x_518:
[----:B------:R-:W-:Y:S01]  /*224e0*/  UMOV UR4, 0xfce89298 ;  /* 0xfce8929800047882 */ /* 0x000fe20000000000 */
[----:B------:R-:W-:Y:S01]  /*224f0*/  UMOV UR5, 0x3d5e4230 ;  /* 0x3d5e423000057882 */ /* 0x000fe20000000000 */
[----:B------:R-:W-:Y:S01]  /*22500*/  BSSY.RECONVERGENT B1, `(.L_x_520) ;  /* 0x0000009000017945 */ /* 0x000fe20003800200 */
[----:B------:R-:W-:-:S03]  /*22510*/  DMUL R4, R14, UR4 ;  /* 0x000000040e047c28 */ /* 0x000fc60008000000 */
[----:B------:R-:W-:Y:S08]  /*22520*/  @P3 BRA `(.L_x_521) ;  /* 0x0000000000183947 */ /* 0x000ff00003800000 */
[----:B------:R-:W-:Y:S01]  /*22530*/  IMAD.MOV.U32 R8, RZ, RZ, RZ ;  /* 0x000000ffff087224 */ /* 0x000fe200078e00ff */
[----:B------:R-:W-:Y:S01]  /*22540*/  MOV R174, R10 ;  /* 0x0000000a00ae7202 */ /* 0x000fe20000000f00 */
[----:B------:R-:W-:Y:S01]  /*22550*/  IMAD.MOV.U32 R9, RZ, RZ, 0x4084a000 ;  /* 0x4084a000ff097424 */ /* 0x000fe200078e00ff */
[----:B------:R-:W-:Y:S01]  /*22560*/  MOV R0, 0x22590 ;  /* 0x0002259000007802 */ /* 0x000fe20000000f00 */
[----:B------:R-:W-:-:S07]  /*22570*/  IMAD.MOV.U32 R175, RZ, RZ, R11 ;  /* 0x000000ffffaf7224 */ /* 0x000fce00078e000b */
[----:B------:R-:W-:Y:S05]  /*22580*/  CALL.REL.NOINC `($__internal_1_$__cuda_sm20_div_rn_f64_full) ;  /* 0x000012e000487944 */ /* 0x000fea0003c00000 */
.L_x_521:
[----:B------:R-:W-:Y:S05]  /*22590*/  BSYNC.RECONVERGENT B1 ;  /* 0x0000000000017941 */ /* 0x000fea0003800200 */
.L_x_520:
        /* <DEDUP_REMOVED lines=61> */
.L_x_523:
[----:B------:R-:W-:Y:S05]  /*22970*/  BSYNC.RECONVERGENT B0 ;  /* 0x0000000000007941 */ /* 0x000fea0003800200 */
.L_x_522:
        /* <DEDUP_REMOVED lines=26> */
.L_x_525:
[----:B------:R-:W-:Y:S05]  /*22b20*/  BSYNC.RECONVERGENT B1 ;  /* 0x0000000000017941 */ /* 0x000fea0003800200 */
.L_x_524:
        /* <DEDUP_REMOVED lines=20> */
.L_x_527:
[----:B------:R-:W-:Y:S05]  /*22c70*/  BSYNC.RECONVERGENT B1 ;  /* 0x0000000000017941 */ /* 0x000fea0003800200 */
.L_x_526:
[----:B------:R-:W-:Y:S01]  /*22c80*/  MOV R16, 0x652b82fe ;  /* 0x652b82fe00107802 */ /* 0x000fe20000000f00 */
[----:B------:R-:W-:Y:S01]  /*22c90*/  IMAD.MOV.U32 R17, RZ, RZ, 0x3ff71547 ;  /* 0x3ff71547ff117424 */ /* 0x000fe200078e00ff */
[----:B------:R-:W-:Y:S01]  /*22ca0*/  UMOV UR4, 0xfefa39ef ;  /* 0xfefa39ef00047882 */ /* 0x000fe20000000000 */
[----:B------:R-:W-:Y:S01]  /*22cb0*/  UMOV UR5, 0x3fe62e42 ;  /* 0x3fe62e4200057882 */ /* 0x000fe20000000000 */
[----:B------:R-:W-:Y:S01]  /*22cc0*/  FSETP.GEU.AND P1, PT, |R13|, 4.1917929649353027344, PT ;  /* 0x4086232b0d00780b */ /* 0x000fe20003f2e200 */
[----:B------:R-:W-:Y:S01]  /*22cd0*/  BSSY.RECONVERGENT B0, `(.L_x_528) ;  /* 0x0000038000007945 */ /* 0x000fe20003800200 */
[----:B------:R-:W-:Y:S01]  /*22ce0*/  IMAD.MOV.U32 R174, RZ, RZ, 0x0 ;  /* 0x00000000ffae7424 */ /* 0x000fe200078e00ff */
[----:B------:R-:W-:Y:S01]  /*22cf0*/  DFMA R16, R12, R16, 6.75539944105574400000e+15 ;  /* 0x433800000c10742b */ /* 0x000fe20000000010 */
[----:B------:R-:W-:-:S07]  /*22d00*/  MOV R175, 0x3ff00000 ;  /* 0x3ff0000000af7802 */ /* 0x000fce0000000f00 */
        /* <DEDUP_REMOVED lines=52> */
.L_x_529:
[----:B------:R-:W-:Y:S05]  /*23050*/  BSYNC.RECONVERGENT B0 ;  /* 0x0000000000007941 */ /* 0x000fea0003800200 */
.L_x_528:
[----:B------:R-:W-:Y:S01]  /*23060*/  DFMA R174, R8, 37, R174 ;  /* 0x4042800008ae782b */ /* 0x000fe200000000ae */
[----:B------:R-:W-:Y:S01]  /*23070*/  FSETP.GEU.AND P2, PT, |R5|, 6.5827683646048100446e-37, PT ;  /* 0x036000000500780b */ /* 0x000fe20003f4e200 */
[----:B------:R-:W-:Y:S01]  /*23080*/  BSSY.RECONVERGENT B1, `(.L_x_530) ;  /* 0x0000016000017945 */ /* 0x000fe20003800200 */
[----:B------:R-:W-:-:S03]  /*23090*/  MOV R8, 0x1 ;  /* 0x0000000100087802 */ /* 0x000fc60000000f00 */
[----:B------:R-:W0:Y:S03]  /*230a0*/  MUFU.RCP64H R9, R175 ;  /* 0x000000af00097308 */ /* 0x000e260000001800 */
        /* <DEDUP_REMOVED lines=19> */
.L_x_531:
[----:B------:R-:W-:Y:S05]  /*231e0*/  BSYNC.RECONVERGENT B1 ;  /* 0x0000000000017941 */ /* 0x000fea0003800200 */
.L_x_530:
[----:B0-----:R-:W0:Y:S01]  /*231f0*/  MUFU.RCP64H R5, R11 ;  /* 0x0000000b00057308 */ /* 0x001e220000001800 */
[----:B------:R-:W-:Y:S01]  /*23200*/  IMAD.MOV.U32 R4, RZ, RZ, 0x1 ;  /* 0x00000001ff047424 */ /* 0x000fe200078e00ff */
[----:B------:R-:W-:Y:S01]  /*23210*/  UMOV UR4, 0x5fe7cfe ;  /* 0x05fe7cfe00047882 */ /* 0x000fe20000000000 */
[----:B------:R-:W-:Y:S01]  /*23220*/  UMOV UR5, 0x3da1cfe5 ;  /* 0x3da1cfe500057882 */ /* 0x000fe20000000000 */
[----:B------:R-:W-:Y:S03]  /*23230*/  BSSY.RECONVERGENT B1, `(.L_x_532) ;  /* 0x0000016000017945 */ /* 0x000fe60003800200 */
        /* <DEDUP_REMOVED lines=8> */
[----:B------:R-:W-:-:S07]  /*232c0*/  DMUL R8, R34, UR4 ;  /* 0x0000000422087c28 */ /* 0x000fce0008000000 */
        /* <DEDUP_REMOVED lines=12> */
.L_x_533:
[----:B------:R-:W-:Y:S05]  /*23390*/  BSYNC.RECONVERGENT B1 ;  /* 0x0000000000017941 */ /* 0x000fea0003800200 */
.L_x_532:
        /* <DEDUP_REMOVED lines=71> */
.L_x_535:
[----:B------:R-:W-:Y:S05]  /*23810*/  BSYNC.RECONVERGENT B0 ;  /* 0x0000000000007941 */ /* 0x000fea0003800200 */
.L_x_534:
        /* <DEDUP_REMOVED lines=16> */
.L_x_537:
[----:B------:R-:W-:Y:S05]  /*23920*/  BSYNC.RECONVERGENT B1 ;  /* 0x0000000000017941 */ /* 0x000fea0003800200 */
.L_x_536:
        /* <DEDUP_REMOVED lines=71> */
.L_x_539:
[----:B------:R-:W-:Y:S05]  /*23da0*/  BSYNC.RECONVERGENT B0 ;  /* 0x0000000000007941 */ /* 0x000fea0003800200 */
.L_x_538:
[----:B------:R-:W-:Y:S01]  /*23db0*/  UMOV UR4, 0xd7d83ebb ;  /* 0xd7d83ebb00047882 */ /* 0x000fe20000000000 */
[----:B------:R-:W-:Y:S01]  /*23dc0*/  UMOV UR5, 0x3d958ce8 ;  /* 0x3d958ce800057882 */ /* 0x000fe20000000000 */
[----:B------:R-:W-:Y:S01]  /*23dd0*/  UMOV UR6, 0x1b4047b2 ;  /* 0x1b4047b200067882 */ /* 0x000fe20000000000 */
[----:B------:R-:W-:Y:S01]  /*23de0*/  DMUL R8, R16, UR4 ;  /* 0x0000000410087c28 */ /* 0x000fe20008000000 */
[----:B------:R-:W-:Y:S01]  /*23df0*/  UMOV UR7, 0x3d98a10a ;  /* 0x3d98a10a00077882 */ /* 0x000fe20000000000 */
[----:B------:R-:W-:Y:S01]  /*23e00*/  UMOV UR4, 0xe1796495 ;  /* 0xe179649500047882 */ /* 0x000fe20000000000 */
[----:B------:R-:W-:Y:S01]  /*23e10*/  UMOV UR5, 0x3d85fd7f ;  /* 0x3d85fd7f00057882 */ /* 0x000fe20000000000 */
[----:B------:R-:W-:Y:S01]  /*23e20*/  DMUL R16, R34, UR6 ;  /* 0x0000000622107c28 */ /* 0x000fe20008000000 */
[----:B------:R-:W-:Y:S02]  /*23e30*/  BSSY.RECONVERGENT B1, `(.L_x_540) ;  /* 0x000000e000017945 */ /* 0x000fe40003800200 */
[----:B------:R0:W-:Y:S04]  /*23e40*/  STL.64 [R1+0xa960], R8 ;  /* 0x00a9600801007387 */ /* 0x0001e80000100a00 */
[----:B------:R1:W-:Y:S01]  /*23e50*/  STL.64 [R1+0xaa50], R16 ;  /* 0x00aa501001007387 */ /* 0x0003e20000100a00 */
[----:B0-----:R-:W-:-:S07]  /*23e60*/  DMUL R8, R14, UR4 ;  /* 0x000000040e087c28 */ /* 0x001fce0008000000 */
[----:B------:R1:W-:Y:S01]  /*23e70*/  STL.64 [R1+0xa8c8], R8 ;  /* 0x00a8c80801007387 */ /* 0x0003e20000100a00 */
[----:B------:R-:W-:Y:S05]  /*23e80*/  @P3 BRA `(.L_x_541) ;  /* 0x0000000000203947 */ /* 0x000fea0003800000 */
[----:B-1----:R-:W-:Y:S01]  /*23e90*/  IMAD.MOV.U32 R8, RZ, RZ, RZ ;  /* 0x000000ffff087224 */ /* 0x002fe200078e00ff */
[----:B------:R-:W-:Y:S01]  /*23ea0*/  MOV R9, 0xc0845000 ;  /* 0xc084500000097802 */ /* 0x000fe20000000f00 */
[----:B------:R-:W-:Y:S01]  /*23eb0*/  IMAD.MOV.U32 R174, RZ, RZ, R10 ;  /* 0x000000ffffae7224 */ /* 0x000fe200078e000a */
[----:B------:R-:W-:Y:S01]  /*23ec0*/  MOV R0, 0x23ef0 ;  /* 0x00023ef000007802 */ /* 0x000fe20000000f00 */
[----:B------:R-:W-:-:S07]  /*23ed0*/  IMAD.MOV.U32 R175, RZ, RZ, R11 ;  /* 0x000000ffffaf7224 */ /* 0x000fce00078e000b */
[----:B------:R-:W-:Y:S05]  /*23ee0*/  CALL.REL.NOINC `($__internal_1_$__cuda_sm20_div_rn_f64_full) ;  /* 0x000012c400f07944 */ /* 0x000fea0003c00000 */
[----:B------:R-:W-:Y:S01]  /*23ef0*/  MOV R4, R12 ;  /* 0x0000000c00047202 */ /* 0x000fe20000000f00 */
[----:B------:R-:W-:-:S07]  /*23f00*/  IMAD.MOV.U32 R5, RZ, RZ, R13 ;  /* 0x000000ffff057224 */ /* 0x000fce00078e000d */
.L_x_541:
[----:B------:R-:W-:Y:S05]  /*23f10*/  BSYNC.RECONVERGENT B1 ;  /* 0x0000000000017941 */ /* 0x000fea0003800200 */
.L_x_540:
[----:B-1----:R-:W-:Y:S02]  /*23f20*/  HFMA2 R9, -RZ, RZ, 1.9912109375, 0.00128841400146484375 ;  /* 0x3ff71547ff097431 */ /* 0x002fe400000001ff */
        /* <DEDUP_REMOVED lines=70> */
.L_x_543:
[----:B------:R-:W-:Y:S05]  /*24390*/  BSYNC.RECONVERGENT B0 ;  /* 0x0000000000007941 */ /* 0x000fea0003800200 */
.L_x_542:
        /* <DEDUP_REMOVED lines=12> */
.L_x_545:
[----:B------:R-:W-:Y:S05]  /*24460*/  BSYNC.RECONVERGENT B1 ;  /* 0x0000000000017941 */ /* 0x000fea0003800200 */
.L_x_544:
[----:B0-----:R-:W-:Y:S01]  /*24470*/  IMAD.MOV.U32 R4, RZ, RZ, 0x652b82fe ;  /* 0x652b82feff047424 */ /* 0x001fe200078e00ff */
[----:B------:R-:W-:Y:S01]  /*24480*/  MOV R5, 0x3ff71547 ;  /* 0x3ff7154700057802 */ /* 0x000fe20000000f00 */
        /* <DEDUP_REMOVED lines=52> */
[----:B------:R-:W-:Y:S01]  /*247d0*/  @!P2 IMAD.IADD R4, R4, 0x1, -R5 ;  /* 0x000000010404a824 */ /* 0x000fe200078e0a05 */
[----:B------:R-:W-:-:S04]  /*247e0*/  @!P2 LEA R5, R5, R17, 0x14 ;  /* 0x000000110505a211 */ /* 0x000fc800078ea0ff */
[----:B------:R-:W-:Y:S01]  /*247f0*/  @!P2 LEA R13, R4, 0x3ff00000, 0x14 ;  /* 0x3ff00000040da811 */ /* 0x000fe200078ea0ff */
[----:B------:R-:W-:-:S06]  /*24800*/  @!P2 IMAD.MOV.U32 R4, RZ, RZ, R16 ;  /* 0x000000ffff04a224 */ /* 0x000fcc00078e0010 */
[----:B------:R-:W-:-:S11]  /*24810*/  @!P2 DMUL R8, R4, R12 ;  /* 0x0000000c0408a228 */ /* 0x000fd60000000000 */
.L_x_547:
[----:B------:R-:W-:Y:S05]  /*24820*/  BSYNC.RECONVERGENT B0 ;  /* 0x0000000000007941 */ /* 0x000fea0003800200 */
.L_x_546:
[----:B------:R-:W-:Y:S01]  /*24830*/  UMOV UR4, 0xc060d5c9 ;  /* 0xc060d5c900047882 */ /* 0x000fe20000000000 */
[----:B------:R-:W-:Y:S01]  /*24840*/  UMOV UR5, 0x3c7305f0 ;  /* 0x3c7305f000057882 */ /* 0x000fe20000000000 */
[----:B------:R-:W-:Y:S01]  /*24850*/  DSETP.NEU.AND P3, PT, R2, RZ, PT ;  /* 0x000000ff0200722a */ /* 0x000fe20003f6d000 */
[----:B------:R-:W-:Y:S01]  /*24860*/  BSSY.RECONVERGENT B0, `(.L_x_548) ;  /* 0x0000014000007945 */ /* 0x000fe20003800200 */
[----:B------:R-:W-:Y:S01]  /*24870*/  DMUL R4, R10, UR4 ;  /* 0x000000040a047c28 */ /* 0x000fe20008000000 */
[----:B------:R-:W-:Y:S01]  /*24880*/  UMOV UR4, 0x6237ebe3 ;  /* 0x6237ebe300047882 */ /* 0x000fe20000000000 */
[----:B------:R-:W-:Y:S02]  /*24890*/  UMOV UR5, 0x3cfd45fd ;  /* 0x3cfd45fd00057882 */ /* 0x000fe40000000000 */
[----:B------:R-:W-:-:S04]  /*248a0*/  DMUL R12, R38, UR4 ;  /* 0x00000004260c7c28 */ /* 0x000fc80008000000 */
[----:B------:R-:W-:-:S03]  /*248b0*/  DMUL R4, R10, R4 ;  /* 0x000000040a047228 */ /* 0x000fc60000000000 */
[----:B------:R0:W-:Y:S05]  /*248c0*/  STL.64 [R1+0xaa38], R12 ;  /* 0x00aa380c01007387 */ /* 0x0001ea0000100a00 */
[----:B------:R-:W-:Y:S01]  /*248d0*/  DMUL R4, R4, R8 ;  /* 0x0000000804047228 */ /* 0x000fe20000000000 */
[----:B------:R-:W-:-:S06]  /*248e0*/  @!P3 CS2R R8, SRZ ;  /* 0x000000000008b805 */ /* 0x000fcc000001ff00 */
[----:B------:R0:W-:Y:S01]  /*248f0*/  STL.64 [R1+0xaa40], R4 ;  /* 0x00aa400401007387 */ /* 0x0001e20000100a00 */
[----:B------:R-:W-:Y:S05]  /*24900*/  @!P3 BRA `(.L_x_549) ;  /* 0x000000000024b947 */ /* 0x000fea0003800000 */
[----:B0-----:R-:W-:Y:S01]  /*24910*/  DADD R12, -RZ, |R2| ;  /* 0x00000000ff0c7229 */ /* 0x001fe20000000502 */
[----:B------:R-:W-:Y:S01]  /*24920*/  ISETP.GE.AND P4, PT, R3, RZ, PT ;  /* 0x000000ff0300720c */ /* 0x000fe20003f86270 */
[----:B------:R-:W-:Y:S01]  /*24930*/  IMAD.MOV.U32 R18, RZ, RZ, RZ ;  /* 0x000000ffff127224 */ /* 0x000fe200078e00ff */
[----:B------:R-:W-:Y:S01]  /*24940*/  MOV R0, 0x24980 ;  /* 0x0002498000007802 */ /* 0x000fe20000000f00 */
[----:B------:R-:W-:-:S06]  /*24950*/  IMAD.MOV.U32 R17, RZ, RZ, 0x400c0000 ;  /* 0x400c0000ff117424 */ /* 0x000fcc00078e00ff */
[----:B------:R-:W-:-:S07]  /*24960*/  MOV R19, R13 ;  /* 0x0000000d00137202 */ /* 0x000fce0000000f00 */
[----:B------:R-:W-:Y:S05]  /*24970*/  CALL.REL.NOINC `($_Z15Rosenbrock_ros3PdddS_PiiiiiddddddddPKdS2_S2_S2_S2_S2_S2_S2_i$__internal_accurate_pow) ;  /* 0x000012c800287944 */ /* 0x000fea0003c00000 */
[----:B------:R-:W-:Y:S02]  /*24980*/  FSEL R8, R8, RZ, P4 ;  /* 0x000000ff08087208 */ /* 0x000fe40002000000 */
[----:B------:R-:W-:-:S07]  /*24990*/  FSEL R9, R9, -QNAN , P4 ;  /* 0xfff8000009097808 */ /* 0x000fce0002000000 */
.L_x_549:
[----:B------:R-:W-:Y:S05]  /*249a0*/  BSYNC.RECONVERGENT B0 ;  /* 0x0000000000007941 */ /* 0x000fea0003800200 */
.L_x_548:
[----:B0-----:R-:W0:Y:S01]  /*249b0*/  MUFU.RCP64H R13, 2.9999974726635514344e-11 ;  /* 0x3dc07e1f000d7908 */ /* 0x001e220000001800 */
[----:B------:R-:W-:Y:S01]  /*249c0*/  DADD R4, R2, 3.5 ;  /* 0x400c000002047429 */ /* 0x000fe20000000000 */
[----:B------:R-:W-:Y:S01]  /*249d0*/  MOV R18, 0xe91b0b70 ;  /* 0xe91b0b7000127802 */ /* 0x000fe20000000f00 */
[----:B------:R-:W-:Y:S01]  /*249e0*/  IMAD.MOV.U32 R19, RZ, RZ, 0x3dc07e1f ;  /* 0x3dc07e1fff137424 */ /* 0x000fe200078e00ff */
[----:B------:R-:W-:Y:S01]  /*249f0*/  BSSY.RECONVERGENT B0, `(.L_x_550) ;  /* 0x000000e000007945 */ /* 0x000fe20003800200 */
[----:B------:R-:W-:-:S06]  /*24a00*/  IMAD.MOV.U32 R12, RZ, RZ, 0x1 ;  /* 0x00000001ff0c7424 */ /* 0x000fcc00078e00ff */
[----:B------:R-:W-:-:S04]  /*24a10*/  LOP3.LUT R4, R5, 0x7ff00000, RZ, 0xc0, !PT ;  /* 0x7ff0000005047812 */ /* 0x000fc800078ec0ff */
[----:B------:R-:W-:Y:S01]  /*24a20*/  ISETP.NE.AND P1, PT, R4, 0x7ff00000, PT ;  /* 0x7ff000000400780c */ /* 0x000fe20003f25270 */
[----:B0-----:R-:W-:-:S08]  /*24a30*/  DFMA R16, R12, -R18, 1 ;  /* 0x3ff000000c10742b */ /* 0x001fd00000000812 */
[----:B------:R-:W-:-:S08]  /*24a40*/  DFMA R16, R16, R16, R16 ;  /* 0x000000101010722b */ /* 0x000fd00000000010 */
[----:B------:R-:W-:Y:S01]  /*24a50*/  DFMA R16, R12, R16, R12 ;  /* 0x000000100c10722b */ /* 0x000fe2000000000c */
[----:B------:R-:W-:Y:S10]  /*24a60*/  @P1 BRA `(.L_x_551) ;  /* 0x0000000000181947 */ /* 0x000ff40003800000 */
[----:B------:R-:W-:-:S14]  /*24a70*/  DSETP.NAN.AND P1, PT, R2, R2, PT ;  /* 0x000000020200722a */ /* 0x000fdc0003f28000 */
[----:B------:R-:W-:Y:S01]  /*24a80*/  @P1 DADD R8, R2, 3.5 ;  /* 0x400c000002081429 */ /* 0x000fe20000000000 */
[----:B------:R-:W-:Y:S10]  /*24a90*/  @P1 BRA `(.L_x_551) ;  /* 0x00000000000c1947 */ /* 0x000ff40003800000 */
[----:B------:R-:W-:-:S14]  /*24aa0*/  DSETP.NEU.AND P1, PT, |R2|, +INF , PT ;  /* 0x7ff000000200742a */ /* 0x000fdc0003f2d200 */
[----:B------:R-:W-:Y:S01]  /*24ab0*/  @!P1 MOV R8, 0x0 ;  /* 0x0000000000089802 */ /* 0x000fe20000000f00 */
[----:B------:R-:W-:-:S07]  /*24ac0*/  @!P1 IMAD.MOV.U32 R9, RZ, RZ, 0x7ff00000 ;  /* 0x7ff00000ff099424 */ /* 0x000fce00078e00ff */
.L_x_551:
[----:B------:R-:W-:Y:S05]  /*24ad0*/  BSYNC.RECONVERGENT B0 ;  /* 0x0000000000007941 */ /* 0x000fea0003800200 */
.L_x_550:
[----:B------:R-:W-:Y:S01]  /*24ae0*/  UMOV UR4, 0x36f23c10 ;  /* 0x36f23c1000047882 */ /* 0x000fe20000000000 */
[----:B------:R-:W-:Y:S01]  /*24af0*/  UMOV UR5, 0x3a83ce9a ;  /* 0x3a83ce9a00057882 */ /* 0x000fe20000000000 */
[----:B------:R-:W-:Y:S01]  /*24b00*/  DFMA R4, R16, -R18, 1 ;  /* 0x3ff000001004742b */ /* 0x000fe20000000812 */
[----:B------:R-:W-:Y:S01]  /*24b10*/  BSSY.RECONVERGENT B1, `(.L_x_552) ;  /* 0x0000015000017945 */ /* 0x000fe20003800200 */
[----:B------:R-:W-:-:S06]  /*24b20*/  DMUL R8, R8, UR4 ;  /* 0x0000000408087c28 */ /* 0x000fcc0008000000 */
[----:B------:R-:W-:-:S04]  /*24b30*/  DFMA R4, R16, R4, R16 ;  /* 0x000000041004722b */ /* 0x000fc80000000010 */
[----:B------:R-:W-:Y:S02]  /*24b40*/  FSEL R34, R8, 7.2191542130894958973e-06, P0 ;  /* 0x36f23c1008227808 */ /* 0x000fe40000000000 */
[----:B------:R-:W-:-:S06]  /*24b50*/  FSEL R35, R9, 0.0010056078899651765823, P0 ;  /* 0x3a83ce9a09237808 */ /* 0x000fcc0000000000 */
[----:B------:R-:W-:-:S08]  /*24b60*/  DMUL R34, R6, R34 ;  /* 0x0000002206227228 */ /* 0x000fd00000000000 */
[----:B------:R-:W-:Y:S02]  /*24b70*/  DMUL R8, R34, R4 ;  /* 0x0000000422087228 */ /* 0x000fe40000000000 */
[----:B------:R-:W-:-:S06]  /*24b80*/  FSETP.GEU.AND P2, PT, |R35|, 6.5827683646048100446e-37, PT ;  /* 0x036000002300780b */ /* 0x000fcc0003f4e200 */
[----:B------:R-:W-:-:S08]  /*24b90*/  DFMA R12, R8, -R18, R34 ;  /* 0x80000012080c722b */ /* 0x000fd00000000022 */
[----:B------:R-:W-:-:S10]  /*24ba0*/  DFMA R4, R4, R12, R8 ;  /* 0x0000000c0404722b */ /* 0x000fd40000000008 */
[----:B------:R-:W-:-:S05]  /*24bb0*/  FFMA R0, RZ, 0.093990556895732879639, R5 ;  /* 0x3dc07e1fff007823 */ /* 0x000fca0000000005 */
        /* <DEDUP_REMOVED lines=10> */
.L_x_553:
[----:B------:R-:W-:Y:S05]  /*24c60*/  BSYNC.RECONVERGENT B1 ;  /* 0x0000000000017941 */ /* 0x000fea0003800200 */
.L_x_552:
        /* <DEDUP_REMOVED lines=15> */
[----:B------:R-:W-:Y:S01]  /*24d60*/  IMAD.MOV.U32 R23, RZ, RZ, 0x3ed0ee25 ;  /* 0x3ed0ee25ff177424 */ /* 0x000fe200078e00ff */
[----:B------:R-:W-:Y:S01]  /*24d70*/  MOV R22, 0x8b7a8b04 ;  /* 0x8b7a8b0400167802 */ /* 0x000fe20000000f00 */
[----:B------:R-:W-:Y:S01]  /*24d80*/  UMOV UR4, 0x3ae80f1e ;  /* 0x3ae80f1e00047882 */ /* 0x000fe20000000000 */
[----:B------:R-:W-:Y:S01]  /*24d90*/  LOP3.LUT R9, R8, 0x3ff00000, RZ, 0xfc, !PT ;  /* 0x3ff0000008097812 */ /* 0x000fe200078efcff */
[----:B------:R-:W-:Y:S01]  /*24da0*/  IMAD.MOV.U32 R8, RZ, RZ, R12 ;  /* 0x000000ffff087224 */ /* 0x000fe200078e000c */
[----:B------:R-:W-:Y:S01]  /*24db0*/  UMOV UR5, 0x3eb1380b ;  /* 0x3eb1380b00057882 */ /* 0x000fe20000000000 */
[----:B------:R-:W-:Y:S01]  /*24dc0*/  IMAD.MOV.U32 R12, RZ, RZ, RZ ;  /* 0x000000ffff0c7224 */ /* 0x000fe200078e00ff */
        /* <DEDUP_REMOVED lines=20> */
[----:B------:R-:W-:Y:S01]  /*24f10*/  UMOV UR4, 0x9f02676f ;  /* 0x9f02676f00047882 */ /* 0x000fe20000000000 */
[----:B------:R-:W-:Y:S01]  /*24f20*/  UMOV UR5, 0x3ef3b266 ;  /* 0x3ef3b26600057882 */ /* 0x000fe20000000000 */
[----:B------:R-:W-:-:S05]  /*24f30*/  DADD R24, R24, R24 ;  /* 0x0000000018187229 */ /* 0x000fca0000000018 */
[----:B------:R-:W-:Y:S01]  /*24f40*/  DFMA R20, R18, R20, UR4 ;  /* 0x0000000412147e2b */ /* 0x000fe20008000014 */
[----:B------:R-:W-:Y:S01]  /*24f50*/  UMOV UR4, 0xa9ab0956 ;  /* 0xa9ab095600047882 */ /* 0x000fe20000000000 */
[----:B------:R-:W-:Y:S01]  /*24f60*/  UMOV UR5, 0x3f1745cb ;  /* 0x3f1745cb00057882 */ /* 0x000fe20000000000 */
[----:B------:R-:W-:-:S05]  /*24f70*/  DFMA R24, R8, -R16, R24 ;  /* 0x800000100818722b */ /* 0x000fca0000000018 */
        /* <DEDUP_REMOVED lines=9> */
[----:B------:R-:W-:Y:S01]  /*25010*/  UMOV UR5, 0x3f899999 ;  /* 0x3f89999900057882 */ /* 0x000fe20000000000 */
[----:B------:R-:W-:Y:S01]  /*25020*/  DADD R20, R26, -UR6 ;  /* 0x800000061a147e29 */ /* 0x000fe20008000000 */
[----:B------:R-:W-:Y:S01]  /*25030*/  UMOV UR6, 0xfefa39ef ;  /* 0xfefa39ef00067882 */ /* 0x000fe20000000000 */
[----:B------:R-:W-:-:S03]  /*25040*/  UMOV UR7, 0x3fe62e42 ;  /* 0x3fe62e4200077882 */ /* 0x000fc60000000000 */
[----:B------:R-:W-:Y:S01]  /*25050*/  DFMA R22, R18, R22, UR4 ;  /* 0x0000000412167e2b */ /* 0x000fe20008000016 */
[----:B------:R-:W-:Y:S01]  /*25060*/  UMOV UR4, 0x55555554 ;  /* 0x5555555400047882 */ /* 0x000fe20000000000 */
[----:B------:R-:W-:Y:S01]  /*25070*/  UMOV UR5, 0x3fb55555 ;  /* 0x3fb5555500057882 */ /* 0x000fe20000000000 */
[----:B------:R-:W-:-:S05]  /*25080*/  DFMA R8, R20, UR6, R16 ;  /* 0x0000000614087c2b */ /* 0x000fca0008000010 */
        /* <DEDUP_REMOVED lines=13> */
.L_x_555:
[----:B------:R-:W-:Y:S01]  /*25160*/  IMAD.MOV.U32 R12, RZ, RZ, 0x0 ;  /* 0x00000000ff0c7424 */ /* 0x000fe200078e00ff */
[----:B------:R-:W-:Y:S01]  /*25170*/  LOP3.LUT P1, RZ, R9, 0x7fffffff, RZ, 0xc0, !PT ;  /* 0x7fffffff09ff7812 */ /* 0x000fe2000782c0ff */
[----:B------:R-:W-:-:S06]  /*25180*/  IMAD.MOV.U32 R13, RZ, RZ, 0x7ff00000 ;  /* 0x7ff00000ff0d7424 */ /* 0x000fcc00078e00ff */
[----:B------:R-:W-:-:S10]  /*25190*/  DFMA R12, R8, R12, +INF ;  /* 0x7ff00000080c742b */ /* 0x000fd4000000000c */
[----:B------:R-:W-:Y:S02]  /*251a0*/  FSEL R8, R12, RZ, P1 ;  /* 0x000000ff0c087208 */ /* 0x000fe40000800000 */
[----:B------:R-:W-:-:S07]  /*251b0*/  FSEL R9, R13, -QNAN , P1 ;  /* 0xfff000000d097808 */ /* 0x000fce0000800000 */
.L_x_556:
[----:B------:R-:W-:Y:S05]  /*251c0*/  BSYNC.RECONVERGENT B0 ;  /* 0x0000000000007941 */ /* 0x000fea0003800200 */
.L_x_554:
        /* <DEDUP_REMOVED lines=14> */
.L_x_557:
        /* <DEDUP_REMOVED lines=13> */
.L_x_559:
[----:B------:R-:W-:Y:S05]  /*25380*/  BSYNC.RECONVERGENT B0 ;  /* 0x0000000000007941 */ /* 0x000fea0003800200 */
.L_x_558:
        /* <DEDUP_REMOVED lines=18> */
.L_x_561:
[----:B------:R-:W-:Y:S05]  /*254b0*/  BSYNC.RECONVERGENT B1 ;  /* 0x0000000000017941 */ /* 0x000fea0003800200 */
.L_x_560:
[----:B------:R-:W-:Y:S01]  /*254c0*/  FSEL R39, R47, 1.75, P2 ;  /* 0x3fe000002f277808 */ /* 0x000fe20001000000 */
[----:B------:R-:W-:Y:S01]  /*254d0*/  BSSY.RECONVERGENT B0, `(.L_x_562) ;  /* 0x0000008000007945 */ /* 0x000fe20003800200 */
[----:B------:R-:W-:Y:S01]  /*254e0*/  FSEL R18, R46, RZ, P2 ;  /* 0x000000ff2e127208 */ /* 0x000fe20001000000 */
[----:B------:R-:W-:Y:S01]  /*254f0*/  IMAD.MOV.U32 R19, RZ, RZ, 0x3fe00000 ;  /* 0x3fe00000ff137424 */ /* 0x000fe200078e00ff */
[----:B------:R-:W-:Y:S01]  /*25500*/  MOV R12, RZ ;  /* 0x000000ff000c7202 */ /* 0x000fe20000000f00 */
[----:B------:R-:W-:Y:S01]  /*25510*/  IMAD.MOV.U32 R17, RZ, RZ, R39 ;  /* 0x000000ffff117224 */ /* 0x000fe200078e0027 */
[----:B------:R-:W-:Y:S02]  /*25520*/  MOV R38, R18 ;  /* 0x0000001200267202 */ /* 0x000fe40000000f00 */
[----:B------:R-:W-:-:S07]  /*25530*/  MOV R0, 0x25550 ;  /* 0x0002555000007802 */ /* 0x000fce0000000f00 */
[----:B------:R-:W-:Y:S05]  /*25540*/  CALL.REL.NOINC `($_Z15Rosenbrock_ros3PdddS_PiiiiiddddddddPKdS2_S2_S2_S2_S2_S2_S2_i$__internal_accurate_pow) ;  /* 0x000012bc00347944 */ /* 0x000fea0003c00000 */
[----:B------:R-:W-:Y:S05]  /*25550*/  BSYNC.RECONVERGENT B0 ;  /* 0x0000000000007941 */ /* 0x000fea0003800200 */
.L_x_562:
[----:B------:R-:W-:Y:S01]  /*25560*/  DADD R174, R4, 1 ;  /* 0x3ff0000004ae7429 */ /* 0x000fe20000000000 */
[----:B------:R-:W-:Y:S01]  /*25570*/  BSSY.RECONVERGENT B0, `(.L_x_563) ;  /* 0x000001a000007945 */ /* 0x000fe20003800200 */
[----:B------:R-:W-:Y:S01]  /*25580*/  IMAD.MOV.U32 R4, RZ, RZ, 0x1 ;  /* 0x00000001ff047424 */ /* 0x000fe200078e00ff */
[----:B------:R-:W-:Y:S01]  /*25590*/  DSETP.NEU.AND P1, PT, R38, RZ, PT ;  /* 0x000000ff2600722a */ /* 0x000fe20003f2d000 */
[----:B------:R-:W-:Y:S02]  /*255a0*/  FSETP.GEU.AND P4, PT, |R35|, 6.5827683646048100446e-37, PT ;  /* 0x036000002300780b */ /* 0x000fe40003f8e200 */
[----:B------:R-:W0:Y:S02]  /*255b0*/  MUFU.RCP64H R5, R175 ;  /* 0x000000af00057308 */ /* 0x000e240000001800 */
[----:B0-----:R-:W-:-:S08]  /*255c0*/  DFMA R12, -R174, R4, 1 ;  /* 0x3ff00000ae0c742b */ /* 0x001fd00000000104 */
[----:B------:R-:W-:-:S08]  /*255d0*/  DFMA R12, R12, R12, R12 ;  /* 0x0000000c0c0c722b */ /* 0x000fd0000000000c */
[----:B------:R-:W-:-:S08]  /*255e0*/  DFMA R12, R4, R12, R4 ;  /* 0x0000000c040c722b */ /* 0x000fd00000000004 */
[----:B------:R-:W-:-:S08]  /*255f0*/  DFMA R4, -R174, R12, 1 ;  /* 0x3ff00000ae04742b */ /* 0x000fd0000000010c */
[----:B------:R-:W-:Y:S02]  /*25600*/  DFMA R12, R12, R4, R12 ;  /* 0x000000040c0c722b */ /* 0x000fe4000000000c */
[----:B------:R-:W-:-:S06]  /*25610*/  DADD R4, R38, 0.5 ;  /* 0x3fe0000026047429 */ /* 0x000fcc0000000000 */
        /* <DEDUP_REMOVED lines=9> */
[----:B------:R-:W-:Y:S01]  /*256b0*/  @P5 DADD R8, R38, 0.5 ;  /* 0x3fe0000026085429 */ /* 0x000fe20000000000 */
[----:B------:R-:W-:Y:S10]  /*256c0*/  @P5 BRA `(.L_x_564) ;  /* 0x0000000000105947 */ /* 0x000ff40003800000 */
[----:B------:R-:W-:-:S14]  /*256d0*/  DSETP.NEU.AND P5, PT, |R38|, +INF , PT ;  /* 0x7ff000002600742a */ /* 0x000fdc0003fad200 */
[----:B------:R-:W-:Y:S01]  /*256e0*/  @!P5 SHF.R.S32.HI R38, RZ, 0x1f, R39 ;  /* 0x0000001fff26d819 */ /* 0x000fe20000011427 */
[----:B------:R-:W-:-:S03]  /*256f0*/  @!P5 IMAD.MOV.U32 R8, RZ, RZ, RZ ;  /* 0x000000ffff08d224 */ /* 0x000fc600078e00ff */
[----:B------:R-:W-:-:S07]  /*25700*/  @!P5 LOP3.LUT R9, R38, 0x7ff00000, RZ, 0xc0, !PT ;  /* 0x7ff000002609d812 */ /* 0x000fce00078ec0ff */
.L_x_564:
[----:B------:R-:W-:Y:S05]  /*25710*/  BSYNC.RECONVERGENT B0 ;  /* 0x0000000000007941 */ /* 0x000fea0003800200 */
.L_x_563:
        /* <DEDUP_REMOVED lines=8> */
[----:B------:R-:W-:Y:S01]  /*257a0*/  IMAD.MOV.U32 R16, RZ, RZ, R12 ;  /* 0x000000ffff107224 */ /* 0x000fe200078e000c */
[----:B------:R-:W-:-:S07]  /*257b0*/  MOV R17, R13 ;  /* 0x0000000d00117202 */ /* 0x000fce0000000f00 */
.L_x_566:
[----:B------:R-:W-:Y:S05]  /*257c0*/  BSYNC.RECONVERGENT B1 ;  /* 0x0000000000017941 */ /* 0x000fea0003800200 */
.L_x_565:
        /* <DEDUP_REMOVED lines=22> */
.L_x_568:
[----:B------:R-:W-:Y:S05]  /*25930*/  BSYNC.RECONVERGENT B1 ;  /* 0x0000000000017941 */ /* 0x000fea0003800200 */
.L_x_567:
        /* <DEDUP_REMOVED lines=71> */
.L_x_570:
[----:B------:R-:W-:Y:S05]  /*25db0*/  BSYNC.RECONVERGENT B0 ;  /* 0x0000000000007941 */ /* 0x000fea0003800200 */
.L_x_569:
        /* <DEDUP_REMOVED lines=14> */
.L_x_572:
[----:B------:R-:W-:Y:S05]  /*25ea0*/  BSYNC.RECONVERGENT B1 ;  /* 0x0000000000017941 */ /* 0x000fea0003800200 */
.L_x_571:
        /* <DEDUP_REMOVED lines=71> */
.L_x_574:
[----:B------:R-:W-:Y:S05]  /*26320*/  BSYNC.RECONVERGENT B0 ;  /* 0x0000000000007941 */ /* 0x000fea0003800200 */
.L_x_573:
        /* <DEDUP_REMOVED lines=15> */
[----:B------:R-:W-:Y:S01]  /*26420*/  MOV R174, R10 ;  /* 0x0000000a00ae7202 */ /* 0x000fe20000000f00 */
[----:B------:R-:W-:Y:S01]  /*26430*/  IMAD.MOV.U32 R9, RZ, RZ, -0x3f60c000 ;  /* 0xc09f4000ff097424 */ /* 0x000fe200078e00ff */
[----:B------:R-:W-:Y:S01]  /*26440*/  MOV R0, 0x26470 ;  /* 0x0002647000007802 */ /* 0x000fe20000000f00 */
[----:B------:R-:W-:-:S07]  /*26450*/  IMAD.MOV.U32 R175, RZ, RZ, R11 ;  /* 0x000000ffffaf7224 */ /* 0x000fce00078e000b */
[----:B------:R-:W-:Y:S05]  /*26460*/  CALL.REL.NOINC `($__internal_1_$__cuda_sm20_div_rn_f64_full) ;  /* 0x000012a000907944 */ /* 0x000fea0003c00000 */
.L_x_576:
[----:B------:R-:W-:Y:S05]  /*26470*/  BSYNC.RECONVERGENT B1 ;  /* 0x0000000000017941 */ /* 0x000fea0003800200 */
.L_x_575:
[----:B-1----:R-:W-:Y:S01]  /*26480*/  IMAD.MOV.U32 R8, RZ, RZ, 0x652b82fe ;  /* 0x652b82feff087424 */ /* 0x002fe200078e00ff */
        /* <DEDUP_REMOVED lines=51> */
[----:B------:R-:W-:Y:S01]  /*267c0*/  DFMA R20, R16, R18, 1 ;  /* 0x3ff000001014742b */ /* 0x000fe20000000012 */
[----:B------:R-:W-:Y:S01]  /*267d0*/  IMAD.MOV.U32 R18, RZ, RZ, 0x7b1c5f72 ;  /* 0x7b1c5f72ff127424 */ /* 0x000fe200078e00ff */
[----:B------:R-:W-:Y:S02]  /*267e0*/  MOV R19, 0x3d42b7d4 ;  /* 0x3d42b7d400137802 */ /* 0x000fe40000000f00 */
        /* <DEDUP_REMOVED lines=18> */
.L_x_578:
[----:B------:R-:W-:Y:S05]  /*26910*/  BSYNC.RECONVERGENT B0 ;  /* 0x0000000000007941 */ /* 0x000fea0003800200 */
.L_x_577:
[----:B------:R-:W-:Y:S01]  /*26920*/  UMOV UR4, 0xbcecf6b ;  /* 0x0bcecf6b00047882 */ /* 0x000fe20000000000 */
[----:B------:R-:W-:Y:S01]  /*26930*/  UMOV UR5, 0x3dc5002c ;  /* 0x3dc5002c00057882 */ /* 0x000fe20000000000 */
[----:B------:R-:W-:Y:S01]  /*26940*/  UMOV UR6, 0xfce89298 ;  /* 0xfce8929800067882 */ /* 0x000fe20000000000 */
[----:B------:R-:W-:Y:S01]  /*26950*/  UMOV UR7, 0x3d6e4230 ;  /* 0x3d6e423000077882 */ /* 0x000fe20000000000 */
[----:B------:R-:W-:Y:S01]  /*26960*/  DFMA R16, R16, UR4, R18 ;  /* 0x0000000410107c2b */ /* 0x000fe20008000012 */
[----:B------:R-:W-:Y:S01]  /*26970*/  UMOV UR4, 0x2e829366 ;  /* 0x2e82936600047882 */ /* 0x000fe20000000000 */
[----:B------:R-:W-:Y:S01]  /*26980*/  DMUL R8, R44, UR6 ;  /* 0x000000062c087c28 */ /* 0x000fe20008000000 */
[----:B------:R-:W-:Y:S01]  /*26990*/  UMOV UR5, 0x3d898238 ;  /* 0x3d89823800057882 */ /* 0x000fe20000000000 */
[----:B------:R-:W-:Y:S01]  /*269a0*/  UMOV UR6, 0x41c4df1a ;  /* 0x41c4df1a00067882 */ /* 0x000fe20000000000 */
[----:B------:R-:W-:Y:S01]  /*269b0*/  UMOV UR7, 0x3d6a6366 ;  /* 0x3d6a636600077882 */ /* 0x000fe20000000000 */
[----:B------:R-:W-:Y:S01]  /*269c0*/  BSSY.RECONVERGENT B1, `(.L_x_579) ;  /* 0x0000010000017945 */ /* 0x000fe20003800200 */
[----:B------:R0:W-:Y:S04]  /*269d0*/  STL.64 [R1+0xa920], R16 ;  /* 0x00a9201001007387 */ /* 0x0001e80000100a00 */
[----:B------:R1:W-:Y:S01]  /*269e0*/  STL.64 [R1+0xab18], R8 ;  /* 0x00ab180801007387 */ /* 0x0003e20000100a00 */
[----:B0-----:R-:W-:-:S02]  /*269f0*/  DMUL R16, R64, UR4 ;  /* 0x0000000440107c28 */ /* 0x001fc40008000000 */
[----:B-1----:R-:W-:-:S05]  /*26a00*/  DMUL R8, R14, UR6 ;  /* 0x000000060e087c28 */ /* 0x002fca0008000000 */
[----:B------:R0:W-:Y:S04]  /*26a10*/  STL.64 [R1+0xab10], R16 ;  /* 0x00ab101001007387 */ /* 0x0001e80000100a00 */
        /* <DEDUP_REMOVED lines=10> */
.L_x_580:
[----:B------:R-:W-:Y:S05]  /*26ac0*/  BSYNC.RECONVERGENT B1 ;  /* 0x0000000000017941 */ /* 0x000fea0003800200 */
.L_x_579:
        /* <DEDUP_REMOVED lines=53> */
[----:B------:R-:W-:Y:S01]  /*26e20*/  IMAD R19, R8, 0x100000, R17 ;  /* 0x0010000008137824 */ /* 0x000fe200078e0211 */
[----:B------:R-:W-:-:S08]  /*26e30*/  MOV R18, R16 ;  /* 0x0000001000127202 */ /* 0x000fd00000000f00 */
[----:B------:R-:W-:Y:S01]  /*26e40*/  FFMA R20, RZ, R11, R13 ;  /* 0x0000000bff147223 */ /* 0x000fe2000000000d */
[----:B------:R-:W-:Y:S06]  /*26e50*/  @!P1 BRA `(.L_x_582) ;  /* 0x0000000000309947 */ /* 0x000fec0003800000 */
[----:B------:R-:W-:Y:S01]  /*26e60*/  FSETP.GEU.AND P2, PT, |R5|, 4.2275390625, PT ;  /* 0x408748000500780b */ /* 0x000fe20003f4e200 */
[C---:B------:R-:W-:Y:S02]  /*26e70*/  DSETP.GEU.AND P1, PT, R4.reuse, RZ, PT ;  /* 0x000000ff0400722a */ /* 0x040fe40003f2e000 */
[----:B------:R-:W-:-:S10]  /*26e80*/  DADD R4, R4, +INF ;  /* 0x7ff0000004047429 */ /* 0x000fd40000000000 */
[----:B------:R-:W-:Y:S02]  /*26e90*/  @!P2 LEA.HI R0, R8, R8, RZ, 0x1 ;  /* 0x000000080800a211 */ /* 0x000fe400078f08ff */
[----:B------:R-:W-:Y:S02]  /*26ea0*/  FSEL R18, R4, RZ, P1 ;  /* 0x000000ff04127208 */ /* 0x000fe40000800000 */
[----:B------:R-:W-:Y:S02]  /*26eb0*/  @!P2 SHF.R.S32.HI R9, RZ, 0x1, R0 ;  /* 0x00000001ff09a819 */ /* 0x000fe40000011400 */
[----:B------:R-:W-:Y:S02]  /*26ec0*/  FSEL R19, R5, RZ, P1 ;  /* 0x000000ff05137208 */ /* 0x000fe40000800000 */
[----:B------:R-:W-:Y:S01]  /*26ed0*/  @!P2 MOV R4, RZ ;  /* 0x000000ff0004a202 */ /* 0x000fe20000000f00 */
[----:B------:R-:W-:Y:S02]  /*26ee0*/  @!P2 IMAD.IADD R8, R8, 0x1, -R9 ;  /* 0x000000010808a824 */ /* 0x000fe400078e0a09 */
[----:B------:R-:W-:-:S03]  /*26ef0*/  @!P2 IMAD R17, R9, 0x100000, R17 ;  /* 0x001000000911a824 */ /* 0x000fc600078e0211 */
[----:B------:R-:W-:-:S06]  /*26f00*/  @!P2 LEA R5, R8, 0x3ff00000, 0x14 ;  /* 0x3ff000000805a811 */ /* 0x000fcc00078ea0ff */
[----:B------:R-:W-:-:S11]  /*26f10*/  @!P2 DMUL R18, R16, R4 ;  /* 0x000000041012a228 */ /* 0x000fd60000000000 */
.L_x_582:
[----:B------:R-:W-:Y:S05]  /*26f20*/  BSYNC.RECONVERGENT B0 ;  /* 0x0000000000007941 */ /* 0x000fea0003800200 */
.L_x_581:
[----:B------:R-:W-:Y:S01]  /*26f30*/  UMOV UR4, 0x9e115b9f ;  /* 0x9e115b9f00047882 */ /* 0x000fe20000000000 */
[----:B------:R-:W-:Y:S01]  /*26f40*/  UMOV UR5, 0x3d82e95e ;  /* 0x3d82e95e00057882 */ /* 0x000fe20000000000 */
[----:B------:R-:W-:Y:S01]  /*26f50*/  FSETP.GT.AND P1, PT, |R20|, 1.469367938527859385e-39, PT ;  /* 0x001000001400780b */ /* 0x000fe20003f24200 */
[----:B------:R-:W-:Y:S01]  /*26f60*/  DMUL R4, R18, UR4 ;  /* 0x0000000412047c28 */ /* 0x000fe20008000000 */
[----:B------:R-:W-:Y:S06]  /*26f70*/  BSSY.RECONVERGENT B1, `(.L_x_583) ;  /* 0x0000009000017945 */ /* 0x000fec0003800200 */
[----:B------:R0:W-:Y:S05]  /*26f80*/  STL.64 [R1+0xa788], R4 ;  /* 0x00a7880401007387 */ /* 0x0001ea0000100a00 */
[----:B------:R-:W-:Y:S05]  /*26f90*/  @P1 BRA `(.L_x_584) ;  /* 0x0000000000181947 */ /* 0x000fea0003800000 */
[----:B------:R-:W-:Y:S01]  /*26fa0*/  IMAD.MOV.U32 R8, RZ, RZ, RZ ;  /* 0x000000ffff087224 */ /* 0x000fe200078e00ff */
[----:B------:R-:W-:Y:S01]  /*26fb0*/  MOV R174, R10 ;  /* 0x0000000a00ae7202 */ /* 0x000fe20000000f00 */
[----:B------:R-:W-:Y:S01]  /*26fc0*/  IMAD.MOV.U32 R9, RZ, RZ, 0x4089f000 ;  /* 0x4089f000ff097424 */ /* 0x000fe200078e00ff */
[----:B------:R-:W-:Y:S01]  /*26fd0*/  MOV R0, 0x27000 ;  /* 0x0002700000007802 */ /* 0x000fe20000000f00 */
[----:B------:R-:W-:-:S07]  /*26fe0*/  IMAD.MOV.U32 R175, RZ, RZ, R11 ;  /* 0x000000ffffaf7224 */ /* 0x000fce00078e000b */
[----:B0-----:R-:W-:Y:S05]  /*26ff0*/  CALL.REL.NOINC `($__internal_1_$__cuda_sm20_div_rn_f64_full) ;  /* 0x0000129400ac7944 */ /* 0x001fea0003c00000 */
.L_x_584:
[----:B------:R-:W-:Y:S05]  /*27000*/  BSYNC.RECONVERGENT B1 ;  /* 0x0000000000017941 */ /* 0x000fea0003800200 */
.L_x_583:
[----:B0-----:R-:W-:Y:S01]  /*27010*/  IMAD.MOV.U32 R4, RZ, RZ, 0x652b82fe ;  /* 0x652b82feff047424 */ /* 0x001fe200078e00ff */
        /* <DEDUP_REMOVED lines=49> */
[----:B------:R-:W-:-:S08]  /*27330*/  DMUL R8, R20, -230 ;  /* 0xc06cc00014087828 */ /* 0x000fd00000000000 */
[----:B------:R-:W-:-:S08]  /*27340*/  DFMA R18, -R10, R8, -230 ;  /* 0xc06cc0000a12742b */ /* 0x000fd00000000108 */
[----:B------:R-:W-:Y:S01]  /*27350*/  DFMA R8, R20, R18, R8 ;  /* 0x000000121408722b */ /* 0x000fe20000000008 */
[----:B------:R-:W-:Y:S02]  /*27360*/  IMAD R19, R4, 0x100000, R17 ;  /* 0x0010000004137824 */ /* 0x000fe400078e0211 */
[----:B------:R-:W-:Y:S01]  /*27370*/  IMAD.MOV.U32 R18, RZ, RZ, R16 ;  /* 0x000000ffff127224 */ /* 0x000fe200078e0010 */
[----:B------:R-:W-:Y:S07]  /*27380*/  @!P1 BRA `(.L_x_586) ;  /* 0x0000000000309947 */ /* 0x000fee0003800000 */
[----:B------:R-:W-:Y:S01]  /*27390*/  FSETP.GEU.AND P2, PT, |R13|, 4.2275390625, PT ;  /* 0x408748000d00780b */ /* 0x000fe20003f4e200 */
[C---:B------:R-:W-:Y:S02]  /*273a0*/  DSETP.GEU.AND P1, PT, R12.reuse, RZ, PT ;  /* 0x000000ff0c00722a */ /* 0x040fe40003f2e000 */
[----:B------:R-:W-:-:S10]  /*273b0*/  DADD R12, R12, +INF ;  /* 0x7ff000000c0c7429 */ /* 0x000fd40000000000 */
[----:B------:R-:W-:Y:S02]  /*273c0*/  @!P2 LEA.HI R0, R4, R4, RZ, 0x1 ;  /* 0x000000040400a211 */ /* 0x000fe400078f08ff */
[----:B------:R-:W-:Y:S02]  /*273d0*/  FSEL R18, R12, RZ, P1 ;  /* 0x000000ff0c127208 */ /* 0x000fe40000800000 */
[----:B------:R-:W-:Y:S02]  /*273e0*/  @!P2 SHF.R.S32.HI R5, RZ, 0x1, R0 ;  /* 0x00000001ff05a819 */ /* 0x000fe40000011400 */
[----:B------:R-:W-:Y:S02]  /*273f0*/  FSEL R19, R13, RZ, P1 ;  /* 0x000000ff0d137208 */ /* 0x000fe40000800000 */
[----:B------:R-:W-:Y:S01]  /*27400*/  @!P2 IADD3 R4, PT, PT, R4, -R5, RZ ;  /* 0x800000050404a210 */ /* 0x000fe20007ffe0ff */
[----:B------:R-:W-:-:S03]  /*27410*/  @!P2 IMAD R17, R5, 0x100000, R17 ;  /* 0x001000000511a824 */ /* 0x000fc600078e0211 */
[----:B------:R-:W-:Y:S01]  /*27420*/  @!P2 LEA R5, R4, 0x3ff00000, 0x14 ;  /* 0x3ff000000405a811 */ /* 0x000fe200078ea0ff */
[----:B------:R-:W-:-:S06]  /*27430*/  @!P2 IMAD.MOV.U32 R4, RZ, RZ, RZ ;  /* 0x000000ffff04a224 */ /* 0x000fcc00078e00ff */
[----:B------:R-:W-:-:S11]  /*27440*/  @!P2 DMUL R18, R16, R4 ;  /* 0x000000041012a228 */ /* 0x000fd60000000000 */
.L_x_586:
[----:B------:R-:W-:Y:S05]  /*27450*/  BSYNC.RECONVERGENT B0 ;  /* 0x0000000000007941 */ /* 0x000fea0003800200 */
.L_x_585:
[----:B------:R-:W-:Y:S01]  /*27460*/  UMOV UR4, 0x20b3893b ;  /* 0x20b3893b00047882 */ /* 0x000fe20000000000 */
[----:B------:R-:W-:Y:S01]  /*27470*/  UMOV UR5, 0x3d6d8e0c ;  /* 0x3d6d8e0c00057882 */ /* 0x000fe20000000000 */
[----:B------:R-:W-:Y:S01]  /*27480*/  FFMA R0, RZ, R11, R9 ;  /* 0x0000000bff007223 */ /* 0x000fe20000000009 */
[----:B------:R-:W-:Y:S01]  /*27490*/  DMUL R4, R18, UR4 ;  /* 0x0000000412047c28 */ /* 0x000fe20008000000 */
[----:B------:R-:W-:Y:S03]  /*274a0*/  BSSY.RECONVERGENT B1, `(.L_x_587) ;  /* 0x000000c000017945 */ /* 0x000fe60003800200 */
[----:B------:R-:W-:-:S03]  /*274b0*/  FSETP.GT.AND P1, PT, |R0|, 1.469367938527859385e-39, PT ;  /* 0x001000000000780b */ /* 0x000fc60003f24200 */
[----:B------:R0:W-:Y:S10]  /*274c0*/  STL.64 [R1+0xa670], R4 ;  /* 0x00a6700401007387 */ /* 0x0001f40000100a00 */
[----:B------:R-:W-:Y:S05]  /*274d0*/  @P1 BRA `(.L_x_588) ;  /* 0x0000000000201947 */ /* 0x000fea0003800000 */
[----:B------:R-:W-:Y:S01]  /*274e0*/  MOV R8, RZ ;  /* 0x000000ff00087202 */ /* 0x000fe20000000f00 */
[----:B------:R-:W-:Y:S01]  /*274f0*/  IMAD.MOV.U32 R9, RZ, RZ, -0x3f934000 ;  /* 0xc06cc000ff097424 */ /* 0x000fe200078e00ff */
[----:B------:R-:W-:Y:S01]  /*27500*/  MOV R175, R11 ;  /* 0x0000000b00af7202 */ /* 0x000fe20000000f00 */
[----:B------:R-:W-:Y:S01]  /*27510*/  IMAD.MOV.U32 R174, RZ, RZ, R10 ;  /* 0x000000ffffae7224 */ /* 0x000fe200078e000a */
[----:B------:R-:W-:-:S07]  /*27520*/  MOV R0, 0x27540 ;  /* 0x0002754000007802 */ /* 0x000fce0000000f00 */
[----:B0-----:R-:W-:Y:S05]  /*27530*/  CALL.REL.NOINC `($__internal_1_$__cuda_sm20_div_rn_f64_full) ;  /* 0x00001290005c7944 */ /* 0x001fea0003c00000 */
[----:B------:R-:W-:Y:S02]  /*27540*/  IMAD.MOV.U32 R8, RZ, RZ, R12 ;  /* 0x000000ffff087224 */ /* 0x000fe400078e000c */
[----:B------:R-:W-:-:S07]  /*27550*/  IMAD.MOV.U32 R9, RZ, RZ, R13 ;  /* 0x000000ffff097224 */ /* 0x000fce00078e000d */
.L_x_588:
[----:B------:R-:W-:Y:S05]  /*27560*/  BSYNC.RECONVERGENT B1 ;  /* 0x0000000000017941 */ /* 0x000fea0003800200 */
.L_x_587:
        /* <DEDUP_REMOVED lines=50> */
[----:B------:R-:W-:-:S08]  /*27890*/  DMUL R12, R20, 114 ;  /* 0x405c8000140c7828 */ /* 0x000fd00000000000 */
[----:B------:R-:W-:-:S08]  /*278a0*/  DFMA R4, -R10, R12, 114 ;  /* 0x405c80000a04742b */ /* 0x000fd0000000010c */
[----:B------:R-:W-:Y:S01]  /*278b0*/  DFMA R12, R20, R4, R12 ;  /* 0x00000004140c722b */ /* 0x000fe2000000000c */
[----:B------:R-:W-:Y:S01]  /*278c0*/  IMAD R5, R16, 0x100000, R19 ;  /* 0x0010000010057824 */ /* 0x000fe200078e0213 */
[----:B------:R-:W-:Y:S01]  /*278d0*/  MOV R4, R18 ;  /* 0x0000001200047202 */ /* 0x000fe20000000f00 */
[----:B------:R-:W-:Y:S08]  /*278e0*/  @!P1 BRA `(.L_x_590) ;  /* 0x0000000000309947 */ /* 0x000ff00003800000 */
        /* <DEDUP_REMOVED lines=12> */
.L_x_590:
[----:B------:R-:W-:Y:S05]  /*279b0*/  BSYNC.RECONVERGENT B0 ;  /* 0x0000000000007941 */ /* 0x000fea0003800200 */
.L_x_589:
        /* <DEDUP_REMOVED lines=8> */
[----:B0-----:R-:W-:Y:S01]  /*27a40*/  IMAD.MOV.U32 R8, RZ, RZ, RZ ;  /* 0x000000ffff087224 */ /* 0x001fe200078e00ff */
[----:B------:R-:W-:Y:S01]  /*27a50*/  MOV R174, R10 ;  /* 0x0000000a00ae7202 */ /* 0x000fe20000000f00 */
[----:B------:R-:W-:Y:S01]  /*27a60*/  IMAD.MOV.U32 R9, RZ, RZ, 0x405c8000 ;  /* 0x405c8000ff097424 */ /* 0x000fe200078e00ff */
[----:B------:R-:W-:Y:S01]  /*27a70*/  MOV R0, 0x27aa0 ;  /* 0x00027aa000007802 */ /* 0x000fe20000000f00 */
[----:B------:R-:W-:-:S07]  /*27a80*/  IMAD.MOV.U32 R175, RZ, RZ, R11 ;  /* 0x000000ffffaf7224 */ /* 0x000fce00078e000b */
[----:B------:R-:W-:Y:S05]  /*27a90*/  CALL.REL.NOINC `($__internal_1_$__cuda_sm20_div_rn_f64_full) ;  /* 0x0000128c00047944 */ /* 0x000fea0003c00000 */
.L_x_592:
[----:B------:R-:W-:Y:S05]  /*27aa0*/  BSYNC.RECONVERGENT B1 ;  /* 0x0000000000017941 */ /* 0x000fea0003800200 */
.L_x_591:
        /* <DEDUP_REMOVED lines=43> */
[----:B------:R0:W1:Y:S08]  /*27d60*/  MUFU.RCP64H R19, R11 ;  /* 0x0000000b00137308 */ /* 0x0000700000001800 */
[----:B------:R-:W-:Y:S01]  /*27d70*/  LEA R17, R8, R21, 0x14 ;  /* 0x0000001508117211 */ /* 0x000fe200078ea0ff */
[----:B------:R-:W-:Y:S01]  /*27d80*/  IMAD.MOV.U32 R16, RZ, RZ, R20 ;  /* 0x000000ffff107224 */ /* 0x000fe200078e0014 */
[----:B0-----:R-:W-:Y:S06]  /*27d90*/  @!P1 BRA `(.L_x_594) ;  /* 0x0000000000309947 */ /* 0x001fec0003800000 */
[----:B------:R-:W-:Y:S01]  /*27da0*/  FSETP.GEU.AND P2, PT, |R13|, 4.2275390625, PT ;  /* 0x408748000d00780b */ /* 0x000fe20003f4e200 */
[C---:B------:R-:W-:Y:S02]  /*27db0*/  DSETP.GEU.AND P1, PT, R12.reuse, RZ, PT ;  /* 0x000000ff0c00722a */ /* 0x040fe40003f2e000 */
[----:B------:R-:W-:-:S10]  /*27dc0*/  DADD R12, R12, +INF ;  /* 0x7ff000000c0c7429 */ /* 0x000fd40000000000 */
[----:B------:R-:W-:Y:S02]  /*27dd0*/  @!P2 LEA.HI R0, R8, R8, RZ, 0x1 ;  /* 0x000000080800a211 */ /* 0x000fe400078f08ff */
[----:B------:R-:W-:Y:S02]  /*27de0*/  FSEL R16, R12, RZ, P1 ;  /* 0x000000ff0c107208 */ /* 0x000fe40000800000 */
[----:B------:R-:W-:Y:S02]  /*27df0*/  @!P2 SHF.R.S32.HI R9, RZ, 0x1, R0 ;  /* 0x00000001ff09a819 */ /* 0x000fe40000011400 */
[----:B------:R-:W-:Y:S02]  /*27e00*/  FSEL R17, R13, RZ, P1 ;  /* 0x000000ff0d117208 */ /* 0x000fe40000800000 */
[----:B------:R-:W-:Y:S01]  /*27e10*/  @!P2 LEA R21, R9, R21, 0x14 ;  /* 0x000000150915a211 */ /* 0x000fe200078ea0ff */
[----:B------:R-:W-:-:S05]  /*27e20*/  @!P2 IMAD.IADD R8, R8, 0x1, -R9 ;  /* 0x000000010808a824 */ /* 0x000fca00078e0a09 */
[----:B------:R-:W-:Y:S01]  /*27e30*/  @!P2 LEA R9, R8, 0x3ff00000, 0x14 ;  /* 0x3ff000000809a811 */ /* 0x000fe200078ea0ff */
[----:B------:R-:W-:-:S06]  /*27e40*/  @!P2 IMAD.MOV.U32 R8, RZ, RZ, RZ ;  /* 0x000000ffff08a224 */ /* 0x000fcc00078e00ff */
[----:B------:R-:W-:-:S11]  /*27e50*/  @!P2 DMUL R16, R20, R8 ;  /* 0x000000081410a228 */ /* 0x000fd60000000000 */
.L_x_594:
[----:B------:R-:W-:Y:S05]  /*27e60*/  BSYNC.RECONVERGENT B0 ;  /* 0x0000000000007941 */ /* 0x000fea0003800200 */
.L_x_593:
[----:B------:R-:W-:Y:S01]  /*27e70*/  IMAD.MOV.U32 R18, RZ, RZ, 0x1 ;  /* 0x00000001ff127424 */ /* 0x000fe200078e00ff */
[----:B------:R-:W-:Y:S01]  /*27e80*/  UMOV UR4, 0x555c42f4 ;  /* 0x555c42f400047882 */ /* 0x000fe20000000000 */
[----:B------:R-:W-:Y:S01]  /*27e90*/  UMOV UR5, 0x3c74de2d ;  /* 0x3c74de2d00057882 */ /* 0x000fe20000000000 */
[----:B------:R-:W-:Y:S03]  /*27ea0*/  BSSY.RECONVERGENT B1, `(.L_x_595) ;  /* 0x0000016000017945 */ /* 0x000fe60003800200 */
[----:B-1----:R-:W-:-:S08]  /*27eb0*/  DFMA R8, -R10, R18, 1 ;  /* 0x3ff000000a08742b */ /* 0x002fd00000000112 */
[----:B------:R-:W-:-:S08]  /*27ec0*/  DFMA R8, R8, R8, R8 ;  /* 0x000000080808722b */ /* 0x000fd00000000008 */
[----:B------:R-:W-:-:S08]  /*27ed0*/  DFMA R8, R18, R8, R18 ;  /* 0x000000081208722b */ /* 0x000fd00000000012 */
[----:B------:R-:W-:-:S08]  /*27ee0*/  DFMA R12, -R10, R8, 1 ;  /* 0x3ff000000a0c742b */ /* 0x000fd00000000108 */
[----:B------:R-:W-:-:S08]  /*27ef0*/  DFMA R18, R8, R12, R8 ;  /* 0x0000000c0812722b */ /* 0x000fd00000000008 */
[----:B------:R-:W-:-:S08]  /*27f00*/  DMUL R12, R18, -2112 ;  /* 0xc0a08000120c7828 */ /* 0x000fd00000000000 */
[----:B------:R-:W-:-:S08]  /*27f10*/  DFMA R8, -R10, R12, -2112 ;  /* 0xc0a080000a08742b */ /* 0x000fd0000000010c */
[----:B------:R-:W-:Y:S02]  /*27f20*/  DFMA R12, R18, R8, R12 ;  /* 0x00000008120c722b */ /* 0x000fe4000000000c */
[----:B------:R-:W-:-:S08]  /*27f30*/  DMUL R8, R10, UR4 ;  /* 0x000000040a087c28 */ /* 0x000fd00008000000 */
[----:B------:R-:W-:Y:S01]  /*27f40*/  DMUL R8, R10, R8 ;  /* 0x000000080a087228 */ /* 0x000fe20000000000 */
[----:B------:R-:W-:-:S05]  /*27f50*/  FFMA R0, RZ, R11, R13 ;  /* 0x0000000bff007223 */ /* 0x000fca000000000d */
[----:B------:R-:W-:Y:S02]  /*27f60*/  FSETP.GT.AND P1, PT, |R0|, 1.469367938527859385e-39, PT ;  /* 0x001000000000780b */ /* 0x000fe40003f24200 */
[----:B------:R-:W-:-:S07]  /*27f70*/  DMUL R8, R8, R16 ;  /* 0x0000001008087228 */ /* 0x000fce0000000000 */
[----:B------:R0:W-:Y:S04]  /*27f80*/  STL.64 [R1+0xaa08], R8 ;  /* 0x00aa080801007387 */ /* 0x0001e80000100a00 */
[----:B------:R-:W-:Y:S05]  /*27f90*/  @P1 BRA `(.L_x_596) ;  /* 0x0000000000181947 */ /* 0x000fea0003800000 */
[----:B0-----:R-:W-:Y:S01]  /*27fa0*/  MOV R8, RZ ;  /* 0x000000ff00087202 */ /* 0x001fe20000000f00 */
[----:B------:R-:W-:Y:S01]  /*27fb0*/  IMAD.MOV.U32 R9, RZ, RZ, -0x3f5f8000 ;  /* 0xc0a08000ff097424 */ /* 0x000fe200078e00ff */
[----:B------:R-:W-:Y:S01]  /*27fc0*/  MOV R175, R11 ;  /* 0x0000000b00af7202 */ /* 0x000fe20000000f00 */
[----:B------:R-:W-:Y:S01]  /*27fd0*/  IMAD.MOV.U32 R174, RZ, RZ, R10 ;  /* 0x000000ffffae7224 */ /* 0x000fe200078e000a */
[----:B------:R-:W-:-:S07]  /*27fe0*/  MOV R0, 0x28000 ;  /* 0x0002800000007802 */ /* 0x000fce0000000f00 */
[----:B------:R-:W-:Y:S05]  /*27ff0*/  CALL.REL.NOINC `($__internal_1_$__cuda_sm20_div_rn_f64_full) ;  /* 0x0000128400ac7944 */ /* 0x000fea0003c00000 */
.L_x_596:
[----:B------:R-:W-:Y:S05]  /*28000*/  BSYNC.RECONVERGENT B1 ;  /* 0x0000000000017941 */ /* 0x000fea0003800200 */
.L_x_595:
[----:B------:R-:W-:Y:S01]  /*28010*/  IMAD.MOV.U32 R18, RZ, RZ, 0x652b82fe ;  /* 0x652b82feff127424 */ /* 0x000fe200078e00ff */
[----:B------:R-:W-:Y:S01]  /*28020*/  UMOV UR4, 0xfefa39ef ;  /* 0xfefa39ef00047882 */ /* 0x000fe20000000000 */
[----:B------:R-:W-:Y:S01]  /*28030*/  IMAD.MOV.U32 R19, RZ, RZ, 0x3ff71547 ;  /* 0x3ff71547ff137424 */ /* 0x000fe200078e00ff */
[----:B------:R-:W-:Y:S01]  /*28040*/  UMOV UR5, 0x3fe62e42 ;  /* 0x3fe62e4200057882 */ /* 0x000fe20000000000 */
[----:B------:R-:W-:Y:S01]  /*28050*/  FSETP.GEU.AND P1, PT, |R13|, 4.1917929649353027344, PT ;  /* 0x4086232b0d00780b */ /* 0x000fe20003f2e200 */
[----:B------:R-:W-:Y:S03]  /*28060*/  BSSY.RECONVERGENT B0, `(.L_x_597) ;  /* 0x000003f000007945 */ /* 0x000fe60003800200 */
        /* <DEDUP_REMOVED lines=21> */
[----:B------:R-:W0:Y:S01]  /*281c0*/  MUFU.RCP64H R17, R11 ;  /* 0x0000000b00117308 */ /* 0x000e220000001800 */
[----:B------:R-:W-:Y:S01]  /*281d0*/  UMOV UR5, 0x3f56c16c ;  /* 0x3f56c16c00057882 */ /* 0x000fe20000000000 */
[----:B------:R-:W-:-:S04]  /*281e0*/  IMAD.MOV.U32 R16, RZ, RZ, 0x1 ;  /* 0x00000001ff107424 */ /* 0x000fc800078e00ff */
[----:B------:R-:W-:Y:S01]  /*281f0*/  DFMA R20, R8, R20, UR4 ;  /* 0x0000000408147e2b */ /* 0x000fe20008000014 */
[----:B------:R-:W-:Y:S01]  /*28200*/  UMOV UR4, 0x11122322 ;  /* 0x1112232200047882 */ /* 0x000fe20000000000 */
[----:B------:R-:W-:-:S06]  /*28210*/  UMOV UR5, 0x3f811111 ;  /* 0x3f81111100057882 */ /* 0x000fcc0000000000 */
[----:B------:R-:W-:Y:S01]  /*28220*/  DFMA R20, R8, R20, UR4 ;  /* 0x0000000408147e2b */ /* 0x000fe20008000014 */
        /* <DEDUP_REMOVED lines=11> */
[----:B------:R-:W-:-:S03]  /*282e0*/  DFMA R20, R8, R20, UR4 ;  /* 0x0000000408147e2b */ /* 0x000fc60008000014 */
[----:B------:R-:W-:-:S05]  /*282f0*/  DFMA R22, -R10, R16, 1 ;  /* 0x3ff000000a16742b */ /* 0x000fca0000000110 */
[----:B------:R-:W-:-:S03]  /*28300*/  DFMA R20, R8, R20, 1 ;  /* 0x3ff000000814742b */ /* 0x000fc60000000014 */
[----:B------:R-:W-:-:S05]  /*28310*/  DFMA R16, R16, R22, R16 ;  /* 0x000000161010722b */ /* 0x000fca0000000010 */
[----:B------:R-:W-:-:S03]  /*28320*/  DFMA R20, R8, R20, 1 ;  /* 0x3ff000000814742b */ /* 0x000fc60000000014 */
[----:B------:R-:W-:-:S08]  /*28330*/  DMUL R8, R16, -1521 ;  /* 0xc097c40010087828 */ /* 0x000fd00000000000 */
[----:B------:R-:W-:-:S08]  /*28340*/  DFMA R22, -R10, R8, -1521 ;  /* 0xc097c4000a16742b */ /* 0x000fd00000000108 */
[----:B------:R-:W-:Y:S01]  /*28350*/  DFMA R8, R16, R22, R8 ;  /* 0x000000161008722b */ /* 0x000fe20000000008 */
[----:B------:R-:W-:Y:S01]  /*28360*/  LEA R17, R18, R21, 0x14 ;  /* 0x0000001512117211 */ /* 0x000fe200078ea0ff */
[----:B------:R-:W-:Y:S01]  /*28370*/  IMAD.MOV.U32 R16, RZ, RZ, R20 ;  /* 0x000000ffff107224 */ /* 0x000fe200078e0014 */
[----:B------:R-:W-:Y:S08]  /*28380*/  @!P1 BRA `(.L_x_598) ;  /* 0x0000000000309947 */ /* 0x000ff00003800000 */
[----:B------:R-:W-:Y:S01]  /*28390*/  FSETP.GEU.AND P2, PT, |R13|, 4.2275390625, PT ;  /* 0x408748000d00780b */ /* 0x000fe20003f4e200 */
[C---:B------:R-:W-:Y:S02]  /*283a0*/  DSETP.GEU.AND P1, PT, R12.reuse, RZ, PT ;  /* 0x000000ff0c00722a */ /* 0x040fe40003f2e000 */
[----:B------:R-:W-:-:S10]  /*283b0*/  DADD R12, R12, +INF ;  /* 0x7ff000000c0c7429 */ /* 0x000fd40000000000 */
[----:B------:R-:W-:Y:S02]  /*283c0*/  @!P2 LEA.HI R0, R18, R18, RZ, 0x1 ;  /* 0x000000121200a211 */ /* 0x000fe400078f08ff */
[----:B------:R-:W-:Y:S01]  /*283d0*/  FSEL R16, R12, RZ, P1 ;  /* 0x000000ff0c107208 */ /* 0x000fe20000800000 */
[----:B------:R-:W-:Y:S01]  /*283e0*/  @!P2 IMAD.MOV.U32 R12, RZ, RZ, RZ ;  /* 0x000000ffff0ca224 */ /* 0x000fe200078e00ff */
[----:B------:R-:W-:Y:S02]  /*283f0*/  @!P2 SHF.R.S32.HI R19, RZ, 0x1, R0 ;  /* 0x00000001ff13a819 */ /* 0x000fe40000011400 */
[----:B------:R-:W-:Y:S02]  /*28400*/  FSEL R17, R13, RZ, P1 ;  /* 0x000000ff0d117208 */ /* 0x000fe40000800000 */
[----:B------:R-:W-:Y:S01]  /*28410*/  @!P2 LEA R21, R19, R21, 0x14 ;  /* 0x000000151315a211 */ /* 0x000fe200078ea0ff */
[----:B------:R-:W-:-:S05]  /*28420*/  @!P2 IMAD.IADD R18, R18, 0x1, -R19 ;  /* 0x000000011212a824 */ /* 0x000fca00078e0a13 */
[----:B------:R-:W-:-:S06]  /*28430*/  @!P2 LEA R13, R18, 0x3ff00000, 0x14 ;  /* 0x3ff00000120da811 */ /* 0x000fcc00078ea0ff */
[----:B------:R-:W-:-:S11]  /*28440*/  @!P2 DMUL R16, R20, R12 ;  /* 0x0000000c1410a228 */ /* 0x000fd60000000000 */
.L_x_598:
[----:B------:R-:W-:Y:S05]  /*28450*/  BSYNC.RECONVERGENT B0 ;  /* 0x0000000000007941 */ /* 0x000fea0003800200 */
.L_x_597:
[----:B------:R-:W-:Y:S01]  /*28460*/  FFMA R0, RZ, R11, R9 ;  /* 0x0000000bff007223 */ /* 0x000fe20000000009 */
[----:B------:R-:W-:Y:S04]  /*28470*/  BSSY.RECONVERGENT B1, `(.L_x_599) ;  /* 0x000000b000017945 */ /* 0x000fe80003800200 */
        /* <DEDUP_REMOVED lines=10> */
.L_x_600:
[----:B------:R-:W-:Y:S05]  /*28520*/  BSYNC.RECONVERGENT B1 ;  /* 0x0000000000017941 */ /* 0x000fea0003800200 */
.L_x_599:
[----:B------:R-:W-:Y:S02]  /*28530*/  HFMA2 R13, -RZ, RZ, 1.9912109375, 0.00128841400146484375 ;  /* 0x3ff71547ff0d7431 */ /* 0x000fe400000001ff */
        /* <DEDUP_REMOVED lines=41> */
[----:B------:R-:W-:Y:S01]  /*287d0*/  DFMA R22, R18, R20, 1 ;  /* 0x3ff000001216742b */ /* 0x000fe20000000014 */
[----:B------:R0:W1:Y:S09]  /*287e0*/  MUFU.RCP64H R19, R11 ;  /* 0x0000000b00137308 */ /* 0x0000720000001800 */
[----:B------:R-:W-:Y:S01]  /*287f0*/  LEA R21, R12, R23, 0x14 ;  /* 0x000000170c157211 */ /* 0x000fe200078ea0ff */
[----:B------:R-:W-:Y:S01]  /*28800*/  IMAD.MOV.U32 R20, RZ, RZ, R22 ;  /* 0x000000ffff147224 */ /* 0x000fe200078e0016 */
[----:B0-----:R-:W-:Y:S06]  /*28810*/  @!P1 BRA `(.L_x_602) ;  /* 0x0000000000309947 */ /* 0x001fec0003800000 */
        /* <DEDUP_REMOVED lines=12> */
.L_x_602:
[----:B------:R-:W-:Y:S05]  /*288e0*/  BSYNC.RECONVERGENT B0 ;  /* 0x0000000000007941 */ /* 0x000fea0003800200 */
.L_x_601:
[----:B------:R-:W-:Y:S01]  /*288f0*/  IMAD.MOV.U32 R18, RZ, RZ, 0x1 ;  /* 0x00000001ff127424 */ /* 0x000fe200078e00ff */
[----:B------:R-:W-:Y:S01]  /*28900*/  UMOV UR4, 0x9d43ea42 ;  /* 0x9d43ea4200047882 */ /* 0x000fe20000000000 */
[----:B------:R-:W-:Y:S01]  /*28910*/  UMOV UR5, 0x3ccb0ec0 ;  /* 0x3ccb0ec000057882 */ /* 0x000fe20000000000 */
[----:B------:R-:W-:Y:S01]  /*28920*/  BSSY.RECONVERGENT B1, `(.L_x_603) ;  /* 0x0000018000017945 */ /* 0x000fe20003800200 */
[----:B------:R-:W-:Y:S01]  /*28930*/  DMUL R20, R20, UR4 ;  /* 0x0000000414147c28 */ /* 0x000fe20008000000 */
[----:B------:R-:W-:Y:S01]  /*28940*/  UMOV UR4, 0x9aab41e0 ;  /* 0x9aab41e000047882 */ /* 0x000fe20000000000 */
[----:B-1----:R-:W-:Y:S01]  /*28950*/  DFMA R8, -R10, R18, 1 ;  /* 0x3ff000000a08742b */ /* 0x002fe20000000112 */
[----:B------:R-:W-:-:S05]  /*28960*/  UMOV UR5, 0x3cd87fe4 ;  /* 0x3cd87fe400057882 */ /* 0x000fca0000000000 */
[----:B------:R-:W-:Y:S02]  /*28970*/  DFMA R20, R16, UR4, R20 ;  /* 0x0000000410147c2b */ /* 0x000fe40008000014 */
[----:B------:R-:W-:-:S08]  /*28980*/  DFMA R8, R8, R8, R8 ;  /* 0x000000080808722b */ /* 0x000fd00000000008 */
[----:B------:R-:W-:-:S08]  /*28990*/  DFMA R8, R18, R8, R18 ;  /* 0x000000081208722b */ /* 0x000fd00000000012 */
[----:B------:R-:W-:-:S08]  /*289a0*/  DFMA R12, -R10, R8, 1 ;  /* 0x3ff000000a0c742b */ /* 0x000fd00000000108 */
[----:B------:R-:W-:-:S08]  /*289b0*/  DFMA R18, R8, R12, R8 ;  /* 0x0000000c0812722b */ /* 0x000fd00000000008 */
[----:B------:R-:W-:-:S08]  /*289c0*/  DMUL R12, R18, 452 ;  /* 0x407c4000120c7828 */ /* 0x000fd00000000000 */
[----:B------:R-:W-:-:S08]  /*289d0*/  DFMA R8, -R10, R12, 452 ;  /* 0x407c40000a08742b */ /* 0x000fd0000000010c */
[----:B------:R-:W-:Y:S02]  /*289e0*/  DFMA R12, R18, R8, R12 ;  /* 0x00000008120c722b */ /* 0x000fe4000000000c */
[----:B------:R-:W-:-:S07]  /*289f0*/  DMUL R8, R20, 0.5 ;  /* 0x3fe0000014087828 */ /* 0x000fce0000000000 */
        /* <DEDUP_REMOVED lines=10> */
.L_x_604:
[----:B------:R-:W-:Y:S05]  /*28aa0*/  BSYNC.RECONVERGENT B1 ;  /* 0x0000000000017941 */ /* 0x000fea0003800200 */
.L_x_603:
        /* <DEDUP_REMOVED lines=44> */
[----:B------:R-:W-:Y:S01]  /*28d70*/  IMAD R17, R8, 0x100000, R21 ;  /* 0x0010000008117824 */ /* 0x000fe200078e0215 */
[----:B------:R-:W-:Y:S01]  /*28d80*/  MOV R16, R20 ;  /* 0x0000001400107202 */ /* 0x000fe20000000f00 */
[----:B0-----:R-:W-:Y:S06]  /*28d90*/  @!P1 BRA `(.L_x_606) ;  /* 0x0000000000309947 */ /* 0x001fec0003800000 */
[----:B------:R-:W-:Y:S01]  /*28da0*/  FSETP.GEU.AND P2, PT, |R13|, 4.2275390625, PT ;  /* 0x408748000d00780b */ /* 0x000fe20003f4e200 */
[C---:B------:R-:W-:Y:S02]  /*28db0*/  DSETP.GEU.AND P1, PT, R12.reuse, RZ, PT ;  /* 0x000000ff0c00722a */ /* 0x040fe40003f2e000 */
[----:B------:R-:W-:-:S10]  /*28dc0*/  DADD R12, R12, +INF ;  /* 0x7ff000000c0c7429 */ /* 0x000fd40000000000 */
[----:B------:R-:W-:Y:S02]  /*28dd0*/  @!P2 LEA.HI R0, R8, R8, RZ, 0x1 ;  /* 0x000000080800a211 */ /* 0x000fe400078f08ff */
[----:B------:R-:W-:Y:S02]  /*28de0*/  FSEL R16, R12, RZ, P1 ;  /* 0x000000ff0c107208 */ /* 0x000fe40000800000 */
[----:B------:R-:W-:Y:S02]  /*28df0*/  @!P2 SHF.R.S32.HI R9, RZ, 0x1, R0 ;  /* 0x00000001ff09a819 */ /* 0x000fe40000011400 */
[----:B------:R-:W-:-:S03]  /*28e00*/  FSEL R17, R13, RZ, P1 ;  /* 0x000000ff0d117208 */ /* 0x000fc60000800000 */
[----:B------:R-:W-:Y:S02]  /*28e10*/  @!P2 IMAD.IADD R8, R8, 0x1, -R9 ;  /* 0x000000010808a824 */ /* 0x000fe400078e0a09 */
[----:B------:R-:W-:-:S03]  /*28e20*/  @!P2 IMAD R21, R9, 0x100000, R21 ;  /* 0x001000000915a824 */ /* 0x000fc600078e0215 */
[----:B------:R-:W-:Y:S02]  /*28e30*/  @!P2 LEA R9, R8, 0x3ff00000, 0x14 ;  /* 0x3ff000000809a811 */ /* 0x000fe400078ea0ff */
[----:B------:R-:W-:-:S06]  /*28e40*/  @!P2 MOV R8, RZ ;  /* 0x000000ff0008a202 */ /* 0x000fcc0000000f00 */
[----:B------:R-:W-:-:S11]  /*28e50*/  @!P2 DMUL R16, R20, R8 ;  /* 0x000000081410a228 */ /* 0x000fd60000000000 */
.L_x_606:
[----:B------:R-:W-:Y:S05]  /*28e60*/  BSYNC.RECONVERGENT B0 ;  /* 0x0000000000007941 */ /* 0x000fea0003800200 */
.L_x_605:
[----:B------:R-:W-:Y:S01]  /*28e70*/  IMAD.MOV.U32 R18, RZ, RZ, 0x1 ;  /* 0x00000001ff127424 */ /* 0x000fe200078e00ff */
[----:B------:R-:W-:Y:S05]  /*28e80*/  BSSY.RECONVERGENT B1, `(.L_x_607) ;  /* 0x0000012000017945 */ /* 0x000fea0003800200 */
[----:B-1----:R-:W-:-:S08]  /*28e90*/  DFMA R8, -R10, R18, 1 ;  /* 0x3ff000000a08742b */ /* 0x002fd00000000112 */
        /* <DEDUP_REMOVED lines=16> */
.L_x_608:
[----:B------:R-:W-:Y:S05]  /*28fa0*/  BSYNC.RECONVERGENT B1 ;  /* 0x0000000000017941 */ /* 0x000fea0003800200 */
.L_x_607:
[----:B------:R-:W-:Y:S01]  /*28fb0*/  MOV R8, 0x652b82fe ;  /* 0x652b82fe00087802 */ /* 0x000fe20000000f00 */
[----:B------:R-:W-:Y:S01]  /*28fc0*/  IMAD.MOV.U32 R9, RZ, RZ, 0x3ff71547 ;  /* 0x3ff71547ff097424 */ /* 0x000fe200078e00ff */
[----:B------:R-:W-:Y:S01]  /*28fd0*/  UMOV UR4, 0xfefa39ef ;  /* 0xfefa39ef00047882 */ /* 0x000fe20000000000 */
[----:B------:R-:W-:Y:S01]  /*28fe0*/  UMOV UR5, 0x3fe62e42 ;  /* 0x3fe62e4200057882 */ /* 0x000fe20000000000 */
[----:B------:R-:W-:Y:S01]  /*28ff0*/  FSETP.GEU.AND P1, PT, |R13|, 4.1917929649353027344, PT ;  /* 0x4086232b0d00780b */ /* 0x000fe20003f2e200 */
[----:B------:R0:W1:Y:S01]  /*29000*/  MUFU.RCP64H R21, R11 ;  /* 0x0000000b00157308 */ /* 0x0000620000001800 */
[----:B------:R-:W-:Y:S01]  /*29010*/  BSSY.RECONVERGENT B0, `(.L_x_609) ;  /* 0x0000035000007945 */ /* 0x000fe20003800200 */
        /* <DEDUP_REMOVED lines=39> */
[----:B01----:R-:W-:Y:S06]  /*29290*/  @!P1 BRA `(.L_x_610) ;  /* 0x0000000000309947 */ /* 0x003fec0003800000 */
        /* <DEDUP_REMOVED lines=12> */
.L_x_610:
[----:B------:R-:W-:Y:S05]  /*29360*/  BSYNC.RECONVERGENT B0 ;  /* 0x0000000000007941 */ /* 0x000fea0003800200 */
.L_x_609:
[----:B------:R-:W-:Y:S01]  /*29370*/  MOV R20, 0x1 ;  /* 0x0000000100147802 */ /* 0x000fe20000000f00 */
[----:B------:R-:W-:Y:S01]  /*29380*/  UMOV UR4, 0x496685f4 ;  /* 0x496685f400047882 */ /* 0x000fe20000000000 */
[----:B------:R-:W-:Y:S01]  /*29390*/  UMOV UR5, 0x3db4e406 ;  /* 0x3db4e40600057882 */ /* 0x000fe20000000000 */
[----:B------:R-:W-:Y:S01]  /*293a0*/  BSSY.RECONVERGENT B1, `(.L_x_611) ;  /* 0x0000022000017945 */ /* 0x000fe20003800200 */
[----:B------:R-:W-:Y:S01]  /*293b0*/  DMUL R18, R18, UR4 ;  /* 0x0000000412127c28 */ /* 0x000fe20008000000 */
[----:B------:R-:W-:Y:S01]  /*293c0*/  UMOV UR4, 0x8acf0feb ;  /* 0x8acf0feb00047882 */ /* 0x000fe20000000000 */
[----:B------:R-:W-:Y:S01]  /*293d0*/  DFMA R8, -R10, R20, 1 ;  /* 0x3ff000000a08742b */ /* 0x000fe20000000114 */
[----:B------:R-:W-:-:S05]  /*293e0*/  UMOV UR5, 0x3d920830 ;  /* 0x3d92083000057882 */ /* 0x000fca0000000000 */
[----:B------:R-:W-:Y:S01]  /*293f0*/  DFMA R18, R16, UR4, R18 ;  /* 0x0000000410127c2b */ /* 0x000fe20008000012 */
[----:B------:R-:W-:Y:S01]  /*29400*/  UMOV UR4, 0x4f93e944 ;  /* 0x4f93e94400047882 */ /* 0x000fe20000000000 */
[----:B------:R-:W-:Y:S01]  /*29410*/  DFMA R8, R8, R8, R8 ;  /* 0x000000080808722b */ /* 0x000fe20000000008 */
[----:B------:R-:W-:Y:S02]  /*29420*/  UMOV UR5, 0x3d865792 ;  /* 0x3d86579200057882 */ /* 0x000fe40000000000 */
[----:B------:R-:W-:Y:S01]  /*29430*/  DMUL R16, R62, UR4 ;  /* 0x000000043e107c28 */ /* 0x000fe20008000000 */
[----:B------:R-:W-:Y:S01]  /*29440*/  UMOV UR4, 0xb5f0ee67 ;  /* 0xb5f0ee6700047882 */ /* 0x000fe20000000000 */
[----:B------:R-:W-:Y:S01]  /*29450*/  UMOV UR5, 0x3d499d3d ;  /* 0x3d499d3d00057882 */ /* 0x000fe20000000000 */
[----:B------:R-:W-:Y:S02]  /*29460*/  DMUL R18, R18, 0.5 ;  /* 0x3fe0000012127828 */ /* 0x000fe40000000000 */
[----:B------:R-:W-:-:S02]  /*29470*/  DFMA R8, R20, R8, R20 ;  /* 0x000000081408722b */ /* 0x000fc40000000014 */
[----:B------:R0:W-:Y:S04]  /*29480*/  STL.64 [R1+0xa4e8], R16 ;  /* 0x00a4e81001007387 */ /* 0x0001e80000100a00 */
[----:B------:R1:W-:Y:S02]  /*29490*/  STL.64 [R1+0xa860], R18 ;  /* 0x00a8601201007387 */ /* 0x0003e40000100a00 */
[----:B------:R-:W-:Y:S02]  /*294a0*/  DFMA R12, -R10, R8, 1 ;  /* 0x3ff000000a0c742b */ /* 0x000fe40000000108 */
[----:B0-----:R-:W-:-:S06]  /*294b0*/  DMUL R16, R40, UR4 ;  /* 0x0000000428107c28 */ /* 0x001fcc0008000000 */
[----:B------:R-:W-:Y:S01]  /*294c0*/  DFMA R20, R8, R12, R8 ;  /* 0x0000000c0814722b */ /* 0x000fe20000000008 */
[----:B------:R1:W-:Y:S07]  /*294d0*/  STL.64 [R1+0xa758], R16 ;  /* 0x00a7581001007387 */ /* 0x0003ee0000100a00 */
[----:B------:R-:W-:-:S08]  /*294e0*/  DMUL R8, R20, -25 ;  /* 0xc039000014087828 */ /* 0x000fd00000000000 */
[----:B------:R-:W-:-:S08]  /*294f0*/  DFMA R12, -R10, R8, -25 ;  /* 0xc03900000a0c742b */ /* 0x000fd00000000108 */
[----:B------:R-:W-:-:S10]  /*29500*/  DFMA R8, R20, R12, R8 ;  /* 0x0000000c1408722b */ /* 0x000fd40000000008 */
[----:B------:R-:W-:-:S05]  /*29510*/  FFMA R0, RZ, R11, R9 ;  /* 0x0000000bff007223 */ /* 0x000fca0000000009 */
[----:B------:R-:W-:-:S13]  /*29520*/  FSETP.GT.AND P1, PT, |R0|, 1.469367938527859385e-39, PT ;  /* 0x001000000000780b */ /* 0x000fda0003f24200 */
[----:B-1----:R-:W-:Y:S05]  /*29530*/  @P1 BRA `(.L_x_612) ;  /* 0x0000000000201947 */ /* 0x002fea0003800000 */
[----:B------:R-:W-:Y:S01]  /*29540*/  IMAD.MOV.U32 R8, RZ, RZ, RZ ;  /* 0x000000ffff087224 */ /* 0x000fe200078e00ff */
[----:B------:R-:W-:Y:S01]  /*29550*/  MOV R174, R10 ;  /* 0x0000000a00ae7202 */ /* 0x000fe20000000f00 */
[----:B------:R-:W-:Y:S01]  /*29560*/  IMAD.MOV.U32 R9, RZ, RZ, -0x3fc70000 ;  /* 0xc0390000ff097424 */ /* 0x000fe200078e00ff */
[----:B------:R-:W-:Y:S01]  /*29570*/  MOV R0, 0x295a0 ;  /* 0x000295a000007802 */ /* 0x000fe20000000f00 */
[----:B------:R-:W-:-:S07]  /*29580*/  IMAD.MOV.U32 R175, RZ, RZ, R11 ;  /* 0x000000ffffaf7224 */ /* 0x000fce00078e000b */
[----:B------:R-:W-:Y:S05]  /*29590*/  CALL.REL.NOINC `($__internal_1_$__cuda_sm20_div_rn_f64_full) ;  /* 0x0000127000447944 */ /* 0x000fea0003c00000 */
[----:B------:R-:W-:Y:S01]  /*295a0*/  IMAD.MOV.U32 R8, RZ, RZ, R12 ;  /* 0x000000ffff087224 */ /* 0x000fe200078e000c */
[----:B------:R-:W-:-:S07]  /*295b0*/  MOV R9, R13 ;  /* 0x0000000d00097202 */ /* 0x000fce0000000f00 */
.L_x_612:
[----:B------:R-:W-:Y:S05]  /*295c0*/  BSYNC.RECONVERGENT B1 ;  /* 0x0000000000017941 */ /* 0x000fea0003800200 */
.L_x_611:
[----:B------:R-:W-:Y:S01]  /*295d0*/  IMAD.MOV.U32 R16, RZ, RZ, 0x652b82fe ;  /* 0x652b82feff107424 */ /* 0x000fe200078e00ff */
[----:B------:R-:W-:Y:S01]  /*295e0*/  UMOV UR4, 0xfefa39ef ;  /* 0xfefa39ef00047882 */ /* 0x000fe20000000000 */
[----:B------:R-:W-:Y:S01]  /*295f0*/  IMAD.MOV.U32 R17, RZ, RZ, 0x3ff71547 ;  /* 0x3ff71547ff117424 */ /* 0x000fe200078e00ff */
[----:B------:R-:W-:Y:S01]  /*29600*/  UMOV UR5, 0x3fe62e42 ;  /* 0x3fe62e4200057882 */ /* 0x000fe20000000000 */
[----:B------:R-:W-:Y:S01]  /*29610*/  FSETP.GEU.AND P1, PT, |R9|, 4.1917929649353027344, PT ;  /* 0x4086232b0900780b */ /* 0x000fe20003f2e200 */
[----:B------:R0:W1:Y:S01]  /*29620*/  MUFU.RCP64H R21, R11 ;  /* 0x0000000b00157308 */ /* 0x0000620000001800 */
        /* <DEDUP_REMOVED lines=53> */
.L_x_614:
[----:B------:R-:W-:Y:S05]  /*29980*/  BSYNC.RECONVERGENT B0 ;  /* 0x0000000000007941 */ /* 0x000fea0003800200 */
.L_x_613:
[----:B------:R-:W-:Y:S01]  /*29990*/  IMAD.MOV.U32 R20, RZ, RZ, 0x1 ;  /* 0x00000001ff147424 */ /* 0x000fe200078e00ff */
[----:B------:R-:W-:Y:S01]  /*299a0*/  UMOV UR4, 0xf4bbb049 ;  /* 0xf4bbb04900047882 */ /* 0x000fe20000000000 */
[----:B------:R-:W-:Y:S01]  /*299b0*/  UMOV UR5, 0x3d76dead ;  /* 0x3d76dead00057882 */ /* 0x000fe20000000000 */
[----:B------:R-:W-:Y:S03]  /*299c0*/  BSSY.RECONVERGENT B1, `(.L_x_615) ;  /* 0x0000016000017945 */ /* 0x000fe60003800200 */
[----:B------:R-:W-:-:S08]  /*299d0*/  DFMA R8, -R10, R20, 1 ;  /* 0x3ff000000a08742b */ /* 0x000fd00000000114 */
[----:B------:R-:W-:-:S08]  /*299e0*/  DFMA R8, R8, R8, R8 ;  /* 0x000000080808722b */ /* 0x000fd00000000008 */
[----:B------:R-:W-:-:S08]  /*299f0*/  DFMA R8, R20, R8, R20 ;  /* 0x000000081408722b */ /* 0x000fd00000000014 */
[----:B------:R-:W-:-:S08]  /*29a00*/  DFMA R16, -R10, R8, 1 ;  /* 0x3ff000000a10742b */ /* 0x000fd00000000108 */
[----:B------:R-:W-:-:S08]  /*29a10*/  DFMA R18, R8, R16, R8 ;  /* 0x000000100812722b */ /* 0x000fd00000000008 */
[----:B------:R-:W-:-:S08]  /*29a20*/  DMUL R8, R18, -1913 ;  /* 0xc09de40012087828 */ /* 0x000fd00000000000 */
[----:B------:R-:W-:-:S08]  /*29a30*/  DFMA R16, -R10, R8, -1913 ;  /* 0xc09de4000a10742b */ /* 0x000fd00000000108 */
[----:B------:R-:W-:Y:S02]  /*29a40*/  DFMA R8, R18, R16, R8 ;  /* 0x000000101208722b */ /* 0x000fe40000000008 */
[----:B------:R-:W-:-:S07]  /*29a50*/  DMUL R16, R12, UR4 ;  /* 0x000000040c107c28 */ /* 0x000fce0008000000 */
        /* <DEDUP_REMOVED lines=12> */
.L_x_616:
[----:B------:R-:W-:Y:S05]  /*29b20*/  BSYNC.RECONVERGENT B1 ;  /* 0x0000000000017941 */ /* 0x000fea0003800200 */
.L_x_615:
        /* <DEDUP_REMOVED lines=58> */
.L_x_618:
[----:B------:R-:W-:Y:S05]  /*29ed0*/  BSYNC.RECONVERGENT B0 ;  /* 0x0000000000007941 */ /* 0x000fea0003800200 */
.L_x_617:
[----:B------:R-:W0:Y:S01]  /*29ee0*/  MUFU.RCP64H R9, R11 ;  /* 0x0000000b00097308 */ /* 0x000e220000001800 */
        /* <DEDUP_REMOVED lines=25> */
.L_x_620:
[----:B------:R-:W-:Y:S05]  /*2a080*/  BSYNC.RECONVERGENT B1 ;  /* 0x0000000000017941 */ /* 0x000fea0003800200 */
.L_x_619:
        /* <DEDUP_REMOVED lines=58> */
.L_x_622:
[----:B------:R-:W-:Y:S05]  /*2a430*/  BSYNC.RECONVERGENT B0 ;  /* 0x0000000000007941 */ /* 0x000fea0003800200 */
.L_x_621:
[----:B------:R-:W0:Y:S01]  /*2a440*/  MUFU.RCP64H R9, R11 ;  /* 0x0000000b00097308 */ /* 0x000e220000001800 */
[----:B------:R-:W-:Y:S01]  /*2a450*/  MOV R8, 0x1 ;  /* 0x0000000100087802 */ /* 0x000fe20000000f00 */
        /* <DEDUP_REMOVED lines=24> */
.L_x_624:
[----:B------:R-:W-:Y:S05]  /*2a5e0*/  BSYNC.RECONVERGENT B1 ;  /* 0x0000000000017941 */ /* 0x000fea0003800200 */
.L_x_623:
        /* <DEDUP_REMOVED lines=54> */
[----:B------:R-:W-:Y:S02]  /*2a950*/  @!P2 IMAD R19, R0, 0x100000, R19 ;  /* 0x001000000013a824 */ /* 0x000fe400078e0213 */
[----:B------:R-:W-:-:S05]  /*2a960*/  @!P2 IMAD.IADD R0, R16, 0x1, -R0 ;  /* 0x000000011000a824 */ /* 0x000fca00078e0a00 */
[----:B------:R-:W-:-:S06]  /*2a970*/  @!P2 LEA R9, R0, 0x3ff00000, 0x14 ;  /* 0x3ff000000009a811 */ /* 0x000fcc00078ea0ff */
[----:B------:R-:W-:-:S11]  /*2a980*/  @!P2 DMUL R12, R18, R8 ;  /* 0x00000008120ca228 */ /* 0x000fd60000000000 */
.L_x_626:
[----:B------:R-:W-:Y:S05]  /*2a990*/  BSYNC.RECONVERGENT B0 ;  /* 0x0000000000007941 */ /* 0x000fea0003800200 */
.L_x_625:
[----:B------:R-:W0:Y:S01]  /*2a9a0*/  MUFU.RCP64H R9, R11 ;  /* 0x0000000b00097308 */ /* 0x000e220000001800 */
[----:B------:R-:W-:Y:S01]  /*2a9b0*/  IMAD.MOV.U32 R8, RZ, RZ, 0x1 ;  /* 0x00000001ff087424 */ /* 0x000fe200078e00ff */
[----:B------:R-:W-:Y:S01]  /*2a9c0*/  UMOV UR4, 0x1458c29c ;  /* 0x1458c29c00047882 */ /* 0x000fe20000000000 */
[----:B------:R-:W-:Y:S01]  /*2a9d0*/  UMOV UR5, 0x3d8aa6f4 ;  /* 0x3d8aa6f400057882 */ /* 0x000fe20000000000 */
[----:B------:R-:W-:Y:S01]  /*2a9e0*/  UMOV UR6, 0x9799394d ;  /* 0x9799394d00067882 */ /* 0x000fe20000000000 */
[----:B------:R-:W-:Y:S01]  /*2a9f0*/  UMOV UR7, 0x3d4f3e64 ;  /* 0x3d4f3e6400077882 */ /* 0x000fe20000000000 */
[----:B------:R-:W-:Y:S01]  /*2aa00*/  BSSY.RECONVERGENT B1, `(.L_x_627) ;  /* 0x0000018000017945 */ /* 0x000fe20003800200 */
        /* <DEDUP_REMOVED lines=8> */
[----:B------:R-:W-:Y:S02]  /*2aa90*/  DMUL R18, R12, UR4 ;  /* 0x000000040c127c28 */ /* 0x000fe40008000000 */
[----:B------:R-:W-:-:S05]  /*2aaa0*/  DMUL R16, R40, UR6 ;  /* 0x0000000628107c28 */ /* 0x000fca0008000000 */
[----:B------:R0:W-:Y:S01]  /*2aab0*/  STL.64 [R1+0xa9e8], R18 ;  /* 0x00a9e81201007387 */ /* 0x0001e20000100a00 */
[----:B------:R-:W-:-:S03]  /*2aac0*/  FFMA R0, RZ, R11, R9 ;  /* 0x0000000bff007223 */ /* 0x000fc60000000009 */
[----:B------:R0:W-:Y:S02]  /*2aad0*/  STL.64 [R1+0xa800], R16 ;  /* 0x00a8001001007387 */ /* 0x0001e40000100a00 */
        /* <DEDUP_REMOVED lines=10> */
.L_x_628:
[----:B------:R-:W-:Y:S05]  /*2ab80*/  BSYNC.RECONVERGENT B1 ;  /* 0x0000000000017941 */ /* 0x000fea0003800200 */
.L_x_627:
        /* <DEDUP_REMOVED lines=53> */
[----:B------:R-:W-:-:S03]  /*2aee0*/  FSEL R13, R9, RZ, P1 ;  /* 0x000000ff090d7208 */ /* 0x000fc60000800000 */
[----:B------:R-:W-:Y:S01]  /*2aef0*/  @!P2 IMAD R19, R0, 0x100000, R19 ;  /* 0x001000000013a824 */ /* 0x000fe200078e0213 */
[----:B------:R-:W-:-:S04]  /*2af00*/  @!P2 IADD3 R0, PT, PT, R16, -R0, RZ ;  /* 0x800000001000a210 */ /* 0x000fc80007ffe0ff */
[----:B------:R-:W-:-:S06]  /*2af10*/  @!P2 LEA R9, R0, 0x3ff00000, 0x14 ;  /* 0x3ff000000009a811 */ /* 0x000fcc00078ea0ff */
[----:B------:R-:W-:-:S11]  /*2af20*/  @!P2 DMUL R12, R18, R8 ;  /* 0x00000008120ca228 */ /* 0x000fd60000000000 */
.L_x_630:
[----:B------:R-:W-:Y:S05]  /*2af30*/  BSYNC.RECONVERGENT B0 ;  /* 0x0000000000007941 */ /* 0x000fea0003800200 */
.L_x_629:
        /* <DEDUP_REMOVED lines=30> */
.L_x_632:
[----:B------:R-:W-:Y:S05]  /*2b120*/  BSYNC.RECONVERGENT B1 ;  /* 0x0000000000017941 */ /* 0x000fea0003800200 */
.L_x_631:
        /* <DEDUP_REMOVED lines=58> */
.L_x_634:
[----:B------:R-:W-:Y:S05]  /*2b4d0*/  BSYNC.RECONVERGENT B0 ;  /* 0x0000000000007941 */ /* 0x000fea0003800200 */
.L_x_633:
[----:B------:R-:W0:Y:S01]  /*2b4e0*/  MUFU.RCP64H R9, R11 ;  /* 0x0000000b00097308 */ /* 0x000e220000001800 */
[----:B------:R-:W-:Y:S01]  /*2b4f0*/  MOV R8, 0x1 ;  /* 0x0000000100087802 */ /* 0x000fe20000000f00 */
[----:B------:R-:W-:Y:S01]  /*2b500*/  UMOV UR4, 0x812dea11 ;  /* 0x812dea1100047882 */ /* 0x000fe20000000000 */
[----:B------:R-:W-:Y:S01]  /*2b510*/  UMOV UR5, 0x3d719799 ;  /* 0x3d71979900057882 */ /* 0x000fe20000000000 */
[----:B------:R-:W-:Y:S01]  /*2b520*/  UMOV UR6, 0xe91b0b70 ;  /* 0xe91b0b7000067882 */ /* 0x000fe20000000000 */
[----:B------:R-:W-:Y:S01]  /*2b530*/  UMOV UR7, 0x3dc07e1f ;  /* 0x3dc07e1f00077882 */ /* 0x000fe20000000000 */
[----:B------:R-:W-:Y:S01]  /*2b540*/  DMUL R18, R18, UR4 ;  /* 0x0000000412127c28 */ /* 0x000fe20008000000 */
        /* <DEDUP_REMOVED lines=23> */
.L_x_636:
[----:B------:R-:W-:Y:S05]  /*2b6c0*/  BSYNC.RECONVERGENT B1 ;  /* 0x0000000000017941 */ /* 0x000fea0003800200 */
.L_x_635:
        /* <DEDUP_REMOVED lines=58> */
.L_x_638:
[----:B------:R-:W-:Y:S05]  /*2ba70*/  BSYNC.RECONVERGENT B0 ;  /* 0x0000000000007941 */ /* 0x000fea0003800200 */
.L_x_637:
        /* <DEDUP_REMOVED lines=26> */
.L_x_640:
[----:B------:R-:W-:Y:S05]  /*2bc20*/  BSYNC.RECONVERGENT B1 ;  /* 0x0000000000017941 */ /* 0x000fea0003800200 */
.L_x_639:
        /* <DEDUP_REMOVED lines=58> */
.L_x_642:
[----:B------:R-:W-:Y:S05]  /*2bfd0*/  BSYNC.RECONVERGENT B0 ;  /* 0x0000000000007941 */ /* 0x000fea0003800200 */
.L_x_641:
        /* <DEDUP_REMOVED lines=22> */
[----:B------:R-:W-:Y:S01]  /*2c140*/  MOV R9, R21 ;  /* 0x0000001500097202 */ /* 0x000fe20000000f00 */
[----:B------:R-:W-:Y:S01]  /*2c150*/  IMAD.MOV.U32 R8, RZ, RZ, R20 ;  /* 0x000000ffff087224 */ /* 0x000fe200078e0014 */
[----:B------:R-:W-:-:S07]  /*2c160*/  MOV R0, 0x2c180 ;  /* 0x0002c18000007802 */ /* 0x000fce0000000f00 */
[----:B------:R-:W-:Y:S05]  /*2c170*/  CALL.REL.NOINC `($__internal_1_$__cuda_sm20_div_rn_f64_full) ;  /* 0x00001244004c7944 */ /* 0x000fea0003c00000 */
[----:B------:R-:W-:Y:S02]  /*2c180*/  IMAD.MOV.U32 R8, RZ, RZ, R12 ;  /* 0x000000ffff087224 */ /* 0x000fe400078e000c */
[----:B------:R-:W-:-:S05]  /*2c190*/  IMAD.MOV.U32 R9, RZ, RZ, R13 ;  /* 0x000000ffff097224 */ /* 0x000fca00078e000d */
[----:B------:R0:W-:Y:S02]  /*2c1a0*/  STL.64 [R1+0xa8b0], R8 ;  /* 0x00a8b00801007387 */ /* 0x0001e40000100a00 */
.L_x_644:
[----:B------:R-:W-:Y:S05]  /*2c1b0*/  BSYNC.RECONVERGENT B1 ;  /* 0x0000000000017941 */ /* 0x000fea0003800200 */
.L_x_643:
        /* <DEDUP_REMOVED lines=22> */
.L_x_646:
[----:B------:R-:W-:Y:S05]  /*2c320*/  BSYNC.RECONVERGENT B1 ;  /* 0x0000000000017941 */ /* 0x000fea0003800200 */
.L_x_645:
        /* <DEDUP_REMOVED lines=58> */
.L_x_648:
[----:B------:R-:W-:Y:S05]  /*2c6d0*/  BSYNC.RECONVERGENT B0 ;  /* 0x0000000000007941 */ /* 0x000fea0003800200 */
.L_x_647:
        /* <DEDUP_REMOVED lines=26> */
.L_x_650:
[----:B------:R-:W-:Y:S05]  /*2c880*/  BSYNC.RECONVERGENT B1 ;  /* 0x0000000000017941 */ /* 0x000fea0003800200 */
.L_x_649:
        /* <DEDUP_REMOVED lines=58> */
.L_x_652:
[----:B------:R-:W-:Y:S05]  /*2cc30*/  BSYNC.RECONVERGENT B0 ;  /* 0x0000000000007941 */ /* 0x000fea0003800200 */
.L_x_651:
        /* <DEDUP_REMOVED lines=26> */
.L_x_654:
[----:B------:R-:W-:Y:S05]  /*2cde0*/  BSYNC.RECONVERGENT B1 ;  /* 0x0000000000017941 */ /* 0x000fea0003800200 */
.L_x_653:
        /* <DEDUP_REMOVED lines=58> */
.L_x_656:
[----:B------:R-:W-:Y:S05]  /*2d190*/  BSYNC.RECONVERGENT B0 ;  /* 0x0000000000007941 */ /* 0x000fea0003800200 */
.L_x_655:
        /* <DEDUP_REMOVED lines=30> */
.L_x_658:
[----:B------:R-:W-:Y:S05]  /*2d380*/  BSYNC.RECONVERGENT B1 ;  /* 0x0000000000017941 */ /* 0x000fea0003800200 */
.L_x_657:
        /* <DEDUP_REMOVED lines=58> */
.L_x_660:
[----:B------:R-:W-:Y:S05]  /*2d730*/  BSYNC.RECONVERGENT B0 ;  /* 0x0000000000007941 */ /* 0x000fea0003800200 */
.L_x_659:
[----:B------:R-:W0:Y:S01]  /*2d740*/  MUFU.RCP64H R9, R11 ;  /* 0x0000000b00097308 */ /* 0x000e220000001800 */
[----:B------:R-:W-:Y:S01]  /*2d750*/  IMAD.MOV.U32 R8, RZ, RZ, 0x1 ;  /* 0x00000001ff087424 */ /* 0x000fe200078e00ff */
[----:B------:R-:W-:Y:S01]  /*2d760*/  UMOV UR4, 0xa7b28179 ;  /* 0xa7b2817900047882 */ /* 0x000fe20000000000 */
[----:B------:R-:W-:Y:S01]  /*2d770*/  UMOV UR5, 0x3d8359f5 ;  /* 0x3d8359f500057882 */ /* 0x000fe20000000000 */
[----:B------:R-:W-:Y:S01]  /*2d780*/  UMOV UR6, 0x8ece0dea ;  /* 0x8ece0dea00067882 */ /* 0x000fe20000000000 */
[----:B------:R-:W-:Y:S01]  /*2d790*/  UMOV UR7, 0x3d7de81e ;  /* 0x3d7de81e00077882 */ /* 0x000fe20000000000 */
[----:B------:R-:W-:Y:S01]  /*2d7a0*/  DMUL R18, R18, UR4 ;  /* 0x0000000412127c28 */ /* 0x000fe20008000000 */
[----:B------:R-:W-:Y:S01]  /*2d7b0*/  UMOV UR4, 0x41c4df1a ;  /* 0x41c4df1a00047882 */ /* 0x000fe20000000000 */
[----:B------:R-:W-:Y:S01]  /*2d7c0*/  UMOV UR5, 0x3d8a6366 ;  /* 0x3d8a636600057882 */ /* 0x000fe20000000000 */
[----:B------:R-:W-:Y:S04]  /*2d7d0*/  BSSY.RECONVERGENT B1, `(.L_x_661) ;  /* 0x0000019000017945 */ /* 0x000fe80003800200 */
        /* <DEDUP_REMOVED lines=9> */
[----:B------:R-:W-:Y:S02]  /*2d870*/  DMUL R16, R4, UR6 ;  /* 0x0000000604107c28 */ /* 0x000fe40008000000 */
[----:B------:R-:W-:-:S05]  /*2d880*/  DMUL R4, R54, UR4 ;  /* 0x0000000436047c28 */ /* 0x000fca0008000000 */
[----:B------:R1:W-:Y:S01]  /*2d890*/  STL.64 [R1+0xa668], R16 ;  /* 0x00a6681001007387 */ /* 0x0003e20000100a00 */
[----:B------:R-:W-:-:S03]  /*2d8a0*/  FFMA R0, RZ, R11, R9 ;  /* 0x0000000bff007223 */ /* 0x000fc60000000009 */
[----:B------:R1:W-:Y:S02]  /*2d8b0*/  STL.64 [R1+0xa9e0], R4 ;  /* 0x00a9e00401007387 */ /* 0x0003e40000100a00 */
        /* <DEDUP_REMOVED lines=10> */
.L_x_662:
[----:B------:R-:W-:Y:S05]  /*2d960*/  BSYNC.RECONVERGENT B1 ;  /* 0x0000000000017941 */ /* 0x000fea0003800200 */
.L_x_661:
        /* <DEDUP_REMOVED lines=58> */
.L_x_664:
[----:B------:R-:W-:Y:S05]  /*2dd10*/  BSYNC.RECONVERGENT B0 ;  /* 0x0000000000007941 */ /* 0x000fea0003800200 */
.L_x_663:
[----:B------:R-:W-:Y:S01]  /*2dd20*/  UMOV UR4, 0x55072ace ;  /* 0x55072ace00047882 */ /* 0x000fe20000000000 */
[----:B------:R-:W-:Y:S01]  /*2dd30*/  UMOV UR5, 0x3d9b4494 ;  /* 0x3d9b449400057882 */ /* 0x000fe20000000000 */
[----:B------:R-:W-:Y:S01]  /*2dd40*/  BSSY.RECONVERGENT B0, `(.L_x_665) ;  /* 0x000000f000007945 */ /* 0x000fe20003800200 */
[----:B------:R-:W-:Y:S01]  /*2dd50*/  DMUL R4, R16, UR4 ;  /* 0x0000000410047c28 */ /* 0x000fe20008000000 */
[----:B------:R-:W-:-:S06]  /*2dd60*/  @!P3 CS2R R8, SRZ ;  /* 0x000000000008b805 */ /* 0x000fcc000001ff00 */
[----:B------:R0:W-:Y:S01]  /*2dd70*/  STL.64 [R1+0xa660], R4 ;  /* 0x00a6600401007387 */ /* 0x0001e20000100a00 */
[----:B------:R-:W-:Y:S05]  /*2dd80*/  @!P3 BRA `(.L_x_666) ;  /* 0x000000000028b947 */ /* 0x000fea0003800000 */
[----:B0-----:R-:W-:Y:S01]  /*2dd90*/  DADD R4, -RZ, |R2| ;  /* 0x00000000ff047229 */ /* 0x001fe20000000502 */
[----:B------:R-:W-:Y:S01]  /*2dda0*/  ISETP.GE.AND P4, PT, R3, RZ, PT ;  /* 0x000000ff0300720c */ /* 0x000fe20003f86270 */
[----:B------:R-:W-:Y:S01]  /*2ddb0*/  IMAD.MOV.U32 R18, RZ, RZ, 0x33333333 ;  /* 0x33333333ff127424 */ /* 0x000fe200078e00ff */
[----:B------:R-:W-:Y:S01]  /*2ddc0*/  MOV R0, 0x2de10 ;  /* 0x0002de1000007802 */ /* 0x000fe20000000f00 */
[----:B------:R-:W-:-:S06]  /*2ddd0*/  IMAD.MOV.U32 R17, RZ, RZ, 0x400b3333 ;  /* 0x400b3333ff117424 */ /* 0x000fcc00078e00ff */
[----:B------:R-:W-:Y:S01]  /*2dde0*/  IMAD.MOV.U32 R12, RZ, RZ, R4 ;  /* 0x000000ffff0c7224 */ /* 0x000fe200078e0004 */
[----:B------:R-:W-:-:S07]  /*2ddf0*/  MOV R19, R5 ;  /* 0x0000000500137202 */ /* 0x000fce0000000f00 */
[----:B------:R-:W-:Y:S05]  /*2de00*/  CALL.REL.NOINC `($_Z15Rosenbrock_ros3PdddS_PiiiiiddddddddPKdS2_S2_S2_S2_S2_S2_S2_i$__internal_accurate_pow) ;  /* 0x0000123400047944 */ /* 0x000fea0003c00000 */
[----:B------:R-:W-:Y:S02]  /*2de10*/  FSEL R8, R8, RZ, P4 ;  /* 0x000000ff08087208 */ /* 0x000fe40002000000 */
[----:B------:R-:W-:-:S07]  /*2de20*/  FSEL R9, R9, -QNAN , P4 ;  /* 0xfff8000009097808 */ /* 0x000fce0002000000 */
.L_x_666:
[----:B------:R-:W-:Y:S05]  /*2de30*/  BSYNC.RECONVERGENT B0 ;  /* 0x0000000000007941 */ /* 0x000fea0003800200 */
.L_x_665:
[----:B------:R-:W-:Y:S01]  /*2de40*/  ISETP.NE.AND P1, PT, R72, 0x7ff00000, PT ;  /* 0x7ff000004800780c */ /* 0x000fe20003f25270 */
[----:B0-----:R-:W0:Y:S01]  /*2de50*/  MUFU.RCP64H R5, 6.9999950280674738678e-11 ;  /* 0x3dd33dcf00057908 */ /* 0x001e220000001800 */
[----:B------:R-:W-:Y:S11]  /*2de60*/  BSSY.RECONVERGENT B0, `(.L_x_667) ;  /* 0x000000a000007945 */ /* 0x000ff60003800200 */
[----:B------:R-:W-:Y:S05]  /*2de70*/  @P1 BRA `(.L_x_668) ;  /* 0x0000000000201947 */ /* 0x000fea0003800000 */
[----:B------:R-:W-:-:S14]  /*2de80*/  DSETP.NAN.AND P1, PT, R2, R2, PT ;  /* 0x000000020200722a */ /* 0x000fdc0003f28000 */
[----:B------:R-:W-:Y:S01]  /*2de90*/  @P1 MOV R12, 0x33333333 ;  /* 0x33333333000c1802 */ /* 0x000fe20000000f00 */
[----:B------:R-:W-:-:S06]  /*2dea0*/  @P1 IMAD.MOV.U32 R13, RZ, RZ, 0x400b3333 ;  /* 0x400b3333ff0d1424 */ /* 0x000fcc00078e00ff */
[----:B------:R-:W-:Y:S01]  /*2deb0*/  @P1 DADD R8, R2, R12 ;  /* 0x0000000002081229 */ /* 0x000fe2000000000c */
[----:B------:R-:W-:Y:S10]  /*2dec0*/  @P1 BRA `(.L_x_668) ;  /* 0x00000000000c1947 */ /* 0x000ff40003800000 */
[----:B------:R-:W-:-:S14]  /*2ded0*/  DSETP.NEU.AND P1, PT, |R2|, +INF , PT ;  /* 0x7ff000000200742a */ /* 0x000fdc0003f2d200 */
[----:B------:R-:W-:Y:S01]  /*2dee0*/  @!P1 IMAD.MOV.U32 R8, RZ, RZ, 0x0 ;  /* 0x00000000ff089424 */ /* 0x000fe200078e00ff */
[----:B------:R-:W-:-:S07]  /*2def0*/  @!P1 MOV R9, 0x7ff00000 ;  /* 0x7ff0000000099802 */ /* 0x000fce0000000f00 */
.L_x_668:
[----:B------:R-:W-:Y:S05]  /*2df00*/  BSYNC.RECONVERGENT B0 ;  /* 0x0000000000007941 */ /* 0x000fea0003800200 */
.L_x_667:
[----:B------:R-:W-:Y:S01]  /*2df10*/  IMAD.MOV.U32 R16, RZ, RZ, -0x1ab5c7fd ;  /* 0xe54a3803ff107424 */ /* 0x000fe200078e00ff */
[----:B------:R-:W-:Y:S01]  /*2df20*/  MOV R4, 0x1 ;  /* 0x0000000100047802 */ /* 0x000fe20000000f00 */
[----:B------:R-:W-:Y:S01]  /*2df30*/  IMAD.MOV.U32 R17, RZ, RZ, 0x3dd33dcf ;  /* 0x3dd33dcfff117424 */ /* 0x000fe200078e00ff */
[----:B------:R-:W-:Y:S01]  /*2df40*/  UMOV UR4, 0xd5a8a733 ;  /* 0xd5a8a73300047882 */ /* 0x000fe20000000000 */
[----:B------:R-:W-:Y:S01]  /*2df50*/  UMOV UR5, 0x3989f623 ;  /* 0x3989f62300057882 */ /* 0x000fe20000000000 */
[----:B------:R-:W-:Y:S01]  /*2df60*/  BSSY.RECONVERGENT B1, `(.L_x_669) ;  /* 0x0000019000017945 */ /* 0x000fe20003800200 */
[----:B------:R-:W-:Y:S02]  /*2df70*/  DMUL R8, R8, UR4 ;  /* 0x0000000408087c28 */ /* 0x000fe40008000000 */
[----:B0-----:R-:W-:-:S08]  /*2df80*/  DFMA R12, R4, -R16, 1 ;  /* 0x3ff00000040c742b */ /* 0x001fd00000000810 */
[----:B------:R-:W-:Y:S01]  /*2df90*/  DFMA R12, R12, R12, R12 ;  /* 0x0000000c0c0c722b */ /* 0x000fe2000000000c */
[----:B------:R-:W-:Y:S02]  /*2dfa0*/  FSEL R34, R8, -2.31795085803520000000e+13, P0 ;  /* 0xd5a8a73308227808 */ /* 0x000fe40000000000 */
[----:B------:R-:W-:-:S05]  /*2dfb0*/  FSEL R35, R9, 0.0002631406241562217474, P0 ;  /* 0x3989f62309237808 */ /* 0x000fca0000000000 */
[----:B------:R-:W-:Y:S02]  /*2dfc0*/  DFMA R4, R4, R12, R4 ;  /* 0x0000000c0404722b */ /* 0x000fe40000000004 */
[----:B------:R-:W-:-:S06]  /*2dfd0*/  DMUL R34, R6, R34 ;  /* 0x0000002206227228 */ /* 0x000fcc0000000000 */
[----:B------:R-:W-:-:S04]  /*2dfe0*/  DFMA R12, R4, -R16, 1 ;  /* 0x3ff00000040c742b */ /* 0x000fc80000000810 */
[----:B------:R-:W-:-:S04]  /*2dff0*/  FSETP.GEU.AND P2, PT, |R35|, 6.5827683646048100446e-37, PT ;  /* 0x036000002300780b */ /* 0x000fc80003f4e200 */
[----:B------:R-:W-:-:S08]  /*2e000*/  DFMA R4, R4, R12, R4 ;  /* 0x0000000c0404722b */ /* 0x000fd00000000004 */
[----:B------:R-:W-:-:S08]  /*2e010*/  DMUL R8, R34, R4 ;  /* 0x0000000422087228 */ /* 0x000fd00000000000 */
[----:B------:R-:W-:-:S08]  /*2e020*/  DFMA R12, R8, -R16, R34 ;  /* 0x80000010080c722b */ /* 0x000fd00000000022 */
[----:B------:R-:W-:-:S10]  /*2e030*/  DFMA R4, R4, R12, R8 ;  /* 0x0000000c0404722b */ /* 0x000fd40000000008 */
[----:B------:R-:W-:-:S05]  /*2e040*/  FFMA R0, RZ, 0.10314523428678512573, R5 ;  /* 0x3dd33dcfff007823 */ /* 0x000fca0000000005 */
        /* <DEDUP_REMOVED lines=10> */
.L_x_670:
[----:B------:R-:W-:Y:S05]  /*2e0f0*/  BSYNC.RECONVERGENT B1 ;  /* 0x0000000000017941 */ /* 0x000fea0003800200 */
.L_x_669:
        /* <DEDUP_REMOVED lines=21> */
[----:B------:R-:W-:Y:S01]  /*2e250*/  UMOV UR20, 0x55555554 ;  /* 0x5555555400147882 */ /* 0x000fe20000000000 */
[----:B------:R-:W-:Y:S01]  /*2e260*/  UMOV UR21, 0x3fb55555 ;  /* 0x3fb5555500157882 */ /* 0x000fe20000000000 */
[----:B------:R-:W-:Y:S01]  /*2e270*/  MOV R26, 0xfefa39ef ;  /* 0xfefa39ef001a7802 */ /* 0x000fe20000000f00 */
[----:B------:R-:W-:Y:S01]  /*2e280*/  IMAD.MOV.U32 R27, RZ, RZ, 0x3fe62e42 ;  /* 0x3fe62e42ff1b7424 */ /* 0x000fe200078e00ff */
[----:B------:R-:W-:Y:S01]  /*2e290*/  DFMA R8, R8, R8, R8 ;  /* 0x000000080808722b */ /* 0x000fe20000000008 */
[----:B------:R-:W-:Y:S01]  /*2e2a0*/  IMAD.MOV.U32 R30, RZ, RZ, -0x105c611 ;  /* 0xfefa39efff1e7424 */ /* 0x000fe200078e00ff */
[----:B------:R-:W-:Y:S01]  /*2e2b0*/  MOV R31, 0x3fe62e42 ;  /* 0x3fe62e42001f7802 */ /* 0x000fe20000000f00 */
[----:B------:R-:W-:Y:S01]  /*2e2c0*/  IMAD.MOV.U32 R28, RZ, RZ, 0x3b39803f ;  /* 0x3b39803fff1c7424 */ /* 0x000fe200078e00ff */
[----:B------:R-:W-:Y:S01]  /*2e2d0*/  ISETP.GT.AND P1, PT, R5, 0xfffff, PT ;  /* 0x000fffff0500780c */ /* 0x000fe20003f24270 */
[----:B------:R-:W-:Y:S01]  /*2e2e0*/  IMAD.MOV.U32 R29, RZ, RZ, 0x3c7abc9e ;  /* 0x3c7abc9eff1d7424 */ /* 0x000fe200078e00ff */
[----:B------:R-:W-:Y:S01]  /*2e2f0*/  UMOV UR22, 0x1526e50e ;  /* 0x1526e50e00167882 */ /* 0x000fe20000000000 */
[----:B------:R-:W-:Y:S01]  /*2e300*/  UMOV UR23, 0x3fdbcb7b ;  /* 0x3fdbcb7b00177882 */ /* 0x000fe20000000000 */
[----:B------:R-:W-:Y:S01]  /*2e310*/  DFMA R16, R16, R8, R16 ;  /* 0x000000081010722b */ /* 0x000fe20000000010 */
[----:B------:R-:W-:Y:S07]  /*2e320*/  BSSY.RECONVERGENT B0, `(.L_x_671) ;  /* 0x000005b000007945 */ /* 0x000fee0003800200 */
[----:B------:R-:W-:-:S08]  /*2e330*/  DMUL R8, R16, -UR4 ;  /* 0x8000000410087c28 */ /* 0x000fd00008000000 */
[----:B------:R-:W-:-:S08]  /*2e340*/  DFMA R8, R16, -UR4, R8 ;  /* 0x8000000410087c2b */ /* 0x000fd00008000008 */
[----:B------:R-:W-:-:S08]  /*2e350*/  DMUL R12, R8, R8 ;  /* 0x00000008080c7228 */ /* 0x000fd00000000000 */
[----:B------:R-:W-:-:S08]  /*2e360*/  DFMA R18, R12, UR6, R24 ;  /* 0x000000060c127c2b */ /* 0x000fd00008000018 */
[----:B------:R-:W-:-:S08]  /*2e370*/  DFMA R18, R12, R18, UR8 ;  /* 0x000000080c127e2b */ /* 0x000fd00008000012 */
[----:B------:R-:W-:-:S08]  /*2e380*/  DFMA R18, R12, R18, UR12 ;  /* 0x0000000c0c127e2b */ /* 0x000fd00008000012 */
[----:B------:R-:W-:-:S08]  /*2e390*/  DFMA R18, R12, R18, UR14 ;  /* 0x0000000e0c127e2b */ /* 0x000fd00008000012 */
[----:B------:R-:W-:Y:S02]  /*2e3a0*/  DFMA R20, R12, R18, UR16 ;  /* 0x000000100c147e2b */ /* 0x000fe40008000012 */
[----:B------:R-:W-:-:S06]  /*2e3b0*/  DADD R18, -R8, -UR4 ;  /* 0x8000000408127e29 */ /* 0x000fcc0008000100 */
[----:B------:R-:W-:Y:S02]  /*2e3c0*/  DFMA R20, R12, R20, UR18 ;  /* 0x000000120c147e2b */ /* 0x000fe40008000014 */
[----:B------:R-:W-:-:S06]  /*2e3d0*/  DADD R18, R18, R18 ;  /* 0x0000000012127229 */ /* 0x000fcc0000000012 */
[----:B------:R-:W-:Y:S02]  /*2e3e0*/  DFMA R20, R12, R20, UR20 ;  /* 0x000000140c147e2b */ /* 0x000fe40008000014 */
[----:B------:R-:W-:Y:S01]  /*2e3f0*/  DFMA R18, -R8, -UR4, R18 ;  /* 0x8000000408127c2b */ /* 0x000fe20008000112 */
[----:B------:R-:W-:Y:S01]  /*2e400*/  UMOV UR4, 0x0 ;  /* 0x0000000000047882 */ /* 0x000fe20000000000 */
[----:B------:R-:W-:-:S04]  /*2e410*/  UMOV UR5, 0x3ff00000 ;  /* 0x3ff0000000057882 */ /* 0x000fc80000000000 */
[----:B------:R-:W-:Y:S02]  /*2e420*/  DMUL R20, R12, R20 ;  /* 0x000000140c147228 */ /* 0x000fe40000000000 */
[----:B------:R-:W-:Y:S02]  /*2e430*/  DFMA R12, R26, -UR4, R8 ;  /* 0x800000041a0c7c2b */ /* 0x000fe40008000008 */
[----:B------:R-:W-:-:S06]  /*2e440*/  DMUL R18, R16, R18 ;  /* 0x0000001210127228 */ /* 0x000fcc0000000000 */
[----:B------:R-:W-:Y:S02]  /*2e450*/  DFMA R16, -R30, -1, R12 ;  /* 0xbff000001e10782b */ /* 0x000fe4000000010c */
[----:B------:R-:W-:-:S06]  /*2e460*/  DFMA R18, R8, R20, R18 ;  /* 0x000000140812722b */ /* 0x000fcc0000000012 */
[----:B------:R-:W-:-:S08]  /*2e470*/  DADD R16, -R8, R16 ;  /* 0x0000000008107229 */ /* 0x000fd00000000110 */
[----:B------:R-:W-:-:S08]  /*2e480*/  DADD R16, R18, -R16 ;  /* 0x0000000012107229 */ /* 0x000fd00000000810 */
[----:B------:R-:W-:Y:S01]  /*2e490*/  DFMA R16, R28, -UR4, R16 ;  /* 0x800000041c107c2b */ /* 0x000fe20008000010 */
[----:B------:R-:W-:Y:S01]  /*2e4a0*/  UMOV UR4, 0xbaaafad3 ;  /* 0xbaaafad300047882 */ /* 0x000fe20000000000 */
[----:B------:R-:W-:-:S06]  /*2e4b0*/  UMOV UR5, 0x3c695355 ;  /* 0x3c69535500057882 */ /* 0x000fcc0000000000 */
[----:B------:R-:W-:Y:S01]  /*2e4c0*/  DADD R16, R12, R16 ;  /* 0x000000000c107229 */ /* 0x000fe20000000010 */
[----:B------:R-:W-:Y:S01]  /*2e4d0*/  MOV R12, R4 ;  /* 0x00000004000c7202 */ /* 0x000fe20000000f00 */
[----:B------:R-:W-:Y:S01]  /*2e4e0*/  IMAD.MOV.U32 R13, RZ, RZ, R5 ;  /* 0x000000ffff0d7224 */ /* 0x000fe200078e0005 */
[----:B------:R-:W-:-:S05]  /*2e4f0*/  @!P1 DMUL R12, R4, 1.80143985094819840000e+16 ;  /* 0x43500000040c9828 */ /* 0x000fca0000000000 */
[----:B------:R-:W-:-:S08]  /*2e500*/  DMUL R8, R16, UR4 ;  /* 0x0000000410087c28 */ /* 0x000fd00008000000 */
[----:B------:R-:W-:Y:S01]  /*2e510*/  DFMA R8, R16, UR22, R8 ;  /* 0x0000001610087c2b */ /* 0x000fe20008000008 */
[----:B------:R-:W-:Y:S01]  /*2e520*/  IMAD.MOV.U32 R16, RZ, RZ, R5 ;  /* 0x000000ffff107224 */ /* 0x000fe200078e0005 */
[----:B------:R-:W-:Y:S01]  /*2e530*/  @!P1 MOV R16, R13 ;  /* 0x0000000d00109202 */ /* 0x000fe20000000f00 */
[----:B------:R-:W-:Y:S02]  /*2e540*/  IMAD.MOV.U32 R17, RZ, RZ, -0x3ff ;  /* 0xfffffc01ff117424 */ /* 0x000fe400078e00ff */
[----:B------:R-:W-:Y:S02]  /*2e550*/  @!P1 IMAD.MOV.U32 R17, RZ, RZ, -0x435 ;  /* 0xfffffbcbff119424 */ /* 0x000fe400078e00ff */
[----:B------:R-:W-:-:S05]  /*2e560*/  VIADD R0, R16, 0xffffffff ;  /* 0xffffffff10007836 */ /* 0x000fca0000000000 */
[----:B------:R-:W-:Y:S02]  /*2e570*/  ISETP.GT.U32.AND P2, PT, R0, 0x7feffffe, PT ;  /* 0x7feffffe0000780c */ /* 0x000fe40003f44070 */
[----:B------:R-:W-:Y:S01]  /*2e580*/  MOV R0, R4 ;  /* 0x0000000400007202 */ /* 0x000fe20000000f00 */
[----:B------:R-:W-:-:S10]  /*2e590*/  @!P1 IMAD.MOV.U32 R0, RZ, RZ, R12 ;  /* 0x000000ffff009224 */ /* 0x000fd400078e000c */
[----:B------:R-:W-:Y:S05]  /*2e5a0*/  @P2 BRA `(.L_x_672) ;  /* 0x0000000000b02947 */ /* 0x000fea0003800000 */
[C---:B------:R-:W-:Y:S01]  /*2e5b0*/  LOP3.LUT R12, R16.reuse, 0xfffff, RZ, 0xc0, !PT ;  /* 0x000fffff100c7812 */ /* 0x040fe200078ec0ff */
[----:B------:R-:W-:Y:S01]  /*2e5c0*/  IMAD.MOV.U32 R18, RZ, RZ, RZ ;  /* 0x000000ffff127224 */ /* 0x000fe200078e00ff */
[----:B------:R-:W-:Y:S01]  /*2e5d0*/  LEA.HI R16, R16, R17, RZ, 0xc ;  /* 0x0000001110107211 */ /* 0x000fe200078f60ff */
[----:B------:R-:W-:Y:S01]  /*2e5e0*/  UMOV UR24, 0x80000000 ;  /* 0x8000000000187882 */ /* 0x000fe20000000000 */
[----:B------:R-:W-:Y:S01]  /*2e5f0*/  LOP3.LUT R12, R12, 0x3ff00000, RZ, 0xfc, !PT ;  /* 0x3ff000000c0c7812 */ /* 0x000fe200078efcff */
[----:B------:R-:W-:Y:S01]  /*2e600*/  UMOV UR25, 0x43300000 ;  /* 0x4330000000197882 */ /* 0x000fe20000000000 */
[----:B------:R-:W-:Y:S02]  /*2e610*/  MOV R17, 0x43300000 ;  /* 0x4330000000117802 */ /* 0x000fe40000000f00 */
[----:B------:R-:W-:Y:S02]  /*2e620*/  ISETP.GE.U32.AND P1, PT, R12, 0x3ff6a09f, PT ;  /* 0x3ff6a09f0c00780c */ /* 0x000fe40003f26070 */
[----:B------:R-:W-:Y:S01]  /*2e630*/  MOV R13, R12 ;  /* 0x0000000c000d7202 */ /* 0x000fe20000000f00 */
[----:B------:R-:W-:-:S10]  /*2e640*/  IMAD.MOV.U32 R12, RZ, RZ, R0 ;  /* 0x000000ffff0c7224 */ /* 0x000fd400078e0000 */
[----:B------:R-:W-:Y:S02]  /*2e650*/  @P1 VIADD R0, R13, 0xfff00000 ;  /* 0xfff000000d001836 */ /* 0x000fe40000000000 */
[----:B------:R-:W-:-:S03]  /*2e660*/  @P1 VIADD R16, R16, 0x1 ;  /* 0x0000000110101836 */ /* 0x000fc60000000000 */
[----:B------:R-:W-:Y:S02]  /*2e670*/  @P1 MOV R13, R0 ;  /* 0x00000000000d1202 */ /* 0x000fe40000000f00 */
[----:B------:R-:W-:-:S04]  /*2e680*/  LOP3.LUT R16, R16, 0x80000000, RZ, 0x3c, !PT ;  /* 0x8000000010107812 */ /* 0x000fc800078e3cff */
[C---:B------:R-:W-:Y:S02]  /*2e690*/  DADD R20, R12.reuse, 1 ;  /* 0x3ff000000c147429 */ /* 0x040fe40000000000 */
[----:B------:R-:W-:Y:S02]  /*2e6a0*/  DADD R12, R12, -1 ;  /* 0xbff000000c0c7429 */ /* 0x000fe40000000000 */
[----:B------:R-:W-:Y:S02]  /*2e6b0*/  DADD R16, R16, -UR24 ;  /* 0x8000001810107e29 */ /* 0x000fe40008000000 */
[----:B------:R-:W0:Y:S02]  /*2e6c0*/  MUFU.RCP64H R19, R21 ;  /* 0x0000001500137308 */ /* 0x000e240000001800 */
[----:B0-----:R-:W-:-:S08]  /*2e6d0*/  DFMA R20, -R20, R18, 1 ;  /* 0x3ff000001414742b */ /* 0x001fd00000000112 */
[----:B------:R-:W-:-:S08]  /*2e6e0*/  DFMA R20, R20, R20, R20 ;  /* 0x000000141414722b */ /* 0x000fd00000000014 */
[----:B------:R-:W-:-:S08]  /*2e6f0*/  DFMA R18, R18, R20, R18 ;  /* 0x000000141212722b */ /* 0x000fd00000000012 */
[----:B------:R-:W-:-:S08]  /*2e700*/  DMUL R20, R12, R18 ;  /* 0x000000120c147228 */ /* 0x000fd00000000000 */
[----:B------:R-:W-:-:S08]  /*2e710*/  DFMA R20, R12, R18, R20 ;  /* 0x000000120c14722b */ /* 0x000fd00000000014 */
[----:B------:R-:W-:-:S08]  /*2e720*/  DADD R22, R12, -R20 ;  /* 0x000000000c167229 */ /* 0x000fd00000000814 */
[----:B------:R-:W-:-:S08]  /*2e730*/  DADD R22, R22, R22 ;  /* 0x0000000016167229 */ /* 0x000fd00000000016 */
[----:B------:R-:W-:-:S08]  /*2e740*/  DFMA R22, R12, -R20, R22 ;  /* 0x800000140c16722b */ /* 0x000fd00000000016 */
[----:B------:R-:W-:Y:S02]  /*2e750*/  DMUL R18, R18, R22 ;  /* 0x0000001612127228 */ /* 0x000fe40000000000 */
[----:B------:R-:W-:-:S08]  /*2e760*/  DMUL R22, R20, R20 ;  /* 0x0000001414167228 */ /* 0x000fd00000000000 */
[----:B------:R-:W-:-:S08]  /*2e770*/  DFMA R12, R22, UR6, R24 ;  /* 0x00000006160c7c2b */ /* 0x000fd00008000018 */
[----:B------:R-:W-:-:S08]  /*2e780*/  DFMA R12, R22, R12, UR8 ;  /* 0x00000008160c7e2b */ /* 0x000fd0000800000c */
[----:B------:R-:W-:-:S08]  /*2e790*/  DFMA R12, R22, R12, UR12 ;  /* 0x0000000c160c7e2b */ /* 0x000fd0000800000c */
[----:B------:R-:W-:-:S08]  /*2e7a0*/  DFMA R12, R22, R12, UR14 ;  /* 0x0000000e160c7e2b */ /* 0x000fd0000800000c */
[----:B------:R-:W-:Y:S02]  /*2e7b0*/  DFMA R24, R22, R12, UR16 ;  /* 0x0000001016187e2b */ /* 0x000fe4000800000c */
[----:B------:R-:W-:-:S06]  /*2e7c0*/  DFMA R12, R16, R26, R20 ;  /* 0x0000001a100c722b */ /* 0x000fcc0000000014 */
[----:B------:R-:W-:-:S08]  /*2e7d0*/  DFMA R24, R22, R24, UR18 ;  /* 0x0000001216187e2b */ /* 0x000fd00008000018 */
[----:B------:R-:W-:-:S08]  /*2e7e0*/  DFMA R24, R22, R24, UR20 ;  /* 0x0000001416187e2b */ /* 0x000fd00008000018 */
[----:B------:R-:W-:Y:S02]  /*2e7f0*/  DMUL R24, R22, R24 ;  /* 0x0000001816187228 */ /* 0x000fe40000000000 */
[----:B------:R-:W-:-:S06]  /*2e800*/  DFMA R22, R16, -R30, R12 ;  /* 0x8000001e1016722b */ /* 0x000fcc000000000c */
[C---:B------:R-:W-:Y:S02]  /*2e810*/  DFMA R18, R20.reuse, R24, R18 ;  /* 0x000000181412722b */ /* 0x040fe40000000012 */
[----:B------:R-:W-:-:S08]  /*2e820*/  DADD R22, -R20, R22 ;  /* 0x0000000014167229 */ /* 0x000fd00000000116 */
[----:B------:R-:W-:-:S08]  /*2e830*/  DADD R18, R18, -R22 ;  /* 0x0000000012127229 */ /* 0x000fd00000000816 */
[----:B------:R-:W-:-:S08]  /*2e840*/  DFMA R18, R16, R28, R18 ;  /* 0x0000001c1012722b */ /* 0x000fd00000000012 */
[----:B------:R-:W-:Y:S01]  /*2e850*/  DADD R12, R12, R18 ;  /* 0x000000000c0c7229 */ /* 0x000fe20000000012 */
[----:B------:R-:W-:Y:S10]  /*2e860*/  BRA `(.L_x_673) ;  /* 0x0000000000187947 */ /* 0x000ff40003800000 */
.L_x_672:
[----:B------:R-:W-:Y:S01]  /*2e870*/  IMAD.MOV.U32 R16, RZ, RZ, 0x0 ;  /* 0x00000000ff107424 */ /* 0x000fe200078e00ff */
[----:B------:R-:W-:Y:S01]  /*2e880*/  LOP3.LUT P1, RZ, R13, 0x7fffffff, RZ, 0xc0, !PT ;  /* 0x7fffffff0dff7812 */ /* 0x000fe2000782c0ff */
[----:B------:R-:W-:-:S06]  /*2e890*/  IMAD.MOV.U32 R17, RZ, RZ, 0x7ff00000 ;  /* 0x7ff00000ff117424 */ /* 0x000fcc00078e00ff */
[----:B------:R-:W-:-:S10]  /*2e8a0*/  DFMA R16, R12, R16, +INF ;  /* 0x7ff000000c10742b */ /* 0x000fd40000000010 */
[----:B------:R-:W-:Y:S02]  /*2e8b0*/  FSEL R12, R16, RZ, P1 ;  /* 0x000000ff100c7208 */ /* 0x000fe40000800000 */
[----:B------:R-:W-:-:S07]  /*2e8c0*/  FSEL R13, R17, -QNAN , P1 ;  /* 0xfff00000110d7808 */ /* 0x000fce0000800000 */
.L_x_673:
[----:B------:R-:W-:Y:S05]  /*2e8d0*/  BSYNC.RECONVERGENT B0 ;  /* 0x0000000000007941 */ /* 0x000fea0003800200 */
.L_x_671:
[C---:B------:R-:W-:Y:S01]  /*2e8e0*/  DMUL R16, R12.reuse, UR4 ;  /* 0x000000040c107c28 */ /* 0x040fe20008000000 */
[----:B------:R-:W-:Y:S07]  /*2e8f0*/  BSSY.RECONVERGENT B1, `(.L_x_674) ;  /* 0x000001b000017945 */ /* 0x000fee0003800200 */
[----:B------:R-:W-:Y:S01]  /*2e900*/  DFMA R16, R12, UR22, R16 ;  /* 0x000000160c107c2b */ /* 0x000fe20008000010 */
[----:B------:R-:W-:Y:S01]  /*2e910*/  MOV R12, 0x851eb852 ;  /* 0x851eb852000c7802 */ /* 0x000fe20000000f00 */
[----:B------:R-:W-:-:S06]  /*2e920*/  IMAD.MOV.U32 R13, RZ, RZ, 0x3ff451eb ;  /* 0x3ff451ebff0d7424 */ /* 0x000fcc00078e00ff */
[----:B------:R-:W-:Y:S02]  /*2e930*/  DFMA R12, R8, -R12, 0.75 ;  /* 0x3fe80000080c742b */ /* 0x000fe4000000080c */
[----:B------:R-:W-:Y:S01]  /*2e940*/  FSETP.GEU.AND P2, PT, |R17|, 6.5827683646048100446e-37, PT ;  /* 0x036000001100780b */ /* 0x000fe20003f4e200 */
[----:B------:R-:W-:-:S03]  /*2e950*/  IMAD.MOV.U32 R8, RZ, RZ, 0x1 ;  /* 0x00000001ff087424 */ /* 0x000fc600078e00ff */
        /* <DEDUP_REMOVED lines=14> */
[----:B------:R-:W-:Y:S01]  /*2ea40*/  MOV R175, R13 ;  /* 0x0000000d00af7202 */ /* 0x000fe20000000f00 */
[----:B------:R-:W-:Y:S01]  /*2ea50*/  IMAD.MOV.U32 R174, RZ, RZ, R12 ;  /* 0x000000ffffae7224 */ /* 0x000fe200078e000c */
[----:B------:R-:W-:-:S07]  /*2ea60*/  MOV R0, 0x2ea80 ;  /* 0x0002ea8000007802 */ /* 0x000fce0000000f00 */
[----:B------:R-:W-:Y:S05]  /*2ea70*/  CALL.REL.NOINC `($__internal_1_$__cuda_sm20_div_rn_f64_full) ;  /* 0x0000121c000c7944 */ /* 0x000fea0003c00000 */
[----:B------:R-:W-:Y:S02]  /*2ea80*/  IMAD.MOV.U32 R38, RZ, RZ, R12 ;  /* 0x000000ffff267224 */ /* 0x000fe400078e000c */
[----:B------:R-:W-:-:S07]  /*2ea90*/  IMAD.MOV.U32 R39, RZ, RZ, R13 ;  /* 0x000000ffff277224 */ /* 0x000fce00078e000d */
.L_x_675:
[----:B------:R-:W-:Y:S05]  /*2eaa0*/  BSYNC.RECONVERGENT B1 ;  /* 0x0000000000017941 */ /* 0x000fea0003800200 */
.L_x_674:
[----:B------:R-:W-:Y:S01]  /*2eab0*/  DADD R8, -RZ, |R38| ;  /* 0x00000000ff087229 */ /* 0x000fe20000000526 */
[----:B------:R-:W-:Y:S01]  /*2eac0*/  HFMA2 R17, -RZ, RZ, 2, 0 ;  /* 0x40000000ff117431 */ /* 0x000fe200000001ff */
[----:B------:R-:W-:Y:S01]  /*2ead0*/  BSSY.RECONVERGENT B0, `(.L_x_676) ;  /* 0x0000006000007945 */ /* 0x000fe20003800200 */
[----:B------:R-:W-:Y:S01]  /*2eae0*/  IMAD.MOV.U32 R18, RZ, RZ, RZ ;  /* 0x000000ffff127224 */ /* 0x000fe200078e00ff */
[----:B------:R-:W-:-:S06]  /*2eaf0*/  MOV R0, 0x2eb30 ;  /* 0x0002eb3000007802 */ /* 0x000fcc0000000f00 */
[----:B------:R-:W-:Y:S01]  /*2eb00*/  MOV R12, R8 ;  /* 0x00000008000c7202 */ /* 0x000fe20000000f00 */
[----:B------:R-:W-:-:S07]  /*2eb10*/  IMAD.MOV.U32 R19, RZ, RZ, R9 ;  /* 0x000000ffff137224 */ /* 0x000fce00078e0009 */
[----:B------:R-:W-:Y:S05]  /*2eb20*/  CALL.REL.NOINC `($_Z15Rosenbrock_ros3PdddS_PiiiiiddddddddPKdS2_S2_S2_S2_S2_S2_S2_i$__internal_accurate_pow) ;  /* 0x0000122400bc7944 */ /* 0x000fea0003c00000 */
[----:B------:R-:W-:Y:S05]  /*2eb30*/  BSYNC.RECONVERGENT B0 ;  /* 0x0000000000007941 */ /* 0x000fea0003800200 */
.L_x_676:
        /* <DEDUP_REMOVED lines=11> */
[----:B------:R-:W-:Y:S02]  /*2ebf0*/  @!P1 IMAD.MOV.U32 R8, RZ, RZ, 0x0 ;  /* 0x00000000ff089424 */ /* 0x000fe400078e00ff */
[----:B------:R-:W-:-:S07]  /*2ec00*/  @!P1 IMAD.MOV.U32 R9, RZ, RZ, 0x7ff00000 ;  /* 0x7ff00000ff099424 */ /* 0x000fce00078e00ff */
.L_x_678:
[----:B------:R-:W-:Y:S05]  /*2ec10*/  BSYNC.RECONVERGENT B0 ;  /* 0x0000000000007941 */ /* 0x000fea0003800200 */
.L_x_677:
[----:B------:R-:W-:Y:S01]  /*2ec20*/  DADD R8, R8, 1 ;  /* 0x3ff0000008087429 */ /* 0x000fe20000000000 */
[----:B------:R-:W-:Y:S01]  /*2ec30*/  BSSY.RECONVERGENT B1, `(.L_x_679) ;  /* 0x0000013000017945 */ /* 0x000fe20003800200 */
[----:B------:R-:W-:-:S04]  /*2ec40*/  DSETP.NEU.AND P2, PT, R38, 1, PT ;  /* 0x3ff000002600742a */ /* 0x000fc80003f4d000 */
[----:B------:R-:W0:Y:S04]  /*2ec50*/  MUFU.RCP64H R13, R9 ;  /* 0x00000009000d7308 */ /* 0x000e280000001800 */
[----:B------:R-:W-:-:S04]  /*2ec60*/  IADD3 R12, PT, PT, R9, 0x300402, RZ ;  /* 0x00300402090c7810 */ /* 0x000fc80007ffe0ff */
        /* <DEDUP_REMOVED lines=13> */
[----:B------:R-:W-:Y:S02]  /*2ed40*/  IMAD.MOV.U32 R12, RZ, RZ, R46 ;  /* 0x000000ffff0c7224 */ /* 0x000fe400078e002e */
[----:B------:R-:W-:-:S07]  /*2ed50*/  IMAD.MOV.U32 R13, RZ, RZ, R47 ;  /* 0x000000ffff0d7224 */ /* 0x000fce00078e002f */
.L_x_680:
[----:B------:R-:W-:Y:S05]  /*2ed60*/  BSYNC.RECONVERGENT B1 ;  /* 0x0000000000017941 */ /* 0x000fea0003800200 */
.L_x_679:
        /* <DEDUP_REMOVED lines=10> */
.L_x_681:
[----:B------:R-:W-:Y:S01]  /*2ee10*/  UMOV UR4, 0x9999999a ;  /* 0x9999999a00047882 */ /* 0x000fe20000000000 */
[----:B------:R-:W-:Y:S01]  /*2ee20*/  UMOV UR5, 0x3fd99999 ;  /* 0x3fd9999900057882 */ /* 0x000fe20000000000 */
[----:B------:R-:W-:Y:S01]  /*2ee30*/  BSSY.RECONVERGENT B0, `(.L_x_682) ;  /* 0x000000d000007945 */ /* 0x000fe20003800200 */
[----:B------:R-:W-:-:S10]  /*2ee40*/  DADD R12, R38, UR4 ;  /* 0x00000004260c7e29 */ /* 0x000fd40008000000 */
[----:B------:R-:W-:-:S04]  /*2ee50*/  LOP3.LUT R12, R13, 0x7ff00000, RZ, 0xc0, !PT ;  /* 0x7ff000000d0c7812 */ /* 0x000fc800078ec0ff */
[----:B------:R-:W-:Y:S01]  /*2ee60*/  ISETP.NE.AND P1, PT, R12, 0x7ff00000, PT ;  /* 0x7ff000000c00780c */ /* 0x000fe20003f25270 */
[----:B------:R-:W-:-:S12]  /*2ee70*/  DADD R12, R4, 1 ;  /* 0x3ff00000040c7429 */ /* 0x000fd80000000000 */
[----:B------:R-:W-:Y:S05]  /*2ee80*/  @P1 BRA `(.L_x_683) ;  /* 0x00000000001c1947 */ /* 0x000fea0003800000 */
[----:B------:R-:W-:-:S14]  /*2ee90*/  DSETP.NAN.AND P1, PT, R38, R38, PT ;  /* 0x000000262600722a */ /* 0x000fdc0003f28000 */
[----:B------:R-:W-:Y:S01]  /*2eea0*/  @P1 DADD R8, R38, UR4 ;  /* 0x0000000426081e29 */ /* 0x000fe20008000000 */
[----:B------:R-:W-:Y:S10]  /*2eeb0*/  @P1 BRA `(.L_x_683) ;  /* 0x0000000000101947 */ /* 0x000ff40003800000 */
[----:B------:R-:W-:-:S14]  /*2eec0*/  DSETP.NEU.AND P1, PT, |R38|, +INF , PT ;  /* 0x7ff000002600742a */ /* 0x000fdc0003f2d200 */
[----:B------:R-:W-:Y:S01]  /*2eed0*/  @!P1 SHF.R.S32.HI R0, RZ, 0x1f, R39 ;  /* 0x0000001fff009819 */ /* 0x000fe20000011427 */
[----:B------:R-:W-:-:S03]  /*2eee0*/  @!P1 IMAD.MOV.U32 R8, RZ, RZ, RZ ;  /* 0x000000ffff089224 */ /* 0x000fc600078e00ff */
[----:B------:R-:W-:-:S07]  /*2eef0*/  @!P1 LOP3.LUT R9, R0, 0x7ff00000, RZ, 0xc0, !PT ;  /* 0x7ff0000000099812 */ /* 0x000fce00078ec0ff */
.L_x_683:
[----:B------:R-:W-:Y:S05]  /*2ef00*/  BSYNC.RECONVERGENT B0 ;  /* 0x0000000000007941 */ /* 0x000fea0003800200 */
.L_x_682:
[----:B------:R-:W0:Y:S01]  /*2ef10*/  MUFU.RCP64H R5, R13 ;  /* 0x0000000d00057308 */ /* 0x000e220000001800 */
[----:B------:R-:W-:Y:S01]  /*2ef20*/  IMAD.MOV.U32 R4, RZ, RZ, 0x1 ;  /* 0x00000001ff047424 */ /* 0x000fe200078e00ff */
[----:B------:R-:W-:Y:S01]  /*2ef30*/  DSETP.NEU.AND P1, PT, R38, RZ, PT ;  /* 0x000000ff2600722a */ /* 0x000fe20003f2d000 */
[----:B------:R-:W-:Y:S01]  /*2ef40*/  FSETP.GEU.AND P2, PT, |R35|, 6.5827683646048100446e-37, PT ;  /* 0x036000002300780b */ /* 0x000fe20003f4e200 */
[----:B------:R-:W-:Y:S03]  /*2ef50*/  BSSY.RECONVERGENT B1, `(.L_x_684) ;  /* 0x0000016000017945 */ /* 0x000fe60003800200 */
[----:B0-----:R-:W-:-:S08]  /*2ef60*/  DFMA R16, -R12, R4, 1 ;  /* 0x3ff000000c10742b */ /* 0x001fd00000000104 */
[----:B------:R-:W-:-:S08]  /*2ef70*/  DFMA R16, R16, R16, R16 ;  /* 0x000000101010722b */ /* 0x000fd00000000010 */
[----:B------:R-:W-:-:S08]  /*2ef80*/  DFMA R4, R4, R16, R4 ;  /* 0x000000100404722b */ /* 0x000fd00000000004 */
[----:B------:R-:W-:-:S08]  /*2ef90*/  DFMA R16, -R12, R4, 1 ;  /* 0x3ff000000c10742b */ /* 0x000fd00000000104 */
[----:B------:R-:W-:-:S08]  /*2efa0*/  DFMA R4, R4, R16, R4 ;  /* 0x000000100404722b */ /* 0x000fd00000000004 */
[----:B------:R-:W-:-:S08]  /*2efb0*/  DMUL R16, R34, R4 ;  /* 0x0000000422107228 */ /* 0x000fd00000000000 */
[----:B------:R-:W-:-:S08]  /*2efc0*/  DFMA R18, -R12, R16, R34 ;  /* 0x000000100c12722b */ /* 0x000fd00000000122 */
[----:B------:R-:W-:Y:S01]  /*2efd0*/  DFMA R16, R4, R18, R16 ;  /* 0x000000120410722b */ /* 0x000fe20000000010 */
[----:B------:R-:W-:Y:S02]  /*2efe0*/  FSEL R4, R8, RZ, P1 ;  /* 0x000000ff08047208 */ /* 0x000fe40000800000 */
[----:B------:R-:W-:-:S07]  /*2eff0*/  FSEL R5, R9, 1.875, P1 ;  /* 0x3ff0000009057808 */ /* 0x000fce0000800000 */
        /* <DEDUP_REMOVED lines=11> */
.L_x_685:
[----:B------:R-:W-:Y:S05]  /*2f0b0*/  BSYNC.RECONVERGENT B1 ;  /* 0x0000000000017941 */ /* 0x000fea0003800200 */
.L_x_684:
[----:B------:R-:W0:Y:S01]  /*2f0c0*/  MUFU.RCP64H R9, R11 ;  /* 0x0000000b00097308 */ /* 0x000e220000001800 */
[----:B------:R-:W-:Y:S01]  /*2f0d0*/  MOV R8, 0x1 ;  /* 0x0000000100087802 */ /* 0x000fe20000000f00 */
        /* <DEDUP_REMOVED lines=9> */
[----:B-1----:R-:W-:-:S08]  /*2f170*/  DFMA R12, -R10, R8, -10909 ;  /* 0xc0c54e800a0c742b */ /* 0x002fd00000000108 */
        /* <DEDUP_REMOVED lines=12> */
.L_x_687:
[----:B------:R-:W-:Y:S05]  /*2f240*/  BSYNC.RECONVERGENT B1 ;  /* 0x0000000000017941 */ /* 0x000fea0003800200 */
.L_x_686:
        /* <DEDUP_REMOVED lines=58> */
.L_x_689:
[----:B------:R-:W-:Y:S05]  /*2f5f0*/  BSYNC.RECONVERGENT B0 ;  /* 0x0000000000007941 */ /* 0x000fea0003800200 */
.L_x_688:
[----:B------:R-:W0:Y:S01]  /*2f600*/  MUFU.RCP64H R5, R11 ;  /* 0x0000000b00057308 */ /* 0x000e220000001800 */
[----:B------:R-:W-:Y:S01]  /*2f610*/  IMAD.MOV.U32 R4, RZ, RZ, 0x1 ;  /* 0x00000001ff047424 */ /* 0x000fe200078e00ff */
[----:B------:R-:W-:Y:S01]  /*2f620*/  UMOV UR4, 0x49c6e089 ;  /* 0x49c6e08900047882 */ /* 0x000fe20000000000 */
[----:B------:R-:W-:Y:S01]  /*2f630*/  UMOV UR5, 0x3ea73684 ;  /* 0x3ea7368400057882 */ /* 0x000fe20000000000 */
[----:B------:R-:W-:Y:S01]  /*2f640*/  BSSY.RECONVERGENT B1, `(.L_x_690) ;  /* 0x0000017000017945 */ /* 0x000fe20003800200 */
[----:B------:R-:W-:Y:S02]  /*2f650*/  DMUL R16, R16, UR4 ;  /* 0x0000000410107c28 */ /* 0x000fe40008000000 */
        /* <DEDUP_REMOVED lines=21> */
.L_x_691:
[----:B------:R-:W-:Y:S05]  /*2f7b0*/  BSYNC.RECONVERGENT B1 ;  /* 0x0000000000017941 */ /* 0x000fea0003800200 */
.L_x_690:
        /* <DEDUP_REMOVED lines=58> */
.L_x_693:
[----:B------:R-:W-:Y:S05]  /*2fb60*/  BSYNC.RECONVERGENT B0 ;  /* 0x0000000000007941 */ /* 0x000fea0003800200 */
.L_x_692:
        /* <DEDUP_REMOVED lines=26> */
.L_x_695:
[----:B------:R-:W-:Y:S05]  /*2fd10*/  BSYNC.RECONVERGENT B1 ;  /* 0x0000000000017941 */ /* 0x000fea0003800200 */
.L_x_694:
        /* <DEDUP_REMOVED lines=58> */
.L_x_697:
[----:B------:R-:W-:Y:S05]  /*300c0*/  BSYNC.RECONVERGENT B0 ;  /* 0x0000000000007941 */ /* 0x000fea0003800200 */
.L_x_696:
        /* <DEDUP_REMOVED lines=26> */
.L_x_699:
[----:B------:R-:W-:Y:S05]  /*30270*/  BSYNC.RECONVERGENT B1 ;  /* 0x0000000000017941 */ /* 0x000fea0003800200 */
.L_x_698:
        /* <DEDUP_REMOVED lines=58> */
.L_x_701:
[----:B------:R-:W-:Y:S05]  /*30620*/  BSYNC.RECONVERGENT B0 ;  /* 0x0000000000007941 */ /* 0x000fea0003800200 */
.L_x_700:
        /* <DEDUP_REMOVED lines=26> */
.L_x_703:
[----:B------:R-:W-:Y:S05]  /*307d0*/  BSYNC.RECONVERGENT B1 ;  /* 0x0000000000017941 */ /* 0x000fea0003800200 */
.L_x_702:
        /* <DEDUP_REMOVED lines=58> */
.L_x_705:
[----:B------:R-:W-:Y:S05]  /*30b80*/  BSYNC.RECONVERGENT B0 ;  /* 0x0000000000007941 */ /* 0x000fea0003800200 */
.L_x_704:
        /* <DEDUP_REMOVED lines=26> */
.L_x_707:
[----:B------:R-:W-:Y:S05]  /*30d30*/  BSYNC.RECONVERGENT B1 ;  /* 0x0000000000017941 */ /* 0x000fea0003800200 */
.L_x_706:
        /* <DEDUP_REMOVED lines=58> */
.L_x_709:
[----:B------:R-:W-:Y:S05]  /*310e0*/  BSYNC.RECONVERGENT B0 ;  /* 0x0000000000007941 */ /* 0x000fea0003800200 */
.L_x_708:
        /* <DEDUP_REMOVED lines=26> */
.L_x_711:
[----:B------:R-:W-:Y:S05]  /*31290*/  BSYNC.RECONVERGENT B1 ;  /* 0x0000000000017941 */ /* 0x000fea0003800200 */
.L_x_710:
        /* <DEDUP_REMOVED lines=58> */
.L_x_713:
[----:B------:R-:W-:Y:S05]  /*31640*/  BSYNC.RECONVERGENT B0 ;  /* 0x0000000000007941 */ /* 0x000fea0003800200 */
.L_x_712:
        /* <DEDUP_REMOVED lines=26> */
.L_x_715:
[----:B------:R-:W-:Y:S05]  /*317f0*/  BSYNC.RECONVERGENT B1 ;  /* 0x0000000000017941 */ /* 0x000fea0003800200 */
.L_x_714:
        /* <DEDUP_REMOVED lines=58> */
.L_x_717:
[----:B------:R-:W-:Y:S05]  /*31ba0*/  BSYNC.RECONVERGENT B0 ;  /* 0x0000000000007941 */ /* 0x000fea0003800200 */
.L_x_716:
        /* <DEDUP_REMOVED lines=8> */
[----:B------:R-:W-:Y:S01]  /*31c30*/  BSSY.RECONVERGENT B1, `(.L_x_720) ;  /* 0x0000008000017945 */ /* 0x000fe20003800200 */
[----:B------:R-:W-:Y:S01]  /*31c40*/  ISETP.GE.AND P4, PT, R3, RZ, PT ;  /* 0x000000ff0300720c */ /* 0x000fe20003f86270 */
[----:B------:R-:W-:Y:S01]  /*31c50*/  IMAD.MOV.U32 R18, RZ, RZ, 0x66666666 ;  /* 0x66666666ff127424 */ /* 0x000fe200078e00ff */
[----:B------:R-:W-:Y:S01]  /*31c60*/  MOV R0, 0x31cb0 ;  /* 0x00031cb000007802 */ /* 0x000fe20000000f00 */
[----:B------:R-:W-:-:S05]  /*31c70*/  IMAD.MOV.U32 R17, RZ, RZ, 0x400a6666 ;  /* 0x400a6666ff117424 */ /* 0x000fca00078e00ff */
[----:B------:R-:W-:Y:S01]  /*31c80*/  IMAD.MOV.U32 R12, RZ, RZ, R4 ;  /* 0x000000ffff0c7224 */ /* 0x000fe200078e0004 */
[----:B------:R-:W-:-:S07]  /*31c90*/  MOV R19, R5 ;  /* 0x0000000500137202 */ /* 0x000fce0000000f00 */
[----:B------:R-:W-:Y:S05]  /*31ca0*/  CALL.REL.NOINC `($_Z15Rosenbrock_ros3PdddS_PiiiiiddddddddPKdS2_S2_S2_S2_S2_S2_S2_i$__internal_accurate_pow) ;  /* 0x000011f4005c7944 */ /* 0x000fea0003c00000 */
[----:B------:R-:W-:Y:S05]  /*31cb0*/  BSYNC.RECONVERGENT B1 ;  /* 0x0000000000017941 */ /* 0x000fea0003800200 */
.L_x_720:
[----:B------:R-:W-:Y:S02]  /*31cc0*/  FSEL R8, R8, RZ, P4 ;  /* 0x000000ff08087208 */ /* 0x000fe40002000000 */
[----:B------:R-:W-:-:S07]  /*31cd0*/  FSEL R9, R9, -QNAN , P4 ;  /* 0xfff8000009097808 */ /* 0x000fce0002000000 */
.L_x_719:
[----:B------:R-:W-:Y:S05]  /*31ce0*/  BSYNC.RECONVERGENT B0 ;  /* 0x0000000000007941 */ /* 0x000fea0003800200 */
.L_x_718:
[----:B------:R-:W-:Y:S01]  /*31cf0*/  UMOV UR4, 0x66666666 ;  /* 0x6666666600047882 */ /* 0x000fe20000000000 */
[----:B------:R-:W-:Y:S01]  /*31d00*/  UMOV UR5, 0x400a6666 ;  /* 0x400a666600057882 */ /* 0x000fe20000000000 */
[----:B------:R-:W-:Y:S01]  /*31d10*/  BSSY.RECONVERGENT B0, `(.L_x_721) ;  /* 0x000000e000007945 */ /* 0x000fe20003800200 */
[----:B0-----:R-:W-:Y:S01]  /*31d20*/  DADD R4, R2, UR4 ;  /* 0x0000000402047e29 */ /* 0x001fe20008000000 */
[----:B------:R-:W-:Y:S01]  /*31d30*/  MOV R16, 0xe361ce4c ;  /* 0xe361ce4c00107802 */ /* 0x000fe20000000f00 */
[----:B------:R-:W-:-:S08]  /*31d40*/  IMAD.MOV.U32 R17, RZ, RZ, 0x3e049da7 ;  /* 0x3e049da7ff117424 */ /* 0x000fd000078e00ff */
[----:B------:R-:W-:Y:S02]  /*31d50*/  LOP3.LUT R4, R5, 0x7ff00000, RZ, 0xc0, !PT ;  /* 0x7ff0000005047812 */ /* 0x000fe400078ec0ff */
[----:B------:R-:W0:Y:S02]  /*31d60*/  MUFU.RCP64H R5, 5.9999960555501274939e-10 ;  /* 0x3e049da700057908 */ /* 0x000e240000001800 */
        /* <DEDUP_REMOVED lines=8> */
.L_x_722:
[----:B------:R-:W-:Y:S05]  /*31df0*/  BSYNC.RECONVERGENT B0 ;  /* 0x0000000000007941 */ /* 0x000fea0003800200 */
.L_x_721:
[----:B------:R-:W-:Y:S01]  /*31e00*/  IMAD.MOV.U32 R4, RZ, RZ, 0x1 ;  /* 0x00000001ff047424 */ /* 0x000fe200078e00ff */
[----:B------:R-:W-:Y:S01]  /*31e10*/  UMOV UR4, 0xdec09908 ;  /* 0xdec0990800047882 */ /* 0x000fe20000000000 */
[----:B------:R-:W-:Y:S01]  /*31e20*/  UMOV UR5, 0x39f77397 ;  /* 0x39f7739700057882 */ /* 0x000fe20000000000 */
[----:B------:R-:W-:Y:S01]  /*31e30*/  BSSY.RECONVERGENT B1, `(.L_x_723) ;  /* 0x0000019000017945 */ /* 0x000fe20003800200 */
[----:B------:R-:W-:Y:S02]  /*31e40*/  DMUL R8, R8, UR4 ;  /* 0x0000000408087c28 */ /* 0x000fe40008000000 */
[----:B0-----:R-:W-:-:S08]  /*31e50*/  DFMA R12, R4, -R16, 1 ;  /* 0x3ff00000040c742b */ /* 0x001fd00000000810 */
[----:B------:R-:W-:Y:S01]  /*31e60*/  DFMA R12, R12, R12, R12 ;  /* 0x0000000c0c0c722b */ /* 0x000fe2000000000c */
[----:B------:R-:W-:Y:S02]  /*31e70*/  FSEL R34, R8, -6.93906626140595814400e+18, P0 ;  /* 0xdec0990808227808 */ /* 0x000fe40000000000 */
[----:B------:R-:W-:-:S05]  /*31e80*/  FSEL R35, R9, 0.00047197632375173270702, P0 ;  /* 0x39f7739709237808 */ /* 0x000fca0000000000 */
        /* <DEDUP_REMOVED lines=8> */
[----:B------:R-:W-:-:S05]  /*31f10*/  FFMA R0, RZ, 0.12950764596462249756, R5 ;  /* 0x3e049da7ff007823 */ /* 0x000fca0000000005 */
        /* <DEDUP_REMOVED lines=10> */
.L_x_724:
[----:B------:R-:W-:Y:S05]  /*31fc0*/  BSYNC.RECONVERGENT B1 ;  /* 0x0000000000017941 */ /* 0x000fea0003800200 */
.L_x_723:
[----:B------:R-:W0:Y:S01]  /*31fd0*/  MUFU.RCP64H R17, 1.799999237060546875 ;  /* 0x3ffccccc00117908 */ /* 0x000e220000001800 */
[----:B------:R-:W-:Y:S02]  /*31fe0*/  HFMA2 R9, -RZ, RZ, 1.99609375, -19.1875 ;  /* 0x3ffcccccff097431 */ /* 0x000fe400000001ff */
[----:B------:R-:W-:Y:S01]  /*31ff0*/  IMAD.MOV.U32 R8, RZ, RZ, -0x33333333 ;  /* 0xcccccccdff087424 */ /* 0x000fe200078e00ff */
[----:B------:R-:W-:Y:S01]  /*32000*/  UMOV UR4, 0x99999998 ;  /* 0x9999999800047882 */ /* 0x000fe20000000000 */
[----:B------:R-:W-:Y:S01]  /*32010*/  IMAD.MOV.U32 R16, RZ, RZ, RZ ;  /* 0x000000ffff107224 */ /* 0x000fe200078e00ff */
[----:B------:R-:W-:Y:S01]  /*32020*/  UMOV UR5, 0x3fc99999 ;  /* 0x3fc9999900057882 */ /* 0x000fe20000000000 */
[----:B------:R-:W-:Y:S01]  /*32030*/  IMAD.MOV.U32 R24, RZ, RZ, -0x748574fc ;  /* 0x8b7a8b04ff187424 */ /* 0x000fe200078e00ff */
[----:B------:R-:W-:Y:S01]  /*32040*/  MOV R25, 0x3ed0ee25 ;  /* 0x3ed0ee2500197802 */ /* 0x000fe20000000f00 */
        /* <DEDUP_REMOVED lines=15> */
[----:B------:R-:W-:Y:S01]  /*32140*/  IMAD.MOV.U32 R26, RZ, RZ, -0x105c611 ;  /* 0xfefa39efff1a7424 */ /* 0x000fe200078e00ff */
[----:B------:R-:W-:Y:S01]  /*32150*/  MOV R30, 0xfefa39ef ;  /* 0xfefa39ef001e7802 */ /* 0x000fe20000000f00 */
[----:B------:R-:W-:Y:S01]  /*32160*/  DFMA R8, R8, R8, R8 ;  /* 0x000000080808722b */ /* 0x000fe20000000008 */
[----:B------:R-:W-:Y:S01]  /*32170*/  IMAD.MOV.U32 R27, RZ, RZ, 0x3fe62e42 ;  /* 0x3fe62e42ff1b7424 */ /* 0x000fe200078e00ff */
        /* <DEDUP_REMOVED lines=34> */
[----:B------:R-:W-:Y:S02]  /*323a0*/  IMAD.MOV.U32 R12, RZ, RZ, R4 ;  /* 0x000000ffff0c7224 */ /* 0x000fe400078e0004 */
[----:B------:R-:W-:Y:S01]  /*323b0*/  IMAD.MOV.U32 R13, RZ, RZ, R5 ;  /* 0x000000ffff0d7224 */ /* 0x000fe200078e0005 */
[----:B------:R-:W-:-:S04]  /*323c0*/  @!P0 DMUL R12, R4, 1.80143985094819840000e+16 ;  /* 0x43500000040c8828 */ /* 0x000fc80000000000 */
[----:B------:R-:W-:-:S08]  /*323d0*/  DMUL R8, R16, UR4 ;  /* 0x0000000410087c28 */ /* 0x000fd00008000000 */
[----:B------:R-:W-:Y:S01]  /*323e0*/  DFMA R8, R16, UR22, R8 ;  /* 0x0000001610087c2b */ /* 0x000fe20008000008 */
[----:B------:R-:W-:Y:S01]  /*323f0*/  MOV R16, R5 ;  /* 0x0000000500107202 */ /* 0x000fe20000000f00 */
[----:B------:R-:W-:Y:S01]  /*32400*/  @!P0 IMAD.MOV.U32 R16, RZ, RZ, R13 ;  /* 0x000000ffff108224 */ /* 0x000fe200078e000d */
[----:B------:R-:W-:Y:S01]  /*32410*/  MOV R17, 0xfffffc01 ;  /* 0xfffffc0100117802 */ /* 0x000fe20000000f00 */
[----:B------:R-:W-:Y:S02]  /*32420*/  @!P0 IMAD.MOV.U32 R17, RZ, RZ, -0x435 ;  /* 0xfffffbcbff118424 */ /* 0x000fe400078e00ff */
[----:B------:R-:W-:-:S05]  /*32430*/  VIADD R0, R16, 0xffffffff ;  /* 0xffffffff10007836 */ /* 0x000fca0000000000 */
[----:B------:R-:W-:Y:S01]  /*32440*/  ISETP.GT.U32.AND P1, PT, R0, 0x7feffffe, PT ;  /* 0x7feffffe0000780c */ /* 0x000fe20003f24070 */
[----:B------:R-:W-:Y:S01]  /*32450*/  IMAD.MOV.U32 R0, RZ, RZ, R4 ;  /* 0x000000ffff007224 */ /* 0x000fe200078e0004 */
[----:B------:R-:W-:-:S11]  /*32460*/  @!P0 MOV R0, R12 ;  /* 0x0000000c00008202 */ /* 0x000fd60000000f00 */
[----:B------:R-:W-:Y:S05]  /*32470*/  @P1 BRA `(.L_x_726) ;  /* 0x0000000000b01947 */ /* 0x000fea0003800000 */
[C---:B------:R-:W-:Y:S01]  /*32480*/  LOP3.LUT R12, R16.reuse, 0xfffff, RZ, 0xc0, !PT ;  /* 0x000fffff100c7812 */ /* 0x040fe200078ec0ff */
[----:B------:R-:W-:Y:S01]  /*32490*/  IMAD.MOV.U32 R18, RZ, RZ, RZ ;  /* 0x000000ffff127224 */ /* 0x000fe200078e00ff */
[----:B------:R-:W-:Y:S01]  /*324a0*/  LEA.HI R16, R16, R17, RZ, 0xc ;  /* 0x0000001110107211 */ /* 0x000fe200078f60ff */
[----:B------:R-:W-:Y:S01]  /*324b0*/  IMAD.MOV.U32 R17, RZ, RZ, 0x43300000 ;  /* 0x43300000ff117424 */ /* 0x000fe200078e00ff */
[----:B------:R-:W-:Y:S01]  /*324c0*/  LOP3.LUT R12, R12, 0x3ff00000, RZ, 0xfc, !PT ;  /* 0x3ff000000c0c7812 */ /* 0x000fe200078efcff */
[----:B------:R-:W-:Y:S01]  /*324d0*/  UMOV UR24, 0x80000000 ;  /* 0x8000000000187882 */ /* 0x000fe20000000000 */
[----:B------:R-:W-:Y:S02]  /*324e0*/  UMOV UR25, 0x43300000 ;  /* 0x4330000000197882 */ /* 0x000fe40000000000 */
[----:B------:R-:W-:Y:S01]  /*324f0*/  ISETP.GE.U32.AND P0, PT, R12, 0x3ff6a09f, PT ;  /* 0x3ff6a09f0c00780c */ /* 0x000fe20003f06070 */
[----:B------:R-:W-:Y:S02]  /*32500*/  IMAD.MOV.U32 R13, RZ, RZ, R12 ;  /* 0x000000ffff0d7224 */ /* 0x000fe400078e000c */
[----:B------:R-:W-:-:S10]  /*32510*/  IMAD.MOV.U32 R12, RZ, RZ, R0 ;  /* 0x000000ffff0c7224 */ /* 0x000fd400078e0000 */
[----:B------:R-:W-:Y:S02]  /*32520*/  @P0 IADD3 R0, PT, PT, R13, -0x100000, RZ ;  /* 0xfff000000d000810 */ /* 0x000fe40007ffe0ff */
[----:B------:R-:W-:-:S03]  /*32530*/  @P0 IADD3 R16, PT, PT, R16, 0x1, RZ ;  /* 0x0000000110100810 */ /* 0x000fc60007ffe0ff */
[----:B------:R-:W-:Y:S01]  /*32540*/  @P0 IMAD.MOV.U32 R13, RZ, RZ, R0 ;  /* 0x000000ffff0d0224 */ /* 0x000fe200078e0000 */
[----:B------:R-:W-:-:S05]  /*32550*/  LOP3.LUT R16, R16, 0x80000000, RZ, 0x3c, !PT ;  /* 0x8000000010107812 */ /* 0x000fca00078e3cff */
        /* <DEDUP_REMOVED lines=30> */
.L_x_726:
[----:B------:R-:W-:Y:S01]  /*32740*/  IMAD.MOV.U32 R16, RZ, RZ, 0x0 ;  /* 0x00000000ff107424 */ /* 0x000fe200078e00ff */
[----:B------:R-:W-:Y:S02]  /*32750*/  MOV R17, 0x7ff00000 ;  /* 0x7ff0000000117802 */ /* 0x000fe40000000f00 */
[----:B------:R-:W-:-:S04]  /*32760*/  LOP3.LUT P0, RZ, R13, 0x7fffffff, RZ, 0xc0, !PT ;  /* 0x7fffffff0dff7812 */ /* 0x000fc8000780c0ff */
[----:B------:R-:W-:-:S10]  /*32770*/  DFMA R16, R12, R16, +INF ;  /* 0x7ff000000c10742b */ /* 0x000fd40000000010 */
[----:B------:R-:W-:Y:S02]  /*32780*/  FSEL R12, R16, RZ, P0 ;  /* 0x000000ff100c7208 */ /* 0x000fe40000000000 */
[----:B------:R-:W-:-:S07]  /*32790*/  FSEL R13, R17, -QNAN , P0 ;  /* 0xfff00000110d7808 */ /* 0x000fce0000000000 */
.L_x_727:
[----:B------:R-:W-:Y:S05]  /*327a0*/  BSYNC.RECONVERGENT B0 ;  /* 0x0000000000007941 */ /* 0x000fea0003800200 */
.L_x_725:
[C---:B------:R-:W-:Y:S01]  /*327b0*/  DMUL R16, R12.reuse, UR4 ;  /* 0x000000040c107c28 */ /* 0x040fe20008000000 */
[----:B------:R-:W-:Y:S07]  /*327c0*/  BSSY.RECONVERGENT B1, `(.L_x_728) ;  /* 0x000001b000017945 */ /* 0x000fee0003800200 */
[----:B------:R-:W-:Y:S01]  /*327d0*/  DFMA R16, R12, UR22, R16 ;  /* 0x000000160c107c2b */ /* 0x000fe20008000010 */
[----:B------:R-:W-:Y:S02]  /*327e0*/  IMAD.MOV.U32 R12, RZ, RZ, -0x7ae147ae ;  /* 0x851eb852ff0c7424 */ /* 0x000fe400078e00ff */
[----:B------:R-:W-:-:S06]  /*327f0*/  IMAD.MOV.U32 R13, RZ, RZ, 0x3ff451eb ;  /* 0x3ff451ebff0d7424 */ /* 0x000fcc00078e00ff */
[----:B------:R-:W-:Y:S01]  /*32800*/  DFMA R12, R8, -R12, 0.75 ;  /* 0x3fe80000080c742b */ /* 0x000fe2000000080c */
[----:B------:R-:W-:Y:S02]  /*32810*/  FSETP.GEU.AND P1, PT, |R17|, 6.5827683646048100446e-37, PT ;  /* 0x036000001100780b */ /* 0x000fe40003f2e200 */
        /* <DEDUP_REMOVED lines=14> */
[----:B------:R-:W-:Y:S01]  /*32900*/  MOV R174, R12 ;  /* 0x0000000c00ae7202 */ /* 0x000fe20000000f00 */
[----:B------:R-:W-:Y:S01]  /*32910*/  IMAD.MOV.U32 R9, RZ, RZ, R17 ;  /* 0x000000ffff097224 */ /* 0x000fe200078e0011 */
[----:B------:R-:W-:Y:S01]  /*32920*/  MOV R0, 0x32950 ;  /* 0x0003295000007802 */ /* 0x000fe20000000f00 */
[----:B------:R-:W-:-:S07]  /*32930*/  IMAD.MOV.U32 R175, RZ, RZ, R13 ;  /* 0x000000ffffaf7224 */ /* 0x000fce00078e000d */
[----:B------:R-:W-:Y:S05]  /*32940*/  CALL.REL.NOINC `($__internal_1_$__cuda_sm20_div_rn_f64_full) ;  /* 0x000011dc00587944 */ /* 0x000fea0003c00000 */
[----:B------:R-:W-:Y:S01]  /*32950*/  IMAD.MOV.U32 R38, RZ, RZ, R12 ;  /* 0x000000ffff267224 */ /* 0x000fe200078e000c */
[----:B------:R-:W-:-:S07]  /*32960*/  MOV R39, R13 ;  /* 0x0000000d00277202 */ /* 0x000fce0000000f00 */
.L_x_729:
[----:B------:R-:W-:Y:S05]  /*32970*/  BSYNC.RECONVERGENT B1 ;  /* 0x0000000000017941 */ /* 0x000fea0003800200 */
.L_x_728:
[----:B------:R-:W-:Y:S01]  /*32980*/  DADD R8, -RZ, |R38| ;  /* 0x00000000ff087229 */ /* 0x000fe20000000526 */
[----:B------:R-:W-:Y:S01]  /*32990*/  BSSY.RECONVERGENT B0, `(.L_x_730) ;  /* 0x0000007000007945 */ /* 0x000fe20003800200 */
[----:B------:R-:W-:Y:S01]  /*329a0*/  MOV R18, RZ ;  /* 0x000000ff00127202 */ /* 0x000fe20000000f00 */
[----:B------:R-:W-:Y:S01]  /*329b0*/  IMAD.MOV.U32 R17, RZ, RZ, 0x40000000 ;  /* 0x40000000ff117424 */ /* 0x000fe200078e00ff */
[----:B------:R-:W-:-:S06]  /*329c0*/  MOV R0, 0x32a00 ;  /* 0x00032a0000007802 */ /* 0x000fcc0000000f00 */
[----:B------:R-:W-:Y:S02]  /*329d0*/  IMAD.MOV.U32 R12, RZ, RZ, R8 ;  /* 0x000000ffff0c7224 */ /* 0x000fe400078e0008 */
[----:B------:R-:W-:-:S07]  /*329e0*/  IMAD.MOV.U32 R19, RZ, RZ, R9 ;  /* 0x000000ffff137224 */ /* 0x000fce00078e0009 */
[----:B------:R-:W-:Y:S05]  /*329f0*/  CALL.REL.NOINC `($_Z15Rosenbrock_ros3PdddS_PiiiiiddddddddPKdS2_S2_S2_S2_S2_S2_S2_i$__internal_accurate_pow) ;  /* 0x000011e800087944 */ /* 0x000fea0003c00000 */
[----:B------:R-:W-:Y:S05]  /*32a00*/  BSYNC.RECONVERGENT B0 ;  /* 0x0000000000007941 */ /* 0x000fea0003800200 */
.L_x_730:
        /* <DEDUP_REMOVED lines=13> */
.L_x_732:
[----:B------:R-:W-:Y:S05]  /*32ae0*/  BSYNC.RECONVERGENT B0 ;  /* 0x0000000000007941 */ /* 0x000fea0003800200 */
.L_x_731:
        /* <DEDUP_REMOVED lines=18> */
[----:B------:R-:W-:Y:S01]  /*32c10*/  IMAD.MOV.U32 R12, RZ, RZ, R46 ;  /* 0x000000ffff0c7224 */ /* 0x000fe200078e002e */
[----:B------:R-:W-:-:S07]  /*32c20*/  MOV R13, R47 ;  /* 0x0000002f000d7202 */ /* 0x000fce0000000f00 */
.L_x_734:
[----:B------:R-:W-:Y:S05]  /*32c30*/  BSYNC.RECONVERGENT B1 ;  /* 0x0000000000017941 */ /* 0x000fea0003800200 */
.L_x_733:
[----:B------:R-:W-:Y:S01]  /*32c40*/  FSEL R18, R12, RZ, P0 ;  /* 0x000000ff0c127208 */ /* 0x000fe20000000000 */
[----:B------:R-:W-:Y:S01]  /*32c50*/  BSSY.RECONVERGENT B0, `(.L_x_735) ;  /* 0x0000008000007945 */ /* 0x000fe20003800200 */
[----:B------:R-:W-:Y:S01]  /*32c60*/  FSEL R39, R13, 1.75, P0 ;  /* 0x3fe000000d277808 */ /* 0x000fe20000000000 */
[----:B------:R-:W-:Y:S01]  /*32c70*/  IMAD.MOV.U32 R12, RZ, RZ, -0x66666666 ;  /* 0x9999999aff0c7424 */ /* 0x000fe200078e00ff */
[----:B------:R-:W-:Y:S01]  /*32c80*/  MOV R0, 0x32cd0 ;  /* 0x00032cd000007802 */ /* 0x000fe20000000f00 */
[----:B------:R-:W-:Y:S01]  /*32c90*/  IMAD.MOV.U32 R19, RZ, RZ, 0x3fd99999 ;  /* 0x3fd99999ff137424 */ /* 0x000fe200078e00ff */
[----:B------:R-:W-:Y:S01]  /*32ca0*/  MOV R17, R39 ;  /* 0x0000002700117202 */ /* 0x000fe20000000f00 */
[----:B------:R-:W-:-:S07]  /*32cb0*/  IMAD.MOV.U32 R38, RZ, RZ, R18 ;  /* 0x000000ffff267224 */ /* 0x000fce00078e0012 */
[----:B------:R-:W-:Y:S05]  /*32cc0*/  CALL.REL.NOINC `($_Z15Rosenbrock_ros3PdddS_PiiiiiddddddddPKdS2_S2_S2_S2_S2_S2_S2_i$__internal_accurate_pow) ;  /* 0x000011e400547944 */ /* 0x000fea0003c00000 */
[----:B------:R-:W-:Y:S05]  /*32cd0*/  BSYNC.RECONVERGENT B0 ;  /* 0x0000000000007941 */ /* 0x000fea0003800200 */
.L_x_735:
        /* <DEDUP_REMOVED lines=15> */
.L_x_737:
[----:B------:R-:W-:Y:S05]  /*32dd0*/  BSYNC.RECONVERGENT B0 ;  /* 0x0000000000007941 */ /* 0x000fea0003800200 */
.L_x_736:
[----:B------:R-:W0:Y:S01]  /*32de0*/  MUFU.RCP64H R5, R13 ;  /* 0x0000000d00057308 */ /* 0x000e220000001800 */
[----:B------:R-:W-:Y:S01]  /*32df0*/  MOV R4, 0x1 ;  /* 0x0000000100047802 */ /* 0x000fe20000000f00 */
        /* <DEDUP_REMOVED lines=24> */
.L_x_739:
[----:B------:R-:W-:Y:S05]  /*32f80*/  BSYNC.RECONVERGENT B1 ;  /* 0x0000000000017941 */ /* 0x000fea0003800200 */
.L_x_738:
        /* <DEDUP_REMOVED lines=24> */
.L_x_741:
[----:B------:R-:W-:Y:S05]  /*33110*/  BSYNC.RECONVERGENT B1 ;  /* 0x0000000000017941 */ /* 0x000fea0003800200 */
.L_x_740:
        /* <DEDUP_REMOVED lines=58> */
.L_x_743:
[----:B------:R-:W-:Y:S05]  /*334c0*/  BSYNC.RECONVERGENT B0 ;  /* 0x0000000000007941 */ /* 0x000fea0003800200 */
.L_x_742:
        /* <DEDUP_REMOVED lines=26> */
.L_x_745:
[----:B------:R-:W-:Y:S05]  /*33670*/  BSYNC.RECONVERGENT B1 ;  /* 0x0000000000017941 */ /* 0x000fea0003800200 */
.L_x_744:
        /* <DEDUP_REMOVED lines=58> */
.L_x_747:
[----:B------:R-:W-:Y:S05]  /*33a20*/  BSYNC.RECONVERGENT B0 ;  /* 0x0000000000007941 */ /* 0x000fea0003800200 */
.L_x_746:
        /* <DEDUP_REMOVED lines=26> */
.L_x_749:
[----:B------:R-:W-:Y:S05]  /*33bd0*/  BSYNC.RECONVERGENT B1 ;  /* 0x0000000000017941 */ /* 0x000fea0003800200 */
.L_x_748:
        /* <DEDUP_REMOVED lines=58> */
.L_x_751:
[----:B------:R-:W-:Y:S05]  /*33f80*/  BSYNC.RECONVERGENT B0 ;  /* 0x0000000000007941 */ /* 0x000fea0003800200 */
.L_x_750:
        /* <DEDUP_REMOVED lines=26> */
.L_x_753:
[----:B------:R-:W-:Y:S05]  /*34130*/  BSYNC.RECONVERGENT B1 ;  /* 0x0000000000017941 */ /* 0x000fea0003800200 */
.L_x_752:
        /* <DEDUP_REMOVED lines=58> */
.L_x_755:
[----:B------:R-:W-:Y:S05]  /*344e0*/  BSYNC.RECONVERGENT B0 ;  /* 0x0000000000007941 */ /* 0x000fea0003800200 */
.L_x_754:
[----:B------:R-:W0:Y:S01]  /*344f0*/  MUFU.RCP64H R5, R11 ;  /* 0x0000000b00057308 */ /* 0x000e220000001800 */
[----:B------:R-:W-:Y:S01]  /*34500*/  IMAD.MOV.U32 R4, RZ, RZ, 0x1 ;  /* 0x00000001ff047424 */ /* 0x000fe200078e00ff */
        /* <DEDUP_REMOVED lines=28> */
.L_x_757:
[----:B------:R-:W-:Y:S05]  /*346d0*/  BSYNC.RECONVERGENT B1 ;  /* 0x0000000000017941 */ /* 0x000fea0003800200 */
.L_x_756:
        /* <DEDUP_REMOVED lines=58> */
.L_x_759:
[----:B------:R-:W-:Y:S05]  /*34a80*/  BSYNC.RECONVERGENT B0 ;  /* 0x0000000000007941 */ /* 0x000fea0003800200 */
.L_x_758:
        /* <DEDUP_REMOVED lines=26> */
.L_x_761:
[----:B------:R-:W-:Y:S05]  /*34c30*/  BSYNC.RECONVERGENT B1 ;  /* 0x0000000000017941 */ /* 0x000fea0003800200 */
.L_x_760:
        /* <DEDUP_REMOVED lines=58> */
.L_x_763:
[----:B------:R-:W-:Y:S05]  /*34fe0*/  BSYNC.RECONVERGENT B0 ;  /* 0x0000000000007941 */ /* 0x000fea0003800200 */
.L_x_762:
        /* <DEDUP_REMOVED lines=26> */
.L_x_765:
[----:B------:R-:W-:Y:S05]  /*35190*/  BSYNC.RECONVERGENT B1 ;  /* 0x0000000000017941 */ /* 0x000fea0003800200 */
.L_x_764:
        /* <DEDUP_REMOVED lines=58> */
.L_x_767:
[----:B------:R-:W-:Y:S05]  /*35540*/  BSYNC.RECONVERGENT B0 ;  /* 0x0000000000007941 */ /* 0x000fea0003800200 */
.L_x_766:
        /* <DEDUP_REMOVED lines=26> */
.L_x_769:
[----:B------:R-:W-:Y:S05]  /*356f0*/  BSYNC.RECONVERGENT B1 ;  /* 0x0000000000017941 */ /* 0x000fea0003800200 */
.L_x_768:
        /* <DEDUP_REMOVED lines=58> */
.L_x_771:
[----:B------:R-:W-:Y:S05]  /*35aa0*/  BSYNC.RECONVERGENT B0 ;  /* 0x0000000000007941 */ /* 0x000fea0003800200 */
.L_x_770:
        /* <DEDUP_REMOVED lines=26> */
.L_x_773:
[----:B------:R-:W-:Y:S05]  /*35c50*/  BSYNC.RECONVERGENT B1 ;  /* 0x0000000000017941 */ /* 0x000fea0003800200 */
.L_x_772:
        /* <DEDUP_REMOVED lines=58> */
.L_x_775:
[----:B------:R-:W-:Y:S05]  /*36000*/  BSYNC.RECONVERGENT B0 ;  /* 0x0000000000007941 */ /* 0x000fea0003800200 */
.L_x_774:
[----:B------:R-:W0:Y:S01]  /*36010*/  MUFU.RCP64H R5, 6.10193218192287929641e+28 ;  /* 0x45e8a54000057908 */ /* 0x000e220000001800 */
[----:B------:R-:W-:Y:S01]  /*36020*/  IMAD.MOV.U32 R16, RZ, RZ, -0x57efea54 ;  /* 0xa81015acff107424 */ /* 0x000fe200078e00ff */
[----:B------:R-:W-:Y:S01]  /*36030*/  MOV R4, 0x1 ;  /* 0x0000000100047802 */ /* 0x000fe20000000f00 */
[----:B------:R-:W-:Y:S01]  /*36040*/  IMAD.MOV.U32 R17, RZ, RZ, 0x45e8a540 ;  /* 0x45e8a540ff117424 */ /* 0x000fe200078e00ff */
[----:B------:R-:W-:Y:S01]  /*36050*/  UMOV UR4, 0xdf90fadf ;  /* 0xdf90fadf00047882 */ /* 0x000fe20000000000 */
[----:B------:R-:W-:Y:S01]  /*36060*/  UMOV UR5, 0x3e375d57 ;  /* 0x3e375d5700057882 */ /* 0x000fe20000000000 */
[----:B------:R-:W-:Y:S01]  /*36070*/  BSSY.RECONVERGENT B1, `(.L_x_776) ;  /* 0x0000019000017945 */ /* 0x000fe20003800200 */
[----:B------:R-:W-:Y:S01]  /*36080*/  DMUL R14, R14, UR4 ;  /* 0x000000040e0e7c28 */ /* 0x000fe20008000000 */
[----:B------:R-:W-:Y:S01]  /*36090*/  UMOV UR4, 0x2d26a9b8 ;  /* 0x2d26a9b800047882 */ /* 0x000fe20000000000 */
[----:B------:R-:W-:Y:S01]  /*360a0*/  UMOV UR5, 0x4020a101 ;  /* 0x4020a10100057882 */ /* 0x000fe20000000000 */
[----:B0-----:R-:W-:-:S08]  /*360b0*/  DFMA R8, R4, -R16, 1 ;  /* 0x3ff000000408742b */ /* 0x001fd00000000810 */
[----:B------:R-:W-:-:S08]  /*360c0*/  DFMA R8, R8, R8, R8 ;  /* 0x000000080808722b */ /* 0x000fd00000000008 */
[----:B------:R-:W-:Y:S02]  /*360d0*/  DFMA R4, R4, R8, R4 ;  /* 0x000000080404722b */ /* 0x000fe40000000004 */
[----:B------:R-:W-:-:S06]  /*360e0*/  DMUL R8, R14, 1000000 ;  /* 0x412e84800e087828 */ /* 0x000fcc0000000000 */
[----:B------:R-:W-:Y:S02]  /*360f0*/  DFMA R12, R4, -R16, 1 ;  /* 0x3ff00000040c742b */ /* 0x000fe40000000810 */
[----:B------:R-:W-:-:S06]  /*36100*/  DMUL R8, R8, UR4 ;  /* 0x0000000408087c28 */ /* 0x000fcc0008000000 */
[----:B------:R-:W-:Y:S02]  /*36110*/  DFMA R4, R4, R12, R4 ;  /* 0x0000000c0404722b */ /* 0x000fe40000000004 */
[----:B------:R-:W-:-:S08]  /*36120*/  DMUL R8, R10, R8 ;  /* 0x000000080a087228 */ /* 0x000fd00000000000 */
[----:B------:R-:W-:Y:S02]  /*36130*/  DMUL R12, R8, R4 ;  /* 0x00000004080c7228 */ /* 0x000fe40000000000 */
[----:B------:R-:W-:-:S06]  /*36140*/  FSETP.GEU.AND P1, PT, |R9|, 6.5827683646048100446e-37, PT ;  /* 0x036000000900780b */ /* 0x000fcc0003f2e200 */
[----:B------:R-:W-:-:S08]  /*36150*/  DFMA R14, R12, -R16, R8 ;  /* 0x800000100c0e722b */ /* 0x000fd00000000008 */
[----:B------:R-:W-:-:S10]  /*36160*/  DFMA R4, R4, R14, R12 ;  /* 0x0000000e0404722b */ /* 0x000fd4000000000c */
[----:B------:R-:W-:-:S05]  /*36170*/  FFMA R0, RZ, 7444.65625, R5 ;  /* 0x45e8a540ff007823 */ /* 0x000fca0000000005 */
[----:B------:R-:W-:-:S13]  /*36180*/  FSETP.GT.AND P0, PT, |R0|, 1.469367938527859385e-39, PT ;  /* 0x001000000000780b */ /* 0x000fda0003f04200 */
[----:B------:R-:W-:Y:S05]  /*36190*/  @P0 BRA P1, `(.L_x_777) ;  /* 0x0000000000180947 */ /* 0x000fea0000800000 */
[----:B------:R-:W-:Y:S01]  /*361a0*/  IMAD.MOV.U32 R174, RZ, RZ, -0x57efea54 ;  /* 0xa81015acffae7424 */ /* 0x000fe200078e00ff */
[----:B------:R-:W-:Y:S01]  /*361b0*/  MOV R0, 0x361e0 ;  /* 0x000361e000007802 */ /* 0x000fe20000000f00 */
[----:B------:R-:W-:-:S07]  /*361c0*/  IMAD.MOV.U32 R175, RZ, RZ, 0x45e8a540 ;  /* 0x45e8a540ffaf7424 */ /* 0x000fce00078e00ff */
[----:B------:R-:W-:Y:S05]  /*361d0*/  CALL.REL.NOINC `($__internal_1_$__cuda_sm20_div_rn_f64_full) ;  /* 0x000011a400347944 */ /* 0x000fea0003c00000 */
[----:B------:R-:W-:Y:S01]  /*361e0*/  MOV R4, R12 ;  /* 0x0000000c00047202 */ /* 0x000fe20000000f00 */
[----:B------:R-:W-:-:S07]  /*361f0*/  IMAD.MOV.U32 R5, RZ, RZ, R13 ;  /* 0x000000ffff057224 */ /* 0x000fce00078e000d */
.L_x_777:
[----:B------:R-:W-:Y:S05]  /*36200*/  BSYNC.RECONVERGENT B1 ;  /* 0x0000000000017941 */ /* 0x000fea0003800200 */
.L_x_776:
[----:B------:R-:W2:Y:S01]  /*36210*/  LDL.64 R16, [R1+0xa6b8] ;  /* 0x00a6b80001107983 */ /* 0x000ea20000100a00 */
[----:B------:R-:W0:Y:S01]  /*36220*/  MUFU.RCP64H R9, R5 ;  /* 0x0000000500097308 */ /* 0x000e220000001800 */
[----:B------:R-:W-:Y:S01]  /*36230*/  IMAD.MOV.U32 R8, RZ, RZ, 0x1 ;  /* 0x00000001ff087424 */ /* 0x000fe200078e00ff */
[----:B------:R-:W-:Y:S05]  /*36240*/  BSSY.RECONVERGENT B1, `(.L_x_778) ;  /* 0x0000017000017945 */ /* 0x000fea0003800200 */
[----:B0-----:R-:W-:-:S08]  /*36250*/  DFMA R12, R8, -R4, 1 ;  /* 0x3ff00000080c742b */ /* 0x001fd00000000804 */
[----:B------:R-:W-:-:S08]  /*36260*/  DFMA R12, R12, R12, R12 ;  /* 0x0000000c0c0c722b */ /* 0x000fd0000000000c */
[----:B------:R-:W-:-:S08]  /*36270*/  DFMA R8, R8, R12, R8 ;  /* 0x0000000c0808722b */ /* 0x000fd00000000008 */
[----:B------:R-:W-:-:S08]  /*36280*/  DFMA R12, R8, -R4, 1 ;  /* 0x3ff00000080c742b */ /* 0x000fd00000000804 */
[----:B------:R-:W-:-:S08]  /*36290*/  DFMA R8, R8, R12, R8 ;  /* 0x0000000c0808722b */ /* 0x000fd00000000008 */
[----:B--2---:R-:W-:Y:S01]  /*362a0*/  DMUL R12, R16, R8 ;  /* 0x00000008100c7228 */ /* 0x004fe20000000000 */
[----:B------:R-:W-:-:S07]  /*362b0*/  FSETP.GEU.AND P1, PT, |R17|, 6.5827683646048100446e-37, PT ;  /* 0x036000001100780b */ /* 0x000fce0003f2e200 */
[----:B------:R-:W-:-:S08]  /*362c0*/  DFMA R14, R12, -R4, R16 ;  /* 0x800000040c0e722b */ /* 0x000fd00000000010 */
        /* <DEDUP_REMOVED lines=14> */
.L_x_779:
[----:B------:R-:W-:Y:S05]  /*363b0*/  BSYNC.RECONVERGENT B1 ;  /* 0x0000000000017941 */ /* 0x000fea0003800200 */
.L_x_778:
        /* <DEDUP_REMOVED lines=22> */
.L_x_781:
[----:B------:R-:W-:Y:S05]  /*36520*/  BSYNC.RECONVERGENT B1 ;  /* 0x0000000000017941 */ /* 0x000fea0003800200 */
.L_x_780:
        /* <DEDUP_REMOVED lines=58> */
.L_x_783:
[----:B------:R-:W-:Y:S05]  /*368d0*/  BSYNC.RECONVERGENT B0 ;  /* 0x0000000000007941 */ /* 0x000fea0003800200 */
.L_x_782:
        /* <DEDUP_REMOVED lines=26> */
.L_x_785:
[----:B------:R-:W-:Y:S05]  /*36a80*/  BSYNC.RECONVERGENT B1 ;  /* 0x0000000000017941 */ /* 0x000fea0003800200 */
.L_x_784:
        /* <DEDUP_REMOVED lines=58> */
.L_x_787:
[----:B------:R-:W-:Y:S05]  /*36e30*/  BSYNC.RECONVERGENT B0 ;  /* 0x0000000000007941 */ /* 0x000fea0003800200 */
.L_x_786:
        /* <DEDUP_REMOVED lines=26> */
.L_x_789:
[----:B------:R-:W-:Y:S05]  /*36fe0*/  BSYNC.RECONVERGENT B1 ;  /* 0x0000000000017941 */ /* 0x000fea0003800200 */
.L_x_788:
        /* <DEDUP_REMOVED lines=58> */
.L_x_791:
[----:B------:R-:W-:Y:S05]  /*37390*/  BSYNC.RECONVERGENT B0 ;  /* 0x0000000000007941 */ /* 0x000fea0003800200 */
.L_x_790:
        /* <DEDUP_REMOVED lines=26> */
.L_x_793:
[----:B------:R-:W-:Y:S05]  /*37540*/  BSYNC.RECONVERGENT B1 ;  /* 0x0000000000017941 */ /* 0x000fea0003800200 */
.L_x_792:
        /* <DEDUP_REMOVED lines=58> */
.L_x_795:
[----:B------:R-:W-:Y:S05]  /*378f0*/  BSYNC.RECONVERGENT B0 ;  /* 0x0000000000007941 */ /* 0x000fea0003800200 */
.L_x_794:
        /* <DEDUP_REMOVED lines=22> */
.L_x_797:
[----:B------:R-:W-:Y:S05]  /*37a60*/  BSYNC.RECONVERGENT B1 ;  /* 0x0000000000017941 */ /* 0x000fea0003800200 */
.L_x_796:
        /* <DEDUP_REMOVED lines=58> */
.L_x_799:
[----:B------:R-:W-:Y:S05]  /*37e10*/  BSYNC.RECONVERGENT B0 ;  /* 0x0000000000007941 */ /* 0x000fea0003800200 */
.L_x_798:
[----:B------:R-:W2:Y:S01]  /*37e20*/  LDL.64 R12, [R1+0x8b0] ;  /* 0x0008b000010c7983 */ /* 0x000ea20000100a00 */
[----:B------:R-:W-:Y:S01]  /*37e30*/  IMAD.MOV.U32 R8, RZ, RZ, 0x1 ;  /* 0x00000001ff087424 */ /* 0x000fe200078e00ff */
[----:B------:R-:W-:Y:S01]  /*37e40*/  UMOV UR4, 0x87216d16 ;  /* 0x87216d1600047882 */ /* 0x000fe20000000000 */
[----:B------:R-:W-:Y:S01]  /*37e50*/  UMOV UR5, 0x44ede92d ;  /* 0x44ede92d00057882 */ /* 0x000fe20000000000 */
[----:B------:R-:W-:Y:S01]  /*37e60*/  BSSY.RECONVERGENT B1, `(.L_x_800) ;  /* 0x0000015000017945 */ /* 0x000fe20003800200 */
[----:B--2---:R-:W0:Y:S02]  /*37e70*/  MUFU.RCP64H R9, R13 ;  /* 0x0000000d00097308 */ /* 0x004e240000001800 */
[----:B0-----:R-:W-:-:S08]  /*37e80*/  DFMA R14, -R12, R8, 1 ;  /* 0x3ff000000c0e742b */ /* 0x001fd00000000108 */
[----:B------:R-:W-:-:S08]  /*37e90*/  DFMA R14, R14, R14, R14 ;  /* 0x0000000e0e0e722b */ /* 0x000fd0000000000e */
[----:B------:R-:W-:-:S08]  /*37ea0*/  DFMA R14, R8, R14, R8 ;  /* 0x0000000e080e722b */ /* 0x000fd00000000008 */
[----:B------:R-:W-:-:S08]  /*37eb0*/  DFMA R8, -R12, R14, 1 ;  /* 0x3ff000000c08742b */ /* 0x000fd0000000010e */
[----:B------:R-:W-:Y:S02]  /*37ec0*/  DFMA R14, R14, R8, R14 ;  /* 0x000000080e0e722b */ /* 0x000fe4000000000e */
[----:B------:R-:W-:-:S08]  /*37ed0*/  DMUL R8, R16, UR4 ;  /* 0x0000000410087c28 */ /* 0x000fd00008000000 */
[----:B------:R-:W-:Y:S02]  /*37ee0*/  DMUL R16, R8, R14 ;  /* 0x0000000e08107228 */ /* 0x000fe40000000000 */
[----:B------:R-:W-:-:S06]  /*37ef0*/  FSETP.GEU.AND P1, PT, |R9|, 6.5827683646048100446e-37, PT ;  /* 0x036000000900780b */ /* 0x000fcc0003f2e200 */
        /* <DEDUP_REMOVED lines=11> */
.L_x_801:
[----:B------:R-:W-:Y:S05]  /*37fb0*/  BSYNC.RECONVERGENT B1 ;  /* 0x0000000000017941 */ /* 0x000fea0003800200 */
.L_x_800:
[----:B------:R-:W-:Y:S01]  /*37fc0*/  DADD R12, R14, 1 ;  /* 0x3ff000000e0c7429 */ /* 0x000fe20000000000 */
[----:B------:R-:W-:Y:S01]  /*37fd0*/  IMAD.MOV.U32 R8, RZ, RZ, 0x1 ;  /* 0x00000001ff087424 */ /* 0x000fe200078e00ff */
[----:B------:R-:W-:Y:S01]  /*37fe0*/  UMOV UR4, 0x15cd0628 ;  /* 0x15cd062800047882 */ /* 0x000fe20000000000 */
[----:B------:R-:W-:Y:S01]  /*37ff0*/  UMOV UR5, 0x3d53b408 ;  /* 0x3d53b40800057882 */ /* 0x000fe20000000000 */
[----:B------:R-:W-:Y:S01]  /*38000*/  BSSY.RECONVERGENT B1, `(.L_x_802) ;  /* 0x0000019000017945 */ /* 0x000fe20003800200 */
[----:B------:R-:W-:Y:S01]  /*38010*/  DMUL R4, R4, UR4 ;  /* 0x0000000404047c28 */ /* 0x000fe20008000000 */
[----:B------:R-:W0:Y:S09]  /*38020*/  MUFU.RCP64H R9, R13 ;  /* 0x0000000d00097308 */ /* 0x000e320000001800 */
        /* <DEDUP_REMOVED lines=14> */
[----:B------:R-:W-:Y:S01]  /*38110*/  MOV R9, R5 ;  /* 0x0000000500097202 */ /* 0x000fe20000000f00 */
[----:B------:R-:W-:Y:S01]  /*38120*/  IMAD.MOV.U32 R174, RZ, RZ, R12 ;  /* 0x000000ffffae7224 */ /* 0x000fe200078e000c */
[----:B------:R-:W-:Y:S01]  /*38130*/  MOV R0, 0x38160 ;  /* 0x0003816000007802 */ /* 0x000fe20000000f00 */
[----:B------:R-:W-:-:S07]  /*38140*/  IMAD.MOV.U32 R175, RZ, RZ, R13 ;  /* 0x000000ffffaf7224 */ /* 0x000fce00078e000d */
[----:B------:R-:W-:Y:S05]  /*38150*/  CALL.REL.NOINC `($__internal_1_$__cuda_sm20_div_rn_f64_full) ;  /* 0x0000118400547944 */ /* 0x000fea0003c00000 */
[----:B------:R-:W-:Y:S01]  /*38160*/  MOV R4, R12 ;  /* 0x0000000c00047202 */ /* 0x000fe20000000f00 */
[----:B------:R-:W-:-:S05]  /*38170*/  IMAD.MOV.U32 R5, RZ, RZ, R13 ;  /* 0x000000ffff057224 */ /* 0x000fca00078e000d */
[----:B------:R0:W-:Y:S02]  /*38180*/  STL.64 [R1+0xaae0], R4 ;  /* 0x00aae00401007387 */ /* 0x0001e40000100a00 */
.L_x_803:
[----:B------:R-:W-:Y:S05]  /*38190*/  BSYNC.RECONVERGENT B1 ;  /* 0x0000000000017941 */ /* 0x000fea0003800200 */
.L_x_802:
        /* <DEDUP_REMOVED lines=22> */
.L_x_805:
[----:B------:R-:W-:Y:S05]  /*38300*/  BSYNC.RECONVERGENT B1 ;  /* 0x0000000000017941 */ /* 0x000fea0003800200 */
.L_x_804:
        /* <DEDUP_REMOVED lines=54> */
[----:B------:R-:W-:Y:S01]  /*38670*/  @!P1 IADD3 R12, PT, PT, R12, -R0, RZ ;  /* 0x800000000c0c9210 */ /* 0x000fe20007ffe0ff */
[----:B------:R-:W-:-:S03]  /*38680*/  @!P1 IMAD R15, R0, 0x100000, R15 ;  /* 0x00100000000f9824 */ /* 0x000fc600078e020f */
[----:B------:R-:W-:-:S06]  /*38690*/  @!P1 LEA R5, R12, 0x3ff00000, 0x14 ;  /* 0x3ff000000c059811 */ /* 0x000fcc00078ea0ff */
[----:B------:R-:W-:-:S11]  /*386a0*/  @!P1 DMUL R8, R14, R4 ;  /* 0x000000040e089228 */ /* 0x000fd60000000000 */
.L_x_807:
[----:B------:R-:W-:Y:S05]  /*386b0*/  BSYNC.RECONVERGENT B0 ;  /* 0x0000000000007941 */ /* 0x000fea0003800200 */
.L_x_806:
[----:B------:R-:W0:Y:S01]  /*386c0*/  MUFU.RCP64H R5, R11 ;  /* 0x0000000b00057308 */ /* 0x000e220000001800 */
[----:B------:R-:W-:Y:S01]  /*386d0*/  MOV R4, 0x1 ;  /* 0x0000000100047802 */ /* 0x000fe20000000f00 */
[----:B------:R-:W-:Y:S01]  /*386e0*/  UMOV UR4, 0xb153a753 ;  /* 0xb153a75300047882 */ /* 0x000fe20000000000 */
[----:B------:R-:W-:Y:S01]  /*386f0*/  UMOV UR5, 0x3db3ca8c ;  /* 0x3db3ca8c00057882 */ /* 0x000fe20000000000 */
[----:B------:R-:W-:Y:S01]  /*38700*/  BSSY.RECONVERGENT B1, `(.L_x_808) ;  /* 0x0000016000017945 */ /* 0x000fe20003800200 */
[----:B------:R-:W-:-:S07]  /*38710*/  DMUL R8, R8, UR4 ;  /* 0x0000000408087c28 */ /* 0x000fce0008000000 */
        /* <DEDUP_REMOVED lines=20> */
.L_x_809:
[----:B------:R-:W-:Y:S05]  /*38860*/  BSYNC.RECONVERGENT B1 ;  /* 0x0000000000017941 */ /* 0x000fea0003800200 */
.L_x_808:
        /* <DEDUP_REMOVED lines=58> */
.L_x_811:
[----:B------:R-:W-:Y:S05]  /*38c10*/  BSYNC.RECONVERGENT B0 ;  /* 0x0000000000007941 */ /* 0x000fea0003800200 */
.L_x_810:
[----:B------:R-:W0:Y:S01]  /*38c20*/  MUFU.RCP64H R5, R11 ;  /* 0x0000000b00057308 */ /* 0x000e220000001800 */
[----:B------:R-:W-:Y:S01]  /*38c30*/  IMAD.MOV.U32 R4, RZ, RZ, 0x1 ;  /* 0x00000001ff047424 */ /* 0x000fe200078e00ff */
        /* <DEDUP_REMOVED lines=24> */
.L_x_813:
[----:B------:R-:W-:Y:S05]  /*38dc0*/  BSYNC.RECONVERGENT B1 ;  /* 0x0000000000017941 */ /* 0x000fea0003800200 */
.L_x_812:
        /* <DEDUP_REMOVED lines=58> */
.L_x_815:
[----:B------:R-:W-:Y:S05]  /*39170*/  BSYNC.RECONVERGENT B0 ;  /* 0x0000000000007941 */ /* 0x000fea0003800200 */
.L_x_814:
        /* <DEDUP_REMOVED lines=26> */
.L_x_817:
[----:B------:R-:W-:Y:S05]  /*39320*/  BSYNC.RECONVERGENT B1 ;  /* 0x0000000000017941 */ /* 0x000fea0003800200 */
.L_x_816:
        /* <DEDUP_REMOVED lines=58> */
.L_x_819:
[----:B------:R-:W-:Y:S05]  /*396d0*/  BSYNC.RECONVERGENT B0 ;  /* 0x0000000000007941 */ /* 0x000fea0003800200 */
.L_x_818:
        /* <DEDUP_REMOVED lines=26> */
.L_x_821:
[----:B------:R-:W-:Y:S05]  /*39880*/  BSYNC.RECONVERGENT B1 ;  /* 0x0000000000017941 */ /* 0x000fea0003800200 */
.L_x_820:
        /* <DEDUP_REMOVED lines=58> */
.L_x_823:
[----:B------:R-:W-:Y:S05]  /*39c30*/  BSYNC.RECONVERGENT B0 ;  /* 0x0000000000007941 */ /* 0x000fea0003800200 */
.L_x_822:
[----:B------:R-:W0:Y:S01]  /*39c40*/  MUFU.RCP64H R5, R11 ;  /* 0x0000000b00057308 */ /* 0x000e220000001800 */
[----:B------:R-:W-:Y:S01]  /*39c50*/  IMAD.MOV.U32 R4, RZ, RZ, 0x1 ;  /* 0x00000001ff047424 */ /* 0x000fe200078e00ff */
[----:B------:R-:W-:Y:S01]  /*39c60*/  UMOV UR4, 0x68497682 ;  /* 0x6849768200047882 */ /* 0x000fe20000000000 */
[----:B------:R-:W-:Y:S01]  /*39c70*/  UMOV UR5, 0x3d7c25c2 ;  /* 0x3d7c25c200057882 */ /* 0x000fe20000000000 */
[----:B------:R-:W-:Y:S01]  /*39c80*/  UMOV UR6, 0x2e829366 ;  /* 0x2e82936600067882 */ /* 0x000fe20000000000 */
[----:B------:R-:W-:Y:S01]  /*39c90*/  DMUL R8, R8, UR4 ;  /* 0x0000000408087c28 */ /* 0x000fe20008000000 */
[----:B------:R-:W-:Y:S01]  /*39ca0*/  UMOV UR7, 0x3d898238 ;  /* 0x3d89823800077882 */ /* 0x000fe20000000000 */
[----:B------:R-:W-:Y:S01]  /*39cb0*/  UMOV UR4, 0xf2020f84 ;  /* 0xf2020f8400047882 */ /* 0x000fe20000000000 */
[----:B------:R-:W-:Y:S01]  /*39cc0*/  UMOV UR5, 0x3d64682c ;  /* 0x3d64682c00057882 */ /* 0x000fe20000000000 */
[----:B------:R-:W-:Y:S03]  /*39cd0*/  BSSY.RECONVERGENT B1, `(.L_x_824) ;  /* 0x0000019000017945 */ /* 0x000fe60003800200 */
[----:B------:R1:W-:Y:S01]  /*39ce0*/  STL.64 [R1+0xa770], R8 ;  /* 0x00a7700801007387 */ /* 0x0003e20000100a00 */
[----:B0-----:R-:W-:-:S02]  /*39cf0*/  DFMA R12, -R10, R4, 1 ;  /* 0x3ff000000a0c742b */ /* 0x001fc40000000104 */
[----:B-1----:R-:W-:-:S06]  /*39d00*/  DMUL R8, R70, UR4 ;  /* 0x0000000446087c28 */ /* 0x002fcc0008000000 */
[----:B------:R-:W-:Y:S01]  /*39d10*/  DFMA R12, R12, R12, R12 ;  /* 0x0000000c0c0c722b */ /* 0x000fe2000000000c */
[----:B------:R0:W-:Y:S07]  /*39d20*/  STL.64 [R1+0xa7a0], R8 ;  /* 0x00a7a00801007387 */ /* 0x0001ee0000100a00 */
        /* <DEDUP_REMOVED lines=19> */
.L_x_825:
[----:B------:R-:W-:Y:S05]  /*39e60*/  BSYNC.RECONVERGENT B1 ;  /* 0x0000000000017941 */ /* 0x000fea0003800200 */
.L_x_824:
        /* <DEDUP_REMOVED lines=58> */
.L_x_827:
[----:B------:R-:W-:Y:S05]  /*3a210*/  BSYNC.RECONVERGENT B0 ;  /* 0x0000000000007941 */ /* 0x000fea0003800200 */
.L_x_826:
        /* <DEDUP_REMOVED lines=17> */
.L_x_830:
[----:B------:R-:W-:Y:S02]  /*3a330*/  FSEL R8, R8, RZ, P0 ;  /* 0x000000ff08087208 */ /* 0x000fe40000000000 */
[----:B------:R-:W-:-:S07]  /*3a340*/  FSEL R9, R9, -QNAN , P0 ;  /* 0xfff8000009097808 */ /* 0x000fce0000000000 */
.L_x_829:
[----:B------:R-:W-:Y:S05]  /*3a350*/  BSYNC.RECONVERGENT B0 ;  /* 0x0000000000007941 */ /* 0x000fea0003800200 */
.L_x_828:
[----:B------:R-:W-:Y:S01]  /*3a360*/  UMOV UR4, 0x33333333 ;  /* 0x3333333300047882 */ /* 0x000fe20000000000 */
[----:B------:R-:W-:Y:S01]  /*3a370*/  UMOV UR5, 0x40113333 ;  /* 0x4011333300057882 */ /* 0x000fe20000000000 */
[----:B------:R-:W-:Y:S01]  /*3a380*/  BSSY.RECONVERGENT B0, `(.L_x_831) ;  /* 0x000000d000007945 */ /* 0x000fe20003800200 */
[C---:B0-----:R-:W-:Y:S02]  /*3a390*/  DADD R4, R2.reuse, UR4 ;  /* 0x0000000402047e29 */ /* 0x041fe40008000000 */
[----:B------:R-:W-:-:S08]  /*3a3a0*/  DSETP.NEU.AND P1, PT, R2, 1, PT ;  /* 0x3ff000000200742a */ /* 0x000fd00003f2d000 */
[----:B------:R-:W-:Y:S02]  /*3a3b0*/  LOP3.LUT R4, R5, 0x7ff00000, RZ, 0xc0, !PT ;  /* 0x7ff0000005047812 */ /* 0x000fe400078ec0ff */
[----:B------:R-:W0:Y:S02]  /*3a3c0*/  MUFU.RCP64H R5, 1.599999646662020325e-12 ;  /* 0x3d7c25c200057908 */ /* 0x000e240000001800 */
        /* <DEDUP_REMOVED lines=8> */
.L_x_832:
[----:B------:R-:W-:Y:S05]  /*3a450*/  BSYNC.RECONVERGENT B0 ;  /* 0x0000000000007941 */ /* 0x000fea0003800200 */
.L_x_831:
[----:B------:R-:W-:Y:S01]  /*3a460*/  IMAD.MOV.U32 R12, RZ, RZ, 0x68497682 ;  /* 0x68497682ff0c7424 */ /* 0x000fe200078e00ff */
[----:B------:R-:W-:Y:S01]  /*3a470*/  MOV R13, 0x3d7c25c2 ;  /* 0x3d7c25c2000d7802 */ /* 0x000fe20000000f00 */
[----:B------:R-:W-:Y:S01]  /*3a480*/  IMAD.MOV.U32 R4, RZ, RZ, 0x1 ;  /* 0x00000001ff047424 */ /* 0x000fe200078e00ff */
[----:B------:R-:W-:Y:S01]  /*3a490*/  UMOV UR4, 0xf455ec6c ;  /* 0xf455ec6c00047882 */ /* 0x000fe20000000000 */
[----:B------:R-:W-:Y:S01]  /*3a4a0*/  UMOV UR5, 0x399ac5d4 ;  /* 0x399ac5d400057882 */ /* 0x000fe20000000000 */
[----:B------:R-:W-:Y:S01]  /*3a4b0*/  BSSY.RECONVERGENT B1, `(.L_x_833) ;  /* 0x0000019000017945 */ /* 0x000fe20003800200 */
[----:B------:R-:W-:Y:S02]  /*3a4c0*/  DMUL R8, R8, UR4 ;  /* 0x0000000408087c28 */ /* 0x000fe40008000000 */
[----:B0-----:R-:W-:-:S08]  /*3a4d0*/  DFMA R2, R4, -R12, 1 ;  /* 0x3ff000000402742b */ /* 0x001fd0000000080c */
[----:B------:R-:W-:-:S08]  /*3a4e0*/  DFMA R2, R2, R2, R2 ;  /* 0x000000020202722b */ /* 0x000fd00000000002 */
[----:B------:R-:W-:-:S08]  /*3a4f0*/  DFMA R2, R4, R2, R4 ;  /* 0x000000020402722b */ /* 0x000fd00000000004 */
[----:B------:R-:W-:-:S08]  /*3a500*/  DFMA R4, R2, -R12, 1 ;  /* 0x3ff000000204742b */ /* 0x000fd0000000080c */
[----:B------:R-:W-:Y:S01]  /*3a510*/  DFMA R2, R2, R4, R2 ;  /* 0x000000040202722b */ /* 0x000fe20000000002 */
[----:B------:R-:W-:Y:S02]  /*3a520*/  FSEL R4, R8, -6.77950705673786388944e+31, P1 ;  /* 0xf455ec6c08047808 */ /* 0x000fe40000800000 */
[----:B------:R-:W-:-:S06]  /*3a530*/  FSEL R5, R9, 0.00029520562384277582169, P1 ;  /* 0x399ac5d409057808 */ /* 0x000fcc0000800000 */
[----:B------:R-:W-:-:S08]  /*3a540*/  DMUL R4, R6, R4 ;  /* 0x0000000406047228 */ /* 0x000fd00000000000 */
[----:B------:R-:W-:Y:S02]  /*3a550*/  DMUL R8, R4, R2 ;  /* 0x0000000204087228 */ /* 0x000fe40000000000 */
[----:B------:R-:W-:-:S06]  /*3a560*/  FSETP.GEU.AND P1, PT, |R5|, 6.5827683646048100446e-37, PT ;  /* 0x036000000500780b */ /* 0x000fcc0003f2e200 */
[----:B------:R-:W-:-:S08]  /*3a570*/  DFMA R12, R8, -R12, R4 ;  /* 0x8000000c080c722b */ /* 0x000fd00000000004 */
[----:B------:R-:W-:-:S10]  /*3a580*/  DFMA R2, R2, R12, R8 ;  /* 0x0000000c0202722b */ /* 0x000fd40000000008 */
[----:B------:R-:W-:-:S05]  /*3a590*/  FFMA R0, RZ, 0.061559446156024932861, R3 ;  /* 0x3d7c25c2ff007823 */ /* 0x000fca0000000003 */
[----:B------:R-:W-:-:S13]  /*3a5a0*/  FSETP.GT.AND P0, PT, |R0|, 1.469367938527859385e-39, PT ;  /* 0x001000000000780b */ /* 0x000fda0003f04200 */
[----:B------:R-:W-:Y:S05]  /*3a5b0*/  @P0 BRA P1, `(.L_x_834) ;  /* 0x0000000000200947 */ /* 0x000fea0000800000 */
[----:B------:R-:W-:Y:S01]  /*3a5c0*/  IMAD.MOV.U32 R8, RZ, RZ, R4 ;  /* 0x000000ffff087224 */ /* 0x000fe200078e0004 */
[----:B------:R-:W-:Y:S01]  /*3a5d0*/  MOV R9, R5 ;  /* 0x0000000500097202 */ /* 0x000fe20000000f00 */
[----:B------:R-:W-:Y:S01]  /*3a5e0*/  IMAD.MOV.U32 R174, RZ, RZ, 0x68497682 ;  /* 0x68497682ffae7424 */ /* 0x000fe200078e00ff */
[----:B------:R-:W-:Y:S01]  /*3a5f0*/  MOV R0, 0x3a620 ;  /* 0x0003a62000007802 */ /* 0x000fe20000000f00 */
[----:B------:R-:W-:-:S07]  /*3a600*/  IMAD.MOV.U32 R175, RZ, RZ, 0x3d7c25c2 ;  /* 0x3d7c25c2ffaf7424 */ /* 0x000fce00078e00ff */
[----:B------:R-:W-:Y:S05]  /*3a610*/  CALL.REL.NOINC `($__internal_1_$__cuda_sm20_div_rn_f64_full) ;  /* 0x0000116000247944 */ /* 0x000fea0003c00000 */
[----:B------:R-:W-:Y:S01]  /*3a620*/  MOV R2, R12 ;  /* 0x0000000c00027202 */ /* 0x000fe20000000f00 */
[----:B------:R-:W-:-:S07]  /*3a630*/  IMAD.MOV.U32 R3, RZ, RZ, R13 ;  /* 0x000000ffff037224 */ /* 0x000fce00078e000d */
.L_x_834:
[----:B------:R-:W-:Y:S05]  /*3a640*/  BSYNC.RECONVERGENT B1 ;  /* 0x0000000000017941 */ /* 0x000fea0003800200 */
.L_x_833:
[----:B------:R-:W-:Y:S01]  /*3a650*/  ISETP.GT.AND P0, PT, R3, 0xfffff, PT ;  /* 0x000fffff0300780c */ /* 0x000fe20003f04270 */
[--C-:B------:R-:W-:Y:S01]  /*3a660*/  IMAD.MOV.U32 R12, RZ, RZ, R2.reuse ;  /* 0x000000ffff0c7224 */ /* 0x100fe200078e0002 */
[----:B------:R-:W-:Y:S01]  /*3a670*/  MOV R13, R3 ;  /* 0x00000003000d7202 */ /* 0x000fe20000000f00 */
[----:B------:R-:W-:Y:S01]  /*3a680*/  IMAD.MOV.U32 R8, RZ, RZ, R3 ;  /* 0x000000ffff087224 */ /* 0x000fe200078e0003 */
[----:B------:R-:W-:Y:S01]  /*3a690*/  BSSY.RECONVERGENT B0, `(.L_x_835) ;  /* 0x0000050000007945 */ /* 0x000fe20003800200 */
[----:B------:R-:W-:-:S08]  /*3a6a0*/  IMAD.MOV.U32 R9, RZ, RZ, R2 ;  /* 0x000000ffff097224 */ /* 0x000fd000078e0002 */
[----:B------:R-:W-:-:S10]  /*3a6b0*/  @!P0 DMUL R12, R2, 1.80143985094819840000e+16 ;  /* 0x43500000020c8828 */ /* 0x000fd40000000000 */
[----:B------:R-:W-:Y:S02]  /*3a6c0*/  @!P0 IMAD.MOV.U32 R8, RZ, RZ, R13 ;  /* 0x000000ffff088224 */ /* 0x000fe400078e000d */
[----:B------:R-:W-:-:S03]  /*3a6d0*/  @!P0 IMAD.MOV.U32 R9, RZ, RZ, R12 ;  /* 0x000000ffff098224 */ /* 0x000fc600078e000c */
[----:B------:R-:W-:-:S04]  /*3a6e0*/  IADD3 R0, PT, PT, R8, -0x1, RZ ;  /* 0xffffffff08007810 */ /* 0x000fc80007ffe0ff */
[----:B------:R-:W-:Y:S01]  /*3a6f0*/  ISETP.GT.U32.AND P1, PT, R0, 0x7feffffe, PT ;  /* 0x7feffffe0000780c */ /* 0x000fe20003f24070 */
[----:B------:R-:W-:Y:S01]  /*3a700*/  IMAD.MOV.U32 R0, RZ, RZ, -0x3ff ;  /* 0xfffffc01ff007424 */ /* 0x000fe200078e00ff */
[----:B------:R-:W-:-:S11]  /*3a710*/  @!P0 MOV R0, 0xfffffbcb ;  /* 0xfffffbcb00008802 */ /* 0x000fd60000000f00 */
[----:B------:R-:W-:Y:S05]  /*3a720*/  @P1 BRA `(.L_x_836) ;  /* 0x0000000400001947 */ /* 0x000fea0003800000 */
[----:B------:R-:W-:Y:S01]  /*3a730*/  LOP3.LUT R16, R8, 0xfffff, RZ, 0xc0, !PT ;  /* 0x000fffff08107812 */ /* 0x000fe200078ec0ff */
[----:B------:R-:W-:Y:S01]  /*3a740*/  UMOV UR4, 0x3ae80f1e ;  /* 0x3ae80f1e00047882 */ /* 0x000fe20000000000 */
[----:B------:R-:W-:Y:S01]  /*3a750*/  MOV R14, RZ ;  /* 0x000000ff000e7202 */ /* 0x000fe20000000f00 */
[----:B------:R-:W-:Y:S01]  /*3a760*/  UMOV UR5, 0x3eb1380b ;  /* 0x3eb1380b00057882 */ /* 0x000fe20000000000 */
[----:B------:R-:W-:Y:S02]  /*3a770*/  LOP3.LUT R16, R16, 0x3ff00000, RZ, 0xfc, !PT ;  /* 0x3ff0000010107812 */ /* 0x000fe400078efcff */
[----:B------:R-:W-:Y:S02]  /*3a780*/  LEA.HI R0, R8, R0, RZ, 0xc ;  /* 0x0000000008007211 */ /* 0x000fe400078f60ff */
[----:B------:R-:W-:Y:S01]  /*3a790*/  ISETP.GE.U32.AND P0, PT, R16, 0x3ff6a09f, PT ;  /* 0x3ff6a09f1000780c */ /* 0x000fe20003f06070 */
[----:B------:R-:W-:Y:S01]  /*3a7a0*/  IMAD.MOV.U32 R17, RZ, RZ, R16 ;  /* 0x000000ffff117224 */ /* 0x000fe200078e0010 */
[----:B------:R-:W-:-:S11]  /*3a7b0*/  MOV R16, R9 ;  /* 0x0000000900107202 */ /* 0x000fd60000000f00 */
[----:B------:R-:W-:Y:S01]  /*3a7c0*/  @P0 VIADD R9, R17, 0xfff00000 ;  /* 0xfff0000011090836 */ /* 0x000fe20000000000 */
[----:B------:R-:W-:-:S03]  /*3a7d0*/  @P0 IADD3 R0, PT, PT, R0, 0x1, RZ ;  /* 0x0000000100000810 */ /* 0x000fc60007ffe0ff */
        /* <DEDUP_REMOVED lines=11> */
[----:B------:R-:W-:Y:S01]  /*3a890*/  DFMA R8, R16, -R12, R8 ;  /* 0x8000000c1008722b */ /* 0x000fe20000000008 */
[----:B------:R-:W-:Y:S02]  /*3a8a0*/  IMAD.MOV.U32 R16, RZ, RZ, -0x748574fc ;  /* 0x8b7a8b04ff107424 */ /* 0x000fe400078e00ff */
[----:B------:R-:W-:-:S05]  /*3a8b0*/  IMAD.MOV.U32 R17, RZ, RZ, 0x3ed0ee25 ;  /* 0x3ed0ee25ff117424 */ /* 0x000fca00078e00ff */
[----:B------:R-:W-:Y:S02]  /*3a8c0*/  DMUL R14, R14, R8 ;  /* 0x000000080e0e7228 */ /* 0x000fe40000000000 */
[----:B------:R-:W-:-:S08]  /*3a8d0*/  DMUL R8, R12, R12 ;  /* 0x0000000c0c087228 */ /* 0x000fd00000000000 */
        /* <DEDUP_REMOVED lines=21> */
[----:B------:R-:W-:Y:S01]  /*3aa30*/  DMUL R16, R8, R16 ;  /* 0x0000001008107228 */ /* 0x000fe20000000000 */
[----:B------:R-:W-:Y:S01]  /*3aa40*/  LOP3.LUT R8, R0, 0x80000000, RZ, 0x3c, !PT ;  /* 0x8000000000087812 */ /* 0x000fe200078e3cff */
[----:B------:R-:W-:-:S06]  /*3aa50*/  IMAD.MOV.U32 R9, RZ, RZ, 0x43300000 ;  /* 0x43300000ff097424 */ /* 0x000fcc00078e00ff */
[----:B------:R-:W-:Y:S02]  /*3aa60*/  DFMA R14, R12, R16, R14 ;  /* 0x000000100c0e722b */ /* 0x000fe4000000000e */
[----:B------:R-:W-:Y:S01]  /*3aa70*/  DADD R8, R8, -UR4 ;  /* 0x8000000408087e29 */ /* 0x000fe20008000000 */
[----:B------:R-:W-:Y:S01]  /*3aa80*/  UMOV UR4, 0xfefa39ef ;  /* 0xfefa39ef00047882 */ /* 0x000fe20000000000 */
[----:B------:R-:W-:-:S06]  /*3aa90*/  UMOV UR5, 0x3fe62e42 ;  /* 0x3fe62e4200057882 */ /* 0x000fcc0000000000 */
[----:B------:R-:W-:-:S08]  /*3aaa0*/  DFMA R16, R8, UR4, R12 ;  /* 0x0000000408107c2b */ /* 0x000fd0000800000c */
[----:B------:R-:W-:Y:S01]  /*3aab0*/  DFMA R18, R8, -UR4, R16 ;  /* 0x8000000408127c2b */ /* 0x000fe20008000010 */
[----:B------:R-:W-:Y:S01]  /*3aac0*/  UMOV UR4, 0x3b39803f ;  /* 0x3b39803f00047882 */ /* 0x000fe20000000000 */
[----:B------:R-:W-:-:S06]  /*3aad0*/  UMOV UR5, 0x3c7abc9e ;  /* 0x3c7abc9e00057882 */ /* 0x000fcc0000000000 */
[----:B------:R-:W-:-:S08]  /*3aae0*/  DADD R18, -R12, R18 ;  /* 0x000000000c127229 */ /* 0x000fd00000000112 */
[----:B------:R-:W-:-:S08]  /*3aaf0*/  DADD R14, R14, -R18 ;  /* 0x000000000e0e7229 */ /* 0x000fd00000000812 */
[----:B------:R-:W-:-:S08]  /*3ab00*/  DFMA R14, R8, UR4, R14 ;  /* 0x00000004080e7c2b */ /* 0x000fd0000800000e */
[----:B------:R-:W-:Y:S01]  /*3ab10*/  DADD R14, R16, R14 ;  /* 0x00000000100e7229 */ /* 0x000fe2000000000e */
[----:B------:R-:W-:Y:S10]  /*3ab20*/  BRA `(.L_x_837) ;  /* 0x0000000000187947 */ /* 0x000ff40003800000 */
.L_x_836:
[----:B------:R-:W-:Y:S01]  /*3ab30*/  IMAD.MOV.U32 R8, RZ, RZ, 0x0 ;  /* 0x00000000ff087424 */ /* 0x000fe200078e00ff */
[----:B------:R-:W-:Y:S02]  /*3ab40*/  MOV R9, 0x7ff00000 ;  /* 0x7ff0000000097802 */ /* 0x000fe40000000f00 */
[----:B------:R-:W-:-:S04]  /*3ab50*/  LOP3.LUT P0, RZ, R13, 0x7fffffff, RZ, 0xc0, !PT ;  /* 0x7fffffff0dff7812 */ /* 0x000fc8000780c0ff */
[----:B------:R-:W-:-:S10]  /*3ab60*/  DFMA R8, R12, R8, +INF ;  /* 0x7ff000000c08742b */ /* 0x000fd40000000008 */
[----:B------:R-:W-:Y:S02]  /*3ab70*/  FSEL R14, R8, RZ, P0 ;  /* 0x000000ff080e7208 */ /* 0x000fe40000000000 */
[----:B------:R-:W-:-:S07]  /*3ab80*/  FSEL R15, R9, -QNAN , P0 ;  /* 0xfff00000090f7808 */ /* 0x000fce0000000000 */
.L_x_837:
[----:B------:R-:W-:Y:S05]  /*3ab90*/  BSYNC.RECONVERGENT B0 ;  /* 0x0000000000007941 */ /* 0x000fea0003800200 */
.L_x_835:
        /* <DEDUP_REMOVED lines=11> */
[----:B------:R-:W-:Y:S02]  /*3ac50*/  IMAD.MOV.U32 R12, RZ, RZ, R8 ;  /* 0x000000ffff0c7224 */ /* 0x000fe400078e0008 */
[----:B------:R-:W-:-:S07]  /*3ac60*/  IMAD.MOV.U32 R19, RZ, RZ, R9 ;  /* 0x000000ffff137224 */ /* 0x000fce00078e0009 */
[----:B------:R-:W-:Y:S05]  /*3ac70*/  CALL.REL.NOINC `($_Z15Rosenbrock_ros3PdddS_PiiiiiddddddddPKdS2_S2_S2_S2_S2_S2_S2_i$__internal_accurate_pow) ;  /* 0x0000116400687944 */ /* 0x000fea0003c00000 */
[----:B------:R-:W-:Y:S05]  /*3ac80*/  BSYNC.RECONVERGENT B0 ;  /* 0x0000000000007941 */ /* 0x000fea0003800200 */
.L_x_838:
        /* <DEDUP_REMOVED lines=13> */
.L_x_840:
[----:B------:R-:W-:Y:S05]  /*3ad60*/  BSYNC.RECONVERGENT B0 ;  /* 0x0000000000007941 */ /* 0x000fea0003800200 */
.L_x_839:
        /* <DEDUP_REMOVED lines=20> */
.L_x_842:
[----:B------:R-:W-:Y:S05]  /*3aeb0*/  BSYNC.RECONVERGENT B1 ;  /* 0x0000000000017941 */ /* 0x000fea0003800200 */
.L_x_841:
[----:B------:R-:W-:Y:S01]  /*3aec0*/  FSEL R18, R12, RZ, P0 ;  /* 0x000000ff0c127208 */ /* 0x000fe20000000000 */
[----:B------:R-:W-:Y:S01]  /*3aed0*/  BSSY.RECONVERGENT B0, `(.L_x_843) ;  /* 0x0000008000007945 */ /* 0x000fe20003800200 */
[----:B------:R-:W-:Y:S01]  /*3aee0*/  FSEL R15, R13, 1.75, P0 ;  /* 0x3fe000000d0f7808 */ /* 0x000fe20000000000 */
[----:B------:R-:W-:Y:S01]  /*3aef0*/  IMAD.MOV.U32 R12, RZ, RZ, 0x33333333 ;  /* 0x33333333ff0c7424 */ /* 0x000fe200078e00ff */
[----:B------:R-:W-:Y:S01]  /*3af00*/  MOV R0, 0x3af50 ;  /* 0x0003af5000007802 */ /* 0x000fe20000000f00 */
[----:B------:R-:W-:Y:S01]  /*3af10*/  IMAD.MOV.U32 R19, RZ, RZ, 0x3fe33333 ;  /* 0x3fe33333ff137424 */ /* 0x000fe200078e00ff */
[----:B------:R-:W-:Y:S01]  /*3af20*/  MOV R17, R15 ;  /* 0x0000000f00117202 */ /* 0x000fe20000000f00 */
[----:B------:R-:W-:-:S07]  /*3af30*/  IMAD.MOV.U32 R14, RZ, RZ, R18 ;  /* 0x000000ffff0e7224 */ /* 0x000fce00078e0012 */
[----:B------:R-:W-:Y:S05]  /*3af40*/  CALL.REL.NOINC `($_Z15Rosenbrock_ros3PdddS_PiiiiiddddddddPKdS2_S2_S2_S2_S2_S2_S2_i$__internal_accurate_pow) ;  /* 0x0000116000b47944 */ /* 0x000fea0003c00000 */
[----:B------:R-:W-:Y:S05]  /*3af50*/  BSYNC.RECONVERGENT B0 ;  /* 0x0000000000007941 */ /* 0x000fea0003800200 */
.L_x_843:
[----:B------:R-:W-:Y:S01]  /*3af60*/  UMOV UR4, 0x33333333 ;  /* 0x3333333300047882 */ /* 0x000fe20000000000 */
[----:B------:R-:W-:Y:S01]  /*3af70*/  UMOV UR5, 0x3fe33333 ;  /* 0x3fe3333300057882 */ /* 0x000fe20000000000 */
[----:B------:R-:W-:Y:S01]  /*3af80*/  BSSY.RECONVERGENT B0, `(.L_x_844) ;  /* 0x000000e000007945 */ /* 0x000fe20003800200 */
[----:B------:R-:W-:-:S10]  /*3af90*/  DADD R12, R14, UR4 ;  /* 0x000000040e0c7e29 */ /* 0x000fd40008000000 */
[----:B------:R-:W-:Y:S01]  /*3afa0*/  LOP3.LUT R0, R13, 0x7ff00000, RZ, 0xc0, !PT ;  /* 0x7ff000000d007812 */ /* 0x000fe200078ec0ff */
[----:B------:R-:W-:-:S03]  /*3afb0*/  DADD R12, R2, 1 ;  /* 0x3ff00000020c7429 */ /* 0x000fc60000000000 */
[----:B------:R-:W-:-:S03]  /*3afc0*/  ISETP.NE.AND P0, PT, R0, 0x7ff00000, PT ;  /* 0x7ff000000000780c */ /* 0x000fc60003f05270 */
[----:B------:R0:W1:Y:S10]  /*3afd0*/  MUFU.RCP64H R3, R13 ;  /* 0x0000000d00037308 */ /* 0x0000740000001800 */
[----:B0-----:R-:W-:Y:S05]  /*3afe0*/  @P0 BRA `(.L_x_845) ;  /* 0x00000000001c0947 */ /* 0x001fea0003800000 */
[----:B------:R-:W-:-:S14]  /*3aff0*/  DSETP.NAN.AND P0, PT, R14, R14, PT ;  /* 0x0000000e0e00722a */ /* 0x000fdc0003f08000 */
[----:B------:R-:W-:Y:S01]  /*3b000*/  @P0 DADD R8, R14, UR4 ;  /* 0x000000040e080e29 */ /* 0x000fe20008000000 */
[----:B------:R-:W-:Y:S10]  /*3b010*/  @P0 BRA `(.L_x_845) ;  /* 0x0000000000100947 */ /* 0x000ff40003800000 */
[----:B------:R-:W-:-:S14]  /*3b020*/  DSETP.NEU.AND P0, PT, |R14|, +INF , PT ;  /* 0x7ff000000e00742a */ /* 0x000fdc0003f0d200 */
[----:B------:R-:W-:Y:S01]  /*3b030*/  @!P0 SHF.R.S32.HI R0, RZ, 0x1f, R15 ;  /* 0x0000001fff008819 */ /* 0x000fe2000001140f */
[----:B------:R-:W-:-:S03]  /*3b040*/  @!P0 IMAD.MOV.U32 R8, RZ, RZ, RZ ;  /* 0x000000ffff088224 */ /* 0x000fc600078e00ff */
[----:B------:R-:W-:-:S07]  /*3b050*/  @!P0 LOP3.LUT R9, R0, 0x7ff00000, RZ, 0xc0, !PT ;  /* 0x7ff0000000098812 */ /* 0x000fce00078ec0ff */
.L_x_845:
[----:B------:R-:W-:Y:S05]  /*3b060*/  BSYNC.RECONVERGENT B0 ;  /* 0x0000000000007941 */ /* 0x000fea0003800200 */
.L_x_844:
[----:B------:R-:W-:Y:S01]  /*3b070*/  MOV R2, 0x1 ;  /* 0x0000000100027802 */ /* 0x000fe20000000f00 */
[----:B------:R-:W-:Y:S01]  /*3b080*/  DSETP.NEU.AND P0, PT, R14, RZ, PT ;  /* 0x000000ff0e00722a */ /* 0x000fe20003f0d000 */
[----:B------:R-:W-:Y:S01]  /*3b090*/  FSETP.GEU.AND P2, PT, |R5|, 6.5827683646048100446e-37, PT ;  /* 0x036000000500780b */ /* 0x000fe20003f4e200 */
[----:B------:R-:W-:Y:S03]  /*3b0a0*/  BSSY.RECONVERGENT B1, `(.L_x_846) ;  /* 0x0000016000017945 */ /* 0x000fe60003800200 */
[----:B-1----:R-:W-:-:S08]  /*3b0b0*/  DFMA R14, -R12, R2, 1 ;  /* 0x3ff000000c0e742b */ /* 0x002fd00000000102 */
        /* <DEDUP_REMOVED lines=20> */
.L_x_847:
[----:B------:R-:W-:Y:S05]  /*3b200*/  BSYNC.RECONVERGENT B1 ;  /* 0x0000000000017941 */ /* 0x000fea0003800200 */
.L_x_846:
        /* <DEDUP_REMOVED lines=24> */
.L_x_849:
[----:B------:R-:W-:Y:S05]  /*3b390*/  BSYNC.RECONVERGENT B1 ;  /* 0x0000000000017941 */ /* 0x000fea0003800200 */
.L_x_848:
        /* <DEDUP_REMOVED lines=58> */
.L_x_851:
[----:B------:R-:W-:Y:S05]  /*3b740*/  BSYNC.RECONVERGENT B0 ;  /* 0x0000000000007941 */ /* 0x000fea0003800200 */
.L_x_850:
        /* <DEDUP_REMOVED lines=26> */
.L_x_853:
[----:B------:R-:W-:Y:S05]  /*3b8f0*/  BSYNC.RECONVERGENT B1 ;  /* 0x0000000000017941 */ /* 0x000fea0003800200 */
.L_x_852:
        /* <DEDUP_REMOVED lines=58> */
.L_x_855:
[----:B------:R-:W-:Y:S05]  /*3bca0*/  BSYNC.RECONVERGENT B0 ;  /* 0x0000000000007941 */ /* 0x000fea0003800200 */
.L_x_854:
        /* <DEDUP_REMOVED lines=26> */
.L_x_857:
[----:B------:R-:W-:Y:S05]  /*3be50*/  BSYNC.RECONVERGENT B1 ;  /* 0x0000000000017941 */ /* 0x000fea0003800200 */
.L_x_856:
        /* <DEDUP_REMOVED lines=58> */
.L_x_859:
[----:B------:R-:W-:Y:S05]  /*3c200*/  BSYNC.RECONVERGENT B0 ;  /* 0x0000000000007941 */ /* 0x000fea0003800200 */
.L_x_858:
        /* <DEDUP_REMOVED lines=18> */
[----:B------:R-:W-:Y:S01]  /*3c330*/  IMAD.MOV.U32 R175, RZ, RZ, R11 ;  /* 0x000000ffffaf7224 */ /* 0x000fe200078e000b */
[----:B------:R-:W-:Y:S01]  /*3c340*/  MOV R174, R10 ;  /* 0x0000000a00ae7202 */ /* 0x000fe20000000f00 */
[----:B------:R-:W-:Y:S01]  /*3c350*/  IMAD.MOV.U32 R8, RZ, RZ, RZ ;  /* 0x000000ffff087224 */ /* 0x000fe200078e00ff */
[----:B------:R-:W-:Y:S01]  /*3c360*/  MOV R0, 0x3c390 ;  /* 0x0003c39000007802 */ /* 0x000fe20000000f00 */
[----:B------:R-:W-:-:S07]  /*3c370*/  IMAD.MOV.U32 R9, RZ, RZ, -0x3f5d5c00 ;  /* 0xc0a2a400ff097424 */ /* 0x000fce00078e00ff */
[----:B------:R-:W-:Y:S05]  /*3c380*/  CALL.REL.NOINC `($__internal_1_$__cuda_sm20_div_rn_f64_full) ;  /* 0x0000114000c87944 */ /* 0x000fea0003c00000 */
[----:B------:R-:W-:Y:S01]  /*3c390*/  MOV R2, R12 ;  /* 0x0000000c00027202 */ /* 0x000fe20000000f00 */
[----:B------:R-:W-:-:S07]  /*3c3a0*/  IMAD.MOV.U32 R3, RZ, RZ, R13 ;  /* 0x000000ffff037224 */ /* 0x000fce00078e000d */
.L_x_861:
[----:B------:R-:W-:Y:S05]  /*3c3b0*/  BSYNC.RECONVERGENT B1 ;  /* 0x0000000000017941 */ /* 0x000fea0003800200 */
.L_x_860:
[----:B------:R-:W-:Y:S02]  /*3c3c0*/  HFMA2 R5, -RZ, RZ, 1.9912109375, 0.00128841400146484375 ;  /* 0x3ff71547ff057431 */ /* 0x000fe400000001ff */
[----:B------:R-:W-:Y:S01]  /*3c3d0*/  IMAD.MOV.U32 R4, RZ, RZ, 0x652b82fe ;  /* 0x652b82feff047424 */ /* 0x000fe200078e00ff */
[----:B------:R-:W-:Y:S01]  /*3c3e0*/  UMOV UR4, 0xfefa39ef ;  /* 0xfefa39ef00047882 */ /* 0x000fe20000000000 */
[----:B------:R-:W-:Y:S01]  /*3c3f0*/  UMOV UR5, 0x3fe62e42 ;  /* 0x3fe62e4200057882 */ /* 0x000fe20000000000 */
[----:B------:R-:W0:Y:S01]  /*3c400*/  S2R R13, SR_TID.X ;  /* 0x00000000000d7919 */ /* 0x000e220000002100 */
[----:B------:R-:W1:Y:S01]  /*3c410*/  LDC R12, c[0x0][0x360] ;  /* 0x0000d800ff0c7b82 */ /* 0x000e620000000800 */
[----:B------:R-:W-:Y:S01]  /*3c420*/  FSETP.GEU.AND P0, PT, |R3|, 4.1917929649353027344, PT ;  /* 0x4086232b0300780b */ /* 0x000fe20003f0e200 */
        /* <DEDUP_REMOVED lines=40> */
[----:B01----:R-:W-:Y:S06]  /*3c6b0*/  @!P0 BRA `(.L_x_863) ;  /* 0x0000000000308947 */ /* 0x003fec0003800000 */
        /* <DEDUP_REMOVED lines=12> */
.L_x_863:
[----:B------:R-:W-:Y:S05]  /*3c780*/  BSYNC.RECONVERGENT B0 ;  /* 0x0000000000007941 */ /* 0x000fea0003800200 */
.L_x_862:
[----:B------:R-:W0:Y:S08]  /*3c790*/  S2UR UR4, SR_CTAID.X ;  /* 0x00000000000479c3 */ /* 0x000e300000002500 */
[----:B------:R-:W1:Y:S08]  /*3c7a0*/  LDC.64 R22, c[0x0][0x410] ;  /* 0x00010400ff167b82 */ /* 0x000e700000000a00 */
[----:B------:R-:W2:Y:S01]  /*3c7b0*/  LDC R53, c[0x0][0x438] ;  /* 0x00010e00ff357b82 */ /* 0x000ea20000000800 */
[----:B0-----:R-:W-:-:S07]  /*3c7c0*/  IMAD R12, R12, UR4, R13 ;  /* 0x000000040c0c7c24 */ /* 0x001fce000f8e020d */
[----:B------:R-:W0:Y:S01]  /*3c7d0*/  LDC.64 R14, c[0x0][0x408] ;  /* 0x00010200ff0e7b82 */ /* 0x000e220000000a00 */
[----:B------:R-:W3:Y:S01]  /*3c7e0*/  LDCU UR4, c[0x0][0x3f4] ;  /* 0x00007e80ff0477ac */ /* 0x000ee20008000800 */
[----:B-1----:R-:W-:-:S06]  /*3c7f0*/  IMAD.WIDE R22, R12, 0x8, R22 ;  /* 0x000000080c167825 */ /* 0x002fcc00078e0216 */
[----:B------:R-:W1:Y:S01]  /*3c800*/  LDC.64 R54, c[0x0][0x418] ;  /* 0x00010600ff367b82 */ /* 0x000e620000000a00 */
[----:B------:R4:W3:Y:S01]  /*3c810*/  LDG.E.64.CONSTANT R68, desc[UR10][R22.64] ;  /* 0x0000000a16447981 */ /* 0x0008e2000c1e9b00 */
[C---:B--2---:R-:W-:Y:S01]  /*3c820*/  IMAD R34, R53.reuse, 0x8, R12 ;  /* 0x0000000835227824 */ /* 0x044fe200078e020c */
[----:B------:R-:W-:-:S04]  /*3c830*/  LEA R18, R53, R12, 0x1 ;  /* 0x0000000c35127211 */ /* 0x000fc800078e08ff */
[----:B------:R-:W-:Y:S01]  /*3c840*/  IADD3 R34, PT, PT, R34, R53, RZ ;  /* 0x0000003522227210 */ /* 0x000fe20007ffe0ff */
[----:B0-----:R-:W-:-:S04]  /*3c850*/  IMAD.WIDE R30, R12, 0x8, R14 ;  /* 0x000000080c1e7825 */ /* 0x001fc800078e020e */
[----:B------:R-:W-:Y:S01]  /*3c860*/  IMAD R28, R53, 0x2, R34 ;  /* 0x00000002351c7824 */ /* 0x000fe200078e0222 */
[----:B------:R0:W2:Y:S01]  /*3c870*/  LDG.E.64.CONSTANT R86, desc[UR10][R30.64] ;  /* 0x0000000a1e567981 */ /* 0x0000a2000c1e9b00 */
[----:B------:R-:W-:-:S04]  /*3c880*/  IMAD.WIDE R34, R34, 0x8, R14 ;  /* 0x0000000822227825 */ /* 0x000fc800078e020e */
[----:B------:R-:W-:Y:S01]  /*3c890*/  IMAD R26, R53, 0x4, R28 ;  /* 0x00000004351a7824 */ /* 0x000fe200078e021c */
[----:B------:R-:W2:Y:S01]  /*3c8a0*/  LDG.E.64.CONSTANT R62, desc[UR10][R34.64] ;  /* 0x0000000a223e7981 */ /* 0x000ea2000c1e9b00 */
[----:B-1----:R-:W-:-:S03]  /*3c8b0*/  IMAD.WIDE R16, R12, 0x8, R54 ;  /* 0x000000080c107825 */ /* 0x002fc600078e0236 */
[----:B------:R-:W-:Y:S01]  /*3c8c0*/  IADD3 R26, PT, PT, R26, R53, RZ ;  /* 0x000000351a1a7210 */ /* 0x000fe20007ffe0ff */
[----:B------:R-:W-:-:S04]  /*3c8d0*/  IMAD.WIDE R20, R53, 0x8, R30 ;  /* 0x0000000835147825 */ /* 0x000fc800078e021e */
[----:B------:R-:W-:Y:S01]  /*3c8e0*/  IMAD R32, R53, 0x4, R26 ;  /* 0x0000000435207824 */ /* 0x000fe200078e021a */
[----:B------:R1:W2:Y:S01]  /*3c8f0*/  LDG.E.64.CONSTANT R84, desc[UR10][R20.64] ;  /* 0x0000000a14547981 */ /* 0x0002a2000c1e9b00 */
[----:B------:R-:W-:-:S04]  /*3c900*/  IMAD.WIDE R18, R18, 0x8, R54 ;  /* 0x0000000812127825 */ /* 0x000fc800078e0236 */
[----:B------:R-:W-:Y:S01]  /*3c910*/  IMAD.IADD R24, R32, 0x1, R53 ;  /* 0x0000000120187824 */ /* 0x000fe200078e0235 */
[----:B------:R-:W2:Y:S01]  /*3c920*/  LDG.E.64.CONSTANT R80, desc[UR10][R18.64] ;  /* 0x0000000a12507981 */ /* 0x000ea2000c1e9b00 */
[----:B----4-:R-:W-:-:S03]  /*3c930*/  IMAD.WIDE R22, R53, 0x8, R20 ;  /* 0x0000000835167825 */ /* 0x010fc600078e0214 */
[C---:B------:R-:W-:Y:S01]  /*3c940*/  LEA R4, R53.reuse, R24, 0x1 ;  /* 0x0000001835047211 */ /* 0x040fe200078e08ff */
[C---:B0-----:R-:W-:Y:S01]  /*3c950*/  IMAD.WIDE R30, R53.reuse, 0x8, R16 ;  /* 0x00000008351e7825 */ /* 0x041fe200078e0210 */
[----:B------:R0:W4:Y:S03]  /*3c960*/  LDG.E.64.CONSTANT R64, desc[UR10][R22.64] ;  /* 0x0000000a16407981 */ /* 0x000126000c1e9b00 */
[----:B------:R-:W-:Y:S01]  /*3c970*/  IMAD.IADD R5, R4, 0x1, R53 ;  /* 0x0000000104057824 */ /* 0x000fe200078e0235 */
[----:B------:R0:W4:Y:S01]  /*3c980*/  LDG.E.64.CONSTANT R82, desc[UR10][R30.64] ;  /* 0x0000000a1e527981 */ /* 0x000122000c1e9b00 */
[----:B-1----:R-:W-:-:S03]  /*3c990*/  IMAD.WIDE R20, R53, 0x8, R18 ;  /* 0x0000000835147825 */ /* 0x002fc600078e0212 */
[----:B------:R-:W5:Y:S01]  /*3c9a0*/  LDG.E.64.CONSTANT R16, desc[UR10][R16.64] ;  /* 0x0000000a10107981 */ /* 0x000f62000c1e9b00 */
[C---:B------:R-:W-:Y:S02]  /*3c9b0*/  IMAD R0, R53.reuse, 0x4, R5 ;  /* 0x0000000435007824 */ /* 0x040fe400078e0205 */
[----:B0-----:R-:W-:Y:S01]  /*3c9c0*/  IMAD.WIDE R22, R53, 0x8, R22 ;  /* 0x0000000835167825 */ /* 0x001fe200078e0216 */
[----:B------:R0:W4:Y:S02]  /*3c9d0*/  LDG.E.64.CONSTANT R60, desc[UR10][R20.64] ;  /* 0x0000000a143c7981 */ /* 0x000124000c1e9b00 */
[C---:B------:R-:W-:Y:S01]  /*3c9e0*/  IADD3 R10, PT, PT, R0.reuse, R53, RZ ;  /* 0x00000035000a7210 */ /* 0x040fe20007ffe0ff */
[----:B------:R-:W-:Y:S01]  /*3c9f0*/  IMAD.WIDE R38, R0, 0x8, R54 ;  /* 0x0000000800267825 */ /* 0x000fe200078e0236 */
[----:B------:R1:W4:Y:S03]  /*3ca00*/  LDG.E.64.CONSTANT R58, desc[UR10][R22.64] ;  /* 0x0000000a163a7981 */ /* 0x000326000c1e9b00 */
[----:B------:R-:W-:-:S02]  /*3ca10*/  IMAD.IADD R2, R10, 0x1, R53 ;  /* 0x000000010a027824 */ /* 0x000fc400078e0235 */
[----:B------:R-:W-:-:S04]  /*3ca20*/  IMAD.WIDE R40, R10, 0x8, R54 ;  /* 0x000000080a287825 */ /* 0x000fc800078e0236 */
[C---:B------:R-:W-:Y:S02]  /*3ca30*/  IMAD.IADD R11, R2.reuse, 0x1, R53 ;  /* 0x00000001020b7824 */ /* 0x040fe400078e0235 */
[----:B------:R-:W-:-:S04]  /*3ca40*/  IMAD.WIDE R42, R2, 0x8, R54 ;  /* 0x00000008022a7825 */ /* 0x000fc800078e0236 */
[C---:B------:R-:W-:Y:S02]  /*3ca50*/  IMAD.IADD R14, R11.reuse, 0x1, R53 ;  /* 0x000000010b0e7824 */ /* 0x040fe400078e0235 */
[----:B------:R-:W-:-:S03]  /*3ca60*/  IMAD.WIDE R44, R11, 0x8, R54 ;  /* 0x000000080b2c7825 */ /* 0x000fc600078e0236 */
[C---:B------:R-:W-:Y:S01]  /*3ca70*/  LEA R10, R53.reuse, R14, 0x2 ;  /* 0x0000000e350a7211 */ /* 0x040fe200078e10ff */
[C---:B------:R-:W-:Y:S02]  /*3ca80*/  IMAD R3, R53.reuse, 0x10, R14 ;  /* 0x0000001035037824 */ /* 0x040fe400078e020e */
[C---:B------:R-:W-:Y:S01]  /*3ca90*/  IMAD.WIDE R30, R53.reuse, 0x8, R20 ;  /* 0x00000008351e7825 */ /* 0x040fe200078e0214 */
[C---:B------:R-:W-:Y:S02]  /*3caa0*/  LEA R2, R53.reuse, R10, 0x1 ;  /* 0x0000000a35027211 */ /* 0x040fe400078e08ff */
[C---:B------:R-:W-:Y:S01]  /*3cab0*/  LEA R12, R53.reuse, R3, 0x3 ;  /* 0x00000003350c7211 */ /* 0x040fe200078e18ff */
[----:B------:R-:W-:Y:S01]  /*3cac0*/  IMAD R3, R53, 0x4, R3 ;  /* 0x0000000435037824 */ /* 0x000fe200078e0203 */
[----:B------:R-:W4:Y:S01]  /*3cad0*/  LDG.E.64.CONSTANT R76, desc[UR10][R30.64] ;  /* 0x0000000a1e4c7981 */ /* 0x000f22000c1e9b00 */
[----:B------:R-:W-:-:S04]  /*3cae0*/  IMAD.WIDE R36, R4, 0x8, R54 ;  /* 0x0000000804247825 */ /* 0x000fc800078e0236 */
[C---:B------:R-:W-:Y:S02]  /*3caf0*/  IMAD R12, R53.reuse, 0x4, R12 ;  /* 0x00000004350c7824 */ /* 0x040fe400078e020c */
[C---:B------:R-:W-:Y:S02]  /*3cb00*/  IMAD R10, R53.reuse, 0x2, R3 ;  /* 0x00000002350a7824 */ /* 0x040fe400078e0203 */
[----:B------:R-:W-:Y:S02]  /*3cb10*/  IMAD.IADD R0, R12, 0x1, R53 ;  /* 0x000000010c007824 */ /* 0x000fe400078e0235 */
[----:B0-----:R-:W-:-:S04]  /*3cb20*/  IMAD.WIDE R20, R53, 0x8, R22 ;  /* 0x0000000835147825 */ /* 0x001fc800078e0216 */
[----:B------:R-:W-:Y:S02]  /*3cb30*/  IMAD.IADD R12, R0, 0x1, R53 ;  /* 0x00000001000c7824 */ /* 0x000fe400078e0235 */
[----:B------:R-:W-:-:S03]  /*3cb40*/  IMAD.WIDE R28, R28, 0x8, R54 ;  /* 0x000000081c1c7825 */ /* 0x000fc600078e0236 */
[C---:B------:R-:W-:Y:S01]  /*3cb50*/  LEA R48, R53.reuse, R12, 0x2 ;  /* 0x0000000c35307211 */ /* 0x040fe200078e10ff */
[----:B------:R-:W-:Y:S01]  /*3cb60*/  IMAD R11, R53, 0x8, R12 ;  /* 0x00000008350b7824 */ /* 0x000fe200078e020c */
[----:B------:R-:W4:Y:S01]  /*3cb70*/  LDG.E.64.CONSTANT R56, desc[UR10][R28.64] ;  /* 0x0000000a1c387981 */ /* 0x000f22000c1e9b00 */
[----:B------:R-:W-:-:S04]  /*3cb80*/  IMAD.WIDE R26, R26, 0x8, R54 ;  /* 0x000000081a1a7825 */ /* 0x000fc800078e0236 */
[----:B------:R-:W-:Y:S02]  /*3cb90*/  IMAD.IADD R50, R11, 0x1, R53 ;  /* 0x000000010b327824 */ /* 0x000fe400078e0235 */
[----:B------:R-:W-:-:S04]  /*3cba0*/  IMAD.WIDE R32, R32, 0x8, R54 ;  /* 0x0000000820207825 */ /* 0x000fc800078e0236 */
        /* <DEDUP_REMOVED lines=8> */
[----:B------:R-:W-:Y:S02]  /*3cc30*/  IMAD.WIDE R50, R50, 0x8, R54 ;  /* 0x0000000832327825 */ /* 0x000fe400078e0236 */
[----:B------:R0:W4:Y:S02]  /*3cc40*/  LDG.E.64.CONSTANT R54, desc[UR10][R20.64] ;  /* 0x0000000a14367981 */ /* 0x000124000c1e9b00 */
[----:B------:R-:W-:-:S04]  /*3cc50*/  IMAD.WIDE R18, R53, 0x8, R34 ;  /* 0x0000000835127825 */ /* 0x000fc800078e0222 */
[C---:B-1----:R-:W-:Y:S01]  /*3cc60*/  IMAD.WIDE R22, R53.reuse, 0x8, R30 ;  /* 0x0000000835167825 */ /* 0x042fe200078e021e */
[----:B------:R1:W4:Y:S03]  /*3cc70*/  LDG.E.64.CONSTANT R78, desc[UR10][R18.64] ;  /* 0x0000000a124e7981 */ /* 0x000326000c1e9b00 */
[C---:B0-----:R-:W-:Y:S01]  /*3cc80*/  IMAD.WIDE R20, R53.reuse, 0x8, R20 ;  /* 0x0000000835147825 */ /* 0x041fe200078e0214 */
[----:B------:R-:W4:Y:S04]  /*3cc90*/  LDG.E.64.CONSTANT R74, desc[UR10][R22.64] ;  /* 0x0000000a164a7981 */ /* 0x000f28000c1e9b00 */
[----:B------:R-:W4:Y:S01]  /*3cca0*/  LDG.E.64.CONSTANT R70, desc[UR10][R20.64] ;  /* 0x0000000a14467981 */ /* 0x000f22000c1e9b00 */
[----:B------:R-:W-:-:S04]  /*3ccb0*/  IMAD.WIDE R30, R53, 0x8, R22 ;  /* 0x00000008351e7825 */ /* 0x000fc800078e0216 */
[C---:B-1----:R-:W-:Y:S01]  /*3ccc0*/  IMAD.WIDE R18, R53.reuse, 0x8, R28 ;  /* 0x0000000835127825 */ /* 0x042fe200078e021c */
[----:B------:R0:W4:Y:S04]  /*3ccd0*/  LDG.E.64.CONSTANT R34, desc[UR10][R30.64] ;  /* 0x0000000a1e227981 */ /* 0x000128000c1e9b00 */
[----:B------:R1:W4:Y:S04]  /*3cce0*/  LDG.E.64.CONSTANT R72, desc[UR10][R18.64] ;  /* 0x0000000a12487981 */ /* 0x000328000c1e9b00 */
[----:B---3--:R3:W-:Y:S04]  /*3ccf0*/  STL.64 [R1+0xa768], R68 ;  /* 0x00a7684401007387 */ /* 0x0087e80000100a00 */
[----:B---3--:R-:W3:Y:S01]  /*3cd00*/  LDG.E.64.CONSTANT R68, desc[UR10][R26.64] ;  /* 0x0000000a1a447981 */ /* 0x008ee2000c1e9b00 */
[----:B------:R-:W-:-:S04]  /*3cd10*/  IMAD.WIDE R28, R53, 0x8, R18 ;  /* 0x00000008351c7825 */ /* 0x000fc800078e0212 */
[C---:B0-----:R-:W-:Y:S01]  /*3cd20*/  IMAD.WIDE R30, R53.reuse, 0x8, R30 ;  /* 0x00000008351e7825 */ /* 0x041fe200078e021e */
[----:B------:R0:W3:Y:S03]  /*3cd30*/  LDG.E.64.CONSTANT R88, desc[UR10][R28.64] ;  /* 0x0000000a1c587981 */ /* 0x0000e6000c1e9b00 */
[----:B------:R-:W-:-:S04]  /*3cd40*/  IMAD.WIDE R22, R53, 0x8, R28 ;  /* 0x0000000835167825 */ /* 0x000fc800078e021c */
[C---:B-1----:R-:W-:Y:S01]  /*3cd50*/  IMAD.WIDE R18, R53.reuse, 0x8, R26 ;  /* 0x0000000835127825 */ /* 0x042fe200078e021a */
[----:B--2---:R1:W-:Y:S04]  /*3cd60*/  STL.64 [R1+0xa628], R62 ;  /* 0x00a6283e01007387 */ /* 0x0043e80000100a00 */
[----:B------:R2:W-:Y:S01]  /*3cd70*/  STL.64 [R1+0xa6b0], R84 ;  /* 0x00a6b05401007387 */ /* 0x0005e20000100a00 */
[----:B0-----:R-:W-:-:S03]  /*3cd80*/  IMAD.WIDE R28, R53, 0x8, R22 ;  /* 0x00000008351c7825 */ /* 0x001fc600078e0216 */
[----:B-1----:R-:W3:Y:S04]  /*3cd90*/  LDG.E.64.CONSTANT R62, desc[UR10][R18.64] ;  /* 0x0000000a123e7981 */ /* 0x002ee8000c1e9b00 */
[----:B--2---:R0:W2:Y:S01]  /*3cda0*/  LDG.E.64.CONSTANT R84, desc[UR10][R30.64] ;  /* 0x0000000a1e547981 */ /* 0x0040a2000c1e9b00 */
[----:B------:R-:W-:-:S03]  /*3cdb0*/  IMAD.WIDE R20, R53, 0x8, R20 ;  /* 0x0000000835147825 */ /* 0x000fc600078e0214 */
[----:B----4-:R1:W-:Y:S01]  /*3cdc0*/  STL.64 [R1+0xa6e8], R64 ;  /* 0x00a6e84001007387 */ /* 0x0103e20000100a00 */
[----:B0-----:R-:W-:-:S04]  /*3cdd0*/  IMAD.WIDE R30, R53, 0x8, R30 ;  /* 0x00000008351e7825 */ /* 0x001fc800078e021e */
[C---:B------:R-:W-:Y:S01]  /*3cde0*/  IMAD.WIDE R26, R53.reuse, 0x8, R18 ;  /* 0x00000008351a7825 */ /* 0x040fe200078e0212 */
[----:B-1----:R0:W4:Y:S04]  /*3cdf0*/  LDG.E.64.CONSTANT R64, desc[UR10][R22.64] ;  /* 0x0000000a16407981 */ /* 0x002128000c1e9b00 */
[----:B------:R1:W-:Y:S01]  /*3ce00*/  STL.64 [R1+0xaad8], R58 ;  /* 0x00aad83a01007387 */ /* 0x0003e20000100a00 */
[----:B0-----:R-:W-:-:S03]  /*3ce10*/  IMAD.WIDE R22, R53, 0x8, R30 ;  /* 0x0000000835167825 */ /* 0x001fc600078e021e */
[----:B------:R0:W-:Y:S04]  /*3ce20*/  STL.64 [R1+0xa908], R86 ;  /* 0x00a9085601007387 */ /* 0x0001e80000100a00 */
[----:B-1----:R-:W2:Y:S04]  /*3ce30*/  LDG.E.64.CONSTANT R58, desc[UR10][R24.64] ;  /* 0x0000000a183a7981 */ /* 0x002ea8000c1e9b00 */
[----:B0-----:R0:W2:Y:S04]  /*3ce40*/  LDG.E.64.CONSTANT R86, desc[UR10][R20.64] ;  /* 0x0000000a14567981 */ /* 0x0010a8000c1e9b00 */
[----:B------:R1:W-:Y:S01]  /*3ce50*/  STL.64 [R1+0x9fd0], R76 ;  /* 0x009fd04c01007387 */ /* 0x0003e20000100a00 */
[----:B0-----:R-:W-:-:S03]  /*3ce60*/  IMAD.WIDE R20, R53, 0x8, R20 ;  /* 0x0000000835147825 */ /* 0x001fc600078e0214 */
[----:B------:R0:W-:Y:S04]  /*3ce70*/  STL.64 [R1+0xa9c0], R60 ;  /* 0x00a9c03c01007387 */ /* 0x0001e80000100a00 */
[----:B-1----:R1:W2:Y:S04]  /*3ce80*/  LDG.E.64.CONSTANT R76, desc[UR10][R22.64] ;  /* 0x0000000a164c7981 */ /* 0x0022a8000c1e9b00 */
[----:B0-----:R0:W2:Y:S01]  /*3ce90*/  LDG.E.64.CONSTANT R60, desc[UR10][R20.64] ;  /* 0x0000000a143c7981 */ /* 0x0010a2000c1e9b00 */
[----:B-1----:R-:W-:-:S04]  /*3cea0*/  IMAD.WIDE R22, R53, 0x8, R22 ;  /* 0x0000000835167825 */ /* 0x002fc800078e0216 */
[----:B0-----:R-:W-:-:S04]  /*3ceb0*/  IMAD.WIDE R20, R53, 0x8, R20 ;  /* 0x0000000835147825 */ /* 0x001fc800078e0214 */
[----:B------:R-:W-:-:S04]  /*3cec0*/  IMAD.WIDE R18, R53, 0x8, R26 ;  /* 0x0000000835127825 */ /* 0x000fc800078e021a */
[C---:B------:R-:W-:Y:S01]  /*3ced0*/  IMAD.WIDE R24, R53.reuse, 0x8, R24 ;  /* 0x0000000835187825 */ /* 0x040fe200078e0218 */
[----:B------:R0:W-:Y:S04]  /*3cee0*/  STL.64 [R1+0xa558], R82 ;  /* 0x00a5585201007387 */ /* 0x0001e80000100a00 */
[----:B------:R1:W-:Y:S04]  /*3cef0*/  STL.64 [R1+0xa550], R80 ;  /* 0x00a5505001007387 */ /* 0x0003e80000100a00 */
[----:B------:R1:W-:Y:S04]  /*3cf00*/  STL.64 [R1+0xa4b0], R56 ;  /* 0x00a4b03801007387 */ /* 0x0003e80000100a00 */
[----:B0-----:R-:W2:Y:S04]  /*3cf10*/  LDG.E.64.CONSTANT R82, desc[UR10][R32.64] ;  /* 0x0000000a20527981 */ /* 0x001ea8000c1e9b00 */
[----:B-1----:R-:W2:Y:S04]  /*3cf20*/  LDG.E.64.CONSTANT R80, desc[UR10][R30.64] ;  /* 0x0000000a1e507981 */ /* 0x002ea8000c1e9b00 */
[----:B------:R-:W2:Y:S04]  /*3cf30*/  LDG.E.64.CONSTANT R56, desc[UR10][R28.64] ;  /* 0x0000000a1c387981 */ /* 0x000ea8000c1e9b00 */
[----:B------:R-:W2:Y:S04]  /*3cf40*/  LDG.E.64.CONSTANT R32, desc[UR10][R40.64] ;  /* 0x0000000a28207981 */ /* 0x000ea8000c1e9b00 */
[----:B------:R0:W-:Y:S04]  /*3cf50*/  STL.64 [R1+0xaac8], R54 ;  /* 0x00aac83601007387 */ /* 0x0001e80000100a00 */
[----:B------:R-:W2:Y:S04]  /*3cf60*/  LDG.E.64.CONSTANT R28, desc[UR10][R42.64] ;  /* 0x0000000a2a1c7981 */ /* 0x000ea8000c1e9b00 */
[----:B0-----:R-:W2:Y:S04]  /*3cf70*/  LDG.E.64.CONSTANT R54, desc[UR10][R26.64] ;  /* 0x0000000a1a367981 */ /* 0x001ea8000c1e9b00 */
[----:B------:R0:W-:Y:S04]  /*3cf80*/  STL.64 [R1+0xaac0], R70 ;  /* 0x00aac04601007387 */ /* 0x0001e80000100a00 */
[----:B------:R1:W-:Y:S04]  /*3cf90*/  STL.64 [R1+0xaad0], R78 ;  /* 0x00aad04e01007387 */ /* 0x0003e80000100a00 */
[----:B0-----:R-:W2:Y:S04]  /*3cfa0*/  LDG.E.64.CONSTANT R70, desc[UR10][R22.64] ;  /* 0x0000000a16467981 */ /* 0x001ea8000c1e9b00 */
[----:B-1----:R0:W2:Y:S04]  /*3cfb0*/  LDG.E.64.CONSTANT R78, desc[UR10][R20.64] ;  /* 0x0000000a144e7981 */ /* 0x0020a8000c1e9b00 */
[----:B------:R-:W2:Y:S01]  /*3cfc0*/  LDG.E.64.CONSTANT R22, desc[UR10][R38.64] ;  /* 0x0000000a26167981 */ /* 0x000ea2000c1e9b00 */
[----:B0-----:R-:W-:-:S03]  /*3cfd0*/  IMAD.WIDE R20, R53, 0x8, R4 ;  /* 0x0000000835147825 */ /* 0x001fc600078e0204 */
[----:B------:R0:W-:Y:S04]  /*3cfe0*/  STL.64 [R1+0x98b0], R72 ;  /* 0x0098b04801007387 */ /* 0x0001e80000100a00 */
[----:B------:R1:W-:Y:S04]  /*3cff0*/  STL.64 [R1+0xa740], R34 ;  /* 0x00a7402201007387 */ /* 0x0003e80000100a00 */
[----:B0-----:R-:W2:Y:S04]  /*3d000*/  LDG.E.64.CONSTANT R72, desc[UR10][R36.64] ;  /* 0x0000000a24487981 */ /* 0x001ea8000c1e9b00 */
[----:B-1----:R-:W2:Y:S04]  /*3d010*/  LDG.E.64.CONSTANT R34, desc[UR10][R4.64] ;  /* 0x0000000a04227981 */ /* 0x002ea8000c1e9b00 */
[----:B------:R0:W2:Y:S02]  /*3d020*/  LDG.E.64.CONSTANT R36, desc[UR10][R18.64] ;  /* 0x0000000a12247981 */ /* 0x0000a4000c1e9b00 */
[----:B0-----:R-:W-:-:S02]  /*3d030*/  IMAD.WIDE R18, R53, 0x8, R20 ;  /* 0x0000000835127825 */ /* 0x001fc400078e0214 */
[----:B------:R0:W-:Y:S04]  /*3d040*/  STL.64 [R1+0xa488], R74 ;  /* 0x00a4884a01007387 */ /* 0x0001e80000100a00 */
[----:B------:R-:W2:Y:S04]  /*3d050*/  LDG.E.64.CONSTANT R30, desc[UR10][R18.64] ;  /* 0x0000000a121e7981 */ /* 0x000ea8000c1e9b00 */
[----:B0-----:R-:W2:Y:S04]  /*3d060*/  LDG.E.64.CONSTANT R74, desc[UR10][R24.64] ;  /* 0x0000000a184a7981 */ /* 0x001ea8000c1e9b00 */
[----:B------:R-:W2:Y:S04]  /*3d070*/  LDG.E.64.CONSTANT R24, desc[UR10][R44.64] ;  /* 0x0000000a2c187981 */ /* 0x000ea8000c1e9b00 */
[----:B---3--:R0:W-:Y:S01]  /*3d080*/  STL.64 [R1+0x9f88], R68 ;  /* 0x009f884401007387 */ /* 0x0081e20000100a00 */
[----:B------:R-:W-:-:S03]  /*3d090*/  IMAD.WIDE R4, R53, 0x8, R14 ;  /* 0x0000000835047825 */ /* 0x000fc600078e020e */
[----:B------:R-:W3:Y:S04]  /*3d0a0*/  LDG.E.64.CONSTANT R44, desc[UR10][R46.64] ;  /* 0x0000000a2e2c7981 */ /* 0x000ee8000c1e9b00 */
[----:B0-----:R0:W3:Y:S02]  /*3d0b0*/  LDG.E.64.CONSTANT R68, desc[UR10][R20.64] ;  /* 0x0000000a14447981 */ /* 0x0010e4000c1e9b00 */
[----:B0-----:R-:W-:-:S05]  /*3d0c0*/  IMAD.WIDE R20, R53, 0x8, R18 ;  /* 0x0000000835147825 */ /* 0x001fca00078e0212 */
[----:B------:R-:W3:Y:S04]  /*3d0d0*/  LDG.E.64.CONSTANT R26, desc[UR10][R20.64] ;  /* 0x0000000a141a7981 */ /* 0x000ee8000c1e9b00 */
[----:B------:R-:W3:Y:S01]  /*3d0e0*/  LDG.E.64.CONSTANT R20, desc[UR10][R10.64] ;  /* 0x0000000a0a147981 */ /* 0x000ee2000c1e9b00 */
[----:B------:R-:W-:-:S03]  /*3d0f0*/  IMAD.WIDE R18, R53, 0x8, R4 ;  /* 0x0000000835127825 */ /* 0x000fc600078e0204 */
[----:B------:R0:W-:Y:S04]  /*3d100*/  STL.64 [R1+0xa478], R62 ;  /* 0x00a4783e01007387 */ /* 0x0001e80000100a00 */
[----:B----4-:R1:W-:Y:S04]  /*3d110*/  STL.64 [R1+0x9b00], R64 ;  /* 0x009b004001007387 */ /* 0x0103e80000100a00 */
[----:B0-----:R0:W4:Y:S04]  /*3d120*/  LDG.E.64.CONSTANT R62, desc[UR10][R4.64] ;  /* 0x0000000a043e7981 */ /* 0x001128000c1e9b00 */
[----:B-1----:R1:W4:Y:S01]  /*3d130*/  LDG.E.64.CONSTANT R64, desc[UR10][R14.64] ;  /* 0x0000000a0e407981 */ /* 0x002322000c1e9b00 */
[----:B0-----:R-:W-:-:S03]  /*3d140*/  IMAD.WIDE R4, R53, 0x8, R2 ;  /* 0x0000000835047825 */ /* 0x001fc600078e0202 */
[----:B--2---:R0:W-:Y:S01]  /*3d150*/  STL.64 [R1+0xaaa0], R58 ;  /* 0x00aaa03a01007387 */ /* 0x0041e20000100a00 */
[----:B-1----:R-:W-:-:S03]  /*3d160*/  IMAD.WIDE R14, R53, 0x8, R18 ;  /* 0x00000008350e7825 */ /* 0x002fc600078e0212 */
[----:B0-----:R0:W2:Y:S02]  /*3d170*/  LDG.E.64.CONSTANT R58, desc[UR10][R2.64] ;  /* 0x0000000a023a7981 */ /* 0x0010a4000c1e9b00 */
[----:B0-----:R-:W-:-:S04]  /*3d180*/  IMAD.WIDE R2, R53, 0x8, R10 ;  /* 0x0000000835027825 */ /* 0x001fc800078e020a */
[C---:B------:R-:W-:Y:S01]  /*3d190*/  IMAD.WIDE R10, R53.reuse, 0x8, R14 ;  /* 0x00000008350a7825 */ /* 0x040fe200078e020e */
[----:B------:R-:W2:Y:S04]  /*3d1a0*/  LDG.E.64.CONSTANT R42, desc[UR10][R2.64] ;  /* 0x0000000a022a7981 */ /* 0x000ea8000c1e9b00 */
[----:B------:R-:W2:Y:S04]  /*3d1b0*/  LDG.E.64.CONSTANT R40, desc[UR10][R10.64] ;  /* 0x0000000a0a287981 */ /* 0x000ea8000c1e9b00 */
[----:B------:R0:W-:Y:S04]  /*3d1c0*/  STL.64 [R1+0xaab0], R60 ;  /* 0x00aab03c01007387 */ /* 0x0001e80000100a00 */
[----:B0-----:R-:W2:Y:S04]  /*3d1d0*/  LDG.E.64.CONSTANT R60, desc[UR10][R18.64] ;  /* 0x0000000a123c7981 */ /* 0x001ea8000c1e9b00 */
[----:B------:R0:W-:Y:S04]  /*3d1e0*/  STL.64 [R1+0x9b20], R54 ;  /* 0x009b203601007387 */ /* 0x0001e80000100a00 */
[----:B0-----:R0:W2:Y:S02]  /*3d1f0*/  LDG.E.64.CONSTANT R54, desc[UR10][R4.64] ;  /* 0x0000000a04367981 */ /* 0x0010a4000c1e9b00 */
[----:B0-----:R-:W-:-:S02]  /*3d200*/  IMAD.WIDE R4, R53, 0x8, R2 ;  /* 0x0000000835047825 */ /* 0x001fc400078e0202 */
[----:B------:R0:W-:Y:S02]  /*3d210*/  STL.64 [R1+0xa728], R22 ;  /* 0x00a7281601007387 */ /* 0x0001e40000100a00 */
[C---:B------:R-:W-:Y:S02]  /*3d220*/  IMAD.WIDE R2, R53.reuse, 0x8, R10 ;  /* 0x0000000835027825 */ /* 0x040fe400078e020a */
[----:B------:R1:W2:Y:S02]  /*3d230*/  LDG.E.64.CONSTANT R38, desc[UR10][R4.64] ;  /* 0x0000000a04267981 */ /* 0x0002a4000c1e9b00 */
[----:B------:R-:W-:-:S05]  /*3d240*/  IMAD.WIDE R10, R53, 0x8, R4 ;  /* 0x00000008350a7825 */ /* 0x000fca00078e0204 */
[----:B------:R-:W5:Y:S04]  /*3d250*/  LDG.E.64.CONSTANT R18, desc[UR10][R10.64] ;  /* 0x0000000a0a127981 */ /* 0x000f68000c1e9b00 */
[----:B0-----:R-:W2:Y:S01]  /*3d260*/  LDG.E.64.CONSTANT R22, desc[UR10][R48.64] ;  /* 0x0000000a30167981 */ /* 0x001ea2000c1e9b00 */
[----:B-1----:R-:W-:-:S03]  /*3d270*/  IMAD.WIDE R4, R53, 0x8, R10 ;  /* 0x0000000835047825 */ /* 0x002fc600078e020a */
[----:B------:R0:W-:Y:S04]  /*3d280*/  STL.64 [R1+0xa9b8], R34 ;  /* 0x00a9b82201007387 */ /* 0x0001e80000100a00 */
[----:B------:R1:W-:Y:S04]  /*3d290*/  STL.64 [R1+0x9f38], R36 ;  /* 0x009f382401007387 */ /* 0x0003e80000100a00 */
[----:B0-----:R0:W2:Y:S04]  /*3d2a0*/  LDG.E.64.CONSTANT R34, desc[UR10][R2.64] ;  /* 0x0000000a02227981 */ /* 0x0010a8000c1e9b00 */
[----:B-1----:R1:W2:Y:S01]  /*3d2b0*/  LDG.E.64.CONSTANT R36, desc[UR10][R12.64] ;  /* 0x0000000a0c247981 */ /* 0x0022a2000c1e9b00 */
[----:B0-----:R-:W-:-:S03]  /*3d2c0*/  IMAD.WIDE R2, R53, 0x8, R4 ;  /* 0x0000000835027825 */ /* 0x001fc600078e0204 */
[----:B------:R0:W-:Y:S01]  /*3d2d0*/  STL.64 [R1+0xa490], R56 ;  /* 0x00a4903801007387 */ /* 0x0001e20000100a00 */
[----:B-1----:R-:W-:-:S04]  /*3d2e0*/  IMAD.WIDE R12, R53, 0x8, R12 ;  /* 0x00000008350c7825 */ /* 0x002fc800078e020c */
[----:B------:R-:W-:Y:S01]  /*3d2f0*/  IMAD.WIDE R10, R53, 0x8, R2 ;  /* 0x00000008350a7825 */ /* 0x000fe200078e0202 */
[----:B------:R1:W-:Y:S04]  /*3d300*/  STL.64 [R1+0xa818], R32 ;  /* 0x00a8182001007387 */ /* 0x0003e80000100a00 */
[----:B------:R1:W-:Y:S04]  /*3d310*/  STL.64 [R1+0x9f48], R30 ;  /* 0x009f481e01007387 */ /* 0x0003e80000100a00 */
[----:B------:R1:W-:Y:S04]  /*3d320*/  STL.64 [R1+0xa9b0], R28 ;  /* 0x00a9b01c01007387 */ /* 0x0003e80000100a00 */
[----:B------:R1:W-:Y:S04]  /*3d330*/  STL.64 [R1+0xa730], R24 ;  /* 0x00a7301801007387 */ /* 0x0003e80000100a00 */
[----:B0-----:R0:W2:Y:S04]  /*3d340*/  LDG.E.64.CONSTANT R56, desc[UR10][R14.64] ;  /* 0x0000000a0e387981 */ /* 0x0010a8000c1e9b00 */
[----:B-1----:R1:W2:Y:S04]  /*3d350*/  LDG.E.64.CONSTANT R32, desc[UR10][R12.64] ;  /* 0x0000000a0c207981 */ /* 0x0022a8000c1e9b00 */
[----:B------:R-:W2:Y:S01]  /*3d360*/  LDG.E.64.CONSTANT R30, desc[UR10][R50.64] ;  /* 0x0000000a321e7981 */ /* 0x000ea2000c1e9b00 */
[----:B0-----:R-:W0:Y:S03]  /*3d370*/  LDC.64 R14, c[0x0][0x3c0] ;  /* 0x0000f000ff0e7b82 */ /* 0x001e260000000a00 */
[----:B------:R3:W2:Y:S04]  /*3d380*/  LDG.E.64.CONSTANT R28, desc[UR10][R4.64] ;  /* 0x0000000a041c7981 */ /* 0x0006a8000c1e9b00 */
[----:B------:R3:W2:Y:S01]  /*3d390*/  LDG.E.64.CONSTANT R24, desc[UR10][R10.64] ;  /* 0x0000000a0a187981 */ /* 0x0006a2000c1e9b00 */
[----:B-1----:R-:W1:Y:S03]  /*3d3a0*/  LDC.64 R12, c[0x0][0x3f0] ;  /* 0x0000fc00ff0c7b82 */ /* 0x002e660000000a00 */
[----:B---3--:R3:W-:Y:S04]  /*3d3b0*/  STL.64 [R1+0x9fb0], R26 ;  /* 0x009fb01a01007387 */ /* 0x0087e80000100a00 */
[----:B---3--:R3:W2:Y:S01]  /*3d3c0*/  LDG.E.64.CONSTANT R26, desc[UR10][R2.64] ;  /* 0x0000000a021a7981 */ /* 0x0086a2000c1e9b00 */
[----:B------:R-:W0:Y:S01]  /*3d3d0*/  MUFU.RSQ64H R5, UR4 ;  /* 0x0000000400057d08 */ /* 0x000e220008001c00 */
[----:B------:R-:W-:-:S02]  /*3d3e0*/  UIADD3 UR4, UPT, UPT, UR4, -0x3500000, URZ ;  /* 0xfcb0000004047890 */ /* 0x000fc4000fffe0ff */
[----:B------:R1:W-:Y:S04]  /*3d3f0*/  STL.64 [R1+0xa4c0], R20 ;  /* 0x00a4c01401007387 */ /* 0x0003e80000100a00 */
[----:B------:R-:W-:Y:S01]  /*3d400*/  IMAD.U32 R4, RZ, RZ, UR4 ;  /* 0x00000004ff047e24 */ /* 0x000fe2000f8e00ff */
[----:B-1----:R-:W1:Y:S05]  /*3d410*/  LDC.64 R20, c[0x0][0x3c8] ;  /* 0x0000f200ff147b82 */ /* 0x002e6a0000000a00 */
[----:B0-----:R-:W-:Y:S01]  /*3d420*/  DMUL R10, R4, R4 ;  /* 0x00000004040a7228 */ /* 0x001fe20000000000 */
[----:B---3--:R-:W-:Y:S01]  /*3d430*/  MOV R2, 0x0 ;  /* 0x0000000000027802 */ /* 0x008fe20000000f00 */
[----:B------:R-:W-:-:S06]  /*3d440*/  IMAD.MOV.U32 R3, RZ, RZ, 0x3fd80000 ;  /* 0x3fd80000ff037424 */ /* 0x000fcc00078e00ff */
[----:B------:R-:W-:-:S08]  /*3d450*/  DFMA R10, -R10, R12, 1 ;  /* 0x3ff000000a0a742b */ /* 0x000fd0000000010c */
[----:B------:R-:W-:Y:S02]  /*3d460*/  DFMA R2, R10, R2, 0.5 ;  /* 0x3fe000000a02742b */ /* 0x000fe40000000002 */
[----:B------:R-:W-:Y:S02]  /*3d470*/  DMUL R10, R4, R10 ;  /* 0x0000000a040a7228 */ /* 0x000fe40000000000 */
[----:B-1----:R-:W-:Y:S01]  /*3d480*/  DSETP.MIN.AND P0, P1, R20, R14, PT ;  /* 0x0000000e1400722a */ /* 0x002fe20003900000 */
[----:B------:R-:W-:-:S05]  /*3d490*/  IMAD.MOV.U32 R0, RZ, RZ, R21 ;  /* 0x000000ffff007224 */ /* 0x000fca00078e0015 */
[----:B------:R-:W-:Y:S01]  /*3d4a0*/  DFMA R4, R2, R10, R4 ;  /* 0x0000000a0204722b */ /* 0x000fe20000000004 */
[----:B------:R-:W-:Y:S01]  /*3d4b0*/  MOV R3, R15 ;  /* 0x0000000f00037202 */ /* 0x000fe20000000f00 */
[----:B------:R-:W-:Y:S02]  /*3d4c0*/  IMAD.MOV.U32 R2, RZ, RZ, R14 ;  /* 0x000000ffff027224 */ /* 0x000fe400078e000e */
[----:B------:R-:W-:Y:S01]  /*3d4d0*/  IMAD.MOV.U32 R10, RZ, RZ, R20 ;  /* 0x000000ffff0a7224 */ /* 0x000fe200078e0014 */
[----:B------:R-:W-:-:S03]  /*3d4e0*/  FSEL R0, R0, R3, P0 ;  /* 0x0000000300007208 */ /* 0x000fc60000000000 */
[----:B------:R-:W-:Y:S02]  /*3d4f0*/  @P1 LOP3.LUT R0, R3, 0x80000, RZ, 0xfc, !PT ;  /* 0x0008000003001812 */ /* 0x000fe400078efcff */
[----:B------:R-:W-:Y:S01]  /*3d500*/  SEL R2, R10, R2, P0 ;  /* 0x000000020a027207 */ /* 0x000fe20000000000 */
[----:B------:R-:W-:Y:S01]  /*3d510*/  DMUL R10, R12, 10 ;  /* 0x402400000c0a7828 */ /* 0x000fe20000000000 */
[----:B------:R-:W-:-:S07]  /*3d520*/  MOV R3, R0 ;  /* 0x0000000000037202 */ /* 0x000fce0000000f00 */
[----:B------:R-:W-:Y:S02]  /*3d530*/  DSETP.GTU.AND P0, PT, |R2|, R10, PT ;  /* 0x0000000a0200722a */ /* 0x000fe40003f0c200 */
[----:B------:R-:W-:Y:S01]  /*3d540*/  DMUL R10, R4, R12 ;  /* 0x0000000c040a7228 */ /* 0x000fe20000000000 */
[----:B------:R-:W0:Y:S01]  /*3d550*/  LDCU.64 UR14, c[0x0][0x388] ;  /* 0x00007100ff0e77ac */ /* 0x000e220008000a00 */
[----:B------:R-:W-:Y:S01]  /*3d560*/  UMOV UR6, 0xdda89128 ;  /* 0xdda8912800067882 */ /* 0x000fe20000000000 */
[----:B------:R-:W-:Y:S01]  /*3d570*/  UMOV UR7, 0x3dd8bd2f ;  /* 0x3dd8bd2f00077882 */ /* 0x000fe20000000000 */
[----:B------:R-:W-:Y:S01]  /*3d580*/  UMOV UR8, 0xe4560327 ;  /* 0xe456032700087882 */ /* 0x000fe20000000000 */
[----:B------:R-:W-:Y:S01]  /*3d590*/  UMOV UR9, 0x3dd3edbb ;  /* 0x3dd3edbb00097882 */ /* 0x000fe20000000000 */
[----:B------:R-:W-:Y:S01]  /*3d5a0*/  UMOV UR12, 0x4d4e6eaa ;  /* 0x4d4e6eaa000c7882 */ /* 0x000fe20000000000 */
[----:B------:R-:W-:Y:S01]  /*3d5b0*/  UMOV UR13, 0x3dc97425 ;  /* 0x3dc97425000d7882 */ /* 0x000fe20000000000 */
[----:B------:R-:W-:-:S07]  /*3d5c0*/  DMUL R14, R66, UR8 ;  /* 0x00000008420e7c28 */ /* 0x000fce0008000000 */
[----:B------:R-:W-:Y:S04]  /*3d5d0*/  STL.64 [R1+0xa830], R14 ;  /* 0x00a8300e01007387 */ /* 0x000fe80000100a00 */
        /* <DEDUP_REMOVED lines=11> */
[----:B----4-:R-:W-:Y:S04]  /*3d690*/  STL.64 [R1+0x9f68], R64 ;  /* 0x009f684001007387 */ /* 0x010fe80000100a00 */
[----:B--2---:R1:W-:Y:S02]  /*3d6a0*/  STL.64 [R1+0x9fc0], R22 ;  /* 0x009fc01601007387 */ /* 0x0043e40000100a00 */
[----:B-1----:R-:W-:-:S02]  /*3d6b0*/  FSEL R22, R2, -1.3686737149039798672e-33, P0 ;  /* 0x88e368f102167808 */ /* 0x002fc40000000000 */
[----:B------:R-:W-:Y:S01]  /*3d6c0*/  FSEL R23, R3, 0.44720998406410217285, P0 ;  /* 0x3ee4f8b503177808 */ /* 0x000fe20000000000 */
[----:B------:R-:W-:Y:S02]  /*3d6d0*/  DFMA R2, R10, -R10, R12 ;  /* 0x8000000a0a02722b */ /* 0x000fe4000000000c */
[----:B------:R-:W-:Y:S01]  /*3d6e0*/  DMUL R12, R8, UR6 ;  /* 0x00000006080c7c28 */ /* 0x000fe20008000000 */
[----:B------:R-:W-:Y:S02]  /*3d6f0*/  VIADD R9, R5, 0xfff00000 ;  /* 0xfff0000005097836 */ /* 0x000fe40000000000 */
[----:B------:R-:W-:-:S04]  /*3d700*/  IMAD.MOV.U32 R8, RZ, RZ, R4 ;  /* 0x000000ffff087224 */ /* 0x000fc800078e0004 */
[----:B------:R1:W-:Y:S02]  /*3d710*/  STL.64 [R1+0xa678], R12 ;  /* 0x00a6780c01007387 */ /* 0x0003e40000100a00 */
[----:B------:R-:W-:Y:S02]  /*3d720*/  DFMA R14, R2, R8, R10 ;  /* 0x00000008020e722b */ /* 0x000fe4000000000a */
[----:B-1----:R-:W-:Y:S01]  /*3d730*/  DMUL R12, R66, UR12 ;  /* 0x0000000c420c7c28 */ /* 0x002fe20008000000 */
[----:B------:R-:W-:Y:S06]  /*3d740*/  STL.64 [R1+0xa000], R62 ;  /* 0x00a0003e01007387 */ /* 0x000fec0000100a00 */
[----:B------:R0:W-:Y:S04]  /*3d750*/  STL.64 [R1+0xa820], R12 ;  /* 0x00a8200c01007387 */ /* 0x0001e80000100a00 */
[----:B------:R1:W-:Y:S01]  /*3d760*/  STL.64 [R1+0xa578], R60 ;  /* 0x00a5783c01007387 */ /* 0x0003e20000100a00 */
[----:B0-----:R-:W-:Y:S01]  /*3d770*/  MOV R12, UR14 ;  /* 0x0000000e000c7c02 */ /* 0x001fe20008000f00 */
[----:B------:R-:W-:-:S02]  /*3d780*/  IMAD.U32 R13, RZ, RZ, UR15 ;  /* 0x0000000fff0d7e24 */ /* 0x000fc4000f8e00ff */
[----:B------:R1:W-:Y:S04]  /*3d790*/  STL.64 [R1+0xa590], R58 ;  /* 0x00a5903a01007387 */ /* 0x0003e80000100a00 */
        /* <DEDUP_REMOVED lines=14> */
[----:B------:R1:W-:Y:S01]  /*3d880*/  STL.64 [R1+0xab78], R14 ;  /* 0x00ab780e01007387 */ /* 0x0003e20000100a00 */
[----:B------:R-:W-:-:S03]  /*3d890*/  UISETP.GE.U32.AND UP0, UPT, UR4, 0x7ca00000, UPT ;  /* 0x7ca000000400788c */ /* 0x000fc6000bf06070 */
[----:B------:R1:W-:Y:S06]  /*3d8a0*/  STL.64 [R1+0xa898], R26 ;  /* 0x00a8981a01007387 */ /* 0x0003ec0000100a00 */
[----:B------:R-:W-:Y:S05]  /*3d8b0*/  BRA.U !UP0, `(.L_x_864) ;  /* 0x0000000108347547 */ /* 0x000fea000b800000 */
[----:B------:R-:W0:Y:S01]  /*3d8c0*/  LDCU.64 UR6, c[0x0][0x3f0] ;  /* 0x00007e00ff0677ac */ /* 0x000e220008000a00 */
[----:B------:R-:W-:Y:S01]  /*3d8d0*/  IMAD.MOV.U32 R5, RZ, RZ, R2 ;  /* 0x000000ffff057224 */ /* 0x000fe200078e0002 */
[----:B------:R-:W-:Y:S01]  /*3d8e0*/  MOV R2, R10 ;  /* 0x0000000a00027202 */ /* 0x000fe20000000f00 */
[----:B-1----:R-:W-:Y:S01]  /*3d8f0*/  IMAD.MOV.U32 R13, RZ, RZ, R9 ;  /* 0x000000ffff0d7224 */ /* 0x002fe200078e0009 */
[----:B------:R-:W-:Y:S01]  /*3d900*/  MOV R12, 0x3d960 ;  /* 0x0003d960000c7802 */ /* 0x000fe20000000f00 */
[----:B------:R-:W-:Y:S02]  /*3d910*/  IMAD.MOV.U32 R8, RZ, RZ, R11 ;  /* 0x000000ffff087224 */ /* 0x000fe400078e000b */
[----:B------:R-:W-:Y:S01]  /*3d920*/  IMAD.U32 R9, RZ, RZ, UR4 ;  /* 0x00000004ff097e24 */ /* 0x000fe2000f8e00ff */
[----:B0-----:R-:W-:Y:S01]  /*3d930*/  MOV R0, UR6 ;  /* 0x0000000600007c02 */ /* 0x001fe20008000f00 */
[----:B------:R-:W-:-:S07]  /*3d940*/  IMAD.U32 R10, RZ, RZ, UR7 ;  /* 0x00000007ff0a7e24 */ /* 0x000fce000f8e00ff */
[----:B-----5:R-:W-:Y:S05]  /*3d950*/  CALL.REL.NOINC `($__internal_2_$__cuda_sm20_dsqrt_rn_f64_mediumpath_v1) ;  /* 0x0000113400707944 */ /* 0x020fea0003c00000 */
[----:B------:R-:W-:Y:S01]  /*3d960*/  MOV R3, R2 ;  /* 0x0000000200037202 */ /* 0x000fe20000000f00 */
[----:B------:R-:W-:-:S05]  /*3d970*/  IMAD.MOV.U32 R2, RZ, RZ, R0 ;  /* 0x000000ffff027224 */ /* 0x000fca00078e0000 */
[----:B------:R0:W-:Y:S02]  /*3d980*/  STL.64 [R1+0xab78], R2 ;  /* 0x00ab780201007387 */ /* 0x0001e40000100a00 */
.L_x_864:
[----:B-1----:R-:W0:Y:S04]  /*3d990*/  LDL.64 R12, [R1+0x9aa0] ;  /* 0x009aa000010c7983 */ /* 0x002e280000100a00 */
[----:B------:R-:W2:Y:S04]  /*3d9a0*/  LDL.64 R28, [R1+0xa7b0] ;  /* 0x00a7b000011c7983 */ /* 0x000ea80000100a00 */
[----:B------:R-:W2:Y:S04]  /*3d9b0*/  LDL.64 R26, [R1+0x9ff0] ;  /* 0x009ff000011a7983 */ /* 0x000ea80000100a00 */
[----:B------:R-:W3:Y:S04]  /*3d9c0*/  LDL.64 R24, [R1+0xa900] ;  /* 0x00a9000001187983 */ /* 0x000ee80000100a00 */
[----:B------:R-:W4:Y:S04]  /*3d9d0*/  LDL.64 R20, [R1+0xa8e8] ;  /* 0x00a8e80001147983 */ /* 0x000f280000100a00 */
[----:B------:R-:W4:Y:S04]  /*3d9e0*/  LDL.64 R14, [R1+0xa970] ;  /* 0x00a97000010e7983 */ /* 0x000f280000100a00 */
[----:B------:R-:W4:Y:S04]  /*3d9f0*/  LDL.64 R4, [R1+0x9b20] ;  /* 0x009b200001047983 */ /* 0x000f280000100a00 */
[----:B------:R-:W4:Y:S04]  /*3da00*/  LDL.64 R22, [R1+0xa8f0] ;  /* 0x00a8f00001167983 */ /* 0x000f280000100a00 */
[----:B------:R-:W4:Y:S04]  /*3da10*/  LDL.64 R10, [R1+0xa8b0] ;  /* 0x00a8b000010a7983 */ /* 0x000f280000100a00 */
[----:B------:R-:W4:Y:S01]  /*3da20*/  LDL.64 R8, [R1+0xaaa0] ;  /* 0x00aaa00001087983 */ /* 0x000f220000100a00 */
[----:B------:R-:W-:Y:S01]  /*3da30*/  UMOV UR4, 0x9432cc64 ;  /* 0x9432cc6400047882 */ /* 0x000fe20000000000 */
[----:B------:R-:W-:Y:S01]  /*3da40*/  UMOV UR5, 0x39326177 ;  /* 0x3932617700057882 */ /* 0x000fe20000000000 */
[----:B-----5:R-:W-:Y:S01]  /*3da50*/  DMUL R18, R248, R18 ;  /* 0x00000012f8127228 */ /* 0x020fe20000000000 */
[----:B------:R-:W-:Y:S04]  /*3da60*/  STL [R1+0xab50], RZ ;  /* 0x00ab50ff01007387 */ /* 0x000fe80000100800 */
[----:B------:R-:W-:Y:S04]  /*3da70*/  STL [R1+0xaafc], RZ ;  /* 0x00aafcff01007387 */ /* 0x000fe80000100800 */
[----:B------:R-:W-:Y:S04]  /*3da80*/  STL.64 [R1+0x9ff8], R18 ;  /* 0x009ff81201007387 */ /* 0x000fe80000100a00 */
[----:B------:R-:W-:Y:S04]  /*3da90*/  STL [R1+0xa5b0], RZ ;  /* 0x00a5b0ff01007387 */ /* 0x000fe80000100800 */
[----:B------:R-:W-:Y:S04]  /*3daa0*/  STL [R1+0xab3c], RZ ;  /* 0x00ab3cff01007387 */ /* 0x000fe80000100800 */
[----:B------:R-:W-:Y:S01]  /*3dab0*/  STL [R1+0xab38], RZ ;  /* 0x00ab38ff01007387 */ /* 0x000fe20000100800 */
[----:B------:R-:W-:Y:S01]  /*3dac0*/  BSSY.RECONVERGENT B1, `(.L_x_865) ;  /* 0x00110dd000017945 */ /* 0x000fe20003800200 */
[----:B------:R-:W-:Y:S01]  /*3dad0*/  IMAD.MOV.U32 R252, RZ, RZ, RZ ;  /* 0x000000fffffc7224 */ /* 0x000fe200078e00ff */
[----:B0-----:R-:W-:-:S08]  /*3dae0*/  DMUL R2, R12, R16 ;  /* 0x000000100c027228 */ /* 0x001fd00000000000 */
[----:B------:R-:W-:Y:S01]  /*3daf0*/  DFMA R16, R12, R16, R2 ;  /* 0x000000100c10722b */ /* 0x000fe20000000002 */
[----:B------:R-:W-:Y:S01]  /*3db00*/  IMAD.MOV.U32 R2, RZ, RZ, 0x68e7bf97 ;  /* 0x68e7bf97ff027424 */ /* 0x000fe200078e00ff */
[----:B------:R-:W-:-:S05]  /*3db10*/  MOV R3, 0x3d461885 ;  /* 0x3d46188500037802 */ /* 0x000fca0000000f00 */
[----:B------:R2:W-:Y:S01]  /*3db20*/  STL.64 [R1+0xa580], R16 ;  /* 0x00a5801001007387 */ /* 0x0005e20000100a00 */
[----:B------:R-:W-:Y:S02]  /*3db30*/  DFMA R2, R6, UR4, R2 ;  /* 0x0000000406027c2b */ /* 0x000fe40008000002 */
[----:B---3--:R-:W-:Y:S01]  /*3db40*/  DMUL R6, R12, R24 ;  /* 0x000000180c067228 */ /* 0x008fe20000000000 */
[----:B------:R-:W-:Y:S01]  /*3db50*/  UMOV UR4, 0x33333333 ;  /* 0x3333333300047882 */ /* 0x000fe20000000000 */
[----:B------:R-:W-:Y:S01]  /*3db60*/  UMOV UR5, 0x40013333 ;  /* 0x4001333300057882 */ /* 0x000fe20000000000 */
[----:B--2---:R-:W-:-:S04]  /*3db70*/  DADD R16, -R26, -R28 ;  /* 0x000000001a107229 */ /* 0x004fc8000000091c */
[----:B------:R0:W-:Y:S01]  /*3db80*/  STL.64 [R1+0xab98], R6 ;  /* 0x00ab980601007387 */ /* 0x0001e20000100a00 */
[----:B----4-:R-:W-:-:S03]  /*3db90*/  DMUL R4, R4, -UR4 ;  /* 0x8000000404047c28 */ /* 0x010fc60008000000 */
[----:B------:R1:W-:Y:S01]  /*3dba0*/  STL.64 [R1+0xaba0], R16 ;  /* 0x00aba01001007387 */ /* 0x0003e20000100a00 */
[C---:B0-----:R-:W-:Y:S02]  /*3dbb0*/  DMUL R6, R12.reuse, R14 ;  /* 0x0000000e0c067228 */ /* 0x041fe40000000000 */
[----:B-1----:R-:W-:-:S05]  /*3dbc0*/  DMUL R16, R12, R20 ;  /* 0x000000140c107228 */ /* 0x002fca0000000000 */
[----:B------:R-:W-:Y:S04]  /*3dbd0*/  STL.64 [R1+0xab80], R6 ;  /* 0x00ab800601007387 */ /* 0x000fe80000100a00 */
[----:B------:R-:W-:Y:S04]  /*3dbe0*/  STL.64 [R1+0xa918], R4 ;  /* 0x00a9180401007387 */ /* 0x000fe80000100a00 */
[----:B------:R-:W-:Y:S04]  /*3dbf0*/  STL.64 [R1+0xab88], R16 ;  /* 0x00ab881001007387 */ /* 0x000fe80000100a00 */
[----:B------:R0:W-:Y:S02]  /*3dc00*/  STL.64 [R1+0xa9f0], R2 ;  /* 0x00a9f00201007387 */ /* 0x0001e40000100a00 */
[----:B0-----:R-:W-:-:S07]  /*3dc10*/  DMUL R2, R12, R22 ;  /* 0x000000160c027228 */ /* 0x001fce0000000000 */
[----:B------:R0:W-:Y:S02]  /*3dc20*/  STL.64 [R1+0xab90], R2 ;  /* 0x00ab900201007387 */ /* 0x0001e40000100a00 */
[----:B0-----:R-:W-:-:S07]  /*3dc30*/  DADD R2, -R8, -R10 ;  /* 0x0000000008027229 */ /* 0x001fce000000090a */
[----:B------:R0:W-:Y:S02]  /*3dc40*/  STL.64 [R1+0xab60], R2 ;  /* 0x00ab600201007387 */ /* 0x0001e40000100a00 */
[----:B0-----:R-:W-:-:S07]  /*3dc50*/  CS2R R2, SRZ ;  /* 0x0000000000027805 */ /* 0x001fce000001ff00 */
.L_x_3032:
[----:B------:R-:W2:Y:S01]  /*3dc60*/  LDL.64 R6, [R1+0x7fc8] ;  /* 0x007fc80001067983 */ /* 0x000ea20000100a00 */
[----:B0-----:R-:W0:Y:S01]  /*3dc70*/  LDC.64 R4, c[0x0][0x388] ;  /* 0x0000e200ff047b82 */ /* 0x001e220000000a00 */
[----:B------:R-:W0:Y:S02]  /*3dc80*/  LDCU.64 UR4, c[0x0][0x390] ;  /* 0x00007200ff0477ac */ /* 0x000e240008000a00 */
[----:B0-----:R-:W-:Y:S01]  /*3dc90*/  DSETP.LE.AND P0, PT, R4, UR4, PT ;  /* 0x0000000404007e2a */ /* 0x001fe2000bf03000 */
[----:B--2---:R0:W-:-:S13]  /*3dca0*/  STL.64 [R1+0xab70], R6 ;  /* 0x00ab700601007387 */ /* 0x0041da0000100a00 */
[----:B------:R-:W-:Y:S05]  /*3dcb0*/  @!P0 BRA `(.L_x_866) ;  /* 0x00000000002c8947 */ /* 0x000fea0003800000 */
[----:B------:R-:W2:Y:S01]  /*3dcc0*/  LDL.64 R8, [R1+0xab58] ;  /* 0x00ab580001087983 */ /* 0x000ea20000100a00 */
[----:B------:R-:W1:Y:S03]  /*3dcd0*/  LDCU.64 UR8, c[0x0][0x3f0] ;  /* 0x00007e00ff0877ac */ /* 0x000e660008000a00 */
[----:B------:R-:W3:Y:S01]  /*3dce0*/  LDL R0, [R1+0xaafc] ;  /* 0x00aafc0001007983 */ /* 0x000ee20000100800 */
[----:B------:R-:W3:Y:S01]  /*3dcf0*/  LDCU UR6, c[0x0][0x3b4] ;  /* 0x00007680ff0677ac */ /* 0x000ee20008000800 */
[----:B-1----:R-:W-:Y:S02]  /*3dd00*/  DSETP.GTU.AND P0, PT, R6, UR8, PT ;  /* 0x0000000806007e2a */ /* 0x002fe4000bf0c000 */
[----:B--2---:R-:W-:-:S04]  /*3dd10*/  DADD R4, R8, -UR4 ;  /* 0x8000000408047e29 */ /* 0x004fc80008000000 */
[----:B---3--:R-:W-:-:S04]  /*3dd20*/  ISETP.GT.OR P0, PT, R0, UR6, !P0 ;  /* 0x0000000600007c0c */ /* 0x008fc8000c704670 */
[----:B------:R-:W-:-:S09]  /*3dd30*/  DADD R4, R4, UR8 ;  /* 0x0000000804047e29 */ /* 0x000fd20008000000 */
[----:B------:R-:W-:-:S14]  /*3dd40*/  DSETP.GTU.OR P0, PT, R4, RZ, P0 ;  /* 0x000000ff0400722a */ /* 0x000fdc000070c400 */
[----:B------:R-:W-:Y:S05]  /*3dd50*/  @P0 BRA `(.L_x_867) ;  /* 0x0000110800cc0947 */ /* 0x000fea0003800000 */
[----:B------:R-:W-:Y:S05]  /*3dd60*/  BRA `(.L_x_868) ;  /* 0x0000000000287947 */ /* 0x000fea0003800000 */
.L_x_866:
[----:B------:R-:W2:Y:S01]  /*3dd70*/  LDL.64 R4, [R1+0xab58] ;  /* 0x00ab580001047983 */ /* 0x000ea20000100a00 */
[----:B------:R-:W1:Y:S03]  /*3dd80*/  LDCU UR8, c[0x0][0x3b4] ;  /* 0x00007680ff0877ac */ /* 0x000e660008000800 */
[----:B------:R-:W1:Y:S01]  /*3dd90*/  LDL R0, [R1+0xaafc] ;  /* 0x00aafc0001007983 */ /* 0x000e620000100800 */
[----:B------:R-:W3:Y:S01]  /*3dda0*/  LDCU.64 UR6, c[0x0][0x3f0] ;  /* 0x00007e00ff0677ac */ /* 0x000ee20008000a00 */
[----:B--2---:R-:W-:Y:S01]  /*3ddb0*/  DADD R4, -R4, UR4 ;  /* 0x0000000404047e29 */ /* 0x004fe20008000100 */
[----:B-1----:R-:W-:-:S07]  /*3ddc0*/  ISETP.GT.AND P0, PT, R0, UR8, PT ;  /* 0x0000000800007c0c */ /* 0x002fce000bf04270 */
[----:B---3--:R-:W-:-:S08]  /*3ddd0*/  DADD R4, R4, UR6 ;  /* 0x0000000604047e29 */ /* 0x008fd00008000000 */
[----:B------:R-:W-:-:S06]  /*3dde0*/  DSETP.LE.AND P0, PT, R4, RZ, !P0 ;  /* 0x000000ff0400722a */ /* 0x000fcc0004703000 */
[----:B------:R-:W-:-:S14]  /*3ddf0*/  DSETP.GTU.AND P0, PT, R6, UR6, P0 ;  /* 0x0000000606007e2a */ /* 0x000fdc000870c000 */
[----:B------:R-:W-:Y:S05]  /*3de00*/  @!P0 BRA `(.L_x_867) ;  /* 0x0000110800a08947 */ /* 0x000fea0003800000 */
.L_x_868:
[----:B------:R-:W2:Y:S04]  /*3de10*/  LDL.128 R32, [R1+0x8a0] ;  /* 0x0008a00001207983 */ /* 0x000ea80000100c00 */
[----:B------:R-:W3:Y:S04]  /*3de20*/  LDL.64 R4, [R1+0xa880] ;  /* 0x00a8800001047983 */ /* 0x000ee80000100a00 */
[----:B------:R-:W3:Y:S04]  /*3de30*/  LDL.128 R216, [R1+0x830] ;  /* 0x0008300001d87983 */ /* 0x000ee80000100c00 */
[----:B------:R-:W4:Y:S04]  /*3de40*/  LDL.64 R8, [R1+0xa8f0] ;  /* 0x00a8f00001087983 */ /* 0x000f280000100a00 */
[----:B------:R-:W4:Y:S04]  /*3de50*/  LDL.128 R40, [R1+0x870] ;  /* 0x0008700001287983 */ /* 0x000f280000100c00 */
[----:B------:R-:W4:Y:S04]  /*3de60*/  LDL.128 R76, [R1+0x810] ;  /* 0x00081000014c7983 */ /* 0x000f280000100c00 */
[----:B0-----:R-:W4:Y:S04]  /*3de70*/  LDL.64 R6, [R1+0xa900] ;  /* 0x00a9000001067983 */ /* 0x001f280000100a00 */
[----:B------:R-:W4:Y:S04]  /*3de80*/  LDL.64 R146, [R1+0x9aa0] ;  /* 0x009aa00001927983 */ /* 0x000f280000100a00 */
[----:B------:R-:W4:Y:S04]  /*3de90*/  LDL.64 R60, [R1+0xa8c8] ;  /* 0x00a8c800013c7983 */ /* 0x000f280000100a00 */
[----:B------:R-:W4:Y:S04]  /*3dea0*/  LDL.128 R168, [R1+0x820] ;  /* 0x0008200001a87983 */ /* 0x000f280000100c00 */
[----:B------:R-:W4:Y:S04]  /*3deb0*/  LDL.64 R10, [R1+0xa8b8] ;  /* 0x00a8b800010a7983 */ /* 0x000f280000100a00 */
[----:B------:R-:W4:Y:S04]  /*3dec0*/  LDL.128 R36, [R1+0x840] ;  /* 0x0008400001247983 */ /* 0x000f280000100c00 */
[----:B------:R-:W4:Y:S04]  /*3ded0*/  LDL.128 R200, [R1+0x760] ;  /* 0x0007600001c87983 */ /* 0x000f280000100c00 */
[----:B------:R-:W4:Y:S04]  /*3dee0*/  LDL.64 R62, [R1+0xa5b8] ;  /* 0x00a5b800013e7983 */ /* 0x000f280000100a00 */
[----:B------:R-:W4:Y:S04]  /*3def0*/  LDL.64 R52, [R1+0xa878] ;  /* 0x00a8780001347983 */ /* 0x000f280000100a00 */
[----:B------:R-:W4:Y:S04]  /*3df00*/  LDL.128 R68, [R1+0x730] ;  /* 0x0007300001447983 */ /* 0x000f280000100c00 */
[----:B------:R-:W4:Y:S01]  /*3df10*/  LDL.64 R50, [R1+0xa5d8] ;  /* 0x00a5d80001327983 */ /* 0x000f220000100a00 */
[----:B------:R-:W-:Y:S01]  /*3df20*/  UMOV UR4, 0xe91b0b70 ;  /* 0xe91b0b7000047882 */ /* 0x000fe20000000000 */
[----:B------:R-:W-:-:S02]  /*3df30*/  UMOV UR5, 0x3de07e1f ;  /* 0x3de07e1f00057882 */ /* 0x000fc40000000000 */
[----:B------:R-:W4:Y:S04]  /*3df40*/  LDL.64 R54, [R1+0xa8e8] ;  /* 0x00a8e80001367983 */ /* 0x000f280000100a00 */
[----:B------:R-:W4:Y:S04]  /*3df50*/  LDL.64 R88, [R1+0xa7d0] ;  /* 0x00a7d00001587983 */ /* 0x000f280000100a00 */
[----:B------:R-:W4:Y:S04]  /*3df60*/  LDL.128 R64, [R1+0x7e0] ;  /* 0x0007e00001407983 */ /* 0x000f280000100c00 */
[----:B------:R-:W4:Y:S04]  /*3df70*/  LDL.64 R90, [R1+0xa700] ;  /* 0x00a70000015a7983 */ /* 0x000f280000100a00 */
[----:B------:R-:W4:Y:S04]  /*3df80*/  LDL.128 R28, [R1+0x880] ;  /* 0x00088000011c7983 */ /* 0x000f280000100c00 */
[----:B------:R-:W4:Y:S04]  /*3df90*/  LDL.128 R24, [R1+0x850] ;  /* 0x0008500001187983 */ /* 0x000f280000100c00 */
[----:B------:R-:W4:Y:S04]  /*3dfa0*/  LDL.128 R108, [R1+0x720] ;  /* 0x00072000016c7983 */ /* 0x000f280000100c00 */
[----:B------:R-:W4:Y:S04]  /*3dfb0*/  LDL.64 R100, [R1+0xa870] ;  /* 0x00a8700001647983 */ /* 0x000f280000100a00 */
[----:B------:R-:W4:Y:S04]  /*3dfc0*/  LDL.128 R116, [R1+0x630] ;  /* 0x0006300001747983 */ /* 0x000f280000100c00 */
        /* <DEDUP_REMOVED lines=9> */
[----:B------:R-:W4:Y:S04]  /*3e060*/  LDL.128 R104, [R1+0x800] ;  /* 0x0008000001687983 */ /* 0x000f280000100c00 */
[----:B------:R-:W4:Y:S04]  /*3e070*/  LDL.64 R152, [R1+0xa720] ;  /* 0x00a7200001987983 */ /* 0x000f280000100a00 */
        /* <DEDUP_REMOVED lines=8> */
[----:B------:R-:W4:Y:S01]  /*3e100*/  LDL.128 R156, [R1+0x6b0] ;  /* 0x0006b000019c7983 */ /* 0x000f220000100c00 */
[----:B------:R-:W-:Y:S01]  /*3e110*/  UMOV UR22, 0x812dea11 ;  /* 0x812dea1100167882 */ /* 0x000fe20000000000 */
[----:B------:R-:W-:-:S02]  /*3e120*/  UMOV UR23, 0x3d819799 ;  /* 0x3d81979900177882 */ /* 0x000fc40000000000 */
[----:B------:R-:W4:Y:S04]  /*3e130*/  LDL.128 R184, [R1+0x7f0] ;  /* 0x0007f00001b87983 */ /* 0x000f280000100c00 */
[----:B------:R-:W4:Y:S01]  /*3e140*/  LDL.128 R188, [R1+0x6c0] ;  /* 0x0006c00001bc7983 */ /* 0x000f220000100c00 */
[----:B------:R-:W-:Y:S01]  /*3e150*/  UMOV UR6, 0xe0ff4a28 ;  /* 0xe0ff4a2800067882 */ /* 0x000fe20000000000 */
[----:B------:R-:W-:Y:S02]  /*3e160*/  UMOV UR7, 0x3df65575 ;  /* 0x3df6557500077882 */ /* 0x000fe40000000000 */
[----:B------:R-:W4:Y:S04]  /*3e170*/  LDL.128 R160, [R1+0x780] ;  /* 0x0007800001a07983 */ /* 0x000f280000100c00 */
[----:B------:R-:W4:Y:S04]  /*3e180*/  LDL.128 R180, [R1+0x750] ;  /* 0x0007500001b47983 */ /* 0x000f280000100c00 */
[----:B--2---:R0:W-:Y:S04]  /*3e190*/  STL.64 [R1+0xaf20], R34 ;  /* 0x00af202201007387 */ /* 0x0041e80000100a00 */
[----:B0-----:R-:W2:Y:S01]  /*3e1a0*/  LDL.64 R34, [R1+0xa688] ;  /* 0x00a6880001227983 */ /* 0x001ea20000100a00 */
[----:B---3--:R-:W-:-:S02]  /*3e1b0*/  DMUL R4, R4, R218 ;  /* 0x000000da04047228 */ /* 0x008fc40000000000 */
[----:B----4-:R-:W-:Y:S02]  /*3e1c0*/  DMUL R12, R8, R40 ;  /* 0x00000028080c7228 */ /* 0x010fe40000000000 */
[----:B------:R-:W-:-:S04]  /*3e1d0*/  DMUL R2, R78, UR4 ;  /* 0x000000044e027c28 */ /* 0x000fc80008000000 */
[----:B------:R-:W-:Y:S02]  /*3e1e0*/  DMUL R14, R40, R4 ;  /* 0x00000004280e7228 */ /* 0x000fe40000000000 */
[----:B------:R-:W-:Y:S02]  /*3e1f0*/  DMUL R6, R6, R78 ;  /* 0x0000004e06067228 */ /* 0x000fe40000000000 */
[----:B------:R-:W-:Y:S02]  /*3e200*/  DMUL R48, R146, R12 ;  /* 0x0000000c92307228 */ /* 0x000fe40000000000 */
[----:B------:R-:W-:Y:S02]  /*3e210*/  DMUL R2, R2, R218 ;  /* 0x000000da02027228 */ /* 0x000fe40000000000 */
[----:B------:R-:W-:Y:S02]  /*3e220*/  DADD R8, R14, R14 ;  /* 0x000000000e087229 */ /* 0x000fe4000000000e */
[----:B------:R-:W-:-:S02]  /*3e230*/  DMUL R4, R60, R168 ;  /* 0x000000a83c047228 */ /* 0x000fc40000000000 */
[----:B------:R-:W-:Y:S02]  /*3e240*/  DFMA R48, R146, R6, -R48 ;  /* 0x000000069230722b */ /* 0x000fe40000000830 */
[----:B------:R-:W-:Y:S02]  /*3e250*/  DMUL R10, R10, R36 ;  /* 0x000000240a0a7228 */ /* 0x000fe40000000000 */
[----:B------:R-:W-:Y:S02]  /*3e260*/  DFMA R74, R2, 2, R8 ;  /* 0x40000000024a782b */ /* 0x000fe40000000008 */
[C-C-:B------:R-:W-:Y:S02]  /*3e270*/  DFMA R6, R146.reuse, -R6, -R2.reuse ;  /* 0x800000069206722b */ /* 0x140fe40000000802 */
[----:B------:R-:W-:Y:S02]  /*3e280*/  DFMA R12, R146, R12, -R2 ;  /* 0x0000000c920c722b */ /* 0x000fe40000000802 */
[----:B------:R-:W-:-:S02]  /*3e290*/  DMUL R8, R4, R168 ;  /* 0x000000a804087228 */ /* 0x000fc40000000000 */
[----:B------:R-:W-:Y:S02]  /*3e2a0*/  DMUL R2, R10, R36 ;  /* 0x000000240a027228 */ /* 0x000fe40000000000 */
[----:B------:R-:W-:-:S04]  /*3e2b0*/  DMUL R72, R200, UR4 ;  /* 0x00000004c8487c28 */ /* 0x000fc80008000000 */
[----:B------:R-:W-:Y:S02]  /*3e2c0*/  DFMA R124, R4, R168, R8 ;  /* 0x000000a8047c722b */ /* 0x000fe40000000008 */
[----:B------:R-:W-:Y:S02]  /*3e2d0*/  DFMA R4, R10, R36, R2 ;  /* 0x000000240a04722b */ /* 0x000fe40000000002 */
[----:B------:R-:W-:Y:S01]  /*3e2e0*/  DMUL R2, R62, R40 ;  /* 0x000000283e027228 */ /* 0x000fe20000000000 */
[----:B------:R-:W3:Y:S01]  /*3e2f0*/  LDL.64 R62, [R1+0xa7c8] ;  /* 0x00a7c800013e7983 */ /* 0x000ee20000100a00 */
[----:B------:R-:W-:-:S03]  /*3e300*/  DMUL R60, R52, R170 ;  /* 0x000000aa343c7228 */ /* 0x000fc60000000000 */
[----:B------:R0:W-:Y:S01]  /*3e310*/  STL.64 [R1+0xaed0], R68 ;  /* 0x00aed04401007387 */ /* 0x0001e20000100a00 */
[C---:B------:R-:W-:Y:S02]  /*3e320*/  DADD R12, -R14.reuse, R12 ;  /* 0x000000000e0c7229 */ /* 0x040fe4000000010c */
[----:B------:R-:W-:Y:S01]  /*3e330*/  DADD R52, -R14, R48 ;  /* 0x000000000e347229 */ /* 0x000fe20000000130 */
[----:B------:R1:W-:Y:S01]  /*3e340*/  STL.64 [R1+0x79d0], R60 ;  /* 0x0079d03c01007387 */ /* 0x0003e20000100a00 */
[----:B------:R-:W-:Y:S02]  /*3e350*/  DMUL R8, R50, R38 ;  /* 0x0000002632087228 */ /* 0x000fe40000000000 */
[----:B0-----:R-:W-:Y:S02]  /*3e360*/  DMUL R68, R78, R72 ;  /* 0x000000484e447228 */ /* 0x001fe40000000000 */
[CC--:B------:R-:W-:Y:S02]  /*3e370*/  DMUL R50, R218.reuse, R60.reuse ;  /* 0x0000003cda327228 */ /* 0x0c0fe40000000000 */
[----:B------:R-:W-:-:S04]  /*3e380*/  DFMA R14, R218, R60, R74 ;  /* 0x0000003cda0e722b */ /* 0x000fc8000000004a */
[----:B------:R-:W-:Y:S01]  /*3e390*/  DFMA R48, R218, R60, R68 ;  /* 0x0000003cda30722b */ /* 0x000fe20000000044 */
[----:B-1----:R-:W4:Y:S01]  /*3e3a0*/  LDL.64 R60, [R1+0xa850] ;  /* 0x00a85000013c7983 */ /* 0x002f220000100a00 */
[----:B--2---:R-:W-:-:S03]  /*3e3b0*/  DMUL R96, R34, R200 ;  /* 0x000000c822607228 */ /* 0x004fc60000000000 */
[----:B------:R-:W2:Y:S01]  /*3e3c0*/  LDL.64 R34, [R1+0xa978] ;  /* 0x00a9780001227983 */ /* 0x000ea20000100a00 */
[----:B------:R-:W-:Y:S02]  /*3e3d0*/  DMUL R54, R54, R170 ;  /* 0x000000aa36367228 */ /* 0x000fe40000000000 */
[----:B------:R-:W-:Y:S02]  /*3e3e0*/  DMUL R10, R88, R218 ;  /* 0x000000da580a7228 */ /* 0x000fe40000000000 */
[----:B------:R-:W-:Y:S01]  /*3e3f0*/  DADD R12, -R50, R12 ;  /* 0x00000000320c7229 */ /* 0x000fe2000000010c */
[----:B------:R0:W-:Y:S03]  /*3e400*/  STL.64 [R1+0xae80], R66 ;  /* 0x00ae804201007387 */ /* 0x0001e60000100a00 */
[----:B------:R-:W-:Y:S01]  /*3e410*/  DFMA R50, R146, -R54, -R50 ;  /* 0x800000369232722b */ /* 0x000fe20000000832 */
[----:B------:R1:W-:Y:S01]  /*3e420*/  STL.64 [R1+0x7830], R74 ;  /* 0x0078304a01007387 */ /* 0x0003e20000100a00 */
[----:B------:R-:W-:-:S02]  /*3e430*/  DMUL R122, R38, R10 ;  /* 0x0000000a267a7228 */ /* 0x000fc40000000000 */
[----:B------:R-:W-:Y:S01]  /*3e440*/  DFMA R10, R40, -R8, R48 ;  /* 0x80000008280a722b */ /* 0x000fe20000000030 */
[----:B------:R1:W-:Y:S01]  /*3e450*/  STL.64 [R1+0x7db0], R72 ;  /* 0x007db04801007387 */ /* 0x0003e20000100a00 */
[----:B------:R-:W-:Y:S02]  /*3e460*/  DFMA R14, R78, R72, R14 ;  /* 0x000000484e0e722b */ /* 0x000fe4000000000e */
[----:B------:R-:W-:Y:S01]  /*3e470*/  DFMA R48, R40, R8, R48 ;  /* 0x000000082830722b */ /* 0x000fe20000000030 */
[----:B0-----:R-:W2:Y:S01]  /*3e480*/  LDL.64 R66, [R1+0xa8e0] ;  /* 0x00a8e00001427983 */ /* 0x001ea20000100a00 */
[----:B------:R-:W-:-:S03]  /*3e490*/  DADD R50, R68, R50 ;  /* 0x0000000044327229 */ /* 0x000fc60000000032 */
[----:B-1----:R-:W2:Y:S01]  /*3e4a0*/  LDL.64 R74, [R1+0xa990] ;  /* 0x00a99000014a7983 */ /* 0x002ea20000100a00 */
[-C--:B------:R-:W-:Y:S02]  /*3e4b0*/  DFMA R14, R40, R8.reuse, R14 ;  /* 0x00000008280e722b */ /* 0x080fe4000000000e */
[----:B------:R-:W-:Y:S01]  /*3e4c0*/  DADD R48, R122, R48 ;  /* 0x000000007a307229 */ /* 0x000fe20000000030 */
[----:B------:R-:W2:Y:S01]  /*3e4d0*/  LDL.64 R72, [R1+0xa980] ;  /* 0x00a9800001487983 */ /* 0x000ea20000100a00 */
[CC--:B------:R-:W-:Y:S02]  /*3e4e0*/  DFMA R52, R40.reuse, -R8.reuse, R52 ;  /* 0x800000082834722b */ /* 0x0c0fe40000000034 */
[----:B------:R-:W-:Y:S01]  /*3e4f0*/  DFMA R50, R40, R8, R50 ;  /* 0x000000082832722b */ /* 0x000fe20000000032 */
[----:B------:R-:W-:Y:S01]  /*3e500*/  UMOV UR4, 0xb153a753 ;  /* 0xb153a75300047882 */ /* 0x000fe20000000000 */
[----:B------:R-:W-:Y:S01]  /*3e510*/  DFMA R54, R146, R54, R122 ;  /* 0x000000369236722b */ /* 0x000fe2000000007a */
[----:B------:R-:W-:Y:S01]  /*3e520*/  UMOV UR5, 0x3dd3ca8c ;  /* 0x3dd3ca8c00057882 */ /* 0x000fe20000000000 */
[CC--:B------:R-:W-:Y:S01]  /*3e530*/  DFMA R48, R2.reuse, R32.reuse, R48 ;  /* 0x000000200230722b */ /* 0x0c0fe20000000030 */
[----:B------:R-:W2:Y:S05]  /*3e540*/  LDL.64 R88, [R1+0xa5a8] ;  /* 0x00a5a80001587983 */ /* 0x000eaa0000100a00 */
[----:B------:R-:W-:-:S02]  /*3e550*/  DFMA R54, -R2, R32, R54 ;  /* 0x000000200236722b */ /* 0x000fc40000000136 */
[----:B---3--:R-:W-:Y:S02]  /*3e560*/  DMUL R8, R62, R218 ;  /* 0x000000da3e087228 */ /* 0x008fe40000000000 */
[----:B------:R-:W-:Y:S02]  /*3e570*/  DFMA R62, -R2, R32, R52 ;  /* 0x00000020023e722b */ /* 0x000fe40000000134 */
[----:B------:R-:W-:-:S04]  /*3e580*/  DMUL R52, R170, UR4 ;  /* 0x00000004aa347c28 */ /* 0x000fc80008000000 */
[----:B------:R-:W-:Y:S01]  /*3e590*/  DMUL R114, R32, R8 ;  /* 0x0000000820727228 */ /* 0x000fe20000000000 */
[----:B------:R0:W-:Y:S01]  /*3e5a0*/  STL.64 [R1+0x7be0], R48 ;  /* 0x007be03001007387 */ /* 0x0001e20000100a00 */
[----:B------:R-:W-:Y:S01]  /*3e5b0*/  UMOV UR4, 0x68497682 ;  /* 0x6849768200047882 */ /* 0x000fe20000000000 */
[----:B------:R-:W-:-:S05]  /*3e5c0*/  UMOV UR5, 0x3d7c25c2 ;  /* 0x3d7c25c200057882 */ /* 0x000fca0000000000 */
[----:B------:R-:W-:Y:S02]  /*3e5d0*/  DADD R54, -R114, R54 ;  /* 0x0000000072367229 */ /* 0x000fe40000000136 */
[----:B0-----:R-:W-:Y:S02]  /*3e5e0*/  DMUL R48, R90, R218 ;  /* 0x000000da5a307228 */ /* 0x001fe40000000000 */
[----:B------:R-:W-:Y:S02]  /*3e5f0*/  DMUL R90, R32, R52 ;  /* 0x00000034205a7228 */ /* 0x000fe40000000000 */
[----:B----4-:R-:W-:Y:S01]  /*3e600*/  DMUL R60, R60, R40 ;  /* 0x000000283c3c7228 */ /* 0x010fe20000000000 */
[----:B------:R2:W-:Y:S01]  /*3e610*/  STL.64 [R1+0x8238], R52 ;  /* 0x0082383401007387 */ /* 0x0005e20000100a00 */
[----:B------:R-:W-:Y:S01]  /*3e620*/  DMUL R240, R170, UR4 ;  /* 0x00000004aaf07c28 */ /* 0x000fe20008000000 */
[----:B------:R-:W-:Y:S01]  /*3e630*/  UMOV UR4, 0x986f33c4 ;  /* 0x986f33c400047882 */ /* 0x000fe20000000000 */
[----:B------:R-:W-:-:S04]  /*3e640*/  UMOV UR5, 0x3d9e58b5 ;  /* 0x3d9e58b500057882 */ /* 0x000fc80000000000 */
[-C--:B------:R-:W-:Y:S02]  /*3e650*/  DMUL R92, R60, R30.reuse ;  /* 0x0000001e3c5c7228 */ /* 0x080fe40000000000 */
[----:B------:R-:W-:Y:S02]  /*3e660*/  DADD R60, -R90, R54 ;  /* 0x000000005a3c7229 */ /* 0x000fe40000000136 */
[----:B--2---:R-:W-:Y:S02]  /*3e670*/  DMUL R52, R34, R30 ;  /* 0x0000001e22347228 */ /* 0x004fe40000000000 */
[----:B------:R-:W-:-:S07]  /*3e680*/  DMUL R34, R170, UR4 ;  /* 0x00000004aa227c28 */ /* 0x000fce0008000000 */
[----:B------:R0:W-:Y:S01]  /*3e690*/  STL.64 [R1+0x7b00], R34 ;  /* 0x007b002201007387 */ /* 0x0001e20000100a00 */
[----:B------:R-:W-:-:S03]  /*3e6a0*/  DFMA R60, R32, -R34, R60 ;  /* 0x80000022203c722b */ /* 0x000fc6000000003c */
[----:B0-----:R-:W2:Y:S01]  /*3e6b0*/  LDL.64 R34, [R1+0xa8f8] ;  /* 0x00a8f80001227983 */ /* 0x001ea20000100a00 */
[C---:B------:R-:W-:Y:S02]  /*3e6c0*/  DADD R10, -R122.reuse, R10 ;  /* 0x000000007a0a7229 */ /* 0x040fe4000000010a */
[----:B------:R-:W-:-:S06]  /*3e6d0*/  DADD R14, R122, R14 ;  /* 0x000000007a0e7229 */ /* 0x000fcc000000000e */
[----:B------:R-:W-:-:S08]  /*3e6e0*/  DFMA R10, -R38, R96, R10 ;  /* 0x00000060260a722b */ /* 0x000fd0000000010a */
[CC--:B------:R-:W-:Y:S02]  /*3e6f0*/  DFMA R94, R2.reuse, R32.reuse, R10 ;  /* 0x00000020025e722b */ /* 0x0c0fe4000000000a */
[----:B------:R-:W-:Y:S02]  /*3e700*/  DFMA R2, R2, R32, R14 ;  /* 0x000000200202722b */ /* 0x000fe4000000000e */
[----:B------:R-:W-:Y:S02]  /*3e710*/  DMUL R14, R66, R30 ;  /* 0x0000001e420e7228 */ /* 0x000fe40000000000 */
[----:B------:R-:W-:Y:S02]  /*3e720*/  DMUL R10, R74, R32 ;  /* 0x000000204a0a7228 */ /* 0x000fe40000000000 */
[----:B------:R-:W-:Y:S02]  /*3e730*/  DMUL R8, R72, R30 ;  /* 0x0000001e48087228 */ /* 0x000fe40000000000 */
[----:B------:R-:W-:-:S02]  /*3e740*/  DFMA R54, R48, R24, -R92 ;  /* 0x000000183036722b */ /* 0x000fc4000000085c */
[----:B------:R-:W-:Y:S02]  /*3e750*/  DMUL R88, R88, R38 ;  /* 0x0000002658587228 */ /* 0x000fe40000000000 */
[-C--:B------:R-:W-:Y:S01]  /*3e760*/  DMUL R208, R52, R30.reuse ;  /* 0x0000001e34d07228 */ /* 0x080fe20000000000 */
[----:B------:R0:W-:Y:S01]  /*3e770*/  STL.64 [R1+0xae60], R110 ;  /* 0x00ae606e01007387 */ /* 0x0001e20000100a00 */
[----:B------:R-:W-:Y:S02]  /*3e780*/  DMUL R66, R14, R30 ;  /* 0x0000001e0e427228 */ /* 0x000fe40000000000 */
[----:B------:R-:W-:Y:S02]  /*3e790*/  DMUL R148, R32, R10 ;  /* 0x0000000a20947228 */ /* 0x000fe40000000000 */
[----:B------:R-:W-:Y:S01]  /*3e7a0*/  DFMA R50, R38, R96, R50 ;  /* 0x000000602632722b */ /* 0x000fe20000000032 */
[----:B------:R1:W-:Y:S01]  /*3e7b0*/  STL.64 [R1+0x7c10], R96 ;  /* 0x007c106001007387 */ /* 0x0003e20000100a00 */
[----:B------:R-:W-:-:S02]  /*3e7c0*/  DMUL R10, R32, R240 ;  /* 0x000000f0200a7228 */ /* 0x000fc40000000000 */
[-C--:B------:R-:W-:Y:S01]  /*3e7d0*/  DMUL R8, R8, R30.reuse ;  /* 0x0000001e08087228 */ /* 0x080fe20000000000 */
[----:B------:R3:W-:Y:S01]  /*3e7e0*/  STL.64 [R1+0x7828], R68 ;  /* 0x0078284401007387 */ /* 0x0007e20000100a00 */
[----:B------:R-:W-:Y:S02]  /*3e7f0*/  DFMA R14, R14, R30, R66 ;  /* 0x0000001e0e0e722b */ /* 0x000fe40000000042 */
[----:B------:R-:W-:Y:S01]  /*3e800*/  DADD R94, R114, R94 ;  /* 0x00000000725e7229 */ /* 0x000fe2000000005e */
[----:B0-----:R-:W4:Y:S01]  /*3e810*/  LDL.64 R110, [R1+0xa948] ;  /* 0x00a94800016e7983 */ /* 0x001f220000100a00 */
[----:B------:R-:W-:Y:S02]  /*3e820*/  DADD R60, -R10, R60 ;  /* 0x000000000a3c7229 */ /* 0x000fe4000000013c */
[----:B------:R-:W-:Y:S01]  /*3e830*/  DADD R52, R8, R8 ;  /* 0x0000000008347229 */ /* 0x000fe20000000008 */
[----:B------:R-:W-:Y:S01]  /*3e840*/  STL.64 [R1+0xae40], R26 ;  /* 0x00ae401a01007387 */ /* 0x000fe20000100a00 */
[----:B------:R-:W-:-:S02]  /*3e850*/  DADD R54, -R14, R54 ;  /* 0x000000000e367229 */ /* 0x000fc40000000136 */
[----:B------:R-:W-:Y:S01]  /*3e860*/  DFMA R98, R90, 2, R94 ;  /* 0x400000005a62782b */ /* 0x000fe2000000005e */
[----:B------:R-:W-:Y:S01]  /*3e870*/  STL.64 [R1+0xae30], R118 ;  /* 0x00ae307601007387 */ /* 0x000fe20000100a00 */
[----:B------:R-:W-:Y:S01]  /*3e880*/  DFMA R94, -R32, R88, R60 ;  /* 0x00000058205e722b */ /* 0x000fe2000000013c */
[----:B------:R-:W-:Y:S01]  /*3e890*/  UMOV UR4, 0xa210599e ;  /* 0xa210599e00047882 */ /* 0x000fe20000000000 */
[----:B------:R-:W-:Y:S01]  /*3e8a0*/  UMOV UR5, 0x3d8ec94c ;  /* 0x3d8ec94c00057882 */ /* 0x000fe20000000000 */
[----:B------:R-:W-:Y:S01]  /*3e8b0*/  DADD R12, -R122, R12 ;  /* 0x000000007a0c7229 */ /* 0x000fe2000000010c */
[----:B------:R-:W-:Y:S01]  /*3e8c0*/  STL.64 [R1+0xac70], R58 ;  /* 0x00ac703a01007387 */ /* 0x000fe20000100a00 */
[----:B------:R-:W-:Y:S02]  /*3e8d0*/  DADD R60, -R52, R54 ;  /* 0x00000000343c7229 */ /* 0x000fe40000000136 */
[----:B------:R-:W-:Y:S01]  /*3e8e0*/  DMUL R54, R100, R78 ;  /* 0x0000004e64367228 */ /* 0x000fe20000000000 */
[----:B------:R-:W-:Y:S04]  /*3e8f0*/  STL.64 [R1+0x9b78], R122 ;  /* 0x009b787a01007387 */ /* 0x000fe80000100a00 */
[----:B------:R-:W4:Y:S04]  /*3e900*/  LDL.64 R100, [R1+0x9aa8] ;  /* 0x009aa80001647983 */ /* 0x000f280000100a00 */
[----:B------:R0:W-:Y:S01]  /*3e910*/  STL.64 [R1+0x7888], R66 ;  /* 0x0078884201007387 */ /* 0x0001e20000100a00 */
[----:B------:R-:W-:-:S02]  /*3e920*/  DMUL R144, R54, R26 ;  /* 0x0000001a36907228 */ /* 0x000fc40000000000 */
[----:B------:R-:W-:Y:S01]  /*3e930*/  DADD R54, -R68, R6 ;  /* 0x0000000044367229 */ /* 0x000fe20000000106 */
[----:B------:R-:W-:Y:S01]  /*3e940*/  STL.64 [R1+0x9b10], R114 ;  /* 0x009b107201007387 */ /* 0x000fe20000100a00 */
[----:B------:R-:W-:Y:S02]  /*3e950*/  DADD R112, -R90, R50 ;  /* 0x000000005a707229 */ /* 0x000fe40000000132 */
[----:B-1----:R-:W-:Y:S01]  /*3e960*/  DFMA R96, R38, R96, R10 ;  /* 0x000000602660722b */ /* 0x002fe2000000000a */
[----:B---3--:R-:W3:Y:S04]  /*3e970*/  LDL.64 R68, [R1+0xa708] ;  /* 0x00a7080001447983 */ /* 0x008ee80000100a00 */
[----:B0-----:R-:W4:Y:S01]  /*3e980*/  LDL.64 R66, [R1+0xaa88] ;  /* 0x00aa880001427983 */ /* 0x001f220000100a00 */
[----:B------:R-:W-:-:S03]  /*3e990*/  DADD R2, R114, R2 ;  /* 0x0000000072027229 */ /* 0x000fc60000000002 */
[----:B------:R-:W-:Y:S01]  /*3e9a0*/  STL.64 [R1+0xae48], R56 ;  /* 0x00ae483801007387 */ /* 0x000fe20000100a00 */
[----:B------:R-:W-:-:S03]  /*3e9b0*/  DMUL R166, R152, R76 ;  /* 0x0000004c98a67228 */ /* 0x000fc60000000000 */
[----:B------:R-:W-:Y:S01]  /*3e9c0*/  STL.64 [R1+0xaef0], R84 ;  /* 0x00aef05401007387 */ /* 0x000fe20000100a00 */
[----:B------:R-:W-:Y:S02]  /*3e9d0*/  DMUL R222, R140, R204 ;  /* 0x000000cc8cde7228 */ /* 0x000fe40000000000 */
[----:B------:R-:W-:Y:S02]  /*3e9e0*/  DMUL R170, R138, R46 ;  /* 0x0000002e8aaa7228 */ /* 0x000fe40000000000 */
[----:B------:R-:W-:Y:S01]  /*3e9f0*/  DMUL R136, R136, R28 ;  /* 0x0000001c88887228 */ /* 0x000fe20000000000 */
[----:B------:R-:W-:Y:S04]  /*3ea00*/  STL.64 [R1+0xaef8], R204 ;  /* 0x00aef8cc01007387 */ /* 0x000fe80000100a00 */
[----:B------:R-:W-:Y:S04]  /*3ea10*/  STL.64 [R1+0xaf00], R82 ;  /* 0x00af005201007387 */ /* 0x000fe80000100a00 */
[----:B------:R-:W-:Y:S04]  /*3ea20*/  STL.64 [R1+0xadb8], R46 ;  /* 0x00adb82e01007387 */ /* 0x000fe80000100a00 */
[----:B------:R-:W-:Y:S04]  /*3ea30*/  STL.64 [R1+0xaf18], R70 ;  /* 0x00af184601007387 */ /* 0x000fe80000100a00 */
[----:B------:R-:W-:Y:S04]  /*3ea40*/  STL.64 [R1+0xabd8], R64 ;  /* 0x00abd84001007387 */ /* 0x000fe80000100a00 */
[----:B------:R-:W3:Y:S01]  /*3ea50*/  LDL.128 R72, [R1+0x620] ;  /* 0x0006200001487983 */ /* 0x000ee20000100c00 */
[----:B--2---:R-:W-:-:S02]  /*3ea60*/  DMUL R6, R34, R78 ;  /* 0x0000004e22067228 */ /* 0x004fc40000000000 */
[----:B------:R-:W-:Y:S01]  /*3ea70*/  DADD R90, R148, R148 ;  /* 0x00000000945a7229 */ /* 0x000fe20000000094 */
[----:B------:R-:W2:Y:S01]  /*3ea80*/  LDL.64 R34, [R1+0xa890] ;  /* 0x00a8900001227983 */ /* 0x000ea20000100a00 */
[----:B------:R-:W-:Y:S02]  /*3ea90*/  DADD R50, R10, R62 ;  /* 0x000000000a327229 */ /* 0x000fe4000000003e */
[----:B------:R-:W-:Y:S01]  /*3eaa0*/  DMUL R62, R102, R116 ;  /* 0x00000074663e7228 */ /* 0x000fe20000000000 */
[----:B------:R0:W-:Y:S03]  /*3eab0*/  STL.64 [R1+0x7bd8], R112 ;  /* 0x007bd87001007387 */ /* 0x0001e60000100a00 */
[----:B------:R-:W-:Y:S02]  /*3eac0*/  DADD R102, R94, -R90 ;  /* 0x000000005e667229 */ /* 0x000fe4000000085a */
[----:B------:R-:W-:Y:S01]  /*3ead0*/  DFMA R98, -R32, R88, R98 ;  /* 0x000000582062722b */ /* 0x000fe20000000162 */
[----:B------:R-:W3:Y:S01]  /*3eae0*/  LDL.64 R94, [R1+0xa6a0] ;  /* 0x00a6a000015e7983 */ /* 0x000ee20000100a00 */
[----:B------:R-:W-:-:S02]  /*3eaf0*/  DADD R10, R208, R208 ;  /* 0x00000000d00a7229 */ /* 0x000fc400000000d0 */
[----:B------:R-:W-:Y:S01]  /*3eb00*/  DMUL R242, R146, R62 ;  /* 0x0000003e92f27228 */ /* 0x000fe20000000000 */
[----:B------:R-:W3:Y:S01]  /*3eb10*/  LDL.64 R90, [R1+0xa950] ;  /* 0x00a95000015a7983 */ /* 0x000ee20000100a00 */
[----:B------:R-:W-:Y:S02]  /*3eb20*/  DADD R62, -R144, R54 ;  /* 0x00000000903e7229 */ /* 0x000fe40000000136 */
[----:B------:R-:W-:Y:S01]  /*3eb30*/  DFMA R130, R32, R88, R96 ;  /* 0x000000582082722b */ /* 0x000fe20000000060 */
[----:B0-----:R-:W3:Y:S01]  /*3eb40*/  LDL.64 R112, [R1+0xa7d8] ;  /* 0x00a7d80001707983 */ /* 0x001ee20000100a00 */
[----:B------:R-:W-:Y:S02]  /*3eb50*/  DADD R10, R60, -R10 ;  /* 0x000000003c0a7229 */ /* 0x000fe4000000080a */
[----:B----4-:R-:W-:Y:S01]  /*3eb60*/  DMUL R26, R66, R118 ;  /* 0x00000076421a7228 */ /* 0x010fe20000000000 */
[----:B------:R-:W4:Y:S01]  /*3eb70*/  LDL.64 R88, [R1+0xa6c8] ;  /* 0x00a6c80001587983 */ /* 0x000f220000100a00 */
[----:B------:R-:W-:-:S03]  /*3eb80*/  DMUL R60, R110, R30 ;  /* 0x0000001e6e3c7228 */ /* 0x000fc60000000000 */
[----:B------:R-:W4:Y:S01]  /*3eb90*/  LDL.64 R110, [R1+0xa8c0] ;  /* 0x00a8c000016e7983 */ /* 0x000f220000100a00 */
[----:B------:R-:W-:-:S03]  /*3eba0*/  DFMA R62, R100, -R6, R62 ;  /* 0x80000006643e722b */ /* 0x000fc6000000003e */
[----:B------:R-:W4:Y:S04]  /*3ebb0*/  LDL.64 R66, [R1+0xab30] ;  /* 0x00ab300001427983 */ /* 0x000f280000100a00 */
[----:B------:R2:W-:Y:S01]  /*3ebc0*/  STL.64 [R1+0x7840], R62 ;  /* 0x0078403e01007387 */ /* 0x0005e20000100a00 */
[----:B------:R-:W-:-:S03]  /*3ebd0*/  DFMA R54, -R48, R24, R92 ;  /* 0x000000183036722b */ /* 0x000fc6000000015c */
[----:B------:R-:W4:Y:S01]  /*3ebe0*/  LDL.64 R96, [R1+0xa6d8] ;  /* 0x00a6d80001607983 */ /* 0x000f220000100a00 */
[----:B------:R-:W-:-:S03]  /*3ebf0*/  DADD R2, R144, R2 ;  /* 0x0000000090027229 */ /* 0x000fc60000000002 */
[----:B------:R0:W-:Y:S04]  /*3ec00*/  STL.64 [R1+0xaed8], R148 ;  /* 0x00aed89401007387 */ /* 0x0001e80000100a00 */
[----:B------:R-:W-:Y:S01]  /*3ec10*/  STL.64 [R1+0x9b18], R144 ;  /* 0x009b189001007387 */ /* 0x000fe20000100a00 */
[----:B------:R-:W-:Y:S01]  /*3ec20*/  UMOV UR30, 0xa3d70a4 ;  /* 0x0a3d70a4001e7882 */ /* 0x000fe20000000000 */
[----:B------:R-:W-:Y:S01]  /*3ec30*/  UMOV UR31, 0x3fc0a3d7 ;  /* 0x3fc0a3d7001f7882 */ /* 0x000fe20000000000 */
[----:B------:R-:W-:Y:S01]  /*3ec40*/  UMOV UR12, 0x33333333 ;  /* 0x33333333000c7882 */ /* 0x000fe20000000000 */
[----:B------:R-:W-:Y:S01]  /*3ec50*/  UMOV UR13, 0x3fd33333 ;  /* 0x3fd33333000d7882 */ /* 0x000fe20000000000 */
[----:B------:R-:W4:Y:S01]  /*3ec60*/  LDL.64 R152, [R1+0x9fe0] ;  /* 0x009fe00001987983 */ /* 0x000f220000100a00 */
[----:B--2---:R-:W-:-:S02]  /*3ec70*/  DMUL R62, R34, R202 ;  /* 0x000000ca223e7228 */ /* 0x004fc40000000000 */
[----:B---3--:R-:W-:Y:S01]  /*3ec80*/  DMUL R198, R94, R118 ;  /* 0x000000765ec67228 */ /* 0x008fe20000000000 */
[----:B------:R-:W2:Y:S04]  /*3ec90*/  LDL.64 R34, [R1+0xa658] ;  /* 0x00a6580001227983 */ /* 0x000ea80000100a00 */
[----:B------:R-:W3:Y:S01]  /*3eca0*/  LDL.64 R94, [R1+0xaaf0] ;  /* 0x00aaf000015e7983 */ /* 0x000ee20000100a00 */
[----:B------:R-:W-:Y:S02]  /*3ecb0*/  DMUL R164, R60, R30 ;  /* 0x0000001e3ca47228 */ /* 0x000fe40000000000 */
[----:B------:R-:W-:Y:S01]  /*3ecc0*/  DADD R60, R242, R50 ;  /* 0x00000000f23c7229 */ /* 0x000fe20000000032 */
[----:B------:R-:W3:Y:S01]  /*3ecd0*/  LDL.64 R118, [R1+0xa868] ;  /* 0x00a8680001767983 */ /* 0x000ee20000100a00 */
[----:B------:R-:W-:-:S03]  /*3ece0*/  DFMA R176, R8, 2, R54 ;  /* 0x4000000008b0782b */ /* 0x000fc60000000036 */
[----:B------:R-:W-:Y:S01]  /*3ecf0*/  STL.64 [R1+0x8058], R26 ;  /* 0x0080581a01007387 */ /* 0x000fe20000100a00 */
[----:B------:R-:W-:Y:S02]  /*3ed00*/  DADD R50, R164, R164 ;  /* 0x00000000a4327229 */ /* 0x000fe400000000a4 */
[----:B------:R-:W-:Y:S01]  /*3ed10*/  DFMA R100, R100, R6, R60 ;  /* 0x000000066464722b */ /* 0x000fe2000000003c */
[----:B0-----:R-:W3:Y:S01]  /*3ed20*/  LDL.64 R148, [R1+0xa5e0] ;  /* 0x00a5e00001947983 */ /* 0x001ee20000100a00 */
[----:B------:R-:W-:-:S03]  /*3ed30*/  DMUL R6, R126, R40 ;  /* 0x000000287e067228 */ /* 0x000fc60000000000 */
[----:B------:R-:W3:Y:S01]  /*3ed40*/  LDL.64 R126, [R1+0xa690] ;  /* 0x00a69000017e7983 */ /* 0x000ee20000100a00 */
[----:B------:R-:W-:Y:S02]  /*3ed50*/  DADD R8, R10, -R50 ;  /* 0x000000000a087229 */ /* 0x000fe40000000832 */
[----:B------:R-:W-:-:S05]  /*3ed60*/  DMUL R54, R68, R218 ;  /* 0x000000da44367228 */ /* 0x000fca0000000000 */
[----:B------:R0:W-:Y:S02]  /*3ed70*/  STL.64 [R1+0x7810], R8 ;  /* 0x0078100801007387 */ /* 0x0001e40000100a00 */
[----:B0-----:R-:W-:Y:S01]  /*3ed80*/  DMUL R8, R22, UR4 ;  /* 0x0000000416087c28 */ /* 0x001fe20008000000 */
[----:B------:R-:W-:Y:S01]  /*3ed90*/  UMOV UR4, 0xde9cc603 ;  /* 0xde9cc60300047882 */ /* 0x000fe20000000000 */
[----:B------:R-:W-:Y:S02]  /*3eda0*/  UMOV UR5, 0x3de80d43 ;  /* 0x3de80d4300057882 */ /* 0x000fe40000000000 */
[----:B------:R-:W-:Y:S01]  /*3edb0*/  DMUL R68, R202, UR4 ;  /* 0x00000004ca447c28 */ /* 0x000fe20008000000 */
[----:B------:R-:W-:Y:S06]  /*3edc0*/  STL.64 [R1+0x8038], R62 ;  /* 0x0080383e01007387 */ /* 0x000fec0000100a00 */
[----:B------:R0:W-:Y:S01]  /*3edd0*/  STL.64 [R1+0x7bb8], R68 ;  /* 0x007bb84401007387 */ /* 0x0001e20000100a00 */
[----:B----4-:R-:W-:-:S03]  /*3ede0*/  DMUL R236, R110, R116 ;  /* 0x000000746eec7228 */ /* 0x010fc60000000000 */
[----:B------:R-:W4:Y:S01]  /*3edf0*/  LDL.64 R110, [R1+0xa7b0] ;  /* 0x00a7b000016e7983 */ /* 0x000f220000100a00 */
[----:B------:R-:W-:Y:S02]  /*3ee00*/  DMUL R66, R66, R116 ;  /* 0x0000007442427228 */ /* 0x000fe40000000000 */
[----:B------:R-:W-:Y:S02]  /*3ee10*/  DMUL R116, R78, R68 ;  /* 0x000000444e747228 */ /* 0x000fe40000000000 */
[----:B0-----:R-:W-:Y:S02]  /*3ee20*/  DMUL R68, R38, R62 ;  /* 0x0000003e26447228 */ /* 0x001fe40000000000 */
[----:B------:R-:W-:Y:S02]  /*3ee30*/  DADD R62, -R114, R12 ;  /* 0x00000000723e7229 */ /* 0x000fe4000000010c */
[----:B--2---:R-:W-:Y:S01]  /*3ee40*/  DMUL R12, R34, R70 ;  /* 0x00000046220c7228 */ /* 0x004fe20000000000 */
[----:B------:R-:W2:Y:S01]  /*3ee50*/  LDL.64 R34, [R1+0xa748] ;  /* 0x00a7480001227983 */ /* 0x000ea20000100a00 */
[----:B------:R-:W-:Y:S01]  /*3ee60*/  DMUL R26, R78, R26 ;  /* 0x0000001a4e1a7228 */ /* 0x000fe20000000000 */
[----:B------:R-:W-:Y:S01]  /*3ee70*/  UMOV UR4, 0xf4bbb049 ;  /* 0xf4bbb04900047882 */ /* 0x000fe20000000000 */
[----:B------:R-:W-:Y:S01]  /*3ee80*/  UMOV UR5, 0x3d76dead ;  /* 0x3d76dead00057882 */ /* 0x000fe20000000000 */
[----:B------:R-:W-:-:S02]  /*3ee90*/  DMUL R50, R120, R218 ;  /* 0x000000da78327228 */ /* 0x000fc40000000000 */
[----:B------:R-:W-:Y:S01]  /*3eea0*/  DMUL R120, R36, UR4 ;  /* 0x0000000424787c28 */ /* 0x000fe20008000000 */
[----:B------:R-:W-:Y:S01]  /*3eeb0*/  UMOV UR4, 0x6e5b0120 ;  /* 0x6e5b012000047882 */ /* 0x000fe20000000000 */
[----:B---3--:R-:W-:Y:S01]  /*3eec0*/  DMUL R154, R94, R70 ;  /* 0x000000465e9a7228 */ /* 0x008fe20000000000 */
[----:B------:R-:W-:Y:S01]  /*3eed0*/  UMOV UR5, 0x3d0b0587 ;  /* 0x3d0b058700057882 */ /* 0x000fe20000000000 */
[----:B------:R0:W-:Y:S01]  /*3eee0*/  STL.64 [R1+0x7938], R26 ;  /* 0x0079381a01007387 */ /* 0x0001e20000100a00 */
[C---:B------:R-:W-:Y:S02]  /*3eef0*/  DADD R2, R26.reuse, R2 ;  /* 0x000000001a027229 */ /* 0x040fe40000000002 */
[----:B------:R-:W-:Y:S02]  /*3ef00*/  DFMA R94, R26, 2, R242 ;  /* 0x400000001a5e782b */ /* 0x000fe400000000f2 */
[----:B0-----:R-:W-:Y:S01]  /*3ef10*/  DMUL R26, R58, UR4 ;  /* 0x000000043a1a7c28 */ /* 0x001fe20008000000 */
[----:B------:R-:W3:Y:S01]  /*3ef20*/  LDL.64 R58, [R1+0xaa60] ;  /* 0x00aa6000013a7983 */ /* 0x000ee20000100a00 */
[----:B------:R-:W-:-:S02]  /*3ef30*/  DMUL R112, R112, R36 ;  /* 0x0000002470707228 */ /* 0x000fc40000000000 */
[----:B------:R-:W-:Y:S02]  /*3ef40*/  DMUL R6, R6, R20 ;  /* 0x0000001406067228 */ /* 0x000fe40000000000 */
[----:B------:R-:W-:Y:S02]  /*3ef50*/  DMUL R88, R88, R36 ;  /* 0x0000002458587228 */ /* 0x000fe40000000000 */
[----:B------:R-:W-:Y:S02]  /*3ef60*/  DFMA R122, R116, 0.75, R68 ;  /* 0x3fe80000747a782b */ /* 0x000fe40000000044 */
[----:B------:R-:W-:Y:S02]  /*3ef70*/  DMUL R142, R96, R70 ;  /* 0x00000046608e7228 */ /* 0x000fe40000000000 */
[CC--:B------:R-:W-:Y:S02]  /*3ef80*/  DFMA R96, -R50.reuse, R28.reuse, R94 ;  /* 0x0000001c3260722b */ /* 0x0c0fe4000000015e */
[----:B------:R-:W-:-:S02]  /*3ef90*/  DFMA R94, -R50, R28, R62 ;  /* 0x0000001c325e722b */ /* 0x000fc4000000013e */
[----:B------:R-:W-:Y:S02]  /*3efa0*/  DMUL R62, R118, R28 ;  /* 0x0000001c763e7228 */ /* 0x000fe40000000000 */
[----:B------:R-:W-:Y:S02]  /*3efb0*/  DMUL R118, R28, R112 ;  /* 0x000000701c767228 */ /* 0x000fe40000000000 */
[----:B------:R-:W-:Y:S02]  /*3efc0*/  DFMA R114, R50, R28, -R6 ;  /* 0x0000001c3272722b */ /* 0x000fe40000000806 */
[----:B------:R-:W-:Y:S01]  /*3efd0*/  DFMA R112, R32, -R88, R122 ;  /* 0x800000582070722b */ /* 0x000fe2000000007a */
[----:B------:R-:W-:Y:S01]  /*3efe0*/  STL.64 [R1+0x7af0], R68 ;  /* 0x007af04401007387 */ /* 0x000fe20000100a00 */
[----:B------:R-:W-:Y:S02]  /*3eff0*/  DFMA R96, -R28, R236, R96 ;  /* 0x000000ec1c60722b */ /* 0x000fe40000000160 */
[----:B------:R-:W-:Y:S01]  /*3f000*/  DMUL R122, R126, R20 ;  /* 0x000000147e7a7228 */ /* 0x000fe20000000000 */
[----:B------:R0:W-:Y:S01]  /*3f010*/  STL.64 [R1+0xaf10], R68 ;  /* 0x00af104401007387 */ /* 0x0001e20000100a00 */
[----:B------:R-:W-:-:S02]  /*3f020*/  DFMA R114, -R20, R54, R114 ;  /* 0x000000361472722b */ /* 0x000fc40000000172 */
[----:B------:R-:W-:Y:S02]  /*3f030*/  DADD R126, -R118, R112 ;  /* 0x00000000767e7229 */ /* 0x000fe40000000170 */
[----:B------:R-:W-:Y:S01]  /*3f040*/  DMUL R62, R62, R22 ;  /* 0x000000163e3e7228 */ /* 0x000fe20000000000 */
[----:B0-----:R-:W3:Y:S01]  /*3f050*/  LDL.64 R68, [R1+0xaa28] ;  /* 0x00aa280001447983 */ /* 0x001ee20000100a00 */
[----:B------:R-:W-:Y:S02]  /*3f060*/  DADD R96, R6, R96 ;  /* 0x0000000006607229 */ /* 0x000fe40000000060 */
[----:B------:R-:W-:Y:S02]  /*3f070*/  DFMA R114, R20, -R66, R114 ;  /* 0x800000421472722b */ /* 0x000fe40000000072 */
[----:B----4-:R-:W-:Y:S01]  /*3f080*/  DMUL R112, R56, R110 ;  /* 0x0000006e38707228 */ /* 0x010fe20000000000 */
[----:B------:R-:W4:Y:S04]  /*3f090*/  LDL.64 R56, [R1+0xa600] ;  /* 0x00a6000001387983 */ /* 0x000f280000100a00 */
[----:B------:R-:W4:Y:S01]  /*3f0a0*/  LDL.64 R110, [R1+0xa9f8] ;  /* 0x00a9f800016e7983 */ /* 0x000f220000100a00 */
[----:B------:R-:W-:-:S02]  /*3f0b0*/  DADD R134, -R62, R96 ;  /* 0x000000003e867229 */ /* 0x000fc40000000160 */
[----:B------:R-:W-:Y:S02]  /*3f0c0*/  DFMA R114, R62, 2, R114 ;  /* 0x400000003e72782b */ /* 0x000fe40000000072 */
[----:B------:R-:W-:Y:S02]  /*3f0d0*/  DFMA R96, R20, R54, -R62 ;  /* 0x000000361460722b */ /* 0x000fe4000000083e */
[----:B------:R-:W-:Y:S02]  /*3f0e0*/  DFMA R2, R78, R198, R2 ;  /* 0x000000c64e02722b */ /* 0x000fe40000000002 */
[----:B------:R-:W-:Y:S02]  /*3f0f0*/  DMUL R60, R32, R8 ;  /* 0x00000008203c7228 */ /* 0x000fe40000000000 */
[----:B------:R-:W-:Y:S02]  /*3f100*/  DMUL R50, R128, R172 ;  /* 0x000000ac80327228 */ /* 0x000fe40000000000 */
[----:B------:R-:W-:Y:S01]  /*3f110*/  DMUL R90, R90, R36 ;  /* 0x000000245a5a7228 */ /* 0x000fe20000000000 */
[----:B------:R-:W-:Y:S01]  /*3f120*/  UMOV UR4, 0xbaf4cd2d ;  /* 0xbaf4cd2d00047882 */ /* 0x000fe20000000000 */
[----:B------:R-:W-:Y:S01]  /*3f130*/  DFMA R2, R6, 2, R2 ;  /* 0x400000000602782b */ /* 0x000fe20000000002 */
[----:B------:R-:W-:Y:S01]  /*3f140*/  UMOV UR5, 0x3d843b23 ;  /* 0x3d843b2300057882 */ /* 0x000fe20000000000 */
[----:B--2---:R-:W-:-:S02]  /*3f150*/  DMUL R62, R34, R18 ;  /* 0x00000012223e7228 */ /* 0x004fc40000000000 */
[----:B---3--:R-:W-:Y:S01]  /*3f160*/  DMUL R224, R58, R84 ;  /* 0x000000543ae07228 */ /* 0x008fe20000000000 */
[----:B------:R-:W2:Y:S03]  /*3f170*/  LDL.64 R34, [R1+0xa6c0] ;  /* 0x00a6c00001227983 */ /* 0x000ea60000100a00 */
[----:B------:R-:W-:Y:S02]  /*3f180*/  DADD R2, R60, R2 ;  /* 0x000000003c027229 */ /* 0x000fe40000000002 */
[----:B------:R-:W-:Y:S02]  /*3f190*/  DFMA R114, R122, -R22, R114 ;  /* 0x800000167a72722b */ /* 0x000fe40000000072 */
[----:B------:R-:W-:Y:S01]  /*3f1a0*/  DFMA R100, R28, R236, R100 ;  /* 0x000000ec1c64722b */ /* 0x000fe20000000064 */
[----:B------:R-:W-:Y:S03]  /*3f1b0*/  STL.64 [R1+0x7f18], R26 ;  /* 0x007f181a01007387 */ /* 0x000fe60000100a00 */
[----:B------:R-:W-:Y:S01]  /*3f1c0*/  DFMA R2, R218, R142, R2 ;  /* 0x0000008eda02722b */ /* 0x000fe20000000002 */
[----:B------:R0:W-:Y:S01]  /*3f1d0*/  STL.64 [R1+0x7aa0], R142 ;  /* 0x007aa08e01007387 */ /* 0x0001e20000100a00 */
[----:B------:R-:W-:-:S03]  /*3f1e0*/  DFMA R96, R122, -R22, R96 ;  /* 0x800000167a60722b */ /* 0x000fc60000000060 */
[----:B------:R-:W-:Y:S03]  /*3f1f0*/  STL.64 [R1+0x7990], R66 ;  /* 0x0079904201007387 */ /* 0x000fe60000100a00 */
[----:B------:R-:W-:Y:S01]  /*3f200*/  DFMA R2, R20, R154, R2 ;  /* 0x0000009a1402722b */ /* 0x000fe20000000002 */
[----:B------:R-:W-:Y:S01]  /*3f210*/  STL.64 [R1+0xabc0], R222 ;  /* 0x00abc0de01007387 */ /* 0x000fe20000100a00 */
[----:B------:R-:W-:-:S03]  /*3f220*/  DADD R130, -R144, R130 ;  /* 0x0000000090827229 */ /* 0x000fc60000000182 */
[----:B------:R-:W-:Y:S03]  /*3f230*/  STL.64 [R1+0xaee0], R164 ;  /* 0x00aee0a401007387 */ /* 0x000fe60000100a00 */
[----:B------:R-:W-:Y:S01]  /*3f240*/  DFMA R2, R20, R12, R2 ;  /* 0x0000000c1402722b */ /* 0x000fe20000000002 */
[----:B------:R-:W-:Y:S04]  /*3f250*/  STL.64 [R1+0xabc8], R170 ;  /* 0x00abc8aa01007387 */ /* 0x000fe80000100a00 */
[----:B------:R-:W-:Y:S03]  /*3f260*/  STL.64 [R1+0xaee8], R198 ;  /* 0x00aee8c601007387 */ /* 0x000fe60000100a00 */
[----:B------:R-:W-:Y:S01]  /*3f270*/  DFMA R2, R218, R26, R2 ;  /* 0x0000001ada02722b */ /* 0x000fe20000000002 */
[----:B------:R-:W3:Y:S07]  /*3f280*/  LDL.128 R8, [R1+0x740] ;  /* 0x0007400001087983 */ /* 0x000eee0000100c00 */
[----:B------:R-:W-:-:S08]  /*3f290*/  DFMA R2, R20, R50, R2 ;  /* 0x000000321402722b */ /* 0x000fd00000000002 */
[----:B------:R-:W-:-:S08]  /*3f2a0*/  DADD R2, R116, R2 ;  /* 0x0000000074027229 */ /* 0x000fd00000000002 */
[----:B------:R-:W-:Y:S02]  /*3f2b0*/  DFMA R2, R120, R22, R2 ;  /* 0x000000167802722b */ /* 0x000fe40000000002 */
[----:B------:R-:W-:Y:S02]  /*3f2c0*/  DMUL R220, R218, R224 ;  /* 0x000000e0dadc7228 */ /* 0x000fe40000000000 */
[----:B------:R-:W-:Y:S02]  /*3f2d0*/  DMUL R90, R90, R36 ;  /* 0x000000245a5a7228 */ /* 0x000fe40000000000 */
[-C--:B------:R-:W-:Y:S02]  /*3f2e0*/  DFMA R128, -R120, R22.reuse, R126 ;  /* 0x000000167880722b */ /* 0x080fe4000000017e */
[----:B------:R-:W-:Y:S02]  /*3f2f0*/  DFMA R2, R62, R22, R2 ;  /* 0x000000163e02722b */ /* 0x000fe40000000002 */
[----:B------:R-:W-:-:S02]  /*3f300*/  DMUL R230, R104, UR4 ;  /* 0x0000000468e67c28 */ /* 0x000fc40008000000 */
[----:B------:R-:W-:Y:S02]  /*3f310*/  DADD R126, R90, R90 ;  /* 0x000000005a7e7229 */ /* 0x000fe4000000005a */
[----:B------:R-:W-:Y:S02]  /*3f320*/  DADD R128, R128, -R4 ;  /* 0x0000000080807229 */ /* 0x000fe40000000804 */
[----:B------:R-:W-:Y:S02]  /*3f330*/  DADD R2, R220, R2 ;  /* 0x00000000dc027229 */ /* 0x000fe40000000002 */
[----:B------:R-:W-:Y:S02]  /*3f340*/  DFMA R58, R122, R22, -R112 ;  /* 0x000000167a3a722b */ /* 0x000fe40000000870 */
[----:B------:R-:W-:Y:S02]  /*3f350*/  DMUL R84, R218, R142 ;  /* 0x0000008eda547228 */ /* 0x000fe40000000000 */
[----:B------:R-:W-:Y:S01]  /*3f360*/  DADD R128, R128, -R126 ;  /* 0x0000000080807229 */ /* 0x000fe2000000087e */
[----:B------:R-:W-:Y:S01]  /*3f370*/  UMOV UR4, 0x812dea11 ;  /* 0x812dea1100047882 */ /* 0x000fe20000000000 */
[----:B------:R-:W-:Y:S01]  /*3f380*/  DFMA R2, R230, R22, R2 ;  /* 0x00000016e602722b */ /* 0x000fe20000000002 */
[----:B------:R-:W-:Y:S01]  /*3f390*/  UMOV UR5, 0x3d919799 ;  /* 0x3d91979900057882 */ /* 0x000fe20000000000 */
[----:B------:R-:W-:-:S02]  /*3f3a0*/  DFMA R126, -R20, R54, R94 ;  /* 0x00000036147e722b */ /* 0x000fc4000000015e */
[----:B------:R-:W-:Y:S01]  /*3f3b0*/  DADD R132, R112, R114 ;  /* 0x0000000070847229 */ /* 0x000fe20000000072 */
[----:B------:R1:W-:Y:S01]  /*3f3c0*/  STL.64 [R1+0x7908], R58 ;  /* 0x0079083a01007387 */ /* 0x0003e20000100a00 */
[----:B------:R-:W-:Y:S02]  /*3f3d0*/  DMUL R114, R168, UR4 ;  /* 0x00000004a8727c28 */ /* 0x000fe40008000000 */
[----:B------:R-:W-:Y:S01]  /*3f3e0*/  DFMA R122, R166, R22, R2 ;  /* 0x00000016a67a722b */ /* 0x000fe20000000002 */
[----:B------:R4:W-:Y:S01]  /*3f3f0*/  STL.64 [R1+0xabb8], R224 ;  /* 0x00abb8e001007387 */ /* 0x0009e20000100a00 */
[----:B------:R-:W-:Y:S02]  /*3f400*/  DADD R138, -R84, R126 ;  /* 0x00000000548a7229 */ /* 0x000fe4000000017e */
[----:B------:R-:W-:Y:S01]  /*3f410*/  DMUL R68, R68, R204 ;  /* 0x000000cc44447228 */ /* 0x000fe20000000000 */
[----:B0-----:R-:W3:Y:S04]  /*3f420*/  LDL.64 R142, [R1+0xa758] ;  /* 0x00a75800018e7983 */ /* 0x001ee80000100a00 */
[----:B-1----:R-:W3:Y:S01]  /*3f430*/  LDL.64 R58, [R1+0xa9e8] ;  /* 0x00a9e800013a7983 */ /* 0x002ee20000100a00 */
[----:B------:R-:W-:Y:S01]  /*3f440*/  DFMA R122, R114, R22, R122 ;  /* 0x00000016727a722b */ /* 0x000fe2000000007a */
[----:B------:R-:W-:Y:S01]  /*3f450*/  UMOV UR4, 0xb552a552 ;  /* 0xb552a55200047882 */ /* 0x000fe20000000000 */
[C---:B----4-:R-:W-:Y:S01]  /*3f460*/  DMUL R224, R218.reuse, R222 ;  /* 0x000000dedae07228 */ /* 0x050fe20000000000 */
[----:B------:R-:W-:Y:S01]  /*3f470*/  UMOV UR5, 0x3d7faa7a ;  /* 0x3d7faa7a00057882 */ /* 0x000fe20000000000 */
[----:B------:R-:W-:-:S02]  /*3f480*/  DFMA R140, R218, -R26, R138 ;  /* 0x8000001ada8c722b */ /* 0x000fc4000000008a */
[----:B------:R-:W-:Y:S02]  /*3f490*/  DMUL R54, R56, R38 ;  /* 0x0000002638367228 */ /* 0x000fe40000000000 */
[----:B------:R-:W-:Y:S02]  /*3f4a0*/  DMUL R204, R32, R136 ;  /* 0x0000008820cc7228 */ /* 0x000fe40000000000 */
[----:B------:R-:W-:Y:S02]  /*3f4b0*/  DMUL R56, R174, UR4 ;  /* 0x00000004ae387c28 */ /* 0x000fe40008000000 */
[----:B------:R-:W-:Y:S01]  /*3f4c0*/  DADD R138, R224, R122 ;  /* 0x00000000e08a7229 */ /* 0x000fe2000000007a */
[----:B------:R0:W-:Y:S01]  /*3f4d0*/  STL.64 [R1+0x7b98], R68 ;  /* 0x007b984401007387 */ /* 0x0001e20000100a00 */
[----:B------:R-:W-:Y:S02]  /*3f4e0*/  DFMA R122, R144, 2, R98 ;  /* 0x40000000907a782b */ /* 0x000fe40000000062 */
[----:B------:R-:W-:-:S02]  /*3f4f0*/  DMUL R2, R110, R82 ;  /* 0x000000526e027228 */ /* 0x000fc40000000000 */
[----:B------:R-:W-:Y:S02]  /*3f500*/  DADD R98, -R220, R140 ;  /* 0x00000000dc627229 */ /* 0x000fe4000000018c */
[----:B------:R-:W-:Y:S02]  /*3f510*/  DADD R140, R204, R132 ;  /* 0x00000000cc8c7229 */ /* 0x000fe40000000084 */
[----:B------:R-:W-:Y:S02]  /*3f520*/  DFMA R132, R38, R56, R102 ;  /* 0x000000382684722b */ /* 0x000fe40000000066 */
[----:B0-----:R-:W-:Y:S01]  /*3f530*/  DMUL R68, R68, R22 ;  /* 0x0000001644447228 */ /* 0x001fe20000000000 */
[----:B------:R0:W-:Y:S01]  /*3f540*/  STL.64 [R1+0xabd0], R2 ;  /* 0x00abd00201007387 */ /* 0x0001e20000100a00 */
[----:B------:R-:W-:Y:S02]  /*3f550*/  DMUL R110, R218, R2 ;  /* 0x00000002da6e7228 */ /* 0x000fe40000000000 */
[----:B------:R-:W-:-:S02]  /*3f560*/  DADD R100, -R6, R100 ;  /* 0x0000000006647229 */ /* 0x000fc40000000164 */
[----:B------:R-:W-:Y:S01]  /*3f570*/  DADD R96, R112, R96 ;  /* 0x0000000070607229 */ /* 0x000fe20000000060 */
[----:B------:R1:W-:Y:S01]  /*3f580*/  STL.64 [R1+0x7b60], R68 ;  /* 0x007b604401007387 */ /* 0x0003e20000100a00 */
[----:B------:R-:W-:Y:S02]  /*3f590*/  DADD R136, R68, R138 ;  /* 0x0000000044887229 */ /* 0x000fe4000000008a */
[----:B------:R-:W-:Y:S02]  /*3f5a0*/  DADD R132, -R204, R132 ;  /* 0x00000000cc847229 */ /* 0x000fe40000000184 */
[----:B0-----:R-:W-:Y:S02]  /*3f5b0*/  DFMA R2, R6, 2, R60 ;  /* 0x400000000602782b */ /* 0x001fe4000000003c */
[----:B------:R-:W-:Y:S02]  /*3f5c0*/  DFMA R6, R20, -R54, R140 ;  /* 0x800000361406722b */ /* 0x000fe4000000008c */
[----:B------:R-:W-:Y:S01]  /*3f5d0*/  DMUL R112, R148, R38 ;  /* 0x0000002694707228 */ /* 0x000fe20000000000 */
[----:B-1----:R-:W4:Y:S04]  /*3f5e0*/  LDL.64 R68, [R1+0xa860] ;  /* 0x00a8600001447983 */ /* 0x002f280000100a00 */
[----:B------:R-:W4:Y:S04]  /*3f5f0*/  LDL.64 R148, [R1+0xa620] ;  /* 0x00a6200001947983 */ /* 0x000f280000100a00 */
[----:B------:R0:W-:Y:S04]  /*3f600*/  STL.64 [R1+0x7b78], R84 ;  /* 0x007b785401007387 */ /* 0x0001e80000100a00 */
[----:B0-----:R-:W4:Y:S01]  /*3f610*/  LDL.64 R84, [R1+0xa798] ;  /* 0x00a7980001547983 */ /* 0x001f220000100a00 */
[----:B--2---:R-:W-:-:S07]  /*3f620*/  DMUL R34, R34, R20 ;  /* 0x0000001422227228 */ /* 0x004fce0000000000 */
[----:B------:R0:W-:Y:S01]  /*3f630*/  STL.64 [R1+0x7a30], R34 ;  /* 0x007a302201007387 */ /* 0x0001e20000100a00 */
[CC--:B------:R-:W-:Y:S02]  /*3f640*/  DFMA R6, R32.reuse, -R34.reuse, R6 ;  /* 0x800000222006722b */ /* 0x0c0fe40000000006 */
[----:B------:R-:W-:Y:S01]  /*3f650*/  DFMA R140, R32, -R34, R132 ;  /* 0x80000022208c722b */ /* 0x000fe20000000084 */
[----:B0-----:R-:W2:Y:S01]  /*3f660*/  LDL.64 R34, [R1+0xa760] ;  /* 0x00a7600001227983 */ /* 0x001ea20000100a00 */
[----:B------:R-:W-:Y:S02]  /*3f670*/  DMUL R94, R150, R168 ;  /* 0x000000a8965e7228 */ /* 0x000fe40000000000 */
[----:B------:R-:W-:Y:S01]  /*3f680*/  DMUL R26, R218, R170 ;  /* 0x000000aada1a7228 */ /* 0x000fe20000000000 */
[----:B------:R-:W2:Y:S05]  /*3f690*/  LDL.64 R150, [R1+0xa828] ;  /* 0x00a8280001967983 */ /* 0x000eaa0000100a00 */
[----:B------:R-:W-:-:S02]  /*3f6a0*/  DMUL R126, R32, R94 ;  /* 0x0000005e207e7228 */ /* 0x000fc40000000000 */
[----:B------:R-:W-:Y:S02]  /*3f6b0*/  DFMA R122, R38, -R56, R122 ;  /* 0x80000038267a722b */ /* 0x000fe4000000007a */
[----:B------:R-:W-:Y:S01]  /*3f6c0*/  DADD R102, R26, R136 ;  /* 0x000000001a667229 */ /* 0x000fe20000000088 */
[----:B------:R0:W-:Y:S03]  /*3f6d0*/  STL.64 [R1+0x7778], R2 ;  /* 0x0077780201007387 */ /* 0x0001e60000100a00 */
[----:B------:R-:W-:Y:S02]  /*3f6e0*/  DADD R98, R126, R98 ;  /* 0x000000007e627229 */ /* 0x000fe40000000062 */
[C---:B------:R-:W-:Y:S02]  /*3f6f0*/  DADD R96, -R60.reuse, R96 ;  /* 0x000000003c607229 */ /* 0x040fe40000000160 */
[----:B------:R-:W-:Y:S01]  /*3f700*/  DADD R140, -R60, R140 ;  /* 0x000000003c8c7229 */ /* 0x000fe2000000018c */
[----:B------:R1:W-:Y:S01]  /*3f710*/  STL.64 [R1+0x7900], R26 ;  /* 0x0079001a01007387 */ /* 0x0003e20000100a00 */
[----:B------:R-:W-:-:S02]  /*3f720*/  DFMA R122, R28, -R112, R122 ;  /* 0x800000701c7a722b */ /* 0x000fc4000000007a */
[----:B------:R-:W-:Y:S01]  /*3f730*/  DADD R98, -R224, R98 ;  /* 0x00000000e0627229 */ /* 0x000fe20000000162 */
[----:B0-----:R-:W2:Y:S01]  /*3f740*/  LDL.64 R2, [R1+0xa4e8] ;  /* 0x00a4e80001027983 */ /* 0x001ea20000100a00 */
[----:B------:R-:W-:Y:S02]  /*3f750*/  DADD R102, R110, R102 ;  /* 0x000000006e667229 */ /* 0x000fe40000000066 */
[----:B------:R-:W-:Y:S02]  /*3f760*/  DFMA R100, R20, R66, R100 ;  /* 0x000000421464722b */ /* 0x000fe40000000064 */
[----:B---3--:R-:W-:Y:S01]  /*3f770*/  DMUL R58, R58, R82 ;  /* 0x000000523a3a7228 */ /* 0x008fe20000000000 */
[----:B------:R-:W3:Y:S01]  /*3f780*/  LDL.64 R66, [R1+0xa938] ;  /* 0x00a9380001427983 */ /* 0x000ee20000100a00 */
[----:B------:R-:W-:Y:S02]  /*3f790*/  DADD R122, R204, R122 ;  /* 0x00000000cc7a7229 */ /* 0x000fe4000000007a */
[----:B------:R-:W-:Y:S01]  /*3f7a0*/  DADD R98, -R26, R98 ;  /* 0x000000001a627229 */ /* 0x000fe20000000162 */
[----:B------:R-:W3:Y:S04]  /*3f7b0*/  LDL.64 R82, [R1+0xa4f8] ;  /* 0x00a4f80001527983 */ /* 0x000ee80000100a00 */
[----:B------:R0:W-:Y:S01]  /*3f7c0*/  STL.64 [R1+0x7d00], R58 ;  /* 0x007d003a01007387 */ /* 0x0001e20000100a00 */
[----:B------:R-:W-:-:S03]  /*3f7d0*/  DFMA R132, R20, -R54, R122 ;  /* 0x800000361484722b */ /* 0x000fc6000000007a */
[----:B-1----:R-:W3:Y:S01]  /*3f7e0*/  LDL.64 R26, [R1+0xa998] ;  /* 0x00a99800011a7983 */ /* 0x002ee20000100a00 */
[----:B------:R-:W-:Y:S01]  /*3f7f0*/  DFMA R130, R38, R56, R130 ;  /* 0x000000382682722b */ /* 0x000fe20000000082 */
[----:B------:R-:W-:Y:S01]  /*3f800*/  UMOV UR4, 0x7fdfbfd ;  /* 0x07fdfbfd00047882 */ /* 0x000fe20000000000 */
[----:B------:R-:W-:Y:S01]  /*3f810*/  UMOV UR5, 0x3d87bfdc ;  /* 0x3d87bfdc00057882 */ /* 0x000fe20000000000 */
[----:B------:R1:W-:Y:S01]  /*3f820*/  STL.64 [R1+0x8140], R56 ;  /* 0x0081403801007387 */ /* 0x0003e20000100a00 */
[----:B0-----:R-:W-:-:S03]  /*3f830*/  DMUL R58, R58, R22 ;  /* 0x000000163a3a7228 */ /* 0x001fc60000000000 */
[----:B------:R-:W-:Y:S01]  /*3f840*/  STL.64 [R1+0xadc0], R158 ;  /* 0x00adc09e01007387 */ /* 0x000fe20000100a00 */
[----:B------:R-:W-:-:S03]  /*3f850*/  DMUL R178, R62, R22 ;  /* 0x000000163eb27228 */ /* 0x000fc60000000000 */
[----:B------:R-:W-:Y:S01]  /*3f860*/  STL.64 [R1+0xae68], R76 ;  /* 0x00ae684c01007387 */ /* 0x000fe20000100a00 */
[----:B------:R-:W-:-:S03]  /*3f870*/  DADD R102, R58, R102 ;  /* 0x000000003a667229 */ /* 0x000fc60000000066 */
[----:B------:R0:W-:Y:S01]  /*3f880*/  STL.64 [R1+0x7b20], R58 ;  /* 0x007b203a01007387 */ /* 0x0001e20000100a00 */
[----:B------:R-:W-:-:S03]  /*3f890*/  DADD R122, -R110, R98 ;  /* 0x000000006e7a7229 */ /* 0x000fc60000000162 */
[----:B-1----:R-:W3:Y:S04]  /*3f8a0*/  LDL.64 R56, [R1+0xa808] ;  /* 0x00a8080001387983 */ /* 0x002ee80000100a00 */
[----:B------:R-:W-:Y:S04]  /*3f8b0*/  STL.64 [R1+0xabe8], R168 ;  /* 0x00abe8a801007387 */ /* 0x000fe80000100a00 */
[----:B0-----:R-:W3:Y:S01]  /*3f8c0*/  LDL.64 R58, [R1+0xaa70] ;  /* 0x00aa7000013a7983 */ /* 0x001ee20000100a00 */
[----:B------:R-:W-:Y:S02]  /*3f8d0*/  DFMA R102, R92, 2, R102 ;  /* 0x400000005c66782b */ /* 0x000fe40000000066 */
[----:B----4-:R-:W-:Y:S01]  /*3f8e0*/  DMUL R68, R68, R46 ;  /* 0x0000002e44447228 */ /* 0x010fe20000000000 */
[----:B------:R-:W-:Y:S01]  /*3f8f0*/  UMOV UR16, 0x66666666 ;  /* 0x6666666600107882 */ /* 0x000fe20000000000 */
[----:B------:R-:W-:Y:S01]  /*3f900*/  UMOV UR17, 0x3fe66666 ;  /* 0x3fe6666600117882 */ /* 0x000fe20000000000 */
[----:B------:R-:W-:Y:S01]  /*3f910*/  UMOV UR18, 0xa3d70a3d ;  /* 0xa3d70a3d00127882 */ /* 0x000fe20000000000 */
[----:B------:R-:W-:Y:S01]  /*3f920*/  DMUL R46, R148, R70 ;  /* 0x00000046942e7228 */ /* 0x000fe20000000000 */
[----:B------:R-:W-:Y:S01]  /*3f930*/  UMOV UR19, 0x3fea3d70 ;  /* 0x3fea3d7000137882 */ /* 0x000fe20000000000 */
[C---:B------:R-:W-:Y:S01]  /*3f940*/  DADD R98, R60.reuse, R6 ;  /* 0x000000003c627229 */ /* 0x040fe20000000006 */
[----:B------:R-:W-:Y:S01]  /*3f950*/  UMOV UR40, 0xeb851eb8 ;  /* 0xeb851eb800287882 */ /* 0x000fe20000000000 */
[----:B------:R-:W-:Y:S01]  /*3f960*/  DADD R60, R60, R132 ;  /* 0x000000003c3c7229 */ /* 0x000fe20000000084 */
[----:B------:R-:W-:Y:S01]  /*3f970*/  UMOV UR41, 0x3feeb851 ;  /* 0x3feeb85100297882 */ /* 0x000fe20000000000 */
[----:B------:R-:W-:Y:S01]  /*3f980*/  DFMA R132, -R48, R24, R122 ;  /* 0x000000183084722b */ /* 0x000fe2000000017a */
[----:B------:R0:W-:Y:S01]  /*3f990*/  STL.64 [R1+0x7c60], R46 ;  /* 0x007c602e01007387 */ /* 0x0001e20000100a00 */
[----:B------:R-:W-:-:S02]  /*3f9a0*/  DFMA R122, R92, 2, R14 ;  /* 0x400000005c7a782b */ /* 0x000fc4000000000e */
[----:B------:R-:W-:Y:S01]  /*3f9b0*/  DADD R102, R102, R14 ;  /* 0x0000000066667229 */ /* 0x000fe2000000000e */
[----:B------:R-:W-:Y:S01]  /*3f9c0*/  STL.64 [R1+0xae70], R206 ;  /* 0x00ae70ce01007387 */ /* 0x000fe20000100a00 */
[----:B------:R-:W-:Y:S01]  /*3f9d0*/  UMOV UR14, 0xf5c28f5c ;  /* 0xf5c28f5c000e7882 */ /* 0x000fe20000000000 */
[----:B------:R-:W-:Y:S02]  /*3f9e0*/  UMOV UR15, 0x3fef5c28 ;  /* 0x3fef5c28000f7882 */ /* 0x000fe40000000000 */
[----:B------:R-:W-:Y:S01]  /*3f9f0*/  STL.64 [R1+0xae78], R74 ;  /* 0x00ae784a01007387 */ /* 0x000fe20000100a00 */
[-C--:B------:R-:W-:Y:S02]  /*3fa00*/  DMUL R14, R84, R70.reuse ;  /* 0x00000046540e7228 */ /* 0x080fe40000000000 */
[----:B--2---:R-:W-:Y:S02]  /*3fa10*/  DMUL R34, R34, R70 ;  /* 0x0000004622227228 */ /* 0x004fe40000000000 */
[----:B------:R-:W-:Y:S01]  /*3fa20*/  DMUL R222, R192, R150 ;  /* 0x00000096c0de7228 */ /* 0x000fe20000000000 */
[----:B------:R-:W2:Y:S01]  /*3fa30*/  LDL.64 R70, [R1+0x7c60] ;  /* 0x007c600001467983 */ /* 0x000ea20000100a00 */
[----:B------:R-:W-:-:S02]  /*3fa40*/  DMUL R48, R142, R64 ;  /* 0x000000408e307228 */ /* 0x000fc40000000000 */
[----:B------:R-:W-:Y:S01]  /*3fa50*/  DADD R6, -R92, R100 ;  /* 0x000000005c067229 */ /* 0x000fe20000000164 */
[----:B------:R1:W-:Y:S03]  /*3fa60*/  STL.64 [R1+0x7f40], R68 ;  /* 0x007f404401007387 */ /* 0x0003e60000100a00 */
[----:B------:R-:W-:Y:S01]  /*3fa70*/  DADD R140, R222, R140 ;  /* 0x00000000de8c7229 */ /* 0x000fe2000000008c */
[----:B------:R-:W4:Y:S01]  /*3fa80*/  LDL.64 R84, [R1+0xa6f0] ;  /* 0x00a6f00001547983 */ /* 0x000f220000100a00 */
[----:B------:R-:W-:-:S03]  /*3fa90*/  DMUL R92, R32, R48 ;  /* 0x00000030205c7228 */ /* 0x000fc60000000000 */
[----:B0-----:R-:W4:Y:S03]  /*3faa0*/  LDL.64 R46, [R1+0xa588] ;  /* 0x00a58800012e7983 */ /* 0x001f260000100a00 */
[----:B------:R-:W-:Y:S01]  /*3fab0*/  DFMA R140, R32, -R14, R140 ;  /* 0x8000000e208c722b */ /* 0x000fe2000000008c */
[----:B------:R-:W-:Y:S01]  /*3fac0*/  UMOV UR8, 0x7ae147ae ;  /* 0x7ae147ae00087882 */ /* 0x000fe20000000000 */
[----:B------:R-:W-:Y:S01]  /*3fad0*/  UMOV UR9, 0x3ff3ae14 ;  /* 0x3ff3ae1400097882 */ /* 0x000fe20000000000 */
[----:B------:R-:W-:Y:S01]  /*3fae0*/  UMOV UR20, 0x47ae147b ;  /* 0x47ae147b00147882 */ /* 0x000fe20000000000 */
[----:B------:R-:W-:Y:S01]  /*3faf0*/  UMOV UR21, 0x3fd47ae1 ;  /* 0x3fd47ae100157882 */ /* 0x000fe20000000000 */
[----:B------:R-:W4:Y:S01]  /*3fb00*/  LDL.128 R136, [R1+0x770] ;  /* 0x0007700001887983 */ /* 0x000f220000100c00 */
[----:B------:R-:W-:Y:S02]  /*3fb10*/  DMUL R100, R2, R64 ;  /* 0x0000004002647228 */ /* 0x000fe40000000000 */
[----:B------:R-:W-:-:S06]  /*3fb20*/  DFMA R140, -R32, R34, R140 ;  /* 0x00000022208c722b */ /* 0x000fcc000000018c */
[----:B------:R-:W-:Y:S02]  /*3fb30*/  DMUL R212, R28, R100 ;  /* 0x000000641cd47228 */ /* 0x000fe40000000000 */
[----:B------:R-:W-:Y:S01]  /*3fb40*/  DFMA R100, R38, R68, -R92 ;  /* 0x000000442664722b */ /* 0x000fe2000000085c */
[----:B-1----:R-:W4:Y:S04]  /*3fb50*/  LDL.64 R68, [R1+0xa848] ;  /* 0x00a8480001447983 */ /* 0x002f280000100a00 */
[----:B------:R0:W-:Y:S04]  /*3fb60*/  STL.64 [R1+0xaf08], R48 ;  /* 0x00af083001007387 */ /* 0x0001e80000100a00 */
[----:B0-----:R-:W4:Y:S01]  /*3fb70*/  LDL.64 R48, [R1+0xa5d0] ;  /* 0x00a5d00001307983 */ /* 0x001f220000100a00 */
[----:B---3--:R-:W-:-:S02]  /*3fb80*/  DMUL R142, R82, 0.25 ;  /* 0x3fd00000528e7828 */ /* 0x008fc40000000000 */
[----:B------:R-:W-:Y:S01]  /*3fb90*/  DMUL R164, R66, R158 ;  /* 0x0000009e42a47228 */ /* 0x000fe20000000000 */
[----:B------:R-:W3:Y:S05]  /*3fba0*/  LDL.64 R66, [R1+0xa968] ;  /* 0x00a9680001427983 */ /* 0x000eea0000100a00 */
[----:B------:R-:W-:Y:S02]  /*3fbb0*/  DMUL R196, R64, R142 ;  /* 0x0000008e40c47228 */ /* 0x000fe40000000000 */
[----:B------:R-:W-:Y:S02]  /*3fbc0*/  DMUL R26, R26, R172 ;  /* 0x000000ac1a1a7228 */ /* 0x000fe40000000000 */
[----:B------:R-:W-:-:S02]  /*3fbd0*/  DMUL R148, R58, R108 ;  /* 0x0000006c3a947228 */ /* 0x000fc40000000000 */
[----:B------:R-:W-:Y:S01]  /*3fbe0*/  DADD R102, R102, R52 ;  /* 0x0000000066667229 */ /* 0x000fe20000000034 */
[----:B------:R-:W3:Y:S01]  /*3fbf0*/  LDL.64 R58, [R1+0xa7c0] ;  /* 0x00a7c000013a7983 */ /* 0x000ee20000100a00 */
[----:B------:R-:W-:-:S03]  /*3fc00*/  DMUL R142, R64, UR22 ;  /* 0x00000016408e7c28 */ /* 0x000fc60008000000 */
[----:B------:R0:W-:Y:S01]  /*3fc10*/  STL.64 [R1+0x7ab8], R26 ;  /* 0x007ab81a01007387 */ /* 0x0001e20000100a00 */
[----:B--2---:R-:W-:-:S03]  /*3fc20*/  DFMA R144, R28, R70, R140 ;  /* 0x000000461c90722b */ /* 0x004fc6000000008c */
[----:B------:R1:W-:Y:S01]  /*3fc30*/  STL.64 [R1+0x79a8], R34 ;  /* 0x0079a82201007387 */ /* 0x0003e20000100a00 */
[----:B------:R-:W-:Y:S02]  /*3fc40*/  DMUL R210, R64, R142 ;  /* 0x0000008e40d27228 */ /* 0x000fe40000000000 */
[----:B------:R-:W-:Y:S01]  /*3fc50*/  DADD R64, R52, R122 ;  /* 0x0000000034407229 */ /* 0x000fe2000000007a */
[----:B------:R-:W2:Y:S01]  /*3fc60*/  LDL.64 R158, [R1+0xa650] ;  /* 0x00a65000019e7983 */ /* 0x000ea20000100a00 */
[----:B------:R-:W-:-:S03]  /*3fc70*/  DFMA R122, R146, R26, R144 ;  /* 0x0000001a927a722b */ /* 0x000fc60000000090 */
[----:B0-----:R-:W2:Y:S01]  /*3fc80*/  LDL.64 R26, [R1+0xa780] ;  /* 0x00a78000011a7983 */ /* 0x001ea20000100a00 */
[----:B------:R-:W-:Y:S02]  /*3fc90*/  DADD R100, -R212, R100 ;  /* 0x00000000d4647229 */ /* 0x000fe40000000164 */
[----:B------:R-:W-:Y:S01]  /*3fca0*/  DMUL R214, R142, R36 ;  /* 0x000000248ed67228 */ /* 0x000fe20000000000 */
[----:B-1----:R-:W2:Y:S01]  /*3fcb0*/  LDL.64 R34, [R1+0xa928] ;  /* 0x00a9280001227983 */ /* 0x002ea20000100a00 */
[----:B------:R-:W-:Y:S02]  /*3fcc0*/  DADD R140, R210, R210 ;  /* 0x00000000d28c7229 */ /* 0x000fe400000000d2 */
[----:B------:R-:W-:Y:S01]  /*3fcd0*/  DMUL R108, R38, R164 ;  /* 0x000000a4266c7228 */ /* 0x000fe20000000000 */
[----:B------:R0:W-:Y:S01]  /*3fce0*/  STL.64 [R1+0x77e8], R64 ;  /* 0x0077e84001007387 */ /* 0x0001e20000100a00 */
[----:B------:R-:W-:Y:S02]  /*3fcf0*/  DFMA R142, R20, -R196, R100 ;  /* 0x800000c4148e722b */ /* 0x000fe40000000064 */
[----:B------:R-:W-:Y:S01]  /*3fd00*/  DMUL R100, R38, R148 ;  /* 0x0000009426647228 */ /* 0x000fe20000000000 */
[----:B------:R-:W2:Y:S05]  /*3fd10*/  LDL.64 R144, [R1+0xa6a8] ;  /* 0x00a6a80001907983 */ /* 0x000eaa0000100a00 */
[----:B------:R-:W-:-:S02]  /*3fd20*/  DADD R142, -R214, R142 ;  /* 0x00000000d68e7229 */ /* 0x000fc4000000018e */
[----:B------:R-:W-:-:S06]  /*3fd30*/  DADD R122, R100, R122 ;  /* 0x00000000647a7229 */ /* 0x000fcc000000007a */
[----:B------:R-:W-:Y:S02]  /*3fd40*/  DADD R52, R142, -R140 ;  /* 0x000000008e347229 */ /* 0x000fe4000000088c */
[----:B------:R-:W-:Y:S01]  /*3fd50*/  DFMA R122, R32, -R88, R122 ;  /* 0x80000058207a722b */ /* 0x000fe2000000007a */
[----:B------:R-:W2:Y:S01]  /*3fd60*/  LDL.64 R142, [R1+0x9ad8] ;  /* 0x009ad800018e7983 */ /* 0x000ea20000100a00 */
[----:B0-----:R-:W-:-:S03]  /*3fd70*/  DFMA R64, R28, -R112, R134 ;  /* 0x800000701c40722b */ /* 0x001fc60000000086 */
[----:B------:R0:W-:Y:S01]  /*3fd80*/  STL.64 [R1+0x77d0], R52 ;  /* 0x0077d03401007387 */ /* 0x0001e20000100a00 */
[----:B------:R-:W-:Y:S02]  /*3fd90*/  DADD R102, R208, R102 ;  /* 0x00000000d0667229 */ /* 0x000fe40000000066 */
[----:B------:R-:W-:Y:S02]  /*3fda0*/  DADD R122, R118, R122 ;  /* 0x00000000767a7229 */ /* 0x000fe4000000007a */
[----:B0-----:R-:W-:Y:S02]  /*3fdb0*/  DFMA R52, R28, R112, -R108 ;  /* 0x000000701c34722b */ /* 0x001fe4000000086c */
[----:B------:R-:W-:Y:S02]  /*3fdc0*/  DADD R112, R108, R130 ;  /* 0x000000006c707229 */ /* 0x000fe40000000082 */
[----:B----4-:R-:W-:Y:S02]  /*3fdd0*/  DMUL R130, R68, R40 ;  /* 0x0000002844827228 */ /* 0x010fe40000000000 */
[----:B------:R-:W-:Y:S01]  /*3fde0*/  DFMA R122, R120, R22, R122 ;  /* 0x00000016787a722b */ /* 0x000fe2000000007a */
[----:B------:R0:W-:Y:S01]  /*3fdf0*/  STL.64 [R1+0x7798], R52 ;  /* 0x0077983401007387 */ /* 0x0001e20000100a00 */
[----:B------:R-:W-:-:S02]  /*3fe00*/  DMUL R48, R48, R36 ;  /* 0x0000002430307228 */ /* 0x000fc40000000000 */
[----:B------:R-:W-:Y:S02]  /*3fe10*/  DMUL R134, R84, R218 ;  /* 0x000000da54867228 */ /* 0x000fe40000000000 */
[C---:B------:R-:W-:Y:S02]  /*3fe20*/  DADD R98, R108.reuse, R98 ;  /* 0x000000006c627229 */ /* 0x040fe40000000062 */
[----:B0-----:R-:W-:Y:S02]  /*3fe30*/  DADD R52, -R108, R60 ;  /* 0x000000006c347229 */ /* 0x001fe4000000013c */
[----:B------:R-:W-:Y:S02]  /*3fe40*/  DMUL R60, R42, UR4 ;  /* 0x000000042a3c7c28 */ /* 0x000fe40008000000 */
[----:B---3--:R-:W-:-:S06]  /*3fe50*/  DMUL R108, R66, R42 ;  /* 0x0000002a426c7228 */ /* 0x008fcc0000000000 */
[----:B------:R-:W-:Y:S02]  /*3fe60*/  DMUL R60, R60, R42 ;  /* 0x0000002a3c3c7228 */ /* 0x000fe40000000000 */
[----:B------:R-:W-:-:S08]  /*3fe70*/  DMUL R140, R58, R38 ;  /* 0x000000263a8c7228 */ /* 0x000fd00000000000 */
[----:B------:R-:W-:Y:S02]  /*3fe80*/  DMUL R232, R140, R30 ;  /* 0x0000001e8ce87228 */ /* 0x000fe40000000000 */
[----:B------:R-:W-:-:S06]  /*3fe90*/  DMUL R140, R130, R42 ;  /* 0x0000002a828c7228 */ /* 0x000fcc0000000000 */
[----:B------:R-:W-:Y:S02]  /*3fea0*/  DADD R102, R232, R102 ;  /* 0x00000000e8667229 */ /* 0x000fe40000000066 */
[----:B------:R-:W-:-:S06]  /*3feb0*/  DADD R130, R4, R122 ;  /* 0x0000000004827229 */ /* 0x000fcc000000007a */
[----:B------:R-:W-:Y:S02]  /*3fec0*/  DFMA R122, R48, R30, R102 ;  /* 0x0000001e307a722b */ /* 0x000fe40000000066 */
[----:B------:R-:W-:-:S08]  /*3fed0*/  DFMA R102, -R134, R16, R140 ;  /* 0x000000108666722b */ /* 0x000fd0000000018c */
[C---:B------:R-:W-:Y:S02]  /*3fee0*/  DFMA R68, R60.reuse, 2, R102 ;  /* 0x400000003c44782b */ /* 0x040fe40000000066 */
[----:B------:R-:W-:Y:S02]  /*3fef0*/  DADD R102, R60, R60 ;  /* 0x000000003c667229 */ /* 0x000fe4000000003c */
[----:B--2---:R-:W-:Y:S02]  /*3ff00*/  DMUL R170, R26, R186 ;  /* 0x000000ba1aaa7228 */ /* 0x004fe40000000000 */
[----:B------:R-:W-:-:S06]  /*3ff10*/  DMUL R26, R108, R42 ;  /* 0x0000002a6c1a7228 */ /* 0x000fcc0000000000 */
[----:B------:R-:W-:Y:S01]  /*3ff20*/  DFMA R60, R40, -R170, R6 ;  /* 0x800000aa283c722b */ /* 0x000fe20000000006 */
[----:B------:R0:W-:Y:S01]  /*3ff30*/  STL.64 [R1+0x7838], R26 ;  /* 0x0078381a01007387 */ /* 0x0001e20000100a00 */
[----:B------:R-:W-:-:S03]  /*3ff40*/  DADD R6, R26, R26 ;  /* 0x000000001a067229 */ /* 0x000fc6000000001a */
[----:B0-----:R-:W2:Y:S01]  /*3ff50*/  LDL.64 R26, [R1+0xa988] ;  /* 0x00a98800011a7983 */ /* 0x001ea20000100a00 */
[----:B------:R-:W-:Y:S01]  /*3ff60*/  UMOV UR4, 0x68497682 ;  /* 0x6849768200047882 */ /* 0x000fe20000000000 */
[----:B------:R-:W-:Y:S02]  /*3ff70*/  UMOV UR5, 0x3d5c25c2 ;  /* 0x3d5c25c200057882 */ /* 0x000fe40000000000 */
[----:B------:R0:W-:Y:S01]  /*3ff80*/  STL.64 [R1+0x7760], R64 ;  /* 0x0077604001007387 */ /* 0x0001e20000100a00 */
[----:B------:R-:W-:-:S03]  /*3ff90*/  DMUL R84, R34, R104 ;  /* 0x0000006822547228 */ /* 0x000fc60000000000 */
[----:B------:R1:W-:Y:S01]  /*3ffa0*/  STL.64 [R1+0x7738], R48 ;  /* 0x0077383001007387 */ /* 0x0003e20000100a00 */
[----:B0-----:R-:W-:Y:S02]  /*3ffb0*/  DMUL R64, R46, R38 ;  /* 0x000000262e407228 */ /* 0x001fe40000000000 */
[----:B------:R-:W-:Y:S01]  /*3ffc0*/  DMUL R46, R190, UR4 ;  /* 0x00000004be2e7c28 */ /* 0x000fe20008000000 */
[----:B------:R-:W-:Y:S01]  /*3ffd0*/  UMOV UR4, 0xe0852fba ;  /* 0xe0852fba00047882 */ /* 0x000fe20000000000 */
[----:B------:R-:W-:Y:S01]  /*3ffe0*/  UMOV UR5, 0x3de6ad6b ;  /* 0x3de6ad6b00057882 */ /* 0x000fe20000000000 */
[----:B-1----:R-:W3:Y:S01]  /*3fff0*/  LDL.64 R48, [R1+0xa680] ;  /* 0x00a6800001307983 */ /* 0x002ee20000100a00 */
[----:B------:R-:W-:Y:S02]  /*40000*/  DMUL R226, R156, UR4 ;  /* 0x000000049ce27c28 */ /* 0x000fe40008000000 */
[----:B------:R-:W-:-:S06]  /*40010*/  DMUL R34, R72, UR6 ;  /* 0x0000000648227c28 */ /* 0x000fcc0008000000 */
[C---:B------:R-:W-:Y:S01]  /*40020*/  DMUL R108, R78.reuse, R226 ;  /* 0x000000e24e6c7228 */ /* 0x040fe20000000000 */
[----:B------:R-:W-:Y:S01]  /*40030*/  UMOV UR6, 0x9999999a ;  /* 0x9999999a00067882 */ /* 0x000fe20000000000 */
[----:B------:R-:W-:Y:S01]  /*40040*/  UMOV UR7, 0x3fb99999 ;  /* 0x3fb9999900077882 */ /* 0x000fe20000000000 */
[----:B------:R0:W-:Y:S01]  /*40050*/  STL.64 [R1+0x7b58], R34 ;  /* 0x007b582201007387 */ /* 0x0001e20000100a00 */
[----:B------:R-:W-:-:S04]  /*40060*/  DMUL R190, R78, R34 ;  /* 0x000000224ebe7228 */ /* 0x000fc80000000000 */
[----:B------:R-:W-:Y:S02]  /*40070*/  DFMA R60, R108, UR6, R60 ;  /* 0x000000066c3c7c2b */ /* 0x000fe4000800003c */
[CC--:B0-----:R-:W-:Y:S02]  /*40080*/  DFMA R34, -R134.reuse, R16.reuse, R132 ;  /* 0x000000108622722b */ /* 0x0c1fe40000000184 */
[----:B------:R-:W-:-:S04]  /*40090*/  DFMA R134, R134, R16, -R140 ;  /* 0x000000108686722b */ /* 0x000fc8000000088c */
[----:B------:R-:W-:-:S04]  /*400a0*/  DADD R66, -R140, R60 ;  /* 0x000000008c427229 */ /* 0x000fc8000000013c */
[----:B------:R-:W-:Y:S01]  /*400b0*/  DADD R60, -R102, R134 ;  /* 0x00000000663c7229 */ /* 0x000fe20000000186 */
[----:B------:R0:W-:Y:S07]  /*400c0*/  STL.64 [R1+0x7b90], R34 ;  /* 0x007b902201007387 */ /* 0x0001ee0000100a00 */
[----:B------:R-:W-:Y:S01]  /*400d0*/  DADD R146, -R6, R60 ;  /* 0x0000000006927229 */ /* 0x000fe2000000013c */
[----:B0-----:R-:W4:Y:S01]  /*400e0*/  LDL.64 R34, [R1+0xa5c0] ;  /* 0x00a5c00001227983 */ /* 0x001f220000100a00 */
[----:B------:R-:W-:-:S02]  /*400f0*/  DFMA R62, R64, R18, R130 ;  /* 0x00000012403e722b */ /* 0x000fc40000000082 */
[----:B--2---:R-:W-:Y:S01]  /*40100*/  DMUL R60, R26, R104 ;  /* 0x000000681a3c7228 */ /* 0x004fe20000000000 */
[----:B------:R-:W2:Y:S01]  /*40110*/  LDL.64 R26, [R1+0xa960] ;  /* 0x00a96000011a7983 */ /* 0x000ea20000100a00 */
[----:B------:R-:W-:Y:S02]  /*40120*/  DADD R122, R108, R122 ;  /* 0x000000006c7a7229 */ /* 0x000fe4000000007a */
[----:B------:R-:W-:Y:S02]  /*40130*/  DMUL R234, R38, R46 ;  /* 0x0000002e26ea7228 */ /* 0x000fe40000000000 */
[----:B------:R-:W-:-:S04]  /*40140*/  DADD R62, R178, R62 ;  /* 0x00000000b23e7229 */ /* 0x000fc8000000003e */
[----:B------:R-:W-:Y:S02]  /*40150*/  DADD R130, R190, R122 ;  /* 0x00000000be827229 */ /* 0x000fe4000000007a */
[----:B------:R-:W-:Y:S02]  /*40160*/  DFMA R122, R116, 0.25, R100 ;  /* 0x3fd00000747a782b */ /* 0x000fe40000000064 */
[----:B------:R-:W-:Y:S02]  /*40170*/  DADD R62, R234, R62 ;  /* 0x00000000ea3e7229 */ /* 0x000fe4000000003e */
[----:B------:R-:W-:-:S04]  /*40180*/  DMUL R58, R56, R104 ;  /* 0x00000068383a7228 */ /* 0x000fc80000000000 */
[----:B------:R-:W-:Y:S02]  /*40190*/  DADD R122, R118, R122 ;  /* 0x00000000767a7229 */ /* 0x000fe4000000007a */
[----:B------:R-:W-:Y:S02]  /*401a0*/  DFMA R62, R220, UR30, R62 ;  /* 0x0000001edc3e7c2b */ /* 0x000fe4000800003e */
[----:B------:R-:W-:Y:S02]  /*401b0*/  DFMA R130, R140, 2, R130 ;  /* 0x400000008c82782b */ /* 0x000fe40000000082 */
[----:B------:R-:W-:Y:S02]  /*401c0*/  DMUL R56, R28, R84 ;  /* 0x000000541c387228 */ /* 0x000fe40000000000 */
[----:B------:R-:W-:Y:S02]  /*401d0*/  DFMA R122, R120, R22, R122 ;  /* 0x00000016787a722b */ /* 0x000fe4000000007a */
[----:B------:R-:W-:-:S02]  /*401e0*/  DFMA R62, R32, -R58, R62 ;  /* 0x8000003a203e722b */ /* 0x000fc4000000003e */
[--C-:B------:R-:W-:Y:S02]  /*401f0*/  DFMA R132, R140, 2, R102.reuse ;  /* 0x400000008c84782b */ /* 0x100fe40000000066 */
[----:B------:R-:W-:Y:S02]  /*40200*/  DADD R102, R130, R102 ;  /* 0x0000000082667229 */ /* 0x000fe40000000066 */
[----:B------:R-:W-:Y:S02]  /*40210*/  DADD R130, R4, R122 ;  /* 0x0000000004827229 */ /* 0x000fe4000000007a */
[----:B---3--:R-:W-:Y:S02]  /*40220*/  DMUL R134, R48, R76 ;  /* 0x0000004c30867228 */ /* 0x008fe40000000000 */
[----:B------:R-:W-:Y:S01]  /*40230*/  DADD R62, R56, R62 ;  /* 0x00000000383e7229 */ /* 0x000fe2000000003e */
[----:B------:R0:W-:Y:S01]  /*40240*/  STL.64 [R1+0xabe0], R226 ;  /* 0x00abe0e201007387 */ /* 0x0001e20000100a00 */
[----:B------:R-:W-:-:S03]  /*40250*/  DMUL R122, R166, R22 ;  /* 0x00000016a67a7228 */ /* 0x000fc60000000000 */
[----:B------:R1:W-:Y:S01]  /*40260*/  STL.64 [R1+0xae88], R66 ;  /* 0x00ae884201007387 */ /* 0x0003e20000100a00 */
[----:B------:R-:W-:Y:S02]  /*40270*/  DMUL R140, R144, R168 ;  /* 0x000000a8908c7228 */ /* 0x000fe40000000000 */
[----:B------:R-:W-:Y:S01]  /*40280*/  DFMA R62, R230, R22, R62 ;  /* 0x00000016e63e722b */ /* 0x000fe2000000003e */
[----:B------:R3:W-:Y:S01]  /*40290*/  STL.64 [R1+0x7bc8], R60 ;  /* 0x007bc83c01007387 */ /* 0x0007e20000100a00 */
[----:B0-----:R-:W-:-:S03]  /*402a0*/  DMUL R226, R60, R36 ;  /* 0x000000243ce27228 */ /* 0x001fc60000000000 */
[----:B------:R0:W-:Y:S01]  /*402b0*/  STL.64 [R1+0x7fe0], R148 ;  /* 0x007fe09401007387 */ /* 0x0001e20000100a00 */
[----:B-1----:R-:W-:-:S03]  /*402c0*/  DMUL R66, R142, R86 ;  /* 0x000000568e427228 */ /* 0x002fc60000000000 */
[----:B------:R1:W-:Y:S01]  /*402d0*/  STL.64 [R1+0x7b48], R58 ;  /* 0x007b483a01007387 */ /* 0x0003e20000100a00 */
[----:B---3--:R-:W-:-:S03]  /*402e0*/  DFMA R60, R38, R134, R122 ;  /* 0x00000086263c722b */ /* 0x008fc6000000007a */
[----:B------:R3:W-:Y:S01]  /*402f0*/  STL.64 [R1+0x8040], R46 ;  /* 0x0080402e01007387 */ /* 0x0007e20000100a00 */
[----:B------:R-:W-:Y:S02]  /*40300*/  DADD R198, R6, R132 ;  /* 0x0000000006c67229 */ /* 0x000fe40000000084 */
[----:B------:R-:W-:Y:S01]  /*40310*/  DADD R132, R90, R130 ;  /* 0x000000005a847229 */ /* 0x000fe20000000082 */
[----:B------:R-:W2:Y:S01]  /*40320*/  LDL.64 R48, [R1+0x9fa8] ;  /* 0x009fa80001307983 */ /* 0x000ea20000100a00 */
[----:B0-----:R-:W-:Y:S02]  /*40330*/  DADD R148, R102, R6 ;  /* 0x0000000066947229 */ /* 0x001fe40000000006 */
[----:B------:R-:W-:Y:S01]  /*40340*/  DMUL R102, R38, R66 ;  /* 0x0000004226667228 */ /* 0x000fe20000000000 */
[----:B-1----:R-:W2:Y:S01]  /*40350*/  LDL.64 R58, [R1+0xa790] ;  /* 0x00a79000013a7983 */ /* 0x002ea20000100a00 */
[----:B------:R-:W-:Y:S02]  /*40360*/  DADD R62, R226, R62 ;  /* 0x00000000e23e7229 */ /* 0x000fe4000000003e */
[----:B------:R-:W-:Y:S01]  /*40370*/  DFMA R60, R32, -R140, R60 ;  /* 0x8000008c203c722b */ /* 0x000fe2000000003c */
[----:B---3--:R-:W3:Y:S01]  /*40380*/  LDL.64 R46, [R1+0xa5a0] ;  /* 0x00a5a000012e7983 */ /* 0x008ee20000100a00 */
[----:B----4-:R-:W-:-:S02]  /*40390*/  DMUL R34, R34, R168 ;  /* 0x000000a822227228 */ /* 0x010fc40000000000 */
[----:B------:R-:W-:Y:S02]  /*403a0*/  DFMA R142, R102, UR12, R132 ;  /* 0x0000000c668e7c2b */ /* 0x000fe40008000084 */
[----:B--2---:R-:W-:Y:S01]  /*403b0*/  DMUL R26, R26, R104 ;  /* 0x000000681a1a7228 */ /* 0x004fe20000000000 */
[----:B------:R0:W-:Y:S01]  /*403c0*/  STL.64 [R1+0x7ed8], R66 ;  /* 0x007ed84201007387 */ /* 0x0001e20000100a00 */
[----:B------:R-:W-:Y:S02]  /*403d0*/  DFMA R144, R32, -R140, R62 ;  /* 0x8000008c2090722b */ /* 0x000fe4000000003e */
[----:B------:R-:W-:Y:S02]  /*403e0*/  DADD R150, -R126, R60 ;  /* 0x000000007e967229 */ /* 0x000fe4000000013c */
[----:B------:R-:W-:Y:S02]  /*403f0*/  DMUL R238, R82, R168 ;  /* 0x000000a852ee7228 */ /* 0x000fe40000000000 */
[----:B------:R-:W-:Y:S01]  /*40400*/  DMUL R76, R152, R8 ;  /* 0x00000008984c7228 */ /* 0x000fe20000000000 */
[----:B------:R-:W2:Y:S01]  /*40410*/  LDL.64 R82, [R1+0xab20] ;  /* 0x00ab200001527983 */ /* 0x000ea20000100a00 */
[----:B------:R-:W-:-:S02]  /*40420*/  DFMA R104, -R64, R18, R142 ;  /* 0x000000124068722b */ /* 0x000fc4000000018e */
[----:B------:R-:W-:Y:S01]  /*40430*/  DADD R142, -R126, R144 ;  /* 0x000000007e8e7229 */ /* 0x000fe20000000190 */
[----:B0-----:R-:W4:Y:S01]  /*40440*/  LDL.64 R66, [R1+0xaa20] ;  /* 0x00aa200001427983 */ /* 0x001f220000100a00 */
[----:B------:R-:W-:-:S03]  /*40450*/  DFMA R144, R28, -R34, R150 ;  /* 0x800000221c90722b */ /* 0x000fc60000000096 */
[----:B------:R-:W2:Y:S04]  /*40460*/  LDL.64 R150, [R1+0xa548] ;  /* 0x00a5480001967983 */ /* 0x000ea80000100a00 */
[----:B------:R-:W-:Y:S04]  /*40470*/  STL.64 [R1+0x7f80], R76 ;  /* 0x007f804c01007387 */ /* 0x000fe80000100a00 */
[----:B------:R0:W-:Y:S01]  /*40480*/  STL.64 [R1+0x7b70], R26 ;  /* 0x007b701a01007387 */ /* 0x0001e20000100a00 */
[----:B------:R-:W-:Y:S01]  /*40490*/  UMOV UR4, 0xeb851eb8 ;  /* 0xeb851eb800047882 */ /* 0x000fe20000000000 */
[----:B------:R-:W-:-:S02]  /*404a0*/  UMOV UR5, 0x3ff23851 ;  /* 0x3ff2385100057882 */ /* 0x000fc40000000000 */
[----:B------:R-:W-:Y:S04]  /*404b0*/  STL.64 [R1+0x7850], R226 ;  /* 0x007850e201007387 */ /* 0x000fe80000100a00 */
[----:B------:R-:W-:Y:S01]  /*404c0*/  STL.64 [R1+0x78a8], R84 ;  /* 0x0078a85401007387 */ /* 0x000fe20000100a00 */
[----:B0-----:R-:W-:-:S03]  /*404d0*/  DMUL R26, R26, R168 ;  /* 0x000000a81a1a7228 */ /* 0x001fc60000000000 */
[----:B------:R-:W-:Y:S04]  /*404e0*/  STL.64 [R1+0x79f8], R154 ;  /* 0x0079f89a01007387 */ /* 0x000fe80000100a00 */
[----:B------:R-:W-:Y:S04]  /*404f0*/  STL.64 [R1+0x77a8], R242 ;  /* 0x0077a8f201007387 */ /* 0x000fe80000100a00 */
[----:B------:R-:W-:Y:S04]  /*40500*/  STL.64 [R1+0xadf8], R230 ;  /* 0x00adf8e601007387 */ /* 0x000fe80000100a00 */
[----:B------:R-:W-:Y:S04]  /*40510*/  STL.64 [R1+0xabf8], R44 ;  /* 0x00abf82c01007387 */ /* 0x000fe80000100a00 */
[----:B------:R-:W-:Y:S04]  /*40520*/  STL.64 [R1+0x7858], R56 ;  /* 0x0078583801007387 */ /* 0x000fe80000100a00 */
[----:B------:R-:W-:Y:S04]  /*40530*/  STL.64 [R1+0x9b48], R118 ;  /* 0x009b487601007387 */ /* 0x000fe80000100a00 */
[----:B------:R-:W-:Y:S04]  /*40540*/  STL.64 [R1+0x7978], R240 ;  /* 0x007978f001007387 */ /* 0x000fe80000100a00 */
[----:B------:R-:W-:Y:S01]  /*40550*/  STL.64 [R1+0x7968], R222 ;  /* 0x007968de01007387 */ /* 0x000fe20000100a00 */
[----:B------:R-:W-:-:S03]  /*40560*/  DMUL R58, R58, R194 ;  /* 0x000000c23a3a7228 */ /* 0x000fc60000000000 */
[----:B------:R-:W-:Y:S01]  /*40570*/  STL.64 [R1+0xae50], R160 ;  /* 0x00ae50a001007387 */ /* 0x000fe20000100a00 */
[----:B------:R-:W-:Y:S02]  /*40580*/  DMUL R194, R32, R76 ;  /* 0x0000004c20c27228 */ /* 0x000fe40000000000 */
[----:B---3--:R-:W-:Y:S01]  /*40590*/  DMUL R130, R46, R168 ;  /* 0x000000a82e827228 */ /* 0x008fe20000000000 */
[----:B------:R-:W-:Y:S01]  /*405a0*/  STL.64 [R1+0x7c18], R164 ;  /* 0x007c18a401007387 */ /* 0x000fe20000100a00 */
[----:B------:R-:W-:Y:S02]  /*405b0*/  DMUL R46, R48, R8 ;  /* 0x00000008302e7228 */ /* 0x000fe40000000000 */
[----:B------:R-:W-:Y:S01]  /*405c0*/  DFMA R128, R102, UR16, R128 ;  /* 0x0000001066807c2b */ /* 0x000fe20008000080 */
[----:B------:R-:W-:Y:S01]  /*405d0*/  STL.64 [R1+0x7848], R34 ;  /* 0x0078482201007387 */ /* 0x000fe20000100a00 */
[----:B------:R-:W-:Y:S02]  /*405e0*/  DADD R104, -R178, R104 ;  /* 0x00000000b2687229 */ /* 0x000fe40000000168 */
[----:B------:R-:W-:Y:S01]  /*405f0*/  DFMA R142, R130, R36, R142 ;  /* 0x00000024828e722b */ /* 0x000fe2000000008e */
[----:B------:R-:W3:Y:S03]  /*40600*/  LDL.128 R4, [R1+0x5d0] ;  /* 0x0005d00001047983 */ /* 0x000ee60000100c00 */
[----:B------:R-:W-:Y:S01]  /*40610*/  DADD R128, -R226, R128 ;  /* 0x00000000e2807229 */ /* 0x000fe20000000180 */
[----:B------:R-:W-:Y:S01]  /*40620*/  UMOV UR24, 0x47ae147b ;  /* 0x47ae147b00187882 */ /* 0x000fe20000000000 */
[----:B------:R-:W-:Y:S01]  /*40630*/  DFMA R144, R20, -R238, R144 ;  /* 0x800000ee1490722b */ /* 0x000fe20000000090 */
[----:B------:R-:W-:Y:S01]  /*40640*/  UMOV UR25, 0x3fb47ae1 ;  /* 0x3fb47ae100197882 */ /* 0x000fe20000000000 */
[----:B------:R-:W-:Y:S01]  /*40650*/  DFMA R142, R26, UR18, R142 ;  /* 0x000000121a8e7c2b */ /* 0x000fe2000800008e */
[----:B------:R-:W-:Y:S01]  /*40660*/  STL.64 [R1+0xae58], R166 ;  /* 0x00ae58a601007387 */ /* 0x000fe20000100a00 */
[----:B------:R-:W-:-:S02]  /*40670*/  DFMA R104, R220, UR4, R104 ;  /* 0x00000004dc687c2b */ /* 0x000fc40008000068 */
[----:B------:R-:W-:Y:S01]  /*40680*/  DFMA R128, R38, R58, R128 ;  /* 0x0000003a2680722b */ /* 0x000fe20000000080 */
[----:B------:R-:W-:Y:S04]  /*40690*/  STL.64 [R1+0x7b38], R134 ;  /* 0x007b388601007387 */ /* 0x000fe80000100a00 */
[----:B------:R-:W-:Y:S04]  /*406a0*/  STL.64 [R1+0xae38], R216 ;  /* 0x00ae38d801007387 */ /* 0x000fe80000100a00 */
[----:B------:R-:W-:Y:S04]  /*406b0*/  STL.64 [R1+0x7de0], R236 ;  /* 0x007de0ec01007387 */ /* 0x000fe80000100a00 */
[----:B------:R-:W3:Y:S01]  /*406c0*/  LDL.128 R60, [R1+0x640] ;  /* 0x00064000013c7983 */ /* 0x000ee20000100c00 */
[----:B--2---:R-:W-:Y:S01]  /*406d0*/  DMUL R76, R150, R8 ;  /* 0x00000008964c7228 */ /* 0x004fe20000000000 */
[----:B------:R-:W-:Y:S01]  /*406e0*/  UMOV UR4, 0xa3d70a4 ;  /* 0x0a3d70a400047882 */ /* 0x000fe20000000000 */
[----:B------:R-:W-:Y:S01]  /*406f0*/  DMUL R8, R158, R168 ;  /* 0x000000a89e087228 */ /* 0x000fe20000000000 */
[----:B------:R-:W-:Y:S01]  /*40700*/  UMOV UR5, 0x3fd0a3d7 ;  /* 0x3fd0a3d700057882 */ /* 0x000fe20000000000 */
[----:B------:R-:W2:Y:S01]  /*40710*/  LDL.64 R168, [R1+0xa788] ;  /* 0x00a7880001a87983 */ /* 0x000ea20000100a00 */
[----:B------:R-:W-:-:S02]  /*40720*/  DFMA R142, R224, UR4, R142 ;  /* 0x00000004e08e7c2b */ /* 0x000fc4000800008e */
[----:B------:R-:W-:Y:S01]  /*40730*/  DFMA R144, -R114, R22, R144 ;  /* 0x000000167290722b */ /* 0x000fe20000000190 */
[----:B------:R0:W-:Y:S01]  /*40740*/  STL.64 [R1+0x7ae8], R46 ;  /* 0x007ae82e01007387 */ /* 0x0001e20000100a00 */
[----:B------:R-:W-:Y:S02]  /*40750*/  DFMA R104, R226, 0.75, R104 ;  /* 0x3fe80000e268782b */ /* 0x000fe40000000068 */
[----:B------:R-:W-:Y:S01]  /*40760*/  DFMA R128, R28, R34, R128 ;  /* 0x000000221c80722b */ /* 0x000fe20000000080 */
[----:B------:R-:W-:Y:S01]  /*40770*/  STL.64 [R1+0x7b30], R58 ;  /* 0x007b303a01007387 */ /* 0x000fe20000100a00 */
[----:B------:R-:W-:Y:S02]  /*40780*/  DADD R142, -R194, R142 ;  /* 0x00000000c28e7229 */ /* 0x000fe4000000018e */
[CC--:B------:R-:W-:Y:S01]  /*40790*/  DFMA R144, -R130.reuse, R36.reuse, R144 ;  /* 0x000000248290722b */ /* 0x0c0fe20000000190 */
[----:B------:R1:W-:Y:S01]  /*407a0*/  STL.64 [R1+0x7ad0], R194 ;  /* 0x007ad0c201007387 */ /* 0x0003e20000100a00 */
[----:B------:R-:W-:-:S02]  /*407b0*/  DFMA R104, R130, R36, R104 ;  /* 0x000000248268722b */ /* 0x000fc40000000068 */
[----:B0-----:R-:W-:Y:S01]  /*407c0*/  DMUL R46, R28, R46 ;  /* 0x0000002e1c2e7228 */ /* 0x001fe20000000000 */
[----:B------:R0:W-:Y:S01]  /*407d0*/  STL.64 [R1+0x7ab0], R26 ;  /* 0x007ab01a01007387 */ /* 0x0001e20000100a00 */
[----:B------:R-:W-:-:S03]  /*407e0*/  DFMA R130, R114, R22, R128 ;  /* 0x000000167282722b */ /* 0x000fc60000000080 */
[----:B------:R-:W3:Y:S03]  /*407f0*/  LDL.64 R226, [R1+0xab10] ;  /* 0x00ab100001e27983 */ /* 0x000ee60000100a00 */
[----:B------:R-:W-:Y:S01]  /*40800*/  DFMA R128, R46, UR40, R142 ;  /* 0x000000282e807c2b */ /* 0x000fe2000800008e */
[----:B-1----:R-:W3:Y:S01]  /*40810*/  LDL.64 R194, [R1+0xaa10] ;  /* 0x00aa100001c27983 */ /* 0x002ee20000100a00 */
[CC--:B------:R-:W-:Y:S02]  /*40820*/  DFMA R142, -R8.reuse, R36.reuse, R144 ;  /* 0x00000024088e722b */ /* 0x0c0fe40000000190 */
[----:B------:R-:W-:Y:S01]  /*40830*/  DFMA R130, -R8, R36, R130 ;  /* 0x000000240882722b */ /* 0x000fe20000000182 */
[----:B------:R-:W3:Y:S01]  /*40840*/  LDL.64 R158, [R1+0xaa48] ;  /* 0x00aa4800019e7983 */ /* 0x000ee20000100a00 */
[----:B------:R-:W-:-:S03]  /*40850*/  DFMA R144, R38, -R58, R126 ;  /* 0x8000003a2690722b */ /* 0x000fc6000000007e */
[----:B------:R-:W3:Y:S01]  /*40860*/  LDL.64 R58, [R1+0xab18] ;  /* 0x00ab1800013a7983 */ /* 0x000ee20000100a00 */
[C---:B------:R-:W-:Y:S02]  /*40870*/  DADD R142, -R26.reuse, R142 ;  /* 0x000000001a8e7229 */ /* 0x040fe4000000018e */
[----:B------:R-:W-:Y:S01]  /*40880*/  DFMA R130, R26, UR18, R130 ;  /* 0x000000121a827c2b */ /* 0x000fe20008000082 */
[----:B------:R-:W3:Y:S04]  /*40890*/  LDL.128 R132, [R1+0x680] ;  /* 0x0006800001847983 */ /* 0x000ee80000100c00 */
[----:B0-----:R-:W3:Y:S04]  /*408a0*/  LDL.64 R26, [R1+0xaa50] ;  /* 0x00aa5000011a7983 */ /* 0x001ee80000100a00 */
[----:B------:R0:W-:Y:S01]  /*408b0*/  STL.64 [R1+0x7a80], R76 ;  /* 0x007a804c01007387 */ /* 0x0001e20000100a00 */
[----:B------:R-:W-:Y:S01]  /*408c0*/  UMOV UR4, 0x9999999a ;  /* 0x9999999a00047882 */ /* 0x000fe20000000000 */
[----:B------:R-:W-:Y:S01]  /*408d0*/  UMOV UR5, 0x3fe99999 ;  /* 0x3fe9999900057882 */ /* 0x000fe20000000000 */
[----:B----4-:R-:W-:-:S02]  /*408e0*/  DMUL R66, R66, R184 ;  /* 0x000000b842427228 */ /* 0x010fc40000000000 */
[----:B0-----:R-:W-:Y:S02]  /*408f0*/  DMUL R76, R76, R36 ;  /* 0x000000244c4c7228 */ /* 0x001fe40000000000 */
[----:B------:R-:W-:Y:S01]  /*40900*/  DMUL R184, R82, R184 ;  /* 0x000000b852b87228 */ /* 0x000fe20000000000 */
[----:B------:R-:W4:Y:S05]  /*40910*/  LDL.64 R82, [R1+0xab28] ;  /* 0x00ab280001527983 */ /* 0x000f2a0000100a00 */
[----:B------:R-:W-:Y:S02]  /*40920*/  DFMA R128, R76, UR4, R128 ;  /* 0x000000044c807c2b */ /* 0x000fe40008000080 */
[----:B------:R-:W-:-:S02]  /*40930*/  DFMA R126, R8, R36, R104 ;  /* 0x00000024087e722b */ /* 0x000fc40000000068 */
[----:B------:R-:W-:-:S04]  /*40940*/  DFMA R104, R8, R36, R144 ;  /* 0x000000240868722b */ /* 0x000fc80000000090 */
[----:B------:R-:W-:Y:S02]  /*40950*/  DFMA R8, R32, -R184, R128 ;  /* 0x800000b82008722b */ /* 0x000fe40000000080 */
[----:B------:R-:W4:Y:S01]  /*40960*/  LDL.64 R128, [R1+0xa940] ;  /* 0x00a9400001807983 */ /* 0x000f220000100a00 */
[----:B------:R-:W-:Y:S02]  /*40970*/  DADD R144, R124, R130 ;  /* 0x000000007c907229 */ /* 0x000fe40000000082 */
[----:B--2---:R-:W-:Y:S01]  /*40980*/  DMUL R130, R168, R206 ;  /* 0x000000cea8827228 */ /* 0x004fe20000000000 */
[----:B------:R-:W2:Y:S04]  /*40990*/  LDL.64 R206, [R1+0x7900] ;  /* 0x0079000001ce7983 */ /* 0x000ea80000100a00 */
[----:B------:R0:W-:Y:S04]  /*409a0*/  STL.64 [R1+0x7870], R66 ;  /* 0x0078704201007387 */ /* 0x0001e80000100a00 */
[----:B------:R1:W-:Y:S01]  /*409b0*/  STL.64 [R1+0x7ba0], R104 ;  /* 0x007ba06801007387 */ /* 0x0003e20000100a00 */
[----:B------:R-:W-:-:S03]  /*409c0*/  DMUL R48, R48, R162 ;  /* 0x000000a230307228 */ /* 0x000fc60000000000 */
[----:B------:R-:W2:Y:S01]  /*409d0*/  LDL.64 R168, [R1+0xa6d0] ;  /* 0x00a6d00001a87983 */ /* 0x000ea20000100a00 */
[----:B0-----:R-:W-:Y:S02]  /*409e0*/  DMUL R66, R28, R66 ;  /* 0x000000421c427228 */ /* 0x001fe40000000000 */
[----:B-1----:R-:W-:Y:S02]  /*409f0*/  DADD R104, R142, -R124 ;  /* 0x000000008e687229 */ /* 0x002fe4000000087c */
[----:B---3--:R-:W-:-:S04]  /*40a00*/  DMUL R142, R194, R10 ;  /* 0x0000000ac28e7228 */ /* 0x008fc80000000000 */
[----:B------:R-:W-:Y:S02]  /*40a10*/  DFMA R8, R66, UR14, R8 ;  /* 0x0000000e42087c2b */ /* 0x000fe40008000008 */
[-C--:B------:R-:W-:Y:S02]  /*40a20*/  DMUL R58, R58, R10.reuse ;  /* 0x0000000a3a3a7228 */ /* 0x080fe40000000000 */
[----:B------:R-:W-:Y:S02]  /*40a30*/  DMUL R228, R226, R10 ;  /* 0x0000000ae2e47228 */ /* 0x000fe40000000000 */
[----:B------:R-:W-:Y:S02]  /*40a40*/  DMUL R124, R158, R188 ;  /* 0x000000bc9e7c7228 */ /* 0x000fe40000000000 */
[----:B------:R-:W-:Y:S02]  /*40a50*/  DMUL R26, R26, R74 ;  /* 0x0000004a1a1a7228 */ /* 0x000fe40000000000 */
[----:B------:R-:W-:-:S02]  /*40a60*/  DFMA R10, R32, -R58, R8 ;  /* 0x8000003a200a722b */ /* 0x000fc40000000008 */
[----:B------:R-:W-:Y:S02]  /*40a70*/  DMUL R74, R142, R36 ;  /* 0x000000248e4a7228 */ /* 0x000fe40000000000 */
[----:B------:R-:W-:Y:S01]  /*40a80*/  DFMA R8, R32, R240, R242 ;  /* 0x000000f02008722b */ /* 0x000fe200000000f2 */
[----:B------:R0:W-:Y:S01]  /*40a90*/  STL.64 [R1+0x7790], R104 ;  /* 0x0077906801007387 */ /* 0x0001e20000100a00 */
[----:B------:R-:W-:-:S03]  /*40aa0*/  DMUL R194, R38, R124 ;  /* 0x0000007c26c27228 */ /* 0x000fc60000000000 */
[----:B------:R1:W-:Y:S01]  /*40ab0*/  STL.64 [R1+0x7e70], R26 ;  /* 0x007e701a01007387 */ /* 0x0003e20000100a00 */
[----:B------:R-:W-:-:S03]  /*40ac0*/  DFMA R10, R74, UR12, R10 ;  /* 0x0000000c4a0a7c2b */ /* 0x000fc6000800000a */
[----:B------:R3:W-:Y:S01]  /*40ad0*/  STL.64 [R1+0x7c78], R124 ;  /* 0x007c787c01007387 */ /* 0x0007e20000100a00 */
[----:B0-----:R-:W-:Y:S02]  /*40ae0*/  DMUL R104, R150, R162 ;  /* 0x000000a296687228 */ /* 0x001fe40000000000 */
[----:B-1----:R-:W-:Y:S02]  /*40af0*/  DMUL R26, R38, R26 ;  /* 0x0000001a261a7228 */ /* 0x002fe40000000000 */
[----:B---3--:R-:W-:-:S03]  /*40b00*/  DFMA R124, R28, R236, R8 ;  /* 0x000000ec1c7c722b */ /* 0x008fc60000000008 */
[----:B------:R0:W-:Y:S01]  /*40b10*/  STL.64 [R1+0x79e8], R104 ;  /* 0x0079e86801007387 */ /* 0x0001e20000100a00 */
[----:B------:R-:W-:Y:S02]  /*40b20*/  DMUL R158, R104, R36 ;  /* 0x00000024689e7228 */ /* 0x000fe40000000000 */
[----:B----4-:R-:W-:Y:S02]  /*40b30*/  DMUL R82, R82, R192 ;  /* 0x000000c052527228 */ /* 0x010fe40000000000 */
[----:B------:R-:W-:Y:S02]  /*40b40*/  DFMA R10, R38, R130, R10 ;  /* 0x00000082260a722b */ /* 0x000fe4000000000a */
[----:B0-----:R-:W-:Y:S02]  /*40b50*/  DADD R104, R222, R98 ;  /* 0x00000000de687229 */ /* 0x001fe40000000062 */
[----:B------:R-:W-:Y:S02]  /*40b60*/  DADD R98, R26, R126 ;  /* 0x000000001a627229 */ /* 0x000fe4000000007e */
[----:B------:R-:W-:Y:S01]  /*40b70*/  DADD R126, R204, R124 ;  /* 0x00000000cc7e7229 */ /* 0x000fe2000000007c */
[----:B------:R-:W-:Y:S01]  /*40b80*/  STL.64 [R1+0x7af8], R58 ;  /* 0x007af83a01007387 */ /* 0x000fe20000100a00 */
[----:B------:R-:W-:-:S02]  /*40b90*/  DMUL R8, R128, R160 ;  /* 0x000000a080087228 */ /* 0x000fc40000000000 */
[----:B------:R-:W-:Y:S01]  /*40ba0*/  DFMA R104, R38, R82, R104 ;  /* 0x000000522668722b */ /* 0x000fe20000000068 */
[----:B------:R0:W-:Y:S01]  /*40bb0*/  STL.64 [R1+0xadc8], R58 ;  /* 0x00adc83a01007387 */ /* 0x0001e20000100a00 */
[----:B------:R-:W-:Y:S02]  /*40bc0*/  DFMA R10, R158, UR8, R10 ;  /* 0x000000089e0a7c2b */ /* 0x000fe4000800000a */
[----:B------:R-:W-:Y:S01]  /*40bd0*/  DFMA R126, R38, R164, R126 ;  /* 0x000000a4267e722b */ /* 0x000fe2000000007e */
[----:B------:R1:W-:Y:S01]  /*40be0*/  STL.64 [R1+0x7808], R48 ;  /* 0x0078083001007387 */ /* 0x0003e20000100a00 */
[----:B------:R-:W-:-:S03]  /*40bf0*/  DADD R98, R194, R98 ;  /* 0x00000000c2627229 */ /* 0x000fc60000000062 */
[----:B------:R-:W-:Y:S01]  /*40c00*/  STL.64 [R1+0x7948], R142 ;  /* 0x0079488e01007387 */ /* 0x000fe20000100a00 */
[----:B0-----:R-:W-:-:S03]  /*40c10*/  DMUL R58, R152, R162 ;  /* 0x000000a2983a7228 */ /* 0x001fc60000000000 */
[----:B------:R-:W-:Y:S01]  /*40c20*/  STL.64 [R1+0x7a98], R66 ;  /* 0x007a984201007387 */ /* 0x000fe20000100a00 */
[----:B------:R-:W-:Y:S02]  /*40c30*/  DFMA R104, R20, -R154, R104 ;  /* 0x8000009a1468722b */ /* 0x000fe40000000068 */
[----:B-1----:R-:W-:Y:S01]  /*40c40*/  DMUL R48, R28, R48 ;  /* 0x000000301c307228 */ /* 0x002fe20000000000 */
[----:B------:R-:W-:Y:S01]  /*40c50*/  UMOV UR8, 0xa3d70a3d ;  /* 0xa3d70a3d00087882 */ /* 0x000fe20000000000 */
[----:B------:R-:W-:Y:S01]  /*40c60*/  DFMA R126, R38, R8, R126 ;  /* 0x00000008267e722b */ /* 0x000fe2000000007e */
[----:B------:R-:W-:Y:S01]  /*40c70*/  UMOV UR9, 0x3fe23d70 ;  /* 0x3fe23d7000097882 */ /* 0x000fe20000000000 */
[----:B------:R-:W-:Y:S01]  /*40c80*/  DFMA R10, R32, -R58, R10 ;  /* 0x8000003a200a722b */ /* 0x000fe2000000000a */
[----:B------:R0:W-:Y:S01]  /*40c90*/  STL.64 [R1+0xabf0], R8 ;  /* 0x00abf00801007387 */ /* 0x0001e20000100a00 */
[----:B------:R-:W-:Y:S01]  /*40ca0*/  DFMA R98, R224, UR8, R98 ;  /* 0x00000008e0627c2b */ /* 0x000fe20008000062 */
[----:B------:R-:W-:Y:S01]  /*40cb0*/  UMOV UR8, 0x1eb851ec ;  /* 0x1eb851ec00087882 */ /* 0x000fe20000000000 */
[----:B------:R-:W-:Y:S01]  /*40cc0*/  UMOV UR9, 0x3fe1eb85 ;  /* 0x3fe1eb8500097882 */ /* 0x000fe20000000000 */
[----:B------:R-:W-:Y:S01]  /*40cd0*/  DFMA R124, -R20, R12, R104 ;  /* 0x0000000c147c722b */ /* 0x000fe20000000168 */
[----:B------:R-:W3:Y:S01]  /*40ce0*/  LDL.64 R160, [R1+0x9fd8] ;  /* 0x009fd80001a07983 */ /* 0x000ee20000100a00 */
[----:B------:R-:W-:-:S02]  /*40cf0*/  DADD R126, R118, R126 ;  /* 0x00000000767e7229 */ /* 0x000fc4000000007e */
[----:B------:R-:W-:Y:S01]  /*40d00*/  DFMA R104, R48, UR8, R10 ;  /* 0x0000000830687c2b */ /* 0x000fe2000800000a */
[----:B------:R-:W4:Y:S05]  /*40d10*/  LDL.64 R164, [R1+0xa660] ;  /* 0x00a6600001a47983 */ /* 0x000f2a0000100a00 */
[----:B------:R-:W-:Y:S02]  /*40d20*/  DFMA R150, R28, R84, R126 ;  /* 0x000000541c96722b */ /* 0x000fe4000000007e */
[----:B------:R-:W-:Y:S01]  /*40d30*/  DMUL R10, R38, R8 ;  /* 0x00000008260a7228 */ /* 0x000fe20000000000 */
[----:B------:R1:W-:Y:S04]  /*40d40*/  STL.64 [R1+0x7a58], R48 ;  /* 0x007a583001007387 */ /* 0x0003e80000100a00 */
[----:B------:R-:W3:Y:S01]  /*40d50*/  LDL.64 R84, [R1+0xa838] ;  /* 0x00a8380001547983 */ /* 0x000ee20000100a00 */
[----:B0-----:R-:W-:-:S03]  /*40d60*/  DFMA R8, R32, R94, R150 ;  /* 0x0000005e2008722b */ /* 0x001fc60000000096 */
[----:B-1----:R-:W4:Y:S01]  /*40d70*/  LDL.64 R48, [R1+0xa800] ;  /* 0x00a8000001307983 */ /* 0x002f220000100a00 */
[----:B--2---:R-:W-:-:S08]  /*40d80*/  DFMA R104, R206, UR20, R104 ;  /* 0x00000014ce687c2b */ /* 0x004fd00008000068 */
[----:B------:R-:W-:Y:S01]  /*40d90*/  DADD R104, -R92, R104 ;  /* 0x000000005c687229 */ /* 0x000fe20000000168 */
[----:B------:R-:W2:Y:S01]  /*40da0*/  LDL.128 R92, [R1+0x5e0] ;  /* 0x0005e000015c7983 */ /* 0x000ea20000100c00 */
[----:B------:R-:W-:Y:S02]  /*40db0*/  DFMA R98, R76, UR4, R98 ;  /* 0x000000044c627c2b */ /* 0x000fe40008000062 */
[----:B------:R-:W-:Y:S02]  /*40dc0*/  DFMA R124, R20, -R50, R124 ;  /* 0x80000032147c722b */ /* 0x000fe4000000007c */
[----:B------:R-:W-:-:S04]  /*40dd0*/  DADD R96, R10, R96 ;  /* 0x000000000a607229 */ /* 0x000fc80000000060 */
[----:B------:R-:W-:Y:S02]  /*40de0*/  DFMA R98, R66, UR14, R98 ;  /* 0x0000000e42627c2b */ /* 0x000fe40008000062 */
[----:B------:R-:W-:Y:S01]  /*40df0*/  DADD R142, R118, R124 ;  /* 0x00000000768e7229 */ /* 0x000fe2000000007c */
[----:B------:R0:W-:Y:S01]  /*40e00*/  STL.64 [R1+0x7b10], R58 ;  /* 0x007b103a01007387 */ /* 0x0001e20000100a00 */
[-C--:B------:R-:W-:Y:S02]  /*40e10*/  DFMA R96, -R120, R22.reuse, R96 ;  /* 0x000000167860722b */ /* 0x080fe40000000160 */
[----:B------:R-:W-:Y:S02]  /*40e20*/  DFMA R104, R212, 0.75, R104 ;  /* 0x3fe80000d468782b */ /* 0x000fe40000000068 */
[----:B------:R-:W-:Y:S01]  /*40e30*/  DFMA R154, R120, R22, R178 ;  /* 0x00000016789a722b */ /* 0x000fe200000000b2 */
[----:B------:R-:W-:Y:S01]  /*40e40*/  UMOV UR20, 0x5c28f5c3 ;  /* 0x5c28f5c300147882 */ /* 0x000fe20000000000 */
[----:B------:R-:W-:Y:S01]  /*40e50*/  DFMA R98, R28, R228, R98 ;  /* 0x000000e41c62722b */ /* 0x000fe20000000062 */
[----:B------:R-:W-:Y:S01]  /*40e60*/  UMOV UR21, 0x3fe5c28f ;  /* 0x3fe5c28f00157882 */ /* 0x000fe20000000000 */
[----:B------:R-:W-:Y:S01]  /*40e70*/  DFMA R142, R120, R22, R142 ;  /* 0x00000016788e722b */ /* 0x000fe2000000008e */
[----:B------:R1:W-:Y:S01]  /*40e80*/  STL.64 [R1+0x7780], R8 ;  /* 0x0077800801007387 */ /* 0x0003e20000100a00 */
[----:B0-----:R-:W-:-:S03]  /*40e90*/  DMUL R58, R152, R136 ;  /* 0x00000088983a7228 */ /* 0x001fc60000000000 */
[----:B------:R-:W3:Y:S01]  /*40ea0*/  LDL.64 R66, [R1+0xa630] ;  /* 0x00a6300001427983 */ /* 0x000ee20000100a00 */
[----:B------:R-:W-:Y:S02]  /*40eb0*/  DFMA R152, R74, UR4, R98 ;  /* 0x000000044a987c2b */ /* 0x000fe40008000062 */
[----:B------:R-:W-:Y:S01]  /*40ec0*/  DADD R150, -R178, R96 ;  /* 0x00000000b2967229 */ /* 0x000fe20000000160 */
[----:B------:R-:W3:Y:S01]  /*40ed0*/  LDL.64 R118, [R1+0xaa90] ;  /* 0x00aa900001767983 */ /* 0x000ee20000100a00 */
[----:B------:R-:W-:Y:S02]  /*40ee0*/  DADD R142, R56, R142 ;  /* 0x00000000388e7229 */ /* 0x000fe4000000008e */
[----:B------:R-:W-:Y:S01]  /*40ef0*/  DFMA R104, R214, 0.875, R104 ;  /* 0x3fec0000d668782b */ /* 0x000fe20000000068 */
[----:B------:R-:W-:Y:S01]  /*40f00*/  STL.64 [R1+0x7a18], R158 ;  /* 0x007a189e01007387 */ /* 0x000fe20000100a00 */
[----:B------:R-:W-:Y:S02]  /*40f10*/  DFMA R120, R158, UR20, R152 ;  /* 0x000000149e787c2b */ /* 0x000fe40008000098 */
[----:B------:R-:W-:Y:S01]  /*40f20*/  DFMA R152, -R230, R22, R150 ;  /* 0x00000016e698722b */ /* 0x000fe20000000196 */
[----:B------:R-:W-:Y:S01]  /*40f30*/  STL.64 [R1+0x9b60], R204 ;  /* 0x009b60cc01007387 */ /* 0x000fe20000100a00 */
[----:B------:R-:W-:-:S02]  /*40f40*/  DADD R150, R220, R154 ;  /* 0x00000000dc967229 */ /* 0x000fc4000000009a */
[----:B------:R-:W-:Y:S01]  /*40f50*/  DFMA R142, R230, R22, R142 ;  /* 0x00000016e68e722b */ /* 0x000fe2000000008e */
[----:B------:R-:W-:Y:S01]  /*40f60*/  STL.64 [R1+0xadd0], R174 ;  /* 0x00add0ae01007387 */ /* 0x000fe20000100a00 */
[----:B------:R-:W-:Y:S02]  /*40f70*/  DFMA R120, R212, 0.75, R120 ;  /* 0x3fe80000d478782b */ /* 0x000fe40000000078 */
[----:B-1----:R-:W-:Y:S01]  /*40f80*/  DMUL R8, R32, R58 ;  /* 0x0000003a20087228 */ /* 0x002fe20000000000 */
[----:B------:R0:W-:Y:S01]  /*40f90*/  STL.64 [R1+0x7ca0], R58 ;  /* 0x007ca03a01007387 */ /* 0x0001e20000100a00 */
[----:B------:R-:W-:Y:S02]  /*40fa0*/  DADD R104, R210, R104 ;  /* 0x00000000d2687229 */ /* 0x000fe40000000068 */
[----:B------:R-:W-:Y:S01]  /*40fb0*/  DADD R122, -R122, R152 ;  /* 0x000000007a7a7229 */ /* 0x000fe20000000198 */
[----:B------:R-:W3:Y:S01]  /*40fc0*/  LDL.64 R56, [R1+0xa9f0] ;  /* 0x00a9f00001387983 */ /* 0x000ee20000100a00 */
[----:B------:R-:W-:-:S02]  /*40fd0*/  DFMA R154, R230, R22, R150 ;  /* 0x00000016e69a722b */ /* 0x000fc40000000096 */
[----:B------:R-:W-:Y:S01]  /*40fe0*/  DFMA R150, R28, R34, R142 ;  /* 0x000000221c96722b */ /* 0x000fe2000000008e */
[----:B------:R-:W-:Y:S01]  /*40ff0*/  STL.64 [R1+0x7a38], R8 ;  /* 0x007a380801007387 */ /* 0x000fe20000100a00 */
[----:B------:R-:W-:Y:S02]  /*41000*/  DFMA R142, R214, 1.125, R120 ;  /* 0x3ff20000d68e782b */ /* 0x000fe40000000078 */
[----:B------:R-:W-:Y:S01]  /*41010*/  DADD R120, -R8, R104 ;  /* 0x0000000008787229 */ /* 0x000fe20000000168 */
[----:B0-----:R-:W3:Y:S01]  /*41020*/  LDL.64 R58, [R1+0xa5f8] ;  /* 0x00a5f800013a7983 */ /* 0x001ee20000100a00 */
[----:B------:R-:W-:-:S03]  /*41030*/  DMUL R104, R2, R44 ;  /* 0x0000002c02687228 */ /* 0x000fc60000000000 */
[----:B--2---:R0:W-:Y:S01]  /*41040*/  STL.64 [R1+0xae18], R94 ;  /* 0x00ae185e01007387 */ /* 0x0041e20000100a00 */
[----:B----4-:R-:W-:Y:S01]  /*41050*/  DMUL R152, R48, R44 ;  /* 0x0000002c30987228 */ /* 0x010fe20000000000 */
[----:B------:R-:W-:Y:S01]  /*41060*/  UMOV UR20, 0x28f5c28f ;  /* 0x28f5c28f00147882 */ /* 0x000fe20000000000 */
[----:B------:R-:W-:Y:S01]  /*41070*/  UMOV UR21, 0x3fe28f5c ;  /* 0x3fe28f5c00157882 */ /* 0x000fe20000000000 */
[----:B---3--:R-:W-:Y:S01]  /*41080*/  DMUL R226, R84, R106 ;  /* 0x0000006a54e27228 */ /* 0x008fe20000000000 */
[----:B------:R-:W2:Y:S01]  /*41090*/  LDL.LU.64 R230, [R1+0x7738] ;  /* 0x0077380001e67983 */ /* 0x000ea20000300a00 */
[----:B------:R-:W-:-:S03]  /*410a0*/  DFMA R242, R20, R54, -R10 ;  /* 0x0000003614f2722b */ /* 0x000fc6000000080a */
[----:B------:R-:W-:Y:S04]  /*410b0*/  STL.64 [R1+0xadd8], R182 ;  /* 0x00add8b601007387 */ /* 0x000fe80000100a00 */
[----:B0-----:R-:W3:Y:S01]  /*410c0*/  LDL.64 R94, [R1+0xa618] ;  /* 0x00a61800015e7983 */ /* 0x001ee20000100a00 */
[----:B------:R-:W-:Y:S02]  /*410d0*/  DMUL R2, R32, R152 ;  /* 0x0000009820027228 */ /* 0x000fe40000000000 */
[----:B------:R-:W-:Y:S01]  /*410e0*/  DFMA R152, R166, R22, R154 ;  /* 0x00000016a698722b */ /* 0x000fe2000000009a */
[----:B------:R-:W4:Y:S01]  /*410f0*/  LDL.64 R84, [R1+0xa718] ;  /* 0x00a7180001547983 */ /* 0x000f220000100a00 */
[----:B------:R-:W-:Y:S01]  /*41100*/  DFMA R154, R20, -R238, R150 ;  /* 0x800000ee149a722b */ /* 0x000fe20000000096 */
[----:B------:R-:W-:Y:S01]  /*41110*/  UMOV UR48, 0xc28f5c29 ;  /* 0xc28f5c2900307882 */ /* 0x000fe20000000000 */
[----:B------:R-:W-:Y:S01]  /*41120*/  UMOV UR49, 0x3fcc28f5 ;  /* 0x3fcc28f500317882 */ /* 0x000fe20000000000 */
[----:B------:R-:W-:Y:S03]  /*41130*/  STL.64 [R1+0xac78], R14 ;  /* 0x00ac780e01007387 */ /* 0x000fe60000100a00 */
[CC--:B------:R-:W-:Y:S01]  /*41140*/  DFMA R34, R114.reuse, R22.reuse, R152 ;  /* 0x000000167222722b */ /* 0x0c0fe20000000098 */
[----:B------:R-:W-:Y:S01]  /*41150*/  UMOV UR26, 0xeb851eb8 ;  /* 0xeb851eb8001a7882 */ /* 0x000fe20000000000 */
[----:B------:R-:W-:Y:S01]  /*41160*/  DFMA R8, R114, R22, R154 ;  /* 0x000000167208722b */ /* 0x000fe2000000009a */
[----:B------:R-:W-:Y:S01]  /*41170*/  UMOV UR27, 0x3faeb851 ;  /* 0x3faeb851001b7882 */ /* 0x000fe20000000000 */
[----:B------:R-:W-:Y:S01]  /*41180*/  DFMA R120, R110, 0.25, R120 ;  /* 0x3fd000006e78782b */ /* 0x000fe20000000078 */
[----:B------:R-:W-:Y:S04]  /*41190*/  STL.64 [R1+0x79f0], R130 ;  /* 0x0079f08201007387 */ /* 0x000fe80000100a00 */
[----:B------:R0:W-:Y:S01]  /*411a0*/  STL.64 [R1+0x7758], R8 ;  /* 0x0077580801007387 */ /* 0x0001e20000100a00 */
[----:B------:R-:W-:-:S03]  /*411b0*/  DFMA R150, R210, 0.5, R142 ;  /* 0x3fe00000d296782b */ /* 0x000fc6000000008e */
[----:B------:R1:W-:Y:S01]  /*411c0*/  STL.64 [R1+0x7b88], R34 ;  /* 0x007b882201007387 */ /* 0x0003e20000100a00 */
[----:B------:R-:W-:Y:S02]  /*411d0*/  DMUL R104, R28, R104 ;  /* 0x000000681c687228 */ /* 0x000fe40000000000 */
[----:B------:R-:W-:Y:S01]  /*411e0*/  DADD R120, -R2, R120 ;  /* 0x0000000002787229 */ /* 0x000fe20000000178 */
[----:B------:R1:W-:Y:S04]  /*411f0*/  STL.64 [R1+0x77a0], R2 ;  /* 0x0077a00201007387 */ /* 0x0003e80000100a00 */
[----:B0-----:R-:W2:Y:S04]  /*41200*/  LDL.64 R8, [R1+0xa638] ;  /* 0x00a6380001087983 */ /* 0x001ea80000100a00 */
[----:B-1----:R-:W2:Y:S01]  /*41210*/  LDL.64 R34, [R1+0xa448] ;  /* 0x00a4480001227983 */ /* 0x002ea20000100a00 */
[----:B------:R-:W-:Y:S01]  /*41220*/  DMUL R142, R44, UR22 ;  /* 0x000000162c8e7c28 */ /* 0x000fe20008000000 */
[----:B------:R-:W-:Y:S01]  /*41230*/  UMOV UR22, 0x1eb851ec ;  /* 0x1eb851ec00167882 */ /* 0x000fe20000000000 */
[----:B------:R-:W-:Y:S01]  /*41240*/  DFMA R150, R110, UR20, R150 ;  /* 0x000000146e967c2b */ /* 0x000fe20008000096 */
[----:B------:R-:W-:Y:S01]  /*41250*/  UMOV UR23, 0x3fb1eb85 ;  /* 0x3fb1eb8500177882 */ /* 0x000fe20000000000 */
[----:B------:R-:W-:Y:S01]  /*41260*/  DFMA R2, -R114, R22, R122 ;  /* 0x000000167202722b */ /* 0x000fe2000000017a */
[----:B------:R-:W-:Y:S01]  /*41270*/  UMOV UR20, 0x4fdf3b64 ;  /* 0x4fdf3b6400147882 */ /* 0x000fe20000000000 */
[----:B------:R-:W-:Y:S01]  /*41280*/  UMOV UR21, 0x3fee978d ;  /* 0x3fee978d00157882 */ /* 0x000fe20000000000 */
[----:B------:R-:W-:Y:S01]  /*41290*/  DFMA R122, R224, UR22, R144 ;  /* 0x00000016e07a7c2b */ /* 0x000fe20008000090 */
[----:B------:R-:W2:Y:S01]  /*412a0*/  LDL.128 R128, [R1+0x690] ;  /* 0x0006900001807983 */ /* 0x000ea20000100c00 */
[----:B------:R-:W-:-:S02]  /*412b0*/  DFMA R144, R104, UR20, R120 ;  /* 0x0000001468907c2b */ /* 0x000fc40008000078 */
[-C--:B------:R-:W-:Y:S01]  /*412c0*/  DMUL R120, R142, R44.reuse ;  /* 0x0000002c8e787228 */ /* 0x080fe20000000000 */
[----:B------:R-:W-:Y:S01]  /*412d0*/  UMOV UR28, 0xe26a48f5 ;  /* 0xe26a48f5001c7882 */ /* 0x000fe20000000000 */
[C---:B------:R-:W-:Y:S01]  /*412e0*/  DADD R48, R10.reuse, R112 ;  /* 0x000000000a307229 */ /* 0x040fe20000000070 */
[----:B------:R-:W-:Y:S01]  /*412f0*/  UMOV UR29, 0x3d7b590c ;  /* 0x3d7b590c001d7882 */ /* 0x000fe20000000000 */
[----:B------:R-:W-:Y:S01]  /*41300*/  DADD R10, -R10, R52 ;  /* 0x000000000a0a7229 */ /* 0x000fe20000000134 */
[----:B------:R0:W-:Y:S03]  /*41310*/  STL.64 [R1+0x7a68], R2 ;  /* 0x007a680201007387 */ /* 0x0001e60000100a00 */
[----:B------:R-:W-:Y:S01]  /*41320*/  DFMA R52, R142, R44, R120 ;  /* 0x0000002c8e34722b */ /* 0x000fe20000000078 */
[----:B------:R-:W2:Y:S04]  /*41330*/  LDL.128 R124, [R1+0x650] ;  /* 0x00065000017c7983 */ /* 0x000ea80000100c00 */
[----:B------:R-:W2:Y:S04]  /*41340*/  LDL.64 R44, [R1+0xaa98] ;  /* 0x00aa9800012c7983 */ /* 0x000ea80000100a00 */
[----:B0-----:R-:W2:Y:S01]  /*41350*/  LDL.64 R2, [R1+0xa6b8] ;  /* 0x00a6b80001027983 */ /* 0x001ea20000100a00 */
[----:B------:R-:W-:-:S02]  /*41360*/  DFMA R114, R104, UR20, R150 ;  /* 0x0000001468727c2b */ /* 0x000fc40008000096 */
[----:B------:R-:W-:Y:S01]  /*41370*/  DADD R122, -R76, R122 ;  /* 0x000000004c7a7229 */ /* 0x000fe2000000017a */
[----:B------:R0:W-:Y:S01]  /*41380*/  STL.64 [R1+0x77d8], R52 ;  /* 0x0077d83401007387 */ /* 0x0001e20000100a00 */
[----:B------:R-:W-:Y:S02]  /*41390*/  DMUL R162, R142, R36 ;  /* 0x000000248ea27228 */ /* 0x000fe40000000000 */
[----:B------:R-:W-:Y:S01]  /*413a0*/  DADD R222, R178, R242 ;  /* 0x00000000b2de7229 */ /* 0x000fe200000000f2 */
[----:B------:R-:W2:Y:S01]  /*413b0*/  LDL.128 R96, [R1+0x670] ;  /* 0x0006700001607983 */ /* 0x000ea20000100c00 */
[----:B------:R-:W-:-:S03]  /*413c0*/  DMUL R56, R180, R56 ;  /* 0x00000038b4387228 */ /* 0x000fc60000000000 */
[----:B------:R1:W-:Y:S01]  /*413d0*/  STL.64 [R1+0xaea8], R106 ;  /* 0x00aea86a01007387 */ /* 0x0003e20000100a00 */
[----:B------:R-:W-:-:S03]  /*413e0*/  DFMA R88, R32, R88, -R102 ;  /* 0x000000582058722b */ /* 0x000fc60000000866 */
[----:B------:R-:W-:Y:S04]  /*413f0*/  STL.64 [R1+0x7aa8], R226 ;  /* 0x007aa8e201007387 */ /* 0x000fe80000100a00 */
[----:B------:R-:W-:Y:S04]  /*41400*/  STL.64 [R1+0xae90], R36 ;  /* 0x00ae902401007387 */ /* 0x000fe80000100a00 */
[----:B------:R-:W2:Y:S01]  /*41410*/  LDL.128 R152, [R1+0x700] ;  /* 0x0007000001987983 */ /* 0x000ea20000100c00 */
[----:B---3--:R-:W-:Y:S02]  /*41420*/  DMUL R150, R94, R42 ;  /* 0x0000002a5e967228 */ /* 0x008fe40000000000 */
[----:B0-----:R-:W-:Y:S01]  /*41430*/  DADD R52, -R74, R122 ;  /* 0x000000004a347229 */ /* 0x001fe2000000017a */
[----:B------:R-:W3:Y:S01]  /*41440*/  LDL.64 R94, [R1+0xa778] ;  /* 0x00a77800015e7983 */ /* 0x000ee20000100a00 */
[----:B------:R-:W-:-:S02]  /*41450*/  DADD R54, R162, R144 ;  /* 0x00000000a2367229 */ /* 0x000fc40000000090 */
[----:B------:R-:W-:Y:S02]  /*41460*/  DFMA R114, R162, 1.25, R114 ;  /* 0x3ff40000a272782b */ /* 0x000fe40000000072 */
[----:B------:R-:W-:Y:S01]  /*41470*/  DMUL R142, R58, R42 ;  /* 0x0000002a3a8e7228 */ /* 0x000fe20000000000 */
[----:B------:R-:W-:Y:S01]  /*41480*/  UMOV UR22, 0x119f21d8 ;  /* 0x119f21d800167882 */ /* 0x000fe20000000000 */
[----:B------:R-:W-:Y:S01]  /*41490*/  DADD R144, -R158, R52 ;  /* 0x000000009e907229 */ /* 0x000fe20000000134 */
[----:B------:R-:W-:Y:S01]  /*414a0*/  UMOV UR23, 0x3dc83073 ;  /* 0x3dc8307300177882 */ /* 0x000fe20000000000 */
[----:B----4-:R-:W-:Y:S02]  /*414b0*/  DMUL R84, R84, R138 ;  /* 0x0000008a54547228 */ /* 0x010fe40000000000 */
[----:B--2---:R-:W-:Y:S02]  /*414c0*/  DMUL R44, R44, R200 ;  /* 0x000000c82c2c7228 */ /* 0x004fe40000000000 */
[----:B------:R-:W-:-:S02]  /*414d0*/  DMUL R2, R2, R42 ;  /* 0x0000002a02027228 */ /* 0x000fc40000000000 */
[----:B------:R-:W-:Y:S02]  /*414e0*/  DFMA R178, R64, R18, R178 ;  /* 0x0000001240b2722b */ /* 0x000fe400000000b2 */
[----:B------:R-:W-:Y:S01]  /*414f0*/  DFMA R10, R38, -R82, R10 ;  /* 0x80000052260a722b */ /* 0x000fe2000000000a */
[----:B------:R-:W-:Y:S01]  /*41500*/  STL.64 [R1+0x7f38], R56 ;  /* 0x007f383801007387 */ /* 0x000fe20000100a00 */
[----:B------:R-:W-:Y:S02]  /*41510*/  DADD R246, -R214, R144 ;  /* 0x00000000d6f67229 */ /* 0x000fe40000000190 */
[----:B------:R-:W-:Y:S01]  /*41520*/  DADD R240, R120, R114 ;  /* 0x0000000078f07229 */ /* 0x000fe20000000072 */
[----:B-1----:R-:W2:Y:S01]  /*41530*/  LDL.64 R106, [R1+0x7c60] ;  /* 0x007c6000016a7983 */ /* 0x002ea20000100a00 */
[----:B------:R-:W-:Y:S02]  /*41540*/  DMUL R144, R8, R24 ;  /* 0x0000001808907228 */ /* 0x000fe40000000000 */
[----:B------:R-:W-:Y:S01]  /*41550*/  DADD R244, -R34, UR22 ;  /* 0x0000001622f47e29 */ /* 0x000fe20008000100 */
[----:B------:R-:W-:Y:S01]  /*41560*/  UMOV UR22, 0xec46db4f ;  /* 0xec46db4f00167882 */ /* 0x000fe20000000000 */
[----:B------:R-:W-:Y:S01]  /*41570*/  UMOV UR23, 0x3d923b5d ;  /* 0x3d923b5d00177882 */ /* 0x000fe20000000000 */
[----:B------:R-:W-:-:S02]  /*41580*/  DFMA R248, -R32, R142, R146 ;  /* 0x0000008e20f8722b */ /* 0x000fc40000000192 */
[----:B------:R-:W-:Y:S02]  /*41590*/  DMUL R58, R40, R226 ;  /* 0x000000e2283a7228 */ /* 0x000fe40000000000 */
[----:B------:R-:W-:Y:S01]  /*415a0*/  DMUL R200, R44, R24 ;  /* 0x000000182cc87228 */ /* 0x000fe20000000000 */
[----:B------:R-:W-:Y:S01]  /*415b0*/  STL.64 [R1+0x77c8], R2 ;  /* 0x0077c80201007387 */ /* 0x000fe20000100a00 */
[----:B------:R-:W-:Y:S01]  /*415c0*/  DMUL R8, R36, UR22 ;  /* 0x0000001624087c28 */ /* 0x000fe20008000000 */
[----:B------:R-:W-:Y:S01]  /*415d0*/  UMOV UR22, 0x831653c8 ;  /* 0x831653c800167882 */ /* 0x000fe20000000000 */
[----:B------:R-:W-:Y:S01]  /*415e0*/  UMOV UR23, 0x3dd037c1 ;  /* 0x3dd037c100177882 */ /* 0x000fe20000000000 */
[----:B------:R-:W-:Y:S02]  /*415f0*/  DMUL R146, R66, R16 ;  /* 0x0000001042927228 */ /* 0x000fe40000000000 */
[----:B------:R-:W-:Y:S01]  /*41600*/  DMUL R158, R118, R202 ;  /* 0x000000ca769e7228 */ /* 0x000fe20000000000 */
[----:B------:R-:W-:Y:S01]  /*41610*/  STL.64 [R1+0x7998], R44 ;  /* 0x0079982c01007387 */ /* 0x000fe20000100a00 */
[----:B------:R-:W-:-:S02]  /*41620*/  DMUL R66, R86, UR22 ;  /* 0x0000001656427c28 */ /* 0x000fc40008000000 */
[----:B------:R-:W-:Y:S02]  /*41630*/  DFMA R240, R18, -R144, R240 ;  /* 0x8000009012f0722b */ /* 0x000fe400000000f0 */
[----:B------:R-:W-:Y:S01]  /*41640*/  DADD R236, R120, R54 ;  /* 0x0000000078ec7229 */ /* 0x000fe20000000036 */
[----:B------:R-:W-:Y:S01]  /*41650*/  STL.64 [R1+0x7a40], R84 ;  /* 0x007a405401007387 */ /* 0x000fe20000100a00 */
[----:B------:R-:W-:Y:S02]  /*41660*/  DMUL R250, R244, R24 ;  /* 0x00000018f4fa7228 */ /* 0x000fe40000000000 */
[----:B------:R-:W-:Y:S01]  /*41670*/  DFMA R244, R32, R142, -R58 ;  /* 0x0000008e20f4722b */ /* 0x000fe2000000083a */
[----:B------:R-:W-:Y:S01]  /*41680*/  STL.64 [R1+0xaeb8], R222 ;  /* 0x00aeb8de01007387 */ /* 0x000fe20000100a00 */
[----:B------:R-:W-:Y:S02]  /*41690*/  DFMA R240, R66, R24, R240 ;  /* 0x0000001842f0722b */ /* 0x000fe400000000f0 */
[----:B------:R-:W-:Y:S01]  /*416a0*/  DADD R248, R58, R248 ;  /* 0x000000003af87229 */ /* 0x000fe200000000f8 */
[----:B------:R0:W-:Y:S01]  /*416b0*/  STL.64 [R1+0x7eb8], R66 ;  /* 0x007eb84201007387 */ /* 0x0001e20000100a00 */
[----:B------:R-:W-:-:S03]  /*416c0*/  DFMA R246, R110, UR24, R246 ;  /* 0x000000186ef67c2b */ /* 0x000fc600080000f6 */
[----:B------:R-:W-:Y:S01]  /*416d0*/  STL.64 [R1+0x7a08], R88 ;  /* 0x007a085801007387 */ /* 0x000fe20000100a00 */
[----:B------:R-:W-:Y:S02]  /*416e0*/  DFMA R242, R230, R30, R240 ;  /* 0x0000001ee6f2722b */ /* 0x000fe400000000f0 */
[----:B------:R-:W-:Y:S01]  /*416f0*/  DFMA R240, R38, R84, R244 ;  /* 0x0000005426f0722b */ /* 0x000fe200000000f4 */
[----:B------:R-:W-:Y:S01]  /*41700*/  STL.64 [R1+0xac80], R12 ;  /* 0x00ac800c01007387 */ /* 0x000fe20000100a00 */
[----:B------:R-:W-:-:S03]  /*41710*/  DFMA R180, R28, -R150, R248 ;  /* 0x800000961cb4722b */ /* 0x000fc600000000f8 */
[----:B------:R-:W4:Y:S03]  /*41720*/  LDL.128 R112, [R1+0x590] ;  /* 0x0005900001707983 */ /* 0x000f260000100c00 */
[----:B0-----:R-:W-:Y:S02]  /*41730*/  DFMA R66, R8, R42, R240 ;  /* 0x0000002a0842722b */ /* 0x001fe400000000f0 */
[----:B---3--:R-:W-:Y:S01]  /*41740*/  DMUL R118, R94, R86 ;  /* 0x000000565e767228 */ /* 0x008fe20000000000 */
[----:B------:R-:W-:Y:S01]  /*41750*/  UMOV UR22, 0xc28f5c29 ;  /* 0xc28f5c2900167882 */ /* 0x000fe20000000000 */
[----:B------:R-:W-:-:S03]  /*41760*/  DFMA R180, R20, -R2, R180 ;  /* 0x8000000214b4722b */ /* 0x000fc600000000b4 */
[----:B------:R0:W-:Y:S04]  /*41770*/  STL.64 [R1+0x7bd0], R66 ;  /* 0x007bd04201007387 */ /* 0x0001e80000100a00 */
[----:B------:R-:W3:Y:S04]  /*41780*/  LDL.64 R2, [R1+0xa840] ;  /* 0x00a8400001027983 */ /* 0x000ee80000100a00 */
[----:B------:R-:W2:Y:S01]  /*41790*/  LDL.64 R94, [R1+0xab00] ;  /* 0x00ab0000015e7983 */ /* 0x000ea20000100a00 */
[----:B0-----:R-:W-:Y:S01]  /*417a0*/  DFMA R66, R32, R250, R200 ;  /* 0x000000fa2042722b */ /* 0x001fe200000000c8 */
[----:B------:R-:W-:-:S02]  /*417b0*/  UMOV UR23, 0x3fe428f5 ;  /* 0x3fe428f500177882 */ /* 0x000fc40000000000 */
[----:B------:R-:W4:Y:S01]  /*417c0*/  LDL.64 R200, [R1+0xaa80] ;  /* 0x00aa800001c87983 */ /* 0x000f220000100a00 */
[----:B------:R-:W-:Y:S02]  /*417d0*/  DADD R246, -R162, R246 ;  /* 0x00000000a2f67229 */ /* 0x000fe400000001f6 */
[----:B------:R-:W-:Y:S01]  /*417e0*/  DFMA R204, R32, -R250, R236 ;  /* 0x800000fa20cc722b */ /* 0x000fe200000000ec */
[----:B------:R-:W-:Y:S04]  /*417f0*/  STL.64 [R1+0x7df0], R158 ;  /* 0x007df09e01007387 */ /* 0x000fe80000100a00 */
[----:B------:R-:W2:Y:S01]  /*41800*/  LDL.64 R222, [R1+0x7b30] ;  /* 0x007b300001de7983 */ /* 0x000ea20000100a00 */
[----:B------:R-:W-:-:S03]  /*41810*/  DFMA R246, R158, R24, R246 ;  /* 0x000000189ef6722b */ /* 0x000fc600000000f6 */
[----:B------:R-:W2:Y:S04]  /*41820*/  LDL.128 R120, [R1+0x6d0] ;  /* 0x0006d00001787983 */ /* 0x000ea80000100c00 */
[----:B------:R-:W2:Y:S01]  /*41830*/  LDL.128 R52, [R1+0x7d0] ;  /* 0x0007d00001347983 */ /* 0x000ea20000100c00 */
[----:B------:R-:W-:Y:S02]  /*41840*/  DFMA R246, -R230, R30, R246 ;  /* 0x0000001ee6f6722b */ /* 0x000fe400000001f6 */
[----:B------:R-:W-:-:S06]  /*41850*/  DADD R244, R208, R176 ;  /* 0x00000000d0f47229 */ /* 0x000fcc00000000b0 */
[----:B------:R-:W-:Y:S02]  /*41860*/  DFMA R246, R118, R16, R246 ;  /* 0x0000001076f6722b */ /* 0x000fe400000000f6 */
[----:B------:R-:W-:Y:S02]  /*41870*/  DFMA R180, R160, R80, R180 ;  /* 0x00000050a0b4722b */ /* 0x000fe400000000b4 */
[----:B------:R-:W-:Y:S02]  /*41880*/  DFMA R242, R18, -R146, R242 ;  /* 0x8000009212f2722b */ /* 0x000fe400000000f2 */
[----:B------:R-:W-:Y:S02]  /*41890*/  DFMA R240, -R44, R24, R244 ;  /* 0x000000182cf0722b */ /* 0x000fe400000001f4 */
[----:B------:R-:W-:Y:S02]  /*418a0*/  DFMA R248, R38, -R56, R178 ;  /* 0x8000003826f8722b */ /* 0x000fe400000000b2 */
[CC--:B------:R-:W-:Y:S01]  /*418b0*/  DFMA R44, -R8.reuse, R42.reuse, R246 ;  /* 0x0000002a082c722b */ /* 0x0c0fe200000001f6 */
[----:B------:R-:W-:Y:S01]  /*418c0*/  UMOV UR24, 0xb299048d ;  /* 0xb299048d00187882 */ /* 0x000fe20000000000 */
[----:B------:R-:W2:Y:S01]  /*418d0*/  LDL.64 R246, [R1+0xa5e8] ;  /* 0x00a5e80001f67983 */ /* 0x000ea20000100a00 */
[----:B------:R-:W-:-:S02]  /*418e0*/  DFMA R166, -R8, R42, R180 ;  /* 0x0000002a08a6722b */ /* 0x000fc400000001b4 */
[----:B------:R-:W-:Y:S01]  /*418f0*/  DFMA R8, R8, R42, R242 ;  /* 0x0000002a0808722b */ /* 0x000fe200000000f2 */
[----:B------:R-:W2:Y:S01]  /*41900*/  LDL.64 R180, [R1+0xa668] ;  /* 0x00a6680001b47983 */ /* 0x000ea20000100a00 */
[----:B------:R-:W-:Y:S02]  /*41910*/  DFMA R242, R220, UR22, R248 ;  /* 0x00000016dcf27c2b */ /* 0x000fe400080000f8 */
[----:B------:R-:W-:Y:S01]  /*41920*/  DFMA R244, R32, -R250, R240 ;  /* 0x800000fa20f4722b */ /* 0x000fe200000000f0 */
[----:B------:R-:W-:Y:S01]  /*41930*/  UMOV UR25, 0x3d7d33f9 ;  /* 0x3d7d33f900197882 */ /* 0x000fe20000000000 */
[----:B------:R-:W2:Y:S01]  /*41940*/  LDL.64 R240, [R1+0xa610] ;  /* 0x00a6100001f07983 */ /* 0x000ea20000100a00 */
[----:B------:R-:W-:-:S03]  /*41950*/  DMUL R236, R34, R24 ;  /* 0x0000001822ec7228 */ /* 0x000fc60000000000 */
[----:B------:R-:W2:Y:S04]  /*41960*/  LDL.LU.64 R34, [R1+0xaf20] ;  /* 0x00af200001227983 */ /* 0x000ea80000300a00 */
[----:B------:R-:W-:Y:S04]  /*41970*/  STL.64 [R1+0x7dc0], R118 ;  /* 0x007dc07601007387 */ /* 0x000fe80000100a00 */
[----:B------:R-:W-:Y:S04]  /*41980*/  STL.64 [R1+0xaea0], R118 ;  /* 0x00aea07601007387 */ /* 0x000fe80000100a00 */
[----:B------:R-:W-:Y:S01]  /*41990*/  STL.64 [R1+0x7820], R224 ;  /* 0x007820e001007387 */ /* 0x000fe20000100a00 */
[----:B------:R-:W-:Y:S01]  /*419a0*/  UMOV UR32, 0x812dea11 ;  /* 0x812dea1100207882 */ /* 0x000fe20000000000 */
[----:B------:R-:W-:-:S02]  /*419b0*/  UMOV UR33, 0x3dc19799 ;  /* 0x3dc1979900217882 */ /* 0x000fc40000000000 */
        /* <DEDUP_REMOVED lines=8> */
[----:B------:R-:W2:Y:S01]  /*41a40*/  LDL.128 R176, [R1+0x6e0] ;  /* 0x0006e00001b07983 */ /* 0x000ea20000100c00 */
[----:B---3--:R-:W-:-:S03]  /*41a50*/  DMUL R248, R2, R216 ;  /* 0x000000d802f87228 */ /* 0x008fc60000000000 */
[----:B------:R-:W3:Y:S01]  /*41a60*/  LDL.64 R2, [R1+0xa670] ;  /* 0x00a6700001027983 */ /* 0x000ee20000100a00 */
[----:B----4-:R-:W-:Y:S02]  /*41a70*/  DMUL R216, R200, R4 ;  /* 0x00000004c8d87228 */ /* 0x010fe40000000000 */
[----:B------:R-:W-:Y:S01]  /*41a80*/  DMUL R4, R164, R28 ;  /* 0x0000001ca4047228 */ /* 0x000fe20000000000 */
[----:B------:R-:W4:Y:S01]  /*41a90*/  LDL.64 R164, [R1+0xaa78] ;  /* 0x00aa780001a47983 */ /* 0x000f220000100a00 */
[----:B--2---:R-:W-:-:S03]  /*41aa0*/  DMUL R94, R94, R174 ;  /* 0x000000ae5e5e7228 */ /* 0x004fc60000000000 */
[----:B------:R-:W2:Y:S01]  /*41ab0*/  LDL.64 R174, [R1+0xa5c8] ;  /* 0x00a5c80001ae7983 */ /* 0x000ea20000100a00 */
[----:B------:R-:W-:-:S03]  /*41ac0*/  DADD R200, R26, R242 ;  /* 0x000000001ac87229 */ /* 0x000fc600000000f2 */
[----:B------:R0:W-:Y:S01]  /*41ad0*/  STL.64 [R1+0x7ce8], R216 ;  /* 0x007ce8d801007387 */ /* 0x0001e20000100a00 */
[----:B------:R-:W-:Y:S01]  /*41ae0*/  DFMA R244, R32, -R236, R244 ;  /* 0x800000ec20f4722b */ /* 0x000fe200000000f4 */
[----:B------:R-:W-:Y:S01]  /*41af0*/  UMOV UR22, 0x3d70a3d7 ;  /* 0x3d70a3d700167882 */ /* 0x000fe20000000000 */
[----:B------:R-:W-:Y:S01]  /*41b00*/  UMOV UR23, 0x3fd3d70a ;  /* 0x3fd3d70a00177882 */ /* 0x000fe20000000000 */
[----:B0-----:R-:W-:-:S05]  /*41b10*/  DMUL R216, R38, R216 ;  /* 0x000000d826d87228 */ /* 0x001fca0000000000 */
[----:B------:R-:W-:Y:S02]  /*41b20*/  DFMA R244, -R94, R24, R244 ;  /* 0x000000185ef4722b */ /* 0x000fe400000001f4 */
[----:B------:R-:W-:Y:S02]  /*41b30*/  DMUL R242, R246, R16 ;  /* 0x00000010f6f27228 */ /* 0x000fe40000000000 */
[----:B------:R-:W-:Y:S02]  /*41b40*/  DADD R246, R194, R200 ;  /* 0x00000000c2f67229 */ /* 0x000fe400000000c8 */
[----:B------:R-:W-:Y:S02]  /*41b50*/  DADD R10, -R216, R10 ;  /* 0x00000000d80a7229 */ /* 0x000fe4000000010a */
[----:B------:R-:W-:-:S04]  /*41b60*/  DMUL R200, R168, R30 ;  /* 0x0000001ea8c87228 */ /* 0x000fc80000000000 */
[----:B------:R-:W-:Y:S02]  /*41b70*/  DFMA R246, R224, UR22, R246 ;  /* 0x00000016e0f67c2b */ /* 0x000fe400080000f6 */
[----:B------:R-:W-:Y:S01]  /*41b80*/  DMUL R168, R134, UR24 ;  /* 0x0000001886a87c28 */ /* 0x000fe20008000000 */
[----:B------:R-:W-:Y:S01]  /*41b90*/  UMOV UR24, 0xdce4e6a ;  /* 0x0dce4e6a00187882 */ /* 0x000fe20000000000 */
[----:B------:R-:W-:Y:S01]  /*41ba0*/  UMOV UR25, 0x3dcaf023 ;  /* 0x3dcaf02300197882 */ /* 0x000fe20000000000 */
[----:B------:R-:W-:Y:S02]  /*41bb0*/  DMUL R240, R240, R172 ;  /* 0x000000acf0f07228 */ /* 0x000fe40000000000 */
[----:B------:R-:W-:-:S06]  /*41bc0*/  DMUL R180, R180, R38 ;  /* 0x00000026b4b47228 */ /* 0x000fcc0000000000 */
[----:B------:R-:W-:Y:S01]  /*41bd0*/  DMUL R240, R38, R240 ;  /* 0x000000f026f07228 */ /* 0x000fe20000000000 */
[----:B------:R-:W-:Y:S01]  /*41be0*/  STL.64 [R1+0x79c0], R94 ;  /* 0x0079c05e01007387 */ /* 0x000fe20000100a00 */
[----:B---3--:R-:W-:Y:S02]  /*41bf0*/  DMUL R2, R2, R182 ;  /* 0x000000b602027228 */ /* 0x008fe40000000000 */
[----:B------:R-:W-:Y:S01]  /*41c00*/  DMUL R182, R80, UR24 ;  /* 0x0000001850b67c28 */ /* 0x000fe20008000000 */
[----:B------:R-:W-:Y:S01]  /*41c10*/  UMOV UR24, 0xe147ae14 ;  /* 0xe147ae1400187882 */ /* 0x000fe20000000000 */
[----:B------:R-:W-:Y:S02]  /*41c20*/  UMOV UR25, 0x3fee147a ;  /* 0x3fee147a00197882 */ /* 0x000fe40000000000 */
[----:B------:R-:W-:Y:S02]  /*41c30*/  DFMA R244, R232, UR24, R244 ;  /* 0x00000018e8f47c2b */ /* 0x000fe400080000f4 */
[----:B----4-:R-:W-:-:S02]  /*41c40*/  DMUL R164, R164, R60 ;  /* 0x0000003ca4a47228 */ /* 0x010fc40000000000 */
[----:B------:R-:W-:Y:S02]  /*41c50*/  DFMA R60, R38, R2, R246 ;  /* 0x00000002263c722b */ /* 0x000fe400000000f6 */
[----:B------:R-:W-:Y:S02]  /*41c60*/  DFMA R246, R32, R14, R10 ;  /* 0x0000000e20f6722b */ /* 0x000fe4000000000a */
[----:B------:R-:W-:-:S04]  /*41c70*/  DFMA R244, R180, R34, R244 ;  /* 0x00000022b4f4722b */ /* 0x000fc800000000f4 */
[----:B------:R-:W-:Y:S02]  /*41c80*/  DFMA R14, R206, UR48, R60 ;  /* 0x00000030ce0e7c2b */ /* 0x000fe4000800003c */
[----:B------:R-:W-:Y:S02]  /*41c90*/  DFMA R250, R28, R70, R246 ;  /* 0x000000461cfa722b */ /* 0x000fe400000000f6 */
[----:B------:R-:W-:Y:S01]  /*41ca0*/  DFMA R246, R94, R24, R66 ;  /* 0x000000185ef6722b */ /* 0x000fe20000000042 */
[----:B------:R0:W-:Y:S01]  /*41cb0*/  STL.64 [R1+0x7f58], R164 ;  /* 0x007f58a401007387 */ /* 0x0001e20000100a00 */
[----:B------:R-:W-:Y:S02]  /*41cc0*/  DMUL R60, R38, R248 ;  /* 0x000000f8263c7228 */ /* 0x000fe40000000000 */
[----:B------:R-:W-:Y:S01]  /*41cd0*/  DFMA R248, R212, 0.25, R14 ;  /* 0x3fd00000d4f8782b */ /* 0x000fe2000000000e */
[----:B------:R-:W3:Y:S01]  /*41ce0*/  LDL.LU.64 R70, [R1+0xaf18] ;  /* 0x00af180001467983 */ /* 0x000ee20000300a00 */
[----:B------:R-:W-:-:S02]  /*41cf0*/  DADD R250, -R240, R250 ;  /* 0x00000000f0fa7229 */ /* 0x000fc400000001fa */
[----:B--2---:R-:W-:Y:S02]  /*41d00*/  DMUL R10, R174, R186 ;  /* 0x000000baae0a7228 */ /* 0x004fe40000000000 */
[----:B------:R-:W-:Y:S02]  /*41d10*/  DFMA R246, R232, UR26, R246 ;  /* 0x0000001ae8f67c2b */ /* 0x000fe400080000f6 */
[----:B------:R-:W-:Y:S02]  /*41d20*/  DFMA R244, R4, R30, R244 ;  /* 0x0000001e04f4722b */ /* 0x000fe400000000f4 */
[----:B------:R-:W-:Y:S02]  /*41d30*/  DFMA R174, R32, -R236, R204 ;  /* 0x800000ec20ae722b */ /* 0x000fe400000000cc */
[----:B------:R-:W-:Y:S02]  /*41d40*/  DFMA R14, R214, 0.125, R248 ;  /* 0x3fc00000d60e782b */ /* 0x000fe400000000f8 */
[----:B0-----:R-:W-:-:S02]  /*41d50*/  DMUL R164, R38, R164 ;  /* 0x000000a426a47228 */ /* 0x001fc40000000000 */
[----:B------:R-:W-:Y:S02]  /*41d60*/  DFMA R248, R38, -R168, R250 ;  /* 0x800000a826f8722b */ /* 0x000fe400000000fa */
[----:B------:R-:W-:Y:S02]  /*41d70*/  DFMA R246, -R180, R34, R246 ;  /* 0x00000022b4f6722b */ /* 0x000fe400000001f6 */
[-C--:B------:R-:W-:Y:S02]  /*41d80*/  DFMA R244, -R10, R24.reuse, R244 ;  /* 0x000000180af4722b */ /* 0x080fe400000001f4 */
[----:B------:R-:W-:Y:S02]  /*41d90*/  DFMA R250, R94, R24, R174 ;  /* 0x000000185efa722b */ /* 0x000fe400000000ae */
[----:B------:R-:W-:Y:S01]  /*41da0*/  DFMA R66, R32, -R242, R68 ;  /* 0x800000f22042722b */ /* 0x000fe20000000044 */
[----:B------:R-:W-:Y:S01]  /*41db0*/  STL.64 [R1+0x81b8], R182 ;  /* 0x0081b8b601007387 */ /* 0x000fe20000100a00 */
[----:B------:R-:W-:-:S02]  /*41dc0*/  DADD R94, -R164, R248 ;  /* 0x00000000a45e7229 */ /* 0x000fc400000001f8 */
[CC--:B------:R-:W-:Y:S01]  /*41dd0*/  DFMA R246, R158.reuse, R24.reuse, R246 ;  /* 0x000000189ef6722b */ /* 0x0c0fe200000000f6 */
[----:B------:R-:W2:Y:S01]  /*41de0*/  LDL.LU.64 R68, [R1+0xaf10] ;  /* 0x00af100001447983 */ /* 0x000ea20000300a00 */
[----:B------:R-:W-:-:S03]  /*41df0*/  DFMA R248, R158, -R24, R244 ;  /* 0x800000189ef8722b */ /* 0x000fc600000000f4 */
[----:B------:R-:W3:Y:S01]  /*41e00*/  LDL.64 R158, [R1+0xa648] ;  /* 0x00a64800019e7983 */ /* 0x000ee20000100a00 */
[----:B------:R-:W-:Y:S02]  /*41e10*/  DFMA R14, R210, 0.5, R14 ;  /* 0x3fe00000d20e782b */ /* 0x000fe4000000000e */
[----:B------:R-:W-:Y:S01]  /*41e20*/  DFMA R250, R232, UR24, R250 ;  /* 0x00000018e8fa7c2b */ /* 0x000fe200080000fa */
[----:B------:R-:W-:Y:S01]  /*41e30*/  UMOV UR24, 0x1eb851ec ;  /* 0x1eb851ec00187882 */ /* 0x000fe20000000000 */
[----:B------:R-:W-:Y:S01]  /*41e40*/  UMOV UR25, 0x3fc1eb85 ;  /* 0x3fc1eb8500197882 */ /* 0x000fe20000000000 */
[----:B------:R-:W-:Y:S01]  /*41e50*/  DFMA R246, R18, R144, R246 ;  /* 0x0000009012f6722b */ /* 0x000fe200000000f6 */
[----:B------:R-:W4:Y:S02]  /*41e60*/  LDL.64 R174, [R1+0x79a8] ;  /* 0x0079a80001ae7983 */ /* 0x000f240000100a00 */
[----:B------:R-:W-:-:S04]  /*41e70*/  DFMA R14, R110, UR24, R14 ;  /* 0x000000186e0e7c2b */ /* 0x000fc8000800000e */
[----:B------:R0:W-:Y:S04]  /*41e80*/  STL.64 [R1+0x7b80], R246 ;  /* 0x007b80f601007387 */ /* 0x0001e80000100a00 */
[----:B0-----:R-:W-:Y:S02]  /*41e90*/  DFMA R246, R18, R144, R14 ;  /* 0x0000009012f6722b */ /* 0x001fe4000000000e */
[----:B------:R-:W-:Y:S02]  /*41ea0*/  DMUL R14, R182, R16 ;  /* 0x00000010b60e7228 */ /* 0x000fe40000000000 */
[----:B------:R-:W-:Y:S02]  /*41eb0*/  DADD R182, -R100, R90 ;  /* 0x0000000064b67229 */ /* 0x000fe4000000015a */
[----:B------:R-:W-:-:S05]  /*41ec0*/  DADD R204, R60, R66 ;  /* 0x000000003ccc7229 */ /* 0x000fca0000000042 */
[----:B------:R0:W-:Y:S01]  /*41ed0*/  STL.64 [R1+0xade8], R182 ;  /* 0x00ade8b601007387 */ /* 0x0001e20000100a00 */
[----:B------:R-:W-:Y:S02]  /*41ee0*/  DFMA R244, R116, 0.75, R94 ;  /* 0x3fe8000074f4782b */ /* 0x000fe4000000005e */
[----:B------:R-:W-:Y:S01]  /*41ef0*/  DFMA R90, R38, R84, R204 ;  /* 0x00000054265a722b */ /* 0x000fe200000000cc */
[----:B------:R-:W4:Y:S01]  /*41f00*/  LDL.64 R94, [R1+0x79f8] ;  /* 0x0079f800015e7983 */ /* 0x000f220000100a00 */
[----:B------:R-:W-:-:S03]  /*41f10*/  DFMA R66, R18, -R144, R248 ;  /* 0x800000901242722b */ /* 0x000fc600000000f8 */
[----:B0-----:R-:W4:Y:S01]  /*41f20*/  LDL.64 R182, [R1+0xaa68] ;  /* 0x00aa680001b67983 */ /* 0x001f220000100a00 */
[----:B------:R-:W-:-:S03]  /*41f30*/  DFMA R248, R38, R82, R48 ;  /* 0x0000005226f8722b */ /* 0x000fc60000000030 */
[----:B------:R-:W4:Y:S01]  /*41f40*/  LDL.LU.64 R84, [R1+0xaef0] ;  /* 0x00aef00001547983 */ /* 0x000f220000300a00 */
[----:B---3--:R-:W-:Y:S02]  /*41f50*/  DMUL R158, R158, R70 ;  /* 0x000000469e9e7228 */ /* 0x008fe40000000000 */
[----:B------:R-:W-:Y:S01]  /*41f60*/  DFMA R250, R32, -R200, R250 ;  /* 0x800000c820fa722b */ /* 0x000fe200000000fa */
[----:B------:R-:W-:Y:S01]  /*41f70*/  UMOV UR24, 0x66666666 ;  /* 0x6666666600187882 */ /* 0x000fe20000000000 */
[----:B--2---:R-:W-:Y:S01]  /*41f80*/  DADD R244, -R68, R244 ;  /* 0x0000000044f47229 */ /* 0x004fe200000001f4 */
[----:B------:R-:W-:Y:S01]  /*41f90*/  UMOV UR25, 0x3fe66666 ;  /* 0x3fe6666600197882 */ /* 0x000fe20000000000 */
[----:B------:R-:W-:Y:S01]  /*41fa0*/  DADD R70, -R14, R90 ;  /* 0x000000000e467229 */ /* 0x000fe2000000015a */
[----:B------:R-:W-:Y:S04]  /*41fb0*/  STL.64 [R1+0xa510], R216 ;  /* 0x00a510d801007387 */ /* 0x000fe80000100a00 */
[----:B------:R-:W2:Y:S01]  /*41fc0*/  LDL.64 R14, [R1+0xaa58] ;  /* 0x00aa5800010e7983 */ /* 0x000ea20000100a00 */
[----:B------:R-:W-:-:S02]  /*41fd0*/  DADD R100, -R100, R244 ;  /* 0x0000000064647229 */ /* 0x000fc400000001f4 */
[----:B------:R-:W-:Y:S01]  /*41fe0*/  DADD R244, R216, R248 ;  /* 0x00000000d8f47229 */ /* 0x000fe200000000f8 */
[----:B------:R-:W-:Y:S04]  /*41ff0*/  STL.64 [R1+0x7dc8], R168 ;  /* 0x007dc8a801007387 */ /* 0x000fe80000100a00 */
[----:B------:R-:W3:Y:S01]  /*42000*/  LDL.64 R248, [R1+0x9ad8] ;  /* 0x009ad80001f87983 */ /* 0x000ee20000100a00 */
[----:B------:R-:W-:Y:S02]  /*42010*/  DFMA R144, R18, R144, R250 ;  /* 0x000000901290722b */ /* 0x000fe400000000fa */
[----:B------:R-:W-:Y:S01]  /*42020*/  DFMA R90, R102, -UR24, R100 ;  /* 0x80000018665a7c2b */ /* 0x000fe20008000064 */
[----:B------:R0:W-:Y:S04]  /*42030*/  STL.64 [R1+0xaeb0], R10 ;  /* 0x00aeb00a01007387 */ /* 0x0001e80000100a00 */
[----:B------:R-:W3:Y:S01]  /*42040*/  LDL.LU.64 R204, [R1+0xaef8] ;  /* 0x00aef80001cc7983 */ /* 0x000ee20000300a00 */
[----:B------:R-:W-:-:S02]  /*42050*/  DFMA R144, R230, R30, R144 ;  /* 0x0000001ee690722b */ /* 0x000fc40000000090 */
[----:B------:R-:W-:Y:S01]  /*42060*/  DFMA R70, R28, R150, R70 ;  /* 0x000000961c46722b */ /* 0x000fe20000000046 */
[----:B------:R-:W-:Y:S04]  /*42070*/  STL.64 [R1+0x7a88], R164 ;  /* 0x007a88a401007387 */ /* 0x000fe80000100a00 */
[----:B0-----:R-:W3:Y:S01]  /*42080*/  LDL.64 R10, [R1+0x9b60] ;  /* 0x009b6000010a7983 */ /* 0x001ee20000100a00 */
[C---:B------:R-:W-:Y:S02]  /*42090*/  DFMA R100, R32.reuse, -R242, R144 ;  /* 0x800000f22064722b */ /* 0x040fe40000000090 */
[----:B----4-:R-:W-:Y:S01]  /*420a0*/  DFMA R144, R32, R174, R244 ;  /* 0x000000ae2090722b */ /* 0x010fe200000000f4 */
[----:B------:R-:W-:Y:S01]  /*420b0*/  STL.64 [R1+0x7ae0], R2 ;  /* 0x007ae00201007387 */ /* 0x000fe20000100a00 */
[----:B------:R-:W-:-:S02]  /*420c0*/  DFMA R244, -R64, R18, R90 ;  /* 0x0000001240f4722b */ /* 0x000fc4000000015a */
[----:B------:R-:W-:Y:S01]  /*420d0*/  DFMA R90, R18, -R146, R70 ;  /* 0x80000092125a722b */ /* 0x000fe20000000046 */
[----:B------:R-:W4:Y:S01]  /*420e0*/  LDL.LU.64 R48, [R1+0xaf08] ;  /* 0x00af080001307983 */ /* 0x000f220000300a00 */
[----:B------:R-:W-:-:S03]  /*420f0*/  DFMA R100, -R32, R142, R100 ;  /* 0x0000008e2064722b */ /* 0x000fc60000000164 */
[----:B------:R-:W4:Y:S01]  /*42100*/  LDL.LU.64 R82, [R1+0xaf00] ;  /* 0x00af000001527983 */ /* 0x000f220000300a00 */
[----:B------:R-:W-:Y:S02]  /*42110*/  DMUL R182, R182, R6 ;  /* 0x00000006b6b67228 */ /* 0x000fe40000000000 */
[----:B------:R-:W-:Y:S02]  /*42120*/  DFMA R6, R28, R158, R144 ;  /* 0x0000009e1c06722b */ /* 0x000fe40000000090 */
[----:B------:R-:W-:Y:S02]  /*42130*/  DFMA R70, R38, -R56, R244 ;  /* 0x800000382646722b */ /* 0x000fe400000000f4 */
[----:B------:R-:W-:Y:S02]  /*42140*/  DFMA R244, R18, R146, R100 ;  /* 0x0000009212f4722b */ /* 0x000fe40000000064 */
[----:B------:R-:W-:Y:S02]  /*42150*/  DMUL R250, R38, R182 ;  /* 0x000000b626fa7228 */ /* 0x000fe40000000000 */
[----:B------:R-:W-:-:S02]  /*42160*/  DFMA R100, R20, R94, R6 ;  /* 0x0000005e1464722b */ /* 0x000fc40000000006 */
[----:B------:R-:W-:Y:S02]  /*42170*/  DADD R6, -R234, R70 ;  /* 0x00000000ea067229 */ /* 0x000fe40000000146 */
[----:B------:R-:W-:Y:S01]  /*42180*/  DFMA R242, R32, R242, -R60 ;  /* 0x000000f220f2722b */ /* 0x000fe2000000083c */
[----:B------:R-:W-:Y:S01]  /*42190*/  STL.64 [R1+0x7fb0], R182 ;  /* 0x007fb0b601007387 */ /* 0x000fe20000100a00 */
[----:B------:R-:W-:-:S04]  /*421a0*/  DFMA R56, R18, R146, R246 ;  /* 0x000000921238722b */ /* 0x000fc800000000f6 */
[----:B------:R-:W-:Y:S02]  /*421b0*/  DADD R246, -R250, R6 ;  /* 0x00000000faf67229 */ /* 0x000fe40000000106 */
[----:B------:R-:W-:Y:S02]  /*421c0*/  DFMA R216, R18, R146, R242 ;  /* 0x0000009212d8722b */ /* 0x000fe400000000f2 */
[----:B------:R-:W-:Y:S02]  /*421d0*/  DADD R242, R240, R100 ;  /* 0x00000000f0f27229 */ /* 0x000fe40000000064 */
[----:B------:R-:W-:Y:S01]  /*421e0*/  DFMA R90, R118, -R16, R90 ;  /* 0x80000010765a722b */ /* 0x000fe2000000005a */
[----:B------:R0:W-:Y:S01]  /*421f0*/  STL.64 [R1+0xa508], R250 ;  /* 0x00a508fa01007387 */ /* 0x0001e20000100a00 */
[----:B------:R-:W-:Y:S02]  /*42200*/  DMUL R6, R36, UR28 ;  /* 0x0000001c24067c28 */ /* 0x000fe40008000000 */
[----:B------:R-:W-:-:S02]  /*42210*/  DFMA R100, R40, R226, R198 ;  /* 0x000000e22864722b */ /* 0x000fc400000000c6 */
[----:B------:R-:W-:Y:S01]  /*42220*/  DFMA R246, R220, UR30, R246 ;  /* 0x0000001edcf67c2b */ /* 0x000fe200080000f6 */
[----:B------:R1:W-:Y:S01]  /*42230*/  STL.64 [R1+0xae98], R216 ;  /* 0x00ae98d801007387 */ /* 0x0003e20000100a00 */
[----:B------:R-:W-:-:S03]  /*42240*/  DFMA R242, R38, R168, R242 ;  /* 0x000000a826f2722b */ /* 0x000fc600000000f2 */
[----:B------:R1:W-:Y:S01]  /*42250*/  STL.64 [R1+0xaec0], R84 ;  /* 0x00aec05401007387 */ /* 0x0003e20000100a00 */
[CC--:B------:R-:W-:Y:S01]  /*42260*/  DFMA R168, R6.reuse, R42.reuse, R100 ;  /* 0x0000002a06a8722b */ /* 0x0c0fe20000000064 */
[----:B------:R-:W-:Y:S01]  /*42270*/  UMOV UR30, 0x33333333 ;  /* 0x33333333001e7882 */ /* 0x000fe20000000000 */
[----:B0-----:R-:W-:Y:S02]  /*42280*/  DFMA R250, -R6, R42, R44 ;  /* 0x0000002a06fa722b */ /* 0x001fe4000000012c */
[----:B--2---:R-:W-:Y:S01]  /*42290*/  DMUL R182, R14, R84 ;  /* 0x000000540eb67228 */ /* 0x004fe20000000000 */
[----:B-1----:R-:W2:Y:S01]  /*422a0*/  LDL.LU.64 R216, [R1+0x7760] ;  /* 0x0077600001d87983 */ /* 0x002ea20000300a00 */
[----:B------:R-:W-:Y:S01]  /*422b0*/  DADD R242, R164, R242 ;  /* 0x00000000a4f27229 */ /* 0x000fe200000000f2 */
[----:B------:R-:W-:Y:S01]  /*422c0*/  UMOV UR31, 0x3fd33333 ;  /* 0x3fd33333001f7882 */ /* 0x000fe20000000000 */
[----:B------:R-:W-:Y:S01]  /*422d0*/  DFMA R90, R6, R42, R90 ;  /* 0x0000002a065a722b */ /* 0x000fe2000000005a */
[----:B------:R-:W4:Y:S01]  /*422e0*/  LDL.64 R84, [R1+0x7b38] ;  /* 0x007b380001547983 */ /* 0x000f220000100a00 */
[----:B---3--:R-:W-:-:S03]  /*422f0*/  DMUL R14, R248, R128 ;  /* 0x00000080f80e7228 */ /* 0x008fc60000000000 */
[----:B------:R-:W3:Y:S01]  /*42300*/  LDL.64 R44, [R1+0xaa40] ;  /* 0x00aa4000012c7983 */ /* 0x000ee20000100a00 */
[----:B------:R-:W-:-:S03]  /*42310*/  DMUL R70, R38, R182 ;  /* 0x000000b626467228 */ /* 0x000fc60000000000 */
[----:B------:R0:W-:Y:S04]  /*42320*/  STL.64 [R1+0x80a0], R182 ;  /* 0x0080a0b601007387 */ /* 0x0001e80000100a00 */
[----:B------:R1:W-:Y:S01]  /*42330*/  STL.64 [R1+0x7ef8], R14 ;  /* 0x007ef80e01007387 */ /* 0x0003e20000100a00 */
[----:B------:R-:W-:Y:S01]  /*42340*/  DADD R100, -R70, R246 ;  /* 0x0000000046647229 */ /* 0x000fe200000001f6 */
[----:B------:R-:W-:Y:S01]  /*42350*/  UMOV UR24, 0x33333333 ;  /* 0x3333333300187882 */ /* 0x000fe20000000000 */
[----:B------:R-:W-:Y:S01]  /*42360*/  UMOV UR25, 0x3fe33333 ;  /* 0x3fe3333300197882 */ /* 0x000fe20000000000 */
[----:B------:R1:W-:Y:S04]  /*42370*/  STL.64 [R1+0xaec8], R56 ;  /* 0x00aec83801007387 */ /* 0x0003e80000100a00 */
[----:B0-----:R-:W3:Y:S01]  /*42380*/  LDL.64 R182, [R1+0xaa30] ;  /* 0x00aa300001b67983 */ /* 0x001ee20000100a00 */
[----:B-1----:R-:W-:-:S03]  /*42390*/  DMUL R14, R38, R14 ;  /* 0x0000000e260e7228 */ /* 0x002fc60000000000 */
[----:B------:R0:W-:Y:S01]  /*423a0*/  STL.64 [R1+0x7b28], R90 ;  /* 0x007b285a01007387 */ /* 0x0001e20000100a00 */
[----:B------:R-:W-:Y:S02]  /*423b0*/  DFMA R246, R40, R226, R148 ;  /* 0x000000e228f6722b */ /* 0x000fe40000000094 */
[----:B------:R-:W-:Y:S01]  /*423c0*/  DMUL R142, R248, UR24 ;  /* 0x00000018f88e7c28 */ /* 0x000fe20008000000 */
[----:B------:R-:W3:Y:S01]  /*423d0*/  LDL.64 R56, [R1+0x7aa0] ;  /* 0x007aa00001387983 */ /* 0x000ee20000100a00 */
[----:B------:R-:W-:-:S03]  /*423e0*/  DFMA R100, R14, -UR30, R100 ;  /* 0x8000001e0e647c2b */ /* 0x000fc60008000064 */
[----:B------:R1:W-:Y:S01]  /*423f0*/  STL.64 [R1+0x7910], R14 ;  /* 0x0079100e01007387 */ /* 0x0003e20000100a00 */
[----:B0-----:R-:W-:-:S03]  /*42400*/  DADD R90, R68, R242 ;  /* 0x00000000445a7229 */ /* 0x001fc600000000f2 */
[----:B------:R-:W3:Y:S01]  /*42410*/  LDL.LU.64 R118, [R1+0x7778] ;  /* 0x0077780001767983 */ /* 0x000ee20000300a00 */
[----:B------:R-:W-:-:S03]  /*42420*/  DFMA R242, R6, R42, R8 ;  /* 0x0000002a06f2722b */ /* 0x000fc60000000008 */
[----:B------:R-:W3:Y:S04]  /*42430*/  LDL.64 R8, [R1+0xa930] ;  /* 0x00a9300001087983 */ /* 0x000ee80000100a00 */
[----:B-1----:R-:W3:Y:S01]  /*42440*/  LDL.64 R14, [R1+0xaa18] ;  /* 0x00aa1800010e7983 */ /* 0x002ee20000100a00 */
[CC--:B------:R-:W-:Y:S02]  /*42450*/  DFMA R166, -R6.reuse, R42.reuse, R166 ;  /* 0x0000002a06a6722b */ /* 0x0c0fe400000001a6 */
[CC--:B------:R-:W-:Y:S01]  /*42460*/  DFMA R226, R6.reuse, R42.reuse, R246 ;  /* 0x0000002a06e2722b */ /* 0x0c0fe200000000f6 */
[----:B------:R-:W-:Y:S01]  /*42470*/  STL.64 [R1+0x7ff8], R158 ;  /* 0x007ff89e01007387 */ /* 0x000fe20000100a00 */
[----:B------:R-:W-:Y:S02]  /*42480*/  DFMA R6, R6, R42, R244 ;  /* 0x0000002a0606722b */ /* 0x000fe400000000f4 */
[----:B------:R-:W-:Y:S01]  /*42490*/  DADD R244, R102, R90 ;  /* 0x0000000066f47229 */ /* 0x000fe2000000005a */
[----:B------:R-:W-:Y:S01]  /*424a0*/  UMOV UR28, 0x51eb851f ;  /* 0x51eb851f001c7882 */ /* 0x000fe20000000000 */
[----:B------:R-:W-:Y:S01]  /*424b0*/  DMUL R36, R124, R142 ;  /* 0x0000008e7c247228 */ /* 0x000fe20000000000 */
[----:B------:R-:W-:Y:S01]  /*424c0*/  UMOV UR29, 0x3fd51eb8 ;  /* 0x3fd51eb8001d7882 */ /* 0x000fe20000000000 */
[----:B------:R-:W3:Y:S04]  /*424d0*/  LDL.LU.64 R198, [R1+0xaee8] ;  /* 0x00aee80001c67983 */ /* 0x000ee80000300a00 */
[----:B------:R-:W3:Y:S04]  /*424e0*/  LDL.LU.64 R164, [R1+0xaee0] ;  /* 0x00aee00001a47983 */ /* 0x000ee80000300a00 */
[----:B------:R-:W-:Y:S04]  /*424f0*/  STL.64 [R1+0x7fa0], R36 ;  /* 0x007fa02401007387 */ /* 0x000fe80000100a00 */
[----:B------:R-:W3:Y:S04]  /*42500*/  LDL.LU.64 R148, [R1+0xaed8] ;  /* 0x00aed80001947983 */ /* 0x000ee80000300a00 */
[----:B------:R-:W3:Y:S04]  /*42510*/  LDL.LU.64 R68, [R1+0xaed0] ;  /* 0x00aed00001447983 */ /* 0x000ee80000300a00 */
[----:B------:R-:W-:Y:S01]  /*42520*/  STL.64 [R1+0xae08], R120 ;  /* 0x00ae087801007387 */ /* 0x000fe20000100a00 */
        /* <DEDUP_REMOVED lines=8> */
[----:B------:R-:W3:Y:S01]  /*425b0*/  LDL.128 R144, [R1+0x5a0] ;  /* 0x0005a00001907983 */ /* 0x000ee20000100c00 */
[----:B--2---:R-:W-:-:S02]  /*425c0*/  DADD R90, -R10, R216 ;  /* 0x000000000a5a7229 */ /* 0x004fc400000001d8 */
[----:B----4-:R-:W-:Y:S02]  /*425d0*/  DFMA R88, -R38, R84, R100 ;  /* 0x000000542658722b */ /* 0x010fe40000000164 */
[----:B---3--:R-:W-:Y:S02]  /*425e0*/  DMUL R100, R44, R92 ;  /* 0x0000005c2c647228 */ /* 0x008fe40000000000 */
[----:B------:R-:W-:Y:S02]  /*425f0*/  DMUL R92, R38, R36 ;  /* 0x00000024265c7228 */ /* 0x000fe40000000000 */
[----:B------:R-:W-:Y:S01]  /*42600*/  DMUL R10, R182, R204 ;  /* 0x000000ccb60a7228 */ /* 0x000fe20000000000 */
[----:B------:R-:W2:Y:S01]  /*42610*/  LDL.LU.64 R182, [R1+0x7758] ;  /* 0x0077580001b67983 */ /* 0x000ea20000300a00 */
[----:B------:R-:W-:Y:S02]  /*42620*/  DFMA R90, R28, -R106, R90 ;  /* 0x8000006a1c5a722b */ /* 0x000fe4000000005a */
[----:B------:R-:W-:Y:S01]  /*42630*/  DMUL R106, R38, R100 ;  /* 0x00000064266a7228 */ /* 0x000fe20000000000 */
[----:B------:R0:W-:Y:S04]  /*42640*/  STL.64 [R1+0x7df8], R100 ;  /* 0x007df86401007387 */ /* 0x0001e80000100a00 */
[----:B0-----:R-:W3:Y:S01]  /*42650*/  LDL.128 R100, [R1+0x610] ;  /* 0x0006100001647983 */ /* 0x001ee20000100c00 */
[----:B------:R-:W-:-:S03]  /*42660*/  DMUL R36, R14, R96 ;  /* 0x000000600e247228 */ /* 0x000fc60000000000 */
[----:B------:R-:W4:Y:S01]  /*42670*/  LDL.LU.64 R14, [R1+0x7798] ;  /* 0x00779800010e7983 */ /* 0x000f220000300a00 */
[----:B------:R-:W-:Y:S02]  /*42680*/  DMUL R8, R8, R134 ;  /* 0x0000008608087228 */ /* 0x000fe40000000000 */
[----:B------:R-:W-:Y:S01]  /*42690*/  DFMA R134, R32, R174, -R240 ;  /* 0x000000ae2086722b */ /* 0x000fe200000008f0 */
[----:B------:R-:W4:Y:S01]  /*426a0*/  LDL.64 R174, [R1+0x9b38] ;  /* 0x009b380001ae7983 */ /* 0x000f220000100a00 */
[----:B------:R-:W-:-:S08]  /*426b0*/  DFMA R88, R38, -R222, R88 ;  /* 0x800000de2658722b */ /* 0x000fd00000000058 */
[----:B------:R-:W-:Y:S02]  /*426c0*/  DADD R96, -R92, R88 ;  /* 0x000000005c607229 */ /* 0x000fe40000000158 */
[----:B------:R-:W-:Y:S01]  /*426d0*/  DFMA R90, R28, -R158, R90 ;  /* 0x8000009e1c5a722b */ /* 0x000fe2000000005a */
[----:B------:R-:W4:Y:S05]  /*426e0*/  LDL.64 R158, [R1+0x7f18] ;  /* 0x007f1800019e7983 */ /* 0x000f2a0000100a00 */
[----:B------:R-:W-:Y:S02]  /*426f0*/  DADD R96, -R26, R96 ;  /* 0x000000001a607229 */ /* 0x000fe40000000160 */
[----:B------:R-:W-:-:S02]  /*42700*/  DFMA R88, R218, R56, R118 ;  /* 0x00000038da58722b */ /* 0x000fc40000000076 */
[----:B------:R-:W-:Y:S01]  /*42710*/  DFMA R90, R20, R12, R90 ;  /* 0x0000000c145a722b */ /* 0x000fe2000000005a */
[----:B------:R0:W-:Y:S03]  /*42720*/  STL.64 [R1+0x7b68], R8 ;  /* 0x007b680801007387 */ /* 0x0001e60000100a00 */
[----:B------:R-:W-:Y:S01]  /*42730*/  DADD R142, -R194, R96 ;  /* 0x00000000c28e7229 */ /* 0x000fe20000000160 */
[----:B------:R1:W-:Y:S01]  /*42740*/  STL.64 [R1+0x7dd8], R36 ;  /* 0x007dd82401007387 */ /* 0x0003e20000100a00 */
[----:B------:R-:W-:Y:S02]  /*42750*/  DMUL R216, R38, R36 ;  /* 0x0000002426d87228 */ /* 0x000fe40000000000 */
[----:B------:R-:W-:Y:S01]  /*42760*/  DFMA R88, R20, R94, R88 ;  /* 0x0000005e1458722b */ /* 0x000fe20000000058 */
[----:B------:R-:W4:Y:S01]  /*42770*/  LDL.64 R56, [R1+0xa888] ;  /* 0x00a8880001387983 */ /* 0x000f220000100a00 */
[----:B------:R-:W-:-:S02]  /*42780*/  DADD R96, R240, R90 ;  /* 0x00000000f0607229 */ /* 0x000fc4000000005a */
[----:B------:R-:W-:Y:S01]  /*42790*/  DADD R240, -R106, R142 ;  /* 0x000000006af07229 */ /* 0x000fe2000000018e */
[----:B------:R1:W-:Y:S01]  /*427a0*/  STL.64 [R1+0x80a8], R10 ;  /* 0x0080a80a01007387 */ /* 0x0003e20000100a00 */
[----:B0-----:R-:W-:-:S03]  /*427b0*/  DMUL R8, R8, R172 ;  /* 0x000000ac08087228 */ /* 0x001fc60000000000 */
[----:B-1----:R-:W4:Y:S01]  /*427c0*/  LDL.64 R36, [R1+0xa920] ;  /* 0x00a9200001247983 */ /* 0x002f220000100a00 */
[----:B------:R-:W-:Y:S02]  /*427d0*/  DFMA R88, R20, R12, R88 ;  /* 0x0000000c1458722b */ /* 0x000fe40000000058 */
[----:B------:R-:W-:Y:S02]  /*427e0*/  DFMA R240, R224, UR28, R240 ;  /* 0x0000001ce0f07c2b */ /* 0x000fe400080000f0 */
[----:B------:R-:W-:Y:S01]  /*427f0*/  DMUL R44, R248, R132 ;  /* 0x00000084f82c7228 */ /* 0x000fe20000000000 */
[----:B------:R-:W-:Y:S01]  /*42800*/  STL.64 [R1+0xa4e0], R106 ;  /* 0x00a4e06a01007387 */ /* 0x000fe20000100a00 */
[----:B------:R-:W-:Y:S02]  /*42810*/  DADD R134, -R8, R134 ;  /* 0x0000000008867229 */ /* 0x000fe40000000186 */
[----:B------:R-:W-:Y:S01]  /*42820*/  DMUL R10, R38, R10 ;  /* 0x0000000a260a7228 */ /* 0x000fe20000000000 */
[----:B------:R0:W-:Y:S01]  /*42830*/  STL.64 [R1+0x7930], R8 ;  /* 0x0079300801007387 */ /* 0x0001e20000100a00 */
[----:B------:R-:W-:-:S03]  /*42840*/  DADD R96, R8, R96 ;  /* 0x0000000008607229 */ /* 0x000fc60000000060 */
[----:B------:R-:W4:Y:S01]  /*42850*/  LDL.64 R118, [R1+0x7a98] ;  /* 0x007a980001767983 */ /* 0x000f220000100a00 */
[-C--:B0-----:R-:W-:Y:S02]  /*42860*/  DFMA R8, R20, -R50.reuse, R134 ;  /* 0x800000321408722b */ /* 0x081fe40000000086 */
[----:B--2---:R-:W-:Y:S01]  /*42870*/  DADD R90, R26, R182 ;  /* 0x000000001a5a7229 */ /* 0x004fe200000000b6 */
[----:B---3--:R0:W-:Y:S07]  /*42880*/  STL.64 [R1+0x7760], R100 ;  /* 0x0077606401007387 */ /* 0x0081ee0000100a00 */
[----:B------:R-:W-:Y:S01]  /*42890*/  DADD R142, R194, R90 ;  /* 0x00000000c28e7229 */ /* 0x000fe2000000005a */
[----:B------:R-:W-:Y:S01]  /*428a0*/  IMAD.MOV.U32 R94, RZ, RZ, R102 ;  /* 0x000000ffff5e7224 */ /* 0x000fe200078e0066 */
[----:B------:R-:W-:Y:S01]  /*428b0*/  MOV R95, R103 ;  /* 0x00000067005f7202 */ /* 0x000fe20000000f00 */
[----:B----4-:R-:W-:Y:S01]  /*428c0*/  DFMA R12, R20, R50, R14 ;  /* 0x00000032140c722b */ /* 0x010fe2000000000e */
[----:B------:R1:W-:Y:S04]  /*428d0*/  STL.64 [R1+0x7a60], R44 ;  /* 0x007a602c01007387 */ /* 0x0003e80000100a00 */
[----:B------:R-:W2:Y:S01]  /*428e0*/  LDL.64 R14, [R1+0x9fa8] ;  /* 0x009fa800010e7983 */ /* 0x000ea20000100a00 */
[----:B------:R-:W-:-:S03]  /*428f0*/  DFMA R134, R174, R188, R142 ;  /* 0x000000bcae86722b */ /* 0x000fc6000000008e */
[----:B0-----:R-:W3:Y:S01]  /*42900*/  LDL.128 R100, [R1+0x660] ;  /* 0x0006600001647983 */ /* 0x001ee20000100c00 */
[----:B------:R-:W-:-:S03]  /*42910*/  DADD R142, -R10, R240 ;  /* 0x000000000a8e7229 */ /* 0x000fc600000001f0 */
[----:B------:R-:W4:Y:S01]  /*42920*/  LDL.64 R240, [R1+0xaa08] ;  /* 0x00aa080001f07983 */ /* 0x000f220000100a00 */
[----:B-1----:R-:W-:Y:S02]  /*42930*/  DMUL R44, R38, R44 ;  /* 0x0000002c262c7228 */ /* 0x002fe40000000000 */
[----:B------:R-:W-:Y:S01]  /*42940*/  DFMA R204, R218, R158, R88 ;  /* 0x0000009edacc722b */ /* 0x000fe20000000058 */
[----:B------:R0:W-:Y:S05]  /*42950*/  STL.64 [R1+0x7ac8], R8 ;  /* 0x007ac80801007387 */ /* 0x0001ea0000100a00 */
[----:B------:R-:W-:Y:S02]  /*42960*/  DFMA R142, R44, -UR30, R142 ;  /* 0x8000001e2c8e7c2b */ /* 0x000fe4000800008e */
[----:B------:R-:W-:-:S02]  /*42970*/  DMUL R56, R56, R62 ;  /* 0x0000003e38387228 */ /* 0x000fc40000000000 */
[----:B------:R-:W-:Y:S01]  /*42980*/  DMUL R224, R36, R154 ;  /* 0x0000009a24e07228 */ /* 0x000fe20000000000 */
[----:B------:R-:W-:Y:S01]  /*42990*/  STL.64 [R1+0x78b0], R10 ;  /* 0x0078b00a01007387 */ /* 0x000fe20000100a00 */
[----:B0-----:R-:W-:Y:S02]  /*429a0*/  DFMA R8, R20, R50, R204 ;  /* 0x000000321408722b */ /* 0x001fe400000000cc */
[----:B------:R-:W-:Y:S01]  /*429b0*/  DMUL R204, R216, 0.5 ;  /* 0x3fe00000d8cc7828 */ /* 0x000fe20000000000 */
[----:B------:R-:W-:Y:S01]  /*429c0*/  STL.64 [R1+0x78e8], R44 ;  /* 0x0078e82c01007387 */ /* 0x000fe20000100a00 */
[----:B------:R-:W-:Y:S02]  /*429d0*/  DMUL R36, R248, R130 ;  /* 0x00000082f8247228 */ /* 0x000fe40000000000 */
[----:B------:R-:W-:Y:S01]  /*429e0*/  DFMA R50, R20, R50, R96 ;  /* 0x000000321432722b */ /* 0x000fe20000000060 */
[----:B------:R0:W-:Y:S01]  /*429f0*/  STL.64 [R1+0x7f50], R56 ;  /* 0x007f503801007387 */ /* 0x0001e20000100a00 */
[----:B------:R-:W-:-:S02]  /*42a00*/  DFMA R96, R64, R18, R244 ;  /* 0x000000124060722b */ /* 0x000fc400000000f4 */
[----:B------:R-:W-:Y:S01]  /*42a10*/  DADD R142, -R204, R142 ;  /* 0x00000000cc8e7229 */ /* 0x000fe2000000018e */
[----:B------:R-:W-:Y:S01]  /*42a20*/  STL.64 [R1+0x7a48], R216 ;  /* 0x007a48d801007387 */ /* 0x000fe20000100a00 */
[----:B------:R-:W-:Y:S02]  /*42a30*/  DMUL R64, R38, R224 ;  /* 0x000000e026407228 */ /* 0x000fe40000000000 */
[----:B------:R-:W-:Y:S01]  /*42a40*/  DMUL R158, R126, UR32 ;  /* 0x000000207e9e7c28 */ /* 0x000fe20008000000 */
[----:B------:R1:W-:Y:S01]  /*42a50*/  STL.64 [R1+0x7898], R12 ;  /* 0x0078980c01007387 */ /* 0x0003e20000100a00 */
[----:B------:R-:W-:Y:S02]  /*42a60*/  DMUL R244, R248, R120 ;  /* 0x00000078f8f47228 */ /* 0x000fe40000000000 */
[C---:B------:R-:W-:Y:S01]  /*42a70*/  DMUL R62, R38.reuse, R56 ;  /* 0x00000038263e7228 */ /* 0x040fe20000000000 */
[----:B------:R-:W4:Y:S01]  /*42a80*/  LDL.LU.64 R182, [R1+0x7848] ;  /* 0x0078480001b67983 */ /* 0x000f220000300a00 */
[----:B0-----:R-:W-:-:S03]  /*42a90*/  DMUL R56, R38, R36 ;  /* 0x0000002426387228 */ /* 0x001fc60000000000 */
[----:B------:R-:W-:Y:S04]  /*42aa0*/  STL.64 [R1+0x7de8], R224 ;  /* 0x007de8e001007387 */ /* 0x000fe80000100a00 */
[----:B------:R-:W-:Y:S04]  /*42ab0*/  STL.64 [R1+0x8148], R158 ;  /* 0x0081489e01007387 */ /* 0x000fe80000100a00 */
[----:B------:R-:W-:Y:S04]  /*42ac0*/  STL.64 [R1+0x7f08], R36 ;  /* 0x007f082401007387 */ /* 0x000fe80000100a00 */
[----:B------:R-:W-:Y:S04]  /*42ad0*/  STL.64 [R1+0x7798], R64 ;  /* 0x0077984001007387 */ /* 0x000fe80000100a00 */
[----:B------:R-:W-:Y:S04]  /*42ae0*/  STL.64 [R1+0x7eb0], R244 ;  /* 0x007eb0f401007387 */ /* 0x000fe80000100a00 */
[----:B------:R-:W-:Y:S04]  /*42af0*/  STL.64 [R1+0x7880], R62 ;  /* 0x0078803e01007387 */ /* 0x000fe80000100a00 */
[----:B-1----:R-:W4:Y:S04]  /*42b00*/  LDL.64 R12, [R1+0xa508] ;  /* 0x00a50800010c7983 */ /* 0x002f280000100a00 */
[----:B------:R-:W4:Y:S04]  /*42b10*/  LDL.64 R130, [R1+0x7a58] ;  /* 0x007a580001827983 */ /* 0x000f280000100a00 */
[----:B------:R-:W4:Y:S01]  /*42b20*/  LDL.64 R120, [R1+0x9b48] ;  /* 0x009b480001787983 */ /* 0x000f220000100a00 */
[----:B--2---:R-:W-:Y:S01]  /*42b30*/  DMUL R14, R14, R136 ;  /* 0x000000880e0e7228 */ /* 0x004fe20000000000 */
[----:B------:R-:W-:Y:S01]  /*42b40*/  UMOV UR42, 0xe0852fba ;  /* 0xe0852fba002a7882 */ /* 0x000fe20000000000 */
[----:B------:R-:W-:Y:S01]  /*42b50*/  DADD R136, -R64, R142 ;  /* 0x0000000040887229 */ /* 0x000fe2000000018e */
[----:B------:R-:W-:Y:S01]  /*42b60*/  UMOV UR43, 0x3df6ad6b ;  /* 0x3df6ad6b002b7882 */ /* 0x000fe20000000000 */
[----:B---3--:R0:W-:Y:S04]  /*42b70*/  STL.64 [R1+0xade0], R102 ;  /* 0x00ade06601007387 */ /* 0x0081e80000100a00 */
[----:B------:R-:W-:Y:S01]  /*42b80*/  STL.64 [R1+0x78a0], R14 ;  /* 0x0078a00e01007387 */ /* 0x000fe20000100a00 */
[----:B----4-:R-:W-:-:S02]  /*42b90*/  DMUL R240, R240, R114 ;  /* 0x00000072f0f07228 */ /* 0x010fc40000000000 */
[----:B------:R-:W-:Y:S01]  /*42ba0*/  DFMA R134, R46, UR40, R134 ;  /* 0x000000282e867c2b */ /* 0x000fe20008000086 */
[----:B------:R-:W2:Y:S04]  /*42bb0*/  LDL.128 R88, [R1+0x5c0] ;  /* 0x0005c00001587983 */ /* 0x000ea80000100c00 */
[----:B0-----:R-:W3:Y:S04]  /*42bc0*/  LDL.LU.64 R102, [R1+0x7858] ;  /* 0x0078580001667983 */ /* 0x001ee80000300a00 */
[----:B------:R-:W4:Y:S04]  /*42bd0*/  LDL.64 R142, [R1+0x9aa0] ;  /* 0x009aa000018e7983 */ /* 0x000f280000100a00 */
[----:B------:R-:W-:Y:S04]  /*42be0*/  STL.64 [R1+0x78c8], R56 ;  /* 0x0078c83801007387 */ /* 0x000fe80000100a00 */
[----:B------:R-:W4:Y:S01]  /*42bf0*/  LDL.64 R114, [R1+0x7ab8] ;  /* 0x007ab80001727983 */ /* 0x000f220000100a00 */
[----:B------:R-:W-:Y:S01]  /*42c00*/  UMOV UR32, 0x8ece0dea ;  /* 0x8ece0dea00207882 */ /* 0x000fe20000000000 */
[----:B------:R-:W-:-:S02]  /*42c10*/  UMOV UR33, 0x3d7de81e ;  /* 0x3d7de81e00217882 */ /* 0x000fc40000000000 */
[----:B------:R-:W-:Y:S01]  /*42c20*/  DMUL R36, R52, UR32 ;  /* 0x0000002034247c28 */ /* 0x000fe20008000000 */
[----:B------:R0:W-:Y:S04]  /*42c30*/  STL.64 [R1+0xae10], R52 ;  /* 0x00ae103401007387 */ /* 0x0001e80000100a00 */
[----:B------:R-:W2:Y:S04]  /*42c40*/  LDL.LU.64 R246, [R1+0x7790] ;  /* 0x0077900001f67983 */ /* 0x000ea80000300a00 */
[----:B0-----:R-:W2:Y:S01]  /*42c50*/  LDL.64 R52, [R1+0x79f0] ;  /* 0x0079f00001347983 */ /* 0x001ea20000100a00 */
[----:B------:R-:W-:-:S08]  /*42c60*/  DFMA R134, R118, UR14, R134 ;  /* 0x0000000e76867c2b */ /* 0x000fd00008000086 */
[----:B------:R-:W-:Y:S02]  /*42c70*/  DFMA R134, R28, R228, R134 ;  /* 0x000000e41c86722b */ /* 0x000fe40000000086 */
[----:B------:R-:W-:Y:S02]  /*42c80*/  DADD R96, R234, R96 ;  /* 0x00000000ea607229 */ /* 0x000fe40000000060 */
[----:B----4-:R-:W-:-:S08]  /*42c90*/  DFMA R50, R142, R114, R50 ;  /* 0x000000728e32722b */ /* 0x010fd00000000032 */
[----:B------:R-:W-:Y:S02]  /*42ca0*/  DADD R50, -R120, R50 ;  /* 0x0000000078327229 */ /* 0x000fe40000000132 */
[----:B------:R-:W-:Y:S01]  /*42cb0*/  DMUL R120, R38, R244 ;  /* 0x000000f426787228 */ /* 0x000fe20000000000 */
[----:B------:R-:W4:Y:S01]  /*42cc0*/  LDL.64 R244, [R1+0x7f40] ;  /* 0x007f400001f47983 */ /* 0x000f220000100a00 */
[----:B------:R-:W-:Y:S02]  /*42cd0*/  DADD R114, R62, R134 ;  /* 0x000000003e727229 */ /* 0x000fe40000000086 */
[----:B------:R-:W-:Y:S01]  /*42ce0*/  DFMA R134, R56, -UR30, R136 ;  /* 0x8000001e38867c2b */ /* 0x000fe20008000088 */
[----:B------:R-:W-:Y:S01]  /*42cf0*/  UMOV UR30, 0xae147ae1 ;  /* 0xae147ae1001e7882 */ /* 0x000fe20000000000 */
[----:B------:R-:W-:Y:S01]  /*42d00*/  UMOV UR31, 0x3feae147 ;  /* 0x3feae147001f7882 */ /* 0x000fe20000000000 */
[----:B---3--:R-:W-:Y:S02]  /*42d10*/  DADD R50, -R102, R50 ;  /* 0x0000000066327229 */ /* 0x008fe40000000132 */
[----:B------:R-:W-:-:S02]  /*42d20*/  DADD R96, R12, R96 ;  /* 0x000000000c607229 */ /* 0x000fc40000000060 */
[----:B------:R-:W-:Y:S02]  /*42d30*/  DMUL R142, R38, R240 ;  /* 0x000000f0268e7228 */ /* 0x000fe40000000000 */
[----:B------:R-:W-:Y:S01]  /*42d40*/  DMUL R14, R28, R14 ;  /* 0x0000000e1c0e7228 */ /* 0x000fe20000000000 */
[----:B------:R0:W-:Y:S01]  /*42d50*/  STL.64 [R1+0xae20], R12 ;  /* 0x00ae200c01007387 */ /* 0x0001e20000100a00 */
[----:B--2---:R-:W-:Y:S02]  /*42d60*/  DFMA R134, -R38, R52, R134 ;  /* 0x000000342686722b */ /* 0x004fe40000000186 */
[----:B------:R-:W-:Y:S01]  /*42d70*/  DFMA R114, R130, UR30, R114 ;  /* 0x0000001e82727c2b */ /* 0x000fe20008000072 */
[----:B------:R-:W-:Y:S01]  /*42d80*/  UMOV UR32, 0x33333333 ;  /* 0x3333333300207882 */ /* 0x000fe20000000000 */
[----:B------:R-:W-:Y:S01]  /*42d90*/  UMOV UR33, 0x3fc33333 ;  /* 0x3fc3333300217882 */ /* 0x000fe20000000000 */
[----:B------:R-:W-:Y:S03]  /*42da0*/  STL.64 [R1+0x8028], R240 ;  /* 0x008028f001007387 */ /* 0x000fe60000100a00 */
[----:B------:R-:W-:Y:S01]  /*42db0*/  DFMA R134, R38, -R2, R134 ;  /* 0x800000022686722b */ /* 0x000fe20000000086 */
[----:B------:R1:W-:Y:S01]  /*42dc0*/  STL.64 [R1+0xae28], R102 ;  /* 0x00ae286601007387 */ /* 0x0003e20000100a00 */
[----:B------:R-:W-:-:S02]  /*42dd0*/  DADD R114, R212, R114 ;  /* 0x00000000d4727229 */ /* 0x000fc40000000072 */
[----:B------:R-:W-:Y:S01]  /*42de0*/  DFMA R50, R28, -R182, R50 ;  /* 0x800000b61c32722b */ /* 0x000fe20000000032 */
[----:B------:R-:W-:Y:S03]  /*42df0*/  STL.64 [R1+0xad58], R126 ;  /* 0x00ad587e01007387 */ /* 0x000fe60000100a00 */
[----:B------:R-:W-:Y:S01]  /*42e00*/  DADD R134, -R62, R134 ;  /* 0x000000003e867229 */ /* 0x000fe20000000186 */
[----:B------:R-:W-:Y:S01]  /*42e10*/  STL.64 [R1+0xad60], R68 ;  /* 0x00ad604401007387 */ /* 0x000fe20000100a00 */
[----:B------:R-:W-:Y:S02]  /*42e20*/  DFMA R96, R38, R84, R96 ;  /* 0x000000542660722b */ /* 0x000fe40000000060 */
[----:B------:R-:W-:Y:S01]  /*42e30*/  DFMA R114, R20, -R196, R114 ;  /* 0x800000c41472722b */ /* 0x000fe20000000072 */
[----:B------:R-:W-:Y:S01]  /*42e40*/  STL.64 [R1+0xac88], R152 ;  /* 0x00ac889801007387 */ /* 0x000fe20000100a00 */
[----:B------:R-:W-:-:S02]  /*42e50*/  DADD R50, -R46, R50 ;  /* 0x000000002e327229 */ /* 0x000fc40000000132 */
[----:B------:R-:W-:Y:S01]  /*42e60*/  DADD R134, -R142, R134 ;  /* 0x000000008e867229 */ /* 0x000fe20000000186 */
[----:B------:R-:W-:Y:S01]  /*42e70*/  STL.64 [R1+0x7a10], R120 ;  /* 0x007a107801007387 */ /* 0x000fe20000100a00 */
[----:B0-----:R-:W-:Y:S01]  /*42e80*/  DFMA R12, R32, R140, -R92 ;  /* 0x0000008c200c722b */ /* 0x001fe2000000085c */
[----:B------:R-:W-:Y:S01]  /*42e90*/  UMOV UR30, 0xb851eb85 ;  /* 0xb851eb85001e7882 */ /* 0x000fe20000000000 */
[----:B------:R-:W-:Y:S01]  /*42ea0*/  UMOV UR31, 0x3fef851e ;  /* 0x3fef851e001f7882 */ /* 0x000fe20000000000 */
[----:B------:R-:W-:Y:S01]  /*42eb0*/  DFMA R136, R38, R222, R96 ;  /* 0x000000de2688722b */ /* 0x000fe20000000060 */
[----:B-1----:R-:W2:Y:S01]  /*42ec0*/  LDL.64 R102, [R1+0xa640] ;  /* 0x00a6400001667983 */ /* 0x002ea20000100a00 */
[----:B------:R-:W-:Y:S02]  /*42ed0*/  DFMA R114, R14, UR30, R114 ;  /* 0x0000001e0e727c2b */ /* 0x000fe40008000072 */
[----:B------:R-:W-:Y:S01]  /*42ee0*/  DADD R50, -R118, R50 ;  /* 0x0000000076327229 */ /* 0x000fe20000000132 */
[----:B------:R0:W-:Y:S01]  /*42ef0*/  STL.64 [R1+0x7b08], R12 ;  /* 0x007b080c01007387 */ /* 0x0001e20000100a00 */
[----:B------:R-:W-:-:S02]  /*42f00*/  DFMA R134, R120, -UR32, R134 ;  /* 0x8000002078867c2b */ /* 0x000fc40008000086 */
[C---:B------:R-:W-:Y:S01]  /*42f10*/  DADD R96, R92.reuse, R246 ;  /* 0x000000005c607229 */ /* 0x040fe200000000f6 */
[----:B------:R1:W-:Y:S01]  /*42f20*/  STL.64 [R1+0xa500], R142 ;  /* 0x00a5008e01007387 */ /* 0x0003e20000100a00 */
[----:B------:R-:W-:Y:S02]  /*42f30*/  DADD R246, R92, R136 ;  /* 0x000000005cf67229 */ /* 0x000fe40000000088 */
[----:B------:R-:W-:Y:S01]  /*42f40*/  DFMA R92, R38, R36, R114 ;  /* 0x00000024265c722b */ /* 0x000fe20000000072 */
[----:B------:R-:W-:Y:S01]  /*42f50*/  UMOV UR50, 0xcccccccd ;  /* 0xcccccccd00327882 */ /* 0x000fe20000000000 */
[----:B------:R-:W-:Y:S01]  /*42f60*/  UMOV UR51, 0x3feccccc ;  /* 0x3feccccc00337882 */ /* 0x000fe20000000000 */
[----:B------:R-:W-:Y:S01]  /*42f70*/  UMOV UR38, 0xd9d7bdbb ;  /* 0xd9d7bdbb00267882 */ /* 0x000fe20000000000 */
[----:B------:R-:W-:Y:S01]  /*42f80*/  UMOV UR39, 0x3ddb7cdf ;  /* 0x3ddb7cdf00277882 */ /* 0x000fe20000000000 */
[----:B0-----:R-:W-:Y:S01]  /*42f90*/  DMUL R12, R178, UR34 ;  /* 0x00000022b20c7c28 */ /* 0x001fe20008000000 */
[----:B------:R-:W-:Y:S01]  /*42fa0*/  UMOV UR52, 0x624dd2f2 ;  /* 0x624dd2f200347882 */ /* 0x000fe20000000000 */
[----:B------:R-:W-:Y:S01]  /*42fb0*/  DFMA R114, R28, -R228, R50 ;  /* 0x800000e41c72722b */ /* 0x000fe20000000032 */
[----:B------:R-:W-:Y:S01]  /*42fc0*/  UMOV UR53, 0x3fe55810 ;  /* 0x3fe5581000357882 */ /* 0x000fe20000000000 */
[----:B------:R-:W-:Y:S01]  /*42fd0*/  DFMA R50, R206, UR46, R134 ;  /* 0x0000002ece327c2b */ /* 0x000fe20008000086 */
[----:B------:R-:W-:Y:S01]  /*42fe0*/  UMOV UR32, 0x9999999a ;  /* 0x9999999a00207882 */ /* 0x000fe20000000000 */
[----:B------:R-:W-:Y:S01]  /*42ff0*/  UMOV UR33, 0x3fc99999 ;  /* 0x3fc9999900217882 */ /* 0x000fe20000000000 */
[----:B------:R-:W-:Y:S01]  /*43000*/  DFMA R96, R174, R188, R96 ;  /* 0x000000bcae60722b */ /* 0x000fe20000000060 */
[----:B-1----:R-:W3:Y:S01]  /*43010*/  LDL.128 R140, [R1+0x5b0] ;  /* 0x0005b000018c7983 */ /* 0x002ee20000100c00 */
[----:B------:R-:W-:-:S02]  /*43020*/  DMUL R134, R38, R12 ;  /* 0x0000000c26867228 */ /* 0x000fc40000000000 */
[----:B------:R-:W-:Y:S01]  /*43030*/  DADD R240, -R130, R114 ;  /* 0x0000000082f07229 */ /* 0x000fe20000000172 */
[----:B------:R-:W3:Y:S04]  /*43040*/  LDL.LU.64 R56, [R1+0xaec8] ;  /* 0x00aec80001387983 */ /* 0x000ee80000300a00 */
[----:B------:R-:W-:Y:S04]  /*43050*/  STL.64 [R1+0xacd8], R18 ;  /* 0x00acd81201007387 */ /* 0x000fe80000100a00 */
[----:B------:R-:W3:Y:S04]  /*43060*/  LDL.LU.64 R222, [R1+0xaeb8] ;  /* 0x00aeb80001de7983 */ /* 0x000ee80000300a00 */
[----:B------:R-:W3:Y:S01]  /*43070*/  LDL.LU.64 R84, [R1+0xaec0] ;  /* 0x00aec00001547983 */ /* 0x000ee20000300a00 */
[----:B----4-:R-:W-:-:S02]  /*43080*/  DFMA R114, R38, -R244, R50 ;  /* 0x800000f42672722b */ /* 0x010fc40000000032 */
[----:B------:R-:W-:Y:S02]  /*43090*/  DFMA R244, R32, R48, -R134 ;  /* 0x0000003020f4722b */ /* 0x000fe40000000886 */
[----:B------:R-:W-:Y:S01]  /*430a0*/  DMUL R136, R38, R158 ;  /* 0x0000009e26887228 */ /* 0x000fe20000000000 */
[----:B------:R0:W-:Y:S04]  /*430b0*/  STL.64 [R1+0x8200], R12 ;  /* 0x0082000c01007387 */ /* 0x0001e80000100a00 */
[----:B------:R1:W-:Y:S03]  /*430c0*/  STL.64 [R1+0x7b40], R244 ;  /* 0x007b40f401007387 */ /* 0x0003e60000100a00 */
[----:B------:R-:W-:Y:S01]  /*430d0*/  DADD R92, R136, R92 ;  /* 0x00000000885c7229 */ /* 0x000fe2000000005c */
[----:B------:R-:W4:Y:S04]  /*430e0*/  LDL.64 R158, [R1+0xa858] ;  /* 0x00a85800019e7983 */ /* 0x000f280000100a00 */
[----:B0-----:R-:W2:Y:S01]  /*430f0*/  LDL.64 R12, [R1+0x8140] ;  /* 0x00814000010c7983 */ /* 0x001ea20000100a00 */
[----:B-1----:R-:W-:Y:S01]  /*43100*/  DADD R244, -R212, R240 ;  /* 0x00000000d4f47229 */ /* 0x002fe200000001f0 */
[----:B------:R-:W-:-:S02]  /*43110*/  UMOV UR34, 0x9999999a ;  /* 0x9999999a00227882 */ /* 0x000fc40000000000 */
[----:B------:R-:W3:Y:S01]  /*43120*/  LDL.LU.64 R240, [R1+0x77d0] ;  /* 0x0077d00001f07983 */ /* 0x000ee20000300a00 */
[----:B------:R-:W-:-:S03]  /*43130*/  DFMA R92, R174, R126, R92 ;  /* 0x0000007eae5c722b */ /* 0x000fc6000000005c */
[----:B------:R-:W4:Y:S01]  /*43140*/  LDL.LU.64 R126, [R1+0x7780] ;  /* 0x00778000017e7983 */ /* 0x000f220000300a00 */
[----:B------:R-:W-:-:S03]  /*43150*/  UMOV UR35, 0x3fcd9999 ;  /* 0x3fcd999900237882 */ /* 0x000fc60000000000 */
[----:B------:R-:W4:Y:S01]  /*43160*/  LDL.128 R48, [R1+0x600] ;  /* 0x0006000001307983 */ /* 0x000f220000100c00 */
[----:B---3--:R-:W-:-:S07]  /*43170*/  DADD R240, R134, R240 ;  /* 0x0000000086f07229 */ /* 0x008fce00000000f0 */
[----:B------:R0:W-:Y:S02]  /*43180*/  STL.64 [R1+0x7ad8], R240 ;  /* 0x007ad8f001007387 */ /* 0x0001e40000100a00 */
[----:B0-----:R-:W-:Y:S02]  /*43190*/  DADD R240, -R134, R114 ;  /* 0x0000000086f07229 */ /* 0x001fe40000000172 */
[----:B------:R-:W3:Y:S01]  /*431a0*/  LDL.64 R114, [R1+0xa6f8] ;  /* 0x00a6f80001727983 */ /* 0x000ee20000100a00 */
[----:B------:R-:W-:Y:S02]  /*431b0*/  DFMA R92, R104, UR20, R92 ;  /* 0x00000014685c7c2b */ /* 0x000fe4000800005c */
[----:B--2---:R-:W-:Y:S01]  /*431c0*/  DFMA R148, R38, -R12, R148 ;  /* 0x8000000c2694722b */ /* 0x004fe20000000094 */
[----:B------:R-:W2:Y:S01]  /*431d0*/  LDL.64 R12, [R1+0xa8b0] ;  /* 0x00a8b000010c7983 */ /* 0x000ea20000100a00 */
[----:B---3--:R-:W-:Y:S02]  /*431e0*/  DMUL R134, R114, R30 ;  /* 0x0000001e72867228 */ /* 0x008fe40000000000 */
[----:B------:R-:W-:-:S02]  /*431f0*/  DMUL R114, R102, R186 ;  /* 0x000000ba66727228 */ /* 0x000fc40000000000 */
[----:B------:R-:W-:Y:S02]  /*43200*/  DMUL R102, R248, R98 ;  /* 0x00000062f8667228 */ /* 0x000fe40000000000 */
[----:B------:R-:W-:Y:S02]  /*43210*/  DADD R248, -R14, R244 ;  /* 0x000000000ef87229 */ /* 0x000fe400000001f4 */
[----:B------:R-:W-:Y:S02]  /*43220*/  DFMA R244, R4, R30, R92 ;  /* 0x0000001e04f4722b */ /* 0x000fe4000000005c */
[----:B----4-:R-:W-:Y:S02]  /*43230*/  DFMA R92, R28, R182, R126 ;  /* 0x000000b61c5c722b */ /* 0x010fe4000000007e */
[----:B------:R-:W-:Y:S02]  /*43240*/  DMUL R126, R158, R152 ;  /* 0x000000989e7e7228 */ /* 0x000fe40000000000 */
[----:B------:R-:W-:Y:S01]  /*43250*/  DADD R248, -R104, R248 ;  /* 0x0000000068f87229 */ /* 0x000fe200000001f8 */
[----:B------:R-:W-:Y:S04]  /*43260*/  STL.64 [R1+0x7f48], R102 ;  /* 0x007f486601007387 */ /* 0x000fe80000100a00 */
[----:B------:R0:W-:Y:S01]  /*43270*/  STL.64 [R1+0x7da8], R126 ;  /* 0x007da87e01007387 */ /* 0x0001e20000100a00 */
[----:B------:R-:W-:-:S02]  /*43280*/  DFMA R240, -R38, R126, R240 ;  /* 0x0000007e26f0722b */ /* 0x000fc400000001f0 */
[C---:B------:R-:W-:Y:S01]  /*43290*/  DFMA R244, R20.reuse, -R134, R244 ;  /* 0x8000008614f4722b */ /* 0x040fe200000000f4 */
[----:B------:R-:W3:Y:S01]  /*432a0*/  LDL.64 R152, [R1+0xa500] ;  /* 0x00a5000001987983 */ /* 0x000ee20000100a00 */
[----:B0-----:R-:W-:Y:S02]  /*432b0*/  DFMA R126, R20, R238, -R194 ;  /* 0x000000ee147e722b */ /* 0x001fe400000008c2 */
[----:B------:R-:W-:Y:S01]  /*432c0*/  DADD R194, R194, R246 ;  /* 0x00000000c2c27229 */ /* 0x000fe200000000f6 */
[----:B------:R-:W4:Y:S01]  /*432d0*/  LDL.64 R246, [R1+0xab08] ;  /* 0x00ab080001f67983 */ /* 0x000f220000100a00 */
[----:B------:R-:W-:Y:S02]  /*432e0*/  DADD R92, R46, R92 ;  /* 0x000000002e5c7229 */ /* 0x000fe4000000005c */
[----:B------:R-:W-:Y:S02]  /*432f0*/  DMUL R102, R38, R102 ;  /* 0x0000006626667228 */ /* 0x000fe40000000000 */
[----:B------:R-:W-:-:S02]  /*43300*/  DFMA R238, -R4, R30, R248 ;  /* 0x0000001e04ee722b */ /* 0x000fc400000001f8 */
[----:B------:R-:W-:Y:S02]  /*43310*/  DADD R248, R114, R244 ;  /* 0x0000000072f87229 */ /* 0x000fe400000000f4 */
[----:B------:R-:W-:Y:S02]  /*43320*/  DADD R244, R118, R92 ;  /* 0x0000000076f47229 */ /* 0x000fe4000000005c */
[----:B------:R-:W-:Y:S01]  /*43330*/  DFMA R240, R102, -UR32, R240 ;  /* 0x8000002066f07c2b */ /* 0x000fe200080000f0 */
[----:B------:R-:W-:Y:S01]  /*43340*/  UMOV UR32, 0x71ea9c5c ;  /* 0x71ea9c5c00207882 */ /* 0x000fe20000000000 */
[----:B------:R-:W-:Y:S01]  /*43350*/  UMOV UR33, 0x3dac9659 ;  /* 0x3dac965900217882 */ /* 0x000fe20000000000 */
[----:B------:R0:W-:Y:S01]  /*43360*/  STL.64 [R1+0x7860], R126 ;  /* 0x0078607e01007387 */ /* 0x0001e20000100a00 */
[CC--:B------:R-:W-:Y:S02]  /*43370*/  DFMA R158, R28.reuse, -R150.reuse, R238 ;  /* 0x800000961c9e722b */ /* 0x0c0fe400000000ee */
[----:B------:R-:W-:-:S02]  /*43380*/  DFMA R92, R28, R150, R248 ;  /* 0x000000961c5c722b */ /* 0x000fc400000000f8 */
[----:B------:R-:W-:Y:S02]  /*43390*/  DFMA R150, R28, R228, R244 ;  /* 0x000000e41c96722b */ /* 0x000fe400000000f4 */
[----:B------:R-:W-:Y:S02]  /*433a0*/  DFMA R238, -R38, R36, R240 ;  /* 0x0000002426ee722b */ /* 0x000fe400000001f0 */
[----:B0-----:R-:W-:Y:S01]  /*433b0*/  DMUL R126, R68, UR32 ;  /* 0x00000020447e7c28 */ /* 0x001fe20008000000 */
[----:B------:R-:W-:Y:S01]  /*433c0*/  UMOV UR32, 0x5c28f5c3 ;  /* 0x5c28f5c300207882 */ /* 0x000fe20000000000 */
[----:B------:R-:W-:Y:S02]  /*433d0*/  UMOV UR33, 0x3fc1c28f ;  /* 0x3fc1c28f00217882 */ /* 0x000fe40000000000 */
[----:B------:R-:W-:Y:S02]  /*433e0*/  DFMA R68, R220, UR32, R148 ;  /* 0x00000020dc447c2b */ /* 0x000fe40008000094 */
[----:B------:R-:W-:-:S02]  /*433f0*/  DADD R150, R130, R150 ;  /* 0x0000000082967229 */ /* 0x000fc40000000096 */
[----:B------:R-:W-:Y:S01]  /*43400*/  DADD R148, -R136, R238 ;  /* 0x0000000088947229 */ /* 0x000fe200000001ee */
[----:B------:R0:W-:Y:S04]  /*43410*/  STL.64 [R1+0x7868], R102 ;  /* 0x0078686601007387 */ /* 0x0001e80000100a00 */
[----:B------:R1:W-:Y:S01]  /*43420*/  STL.64 [R1+0x7ac0], R68 ;  /* 0x007ac04401007387 */ /* 0x0003e20000100a00 */
[----:B------:R-:W-:Y:S02]  /*43430*/  DFMA R234, R220, UR34, -R234 ;  /* 0x00000022dcea7c2b */ /* 0x000fe400080008ea */
[----:B------:R-:W-:Y:S01]  /*43440*/  DADD R150, R212, R150 ;  /* 0x00000000d4967229 */ /* 0x000fe20000000096 */
[----:B------:R-:W3:Y:S01]  /*43450*/  LDL.LU.64 R130, [R1+0x77e8] ;  /* 0x0077e80001827983 */ /* 0x000ee20000300a00 */
[----:B------:R-:W-:-:S03]  /*43460*/  DFMA R148, R110, 0.25, R148 ;  /* 0x3fd000006e94782b */ /* 0x000fc60000000094 */
[----:B0-----:R-:W3:Y:S01]  /*43470*/  LDL.LU.64 R102, [R1+0x7810] ;  /* 0x0078100001667983 */ /* 0x001ee20000300a00 */
[----:B-1----:R-:W-:Y:S01]  /*43480*/  DADD R68, -R220, -R70 ;  /* 0x00000000dc447229 */ /* 0x002fe20000000946 */
[----:B------:R-:W-:Y:S01]  /*43490*/  UMOV UR32, 0x9999999a ;  /* 0x9999999a00207882 */ /* 0x000fe20000000000 */
[----:B------:R-:W-:Y:S01]  /*434a0*/  DFMA R220, R70, UR44, R10 ;  /* 0x0000002c46dc7c2b */ /* 0x000fe2000800000a */
[----:B------:R-:W-:Y:S01]  /*434b0*/  UMOV UR33, 0x3fc99999 ;  /* 0x3fc9999900217882 */ /* 0x000fe20000000000 */
[----:B--2---:R-:W-:Y:S01]  /*434c0*/  DMUL R70, R12, R112 ;  /* 0x000000700c467228 */ /* 0x004fe20000000000 */
[----:B------:R-:W-:Y:S04]  /*434d0*/  STL.64 [R1+0x7a28], R234 ;  /* 0x007a28ea01007387 */ /* 0x000fe80000100a00 */
[----:B------:R4:W-:Y:S04]  /*434e0*/  STL.64 [R1+0x79b0], R68 ;  /* 0x0079b04401007387 */ /* 0x0009e80000100a00 */
[----:B------:R-:W2:Y:S01]  /*434f0*/  LDL.64 R12, [R1+0xa9e0] ;  /* 0x00a9e000010c7983 */ /* 0x000ea20000100a00 */
[----:B------:R-:W-:Y:S01]  /*43500*/  UMOV UR34, 0x33333333 ;  /* 0x3333333300227882 */ /* 0x000fe20000000000 */
[----:B------:R-:W-:-:S02]  /*43510*/  UMOV UR35, 0x3feb3333 ;  /* 0x3feb333300237882 */ /* 0x000fc40000000000 */
[----:B------:R-:W-:Y:S04]  /*43520*/  STL.64 [R1+0xad20], R50 ;  /* 0x00ad203201007387 */ /* 0x000fe80000100a00 */
[----:B------:R-:W2:Y:S04]  /*43530*/  LDL.64 R238, [R1+0x9ff0] ;  /* 0x009ff00001ee7983 */ /* 0x000ea80000100a00 */
[----:B------:R-:W2:Y:S01]  /*43540*/  LDL.LU.64 R10, [R1+0xaeb0] ;  /* 0x00aeb000010a7983 */ /* 0x000ea20000300a00 */
[----:B----4-:R-:W-:Y:S02]  /*43550*/  DMUL R68, R246, R82 ;  /* 0x00000052f6447228 */ /* 0x010fe40000000000 */
[----:B------:R-:W-:Y:S01]  /*43560*/  DADD R82, R106, R194 ;  /* 0x000000006a527229 */ /* 0x000fe200000000c2 */
[----:B---3--:R-:W-:Y:S01]  /*43570*/  STL.64 [R1+0xac98], R152 ;  /* 0x00ac989801007387 */ /* 0x008fe20000100a00 */
[----:B------:R-:W-:-:S02]  /*43580*/  DADD R194, R14, R150 ;  /* 0x000000000ec27229 */ /* 0x000fc40000000096 */
[----:B------:R-:W-:Y:S01]  /*43590*/  DFMA R220, R32, -R184, R220 ;  /* 0x800000b820dc722b */ /* 0x000fe200000000dc */
[----:B------:R0:W-:Y:S01]  /*435a0*/  STL.64 [R1+0x7d68], R68 ;  /* 0x007d684401007387 */ /* 0x0001e20000100a00 */
[----:B------:R-:W-:Y:S02]  /*435b0*/  DFMA R150, R38, -R68, R148 ;  /* 0x800000442696722b */ /* 0x000fe40000000094 */
[----:B------:R-:W-:Y:S01]  /*435c0*/  DFMA R148, R74, UR32, R204 ;  /* 0x000000204a947c2b */ /* 0x000fe200080000cc */
[----:B------:R-:W3:Y:S04]  /*435d0*/  LDL.LU.64 R246, [R1+0x7908] ;  /* 0x0079080001f67983 */ /* 0x000ee80000300a00 */
[----:B------:R-:W4:Y:S03]  /*435e0*/  LDL.LU.64 R106, [R1+0xaea8] ;  /* 0x00aea800016a7983 */ /* 0x000f260000300a00 */
[----:B------:R-:W-:Y:S01]  /*435f0*/  DFMA R148, -R38, R52, R148 ;  /* 0x000000342694722b */ /* 0x000fe20000000194 */
[----:B------:R-:W3:Y:S01]  /*43600*/  LDL.64 R52, [R1+0xa9d8] ;  /* 0x00a9d80001347983 */ /* 0x000ee20000100a00 */
[----:B------:R-:W-:-:S02]  /*43610*/  DADD R82, R216, R82 ;  /* 0x00000000d8527229 */ /* 0x000fc40000000052 */
[----:B------:R-:W-:Y:S01]  /*43620*/  DADD R220, -R118, R220 ;  /* 0x0000000076dc7229 */ /* 0x000fe200000001dc */
[----:B------:R-:W4:Y:S01]  /*43630*/  LDL.LU.64 R216, [R1+0xae98] ;  /* 0x00ae980001d87983 */ /* 0x000f220000300a00 */
[----:B------:R-:W-:Y:S02]  /*43640*/  DADD R194, R104, R194 ;  /* 0x0000000068c27229 */ /* 0x000fe400000000c2 */
[----:B------:R-:W-:Y:S01]  /*43650*/  DFMA R150, -R38, R126, R150 ;  /* 0x0000007e2696722b */ /* 0x000fe20000000196 */
[----:B------:R-:W4:Y:S01]  /*43660*/  LDL.LU.64 R118, [R1+0xaea0] ;  /* 0x00aea00001767983 */ /* 0x000f220000300a00 */
[----:B------:R-:W-:Y:S02]  /*43670*/  DADD R82, R64, R82 ;  /* 0x0000000040527229 */ /* 0x000fe40000000052 */
[----:B0-----:R-:W-:-:S06]  /*43680*/  DADD R68, R204, R220 ;  /* 0x00000000cc447229 */ /* 0x001fcc00000000dc */
[----:B------:R-:W-:Y:S01]  /*43690*/  DADD R204, R152, R82 ;  /* 0x0000000098cc7229 */ /* 0x000fe20000000052 */
[----:B------:R2:W-:Y:S01]  /*436a0*/  STL.64 [R1+0x7878], R68 ;  /* 0x0078784401007387 */ /* 0x0005e20000100a00 */
[----:B------:R-:W-:-:S03]  /*436b0*/  DFMA R234, R70, 2, R102 ;  /* 0x4000000046ea782b */ /* 0x000fc60000000066 */
[----:B------:R-:W4:Y:S01]  /*436c0*/  LDL.LU.64 R152, [R1+0x7820] ;  /* 0x0078200001987983 */ /* 0x000f220000300a00 */
[----:B------:R-:W-:Y:S02]  /*436d0*/  DADD R82, R208, R130 ;  /* 0x00000000d0527229 */ /* 0x000fe40000000082 */
[CC--:B------:R-:W-:Y:S01]  /*436e0*/  DFMA R64, R32.reuse, R236.reuse, R194 ;  /* 0x000000ec2040722b */ /* 0x0c0fe200000000c2 */
[----:B------:R-:W4:Y:S01]  /*436f0*/  LDL.64 R130, [R1+0x7938] ;  /* 0x0079380001827983 */ /* 0x000f220000100a00 */
[----:B------:R-:W-:Y:S02]  /*43700*/  DFMA R220, R32, R236, R234 ;  /* 0x000000ec20dc722b */ /* 0x000fe400000000ea */
[----:B------:R-:W-:Y:S02]  /*43710*/  DFMA R234, R120, UR34, R204 ;  /* 0x0000002278ea7c2b */ /* 0x000fe400080000cc */
[----:B--2---:R-:W-:Y:S01]  /*43720*/  DMUL R68, R12, R54 ;  /* 0x000000360c447228 */ /* 0x004fe20000000000 */
[----:B------:R-:W4:Y:S01]  /*43730*/  LDL.LU.64 R120, [R1+0x7840] ;  /* 0x0078400001787983 */ /* 0x000f220000300a00 */
[----:B------:R-:W-:-:S02]  /*43740*/  DADD R204, R232, R82 ;  /* 0x00000000e8cc7229 */ /* 0x000fc40000000052 */
[----:B------:R-:W-:Y:S01]  /*43750*/  DFMA R236, R32, R236, R150 ;  /* 0x000000ec20ec722b */ /* 0x000fe20000000096 */
[----:B------:R-:W2:Y:S03]  /*43760*/  LDL.64 R12, [R1+0xa518] ;  /* 0x00a51800010c7983 */ /* 0x000ea60000100a00 */
[----:B------:R-:W-:Y:S01]  /*43770*/  DMUL R82, R38, R68 ;  /* 0x0000004426527228 */ /* 0x000fe20000000000 */
[----:B------:R0:W-:Y:S02]  /*43780*/  STL.64 [R1+0x7ff0], R68 ;  /* 0x007ff04401007387 */ /* 0x0001e40000100a00 */
[----:B0-----:R-:W-:-:S07]  /*43790*/  DFMA R68, R20, R196, -R136 ;  /* 0x000000c41444722b */ /* 0x001fce0000000888 */
[----:B------:R3:W-:Y:S01]  /*437a0*/  STL.64 [R1+0x7a90], R68 ;  /* 0x007a904401007387 */ /* 0x0007e20000100a00 */
[C---:B------:R-:W-:Y:S02]  /*437b0*/  DADD R220, -R232.reuse, R220 ;  /* 0x00000000e8dc7229 */ /* 0x040fe400000001dc */
[----:B------:R-:W-:Y:S02]  /*437c0*/  DADD R232, -R232, R236 ;  /* 0x00000000e8e87229 */ /* 0x000fe400000001ec */
[----:B------:R-:W-:Y:S01]  /*437d0*/  DFMA R194, R212, 0.25, R148 ;  /* 0x3fd00000d4c2782b */ /* 0x000fe20000000094 */
[----:B------:R-:W4:Y:S01]  /*437e0*/  LDL.64 R236, [R1+0x9f78] ;  /* 0x009f780001ec7983 */ /* 0x000f220000100a00 */
[----:B---3--:R-:W-:-:S03]  /*437f0*/  DMUL R68, R52, R156 ;  /* 0x0000009c34447228 */ /* 0x008fc60000000000 */
[----:B------:R-:W3:Y:S01]  /*43800*/  LDL.128 R148, [R1+0x5f0] ;  /* 0x0005f00001947983 */ /* 0x000ee20000100c00 */
[----:B------:R-:W-:-:S07]  /*43810*/  DADD R52, R164, -R70 ;  /* 0x00000000a4347229 */ /* 0x000fce0000000846 */
[----:B------:R0:W-:Y:S01]  /*43820*/  STL.64 [R1+0x7890], R52 ;  /* 0x0078903401007387 */ /* 0x0001e20000100a00 */
[----:B------:R-:W-:Y:S02]  /*43830*/  DFMA R196, -R180, R34, R232 ;  /* 0x00000022b4c4722b */ /* 0x000fe400000001e8 */
[----:B0-----:R-:W-:-:S08]  /*43840*/  DMUL R52, R86, UR36 ;  /* 0x0000002456347c28 */ /* 0x001fd00008000000 */
[----:B------:R-:W-:Y:S01]  /*43850*/  DFMA R232, -R52, R24, R66 ;  /* 0x0000001834e8722b */ /* 0x000fe20000000142 */
[----:B------:R-:W4:Y:S01]  /*43860*/  LDL.LU.64 R66, [R1+0xae88] ;  /* 0x00ae880001427983 */ /* 0x000f220000300a00 */
[----:B------:R-:W-:Y:S02]  /*43870*/  DFMA R194, R214, 0.375, R194 ;  /* 0x3fd80000d6c2782b */ /* 0x000fe400000000c2 */
[----:B------:R-:W-:-:S06]  /*43880*/  DFMA R220, R32, -R200, R220 ;  /* 0x800000c820dc722b */ /* 0x000fcc00000000dc */
[----:B------:R-:W-:-:S08]  /*43890*/  DADD R194, R210, R194 ;  /* 0x00000000d2c27229 */ /* 0x000fd000000000c2 */
[----:B------:R-:W-:Y:S02]  /*438a0*/  DADD R194, R136, R194 ;  /* 0x0000000088c27229 */ /* 0x000fe400000000c2 */
[----:B------:R-:W-:Y:S02]  /*438b0*/  DADD R136, R82, R220 ;  /* 0x0000000052887229 */ /* 0x000fe400000000dc */
[----:B------:R-:W-:-:S06]  /*438c0*/  DFMA R234, R38, R36, R234 ;  /* 0x0000002426ea722b */ /* 0x000fcc00000000ea */
[----:B------:R-:W-:Y:S02]  /*438d0*/  DFMA R4, -R4, R30, R136 ;  /* 0x0000001e0404722b */ /* 0x000fe40000000188 */
[----:B------:R-:W-:Y:S02]  /*438e0*/  DFMA R180, R180, R34, R234 ;  /* 0x00000022b4b4722b */ /* 0x000fe400000000ea */
[----:B--2---:R-:W-:Y:S02]  /*438f0*/  DMUL R12, R12, R72 ;  /* 0x000000480c0c7228 */ /* 0x004fe40000000000 */
[----:B------:R-:W-:Y:S02]  /*43900*/  DADD R196, -R82, R196 ;  /* 0x0000000052c47229 */ /* 0x000fe400000001c4 */
[----:B------:R-:W-:Y:S02]  /*43910*/  DFMA R4, R20, -R134, R4 ;  /* 0x800000861404722b */ /* 0x000fe40000000004 */
[----:B------:R-:W-:Y:S01]  /*43920*/  DFMA R70, R32, R200, -R82 ;  /* 0x000000c82046722b */ /* 0x000fe20000000852 */
[----:B------:R-:W-:Y:S01]  /*43930*/  STL.64 [R1+0x7bc0], R12 ;  /* 0x007bc00c01007387 */ /* 0x000fe20000100a00 */
[----:B------:R-:W-:-:S02]  /*43940*/  DADD R164, R82, R180 ;  /* 0x0000000052a47229 */ /* 0x000fc400000000b4 */
[----:B------:R-:W-:Y:S02]  /*43950*/  DFMA R82, R52, R24, R196 ;  /* 0x000000183452722b */ /* 0x000fe400000000c4 */
[----:B------:R-:W-:Y:S01]  /*43960*/  DADD R136, R114, R4 ;  /* 0x0000000072887229 */ /* 0x000fe20000000004 */
[----:B------:R-:W2:Y:S01]  /*43970*/  LDL.64 R52, [R1+0xa6e0] ;  /* 0x00a6e00001347983 */ /* 0x000ea20000100a00 */
[C---:B------:R-:W-:Y:S02]  /*43980*/  DMUL R4, R38.reuse, R12 ;  /* 0x0000000c26047228 */ /* 0x040fe40000000000 */
[----:B------:R-:W-:Y:S01]  /*43990*/  DMUL R200, R38, R68 ;  /* 0x0000004426c87228 */ /* 0x000fe20000000000 */
[----:B------:R0:W-:Y:S07]  /*439a0*/  STL.64 [R1+0x7bb0], R68 ;  /* 0x007bb04401007387 */ /* 0x0001ee0000100a00 */
[----:B------:R-:W-:-:S02]  /*439b0*/  DADD R180, -R200, R82 ;  /* 0x00000000c8b47229 */ /* 0x000fc40000000152 */
[----:B------:R-:W-:Y:S02]  /*439c0*/  DADD R196, R200, R164 ;  /* 0x00000000c8c47229 */ /* 0x000fe400000000a4 */
[----:B0-----:R-:W-:-:S04]  /*439d0*/  DMUL R68, R144, UR42 ;  /* 0x0000002a90447c28 */ /* 0x001fc80008000000 */
[----:B------:R-:W-:Y:S02]  /*439e0*/  DADD R164, R190, R180 ;  /* 0x00000000bea47229 */ /* 0x000fe400000000b4 */
[----:B----4-:R-:W-:Y:S01]  /*439f0*/  DADD R12, -R58, R66 ;  /* 0x000000003a0c7229 */ /* 0x010fe20000000142 */
[----:B------:R-:W2:Y:S05]  /*43a00*/  LDL.LU.64 R66, [R1+0xae80] ;  /* 0x00ae800001427983 */ /* 0x000eaa0000300a00 */
[----:B------:R-:W-:Y:S02]  /*43a10*/  DADD R164, -R4, R164 ;  /* 0x0000000004a47229 */ /* 0x000fe400000001a4 */
[----:B------:R-:W-:Y:S01]  /*43a20*/  DMUL R82, R78, R68 ;  /* 0x000000444e527228 */ /* 0x000fe20000000000 */
[----:B------:R0:W-:Y:S01]  /*43a30*/  STL.64 [R1+0x7970], R68 ;  /* 0x0079704401007387 */ /* 0x0001e20000100a00 */
[----:B------:R-:W-:-:S03]  /*43a40*/  DADD R180, -R130, R120 ;  /* 0x0000000082b47229 */ /* 0x000fc60000000178 */
[----:B------:R-:W4:Y:S01]  /*43a50*/  LDL.64 R130, [R1+0xa5f0] ;  /* 0x00a5f00001827983 */ /* 0x000f220000100a00 */
[----:B------:R-:W-:-:S03]  /*43a60*/  DADD R164, -R60, R164 ;  /* 0x000000003ca47229 */ /* 0x000fc600000001a4 */
[----:B0-----:R-:W3:Y:S04]  /*43a70*/  LDL.64 R68, [R1+0xa9a8] ;  /* 0x00a9a80001447983 */ /* 0x001ee80000100a00 */
[----:B------:R0:W-:Y:S02]  /*43a80*/  STL.64 [R1+0x7a20], R12 ;  /* 0x007a200c01007387 */ /* 0x0001e40000100a00 */
[----:B0-----:R-:W-:Y:S02]  /*43a90*/  DADD R12, R58, R164 ;  /* 0x000000003a0c7229 */ /* 0x001fe400000000a4 */
[----:B------:R-:W4:Y:S01]  /*43aa0*/  LDL.64 R58, [R1+0xa9a0] ;  /* 0x00a9a000013a7983 */ /* 0x000f220000100a00 */
[----:B------:R-:W-:Y:S02]  /*43ab0*/  DFMA R134, R20, R134, -R114 ;  /* 0x000000861486722b */ /* 0x000fe40000000872 */
[----:B------:R-:W-:-:S08]  /*43ac0*/  DFMA R114, R108, UR50, R82 ;  /* 0x000000326c727c2b */ /* 0x000fd00008000052 */
[----:B------:R-:W-:-:S08]  /*43ad0*/  DADD R114, R200, R114 ;  /* 0x00000000c8727229 */ /* 0x000fd00000000072 */
[----:B------:R-:W-:-:S08]  /*43ae0*/  DFMA R114, R190, 2, R114 ;  /* 0x40000000be72782b */ /* 0x000fd00000000072 */
[----:B------:R-:W-:-:S07]  /*43af0*/  DFMA R102, R4, 2, R114 ;  /* 0x400000000466782b */ /* 0x000fce0000000072 */
[----:B------:R2:W-:Y:S01]  /*43b00*/  STL.64 [R1+0x77e8], R102 ;  /* 0x0077e86601007387 */ /* 0x0005e20000100a00 */
[----:B------:R-:W-:Y:S02]  /*43b10*/  DADD R196, R4, R196 ;  /* 0x0000000004c47229 */ /* 0x000fe400000000c4 */
[CC--:B------:R-:W-:Y:S02]  /*43b20*/  DFMA R232, R230.reuse, R30.reuse, R232 ;  /* 0x0000001ee6e8722b */ /* 0x0c0fe400000000e8 */
[----:B------:R-:W-:-:S04]  /*43b30*/  DFMA R220, R230, R30, R204 ;  /* 0x0000001ee6dc722b */ /* 0x000fc800000000cc */
[----:B------:R-:W-:Y:S02]  /*43b40*/  DADD R204, R60, R196 ;  /* 0x000000003ccc7229 */ /* 0x000fe400000000c4 */
[C---:B------:R-:W-:Y:S01]  /*43b50*/  DFMA R196, R82.reuse, 3, R232 ;  /* 0x4008000052c4782b */ /* 0x040fe200000000e8 */
[----:B------:R-:W-:Y:S01]  /*43b60*/  UMOV UR36, 0x66666666 ;  /* 0x6666666600247882 */ /* 0x000fe20000000000 */
[----:B------:R-:W-:Y:S01]  /*43b70*/  UMOV UR37, 0x3fd66666 ;  /* 0x3fd6666600257882 */ /* 0x000fe20000000000 */
[----:B------:R-:W-:-:S05]  /*43b80*/  DFMA R60, R82, 4, R108 ;  /* 0x40100000523c782b */ /* 0x000fca000000006c */
[----:B------:R-:W-:Y:S02]  /*43b90*/  DFMA R164, R108, UR36, R196 ;  /* 0x000000246ca47c2b */ /* 0x000fe400080000c4 */
[----:B--2---:R-:W-:Y:S01]  /*43ba0*/  DMUL R102, R52, R66 ;  /* 0x0000004234667228 */ /* 0x004fe20000000000 */
[----:B------:R-:W2:Y:S01]  /*43bb0*/  LDL.64 R52, [R1+0xa678] ;  /* 0x00a6780001347983 */ /* 0x000ea20000100a00 */
[----:B------:R-:W-:-:S04]  /*43bc0*/  DADD R60, R200, R60 ;  /* 0x00000000c83c7229 */ /* 0x000fc8000000003c */
[----:B------:R-:W-:Y:S01]  /*43bd0*/  DADD R164, R200, R164 ;  /* 0x00000000c8a47229 */ /* 0x000fe200000000a4 */
[----:B------:R-:W-:Y:S01]  /*43be0*/  UMOV UR36, 0xd70a3d71 ;  /* 0xd70a3d7100247882 */ /* 0x000fe20000000000 */
[----:B------:R-:W-:Y:S01]  /*43bf0*/  UMOV UR37, 0x3fcd70a3 ;  /* 0x3fcd70a300257882 */ /* 0x000fe20000000000 */
[----:B------:R-:W-:Y:S02]  /*43c00*/  DADD R120, -R190, -R4 ;  /* 0x00000000be787229 */ /* 0x000fe40000000904 */
[----:B------:R-:W-:Y:S02]  /*43c10*/  DFMA R96, R152, UR36, R96 ;  /* 0x0000002498607c2b */ /* 0x000fe40008000060 */
[C---:B------:R-:W-:Y:S02]  /*43c20*/  DFMA R60, R190.reuse, 3, R60 ;  /* 0x40080000be3c782b */ /* 0x040fe4000000003c */
[----:B------:R-:W-:Y:S01]  /*43c30*/  DFMA R164, R190, 3, R164 ;  /* 0x40080000bea4782b */ /* 0x000fe200000000a4 */
[----:B------:R0:W-:Y:S01]  /*43c40*/  STL.64 [R1+0x7b18], R120 ;  /* 0x007b187801007387 */ /* 0x0001e20000100a00 */
[----:B---3--:R-:W-:-:S02]  /*43c50*/  DMUL R114, R68, R94 ;  /* 0x0000005e44727228 */ /* 0x008fc40000000000 */
[----:B------:R-:W-:Y:S01]  /*43c60*/  DFMA R96, R28, R228, R96 ;  /* 0x000000e41c60722b */ /* 0x000fe20000000060 */
[----:B------:R-:W3:Y:S01]  /*43c70*/  LDL.64 R68, [R1+0xa738] ;  /* 0x00a7380001447983 */ /* 0x000ee20000100a00 */
[----:B------:R-:W-:Y:S02]  /*43c80*/  DFMA R180, R78, -R198, R180 ;  /* 0x800000c64eb4722b */ /* 0x000fe400000000b4 */
[C---:B0-----:R-:W-:Y:S02]  /*43c90*/  DFMA R120, R4.reuse, 3, R60 ;  /* 0x400800000478782b */ /* 0x041fe4000000003c */
[----:B------:R-:W-:Y:S02]  /*43ca0*/  DFMA R4, R4, 3, R164 ;  /* 0x400800000404782b */ /* 0x000fe400000000a4 */
[----:B------:R-:W-:Y:S02]  /*43cb0*/  DFMA R60, R74, UR12, R96 ;  /* 0x0000000c4a3c7c2b */ /* 0x000fe40008000060 */
[----:B------:R-:W-:-:S02]  /*43cc0*/  DADD R180, -R116, R180 ;  /* 0x0000000074b47229 */ /* 0x000fc400000001b4 */
[----:B----4-:R-:W-:Y:S01]  /*43cd0*/  DMUL R58, R58, R66 ;  /* 0x000000423a3a7228 */ /* 0x010fe20000000000 */
[----:B------:R0:W-:Y:S01]  /*43ce0*/  STL.64 [R1+0x7710], R4 ;  /* 0x0077100401007387 */ /* 0x0001e20000100a00 */
[----:B------:R-:W-:Y:S02]  /*43cf0*/  DMUL R94, R100, UR38 ;  /* 0x00000026645e7c28 */ /* 0x000fe40008000000 */
[C---:B------:R-:W-:Y:S02]  /*43d00*/  DFMA R60, R38.reuse, R2, R60 ;  /* 0x00000002263c722b */ /* 0x040fe4000000003c */
[----:B------:R-:W-:Y:S01]  /*43d10*/  DMUL R174, R38, R102 ;  /* 0x0000006626ae7228 */ /* 0x000fe20000000000 */
[----:B------:R-:W-:Y:S01]  /*43d20*/  UMOV UR36, 0xd9d7bdbb ;  /* 0xd9d7bdbb00247882 */ /* 0x000fe20000000000 */
[----:B------:R-:W-:Y:S01]  /*43d30*/  UMOV UR37, 0x3dcb7cdf ;  /* 0x3dcb7cdf00257882 */ /* 0x000fe20000000000 */
[----:B------:R1:W-:Y:S01]  /*43d40*/  STL.64 [R1+0x7c98], R114 ;  /* 0x007c987201007387 */ /* 0x0003e20000100a00 */
[----:B0-----:R-:W-:-:S02]  /*43d50*/  DMUL R4, R130, R66 ;  /* 0x0000004282047228 */ /* 0x001fc40000000000 */
[----:B------:R-:W-:Y:S01]  /*43d60*/  DADD R196, R108, R220 ;  /* 0x000000006cc47229 */ /* 0x000fe200000000dc */
[----:B------:R-:W-:Y:S01]  /*43d70*/  STL.64 [R1+0xad68], R148 ;  /* 0x00ad689401007387 */ /* 0x000fe20000100a00 */
[----:B------:R-:W-:Y:S02]  /*43d80*/  DMUL R130, R38, R114 ;  /* 0x0000007226827228 */ /* 0x000fe40000000000 */
[----:B------:R-:W-:Y:S02]  /*43d90*/  DADD R180, -R82, R180 ;  /* 0x0000000052b47229 */ /* 0x000fe400000001b4 */
[----:B------:R-:W-:Y:S01]  /*43da0*/  DFMA R136, R40, R170, R136 ;  /* 0x000000aa2888722b */ /* 0x000fe20000000088 */
[----:B------:R-:W-:Y:S03]  /*43db0*/  STL.64 [R1+0x79e0], R102 ;  /* 0x0079e06601007387 */ /* 0x000fe60000100a00 */
[----:B------:R-:W-:Y:S01]  /*43dc0*/  DADD R6, R130, R6 ;  /* 0x0000000082067229 */ /* 0x000fe20000000006 */
[----:B------:R0:W-:Y:S01]  /*43dd0*/  STL.64 [R1+0x78b8], R58 ;  /* 0x0078b83a01007387 */ /* 0x0001e20000100a00 */
[----:B------:R-:W-:-:S02]  /*43de0*/  DFMA R60, R206, UR6, R60 ;  /* 0x00000006ce3c7c2b */ /* 0x000fc4000800003c */
[----:B------:R-:W-:Y:S01]  /*43df0*/  DMUL R2, R90, UR36 ;  /* 0x000000245a027c28 */ /* 0x000fe20008000000 */
[----:B------:R4:W-:Y:S01]  /*43e00*/  STL.64 [R1+0x79d8], R94 ;  /* 0x0079d85e01007387 */ /* 0x0009e20000100a00 */
[C---:B-1----:R-:W-:Y:S02]  /*43e10*/  DFMA R114, R38.reuse, R4, R242 ;  /* 0x000000042672722b */ /* 0x042fe400000000f2 */
[----:B------:R-:W-:Y:S01]  /*43e20*/  DMUL R90, R38, R94 ;  /* 0x0000005e265a7228 */ /* 0x000fe20000000000 */
[----:B------:R-:W3:Y:S01]  /*43e30*/  LDL.LU.64 R74, [R1+0xae78] ;  /* 0x00ae7800014a7983 */ /* 0x000ee20000300a00 */
[----:B------:R-:W-:Y:S02]  /*43e40*/  DADD R6, R174, R6 ;  /* 0x00000000ae067229 */ /* 0x000fe40000000006 */
[----:B0-----:R-:W-:Y:S01]  /*43e50*/  DMUL R58, R58, R22 ;  /* 0x000000163a3a7228 */ /* 0x001fe20000000000 */
[----:B------:R-:W-:Y:S01]  /*43e60*/  UMOV UR36, 0x9999999a ;  /* 0x9999999a00247882 */ /* 0x000fe20000000000 */
[----:B------:R-:W-:Y:S01]  /*43e70*/  DADD R220, -R108, R180 ;  /* 0x000000006cdc7229 */ /* 0x000fe200000001b4 */
[----:B------:R-:W-:Y:S01]  /*43e80*/  UMOV UR37, 0x3fd99999 ;  /* 0x3fd9999900257882 */ /* 0x000fe20000000000 */
[----:B------:R-:W-:Y:S01]  /*43e90*/  DFMA R164, R212, 0.25, R60 ;  /* 0x3fd00000d4a4782b */ /* 0x000fe2000000003c */
[----:B------:R-:W3:Y:S01]  /*43ea0*/  LDL.LU.64 R206, [R1+0xae70] ;  /* 0x00ae700001ce7983 */ /* 0x000ee20000300a00 */
[----:B------:R-:W-:-:S02]  /*43eb0*/  DMUL R96, R32, R2 ;  /* 0x0000000220607228 */ /* 0x000fc40000000000 */
[----:B------:R-:W-:Y:S02]  /*43ec0*/  DADD R114, R58, R114 ;  /* 0x000000003a727229 */ /* 0x000fe40000000072 */
[----:B------:R-:W-:Y:S01]  /*43ed0*/  DFMA R136, -R230, R30, R136 ;  /* 0x0000001ee688722b */ /* 0x000fe20000000188 */
[----:B------:R0:W-:Y:S01]  /*43ee0*/  STL.64 [R1+0x8100], R2 ;  /* 0x0081000201007387 */ /* 0x0001e20000100a00 */
[----:B------:R-:W-:Y:S02]  /*43ef0*/  DFMA R60, R90, UR36, R6 ;  /* 0x000000245a3c7c2b */ /* 0x000fe40008000006 */
[C---:B------:R-:W-:Y:S01]  /*43f00*/  DADD R180, R190.reuse, R196 ;  /* 0x00000000beb47229 */ /* 0x040fe200000000c4 */
[----:B------:R-:W3:Y:S01]  /*43f10*/  LDL.64 R230, [R1+0xa698] ;  /* 0x00a6980001e67983 */ /* 0x000ee20000100a00 */
[----:B------:R-:W-:Y:S02]  /*43f20*/  DADD R148, -R190, R220 ;  /* 0x00000000be947229 */ /* 0x000fe400000001dc */
[----:B------:R-:W-:Y:S01]  /*43f30*/  DFMA R190, R214, 0.125, R164 ;  /* 0x3fc00000d6be782b */ /* 0x000fe200000000a4 */
[----:B----4-:R-:W4:Y:S01]  /*43f40*/  LDL.64 R94, [R1+0xa460] ;  /* 0x00a46000015e7983 */ /* 0x010f220000100a00 */
[----:B------:R-:W-:-:S02]  /*43f50*/  DADD R164, R90, R114 ;  /* 0x000000005aa47229 */ /* 0x000fc40000000072 */
[----:B------:R-:W-:Y:S01]  /*43f60*/  DADD R114, -R96, R60 ;  /* 0x0000000060727229 */ /* 0x000fe2000000013c */
[----:B0-----:R-:W4:Y:S01]  /*43f70*/  LDL.64 R2, [R1+0x98b0] ;  /* 0x0098b00001027983 */ /* 0x001f220000100a00 */
[----:B------:R-:W-:-:S03]  /*43f80*/  DFMA R60, R46, UR40, R76 ;  /* 0x000000282e3c7c2b */ /* 0x000fc6000800004c */
[----:B------:R-:W4:Y:S01]  /*43f90*/  LDL.LU.64 R76, [R1+0xae68] ;  /* 0x00ae6800014c7983 */ /* 0x000f220000300a00 */
[----:B--2---:R-:W-:-:S03]  /*43fa0*/  DMUL R196, R52, R66 ;  /* 0x0000004234c47228 */ /* 0x004fc60000000000 */
[----:B------:R0:W-:Y:S01]  /*43fb0*/  STL.64 [R1+0x7718], R148 ;  /* 0x0077189401007387 */ /* 0x0001e20000100a00 */
[----:B------:R-:W-:-:S03]  /*43fc0*/  DFMA R60, R44, UR16, R60 ;  /* 0x000000102c3c7c2b */ /* 0x000fc6000800003c */
[----:B------:R-:W2:Y:S04]  /*43fd0*/  LDL.64 R52, [R1+0x9ae0] ;  /* 0x009ae00001347983 */ /* 0x000ea80000100a00 */
[----:B------:R-:W2:Y:S04]  /*43fe0*/  LDL.64 R44, [R1+0xa478] ;  /* 0x00a47800012c7983 */ /* 0x000ea80000100a00 */
[----:B0-----:R-:W2:Y:S01]  /*43ff0*/  LDL.64 R148, [R1+0x9b00] ;  /* 0x009b000001947983 */ /* 0x001ea20000100a00 */
[----:B---3--:R-:W-:-:S03]  /*44000*/  DMUL R100, R68, R192 ;  /* 0x000000c044647228 */ /* 0x008fc60000000000 */
[----:B------:R-:W3:Y:S04]  /*44010*/  LDL.64 R46, [R1+0xa490] ;  /* 0x00a49000012e7983 */ /* 0x000ee80000100a00 */
[----:B------:R-:W3:Y:S01]  /*44020*/  LDL.64 R68, [R1+0x9f88] ;  /* 0x009f880001447983 */ /* 0x000ee20000100a00 */
[----:B------:R-:W-:Y:S01]  /*44030*/  DFMA R192, R14, UR30, R190 ;  /* 0x0000001e0ec07c2b */ /* 0x000fe200080000be */
[----:B------:R-:W-:Y:S01]  /*44040*/  UMOV UR40, 0xe1796495 ;  /* 0xe179649500287882 */ /* 0x000fe20000000000 */
[----:B------:R-:W-:Y:S01]  /*44050*/  UMOV UR41, 0x3dd5fd7f ;  /* 0x3dd5fd7f00297882 */ /* 0x000fe20000000000 */
[----:B------:R-:W-:Y:S02]  /*44060*/  DMUL R6, R66, UR42 ;  /* 0x0000002a42067c28 */ /* 0x000fe40008000000 */
[----:B------:R-:W-:-:S02]  /*44070*/  DFMA R60, -R38, R224, R60 ;  /* 0x000000e0263c722b */ /* 0x000fc4000000013c */
[----:B------:R-:W-:Y:S01]  /*44080*/  DFMA R114, R100, UR52, R114 ;  /* 0x0000003464727c2b */ /* 0x000fe20008000072 */
[----:B------:R-:W3:Y:S01]  /*44090*/  LDL.64 R224, [R1+0xa8d0] ;  /* 0x00a8d00001e07983 */ /* 0x000ee20000100a00 */
[----:B------:R-:W-:Y:S02]  /*440a0*/  DFMA R192, R110, UR6, R192 ;  /* 0x000000066ec07c2b */ /* 0x000fe400080000c0 */
[----:B------:R-:W-:Y:S01]  /*440b0*/  DFMA R190, R6, R24, R164 ;  /* 0x0000001806be722b */ /* 0x000fe200000000a4 */
[----:B------:R-:W3:Y:S01]  /*440c0*/  LDL.LU.64 R110, [R1+0xae60] ;  /* 0x00ae6000016e7983 */ /* 0x000ee20000300a00 */
[----:B------:R-:W-:-:S03]  /*440d0*/  DADD R60, R62, R60 ;  /* 0x000000003e3c7229 */ /* 0x000fc6000000003c */
[----:B------:R-:W3:Y:S01]  /*440e0*/  LDL.64 R62, [R1+0xa7a0] ;  /* 0x00a7a000013e7983 */ /* 0x000ee20000100a00 */
[----:B----4-:R-:W-:Y:S02]  /*440f0*/  DMUL R102, R76, UR40 ;  /* 0x000000284c667c28 */ /* 0x010fe40008000000 */
[----:B------:R-:W-:-:S06]  /*44100*/  DMUL R164, R230, R76 ;  /* 0x0000004ce6a47228 */ /* 0x000fcc0000000000 */
[----:B------:R-:W-:Y:S02]  /*44110*/  DFMA R192, R102, R24, R192 ;  /* 0x0000001866c0722b */ /* 0x000fe400000000c0 */
[----:B------:R-:W-:-:S06]  /*44120*/  DFMA R60, R2, R132, R60 ;  /* 0x00000084023c722b */ /* 0x000fcc000000003c */
[----:B------:R-:W-:Y:S01]  /*44130*/  DFMA R192, R164, R16, R192 ;  /* 0x00000010a4c0722b */ /* 0x000fe200000000c0 */
[----:B------:R0:W-:Y:S04]  /*44140*/  STL.64 [R1+0x7e78], R102 ;  /* 0x007e786601007387 */ /* 0x0001e80000100a00 */
[----:B0-----:R-:W4:Y:S03]  /*44150*/  LDL.64 R102, [R1+0xa770] ;  /* 0x00a7700001667983 */ /* 0x001f260000100a00 */
[----:B--2---:R-:W-:Y:S02]  /*44160*/  DFMA R192, R52, R188, R192 ;  /* 0x000000bc34c0722b */ /* 0x004fe400000000c0 */
[----:B------:R-:W-:-:S07]  /*44170*/  DFMA R52, -R44, R154, R60 ;  /* 0x0000009a2c34722b */ /* 0x000fce000000013c */
[----:B------:R0:W-:Y:S04]  /*44180*/  STL.64 [R1+0x7a70], R52 ;  /* 0x007a703401007387 */ /* 0x0001e80000100a00 */
[----:B0-----:R-:W2:Y:S01]  /*44190*/  LDL.64 R52, [R1+0xa9c8] ;  /* 0x00a9c80001347983 */ /* 0x001ea20000100a00 */
[----:B------:R-:W-:Y:S02]  /*441a0*/  DFMA R234, R196, R16, R190 ;  /* 0x00000010c4ea722b */ /* 0x000fe400000000be */
[----:B------:R-:W-:Y:S02]  /*441b0*/  DFMA R190, R2, R86, R114 ;  /* 0x0000005602be722b */ /* 0x000fe40000000072 */
[----:B------:R-:W-:-:S04]  /*441c0*/  DFMA R114, R90, UR24, R250 ;  /* 0x000000185a727c2b */ /* 0x000fc800080000fa */
[----:B------:R-:W-:Y:S02]  /*441d0*/  DFMA R234, R2, R86, R234 ;  /* 0x0000005602ea722b */ /* 0x000fe400000000ea */
[----:B------:R-:W-:Y:S02]  /*441e0*/  DFMA R190, R148, R18, R190 ;  /* 0x0000001294be722b */ /* 0x000fe400000000be */
[----:B------:R-:W-:-:S04]  /*441f0*/  DFMA R114, R94, R176, R114 ;  /* 0x000000b05e72722b */ /* 0x000fc80000000072 */
[----:B------:R-:W-:Y:S02]  /*44200*/  DFMA R234, -R236, R18, R234 ;  /* 0x00000012ecea722b */ /* 0x000fe400000001ea */
[----:B------:R-:W-:Y:S02]  /*44210*/  DFMA R232, R2, R128, R190 ;  /* 0x0000008002e8722b */ /* 0x000fe400000000be */
[----:B---3--:R-:W-:Y:S02]  /*44220*/  DFMA R114, R68, R76, R114 ;  /* 0x0000004c4472722b */ /* 0x008fe40000000072 */
[----:B------:R-:W-:Y:S02]  /*44230*/  DFMA R190, R162, 0.25, R194 ;  /* 0x3fd00000a2be782b */ /* 0x000fe400000000c2 */
[----:B------:R-:W-:Y:S01]  /*44240*/  DFMA R194, -R148, R18, R234 ;  /* 0x0000001294c2722b */ /* 0x000fe200000001ea */
[----:B------:R-:W-:Y:S01]  /*44250*/  UMOV UR40, 0xfbe76c8b ;  /* 0xfbe76c8b00287882 */ /* 0x000fe20000000000 */
[----:B------:R-:W-:-:S02]  /*44260*/  UMOV UR41, 0x3fb2f1a9 ;  /* 0x3fb2f1a900297882 */ /* 0x000fc40000000000 */
[----:B------:R-:W-:Y:S01]  /*44270*/  DFMA R234, R46, R124, R114 ;  /* 0x0000007c2eea722b */ /* 0x000fe20000000072 */
[----:B------:R-:W3:Y:S01]  /*44280*/  LDL.64 R46, [R1+0xa7b8] ;  /* 0x00a7b800012e7983 */ /* 0x000ee20000100a00 */
[----:B------:R-:W-:Y:S02]  /*44290*/  DFMA R232, R68, R76, R232 ;  /* 0x0000004c44e8722b */ /* 0x000fe400000000e8 */
[----:B------:R-:W-:Y:S02]  /*442a0*/  DMUL R114, R148, UR40 ;  /* 0x0000002894727c28 */ /* 0x000fe40008000000 */
[----:B------:R-:W-:Y:S02]  /*442b0*/  DFMA R60, R38, R126, R190 ;  /* 0x0000007e263c722b */ /* 0x000fe400000000be */
[----:B------:R-:W-:Y:S02]  /*442c0*/  DFMA R190, R44, R154, R192 ;  /* 0x0000009a2cbe722b */ /* 0x000fe400000000c0 */
[----:B------:R-:W-:-:S02]  /*442d0*/  DFMA R192, R2, R132, R232 ;  /* 0x0000008402c0722b */ /* 0x000fc400000000e8 */
[----:B------:R-:W-:Y:S01]  /*442e0*/  DFMA R230, R44, R154, R234 ;  /* 0x0000009a2ce6722b */ /* 0x000fe200000000ea */
[----:B------:R-:W3:Y:S01]  /*442f0*/  LDL.64 R2, [R1+0xa750] ;  /* 0x00a7500001027983 */ /* 0x000ee20000100a00 */
[CC--:B------:R-:W-:Y:S02]  /*44300*/  DFMA R154, -R114.reuse, R206.reuse, R60 ;  /* 0x000000ce729a722b */ /* 0x0c0fe4000000013c */
[----:B------:R-:W-:Y:S01]  /*44310*/  DFMA R60, R114, R206, R190 ;  /* 0x000000ce723c722b */ /* 0x000fe200000000be */
[----:B------:R-:W3:Y:S06]  /*44320*/  LDL.64 R44, [R1+0x9fa0] ;  /* 0x009fa000012c7983 */ /* 0x000eec0000100a00 */
[----:B------:R0:W-:Y:S01]  /*44330*/  STL.64 [R1+0x7a00], R60 ;  /* 0x007a003c01007387 */ /* 0x0001e20000100a00 */
[----:B------:R-:W-:-:S03]  /*44340*/  DMUL R220, R148, UR46 ;  /* 0x0000002e94dc7c28 */ /* 0x000fc60008000000 */
[----:B0-----:R-:W3:Y:S05]  /*44350*/  LDL.64 R60, [R1+0xa7a8] ;  /* 0x00a7a800013c7983 */ /* 0x001eea0000100a00 */
[----:B------:R-:W-:Y:S01]  /*44360*/  DFMA R194, R74, R220, R194 ;  /* 0x000000dc4ac2722b */ /* 0x000fe200000000c2 */
[----:B------:R0:W-:Y:S07]  /*44370*/  STL.64 [R1+0x79a0], R154 ;  /* 0x0079a09a01007387 */ /* 0x0001ee0000100a00 */
[CC--:B------:R-:W-:Y:S01]  /*44380*/  DFMA R190, R114.reuse, R206.reuse, R194 ;  /* 0x000000ce72be722b */ /* 0x0c0fe200000000c2 */
[----:B------:R-:W-:Y:S01]  /*44390*/  UMOV UR40, 0x1723dbb3 ;  /* 0x1723dbb300287882 */ /* 0x000fe20000000000 */
[----:B0-----:R-:W-:Y:S01]  /*443a0*/  DFMA R154, R114, R206, R192 ;  /* 0x000000ce729a722b */ /* 0x001fe200000000c0 */
[----:B------:R-:W-:-:S04]  /*443b0*/  UMOV UR41, 0x3cede766 ;  /* 0x3cede76600297882 */ /* 0x000fc80000000000 */
[----:B------:R0:W-:Y:S01]  /*443c0*/  STL.64 [R1+0x7810], R190 ;  /* 0x007810be01007387 */ /* 0x0001e20000100a00 */
[----:B------:R-:W-:Y:S02]  /*443d0*/  DMUL R94, R110, UR40 ;  /* 0x000000286e5e7c28 */ /* 0x000fe40008000000 */
[-C--:B----4-:R-:W-:Y:S01]  /*443e0*/  DMUL R114, R102, R42.reuse ;  /* 0x0000002a66727228 */ /* 0x090fe20000000000 */
[----:B------:R-:W4:Y:S01]  /*443f0*/  LDL.LU.64 R102, [R1+0x77c8] ;  /* 0x0077c80001667983 */ /* 0x000f220000300a00 */
[----:B0-----:R-:W-:-:S04]  /*44400*/  DMUL R190, R62, R42 ;  /* 0x0000002a3ebe7228 */ /* 0x001fc80000000000 */
[----:B------:R-:W-:Y:S01]  /*44410*/  DMUL R240, R94, R16 ;  /* 0x000000105ef07228 */ /* 0x000fe20000000000 */
[----:B------:R0:W-:Y:S01]  /*44420*/  STL.64 [R1+0x7fc0], R94 ;  /* 0x007fc05e01007387 */ /* 0x0001e20000100a00 */
[----:B--2---:R-:W-:-:S07]  /*44430*/  DMUL R62, R52, R88 ;  /* 0x00000058343e7228 */ /* 0x004fce0000000000 */
[----:B------:R1:W-:Y:S01]  /*44440*/  STL.64 [R1+0x7ba8], R62 ;  /* 0x007ba83e01007387 */ /* 0x0003e20000100a00 */
[----:B0-----:R-:W-:-:S03]  /*44450*/  DMUL R94, R38, R62 ;  /* 0x0000003e265e7228 */ /* 0x001fc60000000000 */
[----:B-1----:R-:W2:Y:S01]  /*44460*/  LDL.64 R62, [R1+0x9ff8] ;  /* 0x009ff800013e7983 */ /* 0x002ea20000100a00 */
[----:B------:R-:W-:Y:S01]  /*44470*/  UMOV UR40, 0xc864deb1 ;  /* 0xc864deb100287882 */ /* 0x000fe20000000000 */
[----:B------:R-:W-:Y:S01]  /*44480*/  UMOV UR41, 0x3cd3d0da ;  /* 0x3cd3d0da00297882 */ /* 0x000fe20000000000 */
[----:B------:R-:W-:Y:S01]  /*44490*/  UMOV UR42, 0xd41e8097 ;  /* 0xd41e8097002a7882 */ /* 0x000fe20000000000 */
[----:B------:R0:W-:Y:S01]  /*444a0*/  STL.64 [R1+0x77d0], R154 ;  /* 0x0077d09a01007387 */ /* 0x0001e20000100a00 */
[----:B---3--:R-:W-:Y:S02]  /*444b0*/  DMUL R192, R46, R42 ;  /* 0x0000002a2ec07228 */ /* 0x008fe40000000000 */
[----:B------:R-:W-:Y:S01]  /*444c0*/  DMUL R46, R122, UR40 ;  /* 0x000000287a2e7c28 */ /* 0x000fe20008000000 */
[----:B------:R-:W-:Y:S01]  /*444d0*/  UMOV UR43, 0x3def9c67 ;  /* 0x3def9c67002b7882 */ /* 0x000fe20000000000 */
[----:B------:R-:W-:-:S05]  /*444e0*/  DMUL R194, R224, R202 ;  /* 0x000000cae0c27228 */ /* 0x000fca0000000000 */
[----:B------:R1:W-:Y:S01]  /*444f0*/  STL.64 [R1+0x7c70], R46 ;  /* 0x007c702e01007387 */ /* 0x0003e20000100a00 */
[----:B0-----:R-:W-:Y:S02]  /*44500*/  DFMA R154, R46, R16, -R240 ;  /* 0x000000102e9a722b */ /* 0x001fe400000008f0 */
[----:B------:R-:W-:Y:S01]  /*44510*/  DMUL R224, R2, R138 ;  /* 0x0000008a02e07228 */ /* 0x000fe20000000000 */
[----:B------:R-:W-:Y:S01]  /*44520*/  UMOV UR40, 0xe54a3803 ;  /* 0xe54a380300287882 */ /* 0x000fe20000000000 */
[----:B-1----:R-:W-:Y:S01]  /*44530*/  DMUL R46, R140, UR42 ;  /* 0x0000002a8c2e7c28 */ /* 0x002fe20008000000 */
[----:B------:R-:W-:-:S05]  /*44540*/  UMOV UR41, 0x3de33dcf ;  /* 0x3de33dcf00297882 */ /* 0x000fca0000000000 */
[----:B------:R-:W-:Y:S02]  /*44550*/  DFMA R206, R224, R24, R154 ;  /* 0x00000018e0ce722b */ /* 0x000fe4000000009a */
[----:B------:R-:W-:Y:S02]  /*44560*/  DMUL R114, R114, R30 ;  /* 0x0000001e72727228 */ /* 0x000fe40000000000 */
[----:B------:R-:W-:Y:S01]  /*44570*/  DMUL R2, R146, UR40 ;  /* 0x0000002892027c28 */ /* 0x000fe20008000000 */
[----:B------:R0:W-:Y:S01]  /*44580*/  STL.64 [R1+0x7988], R46 ;  /* 0x0079882e01007387 */ /* 0x0001e20000100a00 */
[----:B------:R-:W-:Y:S02]  /*44590*/  DMUL R154, R78, R46 ;  /* 0x0000002e4e9a7228 */ /* 0x000fe40000000000 */
[----:B------:R-:W-:Y:S01]  /*445a0*/  DMUL R60, R60, R48 ;  /* 0x000000303c3c7228 */ /* 0x000fe20000000000 */
[----:B0-----:R-:W3:Y:S01]  /*445b0*/  LDL.64 R46, [R1+0x9fd0] ;  /* 0x009fd000012e7983 */ /* 0x001ee20000100a00 */
[----:B------:R-:W-:-:S02]  /*445c0*/  DMUL R242, R192, R30 ;  /* 0x0000001ec0f27228 */ /* 0x000fc40000000000 */
[----:B------:R-:W-:Y:S01]  /*445d0*/  DMUL R192, R190, R30 ;  /* 0x0000001ebec07228 */ /* 0x000fe20000000000 */
[----:B------:R0:W-:Y:S01]  /*445e0*/  STL.64 [R1+0x78e0], R2 ;  /* 0x0078e00201007387 */ /* 0x0001e20000100a00 */
[----:B------:R-:W-:Y:S02]  /*445f0*/  DFMA R202, R114, 0.5, R168 ;  /* 0x3fe0000072ca782b */ /* 0x000fe400000000a8 */
[----:B------:R-:W-:Y:S01]  /*44600*/  DMUL R190, R78, R2 ;  /* 0x000000024ebe7228 */ /* 0x000fe20000000000 */
[----:B------:R-:W3:Y:S01]  /*44610*/  LDL.64 R168, [R1+0xa488] ;  /* 0x00a4880001a87983 */ /* 0x000ee20000100a00 */
[----:B------:R-:W-:Y:S02]  /*44620*/  DFMA R234, R236, R18, R56 ;  /* 0x00000012ecea722b */ /* 0x000fe40000000038 */
[----:B0-----:R-:W-:Y:S01]  /*44630*/  DMUL R2, R38, R60 ;  /* 0x0000003c26027228 */ /* 0x001fe20000000000 */
[----:B------:R-:W3:Y:S01]  /*44640*/  LDL.LU.64 R56, [R1+0xae48] ;  /* 0x00ae480001387983 */ /* 0x000ee20000300a00 */
[----:B------:R-:W-:-:S03]  /*44650*/  DADD R236, R114, R226 ;  /* 0x0000000072ec7229 */ /* 0x000fc600000000e2 */
[----:B------:R-:W3:Y:S03]  /*44660*/  LDL.64 R226, [R1+0xaaa0] ;  /* 0x00aaa00001e27983 */ /* 0x000ee60000100a00 */
[----:B------:R-:W-:Y:S02]  /*44670*/  DADD R204, R2, R204 ;  /* 0x0000000002cc7229 */ /* 0x000fe400000000cc */
[----:B------:R-:W-:Y:S01]  /*44680*/  DMUL R2, R44, R50 ;  /* 0x000000322c027228 */ /* 0x000fe20000000000 */
[----:B------:R-:W3:Y:S01]  /*44690*/  LDL.LU.64 R50, [R1+0x7760] ;  /* 0x0077600001327983 */ /* 0x000ee20000300a00 */
[----:B----4-:R-:W-:Y:S02]  /*446a0*/  DFMA R92, R20, -R102, R92 ;  /* 0x80000066145c722b */ /* 0x010fe4000000005c */
[----:B------:R-:W-:Y:S01]  /*446b0*/  DFMA R234, R148, R18, R234 ;  /* 0x0000001294ea722b */ /* 0x000fe200000000ea */
[----:B------:R-:W4:Y:S05]  /*446c0*/  LDL.64 R148, [R1+0xa4a8] ;  /* 0x00a4a80001947983 */ /* 0x000f2a0000100a00 */
[----:B------:R-:W-:Y:S01]  /*446d0*/  DFMA R92, R160, R80, R92 ;  /* 0x00000050a05c722b */ /* 0x000fe2000000005c */
[----:B------:R-:W4:Y:S01]  /*446e0*/  LDL.LU.64 R160, [R1+0xae50] ;  /* 0x00ae500001a07983 */ /* 0x000f220000300a00 */
[----:B--2---:R-:W-:-:S03]  /*446f0*/  DADD R234, R62, R234 ;  /* 0x000000003eea7229 */ /* 0x004fc600000000ea */
[----:B------:R-:W2:Y:S01]  /*44700*/  LDL.64 R62, [R1+0xa740] ;  /* 0x00a74000013e7983 */ /* 0x000ea20000100a00 */
[----:B------:R-:W-:Y:S01]  /*44710*/  DADD R136, R82, R136 ;  /* 0x0000000052887229 */ /* 0x000fe20000000088 */
[----:B------:R-:W-:Y:S01]  /*44720*/  UMOV UR46, 0xd70a3d71 ;  /* 0xd70a3d71002e7882 */ /* 0x000fe20000000000 */
[----:B------:R-:W-:-:S06]  /*44730*/  UMOV UR47, 0x3fdd70a3 ;  /* 0x3fdd70a3002f7882 */ /* 0x000fcc0000000000 */
[----:B------:R-:W-:Y:S02]  /*44740*/  DFMA R136, R108, UR46, R136 ;  /* 0x0000002e6c887c2b */ /* 0x000fe40008000088 */
[----:B------:R-:W-:Y:S02]  /*44750*/  DFMA R232, R114, 0.5, R180 ;  /* 0x3fe0000072e8782b */ /* 0x000fe400000000b4 */
[----:B------:R-:W-:-:S04]  /*44760*/  DADD R180, R242, R202 ;  /* 0x00000000f2b47229 */ /* 0x000fc800000000ca */
[----:B------:R-:W-:Y:S02]  /*44770*/  DADD R202, R190, R136 ;  /* 0x00000000beca7229 */ /* 0x000fe40000000088 */
[----:B------:R-:W-:-:S06]  /*44780*/  DADD R136, R242, R232 ;  /* 0x00000000f2887229 */ /* 0x000fcc00000000e8 */
[----:B------:R-:W-:Y:S02]  /*44790*/  DADD R202, R154, R202 ;  /* 0x000000009aca7229 */ /* 0x000fe400000000ca */
[----:B------:R-:W-:Y:S02]  /*447a0*/  DADD R232, -R114, R166 ;  /* 0x0000000072e87229 */ /* 0x000fe400000001a6 */
[----:B------:R-:W-:Y:S01]  /*447b0*/  DFMA R236, R242, 2, R236 ;  /* 0x40000000f2ec782b */ /* 0x000fe200000000ec */
[----:B------:R-:W2:Y:S03]  /*447c0*/  LDL.LU.64 R166, [R1+0xae58] ;  /* 0x00ae580001a67983 */ /* 0x000ea60000300a00 */
[----:B------:R-:W-:Y:S02]  /*447d0*/  DADD R202, -R114, R202 ;  /* 0x0000000072ca7229 */ /* 0x000fe400000001ca */
[----:B------:R-:W-:-:S06]  /*447e0*/  DADD R232, -R242, R232 ;  /* 0x00000000f2e87229 */ /* 0x000fcc00000001e8 */
[----:B------:R-:W-:Y:S02]  /*447f0*/  DADD R202, -R242, R202 ;  /* 0x00000000f2ca7229 */ /* 0x000fe400000001ca */
[----:B---3--:R-:W-:Y:S02]  /*44800*/  DFMA R92, -R46, R20, R92 ;  /* 0x000000142e5c722b */ /* 0x008fe4000000015c */
[C---:B------:R-:W-:Y:S02]  /*44810*/  DADD R206, R192.reuse, R206 ;  /* 0x00000000c0ce7229 */ /* 0x040fe400000000ce */
[C---:B------:R-:W-:Y:S02]  /*44820*/  DADD R180, R192.reuse, R180 ;  /* 0x00000000c0b47229 */ /* 0x040fe400000000b4 */
[----:B------:R-:W-:Y:S02]  /*44830*/  DADD R136, R192, R136 ;  /* 0x00000000c0887229 */ /* 0x000fe40000000088 */
[----:B------:R-:W-:-:S02]  /*44840*/  DFMA R92, R168, R22, R92 ;  /* 0x00000016a85c722b */ /* 0x000fc4000000005c */
[C---:B------:R-:W-:Y:S02]  /*44850*/  DADD R168, -R192.reuse, R232 ;  /* 0x00000000c0a87229 */ /* 0x040fe400000001e8 */
[C---:B------:R-:W-:Y:S02]  /*44860*/  DFMA R232, R192.reuse, 2, R236 ;  /* 0x40000000c0e8782b */ /* 0x040fe400000000ec */
[----:B------:R-:W-:Y:S02]  /*44870*/  DADD R18, -R192, R202 ;  /* 0x00000000c0127229 */ /* 0x000fe400000001ca */
[----:B------:R-:W-:Y:S02]  /*44880*/  DADD R192, R194, R234 ;  /* 0x00000000c2c07229 */ /* 0x000fe400000000ea */
[----:B------:R-:W-:Y:S01]  /*44890*/  DADD R202, R94, R204 ;  /* 0x000000005eca7229 */ /* 0x000fe200000000cc */
[----:B------:R-:W-:Y:S01]  /*448a0*/  STL.64 [R1+0x7950], R2 ;  /* 0x0079500201007387 */ /* 0x000fe20000100a00 */
[----:B------:R-:W-:-:S02]  /*448b0*/  DMUL R52, R44, R142 ;  /* 0x0000008e2c347228 */ /* 0x000fc40000000000 */
[----:B------:R-:W-:Y:S01]  /*448c0*/  DMUL R204, R226, R112 ;  /* 0x00000070e2cc7228 */ /* 0x000fe20000000000 */
[----:B------:R0:W-:Y:S01]  /*448d0*/  STL.64 [R1+0x77b8], R18 ;  /* 0x0077b81201007387 */ /* 0x0001e20000100a00 */
[----:B------:R-:W-:-:S03]  /*448e0*/  DFMA R112, R68, R76, R192 ;  /* 0x0000004c4470722b */ /* 0x000fc600000000c0 */
[----:B------:R-:W3:Y:S01]  /*448f0*/  LDL.64 R68, [R1+0xaae8] ;  /* 0x00aae80001447983 */ /* 0x000ee20000100a00 */
[----:B------:R-:W-:-:S03]  /*44900*/  DFMA R92, R238, R56, R92 ;  /* 0x00000038ee5c722b */ /* 0x000fc6000000005c */
[----:B------:R1:W-:Y:S01]  /*44910*/  STL.64 [R1+0xad28], R50 ;  /* 0x00ad283201007387 */ /* 0x0003e20000100a00 */
[----:B0-----:R-:W-:-:S03]  /*44920*/  DMUL R18, R44, R50 ;  /* 0x000000322c127228 */ /* 0x001fc60000000000 */
[----:B------:R-:W-:Y:S01]  /*44930*/  STL.64 [R1+0x7b50], R52 ;  /* 0x007b503401007387 */ /* 0x000fe20000100a00 */
[----:B------:R-:W-:-:S03]  /*44940*/  DMUL R44, R38, R2 ;  /* 0x00000002262c7228 */ /* 0x000fc60000000000 */
[----:B------:R-:W3:Y:S01]  /*44950*/  LDL.64 R2, [R1+0xaae0] ;  /* 0x00aae00001027983 */ /* 0x000ee20000100a00 */
[----:B----4-:R-:W-:-:S03]  /*44960*/  DFMA R92, R148, R160, R92 ;  /* 0x000000a0945c722b */ /* 0x010fc6000000005c */
[----:B-1----:R-:W4:Y:S04]  /*44970*/  LDL.64 R50, [R1+0xa908] ;  /* 0x00a9080001327983 */ /* 0x002f280000100a00 */
[----:B------:R0:W-:Y:S01]  /*44980*/  STL.64 [R1+0x7958], R18 ;  /* 0x0079581201007387 */ /* 0x0001e20000100a00 */
[----:B------:R-:W-:Y:S02]  /*44990*/  DFMA R234, R100, UR52, R92 ;  /* 0x0000003464ea7c2b */ /* 0x000fe4000800005c */
[----:B------:R-:W-:Y:S01]  /*449a0*/  DFMA R92, R38, R126, -R26 ;  /* 0x0000007e265c722b */ /* 0x000fe2000000081a */
[----:B------:R1:W-:Y:S04]  /*449b0*/  STL.64 [R1+0xac90], R76 ;  /* 0x00ac904c01007387 */ /* 0x0003e80000100a00 */
[----:B------:R-:W4:Y:S01]  /*449c0*/  LDL.LU.64 R26, [R1+0xae40] ;  /* 0x00ae4000011a7983 */ /* 0x000f220000300a00 */
[----:B------:R-:W-:-:S03]  /*449d0*/  UMOV UR46, 0x3a23383f ;  /* 0x3a23383f002e7882 */ /* 0x000fc60000000000 */
[----:B------:R-:W4:Y:S01]  /*449e0*/  LDL.64 R226, [R1+0xa6e8] ;  /* 0x00a6e80001e27983 */ /* 0x000f220000100a00 */
[----:B--2---:R-:W-:Y:S02]  /*449f0*/  DMUL R192, R62, R22 ;  /* 0x000000163ec07228 */ /* 0x004fe40000000000 */
[C---:B------:R-:W-:Y:S01]  /*44a00*/  DMUL R62, R38.reuse, R18 ;  /* 0x00000012263e7228 */ /* 0x040fe20000000000 */
[----:B0-----:R-:W2:Y:S01]  /*44a10*/  LDL.64 R18, [R1+0xa4c0] ;  /* 0x00a4c00001127983 */ /* 0x001ea20000100a00 */
[----:B------:R-:W-:Y:S02]  /*44a20*/  DMUL R52, R38, R52 ;  /* 0x0000003426347228 */ /* 0x000fe40000000000 */
[----:B-1----:R-:W-:-:S06]  /*44a30*/  DFMA R76, R74, R220, R112 ;  /* 0x000000dc4a4c722b */ /* 0x002fcc0000000070 */
[----:B------:R-:W-:Y:S01]  /*44a40*/  DADD R202, R52, R202 ;  /* 0x0000000034ca7229 */ /* 0x000fe200000000ca */
[----:B------:R0:W-:Y:S07]  /*44a50*/  STL.64 [R1+0xacb0], R76 ;  /* 0x00acb04c01007387 */ /* 0x0001ee0000100a00 */
[----:B------:R-:W-:Y:S02]  /*44a60*/  DADD R112, R44, R202 ;  /* 0x000000002c707229 */ /* 0x000fe400000000ca */
[----:B0-----:R-:W-:-:S02]  /*44a70*/  DFMA R76, R74, R220, R234 ;  /* 0x000000dc4a4c722b */ /* 0x001fc400000000ea */
[----:B------:R-:W-:Y:S02]  /*44a80*/  DFMA R74, R74, -R220, R92 ;  /* 0x800000dc4a4a722b */ /* 0x000fe4000000005c */
[----:B------:R-:W-:Y:S01]  /*44a90*/  DFMA R92, R166, R22, R222 ;  /* 0x00000016a65c722b */ /* 0x000fe200000000de */
[----:B------:R0:W-:Y:S01]  /*44aa0*/  STL.64 [R1+0xacc8], R166 ;  /* 0x00acc8a601007387 */ /* 0x0001e20000100a00 */
[----:B------:R-:W-:-:S03]  /*44ab0*/  DADD R112, R62, R112 ;  /* 0x000000003e707229 */ /* 0x000fc60000000070 */
[----:B------:R1:W-:Y:S04]  /*44ac0*/  STL.64 [R1+0x9ee0], R74 ;  /* 0x009ee04a01007387 */ /* 0x0003e80000100a00 */
[----:B0-----:R-:W2:Y:S01]  /*44ad0*/  LDL.64 R166, [R1+0x9f38] ;  /* 0x009f380001a67983 */ /* 0x001ea20000100a00 */
[----:B-1----:R-:W-:Y:S02]  /*44ae0*/  DFMA R74, R192, 2, R232 ;  /* 0x40000000c04a782b */ /* 0x002fe400000000e8 */
[----:B---3--:R-:W-:Y:S01]  /*44af0*/  DMUL R220, R68, R150 ;  /* 0x0000009644dc7228 */ /* 0x008fe20000000000 */
[----:B------:R-:W3:Y:S01]  /*44b00*/  LDL.64 R68, [R1+0x9f48] ;  /* 0x009f480001447983 */ /* 0x000ee20000100a00 */
[----:B------:R-:W-:-:S06]  /*44b10*/  DMUL R2, R2, R84 ;  /* 0x0000005402027228 */ /* 0x000fcc0000000000 */
[----:B------:R-:W-:Y:S02]  /*44b20*/  DFMA R232, R38, R220, R112 ;  /* 0x000000dc26e8722b */ /* 0x000fe40000000070 */
[----:B------:R-:W-:Y:S01]  /*44b30*/  DFMA R112, R40, -R170, R134 ;  /* 0x800000aa2870722b */ /* 0x000fe20000000086 */
[----:B------:R0:W-:Y:S01]  /*44b40*/  STL.64 [R1+0x7cf0], R2 ;  /* 0x007cf00201007387 */ /* 0x0001e20000100a00 */
[----:B------:R-:W-:Y:S02]  /*44b50*/  DMUL R234, R2, R16 ;  /* 0x0000001002ea7228 */ /* 0x000fe40000000000 */
[----:B----4-:R-:W-:-:S04]  /*44b60*/  DMUL R50, R50, R56 ;  /* 0x0000003832327228 */ /* 0x010fc80000000000 */
[----:B------:R-:W-:Y:S01]  /*44b70*/  DFMA R134, -R10, R24, R112 ;  /* 0x000000180a86722b */ /* 0x000fe20000000170 */
[----:B0-----:R-:W4:Y:S01]  /*44b80*/  LDL.64 R2, [R1+0x9fc8] ;  /* 0x009fc80001027983 */ /* 0x001f220000100a00 */
[----:B------:R-:W-:-:S03]  /*44b90*/  DFMA R112, R192, 2, R8 ;  /* 0x40000000c070782b */ /* 0x000fc60000000008 */
[----:B------:R-:W4:Y:S01]  /*44ba0*/  LDL.64 R8, [R1+0x9fc0] ;  /* 0x009fc00001087983 */ /* 0x000f220000100a00 */
[----:B------:R-:W-:Y:S02]  /*44bb0*/  DFMA R202, R204, 2, R74 ;  /* 0x40000000ccca782b */ /* 0x000fe4000000004a */
[----:B------:R-:W-:Y:S01]  /*44bc0*/  DMUL R74, R26, R50 ;  /* 0x000000321a4a7228 */ /* 0x000fe20000000000 */
[----:B------:R0:W-:Y:S04]  /*44bd0*/  STL.64 [R1+0x78d8], R50 ;  /* 0x0078d83201007387 */ /* 0x0001e80000100a00 */
[----:B0-----:R-:W4:Y:S01]  /*44be0*/  LDL.64 R50, [R1+0x9fb0] ;  /* 0x009fb00001327983 */ /* 0x001f220000100a00 */
[----:B--2---:R-:W-:Y:S02]  /*44bf0*/  DFMA R236, -R18, R26, R232 ;  /* 0x0000001a12ec722b */ /* 0x004fe400000001e8 */
[----:B------:R-:W-:-:S08]  /*44c00*/  DFMA R232, -R238, R56, R246 ;  /* 0x00000038eee8722b */ /* 0x000fd000000001f6 */
[----:B------:R-:W-:-:S07]  /*44c10*/  DADD R18, -R74, R232 ;  /* 0x000000004a127229 */ /* 0x000fce00000001e8 */
[----:B------:R0:W-:Y:S04]  /*44c20*/  STL.64 [R1+0x7790], R18 ;  /* 0x0077901201007387 */ /* 0x0001e80000100a00 */
[----:B0-----:R-:W2:Y:S01]  /*44c30*/  LDL.64 R18, [R1+0xaac0] ;  /* 0x00aac00001127983 */ /* 0x001ea20000100a00 */
[----:B------:R-:W-:Y:S01]  /*44c40*/  DADD R92, R58, R92 ;  /* 0x000000003a5c7229 */ /* 0x000fe2000000005c */
[----:B------:R-:W-:Y:S02]  /*44c50*/  UMOV UR47, 0x3dafe2c6 ;  /* 0x3dafe2c6002f7882 */ /* 0x000fe40000000000 */
[----:B------:R-:W-:Y:S02]  /*44c60*/  DMUL R222, R110, UR46 ;  /* 0x0000002e6ede7c28 */ /* 0x000fe40008000000 */
[----:B------:R-:W-:Y:S01]  /*44c70*/  DFMA R202, R166, R54, R202 ;  /* 0x00000036a6ca722b */ /* 0x000fe200000000ca */
[----:B------:R-:W-:Y:S01]  /*44c80*/  UMOV UR46, 0x47ae147b ;  /* 0x47ae147b002e7882 */ /* 0x000fe20000000000 */
[----:B------:R-:W-:Y:S01]  /*44c90*/  UMOV UR47, 0x3ff27ae1 ;  /* 0x3ff27ae1002f7882 */ /* 0x000fe20000000000 */
[----:B------:R-:W-:Y:S01]  /*44ca0*/  DFMA R92, -R148, R160, R92 ;  /* 0x000000a0945c722b */ /* 0x000fe2000000015c */
[----:B------:R-:W-:Y:S01]  /*44cb0*/  STL.64 [R1+0x80d8], R126 ;  /* 0x0080d87e01007387 */ /* 0x000fe20000100a00 */
[----:B------:R-:W-:-:S03]  /*44cc0*/  DFMA R236, R194, UR46, R236 ;  /* 0x0000002ec2ec7c2b */ /* 0x000fc600080000ec */
[----:B------:R0:W-:Y:S01]  /*44cd0*/  STL.64 [R1+0xad70], R126 ;  /* 0x00ad707e01007387 */ /* 0x0001e20000100a00 */
[C---:B------:R-:W-:Y:S02]  /*44ce0*/  DADD R112, R74.reuse, R112 ;  /* 0x000000004a707229 */ /* 0x040fe40000000070 */
[----:B------:R-:W-:Y:S01]  /*44cf0*/  DFMA R92, R74, 2, R92 ;  /* 0x400000004a5c782b */ /* 0x000fe2000000005c */
[----:B------:R-:W2:Y:S04]  /*44d00*/  LDL.64 R148, [R1+0xaad8] ;  /* 0x00aad80001947983 */ /* 0x000ea80000100a00 */
[----:B0-----:R-:W2:Y:S01]  /*44d10*/  LDL.64 R126, [R1+0xa6b0] ;  /* 0x00a6b000017e7983 */ /* 0x001ea20000100a00 */
[----:B---3--:R-:W-:-:S08]  /*44d20*/  DFMA R202, R68, R106, R202 ;  /* 0x0000006a44ca722b */ /* 0x008fd000000000ca */
[C---:B------:R-:W-:Y:S02]  /*44d30*/  DADD R202, R74.reuse, R202 ;  /* 0x000000004aca7229 */ /* 0x040fe400000000ca */
[----:B------:R-:W-:Y:S02]  /*44d40*/  DADD R74, -R74, R236 ;  /* 0x000000004a4a7229 */ /* 0x000fe400000001ec */
[----:B------:R-:W-:Y:S02]  /*44d50*/  DFMA R236, -R166, R54, R70 ;  /* 0x00000036a6ec722b */ /* 0x000fe40000000146 */
[----:B------:R-:W-:Y:S01]  /*44d60*/  DFMA R232, R118, R16, R216 ;  /* 0x0000001076e8722b */ /* 0x000fe200000000d8 */
[----:B------:R-:W3:Y:S01]  /*44d70*/  LDL.LU.64 R216, [R1+0xae38] ;  /* 0x00ae380001d87983 */ /* 0x000ee20000300a00 */
[----:B----4-:R-:W-:-:S03]  /*44d80*/  DFMA R134, -R2, R186, R134 ;  /* 0x000000ba0286722b */ /* 0x010fc60000000186 */
[----:B------:R0:W-:Y:S04]  /*44d90*/  STL.64 [R1+0xace0], R150 ;  /* 0x00ace09601007387 */ /* 0x0001e80000100a00 */
[----:B------:R-:W4:Y:S01]  /*44da0*/  LDL.64 R2, [R1+0xa628] ;  /* 0x00a6280001027983 */ /* 0x000f220000100a00 */
[----:B------:R-:W-:Y:S01]  /*44db0*/  DFMA R70, -R8, R186, R134 ;  /* 0x000000ba0846722b */ /* 0x000fe20000000186 */
[----:B------:R-:W-:Y:S02]  /*44dc0*/  UMOV UR52, 0xef6b5d46 ;  /* 0xef6b5d4600347882 */ /* 0x000fe40000000000 */
[----:B------:R-:W4:Y:S01]  /*44dd0*/  LDL.64 R8, [R1+0xa768] ;  /* 0x00a7680001087983 */ /* 0x000f220000100a00 */
[----:B------:R-:W-:Y:S02]  /*44de0*/  DFMA R134, -R222, R24, R206 ;  /* 0x00000018de86722b */ /* 0x000fe400000001ce */
[----:B------:R-:W-:Y:S01]  /*44df0*/  DMUL R226, R226, R186 ;  /* 0x000000bae2e27228 */ /* 0x000fe20000000000 */
[----:B0-----:R-:W4:Y:S01]  /*44e00*/  LDL.64 R150, [R1+0xaab0] ;  /* 0x00aab00001967983 */ /* 0x001f220000100a00 */
[----:B------:R-:W-:Y:S01]  /*44e10*/  DFMA R246, R204, 2, R136 ;  /* 0x40000000ccf6782b */ /* 0x000fe20000000088 */
[----:B------:R-:W-:-:S02]  /*44e20*/  UMOV UR53, 0x3fd55553 ;  /* 0x3fd5555300357882 */ /* 0x000fc40000000000 */
[----:B------:R0:W-:Y:S01]  /*44e30*/  STL.64 [R1+0xacd0], R194 ;  /* 0x00acd0c201007387 */ /* 0x0001e20000100a00 */
[----:B------:R-:W-:-:S03]  /*44e40*/  DFMA R244, -R50, R110, R134 ;  /* 0x0000006e32f4722b */ /* 0x000fc60000000186 */
[----:B------:R-:W4:Y:S04]  /*44e50*/  LDL.64 R50, [R1+0xaac8] ;  /* 0x00aac80001327983 */ /* 0x000f280000100a00 */
[----:B------:R1:W-:Y:S04]  /*44e60*/  STL.64 [R1+0x7c68], R36 ;  /* 0x007c682401007387 */ /* 0x0003e80000100a00 */
[----:B------:R-:W4:Y:S01]  /*44e70*/  LDL.LU.64 R118, [R1+0xae30] ;  /* 0x00ae300001767983 */ /* 0x000f220000300a00 */
[----:B--2---:R-:W-:-:S03]  /*44e80*/  DMUL R206, R18, R186 ;  /* 0x000000ba12ce7228 */ /* 0x004fc60000000000 */
[----:B0-----:R-:W2:Y:S04]  /*44e90*/  LDL.64 R194, [R1+0x7a40] ;  /* 0x007a400001c27983 */ /* 0x001ea80000100a00 */
[----:B------:R-:W2:Y:S01]  /*44ea0*/  LDL.64 R18, [R1+0xaad0] ;  /* 0x00aad00001127983 */ /* 0x000ea20000100a00 */
[----:B------:R-:W-:Y:S02]  /*44eb0*/  DADD R238, R234, R232 ;  /* 0x00000000eaee7229 */ /* 0x000fe400000000e8 */
[----:B------:R-:W-:Y:S01]  /*44ec0*/  DMUL R232, R226, R34 ;  /* 0x00000022e2e87228 */ /* 0x000fe20000000000 */
[----:B-1----:R-:W2:Y:S05]  /*44ed0*/  LDL.LU.64 R36, [R1+0xae90] ;  /* 0x00ae900001247983 */ /* 0x002eaa0000300a00 */
[----:B------:R-:W-:-:S02]  /*44ee0*/  DFMA R238, R164, R16, R238 ;  /* 0x00000010a4ee722b */ /* 0x000fc400000000ee */
[----:B------:R-:W-:Y:S02]  /*44ef0*/  DADD R70, -R232, R70 ;  /* 0x00000000e8467229 */ /* 0x000fe40000000146 */
[----:B------:R-:W-:Y:S02]  /*44f00*/  DMUL R134, R148, R186 ;  /* 0x000000ba94867228 */ /* 0x000fe40000000000 */
[----:B------:R-:W-:-:S08]  /*44f10*/  DMUL R126, R126, R54 ;  /* 0x000000367e7e7228 */ /* 0x000fd00000000000 */
[----:B------:R-:W-:Y:S02]  /*44f20*/  DFMA R250, -R126, R34, R236 ;  /* 0x000000227efa722b */ /* 0x000fe400000001ec */
[----:B------:R-:W-:Y:S02]  /*44f30*/  DADD R236, R232, R92 ;  /* 0x00000000e8ec7229 */ /* 0x000fe4000000005c */
[----:B------:R-:W-:Y:S02]  /*44f40*/  DFMA R248, R26, -R134, R70 ;  /* 0x800000861af8722b */ /* 0x000fe40000000046 */
[----:B------:R-:W-:Y:S02]  /*44f50*/  DFMA R238, R196, R16, R238 ;  /* 0x00000010c4ee722b */ /* 0x000fe400000000ee */
[----:B---3--:R-:W-:Y:S02]  /*44f60*/  DMUL R70, R206, R216 ;  /* 0x000000d8ce467228 */ /* 0x008fe40000000000 */
[----:B----4-:R-:W-:-:S02]  /*44f70*/  DMUL R92, R8, R56 ;  /* 0x00000038085c7228 */ /* 0x010fc40000000000 */
[----:B------:R-:W-:-:S06]  /*44f80*/  DMUL R2, R2, R106 ;  /* 0x0000006a02027228 */ /* 0x000fcc0000000000 */
[----:B------:R-:W-:Y:S02]  /*44f90*/  DFMA R136, R92, 3, R202 ;  /* 0x400800005c88782b */ /* 0x000fe400000000ca */
[----:B------:R-:W-:Y:S02]  /*44fa0*/  DADD R8, R70, R244 ;  /* 0x0000000046087229 */ /* 0x000fe400000000f4 */
[----:B------:R-:W-:Y:S02]  /*44fb0*/  DFMA R238, -R2, R216, R238 ;  /* 0x000000d802ee722b */ /* 0x000fe400000001ee */
[----:B------:R-:W-:Y:S02]  /*44fc0*/  DFMA R244, R68, R106, R180 ;  /* 0x0000006a44f4722b */ /* 0x000fe400000000b4 */
[----:B------:R-:W-:Y:S02]  /*44fd0*/  DFMA R136, R126, R34, R136 ;  /* 0x000000227e88722b */ /* 0x000fe40000000088 */
[----:B------:R-:W-:-:S02]  /*44fe0*/  DMUL R180, R50, R56 ;  /* 0x0000003832b47228 */ /* 0x000fc40000000000 */
[----:B------:R-:W-:Y:S02]  /*44ff0*/  DADD R50, -R70, R238 ;  /* 0x0000000046327229 */ /* 0x000fe400000001ee */
[----:B------:R-:W-:Y:S02]  /*45000*/  DFMA R238, R2, R216, R244 ;  /* 0x000000d802ee722b */ /* 0x000fe400000000f4 */
[----:B------:R-:W-:Y:S02]  /*45010*/  DADD R244, R232, R136 ;  /* 0x00000000e8f47229 */ /* 0x000fe40000000088 */
[----:B--2---:R-:W-:Y:S01]  /*45020*/  DMUL R136, R18, R80 ;  /* 0x0000005012887228 */ /* 0x004fe20000000000 */
[----:B------:R-:W2:Y:S01]  /*45030*/  LDL.64 R18, [R1+0xaab8] ;  /* 0x00aab80001127983 */ /* 0x000ea20000100a00 */
[----:B------:R-:W-:Y:S02]  /*45040*/  DFMA R246, R166, R54, R246 ;  /* 0x00000036a6f6722b */ /* 0x000fe400000000f6 */
[----:B------:R-:W-:-:S02]  /*45050*/  DFMA R112, R92, 3, R112 ;  /* 0x400800005c70782b */ /* 0x000fc40000000070 */
[----:B------:R-:W-:Y:S02]  /*45060*/  DFMA R236, R26, R134, R236 ;  /* 0x000000861aec722b */ /* 0x000fe400000000ec */
[-C--:B------:R-:W-:Y:S02]  /*45070*/  DMUL R202, R180, R34.reuse ;  /* 0x00000022b4ca7228 */ /* 0x080fe40000000000 */
[----:B------:R-:W-:Y:S01]  /*45080*/  DFMA R246, R126, R34, R246 ;  /* 0x000000227ef6722b */ /* 0x000fe200000000f6 */
[----:B------:R0:W-:Y:S01]  /*45090*/  STL.64 [R1+0xad78], R92 ;  /* 0x00ad785c01007387 */ /* 0x0001e20000100a00 */
[----:B------:R-:W-:-:S04]  /*450a0*/  DFMA R112, R232, 0.5, R112 ;  /* 0x3fe00000e870782b */ /* 0x000fc80000000070 */
[----:B------:R-:W-:Y:S02]  /*450b0*/  DADD R236, R202, R236 ;  /* 0x00000000caec7229 */ /* 0x000fe400000000ec */
[----:B------:R-:W-:Y:S02]  /*450c0*/  DFMA R246, R232, 0.5, R246 ;  /* 0x3fe00000e8f6782b */ /* 0x000fe400000000f6 */
[----:B------:R-:W-:Y:S02]  /*450d0*/  DFMA R244, R202, 2, R244 ;  /* 0x40000000caf4782b */ /* 0x000fe400000000f4 */
[----:B0-----:R-:W-:Y:S02]  /*450e0*/  DADD R92, -R70, R248 ;  /* 0x00000000465c7229 */ /* 0x001fe400000001f8 */
[----:B------:R-:W-:Y:S02]  /*450f0*/  DADD R112, R202, R112 ;  /* 0x00000000ca707229 */ /* 0x000fe40000000070 */
[----:B------:R-:W-:-:S02]  /*45100*/  DFMA R236, R26, R136, R236 ;  /* 0x000000881aec722b */ /* 0x000fc400000000ec */
[----:B------:R-:W-:Y:S01]  /*45110*/  DADD R246, R202, R246 ;  /* 0x00000000caf67229 */ /* 0x000fe200000000f6 */
[----:B------:R0:W-:Y:S01]  /*45120*/  STL.64 [R1+0x9ed0], R92 ;  /* 0x009ed05c01007387 */ /* 0x0001e20000100a00 */
[----:B------:R-:W-:Y:S02]  /*45130*/  DFMA R244, R2, R216, R244 ;  /* 0x000000d802f4722b */ /* 0x000fe400000000f4 */
[C---:B------:R-:W-:Y:S02]  /*45140*/  DFMA R148, R70.reuse, UR52, R112 ;  /* 0x0000003446947c2b */ /* 0x040fe40008000070 */
[----:B------:R-:W-:Y:S02]  /*45150*/  DFMA R238, R70, UR52, R238 ;  /* 0x0000003446ee7c2b */ /* 0x000fe400080000ee */
[----:B0-----:R-:W-:Y:S02]  /*45160*/  DMUL R92, R150, R54 ;  /* 0x00000036965c7228 */ /* 0x001fe40000000000 */
[----:B------:R-:W-:-:S02]  /*45170*/  DADD R68, R70, R236 ;  /* 0x0000000046447229 */ /* 0x000fc400000000ec */
[C---:B------:R-:W-:Y:S02]  /*45180*/  DFMA R112, R70.reuse, UR52, R246 ;  /* 0x0000003446707c2b */ /* 0x040fe400080000f6 */
[----:B------:R-:W-:Y:S02]  /*45190*/  DADD R244, R70, R244 ;  /* 0x0000000046f47229 */ /* 0x000fe400000000f4 */
[----:B------:R-:W-:Y:S02]  /*451a0*/  DFMA R70, R26, R134, R250 ;  /* 0x000000861a46722b */ /* 0x000fe400000000fa */
[----:B------:R-:W-:Y:S02]  /*451b0*/  DMUL R248, R92, R216 ;  /* 0x000000d85cf87228 */ /* 0x000fe40000000000 */
[----:B--2---:R-:W-:Y:S02]  /*451c0*/  DMUL R18, R18, R80 ;  /* 0x0000005012127228 */ /* 0x004fe40000000000 */
[-C--:B------:R-:W-:Y:S01]  /*451d0*/  DFMA R74, R126, R34.reuse, R74 ;  /* 0x000000227e4a722b */ /* 0x080fe2000000004a */
[----:B------:R-:W-:Y:S04]  /*451e0*/  STL.64 [R1+0x7940], R92 ;  /* 0x0079405c01007387 */ /* 0x000fe80000100a00 */
[----:B------:R-:W-:Y:S01]  /*451f0*/  STL.64 [R1+0x78f8], R226 ;  /* 0x0078f8e201007387 */ /* 0x000fe20000100a00 */
[----:B------:R-:W-:-:S03]  /*45200*/  DMUL R236, R18, R34 ;  /* 0x0000002212ec7228 */ /* 0x000fc60000000000 */
[----:B------:R0:W-:Y:S04]  /*45210*/  STL.64 [R1+0x7800], R18 ;  /* 0x0078001201007387 */ /* 0x0001e80000100a00 */
[----:B------:R-:W2:Y:S01]  /*45220*/  LDL.LU.64 R250, [R1+0x7938] ;  /* 0x0079380001fa7983 */ /* 0x000ea20000300a00 */
[----:B0-----:R-:W-:Y:S02]  /*45230*/  DADD R18, -R248, R70 ;  /* 0x00000000f8127229 */ /* 0x001fe40000000146 */
[----:B------:R-:W-:-:S05]  /*45240*/  DADD R70, R236, R8 ;  /* 0x00000000ec467229 */ /* 0x000fca0000000008 */
[----:B------:R0:W-:Y:S03]  /*45250*/  STL.64 [R1+0x9ec0], R18 ;  /* 0x009ec01201007387 */ /* 0x0001e60000100a00 */
[----:B------:R-:W-:Y:S02]  /*45260*/  DADD R8, R248, R70 ;  /* 0x00000000f8087229 */ /* 0x000fe40000000046 */
[----:B------:R-:W3:Y:S04]  /*45270*/  LDL.LU.64 R70, [R1+0x7830] ;  /* 0x0078300001467983 */ /* 0x000ee80000300a00 */
[----:B0-----:R-:W3:Y:S01]  /*45280*/  LDL.64 R18, [R1+0x9b18] ;  /* 0x009b180001127983 */ /* 0x001ee20000100a00 */
[----:B------:R-:W-:-:S08]  /*45290*/  DFMA R74, R26, -R134, R74 ;  /* 0x800000861a4a722b */ /* 0x000fd0000000004a */
[----:B------:R-:W-:-:S08]  /*452a0*/  DFMA R246, R2, R216, R74 ;  /* 0x000000d802f6722b */ /* 0x000fd0000000004a */
[----:B------:R-:W-:Y:S02]  /*452b0*/  DFMA R246, R26, -R136, R246 ;  /* 0x800000881af6722b */ /* 0x000fe400000000f6 */
[----:B------:R-:W-:-:S06]  /*452c0*/  DFMA R238, R236, UR52, R238 ;  /* 0x00000034ecee7c2b */ /* 0x000fcc00080000ee */
[----:B------:R-:W-:Y:S02]  /*452d0*/  DADD R92, R248, R246 ;  /* 0x00000000f85c7229 */ /* 0x000fe400000000f6 */
[C---:B------:R-:W-:Y:S02]  /*452e0*/  DFMA R112, R236.reuse, UR52, R112 ;  /* 0x00000034ec707c2b */ /* 0x040fe40008000070 */
[----:B------:R-:W-:Y:S01]  /*452f0*/  DADD R244, R236, R244 ;  /* 0x00000000ecf47229 */ /* 0x000fe200000000f4 */
[----:B------:R-:W-:Y:S01]  /*45300*/  STL.64 [R1+0x77f0], R2 ;  /* 0x0077f00201007387 */ /* 0x000fe20000100a00 */
[----:B------:R-:W-:-:S03]  /*45310*/  DFMA R226, R248, 0.5, R238 ;  /* 0x3fe00000f8e2782b */ /* 0x000fc600000000ee */
[----:B------:R-:W4:Y:S04]  /*45320*/  LDL.64 R238, [R1+0x79e0] ;  /* 0x0079e00001ee7983 */ /* 0x000f280000100a00 */
[----:B------:R0:W-:Y:S01]  /*45330*/  STL.64 [R1+0x7928], R92 ;  /* 0x0079285c01007387 */ /* 0x0001e20000100a00 */
[----:B------:R-:W-:Y:S02]  /*45340*/  DFMA R112, R248, 0.5, R112 ;  /* 0x3fe00000f870782b */ /* 0x000fe40000000070 */
[----:B------:R-:W-:Y:S01]  /*45350*/  DFMA R74, R38, R194, R64 ;  /* 0x000000c2264a722b */ /* 0x000fe20000000040 */
[----:B------:R1:W-:Y:S04]  /*45360*/  STL.64 [R1+0xac68], R2 ;  /* 0x00ac680201007387 */ /* 0x0003e80000100a00 */
[----:B------:R-:W-:Y:S04]  /*45370*/  STL.64 [R1+0xac58], R8 ;  /* 0x00ac580801007387 */ /* 0x000fe80000100a00 */
[----:B0-----:R-:W4:Y:S01]  /*45380*/  LDL.LU.64 R92, [R1+0x7718] ;  /* 0x00771800015c7983 */ /* 0x001f220000300a00 */
[----:B------:R-:W-:-:S03]  /*45390*/  DADD R150, R248, R244 ;  /* 0x00000000f8967229 */ /* 0x000fc600000000f4 */
[----:B------:R0:W-:Y:S04]  /*453a0*/  STL.64 [R1+0x7918], R112 ;  /* 0x0079187001007387 */ /* 0x0001e80000100a00 */
[----:B------:R-:W4:Y:S04]  /*453b0*/  LDL.64 R64, [R1+0xa550] ;  /* 0x00a5500001407983 */ /* 0x000f280000100a00 */
[----:B-1----:R-:W4:Y:S01]  /*453c0*/  LDL.64 R2, [R1+0x9f10] ;  /* 0x009f100001027983 */ /* 0x002f220000100a00 */
[----:B0-----:R-:W-:-:S03]  /*453d0*/  DADD R112, -R248, R50 ;  /* 0x00000000f8707229 */ /* 0x001fc60000000132 */
[----:B------:R-:W4:Y:S04]  /*453e0*/  LDL.64 R8, [R1+0xa9d0] ;  /* 0x00a9d00001087983 */ /* 0x000f280000100a00 */
[----:B------:R-:W4:Y:S04]  /*453f0*/  LDL.64 R50, [R1+0x7990] ;  /* 0x0079900001327983 */ /* 0x000f280000100a00 */
[----:B------:R0:W-:Y:S04]  /*45400*/  STL.64 [R1+0x7908], R150 ;  /* 0x0079089601007387 */ /* 0x0001e80000100a00 */
[----:B------:R-:W4:Y:S04]  /*45410*/  LDL.LU.64 R248, [R1+0x7710] ;  /* 0x0077100001f87983 */ /* 0x000f280000300a00 */
[----:B------:R1:W-:Y:S04]  /*45420*/  STL.64 [R1+0xac08], R36 ;  /* 0x00ac082401007387 */ /* 0x0003e80000100a00 */
[----:B0-----:R-:W4:Y:S04]  /*45430*/  LDL.64 R150, [R1+0x79f8] ;  /* 0x0079f80001967983 */ /* 0x001f280000100a00 */
[----:B------:R-:W4:Y:S04]  /*45440*/  LDL.LU.64 R244, [R1+0x7b28] ;  /* 0x007b280001f47983 */ /* 0x000f280000300a00 */
[----:B-1----:R-:W4:Y:S01]  /*45450*/  LDL.64 R36, [R1+0x7e78] ;  /* 0x007e780001247983 */ /* 0x002f220000100a00 */
[----:B---3--:R-:W-:-:S03]  /*45460*/  DADD R70, R18, R70 ;  /* 0x0000000012467229 */ /* 0x008fc60000000046 */
[----:B------:R2:W-:Y:S04]  /*45470*/  STL.64 [R1+0xac00], R30 ;  /* 0x00ac001e01007387 */ /* 0x0005e80000100a00 */
[----:B------:R-:W3:Y:S01]  /*45480*/  LDL.64 R18, [R1+0xa580] ;  /* 0x00a5800001127983 */ /* 0x000ee20000100a00 */
[----:B------:R-:W-:-:S03]  /*45490*/  DFMA R74, R38, R4, R74 ;  /* 0x00000004264a722b */ /* 0x000fc6000000004a */
[----:B------:R0:W-:Y:S01]  /*454a0*/  STL.64 [R1+0x9eb8], R112 ;  /* 0x009eb87001007387 */ /* 0x0001e20000100a00 */
[----:B--2---:R-:W-:-:S03]  /*454b0*/  DADD R30, R250, R70 ;  /* 0x00000000fa1e7229 */ /* 0x004fc60000000046 */
[----:B------:R-:W2:Y:S01]  /*454c0*/  LDL.LU.64 R246, [R1+0x7a68] ;  /* 0x007a680001f67983 */ /* 0x000ea20000300a00 */
[----:B------:R-:W-:-:S03]  /*454d0*/  DFMA R70, R78, -R198, -R250 ;  /* 0x800000c64e46722b */ /* 0x000fc600000008fa */
[----:B------:R-:W2:Y:S01]  /*454e0*/  LDL.LU.64 R250, [R1+0x7838] ;  /* 0x0078380001fa7983 */ /* 0x000ea20000300a00 */
[----:B----4-:R-:W-:-:S08]  /*454f0*/  DFMA R74, R38, R238, R74 ;  /* 0x000000ee264a722b */ /* 0x010fd0000000004a */
[----:B------:R-:W-:Y:S02]  /*45500*/  DFMA R74, R90, UR36, R74 ;  /* 0x000000245a4a7c2b */ /* 0x000fe4000800004a */
[----:B0-----:R-:W-:-:S06]  /*45510*/  DADD R112, -R190, R92 ;  /* 0x00000000be707229 */ /* 0x001fcc000000015c */
[----:B------:R-:W-:Y:S01]  /*45520*/  DFMA R74, R6, R24, R74 ;  /* 0x00000018064a722b */ /* 0x000fe2000000004a */
[----:B------:R-:W4:Y:S01]  /*45530*/  LDL.LU.64 R92, [R1+0x7888] ;  /* 0x00788800015c7983 */ /* 0x000f220000300a00 */
[----:B------:R-:W-:-:S03]  /*45540*/  DADD R112, -R154, R112 ;  /* 0x000000009a707229 */ /* 0x000fc60000000170 */
[----:B------:R0:W-:Y:S05]  /*45550*/  STL.64 [R1+0xaca8], R64 ;  /* 0x00aca84001007387 */ /* 0x0001ea0000100a00 */
[----:B------:R-:W-:Y:S02]  /*45560*/  DFMA R112, R64, R218, R112 ;  /* 0x000000da4070722b */ /* 0x000fe40000000070 */
[----:B------:R-:W-:Y:S01]  /*45570*/  DFMA R70, R20, R50, R70 ;  /* 0x000000321446722b */ /* 0x000fe20000000046 */
[----:B0-----:R-:W4:Y:S01]  /*45580*/  LDL.LU.64 R64, [R1+0x7b60] ;  /* 0x007b600001407983 */ /* 0x001f220000300a00 */
[----:B------:R-:W-:-:S03]  /*45590*/  DFMA R74, R196, R16, R74 ;  /* 0x00000010c44a722b */ /* 0x000fc6000000004a */
[----:B------:R-:W4:Y:S04]  /*455a0*/  LDL.LU.64 R50, [R1+0x7b20] ;  /* 0x007b200001327983 */ /* 0x000f280000300a00 */
[----:B------:R0:W-:Y:S01]  /*455b0*/  STL.64 [R1+0x7830], R30 ;  /* 0x0078301e01007387 */ /* 0x0001e20000100a00 */
[----:B------:R-:W-:-:S08]  /*455c0*/  DFMA R70, R20, R150, R70 ;  /* 0x000000961446722b */ /* 0x000fd00000000046 */
[----:B0-----:R-:W-:-:S07]  /*455d0*/  DFMA R30, -R2, R118, R70 ;  /* 0x00000076021e722b */ /* 0x001fce0000000146 */
[----:B------:R0:W-:Y:S02]  /*455e0*/  STL.64 [R1+0x9ea0], R30 ;  /* 0x009ea01e01007387 */ /* 0x0001e40000100a00 */
[----:B0-----:R-:W-:Y:S02]  /*455f0*/  DFMA R30, R2, R118, R112 ;  /* 0x00000076021e722b */ /* 0x001fe40000000070 */
[----:B---3--:R-:W-:-:S08]  /*45600*/  DADD R74, R18, R74 ;  /* 0x00000000124a7229 */ /* 0x008fd0000000004a */
[----:B------:R-:W-:Y:S01]  /*45610*/  DFMA R18, R2, R118, R74 ;  /* 0x000000760212722b */ /* 0x000fe2000000004a */
[----:B------:R-:W3:Y:S01]  /*45620*/  LDL.64 R2, [R1+0xa9b8] ;  /* 0x00a9b80001027983 */ /* 0x000ee20000100a00 */
[----:B------:R-:W-:-:S08]  /*45630*/  DMUL R8, R8, R84 ;  /* 0x0000005408087228 */ /* 0x000fd00000000000 */
[----:B------:R-:W-:Y:S02]  /*45640*/  DMUL R238, R8, R24 ;  /* 0x0000001808ee7228 */ /* 0x000fe40000000000 */
[----:B------:R-:W-:-:S06]  /*45650*/  DMUL R150, R38, R60 ;  /* 0x0000003c26967228 */ /* 0x000fcc0000000000 */
[----:B------:R-:W-:Y:S02]  /*45660*/  DADD R70, -R238, R248 ;  /* 0x00000000ee467229 */ /* 0x000fe400000001f8 */
[----:B------:R-:W-:-:S06]  /*45670*/  DADD R74, R150, R244 ;  /* 0x00000000964a7229 */ /* 0x000fcc00000000f4 */
[----:B------:R-:W-:Y:S02]  /*45680*/  DFMA R70, R36, -R24, R70 ;  /* 0x800000182446722b */ /* 0x000fe40000000046 */
[----:B------:R-:W-:-:S06]  /*45690*/  DADD R74, -R234, R74 ;  /* 0x00000000ea4a7229 */ /* 0x000fcc000000014a */
[----:B------:R-:W-:Y:S01]  /*456a0*/  DADD R70, R190, R70 ;  /* 0x00000000be467229 */ /* 0x000fe20000000046 */
[----:B------:R-:W-:Y:S01]  /*456b0*/  UMOV UR54, 0xdce4e6a ;  /* 0x0dce4e6a00367882 */ /* 0x000fe20000000000 */
[----:B------:R-:W-:Y:S01]  /*456c0*/  UMOV UR55, 0x3dcaf023 ;  /* 0x3dcaf02300377882 */ /* 0x000fe20000000000 */
[----:B--2---:R-:W-:-:S05]  /*456d0*/  DFMA R84, R38, -R194, R250 ;  /* 0x800000c22654722b */ /* 0x004fca00000000fa */
[----:B------:R-:W-:Y:S01]  /*456e0*/  DFMA R70, R154, 2, R70 ;  /* 0x400000009a46782b */ /* 0x000fe20000000046 */
[----:B------:R-:W-:Y:S01]  /*456f0*/  UMOV UR46, 0xc864deb1 ;  /* 0xc864deb1002e7882 */ /* 0x000fe20000000000 */
[----:B------:R-:W-:Y:S01]  /*45700*/  DMUL R244, R80, UR54 ;  /* 0x0000003650f47c28 */ /* 0x000fe20008000000 */
[----:B------:R-:W-:Y:S01]  /*45710*/  UMOV UR47, 0x3cd3d0da ;  /* 0x3cd3d0da002f7882 */ /* 0x000fe20000000000 */
[-C--:B------:R-:W-:Y:S02]  /*45720*/  DFMA R74, R164, -R16.reuse, R74 ;  /* 0x80000010a44a722b */ /* 0x080fe4000000004a */
[----:B------:R-:W-:Y:S02]  /*45730*/  DMUL R250, R122, UR46 ;  /* 0x0000002e7afa7c28 */ /* 0x000fe40008000000 */
[----:B------:R-:W-:Y:S02]  /*45740*/  DADD R70, R240, R70 ;  /* 0x00000000f0467229 */ /* 0x000fe40000000046 */
[----:B------:R-:W-:-:S02]  /*45750*/  DFMA R84, R244, R16, R84 ;  /* 0x00000010f454722b */ /* 0x000fc40000000054 */
[----:B------:R-:W-:-:S04]  /*45760*/  DFMA R74, R94, 3, R74 ;  /* 0x400800005e4a782b */ /* 0x000fc8000000004a */
[----:B------:R-:W-:Y:S02]  /*45770*/  DFMA R70, R250, R16, R70 ;  /* 0x00000010fa46722b */ /* 0x000fe40000000046 */
[----:B------:R-:W-:Y:S02]  /*45780*/  DADD R244, R240, R84 ;  /* 0x00000000f0f47229 */ /* 0x000fe40000000054 */
[----:B------:R-:W-:Y:S02]  /*45790*/  DFMA R74, R52, 2, R74 ;  /* 0x40000000344a782b */ /* 0x000fe4000000004a */
[----:B----4-:R-:W-:Y:S02]  /*457a0*/  DADD R84, -R64, R246 ;  /* 0x0000000040547229 */ /* 0x010fe400000001f6 */
[----:B------:R-:W-:-:S04]  /*457b0*/  DFMA R70, -R224, R24, R70 ;  /* 0x00000018e046722b */ /* 0x000fc80000000146 */
[----:B------:R-:W-:Y:S02]  /*457c0*/  DADD R112, -R240, R74 ;  /* 0x00000000f0707229 */ /* 0x000fe4000000014a */
[----:B------:R-:W-:Y:S01]  /*457d0*/  DADD R84, -R50, R84 ;  /* 0x0000000032547229 */ /* 0x000fe20000000154 */
[----:B------:R-:W-:Y:S01]  /*457e0*/  STL.64 [R1+0x7728], R94 ;  /* 0x0077285e01007387 */ /* 0x000fe20000100a00 */
[----:B------:R-:W-:Y:S02]  /*457f0*/  DFMA R74, R10, R24, R92 ;  /* 0x000000180a4a722b */ /* 0x000fe4000000005c */
[----:B------:R-:W-:Y:S01]  /*45800*/  DADD R70, R242, R70 ;  /* 0x00000000f2467229 */ /* 0x000fe20000000046 */
[----:B------:R0:W-:Y:S01]  /*45810*/  STL.64 [R1+0xad38], R218 ;  /* 0x00ad38da01007387 */ /* 0x0001e20000100a00 */
[----:B------:R-:W-:Y:S02]  /*45820*/  DMUL R92, R80, UR54 ;  /* 0x00000036505c7c28 */ /* 0x000fe40008000000 */
[----:B------:R-:W-:Y:S01]  /*45830*/  DFMA R118, R40, R170, R84 ;  /* 0x000000aa2876722b */ /* 0x000fe20000000054 */
[----:B------:R1:W-:Y:S01]  /*45840*/  STL.64 [R1+0xad40], R78 ;  /* 0x00ad404e01007387 */ /* 0x0003e20000100a00 */
[----:B------:R-:W-:-:S02]  /*45850*/  DFMA R74, R250, -R16, R74 ;  /* 0x80000010fa4a722b */ /* 0x000fc4000000004a */
[----:B------:R-:W-:Y:S01]  /*45860*/  DFMA R70, -R222, R24, R70 ;  /* 0x00000018de46722b */ /* 0x000fe20000000146 */
[----:B------:R-:W2:Y:S01]  /*45870*/  LDL.64 R170, [R1+0xa450] ;  /* 0x00a4500001aa7983 */ /* 0x000ea20000100a00 */
[----:B------:R-:W-:-:S03]  /*45880*/  DMUL R92, R92, R16 ;  /* 0x000000105c5c7228 */ /* 0x000fc60000000000 */
[----:B0-----:R-:W4:Y:S01]  /*45890*/  LDL.64 R218, [R1+0x9f98] ;  /* 0x009f980001da7983 */ /* 0x001f220000100a00 */
[----:B------:R-:W-:-:S03]  /*458a0*/  DFMA R74, R222, R24, R74 ;  /* 0x00000018de4a722b */ /* 0x000fc6000000004a */
[----:B-1----:R-:W4:Y:S04]  /*458b0*/  LDL.64 R78, [R1+0x9fc8] ;  /* 0x009fc800014e7983 */ /* 0x002f280000100a00 */
[----:B------:R0:W-:Y:S01]  /*458c0*/  STL.64 [R1+0x7da0], R8 ;  /* 0x007da00801007387 */ /* 0x0001e20000100a00 */
[----:B------:R-:W-:Y:S01]  /*458d0*/  UMOV UR46, 0xcccccccd ;  /* 0xcccccccd002e7882 */ /* 0x000fe20000000000 */
[----:B------:R-:W-:Y:S02]  /*458e0*/  UMOV UR47, 0x3feccccc ;  /* 0x3feccccc002f7882 */ /* 0x000fe40000000000 */
[----:B------:R-:W-:Y:S04]  /*458f0*/  STL.64 [R1+0x77f8], R174 ;  /* 0x0077f8ae01007387 */ /* 0x000fe80000100a00 */
[----:B------:R-:W-:Y:S04]  /*45900*/  STL.64 [R1+0xacb8], R164 ;  /* 0x00acb8a401007387 */ /* 0x000fe80000100a00 */
[----:B0-----:R-:W4:Y:S04]  /*45910*/  LDL.64 R8, [R1+0x7b48] ;  /* 0x007b480001087983 */ /* 0x001f280000100a00 */
[----:B------:R0:W-:Y:S04]  /*45920*/  STL.64 [R1+0xac38], R172 ;  /* 0x00ac38ac01007387 */ /* 0x0001e80000100a00 */
[----:B------:R-:W-:Y:S04]  /*45930*/  STL.64 [R1+0xace8], R10 ;  /* 0x00ace80a01007387 */ /* 0x000fe80000100a00 */
[----:B------:R1:W-:Y:S04]  /*45940*/  STL.64 [R1+0xacc0], R40 ;  /* 0x00acc02801007387 */ /* 0x0003e80000100a00 */
[----:B0-----:R-:W4:Y:S04]  /*45950*/  LDL.LU.64 R172, [R1+0x78c0] ;  /* 0x0078c00001ac7983 */ /* 0x001f280000300a00 */
[----:B------:R0:W-:Y:S04]  /*45960*/  STL.64 [R1+0xac30], R184 ;  /* 0x00ac30b801007387 */ /* 0x0001e80000100a00 */
[----:B-1----:R-:W4:Y:S04]  /*45970*/  LDL.64 R40, [R1+0x9ff0] ;  /* 0x009ff00001287983 */ /* 0x002f280000100a00 */
[----:B------:R1:W-:Y:S04]  /*45980*/  STL.64 [R1+0xac50], R168 ;  /* 0x00ac50a801007387 */ /* 0x0003e80000100a00 */
[----:B0-----:R-:W4:Y:S04]  /*45990*/  LDL.LU.64 R184, [R1+0x78c8] ;  /* 0x0078c80001b87983 */ /* 0x001f280000300a00 */
[----:B------:R0:W-:Y:S04]  /*459a0*/  STL.64 [R1+0xac20], R206 ;  /* 0x00ac20ce01007387 */ /* 0x0001e80000100a00 */
[----:B-1----:R-:W4:Y:S04]  /*459b0*/  LDL.LU.64 R168, [R1+0x7898] ;  /* 0x0078980001a87983 */ /* 0x002f280000300a00 */
[----:B------:R1:W-:Y:S04]  /*459c0*/  STL.64 [R1+0xac18], R180 ;  /* 0x00ac18b401007387 */ /* 0x0003e80000100a00 */
[----:B0-----:R-:W4:Y:S04]  /*459d0*/  LDL.64 R206, [R1+0x79f0] ;  /* 0x0079f00001ce7983 */ /* 0x001f280000100a00 */
[----:B------:R0:W-:Y:S04]  /*459e0*/  STL.64 [R1+0xac48], R226 ;  /* 0x00ac48e201007387 */ /* 0x0001e80000100a00 */
[----:B------:R-:W-:Y:S04]  /*459f0*/  STL.64 [R1+0xad50], R186 ;  /* 0x00ad50ba01007387 */ /* 0x000fe80000100a00 */
[----:B-1----:R-:W4:Y:S04]  /*45a00*/  LDL.LU.64 R180, [R1+0x7a28] ;  /* 0x007a280001b47983 */ /* 0x002f280000300a00 */
[----:B0-----:R-:W4:Y:S04]  /*45a10*/  LDL.64 R226, [R1+0x7ae0] ;  /* 0x007ae00001e27983 */ /* 0x001f280000100a00 */
[----:B------:R0:W-:Y:S04]  /*45a20*/  STL.64 [R1+0xac60], R216 ;  /* 0x00ac60d801007387 */ /* 0x0001e80000100a00 */
[----:B------:R1:W-:Y:S04]  /*45a30*/  STL.64 [R1+0xac28], R96 ;  /* 0x00ac286001007387 */ /* 0x0003e80000100a00 */
[----:B------:R1:W-:Y:S04]  /*45a40*/  STL.64 [R1+0xac10], R134 ;  /* 0x00ac108601007387 */ /* 0x0003e80000100a00 */
[----:B0-----:R-:W4:Y:S04]  /*45a50*/  LDL.LU.64 R216, [R1+0x7900] ;  /* 0x0079000001d87983 */ /* 0x001f280000300a00 */
[----:B-1----:R-:W4:Y:S04]  /*45a60*/  LDL.64 R96, [R1+0x7f40] ;  /* 0x007f400001607983 */ /* 0x002f280000100a00 */
[----:B------:R-:W-:Y:S04]  /*45a70*/  STL.64 [R1+0xad08], R4 ;  /* 0x00ad080401007387 */ /* 0x000fe80000100a00 */
[----:B------:R0:W-:Y:S04]  /*45a80*/  STL.64 [R1+0xac40], R176 ;  /* 0x00ac40b001007387 */ /* 0x0001e80000100a00 */
[----:B------:R-:W4:Y:S04]  /*45a90*/  LDL.LU.64 R134, [R1+0x7960] ;  /* 0x0079600001867983 */ /* 0x000f280000300a00 */
[----:B------:R1:W-:Y:S04]  /*45aa0*/  STL.64 [R1+0xaca0], R198 ;  /* 0x00aca0c601007387 */ /* 0x0003e80000100a00 */
[----:B0-----:R-:W4:Y:S04]  /*45ab0*/  LDL.LU.64 R176, [R1+0x7a50] ;  /* 0x007a500001b07983 */ /* 0x001f280000300a00 */
[----:B------:R0:W-:Y:S04]  /*45ac0*/  STL.64 [R1+0x9e90], R30 ;  /* 0x009e901e01007387 */ /* 0x0001e80000100a00 */
[----:B-1----:R-:W4:Y:S04]  /*45ad0*/  LDL.LU.64 R198, [R1+0x7a98] ;  /* 0x007a980001c67983 */ /* 0x002f280000300a00 */
[----:B------:R-:W-:Y:S04]  /*45ae0*/  STL.64 [R1+0x7768], R62 ;  /* 0x0077683e01007387 */ /* 0x000fe80000100a00 */
[----:B0-----:R-:W4:Y:S04]  /*45af0*/  LDL.64 R30, [R1+0x9b38] ;  /* 0x009b3800011e7983 */ /* 0x001f280000100a00 */
[----:B------:R0:W-:Y:S04]  /*45b00*/  STL.64 [R1+0xad98], R18 ;  /* 0x00ad981201007387 */ /* 0x0001e80000100a00 */
[----:B------:R-:W-:Y:S04]  /*45b10*/  STL.64 [R1+0xad48], R20 ;  /* 0x00ad481401007387 */ /* 0x000fe80000100a00 */
[----:B------:R-:W-:Y:S04]  /*45b20*/  STL.64 [R1+0x9b58], R130 ;  /* 0x009b588201007387 */ /* 0x000fe80000100a00 */
[----:B0-----:R-:W4:Y:S04]  /*45b30*/  LDL.64 R18, [R1+0x7768] ;  /* 0x0077680001127983 */ /* 0x001f280000100a00 */
[----:B------:R-:W-:Y:S04]  /*45b40*/  STL.64 [R1+0x8020], R222 ;  /* 0x008020de01007387 */ /* 0x000fe80000100a00 */
[----:B------:R-:W4:Y:S01]  /*45b50*/  LDL.64 R240, [R1+0x458] ;  /* 0x0004580001f07983 */ /* 0x000f220000100a00 */
[----:B---3--:R-:W-:-:S02]  /*45b60*/  DMUL R84, R2, R122 ;  /* 0x0000007a02547228 */ /* 0x008fc40000000000 */
[-C--:B------:R-:W-:Y:S01]  /*45b70*/  DFMA R122, R10, R24.reuse, R118 ;  /* 0x000000180a7a722b */ /* 0x080fe20000000076 */
[----:B------:R-:W3:Y:S01]  /*45b80*/  LDL.64 R2, [R1+0x9f68] ;  /* 0x009f680001027983 */ /* 0x000ee20000100a00 */
[----:B------:R-:W-:Y:S02]  /*45b90*/  DFMA R118, -R6, R24, R70 ;  /* 0x000000180676722b */ /* 0x000fe40000000146 */
[----:B------:R-:W-:Y:S01]  /*45ba0*/  DFMA R70, R20, R102, -R92 ;  /* 0x000000661446722b */ /* 0x000fe2000000085c */
[----:B------:R-:W3:Y:S03]  /*45bb0*/  LDL.64 R10, [R1+0xa4c0] ;  /* 0x00a4c000010a7983 */ /* 0x000ee60000100a00 */
[----:B------:R-:W-:Y:S01]  /*45bc0*/  DADD R248, R92, R122 ;  /* 0x000000005cf87229 */ /* 0x000fe2000000007a */
[----:B------:R-:W3:Y:S01]  /*45bd0*/  LDL.LU.64 R102, [R1+0xae28] ;  /* 0x00ae280001667983 */ /* 0x000ee20000300a00 */
[----:B------:R-:W-:-:S02]  /*45be0*/  DADD R92, -R84, R74 ;  /* 0x00000000545c7229 */ /* 0x000fc4000000014a */
[----:B------:R-:W-:Y:S02]  /*45bf0*/  DFMA R74, R84, 2, R118 ;  /* 0x40000000544a782b */ /* 0x000fe40000000076 */
[----:B------:R-:W-:Y:S02]  /*45c00*/  DFMA R84, R250, -R16, R112 ;  /* 0x80000010fa54722b */ /* 0x000fe40000000070 */
[----:B------:R-:W-:Y:S01]  /*45c10*/  DFMA R112, R38, -R194, R12 ;  /* 0x800000c22670722b */ /* 0x000fe2000000000c */
[----:B------:R-:W3:Y:S04]  /*45c20*/  LDL.LU.64 R250, [R1+0x7a30] ;  /* 0x007a300001fa7983 */ /* 0x000ee80000300a00 */
[----:B------:R-:W3:Y:S03]  /*45c30*/  LDL.LU.64 R12, [R1+0xae20] ;  /* 0x00ae2000010c7983 */ /* 0x000ee60000300a00 */
[----:B------:R-:W-:-:S08]  /*45c40*/  DADD R112, -R150, R112 ;  /* 0x0000000096707229 */ /* 0x000fd00000000170 */
[----:B------:R-:W-:Y:S01]  /*45c50*/  DADD R112, -R94, R112 ;  /* 0x000000005e707229 */ /* 0x000fe20000000170 */
[----:B------:R-:W4:Y:S01]  /*45c60*/  LDL.LU.64 R94, [R1+0xae18] ;  /* 0x00ae1800015e7983 */ /* 0x000f220000300a00 */
[----:B------:R-:W-:Y:S02]  /*45c70*/  DFMA R74, R204, 2, R74 ;  /* 0x40000000cc4a782b */ /* 0x000fe4000000004a */
[----:B------:R-:W-:Y:S02]  /*45c80*/  DFMA R118, R190, 2, R120 ;  /* 0x40000000be76782b */ /* 0x000fe40000000078 */
[----:B------:R-:W-:Y:S01]  /*45c90*/  DADD R150, R208, R114 ;  /* 0x00000000d0967229 */ /* 0x000fe20000000072 */
[----:B------:R-:W3:Y:S05]  /*45ca0*/  LDL.LU.64 R120, [R1+0xae08] ;  /* 0x00ae080001787983 */ /* 0x000eea0000300a00 */
[----:B------:R-:W-:-:S02]  /*45cb0*/  DFMA R118, R154, 3, R118 ;  /* 0x400800009a76782b */ /* 0x000fc40000000076 */
[----:B--2---:R-:W-:-:S08]  /*45cc0*/  DFMA R74, R170, R34, R74 ;  /* 0x00000022aa4a722b */ /* 0x004fd0000000004a */
[----:B------:R-:W-:Y:S02]  /*45cd0*/  DFMA R122, R166, R54, R74 ;  /* 0x00000036a67a722b */ /* 0x000fe4000000004a */
[----:B------:R-:W-:Y:S01]  /*45ce0*/  DADD R74, -R52, R112 ;  /* 0x00000000344a7229 */ /* 0x000fe20000000170 */
[----:B------:R-:W2:Y:S07]  /*45cf0*/  LDL.LU.64 R166, [R1+0x7850] ;  /* 0x0078500001a67983 */ /* 0x000eae0000300a00 */
[----:B------:R-:W-:-:S02]  /*45d00*/  DADD R74, -R44, R74 ;  /* 0x000000002c4a7229 */ /* 0x000fc4000000014a */
[----:B----4-:R-:W-:Y:S02]  /*45d10*/  DFMA R208, R218, R94, R122 ;  /* 0x0000005edad0722b */ /* 0x010fe4000000007a */
[----:B------:R-:W-:-:S06]  /*45d20*/  DFMA R122, R108, -UR46, -R200 ;  /* 0x8000002e6c7a7c2b */ /* 0x000fcc00080008c8 */
[----:B------:R-:W-:Y:S02]  /*45d30*/  DFMA R200, R78, R186, R208 ;  /* 0x000000ba4ec8722b */ /* 0x000fe400000000d0 */
[----:B------:R-:W-:Y:S02]  /*45d40*/  DADD R208, -R62, R74 ;  /* 0x000000003ed07229 */ /* 0x000fe4000000014a */
[----:B------:R-:W-:Y:S01]  /*45d50*/  DFMA R84, R224, R24, R84 ;  /* 0x00000018e054722b */ /* 0x000fe20000000054 */
[----:B------:R0:W-:Y:S01]  /*45d60*/  STL.64 [R1+0xacf8], R150 ;  /* 0x00acf89601007387 */ /* 0x0001e20000100a00 */
[CC--:B---3--:R-:W-:Y:S02]  /*45d70*/  DFMA R74, R2.reuse, R156.reuse, R118 ;  /* 0x0000009c024a722b */ /* 0x0c8fe40000000076 */
[CC--:B------:R-:W-:Y:S01]  /*45d80*/  DFMA R118, R2.reuse, R156.reuse, R230 ;  /* 0x0000009c0276722b */ /* 0x0c0fe200000000e6 */
[----:B------:R-:W3:Y:S04]  /*45d90*/  LDL.LU.64 R186, [R1+0x7968] ;  /* 0x0079680001ba7983 */ /* 0x000ee80000300a00 */
[----:B------:R-:W4:Y:S01]  /*45da0*/  LDL.LU.64 R230, [R1+0xadf8] ;  /* 0x00adf80001e67983 */ /* 0x000f220000300a00 */
[----:B------:R-:W-:-:S02]  /*45db0*/  DFMA R200, R2, R156, R200 ;  /* 0x0000009c02c8722b */ /* 0x000fc400000000c8 */
[----:B------:R-:W-:Y:S01]  /*45dc0*/  DFMA R2, -R2, R156, R122 ;  /* 0x0000009c0202722b */ /* 0x000fe2000000017a */
[----:B0-----:R-:W2:Y:S01]  /*45dd0*/  LDL.64 R150, [R1+0xa488] ;  /* 0x00a4880001967983 */ /* 0x001ea20000100a00 */
[----:B------:R-:W-:Y:S01]  /*45de0*/  DFMA R122, R38, -R220, R208 ;  /* 0x800000dc267a722b */ /* 0x000fe200000000d0 */
[----:B------:R-:W-:Y:S01]  /*45df0*/  UMOV UR46, 0xeb851eb8 ;  /* 0xeb851eb8002e7882 */ /* 0x000fe20000000000 */
[----:B------:R-:W-:Y:S01]  /*45e00*/  UMOV UR47, 0x3f9eb851 ;  /* 0x3f9eb851002f7882 */ /* 0x000fe20000000000 */
[----:B------:R0:W-:Y:S04]  /*45e10*/  STL.64 [R1+0xad80], R78 ;  /* 0x00ad804e01007387 */ /* 0x0001e80000100a00 */
[----:B------:R-:W-:Y:S01]  /*45e20*/  STL.64 [R1+0xacf0], R8 ;  /* 0x00acf00801007387 */ /* 0x000fe20000100a00 */
[----:B------:R-:W-:-:S02]  /*45e30*/  DADD R208, -R130, R122 ;  /* 0x0000000082d07229 */ /* 0x000fc4000000017a */
[----:B------:R-:W-:Y:S01]  /*45e40*/  DFMA R122, R28, R182, R102 ;  /* 0x000000b61c7a722b */ /* 0x000fe20000000066 */
[----:B------:R-:W-:Y:S01]  /*45e50*/  UMOV UR54, 0x831653c8 ;  /* 0x831653c800367882 */ /* 0x000fe20000000000 */
[----:B------:R-:W3:Y:S04]  /*45e60*/  LDL.LU.64 R182, [R1+0xade8] ;  /* 0x00ade80001b67983 */ /* 0x000ee80000300a00 */
[----:B------:R-:W-:Y:S01]  /*45e70*/  DFMA R208, R38, -R4, R208 ;  /* 0x8000000426d0722b */ /* 0x000fe200000000d0 */
[----:B------:R-:W-:Y:S01]  /*45e80*/  UMOV UR55, 0x3dd037c1 ;  /* 0x3dd037c100377882 */ /* 0x000fe20000000000 */
[----:B------:R-:W-:Y:S01]  /*45e90*/  DFMA R156, R32, -R8, R12 ;  /* 0x80000008209c722b */ /* 0x000fe2000000000c */
[----:B------:R-:W-:Y:S04]  /*45ea0*/  STL.64 [R1+0xada8], R68 ;  /* 0x00ada84401007387 */ /* 0x000fe80000100a00 */
[----:B------:R-:W4:Y:S01]  /*45eb0*/  LDL.64 R12, [R1+0xa9c0] ;  /* 0x00a9c000010c7983 */ /* 0x000f220000100a00 */
[----:B------:R-:W-:-:S03]  /*45ec0*/  DADD R246, -R174, R208 ;  /* 0x00000000aef67229 */ /* 0x000fc600000001d0 */
[----:B------:R-:W4:Y:S01]  /*45ed0*/  LDL.LU.64 R174, [R1+0xadd0] ;  /* 0x00add00001ae7983 */ /* 0x000f220000300a00 */
[----:B------:R-:W-:-:S03]  /*45ee0*/  DADD R84, R114, R84 ;  /* 0x0000000072547229 */ /* 0x000fc60000000054 */
[----:B------:R1:W-:Y:S04]  /*45ef0*/  STL.64 [R1+0x9e88], R2 ;  /* 0x009e880201007387 */ /* 0x0003e80000100a00 */
[----:B------:R-:W3:Y:S01]  /*45f00*/  LDL.128 R112, [R1+0x460] ;  /* 0x0004600001707983 */ /* 0x000ee20000100c00 */
[----:B------:R-:W-:Y:S02]  /*45f10*/  DADD R84, R242, R84 ;  /* 0x00000000f2547229 */ /* 0x000fe40000000054 */
[----:B------:R-:W-:Y:S01]  /*45f20*/  DADD R242, -R102, R156 ;  /* 0x0000000066f27229 */ /* 0x000fe2000000019c */
[----:B0-----:R-:W3:Y:S04]  /*45f30*/  LDL.LU.64 R78, [R1+0x77a0] ;  /* 0x0077a000014e7983 */ /* 0x001ee80000300a00 */
[----:B-1----:R-:W3:Y:S04]  /*45f40*/  LDL.64 R2, [R1+0xa4b0] ;  /* 0x00a4b00001027983 */ /* 0x002ee80000100a00 */
[----:B------:R-:W3:Y:S04]  /*45f50*/  LDL.LU.64 R130, [R1+0xadf0] ;  /* 0x00adf00001827983 */ /* 0x000ee80000300a00 */
[----:B------:R-:W3:Y:S04]  /*45f60*/  LDL.64 R68, [R1+0x9f38] ;  /* 0x009f380001447983 */ /* 0x000ee80000100a00 */
[----:B------:R-:W-:Y:S04]  /*45f70*/  STL.64 [R1+0x78f0], R224 ;  /* 0x0078f0e001007387 */ /* 0x000fe80000100a00 */
[----:B------:R-:W-:Y:S04]  /*45f80*/  STL.64 [R1+0x7840], R58 ;  /* 0x0078403a01007387 */ /* 0x000fe80000100a00 */
[----:B------:R0:W-:Y:S01]  /*45f90*/  STL.64 [R1+0x7758], R52 ;  /* 0x0077583401007387 */ /* 0x0001e20000100a00 */
[----:B------:R-:W-:-:S03]  /*45fa0*/  DADD R208, -R58, R248 ;  /* 0x000000003ad07229 */ /* 0x000fc600000001f8 */
[----:B------:R-:W-:Y:S04]  /*45fb0*/  STL.64 [R1+0xadb0], R148 ;  /* 0x00adb09401007387 */ /* 0x000fe80000100a00 */
[----:B------:R-:W-:Y:S04]  /*45fc0*/  STL.64 [R1+0x7980], R126 ;  /* 0x0079807e01007387 */ /* 0x000fe80000100a00 */
[----:B------:R-:W3:Y:S01]  /*45fd0*/  LDL.LU.64 R62, [R1+0xae00] ;  /* 0x00ae0000013e7983 */ /* 0x000ee20000300a00 */
[----:B----4-:R-:W-:-:S03]  /*45fe0*/  DMUL R174, R12, R174 ;  /* 0x000000ae0cae7228 */ /* 0x010fc60000000000 */
[----:B0-----:R-:W4:Y:S01]  /*45ff0*/  LDL.LU.64 R52, [R1+0xae10] ;  /* 0x00ae100001347983 */ /* 0x001f220000300a00 */
[CC--:B------:R-:W-:Y:S02]  /*46000*/  DFMA R156, R230.reuse, R22.reuse, R102 ;  /* 0x00000016e69c722b */ /* 0x0c0fe40000000066 */
[-C--:B------:R-:W-:Y:S01]  /*46010*/  DFMA R242, -R230, R22.reuse, R242 ;  /* 0x00000016e6f2722b */ /* 0x080fe200000001f2 */
[----:B------:R-:W4:Y:S01]  /*46020*/  LDL.LU.64 R12, [R1+0x7b88] ;  /* 0x007b8800010c7983 */ /* 0x000f220000300a00 */
[----:B--2---:R-:W-:Y:S02]  /*46030*/  DFMA R208, -R150, R22, R208 ;  /* 0x0000001696d0722b */ /* 0x004fe400000001d0 */
[----:B------:R-:W-:Y:S01]  /*46040*/  DADD R246, -R90, R246 ;  /* 0x000000005af67229 */ /* 0x000fe200000001f6 */
[----:B---3--:R0:W-:Y:S01]  /*46050*/  STL.64 [R1+0xad30], R112 ;  /* 0x00ad307001007387 */ /* 0x0081e20000100a00 */
[----:B------:R-:W-:Y:S02]  /*46060*/  DFMA R194, R166, 0.75, R156 ;  /* 0x3fe80000a6c2782b */ /* 0x000fe4000000009c */
[----:B------:R-:W-:Y:S01]  /*46070*/  DFMA R250, R32, R250, -R186 ;  /* 0x000000fa20fa722b */ /* 0x000fe200000008ba */
[----:B------:R-:W2:Y:S04]  /*46080*/  LDL.LU.64 R102, [R1+0xade0] ;  /* 0x00ade00001667983 */ /* 0x000ea80000300a00 */
[----:B------:R1:W-:Y:S01]  /*46090*/  STL.64 [R1+0xad10], R194 ;  /* 0x00ad10c201007387 */ /* 0x0003e20000100a00 */
[----:B------:R-:W-:-:S02]  /*460a0*/  DADD R164, -R166, R242 ;  /* 0x00000000a6a47229 */ /* 0x000fc400000001f2 */
[----:B------:R-:W-:Y:S01]  /*460b0*/  DFMA R156, R166, 0.25, R182 ;  /* 0x3fd00000a69c782b */ /* 0x000fe200000000b6 */
[----:B0-----:R-:W3:Y:S01]  /*460c0*/  LDL.64 R112, [R1+0x7d68] ;  /* 0x007d680001707983 */ /* 0x001ee20000100a00 */
[----:B------:R-:W-:Y:S02]  /*460d0*/  DADD R208, -R192, R208 ;  /* 0x00000000c0d07229 */ /* 0x000fe400000001d0 */
[----:B------:R-:W-:Y:S01]  /*460e0*/  DFMA R246, R10, R26, R246 ;  /* 0x0000001a0af6722b */ /* 0x000fe200000000f6 */
[----:B------:R-:W4:Y:S04]  /*460f0*/  LDL.LU.64 R166, [R1+0x78d0] ;  /* 0x0078d00001a67983 */ /* 0x000f280000300a00 */
[----:B-1----:R-:W2:Y:S01]  /*46100*/  LDL.64 R194, [R1+0x9f08] ;  /* 0x009f080001c27983 */ /* 0x002ea20000100a00 */
[----:B------:R-:W-:-:S03]  /*46110*/  DFMA R242, R46, R20, R158 ;  /* 0x000000142ef2722b */ /* 0x000fc6000000009e */
[----:B------:R-:W3:Y:S01]  /*46120*/  LDL.LU.64 R158, [R1+0xadc0] ;  /* 0x00adc000019e7983 */ /* 0x000ee20000300a00 */
[----:B------:R-:W-:Y:S01]  /*46130*/  DFMA R156, R152, UR46, R156 ;  /* 0x0000002e989c7c2b */ /* 0x000fe2000800009c */
[----:B------:R-:W-:Y:S01]  /*46140*/  UMOV UR46, 0x47ae147b ;  /* 0x47ae147b002e7882 */ /* 0x000fe20000000000 */
[----:B------:R-:W-:Y:S01]  /*46150*/  DFMA R248, R40, R56, R208 ;  /* 0x0000003828f8722b */ /* 0x000fe200000000d0 */
[----:B------:R-:W-:Y:S01]  /*46160*/  UMOV UR47, 0x3fa47ae1 ;  /* 0x3fa47ae1002f7882 */ /* 0x000fe20000000000 */
[----:B------:R-:W4:Y:S04]  /*46170*/  LDL.LU.64 R186, [R1+0x7860] ;  /* 0x0078600001ba7983 */ /* 0x000f280000300a00 */
[----:B------:R-:W-:Y:S01]  /*46180*/  DFMA R156, R172, UR32, R156 ;  /* 0x00000020ac9c7c2b */ /* 0x000fe2000800009c */
[----:B------:R-:W4:Y:S04]  /*46190*/  LDL.64 R40, [R1+0xa490] ;  /* 0x00a4900001287983 */ /* 0x000f280000100a00 */
[----:B------:R-:W4:Y:S01]  /*461a0*/  LDL.64 R20, [R1+0xa9b0] ;  /* 0x00a9b00001147983 */ /* 0x000f220000100a00 */
[----:B------:R-:W-:-:S03]  /*461b0*/  DFMA R84, R222, R24, R84 ;  /* 0x00000018de54722b */ /* 0x000fc60000000054 */
[----:B------:R-:W4:Y:S04]  /*461c0*/  LDL.64 R222, [R1+0x9fb8] ;  /* 0x009fb80001de7983 */ /* 0x000f280000100a00 */
[----:B------:R-:W-:Y:S04]  /*461d0*/  STL.64 [R1+0xad00], R230 ;  /* 0x00ad00e601007387 */ /* 0x000fe80000100a00 */
[----:B------:R-:W-:Y:S04]  /*461e0*/  STL.64 [R1+0xad18], R164 ;  /* 0x00ad18a401007387 */ /* 0x000fe80000100a00 */
[----:B------:R-:W4:Y:S04]  /*461f0*/  LDL.LU.64 R182, [R1+0xadd8] ;  /* 0x00add80001b67983 */ /* 0x000f280000300a00 */
[----:B------:R-:W4:Y:S04]  /*46200*/  LDL.LU.64 R58, [R1+0xadc8] ;  /* 0x00adc800013a7983 */ /* 0x000f280000300a00 */
[----:B------:R-:W4:Y:S04]  /*46210*/  LDL.LU.64 R46, [R1+0xadb8] ;  /* 0x00adb800012e7983 */ /* 0x000f280000300a00 */
[----:B------:R-:W-:Y:S04]  /*46220*/  STL.64 [R1+0xada0], R50 ;  /* 0x00ada03201007387 */ /* 0x000fe80000100a00 */
[----:B------:R-:W-:Y:S04]  /*46230*/  STL.64 [R1+0xad90], R218 ;  /* 0x00ad90da01007387 */ /* 0x000fe80000100a00 */
[----:B------:R-:W-:Y:S04]  /*46240*/  STL.64 [R1+0xad88], R94 ;  /* 0x00ad885e01007387 */ /* 0x000fe80000100a00 */
[----:B------:R-:W4:Y:S01]  /*46250*/  LDL.LU.64 R148, [R1+0x7878] ;  /* 0x0078780001947983 */ /* 0x000f220000300a00 */
[----:B--2---:R-:W-:-:S08]  /*46260*/  DFMA R242, -R194, R28, R242 ;  /* 0x0000001cc2f2722b */ /* 0x004fd000000001f2 */
[----:B------:R-:W-:-:S08]  /*46270*/  DADD R192, R192, R242 ;  /* 0x00000000c0c07229 */ /* 0x000fd000000000f2 */
[----:B---3--:R-:W-:Y:S02]  /*46280*/  DFMA R4, R2, R158, R192 ;  /* 0x0000009e0204722b */ /* 0x008fe400000000c0 */
[----:B----4-:R-:W-:-:S08]  /*46290*/  DMUL R192, R166, 0.5 ;  /* 0x3fe00000a6c07828 */ /* 0x010fd00000000000 */
[--C-:B------:R-:W-:Y:S02]  /*462a0*/  DADD R156, R156, R192.reuse ;  /* 0x000000009c9c7229 */ /* 0x100fe400000000c0 */
[----:B------:R-:W-:Y:S02]  /*462b0*/  DFMA R192, R152, UR46, R192 ;  /* 0x0000002e98c07c2b */ /* 0x000fe400080000c0 */
[----:B------:R-:W-:-:S06]  /*462c0*/  DFMA R242, R174, 2, R246 ;  /* 0x40000000aef2782b */ /* 0x000fcc00000000f6 */
[----:B------:R-:W-:Y:S02]  /*462d0*/  DFMA R56, R184, UR16, R192 ;  /* 0x00000010b8387c2b */ /* 0x000fe400080000c0 */
[CC--:B------:R-:W-:Y:S02]  /*462e0*/  DFMA R8, -R2.reuse, R158.reuse, R168 ;  /* 0x0000009e0208722b */ /* 0x0c0fe400000001a8 */
[----:B------:R-:W-:Y:S01]  /*462f0*/  DFMA R158, R2, R158, R242 ;  /* 0x0000009e029e722b */ /* 0x000fe200000000f2 */
[----:B------:R-:W2:Y:S01]  /*46300*/  LDL.64 R168, [R1+0x9ae0] ;  /* 0x009ae00001a87983 */ /* 0x000ea20000100a00 */
[----:B------:R-:W-:Y:S02]  /*46310*/  DADD R208, R152, R12 ;  /* 0x0000000098d07229 */ /* 0x000fe4000000000c */
[----:B------:R-:W-:Y:S01]  /*46320*/  DFMA R56, R38, R206, R56 ;  /* 0x000000ce2638722b */ /* 0x000fe20000000038 */
[----:B------:R-:W3:Y:S01]  /*46330*/  LDL.LU.64 R2, [R1+0x7a58] ;  /* 0x007a580001027983 */ /* 0x000ee20000300a00 */
[----:B------:R-:W-:-:S03]  /*46340*/  DFMA R192, R152, UR48, R180 ;  /* 0x0000003098c07c2b */ /* 0x000fc600080000b4 */
[----:B------:R0:W-:Y:S01]  /*46350*/  STL.64 [R1+0x9e70], R8 ;  /* 0x009e700801007387 */ /* 0x0001e20000100a00 */
[----:B------:R-:W-:Y:S02]  /*46360*/  DADD R208, R64, R208 ;  /* 0x0000000040d07229 */ /* 0x000fe400000000d0 */
[----:B------:R-:W-:Y:S01]  /*46370*/  DFMA R56, R38, -R226, R56 ;  /* 0x800000e22638722b */ /* 0x000fe20000000038 */
[----:B------:R-:W4:Y:S04]  /*46380*/  LDL.64 R206, [R1+0xa4a8] ;  /* 0x00a4a80001ce7983 */ /* 0x000f280000100a00 */
[----:B------:R-:W4:Y:S04]  /*46390*/  LDL.LU.64 R12, [R1+0x7a18] ;  /* 0x007a1800010c7983 */ /* 0x000f280000300a00 */
[----:B0-----:R-:W4:Y:S04]  /*463a0*/  LDL.LU.64 R8, [R1+0x77d8] ;  /* 0x0077d80001087983 */ /* 0x001f280000300a00 */
[----:B------:R-:W4:Y:S01]  /*463b0*/  LDL.LU.64 R226, [R1+0x7a08] ;  /* 0x007a080001e27983 */ /* 0x000f220000300a00 */
[----:B------:R-:W-:Y:S01]  /*463c0*/  UMOV UR48, 0xcccccccd ;  /* 0xcccccccd00307882 */ /* 0x000fe20000000000 */
[----:B------:R-:W-:Y:S01]  /*463d0*/  UMOV UR49, 0x3fdccccc ;  /* 0x3fdccccc00317882 */ /* 0x000fe20000000000 */
[----:B------:R-:W-:-:S02]  /*463e0*/  DADD R246, R216, R208 ;  /* 0x00000000d8f67229 */ /* 0x000fc400000000d0 */
[----:B------:R-:W-:Y:S02]  /*463f0*/  DFMA R180, R216, UR48, R192 ;  /* 0x00000030d8b47c2b */ /* 0x000fe400080000c0 */
[----:B------:R-:W-:Y:S02]  /*46400*/  DFMA R208, R38, -R96, -R216 ;  /* 0x8000006026d0722b */ /* 0x000fe400000008d8 */
[----:B------:R-:W-:Y:S01]  /*46410*/  DFMA R192, R216, UR50, R56 ;  /* 0x00000032d8c07c2b */ /* 0x000fe20008000038 */
[----:B------:R-:W4:Y:S04]  /*46420*/  LDL.64 R96, [R1+0x98b0] ;  /* 0x0098b00001607983 */ /* 0x000f280000100a00 */
[----:B------:R-:W4:Y:S01]  /*46430*/  LDL.64 R216, [R1+0x7dc0] ;  /* 0x007dc00001d87983 */ /* 0x000f220000100a00 */
[----:B------:R-:W-:-:S02]  /*46440*/  UMOV UR49, 0x3fe4cccc ;  /* 0x3fe4cccc00317882 */ /* 0x000fc40000000000 */
[----:B------:R-:W-:Y:S02]  /*46450*/  DFMA R56, R134, UR48, R208 ;  /* 0x0000003086387c2b */ /* 0x000fe400080000d0 */
[----:B------:R-:W-:Y:S02]  /*46460*/  DADD R208, R176, R122 ;  /* 0x00000000b0d07229 */ /* 0x000fe4000000007a */
[----:B------:R-:W-:-:S06]  /*46470*/  DFMA R122, R38, R112, -R78 ;  /* 0x00000070267a722b */ /* 0x000fcc000000084e */
[----:B------:R-:W-:Y:S02]  /*46480*/  DADD R208, R198, R208 ;  /* 0x00000000c6d07229 */ /* 0x000fe400000000d0 */
[----:B------:R-:W-:-:S06]  /*46490*/  DADD R122, -R104, R122 ;  /* 0x00000000687a7229 */ /* 0x000fcc000000017a */
[----:B------:R-:W-:Y:S02]  /*464a0*/  DFMA R208, R28, R228, R208 ;  /* 0x000000e41cd0722b */ /* 0x000fe400000000d0 */
[----:B------:R-:W-:Y:S02]  /*464b0*/  DADD R122, -R162, R122 ;  /* 0x00000000a27a7229 */ /* 0x000fe4000000017a */
[----:B------:R-:W-:Y:S01]  /*464c0*/  DFMA R56, R104, UR20, R56 ;  /* 0x0000001468387c2b */ /* 0x000fe20008000038 */
[----:B------:R-:W-:Y:S01]  /*464d0*/  UMOV UR20, 0x70a3d70a ;  /* 0x70a3d70a00147882 */ /* 0x000fe20000000000 */
[----:B------:R-:W-:Y:S01]  /*464e0*/  UMOV UR21, 0x3fc70a3d ;  /* 0x3fc70a3d00157882 */ /* 0x000fe20000000000 */
[----:B------:R0:W-:Y:S05]  /*464f0*/  STL.64 [R1+0x9e68], R4 ;  /* 0x009e680401007387 */ /* 0x0001ea0000100a00 */
[----:B------:R-:W-:-:S02]  /*46500*/  DFMA R56, R162, 0.5, R56 ;  /* 0x3fe00000a238782b */ /* 0x000fc40000000038 */
[----:B---3--:R-:W-:Y:S02]  /*46510*/  DADD R242, R2, R208 ;  /* 0x0000000002f27229 */ /* 0x008fe400000000d0 */
[----:B--2---:R-:W-:Y:S02]  /*46520*/  DFMA R208, R168, R188, R76 ;  /* 0x000000bca8d0722b */ /* 0x004fe4000000004c */
[----:B------:R-:W-:Y:S02]  /*46530*/  DMUL R76, R86, UR54 ;  /* 0x00000036564c7c28 */ /* 0x000fe40008000000 */
[----:B----4-:R-:W-:Y:S01]  /*46540*/  DFMA R158, R206, R160, R158 ;  /* 0x000000a0ce9e722b */ /* 0x010fe2000000009e */
[----:B------:R-:W2:Y:S01]  /*46550*/  LDL.64 R206, [R1+0x9fd8] ;  /* 0x009fd80001ce7983 */ /* 0x000ea20000100a00 */
[----:B------:R-:W-:Y:S02]  /*46560*/  DFMA R160, R12, UR20, R156 ;  /* 0x000000140ca07c2b */ /* 0x000fe4000800009c */
[----:B0-----:R-:W-:-:S02]  /*46570*/  DADD R4, R122, -R8 ;  /* 0x000000007a047229 */ /* 0x001fc40000000808 */
[----:B------:R-:W-:Y:S02]  /*46580*/  DFMA R122, -R30, R188, R186 ;  /* 0x000000bc1e7a722b */ /* 0x000fe400000001ba */
[----:B------:R-:W-:Y:S01]  /*46590*/  DFMA R156, -R76, R24, R226 ;  /* 0x000000184c9c722b */ /* 0x000fe200000001e2 */
[----:B------:R-:W3:Y:S04]  /*465a0*/  LDL.64 R186, [R1+0x9f48] ;  /* 0x009f480001ba7983 */ /* 0x000ee80000100a00 */
[----:B------:R0:W-:Y:S01]  /*465b0*/  STL.64 [R1+0x9e58], R4 ;  /* 0x009e580401007387 */ /* 0x0001e20000100a00 */
[----:B------:R-:W-:-:S03]  /*465c0*/  DADD R56, R8, R56 ;  /* 0x0000000008387229 */ /* 0x000fc60000000038 */
[----:B------:R-:W4:Y:S04]  /*465d0*/  LDL.64 R8, [R1+0xa818] ;  /* 0x00a8180001087983 */ /* 0x000f280000100a00 */
[----:B------:R-:W2:Y:S01]  /*465e0*/  LDL.LU.64 R226, [R1+0x7b80] ;  /* 0x007b800001e27983 */ /* 0x000ea20000300a00 */
[----:B------:R-:W-:Y:S02]  /*465f0*/  DFMA R156, R216, -R16, R156 ;  /* 0x80000010d89c722b */ /* 0x000fe4000000009c */
[----:B0-----:R-:W-:Y:S01]  /*46600*/  DFMA R4, -R168, R188, R122 ;  /* 0x000000bca804722b */ /* 0x001fe2000000017a */
[----:B------:R-:W2:Y:S06]  /*46610*/  LDL.LU.64 R216, [R1+0x79b0] ;  /* 0x0079b00001d87983 */ /* 0x000eac0000300a00 */
[----:B------:R0:W-:Y:S02]  /*46620*/  STL.64 [R1+0x9e78], R4 ;  /* 0x009e780401007387 */ /* 0x0001e40000100a00 */
[----:B0-----:R-:W-:-:S07]  /*46630*/  DFMA R4, -R96, R86, R156 ;  /* 0x000000566004722b */ /* 0x001fce000000019c */
[----:B------:R0:W-:Y:S04]  /*46640*/  STL.64 [R1+0x9e40], R4 ;  /* 0x009e400401007387 */ /* 0x0001e80000100a00 */
[----:B0-----:R-:W2:Y:S01]  /*46650*/  LDL.64 R4, [R1+0xa728] ;  /* 0x00a7280001047983 */ /* 0x001ea20000100a00 */
[----:B------:R-:W-:Y:S01]  /*46660*/  UMOV UR50, 0x3b645a1d ;  /* 0x3b645a1d00327882 */ /* 0x000fe20000000000 */
[----:B------:R-:W-:Y:S01]  /*46670*/  UMOV UR51, 0x3fd54fdf ;  /* 0x3fd54fdf00337882 */ /* 0x000fe20000000000 */
[----:B------:R-:W-:Y:S02]  /*46680*/  DFMA R122, R212, 0.5, R192 ;  /* 0x3fe00000d47a782b */ /* 0x000fe400000000c0 */
[----:B------:R-:W-:Y:S02]  /*46690*/  DFMA R158, R100, UR50, R158 ;  /* 0x00000032649e7c2b */ /* 0x000fe4000800009e */
[----:B------:R-:W-:-:S04]  /*466a0*/  DADD R84, R44, R84 ;  /* 0x000000002c547229 */ /* 0x000fc80000000054 */
[----:B------:R-:W-:Y:S02]  /*466b0*/  DFMA R122, R214, 0.5, R122 ;  /* 0x3fe00000d67a782b */ /* 0x000fe4000000007a */
[----:B------:R-:W-:Y:S02]  /*466c0*/  DFMA R86, R96, R86, R158 ;  /* 0x000000566056722b */ /* 0x000fe4000000009e */
[----:B------:R-:W-:Y:S01]  /*466d0*/  DFMA R192, R18, 2, R84 ;  /* 0x4000000012c0782b */ /* 0x000fe20000000054 */
[----:B------:R-:W-:Y:S01]  /*466e0*/  UMOV UR48, 0xd91d9bf5 ;  /* 0xd91d9bf500307882 */ /* 0x000fe20000000000 */
[----:B------:R-:W-:Y:S01]  /*466f0*/  DFMA R160, R214, 0.25, R160 ;  /* 0x3fd00000d6a0782b */ /* 0x000fe200000000a0 */
[----:B------:R-:W-:Y:S01]  /*46700*/  UMOV UR49, 0x3d5ef655 ;  /* 0x3d5ef65500317882 */ /* 0x000fe20000000000 */
[----:B------:R-:W-:Y:S01]  /*46710*/  DADD R210, R210, R122 ;  /* 0x00000000d2d27229 */ /* 0x000fe2000000007a */
[----:B------:R-:W2:Y:S01]  /*46720*/  LDL.128 R156, [R1+0x4d0] ;  /* 0x0004d000019c7983 */ /* 0x000ea20000100c00 */
[----:B------:R-:W-:-:S02]  /*46730*/  DFMA R122, R96, R128, R86 ;  /* 0x00000080607a722b */ /* 0x000fc40000000056 */
[----:B------:R-:W-:Y:S01]  /*46740*/  DFMA R214, R38, R220, R192 ;  /* 0x000000dc26d6722b */ /* 0x000fe200000000c0 */
[----:B------:R-:W2:Y:S05]  /*46750*/  LDL.128 R84, [R1+0x4e0] ;  /* 0x0004e00001547983 */ /* 0x000eaa0000100c00 */
[----:B------:R-:W-:Y:S02]  /*46760*/  DFMA R122, R40, R124, R122 ;  /* 0x0000007c287a722b */ /* 0x000fe4000000007a */
[----:B------:R-:W-:Y:S02]  /*46770*/  DMUL R192, R66, UR48 ;  /* 0x0000003042c07c28 */ /* 0x000fe40008000000 */
[----:B------:R-:W-:-:S04]  /*46780*/  DFMA R214, -R196, R16, R214 ;  /* 0x00000010c4d6722b */ /* 0x000fc800000001d6 */
[----:B------:R-:W-:Y:S02]  /*46790*/  DFMA R122, R96, R132, R122 ;  /* 0x00000084607a722b */ /* 0x000fe4000000007a */
[----:B------:R-:W-:Y:S02]  /*467a0*/  DADD R188, R212, R242 ;  /* 0x00000000d4bc7229 */ /* 0x000fe400000000f2 */
[----:B------:R-:W-:Y:S02]  /*467b0*/  DMUL R66, R96, R120 ;  /* 0x0000007860427228 */ /* 0x000fe40000000000 */
[----:B------:R-:W-:Y:S02]  /*467c0*/  DMUL R212, R20, R138 ;  /* 0x0000008a14d47228 */ /* 0x000fe40000000000 */
[----:B------:R-:W-:Y:S02]  /*467d0*/  DFMA R120, -R224, R24, R244 ;  /* 0x00000018e078722b */ /* 0x000fe400000001f4 */
[----:B------:R-:W-:-:S02]  /*467e0*/  DFMA R214, R192, R42, R214 ;  /* 0x0000002ac0d6722b */ /* 0x000fc400000000d6 */
[----:B------:R-:W-:-:S04]  /*467f0*/  DFMA R122, R96, R130, R122 ;  /* 0x00000082607a722b */ /* 0x000fc8000000007a */
[C---:B------:R-:W-:Y:S02]  /*46800*/  DADD R138, -R212.reuse, R120 ;  /* 0x00000000d48a7229 */ /* 0x040fe40000000178 */
[----:B------:R-:W-:Y:S02]  /*46810*/  DFMA R120, R212, 2, R214 ;  /* 0x40000000d478782b */ /* 0x000fe400000000d6 */
[----:B------:R-:W-:Y:S02]  /*46820*/  DMUL R212, R96, R178 ;  /* 0x000000b260d47228 */ /* 0x000fe40000000000 */
[----:B------:R-:W-:-:S04]  /*46830*/  DADD R122, R66, R122 ;  /* 0x00000000427a7229 */ /* 0x000fc8000000007a */
[----:B------:R-:W-:-:S04]  /*46840*/  DFMA R178, R222, R42, R120 ;  /* 0x0000002adeb2722b */ /* 0x000fc80000000078 */
[----:B------:R-:W-:Y:S01]  /*46850*/  DADD R214, R212, R122 ;  /* 0x00000000d4d67229 */ /* 0x000fe2000000007a */
[----:B------:R-:W-:Y:S01]  /*46860*/  UMOV UR48, 0xd70a3d71 ;  /* 0xd70a3d7100307882 */ /* 0x000fe20000000000 */
[----:B------:R-:W-:Y:S01]  /*46870*/  UMOV UR49, 0x3fe570a3 ;  /* 0x3fe570a300317882 */ /* 0x000fe20000000000 */
[----:B------:R-:W-:Y:S01]  /*46880*/  DADD R188, R14, R188 ;  /* 0x000000000ebc7229 */ /* 0x000fe200000000bc */
[----:B------:R-:W2:Y:S01]  /*46890*/  LDL.128 R120, [R1+0x480] ;  /* 0x0004800001787983 */ /* 0x000ea20000100c00 */
[----:B----4-:R-:W-:-:S03]  /*468a0*/  DMUL R224, R8, R240 ;  /* 0x000000f008e07228 */ /* 0x010fc60000000000 */
[----:B------:R-:W-:Y:S01]  /*468b0*/  DFMA R240, R96, R98, R214 ;  /* 0x0000006260f0722b */ /* 0x000fe200000000d6 */
[----:B------:R-:W4:Y:S01]  /*468c0*/  LDL.LU.64 R8, [R1+0x77e8] ;  /* 0x0077e80001087983 */ /* 0x000f220000300a00 */
[----:B---3--:R-:W-:Y:S02]  /*468d0*/  DFMA R214, R186, R106, R178 ;  /* 0x0000006abad6722b */ /* 0x008fe400000000b2 */
[----:B--2---:R-:W-:Y:S01]  /*468e0*/  DFMA R178, -R206, R80, R70 ;  /* 0x00000050ceb2722b */ /* 0x004fe20000000146 */
[----:B------:R-:W-:Y:S03]  /*468f0*/  STL.64 [R1+0xa4f0], R224 ;  /* 0x00a4f0e001007387 */ /* 0x000fe60000100a00 */
[----:B------:R-:W-:Y:S01]  /*46900*/  DFMA R240, R96, R102, R240 ;  /* 0x0000006660f0722b */ /* 0x000fe200000000f0 */
[----:B------:R-:W2:Y:S01]  /*46910*/  LDL.64 R50, [R1+0xa730] ;  /* 0x00a7300001327983 */ /* 0x000ea20000100a00 */
[----:B------:R-:W-:-:S03]  /*46920*/  DADD R242, R224, R214 ;  /* 0x00000000e0f27229 */ /* 0x000fc600000000d6 */
[----:B------:R-:W3:Y:S03]  /*46930*/  LDL.64 R244, [R1+0xa8a8] ;  /* 0x00a8a80001f47983 */ /* 0x000ee60000100a00 */
[----:B------:R-:W-:Y:S01]  /*46940*/  DFMA R240, R68, R54, R240 ;  /* 0x0000003644f0722b */ /* 0x000fe200000000f0 */
[----:B------:R-:W4:Y:S04]  /*46950*/  LDL.64 R230, [R1+0xa8a0] ;  /* 0x00a8a00001e67983 */ /* 0x000f280000100a00 */
[----:B------:R-:W4:Y:S04]  /*46960*/  LDL.64 R206, [R1+0x9fb0] ;  /* 0x009fb00001ce7983 */ /* 0x000f280000100a00 */
[----:B------:R-:W4:Y:S04]  /*46970*/  LDL.64 R218, [R1+0x9f28] ;  /* 0x009f280001da7983 */ /* 0x000f280000100a00 */
[----:B------:R-:W4:Y:S04]  /*46980*/  LDL.LU.64 R94, [R1+0x7728] ;  /* 0x00772800015e7983 */ /* 0x000f280000300a00 */
[----:B------:R-:W4:Y:S04]  /*46990*/  LDL.64 R186, [R1+0xa578] ;  /* 0x00a5780001ba7983 */ /* 0x000f280000100a00 */
[----:B------:R-:W4:Y:S01]  /*469a0*/  LDL.64 R164, [R1+0xa590] ;  /* 0x00a5900001a47983 */ /* 0x000f220000100a00 */
[----:B------:R-:W-:-:S03]  /*469b0*/  DMUL R70, R4, R80 ;  /* 0x0000005004467228 */ /* 0x000fc60000000000 */
[----:B------:R-:W4:Y:S01]  /*469c0*/  LDL.64 R20, [R1+0xa560] ;  /* 0x00a5600001147983 */ /* 0x000f220000100a00 */
[----:B------:R-:W-:Y:S02]  /*469d0*/  DADD R214, -R238, R216 ;  /* 0x00000000eed67229 */ /* 0x000fe400000001d8 */
[----:B------:R-:W-:Y:S01]  /*469e0*/  DFMA R80, R76, R24, R226 ;  /* 0x000000184c50722b */ /* 0x000fe200000000e2 */
[----:B------:R-:W4:Y:S01]  /*469f0*/  LDL.LU.64 R4, [R1+0x7758] ;  /* 0x0077580001047983 */ /* 0x000f220000300a00 */
[----:B------:R-:W-:-:S03]  /*46a00*/  DFMA R54, R70, UR34, R242 ;  /* 0x0000002246367c2b */ /* 0x000fc600080000f2 */
[----:B------:R-:W4:Y:S04]  /*46a10*/  LDL.64 R76, [R1+0xa4e0] ;  /* 0x00a4e000014c7983 */ /* 0x000f280000100a00 */
[----:B------:R-:W4:Y:S04]  /*46a20*/  LDL.64 R242, [R1+0xa000] ;  /* 0x00a0000001f27983 */ /* 0x000f280000100a00 */
[----:B------:R-:W4:Y:S04]  /*46a30*/  LDL.LU.64 R226, [R1+0x7ad0] ;  /* 0x007ad00001e27983 */ /* 0x000f280000300a00 */
[----:B------:R-:W4:Y:S01]  /*46a40*/  LDL.LU.64 R216, [R1+0x7798] ;  /* 0x0077980001d87983 */ /* 0x000f220000300a00 */
[----:B------:R-:W-:-:S02]  /*46a50*/  DADD R80, R238, R80 ;  /* 0x00000000ee507229 */ /* 0x000fc40000000050 */
[----:B------:R-:W-:Y:S01]  /*46a60*/  DFMA R238, R238, UR44, R148 ;  /* 0x0000002ceeee7c2b */ /* 0x000fe20008000094 */
[----:B------:R-:W4:Y:S01]  /*46a70*/  LDL.LU.64 R68, [R1+0xada8] ;  /* 0x00ada80001447983 */ /* 0x000f220000300a00 */
[----:B--2---:R-:W-:-:S03]  /*46a80*/  DMUL R144, R50, R144 ;  /* 0x0000009032907228 */ /* 0x004fc60000000000 */
[----:B------:R-:W2:Y:S01]  /*46a90*/  LDL.LU.64 R148, [R1+0xadb0] ;  /* 0x00adb00001947983 */ /* 0x000ea20000300a00 */
[----:B---3--:R-:W-:-:S03]  /*46aa0*/  DMUL R142, R244, R142 ;  /* 0x0000008ef48e7228 */ /* 0x008fc60000000000 */
[----:B------:R-:W3:Y:S01]  /*46ab0*/  LDL.LU.64 R50, [R1+0xada0] ;  /* 0x00ada00001327983 */ /* 0x000ee20000300a00 */
[----:B------:R-:W-:Y:S02]  /*46ac0*/  DFMA R200, R144, 4, R200 ;  /* 0x4010000090c8782b */ /* 0x000fe400000000c8 */
[----:B----4-:R-:W-:Y:S02]  /*46ad0*/  DMUL R140, R186, R140 ;  /* 0x0000008cba8c7228 */ /* 0x010fe40000000000 */
[----:B------:R-:W-:Y:S02]  /*46ae0*/  DMUL R72, R242, R72 ;  /* 0x00000048f2487228 */ /* 0x000fe40000000000 */
[----:B------:R-:W-:Y:S02]  /*46af0*/  DFMA R242, R218, R48, R54 ;  /* 0x00000030daf2722b */ /* 0x000fe40000000036 */
[----:B------:R-:W-:Y:S02]  /*46b00*/  DMUL R54, R230, R88 ;  /* 0x00000058e6367228 */ /* 0x000fe40000000000 */
[----:B------:R-:W-:Y:S01]  /*46b10*/  DMUL R146, R20, R146 ;  /* 0x0000009214927228 */ /* 0x000fe20000000000 */
[----:B------:R-:W4:Y:S01]  /*46b20*/  LDL.64 R230, [R1+0x7b00] ;  /* 0x007b000001e67983 */ /* 0x000f220000100a00 */
[----:B------:R-:W-:-:S02]  /*46b30*/  DFMA R200, R72, 3, R200 ;  /* 0x4008000048c8782b */ /* 0x000fc400000000c8 */
[----:B------:R-:W-:Y:S02]  /*46b40*/  DFMA R88, R142, 2, R242 ;  /* 0x400000008e58782b */ /* 0x000fe400000000f2 */
[----:B------:R-:W-:Y:S02]  /*46b50*/  DADD R242, R190, R8 ;  /* 0x00000000bef27229 */ /* 0x000fe40000000008 */
[----:B------:R-:W-:Y:S02]  /*46b60*/  DMUL R8, R164, R114 ;  /* 0x00000072a4087228 */ /* 0x000fe40000000000 */
[----:B------:R-:W-:Y:S02]  /*46b70*/  DADD R114, R140, R200 ;  /* 0x000000008c727229 */ /* 0x000fe400000000c8 */
[----:B------:R-:W-:Y:S02]  /*46b80*/  DFMA R88, R54, 3, R88 ;  /* 0x400800003658782b */ /* 0x000fe40000000058 */
[----:B------:R-:W-:-:S06]  /*46b90*/  DADD R200, R154, R242 ;  /* 0x000000009ac87229 */ /* 0x000fcc00000000f2 */
[----:B------:R-:W-:Y:S02]  /*46ba0*/  DADD R88, R8, R88 ;  /* 0x0000000008587229 */ /* 0x000fe40000000058 */
[----:B------:R-:W-:-:S06]  /*46bb0*/  DFMA R242, R38, R60, R200 ;  /* 0x0000003c26f2722b */ /* 0x000fcc00000000c8 */
[----:B------:R-:W-:Y:S02]  /*46bc0*/  DFMA R200, R206, R110, R88 ;  /* 0x0000006ecec8722b */ /* 0x000fe40000000058 */
[----:B------:R-:W-:Y:S02]  /*46bd0*/  DADD R88, R94, R242 ;  /* 0x000000005e587229 */ /* 0x000fe400000000f2 */
[----:B------:R-:W-:Y:S02]  /*46be0*/  DFMA R242, R32, -R58, R216 ;  /* 0x8000003a20f2722b */ /* 0x000fe400000000d8 */
[----:B------:R-:W-:Y:S01]  /*46bf0*/  DADD R114, R146, R114 ;  /* 0x0000000092727229 */ /* 0x000fe20000000072 */
[----:B------:R-:W2:Y:S03]  /*46c00*/  LDL.64 R216, [R1+0x7f38] ;  /* 0x007f380001d87983 */ /* 0x000ea60000100a00 */
[----:B------:R-:W-:-:S02]  /*46c10*/  DADD R244, R4, R88 ;  /* 0x0000000004f47229 */ /* 0x000fc40000000058 */
[----:B------:R-:W-:Y:S02]  /*46c20*/  DFMA R88, R76, UR18, -R226 ;  /* 0x000000124c587c2b */ /* 0x000fe400080008e2 */
[----:B------:R-:W-:-:S06]  /*46c30*/  DFMA R242, R28, -R228, R242 ;  /* 0x800000e41cf2722b */ /* 0x000fcc00000000f2 */
[----:B------:R-:W-:-:S08]  /*46c40*/  DADD R88, -R176, R88 ;  /* 0x00000000b0587229 */ /* 0x000fd00000000158 */
[----:B------:R-:W-:Y:S02]  /*46c50*/  DADD R88, -R172, R88 ;  /* 0x00000000ac587229 */ /* 0x000fe40000000158 */
[----:B------:R-:W-:Y:S02]  /*46c60*/  DADD R172, -R166, R242 ;  /* 0x00000000a6ac7229 */ /* 0x000fe400000001f2 */
[C---:B------:R-:W-:Y:S02]  /*46c70*/  DADD R166, -R234.reuse, R214 ;  /* 0x00000000eaa67229 */ /* 0x040fe400000001d6 */
[----:B------:R-:W-:-:S07]  /*46c80*/  DFMA R214, R234, UR44, R238 ;  /* 0x0000002cead67c2b */ /* 0x000fce00080000ee */
[----:B------:R0:W-:Y:S01]  /*46c90*/  STL.64 [R1+0x9e28], R214 ;  /* 0x009e28d601007387 */ /* 0x0001e20000100a00 */
[----:B------:R-:W-:Y:S02]  /*46ca0*/  DADD R244, R44, R244 ;  /* 0x000000002cf47229 */ /* 0x000fe400000000f4 */
[----:B0-----:R-:W-:-:S08]  /*46cb0*/  DADD R214, R4, R4 ;  /* 0x0000000004d67229 */ /* 0x001fd00000000004 */
[----:B------:R-:W-:Y:S02]  /*46cc0*/  DFMA R214, R94, 3, R214 ;  /* 0x400800005ed6782b */ /* 0x000fe400000000d6 */
[----:B------:R-:W-:Y:S02]  /*46cd0*/  DADD R242, R18, R244 ;  /* 0x0000000012f27229 */ /* 0x000fe400000000f4 */
[----:B------:R-:W-:Y:S01]  /*46ce0*/  DFMA R114, R206, R110, R114 ;  /* 0x0000006ece72722b */ /* 0x000fe20000000072 */
[----:B------:R0:W-:Y:S03]  /*46cf0*/  STL.64 [R1+0xa4d8], R8 ;  /* 0x00a4d80801007387 */ /* 0x0001e60000100a00 */
[----:B------:R-:W-:Y:S01]  /*46d00*/  DADD R238, R44, R214 ;  /* 0x000000002cee7229 */ /* 0x000fe200000000d6 */
[----:B------:R-:W3:Y:S04]  /*46d10*/  LDL.LU.64 R206, [R1+0x7890] ;  /* 0x0078900001ce7983 */ /* 0x000ee80000300a00 */
[----:B------:R-:W4:Y:S01]  /*46d20*/  LDL.LU.64 R214, [R1+0x7bd8] ;  /* 0x007bd80001d67983 */ /* 0x000f220000300a00 */
[----:B------:R-:W-:-:S03]  /*46d30*/  DFMA R234, R38, R220, R242 ;  /* 0x000000dc26ea722b */ /* 0x000fc600000000f2 */
[----:B------:R-:W2:Y:S04]  /*46d40*/  LDL.64 R242, [R1+0x7978] ;  /* 0x0079780001f27983 */ /* 0x000ea80000100a00 */
[----:B0-----:R-:W3:Y:S04]  /*46d50*/  LDL.64 R8, [R1+0x7998] ;  /* 0x0079980001087983 */ /* 0x001ee80000100a00 */
[----:B------:R-:W3:Y:S04]  /*46d60*/  LDL.LU.64 R244, [R1+0x77d0] ;  /* 0x0077d00001f47983 */ /* 0x000ee80000300a00 */
[----:B------:R0:W-:Y:S01]  /*46d70*/  STL.64 [R1+0x9e38], R166 ;  /* 0x009e38a601007387 */ /* 0x0001e20000100a00 */
[----:B------:R-:W-:-:S02]  /*46d80*/  DFMA R74, R144, 4, R74 ;  /* 0x40100000904a782b */ /* 0x000fc4000000004a */
[----:B------:R-:W-:Y:S01]  /*46d90*/  DFMA R118, R218, R48, R118 ;  /* 0x00000030da76722b */ /* 0x000fe20000000076 */
[----:B------:R-:W-:Y:S01]  /*46da0*/  UMOV UR18, 0x9999999a ;  /* 0x9999999a00127882 */ /* 0x000fe20000000000 */
[----:B------:R-:W-:Y:S01]  /*46db0*/  UMOV UR19, 0x400d9999 ;  /* 0x400d999900137882 */ /* 0x000fe20000000000 */
[----:B------:R-:W-:Y:S01]  /*46dc0*/  UMOV UR44, 0x70a3d70a ;  /* 0x70a3d70a002c7882 */ /* 0x000fe20000000000 */
[----:B------:R-:W-:Y:S01]  /*46dd0*/  UMOV UR45, 0x3fb70a3d ;  /* 0x3fb70a3d002d7882 */ /* 0x000fe20000000000 */
[----:B------:R-:W-:Y:S01]  /*46de0*/  DADD R178, -R70, R178 ;  /* 0x0000000046b27229 */ /* 0x000fe200000001b2 */
[----:B------:R-:W3:Y:S04]  /*46df0*/  LDL.64 R110, [R1+0x588] ;  /* 0x00058800016e7983 */ /* 0x000ee80000100a00 */
[----:B0-----:R-:W3:Y:S01]  /*46e00*/  LDL.64 R166, [R1+0x9f78] ;  /* 0x009f780001a67983 */ /* 0x001ee20000100a00 */
[----:B------:R-:W-:-:S02]  /*46e10*/  DADD R234, R144, R234 ;  /* 0x0000000090ea7229 */ /* 0x000fc400000000ea */
[----:B----4-:R-:W-:-:S08]  /*46e20*/  DFMA R214, R32, -R230, R214 ;  /* 0x800000e620d6722b */ /* 0x010fd000000000d6 */
[----:B--2---:R-:W-:Y:S02]  /*46e30*/  DFMA R214, R32, -R242, R214 ;  /* 0x800000f220d6722b */ /* 0x004fe400000000d6 */
[----:B---3--:R-:W-:Y:S01]  /*46e40*/  DADD R242, -R204, R206 ;  /* 0x00000000ccf27229 */ /* 0x008fe200000001ce */
[----:B------:R-:W2:Y:S05]  /*46e50*/  LDL.64 R206, [R1+0x9b20] ;  /* 0x009b200001ce7983 */ /* 0x000eaa0000100a00 */
[----:B------:R-:W-:-:S08]  /*46e60*/  DFMA R214, R116, UR36, R214 ;  /* 0x0000002474d67c2b */ /* 0x000fd000080000d6 */
[----:B------:R-:W-:Y:S01]  /*46e70*/  DFMA R214, R38, R216, R214 ;  /* 0x000000d826d6722b */ /* 0x000fe200000000d6 */
[----:B------:R-:W3:Y:S01]  /*46e80*/  LDL.LU.64 R216, [R1+0x7810] ;  /* 0x0078100001d87983 */ /* 0x000ee20000300a00 */
[----:B------:R-:W-:Y:S02]  /*46e90*/  DFMA R234, R72, 2, R234 ;  /* 0x4000000048ea782b */ /* 0x000fe400000000ea */
[----:B------:R-:W-:Y:S01]  /*46ea0*/  DFMA R238, R18, 2, R238 ;  /* 0x4000000012ee782b */ /* 0x000fe200000000ee */
[----:B------:R0:W-:Y:S01]  /*46eb0*/  STL.64 [R1+0x9e18], R242 ;  /* 0x009e18f201007387 */ /* 0x0001e20000100a00 */
[----:B------:R-:W-:Y:S02]  /*46ec0*/  DADD R144, -R82, -R144 ;  /* 0x0000000052907229 */ /* 0x000fe40000000990 */
[----:B------:R-:W-:Y:S01]  /*46ed0*/  DFMA R178, R26, -R136, R178 ;  /* 0x800000881ab2722b */ /* 0x000fe200000000b2 */
[----:B------:R-:W4:Y:S01]  /*46ee0*/  LDL.LU.64 R18, [R1+0xad98] ;  /* 0x00ad980001127983 */ /* 0x000f220000300a00 */
[----:B------:R-:W-:-:S02]  /*46ef0*/  DADD R234, R140, R234 ;  /* 0x000000008cea7229 */ /* 0x000fc400000000ea */
[C---:B------:R-:W-:Y:S02]  /*46f00*/  DFMA R238, R38.reuse, R220, R238 ;  /* 0x000000dc26ee722b */ /* 0x040fe400000000ee */
[----:B0-----:R-:W-:-:S04]  /*46f10*/  DMUL R242, R38, R60 ;  /* 0x0000003c26f27228 */ /* 0x001fc80000000000 */
[----:B------:R-:W-:Y:S01]  /*46f20*/  DADD R234, R146, R234 ;  /* 0x0000000092ea7229 */ /* 0x000fe200000000ea */
[----:B------:R0:W-:Y:S01]  /*46f30*/  STL.64 [R1+0x9ab8], R144 ;  /* 0x009ab89001007387 */ /* 0x0001e20000100a00 */
[----:B------:R-:W-:-:S06]  /*46f40*/  DFMA R204, R142, 2, R238 ;  /* 0x400000008ecc782b */ /* 0x000fcc00000000ee */
[----:B------:R-:W-:Y:S02]  /*46f50*/  DADD R234, R142, R234 ;  /* 0x000000008eea7229 */ /* 0x000fe400000000ea */
[CCC-:B0-----:R-:W-:Y:S02]  /*46f60*/  DFMA R144, -R218.reuse, R48.reuse, -R242.reuse ;  /* 0x00000030da90722b */ /* 0x1c1fe400000009f2 */
[----:B------:R-:W-:Y:S02]  /*46f70*/  DFMA R82, R218, R48, R242 ;  /* 0x00000030da52722b */ /* 0x000fe400000000f2 */
[----:B------:R-:W-:Y:S01]  /*46f80*/  DFMA R48, R54, 3, R204 ;  /* 0x400800003630782b */ /* 0x000fe200000000cc */
[----:B------:R-:W4:Y:S04]  /*46f90*/  LDL.LU.64 R218, [R1+0xad90] ;  /* 0x00ad900001da7983 */ /* 0x000f280000300a00 */
[----:B------:R0:W-:Y:S01]  /*46fa0*/  STL.64 [R1+0x9e08], R144 ;  /* 0x009e089001007387 */ /* 0x0001e20000100a00 */
[----:B------:R-:W-:-:S02]  /*46fb0*/  DFMA R204, R8, R24, R214 ;  /* 0x0000001808cc722b */ /* 0x000fc400000000d6 */
[----:B------:R-:W-:Y:S02]  /*46fc0*/  DADD R238, R44, R44 ;  /* 0x000000002cee7229 */ /* 0x000fe4000000002c */
[----:B0-----:R-:W-:Y:S02]  /*46fd0*/  DADD R144, R54, R234 ;  /* 0x0000000036907229 */ /* 0x001fe400000000ea */
[----:B------:R-:W-:Y:S02]  /*46fe0*/  DADD R54, -R94, -R54 ;  /* 0x000000005e367229 */ /* 0x000fe40000000936 */
[----:B------:R-:W-:Y:S01]  /*46ff0*/  DMUL R214, R168, UR18 ;  /* 0x00000012a8d67c28 */ /* 0x000fe20008000000 */
[----:B------:R-:W4:Y:S04]  /*47000*/  LDL.LU.64 R94, [R1+0xad88] ;  /* 0x00ad8800015e7983 */ /* 0x000f280000300a00 */
[----:B------:R2:W-:Y:S01]  /*47010*/  STL.64 [R1+0x9df8], R54 ;  /* 0x009df83601007387 */ /* 0x0005e20000100a00 */
[----:B------:R-:W-:Y:S01]  /*47020*/  UMOV UR18, 0x6a7ef9db ;  /* 0x6a7ef9db00127882 */ /* 0x000fe20000000000 */
[----:B------:R-:W-:Y:S01]  /*47030*/  UMOV UR19, 0x3f9374bc ;  /* 0x3f9374bc00137882 */ /* 0x000fe20000000000 */
[----:B------:R-:W-:-:S02]  /*47040*/  DFMA R204, R108, UR44, R204 ;  /* 0x0000002c6ccc7c2b */ /* 0x000fc400080000cc */
[----:B------:R-:W-:Y:S02]  /*47050*/  DFMA R108, R108, UR44, R238 ;  /* 0x0000002c6c6c7c2b */ /* 0x000fe400080000ee */
[----:B------:R-:W-:Y:S02]  /*47060*/  DMUL R234, R166, UR18 ;  /* 0x00000012a6ea7c28 */ /* 0x000fe40008000000 */
[----:B------:R-:W-:Y:S02]  /*47070*/  DFMA R238, R36, R24, R80 ;  /* 0x0000001824ee722b */ /* 0x000fe40000000050 */
[----:B------:R-:W-:Y:S01]  /*47080*/  DMUL R36, R102, UR38 ;  /* 0x0000002666247c28 */ /* 0x000fe20008000000 */
[----:B------:R-:W-:Y:S01]  /*47090*/  UMOV UR18, 0xeb851eb8 ;  /* 0xeb851eb800127882 */ /* 0x000fe20000000000 */
[----:B------:R-:W-:Y:S01]  /*470a0*/  UMOV UR19, 0x3f8eb851 ;  /* 0x3f8eb85100137882 */ /* 0x000fe20000000000 */
[----:B--2---:R-:W-:-:S08]  /*470b0*/  DFMA R54, R206, R182, R244 ;  /* 0x000000b6ce36722b */ /* 0x004fd000000000f4 */
[----:B------:R-:W-:Y:S02]  /*470c0*/  DFMA R54, R214, R62, R54 ;  /* 0x0000003ed636722b */ /* 0x000fe40000000036 */
[----:B------:R-:W-:Y:S02]  /*470d0*/  DFMA R80, R206, UR18, R234 ;  /* 0x00000012ce507c2b */ /* 0x000fe400080000ea */
[----:B------:R-:W-:-:S04]  /*470e0*/  DFMA R234, R6, R24, R238 ;  /* 0x0000001806ea722b */ /* 0x000fc800000000ee */
[----:B------:R-:W-:Y:S02]  /*470f0*/  DFMA R242, R66, UR48, R54 ;  /* 0x0000003042f27c2b */ /* 0x000fe40008000036 */
[----:B------:R-:W-:Y:S02]  /*47100*/  DFMA R54, R38, -R36, R78 ;  /* 0x800000242636722b */ /* 0x000fe4000000004e */
[----:B------:R-:W-:Y:S02]  /*47110*/  DFMA R238, -R170, R34, R234 ;  /* 0x00000022aaee722b */ /* 0x000fe400000001ea */
[----:B------:R-:W-:Y:S01]  /*47120*/  DADD R178, -R236, R178 ;  /* 0x00000000ecb27229 */ /* 0x000fe200000001b2 */
[----:B------:R-:W-:Y:S01]  /*47130*/  UMOV UR38, 0x20c49ba ;  /* 0x020c49ba00267882 */ /* 0x000fe20000000000 */
[----:B------:R-:W-:Y:S01]  /*47140*/  DFMA R242, R46, R80, R242 ;  /* 0x000000502ef2722b */ /* 0x000fe200000000f2 */
[----:B------:R-:W-:Y:S01]  /*47150*/  UMOV UR39, 0x3fa6872b ;  /* 0x3fa6872b00277882 */ /* 0x000fe20000000000 */
[C---:B------:R-:W-:Y:S01]  /*47160*/  DFMA R54, -R96.reuse, R102, R54 ;  /* 0x000000666036722b */ /* 0x040fe20000000136 */
[----:B------:R0:W-:Y:S01]  /*47170*/  STL.64 [R1+0x7bf0], R36 ;  /* 0x007bf02401007387 */ /* 0x0001e20000100a00 */
[----:B---3--:R-:W-:-:S02]  /*47180*/  DFMA R244, R96, R130, R216 ;  /* 0x0000008260f4722b */ /* 0x008fc400000000d8 */
[----:B------:R-:W-:Y:S01]  /*47190*/  DMUL R234, R52, R214 ;  /* 0x000000d634ea7228 */ /* 0x000fe20000000000 */
[----:B------:R-:W-:Y:S01]  /*471a0*/  STL.64 [R1+0x9e48], R178 ;  /* 0x009e48b201007387 */ /* 0x000fe20000100a00 */
[----:B------:R-:W-:Y:S02]  /*471b0*/  DFMA R52, R38, R36, R56 ;  /* 0x000000242634722b */ /* 0x000fe40000000038 */
[----:B------:R-:W-:Y:S01]  /*471c0*/  DFMA R56, R212, 0.75, R242 ;  /* 0x3fe80000d438782b */ /* 0x000fe200000000f2 */
[----:B------:R1:W-:Y:S04]  /*471d0*/  STL.64 [R1+0x9de0], R54 ;  /* 0x009de03601007387 */ /* 0x0003e80000100a00 */
[----:B------:R-:W2:Y:S04]  /*471e0*/  LDL.64 R216, [R1+0x9aa0] ;  /* 0x009aa00001d87983 */ /* 0x000ea80000100a00 */
[----:B0-----:R-:W3:Y:S01]  /*471f0*/  LDL.64 R36, [R1+0x9ff8] ;  /* 0x009ff80001247983 */ /* 0x001ee20000100a00 */
[----:B-1----:R-:W-:-:S03]  /*47200*/  DFMA R54, -R126, R34, R238 ;  /* 0x000000227e36722b */ /* 0x002fc600000001ee */
[----:B------:R-:W3:Y:S01]  /*47210*/  LDL.LU.64 R78, [R1+0xad80] ;  /* 0x00ad8000014e7983 */ /* 0x000ee20000300a00 */
[CC--:B------:R-:W-:Y:S02]  /*47220*/  DFMA R238, R46.reuse, R80.reuse, R244 ;  /* 0x000000502eee722b */ /* 0x0c0fe400000000f4 */
[----:B------:R-:W-:Y:S01]  /*47230*/  DFMA R52, R46, -R80, R52 ;  /* 0x800000502e34722b */ /* 0x000fe20000000034 */
[----:B------:R-:W2:Y:S01]  /*47240*/  LDL.64 R244, [R1+0x7dc8] ;  /* 0x007dc80001f47983 */ /* 0x000ea20000100a00 */
[----:B------:R-:W-:-:S04]  /*47250*/  DFMA R56, R234, UR48, R56 ;  /* 0x00000030ea387c2b */ /* 0x000fc80008000038 */
[----:B------:R-:W-:Y:S02]  /*47260*/  DFMA R238, R212, 0.75, R238 ;  /* 0x3fe80000d4ee782b */ /* 0x000fe400000000ee */
[CC--:B------:R-:W-:Y:S02]  /*47270*/  DFMA R52, R96.reuse, R102.reuse, R52 ;  /* 0x000000666034722b */ /* 0x0c0fe40000000034 */
[----:B------:R-:W-:-:S04]  /*47280*/  DFMA R56, R96, R102, R56 ;  /* 0x000000666038722b */ /* 0x000fc80000000038 */
[----:B------:R-:W-:Y:S02]  /*47290*/  DFMA R102, R96, R102, R238 ;  /* 0x000000666066722b */ /* 0x000fe400000000ee */
[----:B------:R-:W-:Y:S01]  /*472a0*/  DFMA R238, R126, R34, R92 ;  /* 0x000000227eee722b */ /* 0x000fe2000000005c */
[----:B------:R-:W4:Y:S01]  /*472b0*/  LDL.LU.64 R126, [R1+0xad70] ;  /* 0x00ad7000017e7983 */ /* 0x000f220000300a00 */
[----:B------:R-:W-:Y:S02]  /*472c0*/  DADD R54, -R232, R54 ;  /* 0x00000000e8367229 */ /* 0x000fe40000000136 */
[----:B------:R-:W-:Y:S01]  /*472d0*/  DFMA R242, R236, UR52, R148 ;  /* 0x00000034ecf27c2b */ /* 0x000fe20008000094 */
[----:B------:R-:W3:Y:S03]  /*472e0*/  LDL.LU.64 R92, [R1+0xad78] ;  /* 0x00ad7800015c7983 */ /* 0x000ee60000300a00 */
[----:B------:R-:W-:-:S02]  /*472f0*/  DADD R232, R232, R238 ;  /* 0x00000000e8e87229 */ /* 0x000fc400000000ee */
[----:B------:R-:W2:Y:S01]  /*47300*/  LDL.LU.64 R238, [R1+0x7ac8] ;  /* 0x007ac80001ee7983 */ /* 0x000ea20000300a00 */
[----:B------:R-:W-:-:S03]  /*47310*/  DADD R54, -R202, R54 ;  /* 0x00000000ca367229 */ /* 0x000fc60000000136 */
[----:B------:R-:W3:Y:S05]  /*47320*/  LDL.LU.64 R148, [R1+0xad68] ;  /* 0x00ad680001947983 */ /* 0x000eea0000300a00 */
[C---:B------:R-:W-:Y:S02]  /*47330*/  DADD R178, -R236.reuse, R54 ;  /* 0x00000000ecb27229 */ /* 0x040fe40000000136 */
[----:B------:R-:W-:Y:S01]  /*47340*/  DADD R54, R236, R68 ;  /* 0x00000000ec367229 */ /* 0x000fe20000000044 */
[----:B------:R0:W-:Y:S04]  /*47350*/  STL.64 [R1+0x9d80], R232 ;  /* 0x009d80e801007387 */ /* 0x0001e80000100a00 */
[----:B------:R-:W2:Y:S04]  /*47360*/  LDL.LU.64 R68, [R1+0xad60] ;  /* 0x00ad600001447983 */ /* 0x000ea80000300a00 */
[----:B------:R1:W-:Y:S01]  /*47370*/  STL.64 [R1+0x9da8], R54 ;  /* 0x009da83601007387 */ /* 0x0003e20000100a00 */
[----:B0-----:R-:W-:-:S03]  /*47380*/  DADD R232, R104, R188 ;  /* 0x0000000068e87229 */ /* 0x001fc600000000bc */
[----:B------:R-:W3:Y:S01]  /*47390*/  LDL.LU.64 R236, [R1+0x77b8] ;  /* 0x0077b80001ec7983 */ /* 0x000ee20000300a00 */
[----:B-1----:R-:W-:-:S03]  /*473a0*/  DFMA R54, R214, R62, R208 ;  /* 0x0000003ed636722b */ /* 0x002fc600000000d0 */
[----:B------:R-:W2:Y:S01]  /*473b0*/  LDL.64 R208, [R1+0x79c8] ;  /* 0x0079c80001d07983 */ /* 0x000ea20000100a00 */
[----:B------:R-:W-:-:S08]  /*473c0*/  DFMA R104, R104, UR38, R50 ;  /* 0x0000002668687c2b */ /* 0x000fd00008000032 */
[----:B----4-:R-:W-:Y:S01]  /*473d0*/  DFMA R104, -R38, R126, R104 ;  /* 0x0000007e2668722b */ /* 0x010fe20000000168 */
[----:B------:R-:W4:Y:S01]  /*473e0*/  LDL.LU.64 R126, [R1+0xad58] ;  /* 0x00ad5800017e7983 */ /* 0x000f220000300a00 */
[----:B------:R-:W-:-:S03]  /*473f0*/  DADD R54, R234, R54 ;  /* 0x00000000ea367229 */ /* 0x000fc60000000036 */
[----:B------:R0:W-:Y:S01]  /*47400*/  STL.64 [R1+0x9d98], R232 ;  /* 0x009d98e801007387 */ /* 0x0001e20000100a00 */
[----:B--2---:R-:W-:-:S03]  /*47410*/  DFMA R208, R38, -R208, R250 ;  /* 0x800000d026d0722b */ /* 0x004fc600000000fa */
[----:B------:R-:W2:Y:S05]  /*47420*/  LDL.LU.64 R250, [R1+0x7ab8] ;  /* 0x007ab80001fa7983 */ /* 0x000eaa0000300a00 */
[----:B------:R-:W-:Y:S02]  /*47430*/  DADD R208, -R100, R208 ;  /* 0x0000000064d07229 */ /* 0x000fe400000001d0 */
[----:B0-----:R-:W-:Y:S02]  /*47440*/  DFMA R232, R194, R28, R18 ;  /* 0x0000001cc2e8722b */ /* 0x001fe40000000012 */
[CC--:B------:R-:W-:Y:S01]  /*47450*/  DFMA R56, R214.reuse, R68.reuse, R56 ;  /* 0x00000044d638722b */ /* 0x0c0fe20000000038 */
[----:B------:R-:W3:Y:S04]  /*47460*/  LDL.64 R18, [R1+0x9f50] ;  /* 0x009f500001127983 */ /* 0x000ee80000100a00 */
[----:B------:R0:W-:Y:S02]  /*47470*/  STL.64 [R1+0x9d78], R208 ;  /* 0x009d78d001007387 */ /* 0x0001e40000100a00 */
[----:B0-----:R-:W-:-:S02]  /*47480*/  DFMA R208, -R214, R68, R104 ;  /* 0x00000044d6d0722b */ /* 0x001fc40000000168 */
[CC--:B------:R-:W-:Y:S02]  /*47490*/  DFMA R104, R214.reuse, R68.reuse, R52 ;  /* 0x00000044d668722b */ /* 0x0c0fe40000000034 */
[----:B------:R-:W-:Y:S02]  /*474a0*/  DFMA R52, R214, R68, R102 ;  /* 0x00000044d634722b */ /* 0x000fe40000000066 */
[----:B----4-:R-:W-:-:S08]  /*474b0*/  DFMA R54, R168, R126, R54 ;  /* 0x0000007ea836722b */ /* 0x010fd00000000036 */
[----:B------:R-:W-:Y:S02]  /*474c0*/  DFMA R102, R214, R68, R54 ;  /* 0x00000044d666722b */ /* 0x000fe40000000036 */
[----:B------:R-:W-:Y:S01]  /*474d0*/  DMUL R68, R186, R156 ;  /* 0x0000009cba447228 */ /* 0x000fe20000000000 */
[----:B------:R-:W4:Y:S01]  /*474e0*/  LDL.LU.64 R186, [R1+0xad50] ;  /* 0x00ad500001ba7983 */ /* 0x000f220000300a00 */
[----:B------:R-:W-:-:S03]  /*474f0*/  DFMA R188, R38, R244, R238 ;  /* 0x000000f426bc722b */ /* 0x000fc600000000ee */
[----:B------:R-:W4:Y:S04]  /*47500*/  LDL.64 R238, [R1+0x9fc0] ;  /* 0x009fc00001ee7983 */ /* 0x000f280000100a00 */
[----:B------:R0:W-:Y:S04]  /*47510*/  STL.64 [R1+0x9db0], R242 ;  /* 0x009db0f201007387 */ /* 0x0001e80000100a00 */
[----:B0-----:R-:W4:Y:S01]  /*47520*/  LDL.LU.64 R242, [R1+0x7790] ;  /* 0x0077900001f27983 */ /* 0x001f220000300a00 */
[----:B--2---:R-:W-:-:S03]  /*47530*/  DFMA R188, R216, -R250, R188 ;  /* 0x800000fad8bc722b */ /* 0x004fc600000000bc */
[----:B------:R-:W2:Y:S04]  /*47540*/  LDL.64 R216, [R1+0xa820] ;  /* 0x00a8200001d87983 */ /* 0x000ea80000100a00 */
[----:B------:R-:W-:Y:S04]  /*47550*/  STL.64 [R1+0x9d40], R104 ;  /* 0x009d406801007387 */ /* 0x000fe80000100a00 */
[----:B------:R0:W-:Y:S01]  /*47560*/  STL.64 [R1+0x9d68], R188 ;  /* 0x009d68bc01007387 */ /* 0x0001e20000100a00 */
[----:B------:R-:W-:-:S03]  /*47570*/  DFMA R102, R218, R94, R102 ;  /* 0x0000005eda66722b */ /* 0x000fc60000000066 */
[----:B------:R-:W-:Y:S04]  /*47580*/  STL.64 [R1+0x9d58], R208 ;  /* 0x009d58d001007387 */ /* 0x000fe80000100a00 */
[----:B------:R1:W-:Y:S01]  /*47590*/  STL.64 [R1+0x9d38], R56 ;  /* 0x009d383801007387 */ /* 0x0003e20000100a00 */
[C---:B0-----:R-:W-:Y:S01]  /*475a0*/  DFMA R188, R100.reuse, UR50, R248 ;  /* 0x0000003264bc7c2b */ /* 0x041fe200080000f8 */
[----:B------:R-:W-:Y:S01]  /*475b0*/  UMOV UR38, 0xe361ce4c ;  /* 0xe361ce4c00267882 */ /* 0x000fe20000000000 */
[----:B------:R-:W-:Y:S01]  /*475c0*/  DFMA R100, R100, UR50, R232 ;  /* 0x0000003264647c2b */ /* 0x000fe200080000e8 */
[----:B------:R-:W2:Y:S01]  /*475d0*/  LDL.64 R248, [R1+0xa518] ;  /* 0x00a5180001f87983 */ /* 0x000ea20000100a00 */
[----:B------:R-:W-:-:S03]  /*475e0*/  UMOV UR39, 0x3df49da7 ;  /* 0x3df49da700277882 */ /* 0x000fc60000000000 */
[----:B------:R-:W2:Y:S03]  /*475f0*/  LDL.LU.64 R250, [R1+0x7768] ;  /* 0x0077680001fa7983 */ /* 0x000ea60000300a00 */
[----:B---3--:R-:W-:-:S08]  /*47600*/  DADD R100, R36, R100 ;  /* 0x0000000024647229 */ /* 0x008fd00000000064 */
[----:B------:R-:W-:Y:S02]  /*47610*/  DFMA R232, R18, R148, R100 ;  /* 0x0000009412e8722b */ /* 0x000fe40000000064 */
[----:B----4-:R-:W-:Y:S01]  /*47620*/  DFMA R100, R78, R186, R188 ;  /* 0x000000ba4e64722b */ /* 0x010fe200000000bc */
[----:B------:R-:W3:Y:S04]  /*47630*/  LDL.LU.64 R78, [R1+0xad40] ;  /* 0x00ad4000014e7983 */ /* 0x000ee80000300a00 */
[----:B------:R-:W4:Y:S01]  /*47640*/  LDL.64 R188, [R1+0xa830] ;  /* 0x00a8300001bc7983 */ /* 0x000f220000100a00 */
[----:B------:R-:W-:-:S08]  /*47650*/  DFMA R104, R18, R148, R236 ;  /* 0x000000941268722b */ /* 0x000fd000000000ec */
[----:B------:R-:W-:Y:S02]  /*47660*/  DFMA R104, R238, R186, R104 ;  /* 0x000000baee68722b */ /* 0x000fe40000000068 */
[----:B-1----:R-:W-:Y:S02]  /*47670*/  DMUL R56, R20, R158 ;  /* 0x0000009e14387228 */ /* 0x002fe40000000000 */
[----:B------:R-:W-:Y:S01]  /*47680*/  DFMA R102, R238, R186, R102 ;  /* 0x000000baee66722b */ /* 0x000fe20000000066 */
[----:B------:R-:W4:Y:S01]  /*47690*/  LDL.LU.64 R20, [R1+0xad48] ;  /* 0x00ad480001147983 */ /* 0x000f220000300a00 */
[----:B------:R-:W-:-:S03]  /*476a0*/  DADD R208, -R92, R242 ;  /* 0x000000005cd07229 */ /* 0x000fc600000001f2 */
[----:B------:R0:W-:Y:S04]  /*476b0*/  STL.64 [R1+0x9d00], R104 ;  /* 0x009d006801007387 */ /* 0x0001e80000100a00 */
[----:B------:R-:W4:Y:S01]  /*476c0*/  LDL.64 R238, [R1+0xa558] ;  /* 0x00a5580001ee7983 */ /* 0x000f220000100a00 */
[----:B--2---:R-:W-:-:S03]  /*476d0*/  DMUL R236, R216, R84 ;  /* 0x00000054d8ec7228 */ /* 0x004fc60000000000 */
[----:B------:R-:W2:Y:S01]  /*476e0*/  LDL.64 R242, [R1+0x9fd0] ;  /* 0x009fd00001f27983 */ /* 0x000ea20000100a00 */
[----:B0-----:R-:W-:-:S03]  /*476f0*/  DFMA R104, -R218, R94, R202 ;  /* 0x0000005eda68722b */ /* 0x001fc600000001ca */
[----:B------:R-:W2:Y:S01]  /*47700*/  LDL.64 R216, [R1+0x7c10] ;  /* 0x007c100001d87983 */ /* 0x000ea20000100a00 */
[----:B------:R-:W-:-:S03]  /*47710*/  DADD R186, -R202, R208 ;  /* 0x00000000caba7229 */ /* 0x000fc600000001d0 */
[----:B------:R0:W-:Y:S01]  /*47720*/  STL.64 [R1+0x9dc0], R104 ;  /* 0x009dc06801007387 */ /* 0x0001e20000100a00 */
[----:B------:R-:W-:-:S03]  /*47730*/  DFMA R94, R218, R94, R232 ;  /* 0x0000005eda5e722b */ /* 0x000fc600000000e8 */
[----:B------:R1:W-:Y:S04]  /*47740*/  STL.64 [R1+0x9d18], R186 ;  /* 0x009d18ba01007387 */ /* 0x0003e80000100a00 */
[----:B------:R-:W2:Y:S01]  /*47750*/  LDL.64 R232, [R1+0xa580] ;  /* 0x00a5800001e87983 */ /* 0x000ea20000100a00 */
[----:B0-----:R-:W-:-:S03]  /*47760*/  DADD R104, R68, R56 ;  /* 0x0000000044687229 */ /* 0x001fc60000000038 */
[----:B------:R-:W2:Y:S01]  /*47770*/  LDL.LU.64 R218, [R1+0xad38] ;  /* 0x00ad380001da7983 */ /* 0x000ea20000300a00 */
[----:B---3--:R-:W-:-:S03]  /*47780*/  DMUL R202, R78, R236 ;  /* 0x000000ec4eca7228 */ /* 0x008fc60000000000 */
[----:B------:R-:W3:Y:S01]  /*47790*/  LDL.LU.64 R236, [R1+0x7828] ;  /* 0x0078280001ec7983 */ /* 0x000ee20000300a00 */
[----:B----4-:R-:W-:-:S04]  /*477a0*/  DMUL R208, R188, R84 ;  /* 0x00000054bcd07228 */ /* 0x010fc80000000000 */
[----:B-1----:R-:W-:-:S04]  /*477b0*/  DADD R186, R202, R104 ;  /* 0x00000000caba7229 */ /* 0x002fc80000000068 */
[----:B------:R-:W-:Y:S01]  /*477c0*/  DFMA R104, -R78, R208, -R202 ;  /* 0x000000d04e68722b */ /* 0x000fe200000009ca */
[----:B------:R-:W2:Y:S01]  /*477d0*/  LDL.LU.64 R202, [R1+0x7a20] ;  /* 0x007a200001ca7983 */ /* 0x000ea20000300a00 */
[----:B------:R-:W-:Y:S02]  /*477e0*/  DMUL R188, R248, R86 ;  /* 0x00000056f8bc7228 */ /* 0x000fe40000000000 */
[----:B------:R-:W-:Y:S01]  /*477f0*/  DMUL R208, R86, -UR38 ;  /* 0x8000002656d07c28 */ /* 0x000fe20008000000 */
[----:B------:R-:W4:Y:S05]  /*47800*/  LDL.LU.64 R248, [R1+0x7af0] ;  /* 0x007af00001f87983 */ /* 0x000f2a0000300a00 */
[----:B------:R-:W-:-:S08]  /*47810*/  DMUL R188, R38, R188 ;  /* 0x000000bc26bc7228 */ /* 0x000fd00000000000 */
[----:B------:R-:W-:Y:S02]  /*47820*/  DFMA R188, R78, R208, -R188 ;  /* 0x000000d04ebc722b */ /* 0x000fe400000008bc */
[----:B------:R-:W-:Y:S01]  /*47830*/  DADD R208, R134, R246 ;  /* 0x0000000086d07229 */ /* 0x000fe200000000f6 */
[----:B------:R-:W3:Y:S07]  /*47840*/  LDL.64 R246, [R1+0xa538] ;  /* 0x00a5380001f67983 */ /* 0x000eee0000100a00 */
[----:B------:R-:W-:-:S07]  /*47850*/  DADD R208, R50, R208 ;  /* 0x0000000032d07229 */ /* 0x000fce00000000d0 */
[----:B------:R0:W-:Y:S04]  /*47860*/  STL.64 [R1+0x9b70], R208 ;  /* 0x009b70d001007387 */ /* 0x0001e80000100a00 */
[----:B0-----:R-:W4:Y:S01]  /*47870*/  LDL.64 R208, [R1+0xa910] ;  /* 0x00a9100001d07983 */ /* 0x001f220000100a00 */
[----:B--2---:R-:W-:Y:S02]  /*47880*/  DADD R202, R232, R202 ;  /* 0x00000000e8ca7229 */ /* 0x004fe400000000ca */
[----:B------:R-:W-:Y:S01]  /*47890*/  DFMA R232, R38, -R112, -R134 ;  /* 0x8000007026e8722b */ /* 0x000fe20000000886 */
[----:B------:R-:W3:Y:S07]  /*478a0*/  LDL.LU.64 R112, [R1+0xad30] ;  /* 0x00ad300001707983 */ /* 0x000eee0000300a00 */
[----:B------:R-:W-:Y:S01]  /*478b0*/  DADD R232, -R50, R232 ;  /* 0x0000000032e87229 */ /* 0x000fe200000001e8 */
[----:B------:R-:W4:Y:S06]  /*478c0*/  LDL.LU.64 R50, [R1+0xad28] ;  /* 0x00ad280001327983 */ /* 0x000f2c0000300a00 */
[----:B------:R0:W-:Y:S04]  /*478d0*/  STL.64 [R1+0x9cf0], R232 ;  /* 0x009cf0e801007387 */ /* 0x0001e80000100a00 */
[----:B0-----:R-:W2:Y:S01]  /*478e0*/  LDL.64 R232, [R1+0xa898] ;  /* 0x00a8980001e87983 */ /* 0x001ea20000100a00 */
[----:B----4-:R-:W-:-:S03]  /*478f0*/  DMUL R208, R208, R50 ;  /* 0x00000032d0d07228 */ /* 0x010fc60000000000 */
[----:B------:R-:W2:Y:S01]  /*47900*/  LDL.LU.64 R50, [R1+0xad20] ;  /* 0x00ad200001327983 */ /* 0x000ea20000300a00 */
[----:B------:R-:W-:-:S08]  /*47910*/  DFMA R202, R238, R218, R202 ;  /* 0x000000daeeca722b */ /* 0x000fd000000000ca */
[----:B------:R-:W-:Y:S02]  /*47920*/  DFMA R202, R242, R20, R202 ;  /* 0x00000014f2ca722b */ /* 0x000fe400000000ca */
[----:B------:R-:W-:Y:S02]  /*47930*/  DADD R108, R250, R108 ;  /* 0x00000000fa6c7229 */ /* 0x000fe4000000006c */
[----:B------:R-:W-:Y:S01]  /*47940*/  DFMA R74, R72, 3, R74 ;  /* 0x40080000484a782b */ /* 0x000fe2000000004a */
[----:B------:R-:W-:Y:S01]  /*47950*/  UMOV UR38, 0x9999999a ;  /* 0x9999999a00267882 */ /* 0x000fe20000000000 */
[----:B------:R-:W-:Y:S01]  /*47960*/  UMOV UR39, 0x3fa99999 ;  /* 0x3fa9999900277882 */ /* 0x000fe20000000000 */
[----:B------:R-:W4:Y:S01]  /*47970*/  LDL.LU.64 R242, [R1+0x7910] ;  /* 0x0079100001f27983 */ /* 0x000f220000300a00 */
[----:B--2---:R-:W-:Y:S02]  /*47980*/  DMUL R50, R232, R50 ;  /* 0x00000032e8327228 */ /* 0x004fe40000000000 */
[----:B---3--:R-:W-:-:S02]  /*47990*/  DMUL R232, R246, R112 ;  /* 0x00000070f6e87228 */ /* 0x008fc40000000000 */
[----:B------:R-:W-:Y:S02]  /*479a0*/  DMUL R246, R246, R120 ;  /* 0x00000078f6f67228 */ /* 0x000fe40000000000 */
[----:B------:R-:W-:Y:S02]  /*479b0*/  DFMA R120, R194, R28, R202 ;  /* 0x0000001cc278722b */ /* 0x000fe400000000ca */
[C---:B------:R-:W-:Y:S01]  /*479c0*/  DFMA R112, -R38.reuse, R216, -R236 ;  /* 0x000000d82670722b */ /* 0x040fe200000009ec */
[----:B------:R-:W2:Y:S01]  /*479d0*/  LDL.LU.64 R202, [R1+0x7ac0] ;  /* 0x007ac00001ca7983 */ /* 0x000ea20000300a00 */
[----:B------:R-:W-:Y:S02]  /*479e0*/  DFMA R108, R38, R220, R108 ;  /* 0x000000dc266c722b */ /* 0x000fe4000000006c */
[----:B------:R-:W-:Y:S01]  /*479f0*/  DFMA R74, R140, 3, R74 ;  /* 0x400800008c4a782b */ /* 0x000fe2000000004a */
[----:B------:R-:W3:Y:S01]  /*47a00*/  LDL.64 R216, [R1+0x9b00] ;  /* 0x009b000001d87983 */ /* 0x000ee20000100a00 */
[----:B------:R-:W-:-:S03]  /*47a10*/  DFMA R120, R150, R22, R120 ;  /* 0x000000169678722b */ /* 0x000fc60000000078 */
[----:B------:R-:W4:Y:S01]  /*47a20*/  LDL.LU.64 R150, [R1+0xacf8] ;  /* 0x00acf80001967983 */ /* 0x000f220000300a00 */
[----:B------:R-:W-:Y:S02]  /*47a30*/  DMUL R236, R164, R122 ;  /* 0x0000007aa4ec7228 */ /* 0x000fe40000000000 */
[----:B------:R-:W-:Y:S01]  /*47a40*/  DFMA R122, R190, 2, R154 ;  /* 0x40000000be7a782b */ /* 0x000fe2000000009a */
[----:B------:R-:W3:Y:S01]  /*47a50*/  LDL.LU.64 R194, [R1+0xad10] ;  /* 0x00ad100001c27983 */ /* 0x000ee20000300a00 */
[----:B------:R-:W-:Y:S02]  /*47a60*/  DFMA R112, R32, R230, R112 ;  /* 0x000000e62070722b */ /* 0x000fe40000000070 */
[----:B------:R-:W-:Y:S01]  /*47a70*/  DFMA R108, R140, 2, R108 ;  /* 0x400000008c6c782b */ /* 0x000fe2000000006c */
[----:B------:R-:W3:Y:S01]  /*47a80*/  LDL.LU.64 R164, [R1+0xad18] ;  /* 0x00ad180001a47983 */ /* 0x000ee20000300a00 */
[----:B------:R-:W-:Y:S02]  /*47a90*/  DADD R154, -R154, -R140 ;  /* 0x000000009a9a7229 */ /* 0x000fe4000000098c */
[----:B------:R-:W-:-:S02]  /*47aa0*/  DADD R122, R140, R122 ;  /* 0x000000008c7a7229 */ /* 0x000fc4000000007a */
[----:B------:R-:W-:Y:S01]  /*47ab0*/  DADD R142, -R4, -R142 ;  /* 0x00000000048e7229 */ /* 0x000fe2000000098e */
[----:B------:R-:W-:Y:S01]  /*47ac0*/  UMOV UR54, 0x6e5b0120 ;  /* 0x6e5b012000367882 */ /* 0x000fe20000000000 */
[----:B------:R-:W-:Y:S01]  /*47ad0*/  DFMA R112, R116, UR38, R112 ;  /* 0x0000002674707c2b */ /* 0x000fe20008000070 */
[----:B------:R0:W-:Y:S01]  /*47ae0*/  STL.64 [R1+0x9dd8], R154 ;  /* 0x009dd89a01007387 */ /* 0x0001e20000100a00 */
[----:B------:R-:W-:-:S03]  /*47af0*/  DADD R140, R36, R120 ;  /* 0x00000000248c7229 */ /* 0x000fc60000000078 */
[----:B------:R1:W-:Y:S04]  /*47b00*/  STL.64 [R1+0x9df0], R142 ;  /* 0x009df08e01007387 */ /* 0x0003e80000100a00 */
[----:B------:R-:W3:Y:S01]  /*47b10*/  LDL.LU.64 R36, [R1+0x7ab0] ;  /* 0x007ab00001247983 */ /* 0x000ee20000300a00 */
[----:B0-----:R-:W-:Y:S01]  /*47b20*/  DFMA R154, -R8, R24, R112 ;  /* 0x00000018089a722b */ /* 0x001fe20000000170 */
[----:B------:R-:W-:Y:S01]  /*47b30*/  UMOV UR55, 0x3d0b0587 ;  /* 0x3d0b058700377882 */ /* 0x000fe20000000000 */
[-C--:B------:R-:W-:Y:S01]  /*47b40*/  DFMA R112, R18, R148.reuse, R140 ;  /* 0x000000941270722b */ /* 0x080fe2000000008c */
[----:B------:R-:W3:Y:S04]  /*47b50*/  LDL.LU.64 R8, [R1+0xacf0] ;  /* 0x00acf00001087983 */ /* 0x000ee80000300a00 */
[----:B------:R-:W3:Y:S04]  /*47b60*/  LDL.64 R140, [R1+0x79c0] ;  /* 0x0079c000018c7983 */ /* 0x000ee80000100a00 */
[----:B------:R-:W3:Y:S04]  /*47b70*/  LDL.LU.64 R4, [R1+0xad08] ;  /* 0x00ad080001047983 */ /* 0x000ee80000300a00 */
[----:B------:R0:W-:Y:S04]  /*47b80*/  STL.64 [R1+0x9d20], R52 ;  /* 0x009d203401007387 */ /* 0x0001e80000100a00 */
[----:B------:R-:W-:Y:S04]  /*47b90*/  STL.64 [R1+0xa4d0], R232 ;  /* 0x00a4d0e801007387 */ /* 0x000fe80000100a00 */
[----:B------:R-:W-:Y:S04]  /*47ba0*/  STL.64 [R1+0xa540], R246 ;  /* 0x00a540f601007387 */ /* 0x000fe80000100a00 */
[----:B------:R-:W-:Y:S04]  /*47bb0*/  STL.64 [R1+0xa528], R236 ;  /* 0x00a528ec01007387 */ /* 0x000fe80000100a00 */
[----:B------:R0:W5:Y:S01]  /*47bc0*/  LDL.LU.64 R230, [R1+0xad00] ;  /* 0x00ad000001e67983 */ /* 0x0001620000300a00 */
[----:B--2---:R-:W-:Y:S01]  /*47bd0*/  DFMA R120, R134, UR44, R202 ;  /* 0x0000002c86787c2b */ /* 0x004fe200080000ca */
[----:B------:R-:W-:Y:S01]  /*47be0*/  UMOV UR38, 0xe1796495 ;  /* 0xe179649500267882 */ /* 0x000fe20000000000 */
[----:B----4-:R-:W-:Y:S01]  /*47bf0*/  DFMA R148, -R18, R148, R150 ;  /* 0x000000941294722b */ /* 0x010fe20000000196 */
[----:B------:R-:W-:Y:S01]  /*47c00*/  UMOV UR39, 0x3dd5fd7f ;  /* 0x3dd5fd7f00277882 */ /* 0x000fe20000000000 */
[----:B------:R-:W2:Y:S01]  /*47c10*/  LDL.LU.64 R18, [R1+0xacd8] ;  /* 0x00acd80001127983 */ /* 0x000ea20000300a00 */
[----:B------:R-:W-:-:S02]  /*47c20*/  DFMA R202, R10, R26, R204 ;  /* 0x0000001a0aca722b */ /* 0x000fc400000000cc */
[----:B-1----:R-:W-:Y:S01]  /*47c30*/  DADD R142, -R116, -R248 ;  /* 0x00000000748e7229 */ /* 0x002fe200000009f8 */
[----:B------:R-:W4:Y:S04]  /*47c40*/  LDL.LU.64 R150, [R1+0xace0] ;  /* 0x00ace00001967983 */ /* 0x000f280000300a00 */
[----:B------:R2:W-:Y:S04]  /*47c50*/  STL.64 [R1+0x9dc8], R148 ;  /* 0x009dc89401007387 */ /* 0x0005e80000100a00 */
[----:B------:R-:W4:Y:S04]  /*47c60*/  LDL.LU.64 R204, [R1+0x7a90] ;  /* 0x007a900001cc7983 */ /* 0x000f280000300a00 */
[----:B------:R-:W4:Y:S04]  /*47c70*/  LDL.LU.64 R248, [R1+0x79a0] ;  /* 0x0079a00001f87983 */ /* 0x000f280000300a00 */
[----:B0-----:R-:W4:Y:S04]  /*47c80*/  LDL.128 R52, [R1+0x470] ;  /* 0x0004700001347983 */ /* 0x001f280000100c00 */
[----:B------:R0:W5:Y:S01]  /*47c90*/  LDL.LU.64 R10, [R1+0xace8] ;  /* 0x00ace800010a7983 */ /* 0x0001620000300a00 */
[----:B--2---:R-:W-:-:S02]  /*47ca0*/  DFMA R148, R166, R18, R154 ;  /* 0x00000012a694722b */ /* 0x004fc4000000009a */
[----:B---3--:R-:W-:Y:S01]  /*47cb0*/  DFMA R154, R216, R18, R202 ;  /* 0x00000012d89a722b */ /* 0x008fe200000000ca */
[----:B------:R-:W2:Y:S04]  /*47cc0*/  LDL.LU.64 R166, [R1+0xacc8] ;  /* 0x00acc80001a67983 */ /* 0x000ea80000300a00 */
[----:B------:R-:W3:Y:S01]  /*47cd0*/  LDL.64 R202, [R1+0x7df0] ;  /* 0x007df00001ca7983 */ /* 0x000ee20000100a00 */
[----:B------:R-:W-:Y:S02]  /*47ce0*/  DFMA R142, R152, UR26, R142 ;  /* 0x0000001a988e7c2b */ /* 0x000fe4000800008e */
[----:B------:R-:W-:Y:S02]  /*47cf0*/  DFMA R140, -R140, R24, R120 ;  /* 0x000000188c8c722b */ /* 0x000fe40000000178 */
[----:B------:R-:W-:Y:S01]  /*47d00*/  DFMA R120, R242, UR16, R194 ;  /* 0x00000010f2787c2b */ /* 0x000fe200080000c2 */
[----:B------:R-:W4:Y:S05]  /*47d10*/  LDL.LU.64 R194, [R1+0xacd0] ;  /* 0x00acd00001c27983 */ /* 0x000f2a0000300a00 */
[----:B------:R-:W-:-:S02]  /*47d20*/  DADD R174, -R174, R140 ;  /* 0x00000000aeae7229 */ /* 0x000fc4000000018c */
[----:B------:R-:W2:Y:S01]  /*47d30*/  LDL.64 R140, [R1+0x7b38] ;  /* 0x007b3800018c7983 */ /* 0x000ea20000100a00 */
[----:B---3--:R-:W-:-:S03]  /*47d40*/  DFMA R202, R202, -R24, R142 ;  /* 0x80000018caca722b */ /* 0x008fc6000000008e */
[----:B------:R-:W3:Y:S04]  /*47d50*/  LDL.64 R142, [R1+0xa7e0] ;  /* 0x00a7e000018e7983 */ /* 0x000ee80000100a00 */
[----:B------:R1:W-:Y:S04]  /*47d60*/  STL.64 [R1+0x9ce0], R174 ;  /* 0x009ce0ae01007387 */ /* 0x0003e80000100a00 */
[----:B-1----:R-:W3:Y:S01]  /*47d70*/  LDL.LU.64 R174, [R1+0x7b08] ;  /* 0x007b080001ae7983 */ /* 0x002ee20000300a00 */
[----:B--2---:R-:W-:Y:S02]  /*47d80*/  DFMA R140, -R38, R140, R120 ;  /* 0x0000008c268c722b */ /* 0x004fe40000000178 */
[----:B----4-:R-:W-:Y:S01]  /*47d90*/  DFMA R120, R194, UR22, R154 ;  /* 0x00000016c2787c2b */ /* 0x010fe2000800009a */
[----:B------:R-:W2:Y:S01]  /*47da0*/  LDL.LU.64 R154, [R1+0x7ad8] ;  /* 0x007ad800019a7983 */ /* 0x000ea20000300a00 */
[----:B------:R-:W-:Y:S01]  /*47db0*/  UMOV UR16, 0xe147ae14 ;  /* 0xe147ae1400107882 */ /* 0x000fe20000000000 */
[----:B------:R-:W-:-:S02]  /*47dc0*/  UMOV UR17, 0x3fe6147a ;  /* 0x3fe6147a00117882 */ /* 0x000fc40000000000 */
[C---:B------:R-:W-:Y:S02]  /*47dd0*/  DFMA R148, R194.reuse, UR16, R148 ;  /* 0x00000010c2947c2b */ /* 0x040fe40008000094 */
[----:B------:R-:W-:Y:S01]  /*47de0*/  DADD R194, -R194, R202 ;  /* 0x00000000c2c27229 */ /* 0x000fe200000001ca */
[----:B------:R-:W4:Y:S01]  /*47df0*/  LDL.LU.64 R202, [R1+0x78b0] ;  /* 0x0078b00001ca7983 */ /* 0x000f220000300a00 */
[----:B---3--:R-:W-:-:S03]  /*47e00*/  DMUL R142, R142, R150 ;  /* 0x000000968e8e7228 */ /* 0x008fc60000000000 */
[----:B------:R-:W3:Y:S04]  /*47e10*/  LDL.LU.64 R150, [R1+0x7b18] ;  /* 0x007b180001967983 */ /* 0x000ee80000300a00 */
[----:B------:R1:W-:Y:S01]  /*47e20*/  STL.64 [R1+0x9cd8], R148 ;  /* 0x009cd89401007387 */ /* 0x0003e20000100a00 */
[----:B------:R-:W-:Y:S02]  /*47e30*/  DFMA R140, -R166, R22, R140 ;  /* 0x00000016a68c722b */ /* 0x000fe4000000018c */
[----:B-1----:R-:W-:-:S06]  /*47e40*/  DFMA R148, -R40, R124, R174 ;  /* 0x0000007c2894722b */ /* 0x002fcc00000001ae */
[----:B------:R-:W-:Y:S01]  /*47e50*/  DADD R140, R36, R140 ;  /* 0x00000000248c7229 */ /* 0x000fe2000000008c */
[----:B------:R-:W-:Y:S01]  /*47e60*/  UMOV UR16, 0x33333333 ;  /* 0x3333333300107882 */ /* 0x000fe20000000000 */
[----:B------:R-:W-:Y:S01]  /*47e70*/  UMOV UR17, 0x40013333 ;  /* 0x4001333300117882 */ /* 0x000fe20000000000 */
[----:B------:R-:W4:Y:S04]  /*47e80*/  LDL.LU.64 R174, [R1+0x7a00] ;  /* 0x007a000001ae7983 */ /* 0x000f280000300a00 */
[----:B------:R1:W-:Y:S04]  /*47e90*/  STL.64 [R1+0x9cc8], R148 ;  /* 0x009cc89401007387 */ /* 0x0003e80000100a00 */
[----:B------:R0:W-:Y:S01]  /*47ea0*/  STL.64 [R1+0x9ca0], R194 ;  /* 0x009ca0c201007387 */ /* 0x0001e20000100a00 */
[----:B------:R-:W-:-:S03]  /*47eb0*/  DADD R48, R142, R48 ;  /* 0x000000008e307229 */ /* 0x000fc60000000030 */
[----:B------:R0:W5:Y:S01]  /*47ec0*/  LDL.LU.64 R40, [R1+0xacc0] ;  /* 0x00acc00001287983 */ /* 0x0001620000300a00 */
[----:B-1----:R-:W-:-:S03]  /*47ed0*/  DFMA R148, R212, 0.25, R248 ;  /* 0x3fd00000d494782b */ /* 0x002fc600000000f8 */
[----:B------:R-:W4:Y:S04]  /*47ee0*/  LDL.64 R248, [R1+0x7da8] ;  /* 0x007da80001f87983 */ /* 0x000f280000100a00 */
[----:B0-----:R-:W4:Y:S01]  /*47ef0*/  LDL.LU.64 R194, [R1+0x7868] ;  /* 0x0078680001c27983 */ /* 0x001f220000300a00 */
[----:B---3--:R-:W-:Y:S02]  /*47f00*/  DADD R124, -R72, R150 ;  /* 0x00000000487c7229 */ /* 0x008fe40000000196 */
[----:B------:R-:W-:Y:S02]  /*47f10*/  DFMA R72, -R30, R126, R204 ;  /* 0x0000007e1e48722b */ /* 0x000fe400000001cc */
[----:B------:R-:W-:Y:S01]  /*47f20*/  DFMA R150, R242, UR12, R164 ;  /* 0x0000000cf2967c2b */ /* 0x000fe200080000a4 */
[----:B------:R-:W3:Y:S04]  /*47f30*/  LDL.LU.64 R204, [R1+0x7a38] ;  /* 0x007a380001cc7983 */ /* 0x000ee80000300a00 */
[----:B------:R0:W-:Y:S04]  /*47f40*/  STL.64 [R1+0x9cb8], R124 ;  /* 0x009cb87c01007387 */ /* 0x0001e80000100a00 */
[----:B------:R-:W3:Y:S01]  /*47f50*/  LDL.LU.64 R164, [R1+0xacb8] ;  /* 0x00acb80001a47983 */ /* 0x000ee20000300a00 */
[----:B0-----:R-:W-:-:S02]  /*47f60*/  DFMA R124, R162, 0.25, R210 ;  /* 0x3fd00000a27c782b */ /* 0x001fc400000000d2 */
[----:B------:R-:W-:Y:S01]  /*47f70*/  DFMA R162, R162, 0.25, R160 ;  /* 0x3fd00000a2a2782b */ /* 0x000fe200000000a0 */
[----:B------:R-:W3:Y:S01]  /*47f80*/  LDL.LU.64 R210, [R1+0x78e8] ;  /* 0x0078e80001d27983 */ /* 0x000ee20000300a00 */
[-C--:B------:R-:W-:Y:S02]  /*47f90*/  DFMA R160, -R168, R126.reuse, R72 ;  /* 0x0000007ea8a0722b */ /* 0x080fe40000000148 */
[-C--:B--2---:R-:W-:Y:S02]  /*47fa0*/  DFMA R72, R30, R126.reuse, R154 ;  /* 0x0000007e1e48722b */ /* 0x084fe4000000009a */
[----:B------:R-:W-:Y:S01]  /*47fb0*/  DFMA R126, R168, R126, R148 ;  /* 0x0000007ea87e722b */ /* 0x000fe20000000094 */
[----:B------:R-:W2:Y:S01]  /*47fc0*/  LDL.LU.64 R30, [R1+0x7a10] ;  /* 0x007a1000011e7983 */ /* 0x000ea20000300a00 */
[----:B------:R-:W-:-:S03]  /*47fd0*/  DADD R154, -R36, R150 ;  /* 0x00000000249a7229 */ /* 0x000fc60000000196 */
[----:B------:R-:W3:Y:S04]  /*47fe0*/  LDL.64 R168, [R1+0x7b10] ;  /* 0x007b100001a87983 */ /* 0x000ee80000100a00 */
[----:B------:R0:W-:Y:S02]  /*47ff0*/  STL.64 [R1+0x9e50], R126 ;  /* 0x009e507e01007387 */ /* 0x0001e40000100a00 */
[----:B0-----:R-:W-:Y:S01]  /*48000*/  DMUL R126, R206, UR16 ;  /* 0x00000010ce7e7c28 */ /* 0x001fe20008000000 */
[----:B------:R-:W-:Y:S01]  /*48010*/  UMOV UR16, 0xe147ae14 ;  /* 0xe147ae1400107882 */ /* 0x000fe20000000000 */
[----:B------:R-:W-:Y:S02]  /*48020*/  UMOV UR17, 0x3fde147a ;  /* 0x3fde147a00117882 */ /* 0x000fe40000000000 */
[----:B------:R-:W-:-:S02]  /*48030*/  DFMA R148, R152, UR16, R140 ;  /* 0x0000001098947c2b */ /* 0x000fc4000800008c */
[----:B------:R-:W-:Y:S01]  /*48040*/  DFMA R140, R76, UR20, R154 ;  /* 0x000000144c8c7c2b */ /* 0x000fe2000800009a */
[----:B------:R-:W2:Y:S01]  /*48050*/  LDL.LU.64 R76, [R1+0xacb0] ;  /* 0x00acb000014c7983 */ /* 0x000ea20000300a00 */
[----:B----4-:R-:W-:Y:S02]  /*48060*/  DADD R150, -R152, -R202 ;  /* 0x0000000098967229 */ /* 0x010fe400000009ca */
[----:B------:R-:W-:Y:S01]  /*48070*/  DMUL R126, R110, R126 ;  /* 0x0000007e6e7e7228 */ /* 0x000fe20000000000 */
[----:B------:R-:W-:Y:S03]  /*48080*/  STL.64 [R1+0x9c90], R160 ;  /* 0x009c90a001007387 */ /* 0x000fe60000100a00 */
[----:B------:R-:W-:Y:S01]  /*48090*/  DFMA R140, R152, UR26, R140 ;  /* 0x0000001a988c7c2b */ /* 0x000fe2000800008c */
[----:B------:R-:W4:Y:S01]  /*480a0*/  LDL.LU.64 R152, [R1+0xac98] ;  /* 0x00ac980001987983 */ /* 0x000f220000300a00 */
[----:B------:R-:W-:-:S02]  /*480b0*/  DADD R110, -R64, R150 ;  /* 0x00000000406e7229 */ /* 0x000fc40000000196 */
[----:B------:R-:W-:Y:S01]  /*480c0*/  DFMA R148, R198, UR14, R148 ;  /* 0x0000000ec6947c2b */ /* 0x000fe20008000094 */
[----:B------:R-:W-:Y:S01]  /*480d0*/  UMOV UR16, 0x47ae147b ;  /* 0x47ae147b00107882 */ /* 0x000fe20000000000 */
[----:B------:R-:W-:Y:S01]  /*480e0*/  UMOV UR17, 0x3f947ae1 ;  /* 0x3f947ae100117882 */ /* 0x000fe20000000000 */
[----:B------:R-:W-:Y:S04]  /*480f0*/  STL.64 [R1+0x9ce8], R162 ;  /* 0x009ce8a201007387 */ /* 0x000fe80000100a00 */
[----:B------:R0:W-:Y:S04]  /*48100*/  STL.64 [R1+0x9cf8], R110 ;  /* 0x009cf86e01007387 */ /* 0x0001e80000100a00 */
[----:B------:R-:W3:Y:S01]  /*48110*/  LDL.LU.64 R202, [R1+0x7b78] ;  /* 0x007b780001ca7983 */ /* 0x000ee20000300a00 */
[----:B0-----:R-:W-:-:S02]  /*48120*/  DFMA R110, -R206, R182, R124 ;  /* 0x000000b6ce6e722b */ /* 0x001fc4000000017c */
[----:B------:R-:W-:-:S08]  /*48130*/  DFMA R160, R206, R182, R174 ;  /* 0x000000b6cea0722b */ /* 0x000fd000000000ae */
[----:B------:R-:W-:Y:S02]  /*48140*/  DFMA R160, R96, R130, R160 ;  /* 0x0000008260a0722b */ /* 0x000fe400000000a0 */
[----:B--2---:R-:W-:Y:S01]  /*48150*/  DFMA R124, R206, R182, R76 ;  /* 0x000000b6ce7c722b */ /* 0x004fe2000000004c */
[----:B------:R-:W2:Y:S04]  /*48160*/  LDL.LU.64 R76, [R1+0xac90] ;  /* 0x00ac9000014c7983 */ /* 0x000ea80000300a00 */
[----:B------:R-:W2:Y:S01]  /*48170*/  LDL.64 R206, [R1+0x7c68] ;  /* 0x007c680001ce7983 */ /* 0x000ea20000100a00 */
[----:B----4-:R-:W-:-:S03]  /*48180*/  DADD R174, R152, -R12 ;  /* 0x0000000098ae7229 */ /* 0x010fc6000000080c */
[----:B------:R-:W4:Y:S05]  /*48190*/  LDL.LU.64 R152, [R1+0xac88] ;  /* 0x00ac880001987983 */ /* 0x000f2a0000300a00 */
[C---:B---3--:R-:W-:Y:S02]  /*481a0*/  DFMA R182, R32.reuse, -R168, R174 ;  /* 0x800000a820b6722b */ /* 0x048fe400000000ae */
[----:B------:R-:W-:Y:S02]  /*481b0*/  DFMA R174, R32, R58, -R184 ;  /* 0x0000003a20ae722b */ /* 0x000fe400000008b8 */
[----:B------:R-:W-:Y:S01]  /*481c0*/  DFMA R150, R198, UR16, R64 ;  /* 0x00000010c6967c2b */ /* 0x000fe20008000040 */
[----:B------:R-:W-:Y:S01]  /*481d0*/  UMOV UR14, 0x1eb851ec ;  /* 0x1eb851ec000e7882 */ /* 0x000fe20000000000 */
[----:B------:R-:W-:Y:S01]  /*481e0*/  DMUL R162, R2, UR8 ;  /* 0x0000000802a27c28 */ /* 0x000fe20008000000 */
[----:B------:R-:W-:Y:S01]  /*481f0*/  UMOV UR15, 0x3fd1eb85 ;  /* 0x3fd1eb85000f7882 */ /* 0x000fe20000000000 */
[----:B------:R-:W-:Y:S01]  /*48200*/  DFMA R124, R46, R80, R124 ;  /* 0x000000502e7c722b */ /* 0x000fe2000000007c */
[----:B------:R-:W3:Y:S01]  /*48210*/  LDL.LU.64 R58, [R1+0xac70] ;  /* 0x00ac7000013a7983 */ /* 0x000ee20000300a00 */
[----:B------:R-:W-:-:S03]  /*48220*/  DFMA R130, -R96, R130, R174 ;  /* 0x000000826082722b */ /* 0x000fc600000001ae */
[----:B------:R-:W3:Y:S01]  /*48230*/  LDL.64 R174, [R1+0x9f88] ;  /* 0x009f880001ae7983 */ /* 0x000ee20000100a00 */
[----:B------:R-:W-:Y:S01]  /*48240*/  UMOV UR16, 0xeb851eb8 ;  /* 0xeb851eb800107882 */ /* 0x000fe20000000000 */
[----:B------:R-:W-:Y:S02]  /*48250*/  UMOV UR17, 0x3fbeb851 ;  /* 0x3fbeb85100117882 */ /* 0x000fe40000000000 */
[----:B------:R-:W-:Y:S01]  /*48260*/  DFMA R154, R12, UR16, R148 ;  /* 0x000000100c9a7c2b */ /* 0x000fe20008000094 */
[----:B------:R-:W-:Y:S01]  /*48270*/  UMOV UR8, 0x47ae147b ;  /* 0x47ae147b00087882 */ /* 0x000fe20000000000 */
[----:B------:R-:W-:Y:S01]  /*48280*/  UMOV UR9, 0x3fc47ae1 ;  /* 0x3fc47ae100097882 */ /* 0x000fe20000000000 */
[----:B------:R-:W-:Y:S01]  /*48290*/  DFMA R148, R38, R248, -R204 ;  /* 0x000000f82694722b */ /* 0x000fe200000008cc */
[----:B------:R-:W3:Y:S01]  /*482a0*/  LDL.LU.64 R198, [R1+0xaca0] ;  /* 0x00aca00001c67983 */ /* 0x000ee20000300a00 */
[C---:B------:R-:W-:Y:S01]  /*482b0*/  DFMA R150, R2.reuse, UR8, R150 ;  /* 0x0000000802967c2b */ /* 0x040fe20008000096 */
[----:B------:R-:W-:Y:S01]  /*482c0*/  UMOV UR8, 0xc28f5c29 ;  /* 0xc28f5c2900087882 */ /* 0x000fe20000000000 */
[----:B------:R-:W-:Y:S01]  /*482d0*/  UMOV UR9, 0x3fec28f5 ;  /* 0x3fec28f500097882 */ /* 0x000fe20000000000 */
[----:B------:R-:W-:Y:S01]  /*482e0*/  DFMA R154, R2, UR14, R154 ;  /* 0x0000000e029a7c2b */ /* 0x000fe2000800009a */
[----:B------:R-:W3:Y:S01]  /*482f0*/  LDL.LU.64 R64, [R1+0xaca8] ;  /* 0x00aca80001407983 */ /* 0x000ee20000300a00 */
[----:B------:R-:W-:-:S02]  /*48300*/  DFMA R162, R12, UR8, R162 ;  /* 0x000000080ca27c2b */ /* 0x000fc400080000a2 */
[C---:B------:R-:W-:Y:S02]  /*48310*/  DADD R148, -R14.reuse, R148 ;  /* 0x000000000e947229 */ /* 0x040fe40000000194 */
[C---:B------:R-:W-:Y:S02]  /*48320*/  DFMA R150, R14.reuse, UR18, R150 ;  /* 0x000000120e967c2b */ /* 0x040fe40008000096 */
[----:B------:R-:W-:Y:S01]  /*48330*/  DFMA R154, R14, UR30, R154 ;  /* 0x0000001e0e9a7c2b */ /* 0x000fe2000800009a */
[----:B------:R-:W3:Y:S01]  /*48340*/  LDL.LU.64 R14, [R1+0xac78] ;  /* 0x00ac7800010e7983 */ /* 0x000ee20000300a00 */
[----:B------:R-:W-:Y:S02]  /*48350*/  DFMA R162, R30, UR34, R162 ;  /* 0x000000221ea27c2b */ /* 0x000fe400080000a2 */
[----:B------:R-:W-:Y:S01]  /*48360*/  DFMA R140, R12, UR16, R140 ;  /* 0x000000100c8c7c2b */ /* 0x000fe2000800008c */
[----:B------:R-:W3:Y:S01]  /*48370*/  LDL.LU.64 R12, [R1+0xac80] ;  /* 0x00ac8000010c7983 */ /* 0x000ee20000300a00 */
[----:B------:R-:W-:-:S04]  /*48380*/  DFMA R46, R46, R80, R160 ;  /* 0x000000502e2e722b */ /* 0x000fc800000000a0 */
[----:B------:R-:W-:Y:S02]  /*48390*/  DFMA R80, -R38, R248, R162 ;  /* 0x000000f82650722b */ /* 0x000fe400000001a2 */
[----:B------:R-:W-:Y:S01]  /*483a0*/  DFMA R140, R2, UR14, R140 ;  /* 0x0000000e028c7c2b */ /* 0x000fe2000800008c */
[----:B------:R-:W-:Y:S01]  /*483b0*/  UMOV UR8, 0xae147ae1 ;  /* 0xae147ae100087882 */ /* 0x000fe20000000000 */
[----:B------:R-:W-:Y:S01]  /*483c0*/  DFMA R162, R32, R8, -R242 ;  /* 0x0000000820a2722b */ /* 0x000fe200000008f2 */
[----:B------:R-:W-:Y:S01]  /*483d0*/  UMOV UR9, 0x3fdae147 ;  /* 0x3fdae14700097882 */ /* 0x000fe20000000000 */
[----:B------:R-:W-:Y:S01]  /*483e0*/  DFMA R46, R212, 0.25, R46 ;  /* 0x3fd00000d42e782b */ /* 0x000fe2000000002e */
[----:B------:R-:W3:Y:S01]  /*483f0*/  LDL.64 R248, [R1+0x7ca0] ;  /* 0x007ca00001f87983 */ /* 0x000ee20000100a00 */
[----:B------:R-:W-:Y:S02]  /*48400*/  DMUL R160, R216, UR8 ;  /* 0x00000008d8a07c28 */ /* 0x000fe40008000000 */
[----:B------:R-:W-:Y:S01]  /*48410*/  DFMA R140, R66, UR28, R140 ;  /* 0x0000001c428c7c2b */ /* 0x000fe2000800008c */
[----:B------:R0:W-:Y:S01]  /*48420*/  STL.64 [R1+0x9d70], R130 ;  /* 0x009d708201007387 */ /* 0x0001e20000100a00 */
[----:B------:R-:W-:-:S02]  /*48430*/  DFMA R88, R210, UR12, R88 ;  /* 0x0000000cd2587c2b */ /* 0x000fc40008000058 */
[----:B------:R-:W-:Y:S01]  /*48440*/  DADD R182, -R2, R182 ;  /* 0x0000000002b67229 */ /* 0x000fe200000001b6 */
[----:B------:R-:W3:Y:S04]  /*48450*/  LDL.LU.64 R216, [R1+0xac60] ;  /* 0x00ac600001d87983 */ /* 0x000ee80000300a00 */
[----:B------:R-:W3:Y:S01]  /*48460*/  LDL.LU.64 R8, [R1+0xac58] ;  /* 0x00ac580001087983 */ /* 0x000ee20000300a00 */
[----:B--2---:R-:W-:Y:S02]  /*48470*/  DMUL R204, R76, UR38 ;  /* 0x000000264ccc7c28 */ /* 0x004fe40008000000 */
[----:B------:R-:W-:Y:S02]  /*48480*/  DFMA R80, R38, R206, R80 ;  /* 0x000000ce2650722b */ /* 0x000fe40000000050 */
[----:B----4-:R-:W-:-:S02]  /*48490*/  DFMA R46, R160, R152, R46 ;  /* 0x00000098a02e722b */ /* 0x010fc4000000002e */
[----:B---3--:R-:W-:Y:S02]  /*484a0*/  DMUL R242, R58, UR54 ;  /* 0x000000363af27c28 */ /* 0x008fe40008000000 */
[----:B0-----:R-:W-:Y:S01]  /*484b0*/  DFMA R130, R32, R14, R202 ;  /* 0x0000000e2082722b */ /* 0x001fe200000000ca */
[----:B------:R-:W-:Y:S01]  /*484c0*/  STL.64 [R1+0x9c28], R88 ;  /* 0x009c285801007387 */ /* 0x000fe20000100a00 */
[----:B------:R-:W-:Y:S02]  /*484d0*/  DFMA R154, R204, -R24, R154 ;  /* 0x80000018cc9a722b */ /* 0x000fe4000000009a */
[----:B------:R-:W-:Y:S01]  /*484e0*/  DFMA R80, R66, UR48, R80 ;  /* 0x0000003042507c2b */ /* 0x000fe20008000050 */
[----:B------:R-:W2:Y:S04]  /*484f0*/  LDL.LU.64 R204, [R1+0x7880] ;  /* 0x0078800001cc7983 */ /* 0x000ea80000300a00 */
[----:B------:R-:W3:Y:S01]  /*48500*/  LDL.LU.64 R2, [R1+0xac68] ;  /* 0x00ac680001027983 */ /* 0x000ee20000300a00 */
[----:B------:R-:W-:-:S08]  /*48510*/  DFMA R154, R164, -R16, R154 ;  /* 0x80000010a49a722b */ /* 0x000fd0000000009a */
[CC--:B------:R-:W-:Y:S02]  /*48520*/  DFMA R154, R96.reuse, R128.reuse, R154 ;  /* 0x00000080609a722b */ /* 0x0c0fe4000000009a */
[----:B------:R-:W-:Y:S01]  /*48530*/  DFMA R128, -R96, R128, R162 ;  /* 0x000000806080722b */ /* 0x000fe200000001a2 */
[----:B------:R-:W4:Y:S06]  /*48540*/  LDL.LU.64 R162, [R1+0x7b40] ;  /* 0x007b400001a27983 */ /* 0x000f2c0000300a00 */
[----:B------:R0:W-:Y:S01]  /*48550*/  STL.64 [R1+0x9c88], R128 ;  /* 0x009c888001007387 */ /* 0x0001e20000100a00 */
[----:B------:R-:W-:-:S03]  /*48560*/  DFMA R76, -R174, R76, R154 ;  /* 0x0000004cae4c722b */ /* 0x000fc6000000019a */
[----:B------:R-:W3:Y:S04]  /*48570*/  LDL.LU.64 R154, [R1+0x7a70] ;  /* 0x007a7000019a7983 */ /* 0x000ee80000300a00 */
[----:B------:R-:W4:Y:S01]  /*48580*/  LDL.LU.64 R174, [R1+0x7ba0] ;  /* 0x007ba00001ae7983 */ /* 0x000f220000300a00 */
[CC--:B0-----:R-:W-:Y:S02]  /*48590*/  DFMA R128, R160.reuse, R152.reuse, R140 ;  /* 0x00000098a080722b */ /* 0x0c1fe4000000008c */
[----:B------:R-:W-:Y:S01]  /*485a0*/  DFMA R140, -R160, R152, R80 ;  /* 0x00000098a08c722b */ /* 0x000fe20000000150 */
[----:B------:R-:W4:Y:S04]  /*485b0*/  LDL.LU.64 R160, [R1+0x7830] ;  /* 0x0078300001a07983 */ /* 0x000f280000300a00 */
[----:B------:R-:W4:Y:S01]  /*485c0*/  LDL.LU.64 R152, [R1+0x7930] ;  /* 0x0079300001987983 */ /* 0x000f220000300a00 */
[----:B------:R-:W-:-:S02]  /*485d0*/  DFMA R130, R20, R12, R130 ;  /* 0x0000000c1482722b */ /* 0x000fc40000000082 */
[----:B------:R-:W-:Y:S02]  /*485e0*/  DFMA R80, R32, R168, -R30 ;  /* 0x000000a82050722b */ /* 0x000fe4000000081e */
[----:B------:R-:W-:Y:S01]  /*485f0*/  DFMA R76, R66, UR28, R76 ;  /* 0x0000001c424c7c2b */ /* 0x000fe2000800004c */
[----:B------:R-:W4:Y:S03]  /*48600*/  LDL.LU.64 R168, [R1+0xac50] ;  /* 0x00ac500001a87983 */ /* 0x000f260000300a00 */
[----:B------:R-:W-:Y:S02]  /*48610*/  DFMA R130, R218, -R242, R130 ;  /* 0x800000f2da82722b */ /* 0x000fe40000000082 */
[----:B------:R-:W-:Y:S02]  /*48620*/  DADD R66, -R66, R80 ;  /* 0x0000000042427229 */ /* 0x000fe40000000150 */
[----:B------:R-:W-:-:S02]  /*48630*/  DFMA R80, R184, UR12, R172 ;  /* 0x0000000cb8507c2b */ /* 0x000fc400080000ac */
[----:B------:R-:W-:Y:S01]  /*48640*/  DFMA R46, R96, R98, R46 ;  /* 0x00000062602e722b */ /* 0x000fe2000000002e */
[----:B------:R-:W4:Y:S01]  /*48650*/  LDL.LU.64 R172, [R1+0xac38] ;  /* 0x00ac380001ac7983 */ /* 0x000f220000300a00 */
[----:B------:R-:W-:-:S03]  /*48660*/  DFMA R130, R58, -1300, R130 ;  /* 0xc09450003a82782b */ /* 0x000fc60000000082 */
[----:B------:R-:W-:Y:S04]  /*48670*/  STL.64 [R1+0x9c30], R80 ;  /* 0x009c305001007387 */ /* 0x000fe80000100a00 */
[----:B------:R-:W-:Y:S04]  /*48680*/  STL.64 [R1+0x9c70], R130 ;  /* 0x009c708201007387 */ /* 0x000fe80000100a00 */
[----:B------:R0:W-:Y:S01]  /*48690*/  STL.64 [R1+0x9c68], R66 ;  /* 0x009c684201007387 */ /* 0x0001e20000100a00 */
[----:B------:R-:W-:-:S03]  /*486a0*/  DADD R48, R50, R48 ;  /* 0x0000000032307229 */ /* 0x000fc60000000030 */
[----:B------:R-:W4:Y:S01]  /*486b0*/  LDL.LU.64 R184, [R1+0xac30] ;  /* 0x00ac300001b87983 */ /* 0x000f220000300a00 */
[----:B0-----:R-:W-:-:S03]  /*486c0*/  DFMA R66, R32, R248, -R194 ;  /* 0x000000f82042722b */ /* 0x001fc600000008c2 */
[----:B------:R-:W4:Y:S05]  /*486d0*/  LDL.64 R248, [R1+0x9f48] ;  /* 0x009f480001f87983 */ /* 0x000f2a0000100a00 */
[----:B------:R-:W-:-:S07]  /*486e0*/  DFMA R66, -R96, R98, R66 ;  /* 0x000000626042722b */ /* 0x000fce0000000142 */
[----:B------:R0:W-:Y:S02]  /*486f0*/  STL.64 [R1+0x9c40], R66 ;  /* 0x009c404201007387 */ /* 0x0001e40000100a00 */
[----:B0-----:R-:W-:Y:S02]  /*48700*/  DFMA R66, -R38, R206, R150 ;  /* 0x000000ce2642722b */ /* 0x001fe40000000196 */
[----:B------:R-:W4:Y:S04]  /*48710*/  LDL.LU.64 R150, [R1+0x77a8] ;  /* 0x0077a80001967983 */ /* 0x000f280000300a00 */
[----:B------:R0:W5:Y:S02]  /*48720*/  LDL.LU.64 R206, [R1+0xac20] ;  /* 0x00ac200001ce7983 */ /* 0x0001640000300a00 */
[----:B------:R-:W-:-:S07]  /*48730*/  DADD R66, -R234, R66 ;  /* 0x00000000ea427229 */ /* 0x000fce0000000142 */
[----:B------:R1:W-:Y:S01]  /*48740*/  STL.64 [R1+0x9d48], R66 ;  /* 0x009d484201007387 */ /* 0x0003e20000100a00 */
[----:B--2---:R-:W-:-:S03]  /*48750*/  DFMA R130, R176, UR46, -R204 ;  /* 0x0000002eb0827c2b */ /* 0x004fc600080008cc */
[----:B------:R-:W2:Y:S04]  /*48760*/  LDL.64 R204, [R1+0xa4d8] ;  /* 0x00a4d80001cc7983 */ /* 0x000ea80000100a00 */
[----:B------:R-:W2:Y:S01]  /*48770*/  LDL.LU.64 R176, [R1+0xac40] ;  /* 0x00ac400001b07983 */ /* 0x000ea20000300a00 */
[CC--:B------:R-:W-:Y:S02]  /*48780*/  DFMA R130, -R214.reuse, R62.reuse, R130 ;  /* 0x0000003ed682722b */ /* 0x0c0fe40000000182 */
[----:B---3--:R-:W-:Y:S02]  /*48790*/  DFMA R88, R214, R62, R154 ;  /* 0x0000003ed658722b */ /* 0x008fe4000000009a */
[----:B------:R-:W-:Y:S01]  /*487a0*/  DFMA R62, R96, R98, R76 ;  /* 0x00000062603e722b */ /* 0x000fe2000000004c */
[----:B------:R-:W3:Y:S01]  /*487b0*/  LDL.LU.64 R154, [R1+0x7908] ;  /* 0x00790800019a7983 */ /* 0x000ee20000300a00 */
[----:B----4-:R-:W-:-:S02]  /*487c0*/  DFMA R80, R78, R198, R160 ;  /* 0x000000c64e50722b */ /* 0x010fc400000000a0 */
[----:B------:R-:W-:Y:S01]  /*487d0*/  DFMA R58, R58, 1300, -R152 ;  /* 0x409450003a3a782b */ /* 0x000fe20000000898 */
[----:B------:R4:W-:Y:S05]  /*487e0*/  STL.64 [R1+0x9d60], R88 ;  /* 0x009d605801007387 */ /* 0x0009ea0000100a00 */
[----:B------:R-:W-:Y:S01]  /*487f0*/  DADD R76, R116, R80 ;  /* 0x00000000744c7229 */ /* 0x000fe20000000050 */
[----:B------:R0:W-:Y:S01]  /*48800*/  STL.64 [R1+0x9cc0], R130 ;  /* 0x009cc08201007387 */ /* 0x0001e20000100a00 */
[----:B------:R-:W-:-:S03]  /*48810*/  DADD R152, R226, -R210 ;  /* 0x00000000e2987229 */ /* 0x000fc600000008d2 */
[----:B------:R-:W3:Y:S04]  /*48820*/  LDL.LU.64 R210, [R1+0x7bd0] ;  /* 0x007bd00001d27983 */ /* 0x000ee80000300a00 */
[----:B------:R0:W-:Y:S01]  /*48830*/  STL.64 [R1+0x9db8], R76 ;  /* 0x009db84c01007387 */ /* 0x0001e20000100a00 */
[----:B-1----:R-:W-:-:S03]  /*48840*/  DFMA R66, R234, UR28, R62 ;  /* 0x0000001cea427c2b */ /* 0x002fc6000800003e */
[----:B------:R-:W3:Y:S01]  /*48850*/  LDL.LU.64 R226, [R1+0xac48] ;  /* 0x00ac480001e27983 */ /* 0x000ee20000300a00 */
[C---:B------:R-:W-:Y:S02]  /*48860*/  DFMA R80, R212.reuse, 0.5, R110 ;  /* 0x3fe00000d450782b */ /* 0x040fe4000000006e */
[C---:B----4-:R-:W-:Y:S01]  /*48870*/  DFMA R88, R212.reuse, 0.25, R124 ;  /* 0x3fd00000d458782b */ /* 0x050fe2000000007c */
[----:B0-----:R-:W4:Y:S01]  /*48880*/  LDL.LU.64 R130, [R1+0x7a88] ;  /* 0x007a880001827983 */ /* 0x001f220000300a00 */
[----:B------:R-:W-:-:S03]  /*48890*/  DADD R76, -R212, R162 ;  /* 0x00000000d44c7229 */ /* 0x000fc600000001a2 */
[----:B------:R-:W-:Y:S04]  /*488a0*/  STL.64 [R1+0x9c08], R66 ;  /* 0x009c084201007387 */ /* 0x000fe80000100a00 */
[----:B------:R-:W4:Y:S04]  /*488b0*/  LDL.LU.64 R162, [R1+0x7928] ;  /* 0x0079280001a27983 */ /* 0x000f280000300a00 */
[----:B------:R0:W-:Y:S04]  /*488c0*/  STL.64 [R1+0x9d10], R76 ;  /* 0x009d104c01007387 */ /* 0x0001e80000100a00 */
[----:B------:R-:W4:Y:S04]  /*488d0*/  LDL.64 R116, [R1+0x7de0] ;  /* 0x007de00001747983 */ /* 0x000f280000100a00 */
[----:B------:R-:W4:Y:S01]  /*488e0*/  LDL.64 R214, [R1+0x79a8] ;  /* 0x0079a80001d67983 */ /* 0x000f220000100a00 */
[----:B0-----:R-:W-:-:S03]  /*488f0*/  DFMA R76, R134, UR6, R72 ;  /* 0x00000006864c7c2b */ /* 0x001fc60008000048 */
[----:B------:R-:W4:Y:S04]  /*48900*/  LDL.64 R160, [R1+0x7990] ;  /* 0x0079900001a07983 */ /* 0x000f280000100a00 */
[----:B------:R0:W-:Y:S01]  /*48910*/  STL.64 [R1+0x9ec8], R76 ;  /* 0x009ec84c01007387 */ /* 0x0001e20000100a00 */
[----:B------:R-:W-:Y:S02]  /*48920*/  DFMA R72, R36, UR20, R174 ;  /* 0x0000001424487c2b */ /* 0x000fe400080000ae */
[----:B------:R-:W-:Y:S01]  /*48930*/  DFMA R66, R194, UR4, -R126 ;  /* 0x00000004c2427c2b */ /* 0x000fe2000800087e */
[----:B------:R-:W-:Y:S01]  /*48940*/  UMOV UR6, 0x33333333 ;  /* 0x3333333300067882 */ /* 0x000fe20000000000 */
[----:B------:R-:W-:Y:S01]  /*48950*/  UMOV UR7, 0x3fc33333 ;  /* 0x3fc3333300077882 */ /* 0x000fe20000000000 */
[----:B------:R-:W-:Y:S04]  /*48960*/  STL.64 [R1+0x9cd0], R80 ;  /* 0x009cd05001007387 */ /* 0x000fe80000100a00 */
[----:B0-----:R-:W4:Y:S04]  /*48970*/  LDL.64 R76, [R1+0xaaa8] ;  /* 0x00aaa800014c7983 */ /* 0x001f280000100a00 */
[----:B------:R0:W-:Y:S04]  /*48980*/  STL.64 [R1+0x9e80], R72 ;  /* 0x009e804801007387 */ /* 0x0001e80000100a00 */
[----:B------:R-:W-:Y:S04]  /*48990*/  STL.64 [R1+0x9c38], R88 ;  /* 0x009c385801007387 */ /* 0x000fe80000100a00 */
[----:B------:R-:W4:Y:S01]  /*489a0*/  LDL.LU.64 R174, [R1+0x77f8] ;  /* 0x0077f80001ae7983 */ /* 0x000f220000300a00 */
[----:B0-----:R-:W-:-:S03]  /*489b0*/  DFMA R72, R234, UR28, R128 ;  /* 0x0000001cea487c2b */ /* 0x001fc60008000080 */
[----:B------:R0:W5:Y:S04]  /*489c0*/  LDL.LU.64 R36, [R1+0xac08] ;  /* 0x00ac080001247983 */ /* 0x0001680000300a00 */
[----:B------:R1:W-:Y:S02]  /*489d0*/  STL.64 [R1+0x9ed8], R72 ;  /* 0x009ed84801007387 */ /* 0x0003e40000100a00 */
[----:B-1----:R-:W-:Y:S02]  /*489e0*/  DFMA R72, R194, UR32, R148 ;  /* 0x00000020c2487c2b */ /* 0x002fe40008000094 */
[----:B------:R-:W4:Y:S01]  /*489f0*/  LDL.LU.64 R194, [R1+0x7918] ;  /* 0x0079180001c27983 */ /* 0x000f220000300a00 */
[----:B------:R-:W-:Y:S02]  /*48a00*/  DFMA R62, R30, UR6, R182 ;  /* 0x000000061e3e7c2b */ /* 0x000fe400080000b6 */
[----:B------:R-:W-:Y:S01]  /*48a10*/  DFMA R80, R134, UR14, R180 ;  /* 0x0000000e86507c2b */ /* 0x000fe200080000b4 */
[----:B------:R-:W-:Y:S04]  /*48a20*/  STL.64 [R1+0x9e10], R66 ;  /* 0x009e104201007387 */ /* 0x000fe80000100a00 */
[----:B------:R1:W-:Y:S04]  /*48a30*/  STL.64 [R1+0x9e30], R62 ;  /* 0x009e303e01007387 */ /* 0x0003e80000100a00 */
[----:B------:R0:W-:Y:S01]  /*48a40*/  STL.64 [R1+0x9c60], R80 ;  /* 0x009c605001007387 */ /* 0x0001e20000100a00 */
[----:B------:R-:W-:-:S03]  /*48a50*/  DADD R88, -R44, -R50 ;  /* 0x000000002c587229 */ /* 0x000fc60000000932 */
[----:B------:R-:W-:Y:S01]  /*48a60*/  STL.64 [R1+0x9ca8], R72 ;  /* 0x009ca84801007387 */ /* 0x000fe20000100a00 */
[----:B-1----:R-:W-:Y:S02]  /*48a70*/  DFMA R62, R126, 2, R46 ;  /* 0x400000007e3e782b */ /* 0x002fe4000000002e */
[----:B------:R-:W-:Y:S01]  /*48a80*/  DFMA R132, -R96, R132, R152 ;  /* 0x000000846084722b */ /* 0x000fe20000000198 */
[----:B------:R-:W-:Y:S01]  /*48a90*/  UMOV UR4, 0xce3718e1 ;  /* 0xce3718e100047882 */ /* 0x000fe20000000000 */
[----:B0-----:R-:W-:Y:S01]  /*48aa0*/  DFMA R80, R234, UR48, R140 ;  /* 0x00000030ea507c2b */ /* 0x001fe2000800008c */
[----:B------:R-:W-:Y:S04]  /*48ab0*/  STL.64 [R1+0x9bd0], R88 ;  /* 0x009bd05801007387 */ /* 0x000fe80000100a00 */
[----:B------:R0:W-:Y:S04]  /*48ac0*/  STL.64 [R1+0x9e98], R62 ;  /* 0x009e983e01007387 */ /* 0x0001e80000100a00 */
[----:B------:R-:W-:Y:S04]  /*48ad0*/  STL.64 [R1+0x9c78], R80 ;  /* 0x009c785001007387 */ /* 0x000fe80000100a00 */
[----:B------:R-:W4:Y:S01]  /*48ae0*/  LDL.LU.64 R152, [R1+0x7a48] ;  /* 0x007a480001987983 */ /* 0x000f220000300a00 */
[----:B0-----:R-:W-:-:S03]  /*48af0*/  DFMA R62, R146, 2, R74 ;  /* 0x40000000923e782b */ /* 0x001fc6000000004a */
[----:B------:R-:W4:Y:S01]  /*48b00*/  LDL.LU.64 R96, [R1+0xac28] ;  /* 0x00ac280001607983 */ /* 0x000f220000300a00 */
[----:B------:R-:W-:Y:S01]  /*48b10*/  DADD R74, R146, R108 ;  /* 0x00000000924a7229 */ /* 0x000fe2000000006c */
[----:B------:R-:W-:Y:S02]  /*48b20*/  UMOV UR5, 0x3d551c51 ;  /* 0x3d551c5100057882 */ /* 0x000fe40000000000 */
[----:B------:R0:W5:Y:S04]  /*48b30*/  LDL.LU.64 R180, [R1+0xac18] ;  /* 0x00ac180001b47983 */ /* 0x0001680000300a00 */
[----:B------:R1:W-:Y:S04]  /*48b40*/  STL.64 [R1+0x9c58], R74 ;  /* 0x009c584a01007387 */ /* 0x0003e80000100a00 */
[----:B------:R0:W5:Y:S04]  /*48b50*/  LDL.LU.64 R134, [R1+0xac10] ;  /* 0x00ac100001867983 */ /* 0x0001680000300a00 */
[----:B------:R0:W5:Y:S01]  /*48b60*/  LDL.LU.64 R30, [R1+0xac00] ;  /* 0x00ac0000011e7983 */ /* 0x0001620000300a00 */
[----:B-1----:R-:W-:-:S03]  /*48b70*/  DADD R74, R232, R200 ;  /* 0x00000000e84a7229 */ /* 0x002fc600000000c8 */
[----:B------:R0:W5:Y:S05]  /*48b80*/  LDL.LU.64 R44, [R1+0xabf8] ;  /* 0x00abf800012c7983 */ /* 0x00016a0000300a00 */
[----:B------:R-:W-:Y:S02]  /*48b90*/  DADD R74, R142, R74 ;  /* 0x000000008e4a7229 */ /* 0x000fe4000000004a */
[----:B--2---:R-:W-:-:S08]  /*48ba0*/  DADD R66, R204, R144 ;  /* 0x00000000cc427229 */ /* 0x004fd00000000090 */
[----:B------:R-:W-:-:S08]  /*48bb0*/  DADD R66, R232, R66 ;  /* 0x00000000e8427229 */ /* 0x000fd00000000042 */
[----:B------:R-:W-:-:S08]  /*48bc0*/  DADD R66, R142, R66 ;  /* 0x000000008e427229 */ /* 0x000fd00000000042 */
[C---:B------:R-:W-:Y:S02]  /*48bd0*/  DADD R88, R50.reuse, R66 ;  /* 0x0000000032587229 */ /* 0x040fe40000000042 */
[----:B------:R-:W-:Y:S02]  /*48be0*/  DADD R66, R50, R74 ;  /* 0x0000000032427229 */ /* 0x000fe4000000004a */
[----:B---3--:R-:W-:Y:S01]  /*48bf0*/  DFMA R72, -R248, R106, R210 ;  /* 0x0000006af848722b */ /* 0x008fe200000001d2 */
[----:B------:R-:W2:Y:S07]  /*48c00*/  LDL.LU.64 R210, [R1+0x7840] ;  /* 0x0078400001d27983 */ /* 0x000eae0000300a00 */
[----:B------:R-:W-:-:S08]  /*48c10*/  DFMA R72, -R2, R216, R72 ;  /* 0x000000d80248722b */ /* 0x000fd00000000148 */
[----:B------:R-:W-:Y:S02]  /*48c20*/  DFMA R72, R26, R136, R72 ;  /* 0x000000881a48722b */ /* 0x000fe40000000048 */
[----:B----4-:R-:W-:Y:S02]  /*48c30*/  DMUL R80, R76, R106 ;  /* 0x0000006a4c507228 */ /* 0x010fe40000000000 */
[----:B------:R-:W-:-:S05]  /*48c40*/  DADD R76, R232, R114 ;  /* 0x00000000e84c7229 */ /* 0x000fca0000000072 */
[----:B------:R1:W-:Y:S03]  /*48c50*/  STL.64 [R1+0x7878], R80 ;  /* 0x0078785001007387 */ /* 0x0003e60000100a00 */
[----:B------:R-:W-:Y:S02]  /*48c60*/  DADD R76, R142, R76 ;  /* 0x000000008e4c7229 */ /* 0x000fe4000000004c */
[----:B-1----:R-:W-:-:S06]  /*48c70*/  DMUL R80, R80, R34 ;  /* 0x0000002250507228 */ /* 0x002fcc0000000000 */
[----:B------:R-:W-:Y:S02]  /*48c80*/  DFMA R74, R50, 2, R76 ;  /* 0x40000000324a782b */ /* 0x000fe4000000004c */
[C---:B------:R-:W-:Y:S02]  /*48c90*/  DADD R76, R80.reuse, R8 ;  /* 0x00000000504c7229 */ /* 0x040fe40000000008 */
[----:B------:R-:W-:-:S05]  /*48ca0*/  DFMA R98, R80, 0.5, R194 ;  /* 0x3fe000005062782b */ /* 0x000fca00000000c2 */
[----:B------:R1:W-:Y:S04]  /*48cb0*/  STL.64 [R1+0x9d50], R76 ;  /* 0x009d504c01007387 */ /* 0x0003e80000100a00 */
[----:B------:R-:W3:Y:S01]  /*48cc0*/  LDL.64 R194, [R1+0x9b58] ;  /* 0x009b580001c27983 */ /* 0x000ee20000100a00 */
[C---:B------:R-:W-:Y:S02]  /*48cd0*/  DADD R72, -R80.reuse, R72 ;  /* 0x0000000050487229 */ /* 0x040fe40000000148 */
[C---:B------:R-:W-:Y:S01]  /*48ce0*/  DFMA R108, R80.reuse, 0.5, R226 ;  /* 0x3fe00000506c782b */ /* 0x040fe200000000e2 */
[----:B------:R4:W-:Y:S01]  /*48cf0*/  STL.64 [R1+0x9bb0], R98 ;  /* 0x009bb06201007387 */ /* 0x0009e20000100a00 */
[----:B-1----:R-:W-:Y:S02]  /*48d00*/  DADD R76, -R80, R178 ;  /* 0x00000000504c7229 */ /* 0x002fe400000001b2 */
[----:B------:R-:W-:Y:S01]  /*48d10*/  DFMA R50, R50, 2, R142 ;  /* 0x400000003232782b */ /* 0x000fe2000000008e */
[----:B------:R-:W-:Y:S04]  /*48d20*/  STL.64 [R1+0x9c00], R72 ;  /* 0x009c004801007387 */ /* 0x000fe80000100a00 */
[----:B------:R1:W-:Y:S01]  /*48d30*/  STL.64 [R1+0x9fe8], R76 ;  /* 0x009fe84c01007387 */ /* 0x0003e20000100a00 */
[----:B----4-:R-:W-:-:S03]  /*48d40*/  DADD R98, R80, R162 ;  /* 0x0000000050627229 */ /* 0x010fc600000000a2 */
[----:B------:R4:W-:Y:S01]  /*48d50*/  STL.64 [R1+0x9c48], R132 ;  /* 0x009c488401007387 */ /* 0x0009e20000100a00 */
[----:B------:R-:W-:Y:S02]  /*48d60*/  DFMA R66, R208, 2, R66 ;  /* 0x40000000d042782b */ /* 0x000fe40000000042 */
[----:B------:R-:W-:Y:S01]  /*48d70*/  DADD R46, -R190, -R146 ;  /* 0x00000000be2e7229 */ /* 0x000fe20000000992 */
[----:B------:R0:W5:Y:S01]  /*48d80*/  LDL.LU.64 R8, [R1+0xabf0] ;  /* 0x00abf00001087983 */ /* 0x0001620000300a00 */
[----:B-1----:R-:W-:-:S03]  /*48d90*/  DADD R76, R80, R154 ;  /* 0x00000000504c7229 */ /* 0x002fc6000000009a */
[----:B------:R-:W3:Y:S01]  /*48da0*/  LDL.64 R162, [R1+0x9f10] ;  /* 0x009f100001a27983 */ /* 0x000ee20000100a00 */
[----:B------:R-:W-:-:S03]  /*48db0*/  DFMA R80, R248, R106, R240 ;  /* 0x0000006af850722b */ /* 0x000fc600000000f0 */
[----:B------:R-:W3:Y:S04]  /*48dc0*/  LDL.64 R248, [R1+0xa510] ;  /* 0x00a5100001f87983 */ /* 0x000ee80000100a00 */
[----:B------:R1:W-:Y:S01]  /*48dd0*/  STL.64 [R1+0x9bc0], R76 ;  /* 0x009bc04c01007387 */ /* 0x0003e20000100a00 */
[----:B------:R-:W-:-:S03]  /*48de0*/  DFMA R72, -R192, R42, R168 ;  /* 0x0000002ac048722b */ /* 0x000fc600000001a8 */
[----:B----4-:R-:W4:Y:S04]  /*48df0*/  LDL.64 R132, [R1+0x7b68] ;  /* 0x007b680001847983 */ /* 0x010f280000100a00 */
[----:B------:R0:W-:Y:S01]  /*48e00*/  STL.64 [R1+0x9ba0], R98 ;  /* 0x009ba06201007387 */ /* 0x0001e20000100a00 */
[----:B-1----:R-:W-:-:S03]  /*48e10*/  DADD R76, -R250, -R208 ;  /* 0x00000000fa4c7229 */ /* 0x002fc600000009d0 */
[----:B------:R-:W-:Y:S04]  /*48e20*/  STL.64 [R1+0x9b90], R80 ;  /* 0x009b905001007387 */ /* 0x000fe80000100a00 */
[----:B------:R-:W4:Y:S04]  /*48e30*/  LDL.64 R250, [R1+0xa460] ;  /* 0x00a4600001fa7983 */ /* 0x000f280000100a00 */
[----:B------:R1:W-:Y:S04]  /*48e40*/  STL.64 [R1+0x9bd8], R76 ;  /* 0x009bd84c01007387 */ /* 0x0003e80000100a00 */
[----:B0-----:R-:W4:Y:S04]  /*48e50*/  LDL.64 R98, [R1+0x79e0] ;  /* 0x0079e00001627983 */ /* 0x001f280000100a00 */
[----:B------:R-:W-:Y:S01]  /*48e60*/  STL.64 [R1+0x9ba8], R66 ;  /* 0x009ba84201007387 */ /* 0x000fe20000100a00 */
[----:B-1----:R-:W-:-:S03]  /*48e70*/  DADD R76, R208, R50 ;  /* 0x00000000d04c7229 */ /* 0x002fc60000000032 */
[----:B------:R-:W4:Y:S04]  /*48e80*/  LDL.64 R154, [R1+0x7c60] ;  /* 0x007c6000019a7983 */ /* 0x000f280000100a00 */
[----:B------:R-:W-:Y:S04]  /*48e90*/  STL.64 [R1+0x9dd0], R46 ;  /* 0x009dd02e01007387 */ /* 0x000fe80000100a00 */
[----:B------:R0:W-:Y:S01]  /*48ea0*/  STL.64 [R1+0x9c18], R76 ;  /* 0x009c184c01007387 */ /* 0x0001e20000100a00 */
[----:B------:R-:W-:Y:S02]  /*48eb0*/  DFMA R50, R208, 2, R48 ;  /* 0x40000000d032782b */ /* 0x000fe40000000030 */
[----:B------:R-:W-:Y:S01]  /*48ec0*/  DFMA R48, -R222, R42, R72 ;  /* 0x0000002ade30722b */ /* 0x000fe20000000148 */
[----:B------:R1:W5:Y:S04]  /*48ed0*/  LDL.LU.64 R168, [R1+0xabe8] ;  /* 0x00abe80001a87983 */ /* 0x0003680000300a00 */
[----:B------:R1:W5:Y:S01]  /*48ee0*/  LDL.LU.64 R226, [R1+0xabe0] ;  /* 0x00abe00001e27983 */ /* 0x0003620000300a00 */
[----:B0-----:R-:W-:-:S02]  /*48ef0*/  DADD R76, R208, R88 ;  /* 0x00000000d04c7229 */ /* 0x001fc40000000058 */
[----:B------:R-:W-:Y:S01]  /*48f00*/  DADD R72, R208, R74 ;  /* 0x00000000d0487229 */ /* 0x000fe2000000004a */
[----:B------:R-:W4:Y:S04]  /*48f10*/  LDL.64 R74, [R1+0xab48] ;  /* 0x00ab4800014a7983 */ /* 0x000f280000100a00 */
[----:B------:R0:W-:Y:S04]  /*48f20*/  STL.64 [R1+0x9a98], R76 ;  /* 0x009a984c01007387 */ /* 0x0001e80000100a00 */
[----:B0-----:R-:W4:Y:S04]  /*48f30*/  LDL.64 R76, [R1+0x9f20] ;  /* 0x009f2000014c7983 */ /* 0x001f280000100a00 */
[----:B------:R0:W-:Y:S01]  /*48f40*/  STL.64 [R1+0x9c10], R50 ;  /* 0x009c103201007387 */ /* 0x0001e20000100a00 */
[----:B------:R-:W-:-:S02]  /*48f50*/  DFMA R80, R70, UR6, R48 ;  /* 0x0000000646507c2b */ /* 0x000fc40008000030 */
[----:B------:R-:W-:Y:S01]  /*48f60*/  DFMA R66, R38, -R4, -R174 ;  /* 0x800000042642722b */ /* 0x000fe200000008ae */
[----:B------:R1:W-:Y:S04]  /*48f70*/  STL.64 [R1+0x9b98], R72 ;  /* 0x009b984801007387 */ /* 0x0003e80000100a00 */
[----:B------:R-:W4:Y:S01]  /*48f80*/  LDL.64 R174, [R1+0x7ff8] ;  /* 0x007ff80001ae7983 */ /* 0x000f220000100a00 */
[----:B0-----:R-:W-:Y:S02]  /*48f90*/  DADD R50, R224, R102 ;  /* 0x00000000e0327229 */ /* 0x001fe40000000066 */
[----:B-1----:R-:W-:-:S06]  /*48fa0*/  DFMA R72, R70, UR34, R100 ;  /* 0x0000002246487c2b */ /* 0x002fcc0008000064 */
[----:B------:R-:W-:Y:S01]  /*48fb0*/  DFMA R48, R70, UR6, R50 ;  /* 0x0000000646307c2b */ /* 0x000fe20008000032 */
[----:B------:R-:W-:Y:S01]  /*48fc0*/  STL.64 [R1+0x9d30], R72 ;  /* 0x009d304801007387 */ /* 0x000fe20000100a00 */
[----:B------:R-:W-:-:S05]  /*48fd0*/  DMUL R50, R158, UR40 ;  /* 0x000000289e327c28 */ /* 0x000fca0008000000 */
[----:B------:R2:W-:Y:S03]  /*48fe0*/  STL.64 [R1+0x9d08], R48 ;  /* 0x009d083001007387 */ /* 0x0005e60000100a00 */
[----:B------:R-:W-:Y:S02]  /*48ff0*/  DFMA R56, -R78, R50, -R56 ;  /* 0x000000324e38722b */ /* 0x000fe40000000938 */
[----:B--2---:R-:W-:Y:S02]  /*49000*/  DADD R48, -R210, R66 ;  /* 0x00000000d2307229 */ /* 0x004fe40000000142 */
[----:B------:R-:W-:Y:S01]  /*49010*/  DFMA R72, R38, R4, R210 ;  /* 0x000000042648722b */ /* 0x000fe200000000d2 */
[----:B------:R-:W2:Y:S01]  /*49020*/  LDL.64 R210, [R1+0xa000] ;  /* 0x00a0000001d27983 */ /* 0x000ea20000100a00 */
[----:B---3--:R-:W-:-:S03]  /*49030*/  DFMA R66, R90, UR24, -R194 ;  /* 0x000000185a427c2b */ /* 0x008fc600080008c2 */
[----:B------:R-:W3:Y:S01]  /*49040*/  LDL.64 R194, [R1+0x9f08] ;  /* 0x009f080001c27983 */ /* 0x000ee20000100a00 */
[----:B------:R-:W-:-:S03]  /*49050*/  DADD R50, R248, -R202 ;  /* 0x00000000f8327229 */ /* 0x000fc600000008ca */
[----:B------:R-:W3:Y:S04]  /*49060*/  LDL.64 R202, [R1+0x79f8] ;  /* 0x0079f80001ca7983 */ /* 0x000ee80000100a00 */
[----:B------:R-:W3:Y:S01]  /*49070*/  LDL.LU.64 R248, [R1+0x7b90] ;  /* 0x007b900001f87983 */ /* 0x000ee20000300a00 */
[----:B------:R-:W-:-:S08]  /*49080*/  DMUL R70, R156, UR42 ;  /* 0x0000002a9c467c28 */ /* 0x000fd00008000000 */
[----:B------:R-:W-:-:S07]  /*49090*/  DFMA R68, -R78, R70, -R68 ;  /* 0x000000464e44722b */ /* 0x000fce0000000944 */
[----:B------:R-:W-:Y:S01]  /*490a0*/  STL.64 [R1+0x9bf8], R68 ;  /* 0x009bf84401007387 */ /* 0x000fe20000100a00 */
[----:B----4-:R-:W-:-:S07]  /*490b0*/  DFMA R66, R250, R176, R66 ;  /* 0x000000b0fa42722b */ /* 0x010fce0000000042 */
[----:B------:R0:W-:Y:S01]  /*490c0*/  STL.64 [R1+0x9cb0], R66 ;  /* 0x009cb04201007387 */ /* 0x0001e20000100a00 */
[----:B------:R-:W-:-:S03]  /*490d0*/  DFMA R50, R32, -R14, R50 ;  /* 0x8000000e2032722b */ /* 0x000fc60000000032 */
[----:B------:R1:W-:Y:S01]  /*490e0*/  STL.64 [R1+0x9be0], R56 ;  /* 0x009be03801007387 */ /* 0x0003e20000100a00 */
[----:B0-----:R-:W-:Y:S02]  /*490f0*/  DFMA R66, R38, -R220, -R142 ;  /* 0x800000dc2642722b */ /* 0x001fe4000000088e */
[----:B-1----:R-:W-:Y:S02]  /*49100*/  DFMA R56, -R250, R176, R72 ;  /* 0x000000b0fa38722b */ /* 0x002fe40000000148 */
[----:B------:R-:W-:-:S03]  /*49110*/  DMUL R176, R176, UR4 ;  /* 0x00000004b0b07c28 */ /* 0x000fc60008000000 */
[----:B------:R0:W-:Y:S01]  /*49120*/  STL.64 [R1+0x9e00], R66 ;  /* 0x009e004201007387 */ /* 0x0001e20000100a00 */
[----:B------:R-:W-:Y:S01]  /*49130*/  DFMA R70, R32, R184, -R152 ;  /* 0x000000b82046722b */ /* 0x000fe20000000898 */
[----:B------:R-:W1:Y:S02]  /*49140*/  LDCU UR4, c[0x0][0x3a8] ;  /* 0x00007500ff0477ac */ /* 0x000e640008000800 */
[----:B------:R-:W-:Y:S04]  /*49150*/  STL.64 [R1+0x9bc8], R108 ;  /* 0x009bc86c01007387 */ /* 0x000fe80000100a00 */
[----:B------:R-:W-:Y:S01]  /*49160*/  STL.64 [R1+0x9e60], R80 ;  /* 0x009e605001007387 */ /* 0x000fe20000100a00 */
[----:B------:R-:W-:-:S03]  /*49170*/  DMUL R68, R76, R52 ;  /* 0x000000344c447228 */ /* 0x000fc60000000000 */
[----:B------:R-:W4:Y:S01]  /*49180*/  LDL.LU.64 R250, [R1+0x7be0] ;  /* 0x007be00001fa7983 */ /* 0x000f220000300a00 */
[----:B------:R-:W-:-:S07]  /*49190*/  DMUL R52, R74, R54 ;  /* 0x000000364a347228 */ /* 0x000fce0000000000 */
[----:B------:R1:W-:Y:S01]  /*491a0*/  STL.64 [R1+0x9af8], R52 ;  /* 0x009af83401007387 */ /* 0x0003e20000100a00 */
[----:B0-----:R-:W-:Y:S02]  /*491b0*/  DFMA R66, R132, R172, -R130 ;  /* 0x000000ac8442722b */ /* 0x001fe40000000882 */
[----:B-1----:R-:W-:Y:S02]  /*491c0*/  DFMA R52, R38, -R244, R58 ;  /* 0x800000f42634722b */ /* 0x002fe4000000003a */
[----:B------:R-:W-:Y:S01]  /*491d0*/  DADD R58, R92, R92 ;  /* 0x000000005c3a7229 */ /* 0x000fe2000000005c */
[----:B------:R-:W4:Y:S05]  /*491e0*/  LDL.64 R244, [R1+0x9b10] ;  /* 0x009b100001f47983 */ /* 0x000f2a0000100a00 */
[----:B------:R-:W-:Y:S01]  /*491f0*/  DADD R52, R130, R52 ;  /* 0x0000000082347229 */ /* 0x000fe20000000034 */
[----:B------:R-:W-:Y:S04]  /*49200*/  STL.64 [R1+0xa520], R68 ;  /* 0x00a5204401007387 */ /* 0x000fe80000100a00 */
[----:B------:R0:W-:Y:S01]  /*49210*/  STL.64 [R1+0x9ef0], R58 ;  /* 0x009ef03a01007387 */ /* 0x0001e20000100a00 */
[----:B------:R-:W-:-:S03]  /*49220*/  DFMA R54, -R28, R116, -R150 ;  /* 0x000000741c36722b */ /* 0x000fc60000000996 */
[----:B------:R1:W-:Y:S01]  /*49230*/  STL.64 [R1+0x9c80], R52 ;  /* 0x009c803401007387 */ /* 0x0003e20000100a00 */
[----:B------:R-:W-:-:S03]  /*49240*/  DFMA R50, -R32, R214, R50 ;  /* 0x000000d62032722b */ /* 0x000fc60000000132 */
[----:B------:R1:W-:Y:S01]  /*49250*/  STL.64 [R1+0x9ea8], R66 ;  /* 0x009ea84201007387 */ /* 0x0003e20000100a00 */
[----:B0-----:R-:W-:Y:S02]  /*49260*/  DFMA R58, R38, R98, -R90 ;  /* 0x00000062263a722b */ /* 0x001fe4000000085a */
[--C-:B-1----:R-:W-:Y:S02]  /*49270*/  DFMA R52, R90, UR36, R96.reuse ;  /* 0x000000245a347c2b */ /* 0x102fe40008000060 */
[----:B------:R-:W-:Y:S01]  /*49280*/  DFMA R66, R218, R176, -R96 ;  /* 0x000000b0da42722b */ /* 0x000fe20000000860 */
[----:B------:R0:W-:Y:S01]  /*49290*/  STL.64 [R1+0x9de8], R70 ;  /* 0x009de84601007387 */ /* 0x0001e20000100a00 */
[----:B------:R-:W-:-:S03]  /*492a0*/  DFMA R54, R20, -R160, R54 ;  /* 0x800000a01436722b */ /* 0x000fc60000000036 */
[----:B------:R1:W-:Y:S04]  /*492b0*/  STL.64 [R1+0x9b50], R52 ;  /* 0x009b503401007387 */ /* 0x0003e80000100a00 */
[----:B------:R1:W-:Y:S01]  /*492c0*/  STL.64 [R1+0x9ac0], R66 ;  /* 0x009ac04201007387 */ /* 0x0003e20000100a00 */
[----:B0-----:R-:W-:Y:S02]  /*492d0*/  DFMA R70, R192, R42, R58 ;  /* 0x0000002ac046722b */ /* 0x001fe4000000003a */
[----:B------:R-:W-:Y:S02]  /*492e0*/  DFMA R58, -R162, R84, R104 ;  /* 0x00000054a23a722b */ /* 0x000fe40000000168 */
[----:B-1----:R-:W-:Y:S02]  /*492f0*/  DFMA R52, R28, -R154, R50 ;  /* 0x8000009a1c34722b */ /* 0x002fe40000000032 */
[----:B------:R-:W-:-:S02]  /*49300*/  DADD R50, R204, R82 ;  /* 0x00000000cc327229 */ /* 0x000fc40000000052 */
[----:B------:R-:W-:Y:S02]  /*49310*/  DFMA R66, R162, R84, R186 ;  /* 0x00000054a242722b */ /* 0x000fe400000000ba */
[----:B------:R-:W-:Y:S01]  /*49320*/  DFMA R56, R218, -R176, R56 ;  /* 0x800000b0da38722b */ /* 0x000fe20000000038 */
[----:B------:R2:W-:Y:S01]  /*49330*/  STL.64 [R1+0x9be8], R58 ;  /* 0x009be83a01007387 */ /* 0x0005e20000100a00 */
[----:B------:R-:W-:Y:S02]  /*49340*/  DFMA R48, -R6, R24, R48 ;  /* 0x000000180630722b */ /* 0x000fe40000000130 */
[----:B------:R-:W-:Y:S02]  /*49350*/  DFMA R52, R28, -R174, R52 ;  /* 0x800000ae1c34722b */ /* 0x000fe40000000034 */
[----:B------:R-:W-:-:S04]  /*49360*/  DFMA R46, R146, 2, R122 ;  /* 0x40000000922e782b */ /* 0x000fc8000000007a */
[----:B------:R-:W-:Y:S02]  /*49370*/  DFMA R48, -R196, R16, R48 ;  /* 0x00000010c430722b */ /* 0x000fe40000000130 */
[----:B--2---:R-:W-:-:S08]  /*49380*/  DFMA R58, R210, R86, R66 ;  /* 0x00000056d23a722b */ /* 0x004fd00000000042 */
[----:B------:R-:W-:Y:S02]  /*49390*/  DADD R58, R246, R58 ;  /* 0x00000000f63a7229 */ /* 0x000fe4000000003a */
[----:B---3--:R-:W-:Y:S02]  /*493a0*/  DFMA R66, R194, R28, R54 ;  /* 0x0000001cc242722b */ /* 0x008fe40000000036 */
[----:B------:R-:W-:Y:S02]  /*493b0*/  DADD R54, R232, R50 ;  /* 0x00000000e8367229 */ /* 0x000fe40000000032 */
[----:B------:R-:W-:-:S08]  /*493c0*/  DFMA R50, R6, R24, R56 ;  /* 0x000000180632722b */ /* 0x000fd00000000038 */
[----:B------:R-:W-:Y:S01]  /*493d0*/  DFMA R50, R196, R16, R50 ;  /* 0x00000010c432722b */ /* 0x000fe20000000032 */
[----:B------:R0:W-:Y:S01]  /*493e0*/  STL.64 [R1+0x9b68], R54 ;  /* 0x009b683601007387 */ /* 0x0001e20000100a00 */
[----:B------:R-:W-:-:S05]  /*493f0*/  DFMA R56, -R192, R42, R48 ;  /* 0x0000002ac038722b */ /* 0x000fca0000000130 */
[----:B------:R1:W-:Y:S01]  /*49400*/  STL.64 [R1+0x9d88], R50 ;  /* 0x009d883201007387 */ /* 0x0003e20000100a00 */
[----:B0-----:R-:W-:Y:S02]  /*49410*/  DFMA R54, R204, 3, R46 ;  /* 0x40080000cc36782b */ /* 0x001fe4000000002e */
[----:B------:R-:W-:Y:S02]  /*49420*/  DFMA R52, R20, -R202, R52 ;  /* 0x800000ca1434722b */ /* 0x000fe40000000034 */
[----:B-1----:R-:W-:Y:S02]  /*49430*/  DADD R50, R236, R58 ;  /* 0x00000000ec327229 */ /* 0x002fe4000000003a */
[----:B------:R-:W-:-:S04]  /*49440*/  DFMA R46, R218, -R176, R248 ;  /* 0x800000b0da2e722b */ /* 0x000fc800000000f8 */
[----:B------:R-:W-:Y:S01]  /*49450*/  DFMA R48, -R20, R12, R52 ;  /* 0x0000000c1430722b */ /* 0x000fe20000000134 */
[----:B------:R0:W-:Y:S03]  /*49460*/  STL.64 [R1+0x9bf0], R50 ;  /* 0x009bf03201007387 */ /* 0x0001e60000100a00 */
[----:B------:R-:W-:Y:S02]  /*49470*/  DFMA R46, -R64, R218, R46 ;  /* 0x000000da402e722b */ /* 0x000fe4000000012e */
[----:B------:R-:W-:Y:S01]  /*49480*/  DFMA R52, R2, R216, R138 ;  /* 0x000000d80234722b */ /* 0x000fe2000000008a */
[----:B------:R1:W5:Y:S04]  /*49490*/  LDL.LU.64 R64, [R1+0xabd8] ;  /* 0x00abd80001407983 */ /* 0x0003680000300a00 */
[----:B------:R1:W5:Y:S01]  /*494a0*/  LDL.LU.64 R2, [R1+0xabd0] ;  /* 0x00abd00001027983 */ /* 0x0003620000300a00 */
[----:B0-----:R-:W-:-:S02]  /*494b0*/  DFMA R50, R218, R242, R48 ;  /* 0x000000f2da32722b */ /* 0x001fc40000000030 */
[----:B------:R-:W-:-:S05]  /*494c0*/  DADD R48, R232, R62 ;  /* 0x00000000e8307229 */ /* 0x000fca000000003e */
[----:B------:R0:W-:Y:S04]  /*494d0*/  STL.64 [R1+0x9c20], R50 ;  /* 0x009c203201007387 */ /* 0x0001e80000100a00 */
[----:B------:R2:W-:Y:S01]  /*494e0*/  STL.64 [R1+0x9da0], R52 ;  /* 0x009da03401007387 */ /* 0x0005e20000100a00 */
[----:B0-----:R-:W-:-:S03]  /*494f0*/  DFMA R50, -R238, R218, R46 ;  /* 0x000000daee32722b */ /* 0x001fc6000000012e */
[----:B------:R0:W-:Y:S01]  /*49500*/  STL.64 [R1+0x9b40], R48 ;  /* 0x009b403001007387 */ /* 0x0001e20000100a00 */
[----:B--2---:R-:W-:-:S03]  /*49510*/  DFMA R52, R170, R34, R120 ;  /* 0x00000022aa34722b */ /* 0x004fc60000000078 */
[----:B------:R1:W5:Y:S04]  /*49520*/  LDL.LU.64 R170, [R1+0xabc8] ;  /* 0x00abc80001aa7983 */ /* 0x0003680000300a00 */
[----:B------:R2:W-:Y:S01]  /*49530*/  STL.64 [R1+0x9b80], R50 ;  /* 0x009b803201007387 */ /* 0x0005e20000100a00 */
[----:B0-----:R-:W-:-:S03]  /*49540*/  DFMA R48, R222, R42, R112 ;  /* 0x0000002ade30722b */ /* 0x001fc60000000070 */
[----:B------:R1:W5:Y:S01]  /*49550*/  LDL.LU.64 R222, [R1+0xabc0] ;  /* 0x00abc00001de7983 */ /* 0x0003620000300a00 */
[----:B--2---:R-:W-:-:S03]  /*49560*/  DADD R50, R224, R94 ;  /* 0x00000000e0327229 */ /* 0x004fc6000000005e */
[----:B------:R1:W5:Y:S01]  /*49570*/  LDL.LU.64 R224, [R1+0xabb8] ;  /* 0x00abb80001e07983 */ /* 0x0003620000300a00 */
[----:B------:R-:W-:-:S03]  /*49580*/  DFMA R54, R232, 2, R54 ;  /* 0x40000000e836782b */ /* 0x000fc60000000036 */
[----:B------:R0:W-:Y:S01]  /*49590*/  STL.64 [R1+0x9c98], R70 ;  /* 0x009c984601007387 */ /* 0x0001e20000100a00 */
[----:B------:R-:W-:-:S03]  /*495a0*/  VIADD R0, R252, 0x1 ;  /* 0x00000001fc007836 */ /* 0x000fc60000000000 */
[----:B------:R-:W-:Y:S04]  /*495b0*/  STL.64 [R1+0x9ee8], R66 ;  /* 0x009ee84201007387 */ /* 0x000fe80000100a00 */
[----:B------:R2:W-:Y:S01]  /*495c0*/  STL.64 [R1+0x9d28], R48 ;  /* 0x009d283001007387 */ /* 0x0005e20000100a00 */
[----:B0-----:R-:W-:-:S03]  /*495d0*/  DFMA R70, -R210, R86, R188 ;  /* 0x00000056d246722b */ /* 0x001fc600000001bc */
[----:B------:R1:W-:Y:S01]  /*495e0*/  STL.64 [R1+0x9e20], R56 ;  /* 0x009e203801007387 */ /* 0x0003e20000100a00 */
[----:B--2---:R-:W-:-:S03]  /*495f0*/  DADD R48, R68, R118 ;  /* 0x0000000044307229 */ /* 0x004fc60000000076 */
[----:B------:R1:W-:Y:S04]  /*49600*/  STL.64 [R1+0x9af0], R70 ;  /* 0x009af04601007387 */ /* 0x0003e80000100a00 */
[----:B------:R1:W-:Y:S01]  /*49610*/  STL.64 [R1+0x9c50], R54 ;  /* 0x009c503601007387 */ /* 0x0003e20000100a00 */
[----:B----4-:R-:W-:-:S03]  /*49620*/  DADD R66, R244, R250 ;  /* 0x00000000f4427229 */ /* 0x010fc600000000fa */
[----:B------:R1:W-:Y:S04]  /*49630*/  STL.64 [R1+0x9eb0], R52 ;  /* 0x009eb03401007387 */ /* 0x0003e80000100a00 */
[----:B------:R1:W-:Y:S04]  /*49640*/  STL.64 [R1+0x9d90], R50 ;  /* 0x009d903201007387 */ /* 0x0003e80000100a00 */
[----:B------:R1:W-:Y:S04]  /*49650*/  STL.64 [R1+0x9bb8], R66 ;  /* 0x009bb84201007387 */ /* 0x0003e80000100a00 */
[----:B------:R1:W-:Y:S04]  /*49660*/  STL [R1+0xa5b4], R0 ;  /* 0x00a5b40001007387 */ /* 0x0003e80000100800 */
[----:B------:R1:W-:Y:S01]  /*49670*/  STL.64 [R1+0x9b88], R48 ;  /* 0x009b883001007387 */ /* 0x0003e20000100a00 */
[----:B------:R-:W-:-:S09]  /*49680*/  UISETP.NE.AND UP0, UPT, UR4, URZ, UPT ;  /* 0x000000ff0400728c */ /* 0x000fd2000bf05270 */
[----:B------:R-:W-:Y:S05]  /*49690*/  BRA.U UP0, `(.L_x_869) ;  /* 0x0000002500d47547 */ /* 0x000fea000b800000 */
[----:B------:R-:W2:Y:S04]  /*496a0*/  LDL.64 R242, [R1+0xab58] ;  /* 0x00ab580001f27983 */ /* 0x000ea80000100a00 */
[----:B-1----:R-:W3:Y:S01]  /*496b0*/  LDL.64 R56, [R1+0xab78] ;  /* 0x00ab780001387983 */ /* 0x002ee20000100a00 */
[----:B------:R-:W-:Y:S01]  /*496c0*/  UMOV UR4, 0xa0b5ed8d ;  /* 0xa0b5ed8d00047882 */ /* 0x000fe20000000000 */
[----:B------:R-:W-:Y:S01]  /*496d0*/  UMOV UR5, 0x3eb0c6f7 ;  /* 0x3eb0c6f700057882 */ /* 0x000fe20000000000 */
[----:B------:R-:W-:Y:S01]  /*496e0*/  BSSY.RECONVERGENT B2, `(.L_x_870) ;  /* 0x000001a000027945 */ /* 0x000fe20003800200 */
[----:B------:R-:W-:Y:S02]  /*496f0*/  UMOV UR6, UR5 ;  /* 0x0000000500067c82 */ /* 0x000fe40008000000 */
[----:B------:R-:W-:Y:S01]  /*49700*/  MOV R46, UR6 ;  /* 0x00000006002e7c02 */ /* 0x000fe20008000f00 */
[----:B--2---:R-:W-:Y:S01]  /*49710*/  DSETP.MAX.AND P0, P1, |R242|, UR4, PT ;  /* 0x00000004f2007e2a */ /* 0x004fe2000b90f200 */
[----:B------:R-:W-:-:S05]  /*49720*/  IMAD.MOV.U32 R0, RZ, RZ, R243 ;  /* 0x000000ffff007224 */ /* 0x000fca00078e00f3 */
[----:B------:R-:W-:-:S08]  /*49730*/  FSEL R0, |R0|, UR6, P0 ;  /* 0x0000000600007c08 */ /* 0x000fd00008000200 */
[----:B------:R-:W-:Y:S01]  /*49740*/  @P1 LOP3.LUT R0, R46, 0x80000, RZ, 0xfc, !PT ;  /* 0x000800002e001812 */ /* 0x000fe200078efcff */
[----:B------:R-:W-:-:S04]  /*49750*/  IMAD.MOV.U32 R46, RZ, RZ, R242 ;  /* 0x000000ffff2e7224 */ /* 0x000fc800078e00f2 */
[----:B------:R-:W-:Y:S01]  /*49760*/  IMAD.MOV.U32 R47, RZ, RZ, R0 ;  /* 0x000000ffff2f7224 */ /* 0x000fe200078e0000 */
[----:B------:R-:W-:-:S06]  /*49770*/  SEL R46, R46, UR4, P0 ;  /* 0x000000042e2e7c07 */ /* 0x000fcc0008000000 */
[----:B---3--:R-:W-:-:S06]  /*49780*/  DMUL R48, R46, R56 ;  /* 0x000000382e307228 */ /* 0x008fcc0000000000 */
        /* <DEDUP_REMOVED lines=10> */
[----:B------:R-:W-:Y:S02]  /*49830*/  IMAD.MOV.U32 R46, RZ, RZ, R48 ;  /* 0x000000ffff2e7224 */ /* 0x000fe400078e0030 */
[----:B------:R-:W-:Y:S01]  /*49840*/  IMAD.MOV.U32 R47, RZ, RZ, R49 ;  /* 0x000000ffff2f7224 */ /* 0x000fe200078e0031 */
[----:B------:R-:W-:Y:S02]  /*49850*/  IADD3 R50, PT, PT, R0, -0x100000, RZ ;  /* 0xfff0000000327810 */ /* 0x000fe40007ffe0ff */
[----:B------:R-:W-:-:S07]  /*49860*/  MOV R0, 0x49880 ;  /* 0x0004988000007802 */ /* 0x000fce0000000f00 */
[----:B-----5:R-:W-:Y:S05]  /*49870*/  CALL.REL.NOINC `($__internal_0_$__cuda_sm20_dblrcp_rn_slowpath_v3) ;  /* 0x0000106800e87944 */ /* 0x020fea0003c00000 */
.L_x_871:
[----:B------:R-:W-:Y:S05]  /*49880*/  BSYNC.RECONVERGENT B2 ;  /* 0x0000000000027941 */ /* 0x000fea0003800200 */
.L_x_870:
[----:B------:R-:W2:Y:S04]  /*49890*/  LDL.64 R54, [R1+0x9ef0] ;  /* 0x009ef00001367983 */ /* 0x000ea80000100a00 */
[----:B------:R-:W3:Y:S04]  /*498a0*/  LDL.64 R50, [R1+0x9bf8] ;  /* 0x009bf80001327983 */ /* 0x000ee80000100a00 */
[----:B------:R-:W4:Y:S04]  /*498b0*/  LDL.64 R62, [R1+0x9c58] ;  /* 0x009c5800013e7983 */ /* 0x000f280000100a00 */
        /* <DEDUP_REMOVED lines=13> */
[----:B------:R0:W-:Y:S04]  /*49990*/  STL.64 [R1+0xabf8], R18 ;  /* 0x00abf81201007387 */ /* 0x0001e80000100a00 */
[----:B------:R1:W-:Y:S04]  /*499a0*/  STL.64 [R1+0xabf0], R16 ;  /* 0x00abf01001007387 */ /* 0x0003e80000100a00 */
[----:B------:R1:W-:Y:S04]  /*499b0*/  STL.64 [R1+0xabe8], R14 ;  /* 0x00abe80e01007387 */ /* 0x0003e80000100a00 */
[----:B0-----:R-:W4:Y:S04]  /*499c0*/  LDL.64 R18, [R1+0x9be0] ;  /* 0x009be00001127983 */ /* 0x001f280000100a00 */
[----:B-1----:R-:W4:Y:S04]  /*499d0*/  LDL.64 R16, [R1+0x9be8] ;  /* 0x009be80001107983 */ /* 0x002f280000100a00 */
[----:B------:R-:W4:Y:S04]  /*499e0*/  LDL.64 R14, [R1+0x9af0] ;  /* 0x009af000010e7983 */ /* 0x000f280000100a00 */
[----:B------:R0:W-:Y:S04]  /*499f0*/  STL.64 [R1+0xabe0], R12 ;  /* 0x00abe00c01007387 */ /* 0x0001e80000100a00 */
[----:B-----5:R1:W-:Y:S04]  /*49a00*/  STL.64 [R1+0xabd8], R10 ;  /* 0x00abd80a01007387 */ /* 0x0203e80000100a00 */
[----:B------:R1:W-:Y:S04]  /*49a10*/  STL.64 [R1+0xabd0], R8 ;  /* 0x00abd00801007387 */ /* 0x0003e80000100a00 */
[----:B0-----:R-:W4:Y:S04]  /*49a20*/  LDL.64 R12, [R1+0x9b10] ;  /* 0x009b1000010c7983 */ /* 0x001f280000100a00 */
[----:B-1----:R-:W4:Y:S04]  /*49a30*/  LDL.64 R10, [R1+0x9b18] ;  /* 0x009b1800010a7983 */ /* 0x002f280000100a00 */
        /* <DEDUP_REMOVED lines=47> */
[----:B------:R-:W4:Y:S01]  /*49d30*/  LDL.64 R146, [R1+0x9de8] ;  /* 0x009de80001927983 */ /* 0x000f220000100a00 */
[----:B--2---:R-:W-:-:S03]  /*49d40*/  DADD R24, R54, -R54 ;  /* 0x0000000036187229 */ /* 0x004fc60000000836 */
[----:B------:R-:W2:Y:S01]  /*49d50*/  LDL.64 R144, [R1+0x9de0] ;  /* 0x009de00001907983 */ /* 0x000ea20000100a00 */
[----:B---3--:R-:W-:-:S03]  /*49d60*/  DADD R20, R50, -R50 ;  /* 0x0000000032147229 */ /* 0x008fc60000000832 */
[----:B------:R-:W3:Y:S04]  /*49d70*/  LDL.64 R54, [R1+0x9b70] ;  /* 0x009b700001367983 */ /* 0x000ee80000100a00 */
[----:B------:R-:W2:Y:S01]  /*49d80*/  LDL.64 R50, [R1+0x9db0] ;  /* 0x009db00001327983 */ /* 0x000ea20000100a00 */
[----:B----4-:R-:W-:Y:S02]  /*49d90*/  DADD R30, R62, -R62 ;  /* 0x000000003e1e7229 */ /* 0x010fe4000000083e */
[----:B0-----:R-:W-:Y:S01]  /*49da0*/  DADD R26, R56, -R56 ;  /* 0x00000000381a7229 */ /* 0x001fe20000000838 */
[----:B------:R-:W4:Y:S01]  /*49db0*/  LDL.64 R62, [R1+0x9b68] ;  /* 0x009b6800013e7983 */ /* 0x000f220000100a00 */
[----:B-1----:R-:W-:-:S03]  /*49dc0*/  DADD R22, R52, -R52 ;  /* 0x0000000034167229 */ /* 0x002fc60000000834 */
[----:B------:R-:W4:Y:S04]  /*49dd0*/  LDL.64 R56, [R1+0x9b78] ;  /* 0x009b780001387983 */ /* 0x000f280000100a00 */
[----:B------:R-:W4:Y:S01]  /*49de0*/  LDL.64 R52, [R1+0x9db8] ;  /* 0x009db80001347983 */ /* 0x000f220000100a00 */
[----:B------:R-:W-:Y:S02]  /*49df0*/  DADD R36, R70, -R70 ;  /* 0x0000000046247229 */ /* 0x000fe40000000846 */
[----:B------:R-:W-:Y:S01]  /*49e00*/  DADD R32, R66, -R66 ;  /* 0x0000000042207229 */ /* 0x000fe20000000842 */
[----:B------:R-:W4:Y:S01]  /*49e10*/  LDL.64 R70, [R1+0x9d90] ;  /* 0x009d900001467983 */ /* 0x000f220000100a00 */
[----:B------:R-:W-:-:S03]  /*49e20*/  DADD R28, R58, -R58 ;  /* 0x000000003a1c7229 */ /* 0x000fc6000000083a */
        /* <DEDUP_REMOVED lines=14> */
[----:B------:R-:W-:-:S03]  /*49f10*/  DADD R60, R82, -R82 ;  /* 0x00000000523c7229 */ /* 0x000fc60000000852 */
[----:B------:R-:W4:Y:S01]  /*49f20*/  LDL.64 R82, [R1+0x9e18] ;  /* 0x009e180001527983 */ /* 0x000f220000100a00 */
[----:B------:R-:W-:-:S03]  /*49f30*/  DADD R48, R48, -R48 ;  /* 0x0000000030307229 */ /* 0x000fc60000000830 */
[----:B------:R-:W4:Y:S04]  /*49f40*/  LDL.64 R148, [R1+0x9c40] ;  /* 0x009c400001947983 */ /* 0x000f280000100a00 */
[----:B------:R-:W4:Y:S01]  /*49f50*/  LDL.64 R152, [R1+0x9c80] ;  /* 0x009c800001987983 */ /* 0x000f220000100a00 */
[----:B------:R-:W-:-:S03]  /*49f60*/  DMUL R48, R48, R46 ;  /* 0x0000002e30307228 */ /* 0x000fc60000000000 */
[----:B------:R-:W4:Y:S04]  /*49f70*/  LDL.64 R150, [R1+0x9c48] ;  /* 0x009c480001967983 */ /* 0x000f280000100a00 */
[----:B------:R0:W-:Y:S04]  /*49f80*/  STL.64 [R1+0xa440], R48 ;  /* 0x00a4403001007387 */ /* 0x0001e80000100a00 */
[----:B------:R-:W4:Y:S04]  /*49f90*/  LDL.64 R154, [R1+0x9c88] ;  /* 0x009c8800019a7983 */ /* 0x000f280000100a00 */
[----:B------:R-:W4:Y:S01]  /*49fa0*/  LDL.64 R162, [R1+0x9d78] ;  /* 0x009d780001a27983 */ /* 0x000f220000100a00 */
[----:B0-----:R-:W-:-:S03]  /*49fb0*/  DMUL R48, R64, R46 ;  /* 0x0000002e40307228 */ /* 0x001fc60000000000 */
[----:B------:R-:W4:Y:S04]  /*49fc0*/  LDL.64 R160, [R1+0x9d70] ;  /* 0x009d700001a07983 */ /* 0x000f280000100a00 */
        /* <DEDUP_REMOVED lines=31> */
[----:B------:R0:W-:Y:S01]  /*4a1c0*/  STL.64 [R1+0xa418], R48 ;  /* 0x00a4183001007387 */ /* 0x0001e20000100a00 */
[----:B------:R-:W-:Y:S02]  /*4a1d0*/  DADD R18, R18, -R18 ;  /* 0x0000000012127229 */ /* 0x000fe40000000812 */
[----:B------:R-:W-:Y:S01]  /*4a1e0*/  DADD R16, R16, -R16 ;  /* 0x0000000010107229 */ /* 0x000fe20000000810 */
[----:B------:R-:W4:Y:S01]  /*4a1f0*/  LDL.64 R246, [R1+0x9c38] ;  /* 0x009c380001f67983 */ /* 0x000f220000100a00 */
[----:B------:R-:W-:-:S02]  /*4a200*/  DADD R14, R14, -R14 ;  /* 0x000000000e0e7229 */ /* 0x000fc4000000080e */
[----:B------:R-:W-:Y:S01]  /*4a210*/  DADD R12, R12, -R12 ;  /* 0x000000000c0c7229 */ /* 0x000fe2000000080c */
[----:B------:R-:W4:Y:S01]  /*4a220*/  LDL.64 R248, [R1+0x9cd0] ;  /* 0x009cd00001f87983 */ /* 0x000f220000100a00 */
[----:B0-----:R-:W-:-:S03]  /*4a230*/  DMUL R48, R36, R46 ;  /* 0x0000002e24307228 */ /* 0x001fc60000000000 */
[----:B------:R-:W4:Y:S01]  /*4a240*/  LDL.64 R250, [R1+0x9cd8] ;  /* 0x009cd80001fa7983 */ /* 0x000f220000100a00 */
[----:B------:R-:W-:Y:S02]  /*4a250*/  DADD R10, R10, -R10 ;  /* 0x000000000a0a7229 */ /* 0x000fe4000000080a */
[----:B------:R-:W-:Y:S01]  /*4a260*/  DADD R8, R8, -R8 ;  /* 0x0000000008087229 */ /* 0x000fe20000000808 */
[----:B------:R0:W5:Y:S04]  /*4a270*/  LDL.LU.64 R64, [R1+0xac70] ;  /* 0x00ac700001407983 */ /* 0x0001680000300a00 */
[----:B------:R1:W-:Y:S01]  /*4a280*/  STL.64 [R1+0xa410], R48 ;  /* 0x00a4103001007387 */ /* 0x0003e20000100a00 */
[----:B------:R-:W-:Y:S02]  /*4a290*/  DADD R6, R6, -R6 ;  /* 0x0000000006067229 */ /* 0x000fe40000000806 */
[----:B------:R-:W-:Y:S01]  /*4a2a0*/  DADD R4, R4, -R4 ;  /* 0x0000000004047229 */ /* 0x000fe20000000804 */
[----:B------:R0:W5:Y:S01]  /*4a2b0*/  LDL.LU.64 R60, [R1+0xac68] ;  /* 0x00ac6800013c7983 */ /* 0x0001620000300a00 */
[----:B------:R-:W-:-:S02]  /*4a2c0*/  DADD R2, R2, -R2 ;  /* 0x0000000002027229 */ /* 0x000fc40000000802 */
[----:B------:R-:W-:Y:S01]  /*4a2d0*/  DADD R90, R90, -R90 ;  /* 0x000000005a5a7229 */ /* 0x000fe2000000085a */
[----:B------:R0:W5:Y:S01]  /*4a2e0*/  LDL.LU.64 R44, [R1+0xac60] ;  /* 0x00ac6000012c7983 */ /* 0x0001620000300a00 */
[----:B-1----:R-:W-:-:S03]  /*4a2f0*/  DMUL R48, R34, R46 ;  /* 0x0000002e22307228 */ /* 0x002fc60000000000 */
[----:B------:R0:W5:Y:S01]  /*4a300*/  LDL.LU.64 R42, [R1+0xac58] ;  /* 0x00ac5800012a7983 */ /* 0x0001620000300a00 */
        /* <DEDUP_REMOVED lines=15> */
[----:B------:R1:W-:Y:S02]  /*4a400*/  STL.64 [R1+0xa400], R48 ;  /* 0x00a4003001007387 */ /* 0x0003e40000100a00 */
[----:B-1----:R-:W-:-:S02]  /*4a410*/  DMUL R48, R30, R46 ;  /* 0x0000002e1e307228 */ /* 0x002fc40000000000 */
[----:B------:R-:W-:Y:S01]  /*4a420*/  DADD R108, R108, -R108 ;  /* 0x000000006c6c7229 */ /* 0x000fe2000000086c */
[----:B------:R0:W5:Y:S04]  /*4a430*/  LDL.LU.64 R30, [R1+0xac28] ;  /* 0x00ac2800011e7983 */ /* 0x0001680000300a00 */
[----:B------:R1:W-:Y:S02]  /*4a440*/  STL.64 [R1+0xa3f8], R48 ;  /* 0x00a3f83001007387 */ /* 0x0003e40000100a00 */
[-C--:B-1----:R-:W-:Y:S02]  /*4a450*/  DMUL R48, R28, R46.reuse ;  /* 0x0000002e1c307228 */ /* 0x082fe40000000000 */
[----:B------:R-:W-:Y:S01]  /*4a460*/  DADD R112, R112, -R112 ;  /* 0x0000000070707229 */ /* 0x000fe20000000870 */
[----:B------:R0:W5:Y:S04]  /*4a470*/  LDL.LU.64 R28, [R1+0xac20] ;  /* 0x00ac2000011c7983 */ /* 0x0001680000300a00 */
[----:B------:R1:W-:Y:S02]  /*4a480*/  STL.64 [R1+0xa3f0], R48 ;  /* 0x00a3f03001007387 */ /* 0x0003e40000100a00 */
[----:B-1----:R-:W-:-:S02]  /*4a490*/  DMUL R48, R26, R46 ;  /* 0x0000002e1a307228 */ /* 0x002fc40000000000 */
[----:B--2---:R-:W-:Y:S01]  /*4a4a0*/  DADD R50, R50, -R50 ;  /* 0x0000000032327229 */ /* 0x004fe20000000832 */
[----:B------:R0:W5:Y:S04]  /*4a4b0*/  LDL.LU.64 R26, [R1+0xac18] ;  /* 0x00ac1800011a7983 */ /* 0x0001680000300a00 */
[----:B------:R1:W-:Y:S02]  /*4a4c0*/  STL.64 [R1+0xa3e8], R48 ;  /* 0x00a3e83001007387 */ /* 0x0003e40000100a00 */
[-C--:B-1----:R-:W-:Y:S02]  /*4a4d0*/  DMUL R48, R24, R46.reuse ;  /* 0x0000002e18307228 */ /* 0x082fe40000000000 */
[----:B---3--:R-:W-:Y:S01]  /*4a4e0*/  DADD R54, R54, -R54 ;  /* 0x0000000036367229 */ /* 0x008fe20000000836 */
[----:B------:R0:W5:Y:S04]  /*4a4f0*/  LDL.LU.64 R24, [R1+0xac10] ;  /* 0x00ac100001187983 */ /* 0x0001680000300a00 */
[----:B------:R1:W-:Y:S02]  /*4a500*/  STL.64 [R1+0x9f00], R48 ;  /* 0x009f003001007387 */ /* 0x0003e40000100a00 */
[----:B-1----:R-:W-:-:S02]  /*4a510*/  DMUL R48, R22, R46 ;  /* 0x0000002e16307228 */ /* 0x002fc40000000000 */
[----:B----4-:R-:W-:Y:S01]  /*4a520*/  DADD R52, R52, -R52 ;  /* 0x0000000034347229 */ /* 0x010fe20000000834 */
[----:B------:R0:W5:Y:S04]  /*4a530*/  LDL.LU.64 R22, [R1+0xac08] ;  /* 0x00ac080001167983 */ /* 0x0001680000300a00 */
[----:B------:R1:W-:Y:S02]  /*4a540*/  STL.64 [R1+0xa3e0], R48 ;  /* 0x00a3e03001007387 */ /* 0x0003e40000100a00 */
[-C--:B-1----:R-:W-:Y:S02]  /*4a550*/  DMUL R48, R20, R46.reuse ;  /* 0x0000002e14307228 */ /* 0x082fe40000000000 */
        /* <DEDUP_REMOVED lines=8> */
[-C--:B------:R-:W-:Y:S01]  /*4a5e0*/  DMUL R50, R50, R46.reuse ;  /* 0x0000002e32327228 */ /* 0x080fe20000000000 */
[----:B------:R0:W5:Y:S04]  /*4a5f0*/  LDL.LU.64 R16, [R1+0xabf0] ;  /* 0x00abf00001107983 */ /* 0x0001680000300a00 */
[----:B------:R1:W-:Y:S02]  /*4a600*/  STL.64 [R1+0xa3c8], R48 ;  /* 0x00a3c83001007387 */ /* 0x0003e40000100a00 */
[----:B-1----:R-:W-:-:S02]  /*4a610*/  DMUL R48, R14, R46 ;  /* 0x0000002e0e307228 */ /* 0x002fc40000000000 */
[----:B------:R-:W-:Y:S01]  /*4a620*/  STL.64 [R1+0xa388], R50 ;  /* 0x00a3883201007387 */ /* 0x000fe20000100a00 */
        /* <DEDUP_REMOVED lines=13> */
[-C--:B------:R-:W-:Y:S01]  /*4a700*/  DMUL R50, R56, R46.reuse ;  /* 0x0000002e38327228 */ /* 0x080fe20000000000 */
[----:B------:R-:W-:Y:S04]  /*4a710*/  STL.64 [R1+0xa380], R52 ;  /* 0x00a3803401007387 */ /* 0x000fe80000100a00 */
[----:B------:R1:W-:Y:S01]  /*4a720*/  STL.64 [R1+0xa3a8], R48 ;  /* 0x00a3a83001007387 */ /* 0x0003e20000100a00 */
[----:B------:R-:W-:Y:S02]  /*4a730*/  DADD R68, R68, -R68 ;  /* 0x0000000044447229 */ /* 0x000fe40000000844 */
[----:B------:R-:W-:Y:S01]  /*4a740*/  DADD R72, R72, -R72 ;  /* 0x0000000048487229 */ /* 0x000fe20000000848 */
[----:B------:R0:W5:Y:S01]  /*4a750*/  LDL.LU.64 R8, [R1+0xabd0] ;  /* 0x00abd00001087983 */ /* 0x0001620000300a00 */
[----:B-1----:R-:W-:-:S03]  /*4a760*/  DMUL R48, R6, R46 ;  /* 0x0000002e06307228 */ /* 0x002fc60000000000 */
[----:B------:R-:W-:Y:S01]  /*4a770*/  STL.64 [R1+0xa370], R50 ;  /* 0x00a3703201007387 */ /* 0x000fe20000100a00 */
[----:B------:R-:W-:Y:S02]  /*4a780*/  DADD R76, R76, -R76 ;  /* 0x000000004c4c7229 */ /* 0x000fe4000000084c */
[-C--:B------:R-:W-:Y:S01]  /*4a790*/  DMUL R52, R58, R46.reuse ;  /* 0x0000002e3a347228 */ /* 0x080fe20000000000 */
[----:B------:R0:W5:Y:S04]  /*4a7a0*/  LDL.LU.64 R6, [R1+0xabc8] ;  /* 0x00abc80001067983 */ /* 0x0001680000300a00 */
[----:B------:R1:W-:Y:S02]  /*4a7b0*/  STL.64 [R1+0xa3a0], R48 ;  /* 0x00a3a03001007387 */ /* 0x0003e40000100a00 */
[----:B-1----:R-:W-:-:S02]  /*4a7c0*/  DMUL R48, R4, R46 ;  /* 0x0000002e04307228 */ /* 0x002fc40000000000 */
[----:B------:R-:W-:Y:S01]  /*4a7d0*/  DMUL R50, R66, R46 ;  /* 0x0000002e42327228 */ /* 0x000fe20000000000 */
[----:B------:R-:W-:Y:S04]  /*4a7e0*/  STL.64 [R1+0xa368], R52 ;  /* 0x00a3683401007387 */ /* 0x000fe80000100a00 */
[----:B------:R1:W-:Y:S01]  /*4a7f0*/  STL.64 [R1+0xa398], R48 ;  /* 0x00a3983001007387 */ /* 0x0003e20000100a00 */
[----:B------:R-:W-:Y:S02]  /*4a800*/  DADD R74, R74, -R74 ;  /* 0x000000004a4a7229 */ /* 0x000fe4000000084a */
[----:B------:R-:W-:Y:S01]  /*4a810*/  DADD R80, R80, -R80 ;  /* 0x0000000050507229 */ /* 0x000fe20000000850 */
[----:B------:R-:W2:Y:S01]  /*4a820*/  LDL.64 R66, [R1+0x9cf0] ;  /* 0x009cf00001427983 */ /* 0x000ea20000100a00 */
[----:B------:R-:W-:-:S02]  /*4a830*/  DADD R88, R88, -R88 ;  /* 0x0000000058587229 */ /* 0x000fc40000000858 */
[----:B------:R-:W-:Y:S01]  /*4a840*/  DADD R82, R82, -R82 ;  /* 0x0000000052527229 */ /* 0x000fe20000000852 */
[----:B------:R0:W5:Y:S01]  /*4a850*/  LDL.LU.64 R4, [R1+0xabc0] ;  /* 0x00abc00001047983 */ /* 0x0001620000300a00 */
[----:B-1----:R-:W-:-:S03]  /*4a860*/  DMUL R48, R2, R46 ;  /* 0x0000002e02307228 */ /* 0x002fc60000000000 */
[----:B------:R-:W-:Y:S01]  /*4a870*/  STL.64 [R1+0xa358], R50 ;  /* 0x00a3583201007387 */ /* 0x000fe20000100a00 */
[-C--:B------:R-:W-:Y:S02]  /*4a880*/  DMUL R52, R68, R46.reuse ;  /* 0x0000002e44347228 */ /* 0x080fe40000000000 */
[----:B------:R-:W-:Y:S01]  /*4a890*/  DADD R110, R110, -R110 ;  /* 0x000000006e6e7229 */ /* 0x000fe2000000086e */
[----:B------:R-:W3:Y:S04]  /*4a8a0*/  LDL.64 R68, [R1+0x9e48] ;  /* 0x009e480001447983 */ /* 0x000ee80000100a00 */
[----:B------:R1:W-:Y:S01]  /*4a8b0*/  STL.64 [R1+0xa390], R48 ;  /* 0x00a3903001007387 */ /* 0x0003e20000100a00 */
[----:B------:R-:W-:Y:S02]  /*4a8c0*/  DADD R114, R114, -R114 ;  /* 0x0000000072727229 */ /* 0x000fe40000000872 */
[----:B------:R-:W-:Y:S01]  /*4a8d0*/  DADD R118, R118, -R118 ;  /* 0x0000000076767229 */ /* 0x000fe20000000876 */
[----:B------:R0:W5:Y:S01]  /*4a8e0*/  LDL.LU.64 R2, [R1+0xabb8] ;  /* 0x00abb80001027983 */ /* 0x0001620000300a00 */
[----:B-1----:R-:W-:-:S02]  /*4a8f0*/  DMUL R48, R54, R46 ;  /* 0x0000002e36307228 */ /* 0x002fc40000000000 */
[----:B------:R-:W-:Y:S01]  /*4a900*/  DMUL R50, R72, R46 ;  /* 0x0000002e48327228 */ /* 0x000fe20000000000 */
[----:B------:R-:W-:Y:S04]  /*4a910*/  STL.64 [R1+0xa350], R52 ;  /* 0x00a3503401007387 */ /* 0x000fe80000100a00 */
[----:B------:R1:W-:Y:S01]  /*4a920*/  STL.64 [R1+0xa378], R48 ;  /* 0x00a3783001007387 */ /* 0x0003e20000100a00 */
[----:B------:R-:W-:Y:S02]  /*4a930*/  DADD R116, R116, -R116 ;  /* 0x0000000074747229 */ /* 0x000fe40000000874 */
[----:B------:R-:W-:Y:S01]  /*4a940*/  DADD R120, R120, -R120 ;  /* 0x0000000078787229 */ /* 0x000fe20000000878 */
[----:B------:R-:W4:Y:S01]  /*4a950*/  LDL.64 R54, [R1+0x9da8] ;  /* 0x009da80001367983 */ /* 0x000f220000100a00 */
[----:B------:R-:W-:-:S02]  /*4a960*/  DADD R124, R124, -R124 ;  /* 0x000000007c7c7229 */ /* 0x000fc4000000087c */
[----:B------:R-:W-:Y:S01]  /*4a970*/  DADD R122, R122, -R122 ;  /* 0x000000007a7a7229 */ /* 0x000fe2000000087a */
[----:B------:R-:W2:Y:S01]  /*4a980*/  LDL.64 R72, [R1+0x9e38] ;  /* 0x009e380001487983 */ /* 0x000ea20000100a00 */
[----:B-1----:R-:W-:-:S07]  /*4a990*/  DMUL R48, R62, R46 ;  /* 0x0000002e3e307228 */ /* 0x002fce0000000000 */
[----:B------:R1:W-:Y:S02]  /*4a9a0*/  STL.64 [R1+0xa360], R48 ;  /* 0x00a3603001007387 */ /* 0x0003e40000100a00 */
[-C--:B-1----:R-:W-:Y:S02]  /*4a9b0*/  DMUL R48, R70, R46.reuse ;  /* 0x0000002e46307228 */ /* 0x082fe40000000000 */
[----:B------:R1:W-:Y:S01]  /*4a9c0*/  STL.64 [R1+0xa340], R50 ;  /* 0x00a3403201007387 */ /* 0x0003e20000100a00 */
[-C--:B------:R-:W-:Y:S02]  /*4a9d0*/  DMUL R52, R74, R46.reuse ;  /* 0x0000002e4a347228 */ /* 0x080fe40000000000 */
[----:B------:R-:W-:Y:S01]  /*4a9e0*/  DADD R126, R126, -R126 ;  /* 0x000000007e7e7229 */ /* 0x000fe2000000087e */
[----:B------:R-:W3:Y:S04]  /*4a9f0*/  LDL.64 R74, [R1+0x9e30] ;  /* 0x009e3000014a7983 */ /* 0x000ee80000100a00 */
[----:B------:R0:W-:Y:S01]  /*4aa00*/  STL.64 [R1+0xa348], R48 ;  /* 0x00a3483001007387 */ /* 0x0001e20000100a00 */
[----:B-1----:R-:W-:-:S03]  /*4aa10*/  DMUL R50, R80, R46 ;  /* 0x0000002e50327228 */ /* 0x002fc60000000000 */
[----:B------:R-:W2:Y:S01]  /*4aa20*/  LDL.64 R70, [R1+0x9e40] ;  /* 0x009e400001467983 */ /* 0x000ea20000100a00 */
[----:B0-----:R-:W-:-:S07]  /*4aa30*/  DMUL R48, R76, R46 ;  /* 0x0000002e4c307228 */ /* 0x001fce0000000000 */
[----:B------:R0:W-:Y:S04]  /*4aa40*/  STL.64 [R1+0xa330], R48 ;  /* 0x00a3303001007387 */ /* 0x0001e80000100a00 */
[----:B------:R1:W-:Y:S01]  /*4aa50*/  STL.64 [R1+0xa338], R52 ;  /* 0x00a3383401007387 */ /* 0x0003e20000100a00 */
[----:B0-----:R-:W-:-:S03]  /*4aa60*/  DMUL R48, R88, R46 ;  /* 0x0000002e58307228 */ /* 0x001fc60000000000 */
[----:B------:R0:W-:Y:S01]  /*4aa70*/  STL.64 [R1+0xa328], R50 ;  /* 0x00a3283201007387 */ /* 0x0001e20000100a00 */
[----:B-1----:R-:W-:-:S03]  /*4aa80*/  DMUL R52, R82, R46 ;  /* 0x0000002e52347228 */ /* 0x002fc60000000000 */
[----:B------:R-:W2:Y:S04]  /*4aa90*/  LDL.64 R88, [R1+0x9d40] ;  /* 0x009d400001587983 */ /* 0x000ea80000100a00 */
[----:B------:R1:W-:Y:S01]  /*4aaa0*/  STL.64 [R1+0xa318], R48 ;  /* 0x00a3183001007387 */ /* 0x0003e20000100a00 */
[----:B0-----:R-:W-:-:S03]  /*4aab0*/  DMUL R50, R90, R46 ;  /* 0x0000002e5a327228 */ /* 0x001fc60000000000 */
[----:B------:R0:W-:Y:S01]  /*4aac0*/  STL.64 [R1+0xa320], R52 ;  /* 0x00a3203401007387 */ /* 0x0001e20000100a00 */
[----:B------:R-:W-:Y:S02]  /*4aad0*/  DADD R130, R130, -R130 ;  /* 0x0000000082827229 */ /* 0x000fe40000000882 */
[----:B------:R-:W-:Y:S01]  /*4aae0*/  DADD R128, R128, -R128 ;  /* 0x0000000080807229 */ /* 0x000fe20000000880 */
[----:B------:R-:W2:Y:S01]  /*4aaf0*/  LDL.64 R90, [R1+0x9b88] ;  /* 0x009b8800015a7983 */ /* 0x000ea20000100a00 */
[----:B-1----:R-:W-:-:S03]  /*4ab00*/  DMUL R48, R94, R46 ;  /* 0x0000002e5e307228 */ /* 0x002fc60000000000 */
[----:B------:R1:W-:Y:S01]  /*4ab10*/  STL.64 [R1+0xa310], R50 ;  /* 0x00a3103201007387 */ /* 0x0003e20000100a00 */
[----:B0-----:R-:W-:-:S03]  /*4ab20*/  DMUL R52, R92, R46 ;  /* 0x0000002e5c347228 */ /* 0x001fc60000000000 */
[----:B------:R-:W2:Y:S04]  /*4ab30*/  LDL.64 R94, [R1+0x9eb8] ;  /* 0x009eb800015e7983 */ /* 0x000ea80000100a00 */
[----:B------:R0:W-:Y:S01]  /*4ab40*/  STL.64 [R1+0xa300], R48 ;  /* 0x00a3003001007387 */ /* 0x0001e20000100a00 */
[----:B-1----:R-:W-:-:S03]  /*4ab50*/  DMUL R50, R96, R46 ;  /* 0x0000002e60327228 */ /* 0x002fc60000000000 */
[----:B------:R1:W-:Y:S01]  /*4ab60*/  STL.64 [R1+0xa308], R52 ;  /* 0x00a3083401007387 */ /* 0x0003e20000100a00 */
[----:B------:R-:W-:Y:S02]  /*4ab70*/  DADD R132, R132, -R132 ;  /* 0x0000000084847229 */ /* 0x000fe40000000884 */
[----:B------:R-:W-:Y:S01]  /*4ab80*/  DADD R140, R140, -R140 ;  /* 0x000000008c8c7229 */ /* 0x000fe2000000088c */
[----:B------:R-:W2:Y:S01]  /*4ab90*/  LDL.64 R96, [R1+0x9eb0] ;  /* 0x009eb00001607983 */ /* 0x000ea20000100a00 */
[----:B0-----:R-:W-:-:S03]  /*4aba0*/  DMUL R48, R100, R46 ;  /* 0x0000002e64307228 */ /* 0x001fc60000000000 */
[----:B------:R0:W-:Y:S01]  /*4abb0*/  STL.64 [R1+0xa2f8], R50 ;  /* 0x00a2f83201007387 */ /* 0x0001e20000100a00 */
[----:B-1----:R-:W-:-:S03]  /*4abc0*/  DMUL R52, R98, R46 ;  /* 0x0000002e62347228 */ /* 0x002fc60000000000 */
[----:B------:R-:W2:Y:S04]  /*4abd0*/  LDL.64 R92, [R1+0x9b80] ;  /* 0x009b8000015c7983 */ /* 0x000ea80000100a00 */
[----:B------:R1:W-:Y:S01]  /*4abe0*/  STL.64 [R1+0xa2e8], R48 ;  /* 0x00a2e83001007387 */ /* 0x0003e20000100a00 */
[----:B0-----:R-:W-:-:S03]  /*4abf0*/  DMUL R50, R102, R46 ;  /* 0x0000002e66327228 */ /* 0x001fc60000000000 */
[----:B------:R0:W-:Y:S01]  /*4ac00*/  STL.64 [R1+0xa2f0], R52 ;  /* 0x00a2f03401007387 */ /* 0x0001e20000100a00 */
[----:B-1----:R-:W-:-:S03]  /*4ac10*/  DMUL R48, R106, R46 ;  /* 0x0000002e6a307228 */ /* 0x002fc60000000000 */
[----:B------:R1:W-:Y:S01]  /*4ac20*/  STL.64 [R1+0xa2e0], R50 ;  /* 0x00a2e03201007387 */ /* 0x0003e20000100a00 */
[----:B0-----:R-:W-:-:S03]  /*4ac30*/  DMUL R52, R104, R46 ;  /* 0x0000002e68347228 */ /* 0x001fc60000000000 */
[----:B------:R0:W-:Y:S01]  /*4ac40*/  STL.64 [R1+0xa2d0], R48 ;  /* 0x00a2d03001007387 */ /* 0x0001e20000100a00 */
[-C--:B-1----:R-:W-:Y:S02]  /*4ac50*/  DMUL R50, R108, R46.reuse ;  /* 0x0000002e6c327228 */ /* 0x082fe40000000000 */
[-C--:B0-----:R-:W-:Y:S01]  /*4ac60*/  DMUL R48, R112, R46.reuse ;  /* 0x0000002e70307228 */ /* 0x081fe20000000000 */
[----:B------:R0:W-:Y:S04]  /*4ac70*/  STL.64 [R1+0xa2d8], R52 ;  /* 0x00a2d83401007387 */ /* 0x0001e80000100a00 */
[----:B------:R1:W-:Y:S04]  /*4ac80*/  STL.64 [R1+0xa2c8], R50 ;  /* 0x00a2c83201007387 */ /* 0x0003e80000100a00 */
[----:B------:R1:W-:Y:S01]  /*4ac90*/  STL.64 [R1+0xa2b8], R48 ;  /* 0x00a2b83001007387 */ /* 0x0003e20000100a00 */
[----:B0-----:R-:W-:-:S02]  /*4aca0*/  DMUL R52, R110, R46 ;  /* 0x0000002e6e347228 */ /* 0x001fc40000000000 */
[-C--:B-1----:R-:W-:Y:S02]  /*4acb0*/  DMUL R50, R114, R46.reuse ;  /* 0x0000002e72327228 */ /* 0x082fe40000000000 */
[----:B------:R-:W-:-:S03]  /*4acc0*/  DMUL R48, R118, R46 ;  /* 0x0000002e76307228 */ /* 0x000fc60000000000 */
[----:B------:R0:W-:Y:S04]  /*4acd0*/  STL.64 [R1+0xa2c0], R52 ;  /* 0x00a2c03401007387 */ /* 0x0001e80000100a00 */
[----:B------:R1:W-:Y:S04]  /*4ace0*/  STL.64 [R1+0xa2b0], R50 ;  /* 0x00a2b03201007387 */ /* 0x0003e80000100a00 */
[----:B------:R1:W-:Y:S01]  /*4acf0*/  STL.64 [R1+0xa2a0], R48 ;  /* 0x00a2a03001007387 */ /* 0x0003e20000100a00 */
[-C--:B0-----:R-:W-:Y:S02]  /*4ad00*/  DMUL R52, R116, R46.reuse ;  /* 0x0000002e74347228 */ /* 0x081fe40000000000 */
[----:B-1----:R-:W-:-:S02]  /*4ad10*/  DMUL R50, R120, R46 ;  /* 0x0000002e78327228 */ /* 0x002fc40000000000 */
[----:B------:R-:W-:-:S03]  /*4ad20*/  DMUL R48, R124, R46 ;  /* 0x0000002e7c307228 */ /* 0x000fc60000000000 */
[----:B------:R0:W-:Y:S04]  /*4ad30*/  STL.64 [R1+0xa2a8], R52 ;  /* 0x00a2a83401007387 */ /* 0x0001e80000100a00 */
[----:B------:R1:W-:Y:S04]  /*4ad40*/  STL.64 [R1+0xa298], R50 ;  /* 0x00a2983201007387 */ /* 0x0003e80000100a00 */
[----:B------:R1:W-:Y:S01]  /*4ad50*/  STL.64 [R1+0xa288], R48 ;  /* 0x00a2883001007387 */ /* 0x0003e20000100a00 */
[-C--:B0-----:R-:W-:Y:S02]  /*4ad60*/  DMUL R52, R122, R46.reuse ;  /* 0x0000002e7a347228 */ /* 0x081fe40000000000 */
[----:B-1----:R-:W-:-:S02]  /*4ad70*/  DMUL R50, R126, R46 ;  /* 0x0000002e7e327228 */ /* 0x002fc40000000000 */
[----:B------:R-:W-:-:S03]  /*4ad80*/  DMUL R48, R130, R46 ;  /* 0x0000002e82307228 */ /* 0x000fc60000000000 */
[----:B------:R0:W-:Y:S01]  /*4ad90*/  STL.64 [R1+0xa290], R52 ;  /* 0x00a2903401007387 */ /* 0x0001e20000100a00 */
[----:B------:R-:W-:Y:S02]  /*4ada0*/  DADD R138, R138, -R138 ;  /* 0x000000008a8a7229 */ /* 0x000fe4000000088a */
[----:B------:R-:W-:Y:S01]  /*4adb0*/  DADD R142, R142, -R142 ;  /* 0x000000008e8e7229 */ /* 0x000fe2000000088e */
[----:B------:R1:W-:Y:S01]  /*4adc0*/  STL.64 [R1+0xa280], R50 ;  /* 0x00a2803201007387 */ /* 0x0003e20000100a00 */
[----:B------:R-:W-:-:S03]  /*4add0*/  DADD R146, R146, -R146 ;  /* 0x0000000092927229 */ /* 0x000fc60000000892 */
[----:B------:R1:W-:Y:S01]  /*4ade0*/  STL.64 [R1+0xa270], R48 ;  /* 0x00a2703001007387 */ /* 0x0003e20000100a00 */
[-C--:B0-----:R-:W-:Y:S02]  /*4adf0*/  DMUL R52, R128, R46.reuse ;  /* 0x0000002e80347228 */ /* 0x081fe40000000000 */
[-C--:B-1----:R-:W-:Y:S02]  /*4ae00*/  DMUL R50, R132, R46.reuse ;  /* 0x0000002e84327228 */ /* 0x082fe40000000000 */
        /* <DEDUP_REMOVED lines=27> */
[----:B----4-:R-:W-:-:S03]  /*4afc0*/  DMUL R48, R162, R46 ;  /* 0x0000002ea2307228 */ /* 0x010fc60000000000 */
[----:B------:R0:W-:Y:S01]  /*4afd0*/  STL.64 [R1+0xa230], R52 ;  /* 0x00a2303401007387 */ /* 0x0001e20000100a00 */
[----:B------:R-:W-:Y:S02]  /*4afe0*/  DADD R178, R178, -R178 ;  /* 0x00000000b2b27229 */ /* 0x000fe400000008b2 */
[----:B------:R-:W-:Y:S01]  /*4aff0*/  DADD R186, R186, -R186 ;  /* 0x00000000baba7229 */ /* 0x000fe200000008ba */
[----:B------:R1:W-:Y:S04]  /*4b000*/  STL.64 [R1+0xa220], R50 ;  /* 0x00a2203201007387 */ /* 0x0003e80000100a00 */
[----:B------:R4:W-:Y:S01]  /*4b010*/  STL.64 [R1+0xa210], R48 ;  /* 0x00a2103001007387 */ /* 0x0009e20000100a00 */
[-C--:B0-----:R-:W-:Y:S02]  /*4b020*/  DMUL R52, R160, R46.reuse ;  /* 0x0000002ea0347228 */ /* 0x081fe40000000000 */
[----:B-1----:R-:W-:-:S02]  /*4b030*/  DMUL R50, R174, R46 ;  /* 0x0000002eae327228 */ /* 0x002fc40000000000 */
[----:B----4-:R-:W-:-:S03]  /*4b040*/  DMUL R48, R182, R46 ;  /* 0x0000002eb6307228 */ /* 0x010fc60000000000 */
[----:B------:R0:W-:Y:S01]  /*4b050*/  STL.64 [R1+0xa218], R52 ;  /* 0x00a2183401007387 */ /* 0x0001e20000100a00 */
[----:B------:R-:W-:Y:S02]  /*4b060*/  DADD R188, R188, -R188 ;  /* 0x00000000bcbc7229 */ /* 0x000fe400000008bc */
[----:B------:R-:W-:Y:S01]  /*4b070*/  DADD R194, R194, -R194 ;  /* 0x00000000c2c27229 */ /* 0x000fe200000008c2 */
[----:B------:R1:W-:Y:S04]  /*4b080*/  STL.64 [R1+0xa208], R50 ;  /* 0x00a2083201007387 */ /* 0x0003e80000100a00 */
[----:B------:R4:W-:Y:S01]  /*4b090*/  STL.64 [R1+0xa1f8], R48 ;  /* 0x00a1f83001007387 */ /* 0x0009e20000100a00 */
[-C--:B0-----:R-:W-:Y:S02]  /*4b0a0*/  DMUL R52, R178, R46.reuse ;  /* 0x0000002eb2347228 */ /* 0x081fe40000000000 */
[----:B-1----:R-:W-:Y:S01]  /*4b0b0*/  DMUL R50, R186, R46 ;  /* 0x0000002eba327228 */ /* 0x002fe20000000000 */
[----:B----4-:R-:W4:Y:S01]  /*4b0c0*/  LDL.64 R48, [R1+0x9ca0] ;  /* 0x009ca00001307983 */ /* 0x010f220000100a00 */
[----:B------:R-:W-:-:S02]  /*4b0d0*/  DADD R204, R204, -R204 ;  /* 0x00000000cccc7229 */ /* 0x000fc400000008cc */
[-C--:B------:R-:W-:Y:S01]  /*4b0e0*/  DMUL R56, R194, R46.reuse ;  /* 0x0000002ec2387228 */ /* 0x080fe20000000000 */
[----:B------:R0:W-:Y:S01]  /*4b0f0*/  STL.64 [R1+0xa200], R52 ;  /* 0x00a2003401007387 */ /* 0x0001e20000100a00 */
[----:B------:R-:W-:Y:S02]  /*4b100*/  DADD R190, R190, -R190 ;  /* 0x00000000bebe7229 */ /* 0x000fe400000008be */
[----:B------:R-:W-:Y:S01]  /*4b110*/  DADD R200, R200, -R200 ;  /* 0x00000000c8c87229 */ /* 0x000fe200000008c8 */
[----:B------:R1:W-:Y:S01]  /*4b120*/  STL.64 [R1+0xa1f0], R50 ;  /* 0x00a1f03201007387 */ /* 0x0003e20000100a00 */
[----:B0-----:R-:W-:-:S03]  /*4b130*/  DMUL R52, R188, R46 ;  /* 0x0000002ebc347228 */ /* 0x001fc60000000000 */
[----:B-1----:R-:W3:Y:S01]  /*4b140*/  LDL.64 R50, [R1+0x9ca8] ;  /* 0x009ca80001327983 */ /* 0x002ee20000100a00 */
[----:B------:R-:W-:-:S03]  /*4b150*/  DADD R212, R212, -R212 ;  /* 0x00000000d4d47229 */ /* 0x000fc600000008d4 */
[----:B------:R0:W-:Y:S01]  /*4b160*/  STL.64 [R1+0xa1d8], R56 ;  /* 0x00a1d83801007387 */ /* 0x0001e20000100a00 */
[----:B------:R-:W-:Y:S02]  /*4b170*/  DADD R202, R202, -R202 ;  /* 0x00000000caca7229 */ /* 0x000fe400000008ca */
[----:B------:R-:W-:Y:S01]  /*4b180*/  DADD R208, R208, -R208 ;  /* 0x00000000d0d07229 */ /* 0x000fe200000008d0 */
[----:B------:R1:W-:Y:S01]  /*4b190*/  STL.64 [R1+0xa1e8], R52 ;  /* 0x00a1e83401007387 */ /* 0x0003e20000100a00 */
[-C--:B------:R-:W-:Y:S02]  /*4b1a0*/  DMUL R58, R190, R46.reuse ;  /* 0x0000002ebe3a7228 */ /* 0x080fe40000000000 */
[-C--:B------:R-:W-:Y:S02]  /*4b1b0*/  DMUL R62, R200, R46.reuse ;  /* 0x0000002ec83e7228 */ /* 0x080fe40000000000 */
[----:B0-----:R-:W-:Y:S01]  /*4b1c0*/  DMUL R56, R204, R46 ;  /* 0x0000002ecc387228 */ /* 0x001fe20000000000 */
[----:B-1----:R-:W2:Y:S01]  /*4b1d0*/  LDL.64 R52, [R1+0x9da0] ;  /* 0x009da00001347983 */ /* 0x002ea20000100a00 */
[----:B------:R-:W-:-:S05]  /*4b1e0*/  DADD R232, R232, -R232 ;  /* 0x00000000e8e87229 */ /* 0x000fca00000008e8 */
[----:B------:R0:W-:Y:S01]  /*4b1f0*/  STL.64 [R1+0xa1c0], R56 ;  /* 0x00a1c03801007387 */ /* 0x0001e20000100a00 */
[----:B------:R-:W-:Y:S02]  /*4b200*/  DADD R210, R210, -R210 ;  /* 0x00000000d2d27229 */ /* 0x000fe400000008d2 */
[----:B------:R-:W-:Y:S01]  /*4b210*/  DADD R234, R234, -R234 ;  /* 0x00000000eaea7229 */ /* 0x000fe200000008ea */
        /* <DEDUP_REMOVED lines=23> */
[----:B------:R-:W-:-:S03]  /*4b390*/  DADD R242, R242, -R242 ;  /* 0x00000000f2f27229 */ /* 0x000fc600000008f2 */
[----:B------:R1:W-:Y:S04]  /*4b3a0*/  STL.64 [R1+0xa1a0], R58 ;  /* 0x00a1a03a01007387 */ /* 0x0003e80000100a00 */
[----:B------:R1:W-:Y:S01]  /*4b3b0*/  STL.64 [R1+0xa178], R62 ;  /* 0x00a1783e01007387 */ /* 0x0003e20000100a00 */
[-C--:B0-----:R-:W-:Y:S02]  /*4b3c0*/  DMUL R56, R244, R46.reuse ;  /* 0x0000002ef4387228 */ /* 0x081fe40000000000 */
[-C--:B-1----:R-:W-:Y:S01]  /*4b3d0*/  DMUL R58, R236, R46.reuse ;  /* 0x0000002eec3a7228 */ /* 0x082fe20000000000 */
[----:B------:R-:W2:Y:S06]  /*4b3e0*/  LDL.64 R62, [R1+0x9cf8] ;  /* 0x009cf800013e7983 */ /* 0x000eac0000100a00 */
[----:B------:R0:W-:Y:S04]  /*4b3f0*/  STL.64 [R1+0xa188], R58 ;  /* 0x00a1883a01007387 */ /* 0x0001e80000100a00 */
[----:B------:R1:W-:Y:S01]  /*4b400*/  STL.64 [R1+0xa168], R56 ;  /* 0x00a1683801007387 */ /* 0x0003e20000100a00 */
[----:B0-----:R-:W-:-:S03]  /*4b410*/  DMUL R58, R242, R46 ;  /* 0x0000002ef23a7228 */ /* 0x001fc60000000000 */
[----:B-1----:R-:W2:Y:S04]  /*4b420*/  LDL.64 R56, [R1+0x9e58] ;  /* 0x009e580001387983 */ /* 0x002ea80000100a00 */
[----:B------:R0:W-:Y:S04]  /*4b430*/  STL.64 [R1+0xa170], R58 ;  /* 0x00a1703a01007387 */ /* 0x0001e80000100a00 */
[----:B0-----:R-:W2:Y:S01]  /*4b440*/  LDL.64 R58, [R1+0x9e50] ;  /* 0x009e5000013a7983 */ /* 0x001ea20000100a00 */
[----:B------:R-:W-:Y:S02]  /*4b450*/  DADD R246, R246, -R246 ;  /* 0x00000000f6f67229 */ /* 0x000fe400000008f6 */
[----:B------:R-:W-:-:S02]  /*4b460*/  DADD R248, R248, -R248 ;  /* 0x00000000f8f87229 */ /* 0x000fc400000008f8 */
[----:B------:R-:W-:-:S04]  /*4b470*/  DADD R250, R250, -R250 ;  /* 0x00000000fafa7229 */ /* 0x000fc800000008fa */
[-C--:B------:R-:W-:Y:S02]  /*4b480*/  DMUL R82, R246, R46.reuse ;  /* 0x0000002ef6527228 */ /* 0x080fe40000000000 */
[-C--:B------:R-:W-:Y:S02]  /*4b490*/  DMUL R80, R248, R46.reuse ;  /* 0x0000002ef8507228 */ /* 0x080fe40000000000 */
[----:B------:R-:W-:-:S03]  /*4b4a0*/  DMUL R76, R250, R46 ;  /* 0x0000002efa4c7228 */ /* 0x000fc60000000000 */
[----:B------:R0:W-:Y:S01]  /*4b4b0*/  STL.64 [R1+0xa160], R82 ;  /* 0x00a1605201007387 */ /* 0x0001e20000100a00 */
[----:B------:R-:W-:-:S03]  /*4b4c0*/  DADD R54, R54, -R54 ;  /* 0x0000000036367229 */ /* 0x000fc60000000836 */
[----:B------:R1:W-:Y:S04]  /*4b4d0*/  STL.64 [R1+0xa158], R80 ;  /* 0x00a1585001007387 */ /* 0x0003e80000100a00 */
[----:B0-----:R-:W2:Y:S04]  /*4b4e0*/  LDL.64 R82, [R1+0x9d48] ;  /* 0x009d480001527983 */ /* 0x001ea80000100a00 */
[----:B-1----:R-:W2:Y:S04]  /*4b4f0*/  LDL.64 R80, [R1+0x9ec0] ;  /* 0x009ec00001507983 */ /* 0x002ea80000100a00 */
[----:B------:R0:W-:Y:S04]  /*4b500*/  STL.64 [R1+0xa150], R76 ;  /* 0x00a1504c01007387 */ /* 0x0001e80000100a00 */
[----:B0-----:R-:W2:Y:S01]  /*4b510*/  LDL.64 R76, [R1+0x9ec8] ;  /* 0x009ec800014c7983 */ /* 0x001ea20000100a00 */
[----:B----4-:R-:W-:-:S08]  /*4b520*/  DADD R48, R48, -R48 ;  /* 0x0000000030307229 */ /* 0x010fd00000000830 */
[----:B------:R-:W-:Y:S02]  /*4b530*/  DMUL R48, R48, R46 ;  /* 0x0000002e30307228 */ /* 0x000fe40000000000 */
[----:B---3--:R-:W-:-:S05]  /*4b540*/  DADD R50, R50, -R50 ;  /* 0x0000000032327229 */ /* 0x008fca0000000832 */
[----:B------:R0:W-:Y:S03]  /*4b550*/  STL.64 [R1+0xa148], R48 ;  /* 0x00a1483001007387 */ /* 0x0001e60000100a00 */
[----:B0-----:R-:W-:Y:S02]  /*4b560*/  DMUL R48, R50, R46 ;  /* 0x0000002e32307228 */ /* 0x001fe40000000000 */
[----:B--2---:R-:W-:-:S05]  /*4b570*/  DADD R52, R52, -R52 ;  /* 0x0000000034347229 */ /* 0x004fca0000000834 */
[----:B------:R0:W-:Y:S03]  /*4b580*/  STL.64 [R1+0xa140], R48 ;  /* 0x00a1403001007387 */ /* 0x0001e60000100a00 */
[-C--:B------:R-:W-:Y:S02]  /*4b590*/  DMUL R50, R52, R46.reuse ;  /* 0x0000002e34327228 */ /* 0x080fe40000000000 */
[----:B------:R-:W-:Y:S02]  /*4b5a0*/  DMUL R52, R54, R46 ;  /* 0x0000002e36347228 */ /* 0x000fe40000000000 */
[----:B0-----:R-:W-:-:S03]  /*4b5b0*/  DADD R48, R74, -R74 ;  /* 0x000000004a307229 */ /* 0x001fc6000000084a */
[----:B------:R0:W-:Y:S04]  /*4b5c0*/  STL.64 [R1+0xa138], R50 ;  /* 0x00a1383201007387 */ /* 0x0001e80000100a00 */
[----:B------:R1:W-:Y:S01]  /*4b5d0*/  STL.64 [R1+0xa130], R52 ;  /* 0x00a1303401007387 */ /* 0x0003e20000100a00 */
[-C--:B------:R-:W-:Y:S02]  /*4b5e0*/  DMUL R48, R48, R46.reuse ;  /* 0x0000002e30307228 */ /* 0x080fe40000000000 */
[----:B------:R-:W-:Y:S01]  /*4b5f0*/  DADD R54, R68, -R68 ;  /* 0x0000000044367229 */ /* 0x000fe20000000844 */
[----:B------:R-:W2:Y:S01]  /*4b600*/  LDL.64 R74, [R1+0x9e20] ;  /* 0x009e2000014a7983 */ /* 0x000ea20000100a00 */
[----:B0-----:R-:W-:Y:S02]  /*4b610*/  DADD R50, R72, -R72 ;  /* 0x0000000048327229 */ /* 0x001fe40000000848 */
[----:B-1----:R-:W-:Y:S01]  /*4b620*/  DADD R52, R70, -R70 ;  /* 0x0000000046347229 */ /* 0x002fe20000000846 */
[----:B------:R-:W3:Y:S04]  /*4b630*/  LDL.64 R72, [R1+0x9e28] ;  /* 0x009e280001487983 */ /* 0x000ee80000100a00 */
[----:B------:R0:W-:Y:S04]  /*4b640*/  STL.64 [R1+0xa128], R48 ;  /* 0x00a1283001007387 */ /* 0x0001e80000100a00 */
[----:B------:R-:W4:Y:S04]  /*4b650*/  LDL.64 R68, [R1+0x9ed8] ;  /* 0x009ed80001447983 */ /* 0x000f280000100a00 */
[----:B------:R-:W4:Y:S01]  /*4b660*/  LDL.64 R70, [R1+0x9ed0] ;  /* 0x009ed00001467983 */ /* 0x000f220000100a00 */
[----:B0-----:R-:W-:-:S02]  /*4b670*/  DMUL R48, R50, R46 ;  /* 0x0000002e32307228 */ /* 0x001fc40000000000 */
[----:B------:R-:W-:-:S07]  /*4b680*/  DMUL R50, R52, R46 ;  /* 0x0000002e34327228 */ /* 0x000fce0000000000 */
[----:B------:R0:W-:Y:S01]  /*4b690*/  STL.64 [R1+0xa118], R50 ;  /* 0x00a1183201007387 */ /* 0x0001e20000100a00 */
[----:B------:R-:W-:-:S03]  /*4b6a0*/  DMUL R52, R54, R46 ;  /* 0x0000002e36347228 */ /* 0x000fc60000000000 */
[----:B------:R1:W-:Y:S04]  /*4b6b0*/  STL.64 [R1+0xa120], R48 ;  /* 0x00a1203001007387 */ /* 0x0003e80000100a00 */
[----:B------:R1:W-:Y:S01]  /*4b6c0*/  STL.64 [R1+0xa110], R52 ;  /* 0x00a1103401007387 */ /* 0x0003e20000100a00 */
[----:B0-----:R-:W-:Y:S02]  /*4b6d0*/  DADD R50, R62, -R62 ;  /* 0x000000003e327229 */ /* 0x001fe4000000083e */
[----:B-1----:R-:W-:Y:S01]  /*4b6e0*/  DADD R48, R66, -R66 ;  /* 0x0000000042307229 */ /* 0x002fe20000000842 */
[----:B------:R-:W4:Y:S04]  /*4b6f0*/  LDL.64 R62, [R1+0x9c08] ;  /* 0x009c0800013e7983 */ /* 0x000f280000100a00 */
[----:B------:R-:W4:Y:S01]  /*4b700*/  LDL.64 R66, [R1+0x9c00] ;  /* 0x009c000001427983 */ /* 0x000f220000100a00 */
[----:B------:R-:W-:-:S02]  /*4b710*/  DADD R54, R56, -R56 ;  /* 0x0000000038367229 */ /* 0x000fc40000000838 */
[----:B------:R-:W-:-:S07]  /*4b720*/  DMUL R56, R50, R46 ;  /* 0x0000002e32387228 */ /* 0x000fce0000000000 */
[----:B------:R0:W-:Y:S01]  /*4b730*/  STL.64 [R1+0xa100], R56 ;  /* 0x00a1003801007387 */ /* 0x0001e20000100a00 */
[----:B------:R-:W-:-:S03]  /*4b740*/  DADD R52, R58, -R58 ;  /* 0x000000003a347229 */ /* 0x000fc6000000083a */
[----:B------:R-:W4:Y:S04]  /*4b750*/  LDL.64 R58, [R1+0x9e90] ;  /* 0x009e9000013a7983 */ /* 0x000f280000100a00 */
[----:B0-----:R-:W4:Y:S01]  /*4b760*/  LDL.64 R56, [R1+0x9e98] ;  /* 0x009e980001387983 */ /* 0x001f220000100a00 */
[-C--:B------:R-:W-:Y:S02]  /*4b770*/  DMUL R48, R48, R46.reuse ;  /* 0x0000002e30307228 */ /* 0x080fe40000000000 */
[----:B------:R-:W-:-:S05]  /*4b780*/  DMUL R50, R52, R46 ;  /* 0x0000002e34327228 */ /* 0x000fca0000000000 */
[----:B------:R0:W-:Y:S04]  /*4b790*/  STL.64 [R1+0xa108], R48 ;  /* 0x00a1083001007387 */ /* 0x0001e80000100a00 */
[----:B------:R1:W-:Y:S01]  /*4b7a0*/  STL.64 [R1+0xa0f8], R50 ;  /* 0x00a0f83201007387 */ /* 0x0003e20000100a00 */
[----:B0-----:R-:W-:Y:S02]  /*4b7b0*/  DMUL R48, R54, R46 ;  /* 0x0000002e36307228 */ /* 0x001fe40000000000 */
[----:B-1----:R-:W-:Y:S02]  /*4b7c0*/  DADD R50, R82, -R82 ;  /* 0x0000000052327229 */ /* 0x002fe40000000852 */
[----:B------:R-:W-:-:S03]  /*4b7d0*/  DADD R52, R80, -R80 ;  /* 0x0000000050347229 */ /* 0x000fc60000000850 */
[----:B------:R0:W-:Y:S04]  /*4b7e0*/  STL.64 [R1+0xa0f0], R48 ;  /* 0x00a0f03001007387 */ /* 0x0001e80000100a00 */
[----:B------:R-:W4:Y:S04]  /*4b7f0*/  LDL.64 R82, [R1+0x9b98] ;  /* 0x009b980001527983 */ /* 0x000f280000100a00 */
[----:B------:R-:W4:Y:S01]  /*4b800*/  LDL.64 R80, [R1+0x9ba0] ;  /* 0x009ba00001507983 */ /* 0x000f220000100a00 */
[----:B0-----:R-:W-:-:S03]  /*4b810*/  DADD R48, R88, -R88 ;  /* 0x0000000058307229 */ /* 0x001fc60000000858 */
[----:B------:R-:W4:Y:S01]  /*4b820*/  LDL.64 R88, [R1+0x9b90] ;  /* 0x009b900001587983 */ /* 0x000f220000100a00 */
[----:B------:R-:W-:Y:S02]  /*4b830*/  DADD R54, R76, -R76 ;  /* 0x000000004c367229 */ /* 0x000fe4000000084c */
[-C--:B------:R-:W-:Y:S02]  /*4b840*/  DMUL R76, R50, R46.reuse ;  /* 0x0000002e324c7228 */ /* 0x080fe40000000000 */
[-C--:B------:R-:W-:Y:S02]  /*4b850*/  DMUL R50, R52, R46.reuse ;  /* 0x0000002e34327228 */ /* 0x080fe40000000000 */
[----:B------:R-:W-:-:S03]  /*4b860*/  DMUL R48, R48, R46 ;  /* 0x0000002e30307228 */ /* 0x000fc60000000000 */
[----:B------:R0:W-:Y:S04]  /*4b870*/  STL.64 [R1+0xa0e0], R76 ;  /* 0x00a0e04c01007387 */ /* 0x0001e80000100a00 */
[----:B------:R1:W-:Y:S04]  /*4b880*/  STL.64 [R1+0xa0e8], R48 ;  /* 0x00a0e83001007387 */ /* 0x0003e80000100a00 */
[----:B------:R-:W-:Y:S04]  /*4b890*/  STL.64 [R1+0xa0d8], R50 ;  /* 0x00a0d83201007387 */ /* 0x000fe80000100a00 */
[----:B0-----:R-:W4:Y:S01]  /*4b8a0*/  LDL.64 R76, [R1+0x9ba8] ;  /* 0x009ba800014c7983 */ /* 0x001f220000100a00 */
[----:B-1----:R-:W-:-:S07]  /*4b8b0*/  DMUL R48, R54, R46 ;  /* 0x0000002e36307228 */ /* 0x002fce0000000000 */
[----:B------:R2:W-:Y:S02]  /*4b8c0*/  STL.64 [R1+0xa0d0], R48 ;  /* 0x00a0d03001007387 */ /* 0x0005e40000100a00 */
[----:B--2---:R-:W-:Y:S02]  /*4b8d0*/  DADD R48, R74, -R74 ;  /* 0x000000004a307229 */ /* 0x004fe4000000084a */
[----:B------:R-:W2:Y:S01]  /*4b8e0*/  LDL.64 R74, [R1+0x9d20] ;  /* 0x009d2000014a7983 */ /* 0x000ea20000100a00 */
[----:B---3--:R-:W-:Y:S02]  /*4b8f0*/  DADD R50, R72, -R72 ;  /* 0x0000000048327229 */ /* 0x008fe40000000848 */
[----:B----4-:R-:W-:Y:S01]  /*4b900*/  DADD R54, R68, -R68 ;  /* 0x0000000044367229 */ /* 0x010fe20000000844 */
[----:B------:R-:W3:Y:S05]  /*4b910*/  LDL.64 R72, [R1+0x9d28] ;  /* 0x009d280001487983 */ /* 0x000eea0000100a00 */
[----:B------:R-:W-:-:S02]  /*4b920*/  DMUL R68, R50, R46 ;  /* 0x0000002e32447228 */ /* 0x000fc40000000000 */
[----:B------:R-:W-:Y:S02]  /*4b930*/  DADD R52, R70, -R70 ;  /* 0x0000000046347229 */ /* 0x000fe40000000846 */
[-C--:B------:R-:W-:Y:S01]  /*4b940*/  DMUL R48, R48, R46.reuse ;  /* 0x0000002e30307228 */ /* 0x080fe20000000000 */
[----:B------:R-:W4:Y:S04]  /*4b950*/  LDL.64 R70, [R1+0x9e60] ;  /* 0x009e600001467983 */ /* 0x000f280000100a00 */
[----:B------:R0:W-:Y:S01]  /*4b960*/  STL.64 [R1+0xa0c0], R68 ;  /* 0x00a0c04401007387 */ /* 0x0001e20000100a00 */
[----:B------:R-:W-:-:S03]  /*4b970*/  DMUL R50, R52, R46 ;  /* 0x0000002e34327228 */ /* 0x000fc60000000000 */
[----:B------:R1:W-:Y:S04]  /*4b980*/  STL.64 [R1+0xa0c8], R48 ;  /* 0x00a0c83001007387 */ /* 0x0003e80000100a00 */
[----:B0-----:R-:W4:Y:S01]  /*4b990*/  LDL.64 R68, [R1+0x9e68] ;  /* 0x009e680001447983 */ /* 0x001f220000100a00 */
[----:B-1----:R-:W-:-:S03]  /*4b9a0*/  DMUL R48, R54, R46 ;  /* 0x0000002e36307228 */ /* 0x002fc60000000000 */
[----:B------:R0:W-:Y:S04]  /*4b9b0*/  STL.64 [R1+0xa0b8], R50 ;  /* 0x00a0b83201007387 */ /* 0x0001e80000100a00 */
[----:B------:R1:W-:Y:S01]  /*4b9c0*/  STL.64 [R1+0xa0b0], R48 ;  /* 0x00a0b03001007387 */ /* 0x0003e20000100a00 */
[----:B0-----:R-:W-:-:S03]  /*4b9d0*/  DADD R50, R62, -R62 ;  /* 0x000000003e327229 */ /* 0x001fc6000000083e */
[----:B------:R-:W4:Y:S01]  /*4b9e0*/  LDL.64 R62, [R1+0x9d08] ;  /* 0x009d0800013e7983 */ /* 0x000f220000100a00 */
[----:B-1----:R-:W-:-:S03]  /*4b9f0*/  DADD R48, R66, -R66 ;  /* 0x0000000042307229 */ /* 0x002fc60000000842 */
[----:B------:R-:W4:Y:S01]  /*4ba00*/  LDL.64 R66, [R1+0x9d00] ;  /* 0x009d000001427983 */ /* 0x000f220000100a00 */
[----:B------:R-:W-:-:S03]  /*4ba10*/  DADD R52, R58, -R58 ;  /* 0x000000003a347229 */ /* 0x000fc6000000083a */
[----:B------:R-:W4:Y:S01]  /*4ba20*/  LDL.64 R58, [R1+0x9d30] ;  /* 0x009d3000013a7983 */ /* 0x000f220000100a00 */
[----:B------:R-:W-:-:S03]  /*4ba30*/  DADD R54, R56, -R56 ;  /* 0x0000000038367229 */ /* 0x000fc60000000838 */
[----:B------:R-:W4:Y:S01]  /*4ba40*/  LDL.64 R56, [R1+0x9d38] ;  /* 0x009d380001387983 */ /* 0x000f220000100a00 */
[----:B------:R-:W-:-:S07]  /*4ba50*/  DMUL R48, R48, R46 ;  /* 0x0000002e30307228 */ /* 0x000fce0000000000 */
[----:B------:R0:W-:Y:S02]  /*4ba60*/  STL.64 [R1+0xa0a8], R48 ;  /* 0x00a0a83001007387 */ /* 0x0001e40000100a00 */
[-C--:B0-----:R-:W-:Y:S02]  /*4ba70*/  DMUL R48, R50, R46.reuse ;  /* 0x0000002e32307228 */ /* 0x081fe40000000000 */
[-C--:B------:R-:W-:Y:S02]  /*4ba80*/  DMUL R50, R52, R46.reuse ;  /* 0x0000002e34327228 */ /* 0x080fe40000000000 */
[----:B------:R-:W-:-:S03]  /*4ba90*/  DMUL R52, R54, R46 ;  /* 0x0000002e36347228 */ /* 0x000fc60000000000 */
[----:B------:R0:W-:Y:S01]  /*4baa0*/  STL.64 [R1+0xa0a0], R48 ;  /* 0x00a0a03001007387 */ /* 0x0001e20000100a00 */
[----:B------:R-:W-:-:S03]  /*4bab0*/  DADD R54, R90, -R90 ;  /* 0x000000005a367229 */ /* 0x000fc6000000085a */
[----:B------:R1:W-:Y:S04]  /*4bac0*/  STL.64 [R1+0xa098], R50 ;  /* 0x00a0983201007387 */ /* 0x0003e80000100a00 */
[----:B------:R1:W-:Y:S01]  /*4bad0*/  STL.64 [R1+0xa090], R52 ;  /* 0x00a0903401007387 */ /* 0x0003e20000100a00 */
[----:B0-----:R-:W-:Y:S02]  /*4bae0*/  DADD R48, R96, -R96 ;  /* 0x0000000060307229 */ /* 0x001fe40000000860 */
[----:B-1----:R-:W-:Y:S02]  /*4baf0*/  DADD R50, R94, -R94 ;  /* 0x000000005e327229 */ /* 0x002fe4000000085e */
[----:B------:R-:W-:-:S04]  /*4bb00*/  DADD R52, R92, -R92 ;  /* 0x000000005c347229 */ /* 0x000fc8000000085c */
[-C--:B------:R-:W-:Y:S02]  /*4bb10*/  DMUL R90, R48, R46.reuse ;  /* 0x0000002e305a7228 */ /* 0x080fe40000000000 */
[-C--:B------:R-:W-:Y:S02]  /*4bb20*/  DMUL R48, R50, R46.reuse ;  /* 0x0000002e32307228 */ /* 0x080fe40000000000 */
[-C--:B------:R-:W-:Y:S02]  /*4bb30*/  DMUL R50, R52, R46.reuse ;  /* 0x0000002e34327228 */ /* 0x080fe40000000000 */
[----:B------:R-:W-:-:S03]  /*4bb40*/  DMUL R52, R54, R46 ;  /* 0x0000002e36347228 */ /* 0x000fc60000000000 */
[----:B------:R0:W-:Y:S04]  /*4bb50*/  STL.64 [R1+0xa080], R48 ;  /* 0x00a0803001007387 */ /* 0x0001e80000100a00 */
[----:B------:R1:W-:Y:S01]  /*4bb60*/  STL.64 [R1+0xa078], R50 ;  /* 0x00a0783201007387 */ /* 0x0003e20000100a00 */
[----:B------:R-:W-:-:S03]  /*4bb70*/  DADD R54, R76, -R76 ;  /* 0x000000004c367229 */ /* 0x000fc6000000084c */
        /* <DEDUP_REMOVED lines=9> */
[----:B------:R3:W-:Y:S04]  /*4bc10*/  STL.64 [R1+0xa058], R50 ;  /* 0x00a0583201007387 */ /* 0x0007e80000100a00 */
[----:B------:R4:W-:Y:S01]  /*4bc20*/  STL.64 [R1+0xa050], R52 ;  /* 0x00a0503401007387 */ /* 0x0009e20000100a00 */
[----:B------:R-:W-:-:S03]  /*4bc30*/  VIADD R0, R252, 0x2 ;  /* 0x00000002fc007836 */ /* 0x000fc60000000000 */
[----:B------:R-:W-:Y:S04]  /*4bc40*/  STL.64 [R1+0xa088], R90 ;  /* 0x00a0885a01007387 */ /* 0x000fe80000100a00 */
[----:B------:R-:W-:Y:S04]  /*4bc50*/  STL.64 [R1+0xa068], R76 ;  /* 0x00a0684c01007387 */ /* 0x000fe80000100a00 */
[----:B------:R-:W-:Y:S01]  /*4bc60*/  STL [R1+0xa5b4], R0 ;  /* 0x00a5b40001007387 */ /* 0x000fe20000100800 */
[----:B--2---:R-:W-:Y:S02]  /*4bc70*/  DADD R48, R74, -R74 ;  /* 0x000000004a307229 */ /* 0x004fe4000000084a */
[----:B---3--:R-:W-:-:S02]  /*4bc80*/  DADD R50, R72, -R72 ;  /* 0x0000000048327229 */ /* 0x008fc40000000848 */
[----:B----4-:R-:W-:Y:S02]  /*4bc90*/  DADD R52, R70, -R70 ;  /* 0x0000000046347229 */ /* 0x010fe40000000846 */
[----:B------:R-:W-:Y:S02]  /*4bca0*/  DADD R54, R68, -R68 ;  /* 0x0000000044367229 */ /* 0x000fe40000000844 */
[-C--:B------:R-:W-:Y:S02]  /*4bcb0*/  DMUL R68, R48, R46.reuse ;  /* 0x0000002e30447228 */ /* 0x080fe40000000000 */
[-C--:B------:R-:W-:Y:S02]  /*4bcc0*/  DMUL R48, R50, R46.reuse ;  /* 0x0000002e32307228 */ /* 0x080fe40000000000 */
[-C--:B------:R-:W-:Y:S02]  /*4bcd0*/  DMUL R50, R52, R46.reuse ;  /* 0x0000002e34327228 */ /* 0x080fe40000000000 */
[----:B------:R-:W-:-:S03]  /*4bce0*/  DMUL R52, R54, R46 ;  /* 0x0000002e36347228 */ /* 0x000fc60000000000 */
[----:B------:R-:W-:Y:S04]  /*4bcf0*/  STL.64 [R1+0xa040], R48 ;  /* 0x00a0403001007387 */ /* 0x000fe80000100a00 */
[----:B------:R0:W-:Y:S04]  /*4bd00*/  STL.64 [R1+0xa038], R50 ;  /* 0x00a0383201007387 */ /* 0x0001e80000100a00 */
[----:B------:R1:W-:Y:S01]  /*4bd10*/  STL.64 [R1+0xa030], R52 ;  /* 0x00a0303401007387 */ /* 0x0003e20000100a00 */
[----:B0-----:R-:W-:Y:S02]  /*4bd20*/  DADD R50, R62, -R62 ;  /* 0x000000003e327229 */ /* 0x001fe4000000083e */
[----:B------:R-:W-:-:S06]  /*4bd30*/  DADD R48, R66, -R66 ;  /* 0x0000000042307229 */ /* 0x000fcc0000000842 */
[----:B------:R-:W-:Y:S01]  /*4bd40*/  DMUL R50, R50, R46 ;  /* 0x0000002e32327228 */ /* 0x000fe20000000000 */
[----:B------:R0:W-:Y:S06]  /*4bd50*/  STL.64 [R1+0xa048], R68 ;  /* 0x00a0484401007387 */ /* 0x0001ec0000100a00 */
[----:B------:R0:W-:Y:S01]  /*4bd60*/  STL.64 [R1+0xa020], R50 ;  /* 0x00a0203201007387 */ /* 0x0001e20000100a00 */
[----:B-1----:R-:W-:Y:S02]  /*4bd70*/  DADD R52, R58, -R58 ;  /* 0x000000003a347229 */ /* 0x002fe4000000083a */
[----:B------:R-:W-:-:S02]  /*4bd80*/  DADD R54, R56, -R56 ;  /* 0x0000000038367229 */ /* 0x000fc40000000838 */
[----:B------:R-:W-:-:S04]  /*4bd90*/  DMUL R56, R48, R46 ;  /* 0x0000002e30387228 */ /* 0x000fc80000000000 */
[-C--:B------:R-:W-:Y:S02]  /*4bda0*/  DMUL R48, R52, R46.reuse ;  /* 0x0000002e34307228 */ /* 0x080fe40000000000 */
[----:B------:R-:W-:Y:S01]  /*4bdb0*/  DMUL R46, R54, R46 ;  /* 0x0000002e362e7228 */ /* 0x000fe20000000000 */
[----:B------:R0:W-:Y:S04]  /*4bdc0*/  STL.64 [R1+0xa028], R56 ;  /* 0x00a0283801007387 */ /* 0x0001e80000100a00 */
[----:B------:R0:W-:Y:S04]  /*4bdd0*/  STL.64 [R1+0xa018], R48 ;  /* 0x00a0183001007387 */ /* 0x0001e80000100a00 */
[----:B------:R0:W-:Y:S02]  /*4bde0*/  STL.64 [R1+0xa010], R46 ;  /* 0x00a0102e01007387 */ /* 0x0001e40000100a00 */
.L_x_869:
[----:B01----:R-:W2:Y:S04]  /*4bdf0*/  LDL.64 R56, [R1+0xa800] ;  /* 0x00a8000001387983 */ /* 0x003ea80000100a00 */
[----:B------:R-:W3:Y:S01]  /*4be00*/  LDL.64 R118, [R1+0xa4e8] ;  /* 0x00a4e80001767983 */ /* 0x000ee20000100a00 */
[----:B------:R-:W-:-:S03]  /*4be10*/  UMOV UR12, 0x812dea11 ;  /* 0x812dea11000c7882 */ /* 0x000fc60000000000 */
[----:B------:R-:W4:Y:S01]  /*4be20*/  LDL.64 R52, [R1+0xa6e8] ;  /* 0x00a6e80001347983 */ /* 0x000f220000100a00 */
[----:B------:R-:W-:Y:S01]  /*4be30*/  UMOV UR13, 0x3d819799 ;  /* 0x3d819799000d7882 */ /* 0x000fe20000000000 */
[----:B------:R-:W-:Y:S01]  /*4be40*/  UMOV UR18, 0x4fdf3b64 ;  /* 0x4fdf3b6400127882 */ /* 0x000fe20000000000 */
[----:B------:R-:W-:Y:S01]  /*4be50*/  UMOV UR19, 0x3fee978d ;  /* 0x3fee978d00137882 */ /* 0x000fe20000000000 */
[----:B-----5:R-:W-:Y:S01]  /*4be60*/  STL.64 [R1+0xb3a8], R2 ;  /* 0x00b3a80201007387 */ /* 0x020fe20000100a00 */
[----:B------:R-:W-:-:S03]  /*4be70*/  DMUL R50, R36, UR12 ;  /* 0x0000000c24327c28 */ /* 0x000fc60008000000 */
[----:B------:R0:W-:Y:S04]  /*4be80*/  STL.64 [R1+0xb588], R10 ;  /* 0x00b5880a01007387 */ /* 0x0001e80000100a00 */
[----:B------:R-:W4:Y:S04]  /*4be90*/  LDL.64 R74, [R1+0xab80] ;  /* 0x00ab8000014a7983 */ /* 0x000f280000100a00 */
[----:B------:R-:W4:Y:S04]  /*4bea0*/  LDL.64 R54, [R1+0x7878] ;  /* 0x0078780001367983 */ /* 0x000f280000100a00 */
[----:B0-----:R-:W4:Y:S04]  /*4beb0*/  LDL.64 R10, [R1+0xa8c0] ;  /* 0x00a8c000010a7983 */ /* 0x001f280000100a00 */
[----:B------:R-:W4:Y:S04]  /*4bec0*/  LDL.64 R110, [R1+0xa820] ;  /* 0x00a82000016e7983 */ /* 0x000f280000100a00 */
[----:B------:R-:W4:Y:S01]  /*4bed0*/  LDL.64 R122, [R1+0xa7c0] ;  /* 0x00a7c000017a7983 */ /* 0x000f220000100a00 */
[----:B------:R-:W-:Y:S01]  /*4bee0*/  UMOV UR14, 0x812dea11 ;  /* 0x812dea11000e7882 */ /* 0x000fe20000000000 */
[----:B------:R-:W-:-:S02]  /*4bef0*/  UMOV UR15, 0x3d919799 ;  /* 0x3d919799000f7882 */ /* 0x000fc40000000000 */
[----:B------:R0:W-:Y:S04]  /*4bf00*/  STL.128 [R1+0xb3c0], R12 ;  /* 0x00b3c00c01007387 */ /* 0x0001e80000100c00 */
[----:B------:R-:W4:Y:S04]  /*4bf10*/  LDL.64 R68, [R1+0xa978] ;  /* 0x00a9780001447983 */ /* 0x000f280000100a00 */
[----:B------:R-:W4:Y:S04]  /*4bf20*/  LDL.64 R126, [R1+0xa770] ;  /* 0x00a77000017e7983 */ /* 0x000f280000100a00 */
[----:B------:R-:W-:Y:S04]  /*4bf30*/  STL.64 [R1+0xb3b8], R4 ;  /* 0x00b3b80401007387 */ /* 0x000fe80000100a00 */
[----:B------:R-:W4:Y:S04]  /*4bf40*/  LDL.64 R62, [R1+0xaa38] ;  /* 0x00aa3800013e7983 */ /* 0x000f280000100a00 */
[----:B------:R-:W4:Y:S04]  /*4bf50*/  LDL.64 R182, [R1+0xa848] ;  /* 0x00a8480001b67983 */ /* 0x000f280000100a00 */
[----:B------:R-:W4:Y:S04]  /*4bf60*/  LDL.64 R66, [R1+0xa850] ;  /* 0x00a8500001427983 */ /* 0x000f280000100a00 */
[----:B------:R-:W-:Y:S04]  /*4bf70*/  STL.128 [R1+0xb4e0], R156 ;  /* 0x00b4e09c01007387 */ /* 0x000fe80000100c00 */
[----:B------:R-:W4:Y:S04]  /*4bf80*/  LDL.64 R76, [R1+0x78f8] ;  /* 0x0078f800014c7983 */ /* 0x000f280000100a00 */
[----:B------:R-:W4:Y:S04]  /*4bf90*/  LDL.64 R72, [R1+0xa980] ;  /* 0x00a9800001487983 */ /* 0x000f280000100a00 */
[----:B------:R-:W-:Y:S04]  /*4bfa0*/  STL.64 [R1+0xb400], R8 ;  /* 0x00b4000801007387 */ /* 0x000fe80000100a00 */
[----:B------:R-:W4:Y:S04]  /*4bfb0*/  LDL.64 R98, [R1+0xa7f8] ;  /* 0x00a7f80001627983 */ /* 0x000f280000100a00 */
[----:B------:R-:W4:Y:S01]  /*4bfc0*/  LDL.64 R112, [R1+0xa970] ;  /* 0x00a9700001707983 */ /* 0x000f220000100a00 */
[----:B------:R-:W-:Y:S01]  /*4bfd0*/  UMOV UR8, 0xe91b0b70 ;  /* 0xe91b0b7000087882 */ /* 0x000fe20000000000 */
[----:B------:R-:W-:-:S02]  /*4bfe0*/  UMOV UR9, 0x3de07e1f ;  /* 0x3de07e1f00097882 */ /* 0x000fc40000000000 */
[----:B------:R-:W4:Y:S04]  /*4bff0*/  LDL.64 R82, [R1+0xa8f8] ;  /* 0x00a8f80001527983 */ /* 0x000f280000100a00 */
[----:B------:R-:W-:Y:S04]  /*4c000*/  STL.64 [R1+0xb3a0], R192 ;  /* 0x00b3a0c001007387 */ /* 0x000fe80000100a00 */
[----:B------:R-:W-:Y:S04]  /*4c010*/  STL.64 [R1+0xb458], R170 ;  /* 0x00b458aa01007387 */ /* 0x000fe80000100a00 */
[----:B------:R1:W-:Y:S04]  /*4c020*/  STL.64 [R1+0xb3e8], R230 ;  /* 0x00b3e8e601007387 */ /* 0x0003e80000100a00 */
[----:B------:R-:W4:Y:S04]  /*4c030*/  LDL.64 R248, [R1+0xab48] ;  /* 0x00ab480001f87983 */ /* 0x000f280000100a00 */
[----:B------:R-:W4:Y:S04]  /*4c040*/  LDL.64 R146, [R1+0x77f0] ;  /* 0x0077f00001927983 */ /* 0x000f280000100a00 */
[----:B------:R-:W4:Y:S04]  /*4c050*/  LDL.64 R70, [R1+0x7b50] ;  /* 0x007b500001467983 */ /* 0x000f280000100a00 */
[----:B------:R-:W4:Y:S04]  /*4c060*/  LDL.64 R102, [R1+0x7958] ;  /* 0x0079580001667983 */ /* 0x000f280000100a00 */
[----:B------:R-:W-:Y:S04]  /*4c070*/  STL.64 [R1+0xb3d0], R24 ;  /* 0x00b3d01801007387 */ /* 0x000fe80000100a00 */
[----:B------:R-:W4:Y:S04]  /*4c080*/  LDL.64 R90, [R1+0x7bc8] ;  /* 0x007bc800015a7983 */ /* 0x000f280000100a00 */
[----:B------:R-:W4:Y:S04]  /*4c090*/  LDL.64 R106, [R1+0x7bc0] ;  /* 0x007bc000016a7983 */ /* 0x000f280000100a00 */
[----:B------:R-:W4:Y:S01]  /*4c0a0*/  LDL.64 R92, [R1+0x7bb0] ;  /* 0x007bb000015c7983 */ /* 0x000f220000100a00 */
[----:B--2---:R-:W-:-:S03]  /*4c0b0*/  DMUL R242, R56, R32 ;  /* 0x0000002038f27228 */ /* 0x004fc60000000000 */
[----:B0-----:R-:W2:Y:S01]  /*4c0c0*/  LDL.64 R14, [R1+0xa880] ;  /* 0x00a88000010e7983 */ /* 0x001ea20000100a00 */
[----:B---3--:R-:W-:-:S03]  /*4c0d0*/  DMUL R58, R118, R28 ;  /* 0x0000001c763a7228 */ /* 0x008fc60000000000 */
[----:B-1----:R-:W3:Y:S01]  /*4c0e0*/  LDL.64 R230, [R1+0xa538] ;  /* 0x00a5380001e67983 */ /* 0x002ee20000100a00 */
[----:B------:R-:W-:Y:S02]  /*4c0f0*/  DMUL R48, R44, UR14 ;  /* 0x0000000e2c307c28 */ /* 0x000fe40008000000 */
[----:B----4-:R-:W-:Y:S01]  /*4c100*/  DMUL R12, R52, R34 ;  /* 0x00000022340c7228 */ /* 0x010fe20000000000 */
[----:B------:R-:W-:Y:S01]  /*4c110*/  STL.64 [R1+0xb448], R222 ;  /* 0x00b448de01007387 */ /* 0x000fe20000100a00 */
[----:B------:R-:W-:-:S03]  /*4c120*/  DADD R46, -R58, -R242 ;  /* 0x000000003a2e7229 */ /* 0x000fc600000009f2 */
[----:B------:R-:W4:Y:S01]  /*4c130*/  LDL.64 R52, [R1+0xa968] ;  /* 0x00a9680001347983 */ /* 0x000f220000100a00 */
[----:B------:R-:W-:Y:S02]  /*4c140*/  DMUL R2, R58, UR18 ;  /* 0x000000123a027c28 */ /* 0x000fe40008000000 */
[----:B------:R-:W-:Y:S01]  /*4c150*/  DMUL R4, R44, UR12 ;  /* 0x0000000c2c047c28 */ /* 0x000fe20008000000 */
[----:B------:R-:W-:Y:S01]  /*4c160*/  STL.64 [R1+0xaea8], R34 ;  /* 0x00aea82201007387 */ /* 0x000fe20000100a00 */
[----:B------:R-:W-:-:S03]  /*4c170*/  DADD R46, -R50, R46 ;  /* 0x00000000322e7229 */ /* 0x000fc6000000012e */
[----:B------:R0:W-:Y:S01]  /*4c180*/  STL.64 [R1+0x82d8], R2 ;  /* 0x0082d80201007387 */ /* 0x0001e20000100a00 */
[----:B------:R-:W-:Y:S02]  /*4c190*/  DFMA R50, R50, 0.5, R2 ;  /* 0x3fe000003232782b */ /* 0x000fe40000000002 */
[----:B------:R-:W-:Y:S01]  /*4c1a0*/  DMUL R108, R54, 0.5 ;  /* 0x3fe00000366c7828 */ /* 0x000fe20000000000 */
[----:B------:R1:W-:Y:S04]  /*4c1b0*/  STL.64 [R1+0x82e0], R48 ;  /* 0x0082e03001007387 */ /* 0x0003e80000100a00 */
[----:B------:R1:W-:Y:S01]  /*4c1c0*/  STL.64 [R1+0x7c80], R58 ;  /* 0x007c803a01007387 */ /* 0x0003e20000100a00 */
[----:B0-----:R-:W-:-:S03]  /*4c1d0*/  DMUL R2, R118, R44 ;  /* 0x0000002c76027228 */ /* 0x001fc60000000000 */
[----:B------:R0:W-:Y:S01]  /*4c1e0*/  STL.64 [R1+0x82c8], R4 ;  /* 0x0082c80401007387 */ /* 0x0001e20000100a00 */
[----:B------:R-:W-:Y:S02]  /*4c1f0*/  DFMA R120, -R10, R28, -R74 ;  /* 0x0000001c0a78722b */ /* 0x000fe4000000094a */
[----:B-1----:R-:W-:Y:S01]  /*4c200*/  DFMA R48, R44, UR14, R48 ;  /* 0x0000000e2c307c2b */ /* 0x002fe20008000030 */
[----:B------:R-:W2:Y:S04]  /*4c210*/  LDL.64 R10, [R1+0xa888] ;  /* 0x00a88800010a7983 */ /* 0x000ea80000100a00 */
[----:B------:R1:W-:Y:S04]  /*4c220*/  STL.64 [R1+0x8258], R2 ;  /* 0x0082580201007387 */ /* 0x0003e80000100a00 */
[----:B------:R-:W3:Y:S04]  /*4c230*/  LDL.64 R58, [R1+0x7980] ;  /* 0x00798000013a7983 */ /* 0x000ee80000100a00 */
[----:B0-----:R-:W2:Y:S01]  /*4c240*/  LDL.64 R4, [R1+0xa7b8] ;  /* 0x00a7b80001047983 */ /* 0x001ea20000100a00 */
[----:B-1----:R-:W-:-:S03]  /*4c250*/  DMUL R2, R56, R44 ;  /* 0x0000002c38027228 */ /* 0x002fc60000000000 */
[----:B------:R-:W2:Y:S04]  /*4c260*/  LDL.64 R54, [R1+0xa9f8] ;  /* 0x00a9f80001367983 */ /* 0x000ea80000100a00 */
[----:B------:R-:W4:Y:S04]  /*4c270*/  LDL.64 R56, [R1+0x7c18] ;  /* 0x007c180001387983 */ /* 0x000f280000100a00 */
[----:B------:R0:W-:Y:S01]  /*4c280*/  STL.64 [R1+0x78c0], R2 ;  /* 0x0078c00201007387 */ /* 0x0001e20000100a00 */
[----:B------:R-:W-:Y:S02]  /*4c290*/  DADD R158, R46, -R48 ;  /* 0x000000002e9e7229 */ /* 0x000fe40000000830 */
[----:B------:R-:W-:Y:S01]  /*4c2a0*/  DADD R178, R48, R50 ;  /* 0x0000000030b27229 */ /* 0x000fe20000000032 */
[----:B------:R-:W2:Y:S04]  /*4c2b0*/  LDL.64 R44, [R1+0xaa88] ;  /* 0x00aa8800012c7983 */ /* 0x000ea80000100a00 */
[----:B------:R-:W2:Y:S04]  /*4c2c0*/  LDL.64 R48, [R1+0xa908] ;  /* 0x00a9080001307983 */ /* 0x000ea80000100a00 */
[----:B0-----:R-:W3:Y:S01]  /*4c2d0*/  LDL.64 R2, [R1+0xa8e0] ;  /* 0x00a8e00001027983 */ /* 0x001ee20000100a00 */
[----:B------:R-:W-:-:S02]  /*4c2e0*/  DMUL R80, R110, R78 ;  /* 0x0000004e6e507228 */ /* 0x000fc40000000000 */
[----:B------:R-:W-:Y:S01]  /*4c2f0*/  DADD R88, R68, R68 ;  /* 0x0000000044587229 */ /* 0x000fe20000000044 */
[----:B------:R-:W2:Y:S01]  /*4c300*/  LDL.64 R46, [R1+0xa6d8] ;  /* 0x00a6d800012e7983 */ /* 0x000ea20000100a00 */
[----:B------:R-:W-:-:S03]  /*4c310*/  DMUL R68, R126, R42 ;  /* 0x0000002a7e447228 */ /* 0x000fc60000000000 */
[----:B------:R0:W-:Y:S04]  /*4c320*/  STL.64 [R1+0xb4b0], R80 ;  /* 0x00b4b05001007387 */ /* 0x0001e80000100a00 */
[----:B------:R-:W-:Y:S04]  /*4c330*/  STL.64 [R1+0x8310], R12 ;  /* 0x0083100c01007387 */ /* 0x000fe80000100a00 */
[----:B------:R-:W-:Y:S04]  /*4c340*/  STL.64 [R1+0xb3f8], R12 ;  /* 0x00b3f80c01007387 */ /* 0x000fe80000100a00 */
[----:B0-----:R-:W2:Y:S04]  /*4c350*/  LDL.64 R80, [R1+0xaa50] ;  /* 0x00aa500001507983 */ /* 0x001ea80000100a00 */
[----:B------:R0:W-:Y:S04]  /*4c360*/  STL.64 [R1+0x8210], R68 ;  /* 0x0082104401007387 */ /* 0x0001e80000100a00 */
[----:B------:R-:W2:Y:S04]  /*4c370*/  LDL.64 R74, [R1+0xa960] ;  /* 0x00a96000014a7983 */ /* 0x000ea80000100a00 */
[----:B------:R-:W2:Y:S01]  /*4c380*/  LDL.64 R50, [R1+0xa5b8] ;  /* 0x00a5b80001327983 */ /* 0x000ea20000100a00 */
[----:B------:R-:W-:-:S02]  /*4c390*/  DADD R94, R72, R72 ;  /* 0x00000000485e7229 */ /* 0x000fc40000000048 */
[----:B------:R-:W-:Y:S01]  /*4c3a0*/  DFMA R116, R76, 0.5, R180 ;  /* 0x3fe000004c74782b */ /* 0x000fe200000000b4 */
[----:B------:R-:W2:Y:S01]  /*4c3b0*/  LDL.64 R72, [R1+0xa948] ;  /* 0x00a9480001487983 */ /* 0x000ea20000100a00 */
[----:B------:R-:W-:Y:S02]  /*4c3c0*/  DADD R144, -RZ, -R248 ;  /* 0x00000000ff907229 */ /* 0x000fe400000009f8 */
[----:B------:R-:W-:Y:S01]  /*4c3d0*/  DADD R128, R224, R222 ;  /* 0x00000000e0807229 */ /* 0x000fe200000000de */
[----:B------:R-:W2:Y:S01]  /*4c3e0*/  LDL.64 R24, [R1+0x7970] ;  /* 0x0079700001187983 */ /* 0x000ea20000100a00 */
[----:B---3--:R-:W-:-:S03]  /*4c3f0*/  DADD R204, R2, R2 ;  /* 0x0000000002cc7229 */ /* 0x008fc60000000002 */
[----:B------:R-:W3:Y:S01]  /*4c400*/  LDL.64 R2, [R1+0xab98] ;  /* 0x00ab980001027983 */ /* 0x000ee20000100a00 */
[----:B----4-:R-:W-:Y:S02]  /*4c410*/  DADD R100, R56, R8 ;  /* 0x0000000038647229 */ /* 0x010fe40000000008 */
[----:B------:R-:W-:-:S07]  /*4c420*/  DMUL R8, R122, R38 ;  /* 0x000000267a087228 */ /* 0x000fce0000000000 */
[----:B------:R1:W-:Y:S01]  /*4c430*/  STL.64 [R1+0x8288], R8 ;  /* 0x0082880801007387 */ /* 0x0003e20000100a00 */
[-C--:B0-----:R-:W-:Y:S02]  /*4c440*/  DMUL R68, R182, R40.reuse ;  /* 0x00000028b6447228 */ /* 0x081fe40000000000 */
[----:B------:R-:W-:Y:S02]  /*4c450*/  DMUL R12, R66, R40 ;  /* 0x00000028420c7228 */ /* 0x000fe40000000000 */
[----:B-1----:R-:W-:-:S05]  /*4c460*/  DADD R8, R52, R52 ;  /* 0x0000000034087229 */ /* 0x002fca0000000034 */
[----:B------:R2:W-:Y:S01]  /*4c470*/  STL.64 [R1+0x8278], R12 ;  /* 0x0082780c01007387 */ /* 0x0005e20000100a00 */
[----:B------:R-:W-:-:S03]  /*4c480*/  DFMA R104, R76, 0.5, R58 ;  /* 0x3fe000004c68782b */ /* 0x000fc6000000003a */
[----:B------:R0:W-:Y:S04]  /*4c490*/  STL.64 [R1+0x8270], R68 ;  /* 0x0082704401007387 */ /* 0x0001e80000100a00 */
[----:B------:R1:W-:Y:S01]  /*4c4a0*/  STL.64 [R1+0x7760], R8 ;  /* 0x0077600801007387 */ /* 0x0003e20000100a00 */
[----:B--2---:R-:W-:Y:S02]  /*4c4b0*/  DMUL R12, R4, R42 ;  /* 0x0000002a040c7228 */ /* 0x004fe40000000000 */
[----:B------:R-:W-:Y:S02]  /*4c4c0*/  DMUL R10, R10, R38 ;  /* 0x000000260a0a7228 */ /* 0x000fe40000000000 */
[----:B------:R-:W-:Y:S01]  /*4c4d0*/  DMUL R192, R14, R40 ;  /* 0x000000280ec07228 */ /* 0x000fe20000000000 */
[----:B0-----:R-:W2:Y:S01]  /*4c4e0*/  LDL.64 R68, [R1+0x9aa0] ;  /* 0x009aa00001447983 */ /* 0x001ea20000100a00 */
[----:B-1----:R-:W-:-:S03]  /*4c4f0*/  DMUL R8, R62, R218 ;  /* 0x000000da3e087228 */ /* 0x002fc60000000000 */
[----:B------:R0:W-:Y:S04]  /*4c500*/  STL.64 [R1+0xb508], R104 ;  /* 0x00b5086801007387 */ /* 0x0001e80000100a00 */
[----:B------:R-:W-:Y:S04]  /*4c510*/  STL.64 [R1+0x8218], R12 ;  /* 0x0082180c01007387 */ /* 0x000fe80000100a00 */
[----:B------:R1:W-:Y:S04]  /*4c520*/  STL.64 [R1+0x8160], R8 ;  /* 0x0081600801007387 */ /* 0x0003e80000100a00 */
[----:B0-----:R-:W4:Y:S04]  /*4c530*/  LDL.64 R104, [R1+0xa798] ;  /* 0x00a7980001687983 */ /* 0x001f280000100a00 */
[----:B------:R0:W-:Y:S01]  /*4c540*/  STL.64 [R1+0x81b0], R10 ;  /* 0x0081b00a01007387 */ /* 0x0001e20000100a00 */
[----:B-1----:R-:W-:-:S02]  /*4c550*/  DMUL R8, R48, R26 ;  /* 0x0000001a30087228 */ /* 0x002fc40000000000 */
[----:B------:R-:W-:Y:S01]  /*4c560*/  DMUL R170, R80, R38 ;  /* 0x0000002650aa7228 */ /* 0x000fe20000000000 */
[----:B------:R-:W-:Y:S01]  /*4c570*/  STL.64 [R1+0xb500], R108 ;  /* 0x00b5006c01007387 */ /* 0x000fe20000100a00 */
[----:B------:R-:W-:-:S03]  /*4c580*/  DMUL R12, R54, R218 ;  /* 0x000000da360c7228 */ /* 0x000fc60000000000 */
[----:B------:R1:W-:Y:S01]  /*4c590*/  STL.64 [R1+0x82e8], R8 ;  /* 0x0082e80801007387 */ /* 0x0003e20000100a00 */
[----:B------:R-:W-:-:S03]  /*4c5a0*/  DMUL R48, R218, UR8 ;  /* 0x00000008da307c28 */ /* 0x000fc60008000000 */
[----:B------:R-:W4:Y:S04]  /*4c5b0*/  LDL.64 R54, [R1+0xaa10] ;  /* 0x00aa100001367983 */ /* 0x000f280000100a00 */
[----:B0-----:R-:W4:Y:S01]  /*4c5c0*/  LDL.64 R10, [R1+0xa950] ;  /* 0x00a95000010a7983 */ /* 0x001f220000100a00 */
[----:B-1----:R-:W-:-:S03]  /*4c5d0*/  DMUL R8, R14, R218 ;  /* 0x000000da0e087228 */ /* 0x002fc60000000000 */
[----:B------:R-:W4:Y:S04]  /*4c5e0*/  LDL.64 R108, [R1+0xa870] ;  /* 0x00a87000016c7983 */ /* 0x000f280000100a00 */
[----:B------:R-:W4:Y:S04]  /*4c5f0*/  LDL.64 R14, [R1+0xa5c0] ;  /* 0x00a5c000010e7983 */ /* 0x000f280000100a00 */
[----:B------:R0:W-:Y:S01]  /*4c600*/  STL.64 [R1+0x82a8], R8 ;  /* 0x0082a80801007387 */ /* 0x0001e20000100a00 */
[----:B------:R-:W-:-:S03]  /*4c610*/  DMUL R50, R50, R32 ;  /* 0x0000002032327228 */ /* 0x000fc60000000000 */
[----:B------:R1:W-:Y:S04]  /*4c620*/  STL.64 [R1+0xb488], R116 ;  /* 0x00b4887401007387 */ /* 0x0003e80000100a00 */
[----:B------:R-:W-:Y:S01]  /*4c630*/  STL.64 [R1+0xb5f0], R158 ;  /* 0x00b5f09e01007387 */ /* 0x000fe20000100a00 */
[----:B0-----:R-:W-:-:S03]  /*4c640*/  DMUL R8, R44, R78 ;  /* 0x0000004e2c087228 */ /* 0x001fc60000000000 */
[----:B------:R-:W-:Y:S04]  /*4c650*/  STL.128 [R1+0xb4c0], R144 ;  /* 0x00b4c09001007387 */ /* 0x000fe80000100c00 */
[----:B------:R-:W4:Y:S04]  /*4c660*/  LDL.64 R52, [R1+0x7950] ;  /* 0x0079500001347983 */ /* 0x000f280000100a00 */
[----:B------:R0:W-:Y:S04]  /*4c670*/  STL.64 [R1+0x82c0], R8 ;  /* 0x0082c00801007387 */ /* 0x0001e80000100a00 */
[----:B------:R3:W-:Y:S01]  /*4c680*/  STL.64 [R1+0x81f0], R12 ;  /* 0x0081f00c01007387 */ /* 0x0007e20000100a00 */
[----:B------:R-:W-:-:S02]  /*4c690*/  DMUL R80, R118, R64 ;  /* 0x0000004076507228 */ /* 0x000fc40000000000 */
[----:B-1----:R-:W-:Y:S01]  /*4c6a0*/  DMUL R116, R74, R168 ;  /* 0x000000a84a747228 */ /* 0x002fe20000000000 */
[----:B------:R-:W-:Y:S04]  /*4c6b0*/  STL.64 [R1+0x82a0], R50 ;  /* 0x0082a03201007387 */ /* 0x000fe80000100a00 */
[----:B0-----:R-:W4:Y:S04]  /*4c6c0*/  LDL.64 R8, [R1+0x78a8] ;  /* 0x0078a80001087983 */ /* 0x001f280000100a00 */
[----:B------:R-:W4:Y:S01]  /*4c6d0*/  LDL.64 R158, [R1+0xa650] ;  /* 0x00a65000019e7983 */ /* 0x000f220000100a00 */
[----:B------:R-:W-:-:S03]  /*4c6e0*/  DADD R96, R70, R70 ;  /* 0x0000000046607229 */ /* 0x000fc60000000046 */
[----:B------:R-:W-:Y:S01]  /*4c6f0*/  STL.64 [R1+0xb460], R128 ;  /* 0x00b4608001007387 */ /* 0x000fe20000100a00 */
[----:B------:R-:W-:Y:S02]  /*4c700*/  DFMA R142, R24, 4, R226 ;  /* 0x40100000188e782b */ /* 0x000fe400000000e2 */
[----:B------:R-:W-:Y:S01]  /*4c710*/  DMUL R90, R90, 0.25 ;  /* 0x3fd000005a5a7828 */ /* 0x000fe20000000000 */
[----:B------:R-:W4:Y:S04]  /*4c720*/  LDL.64 R144, [R1+0x9f98] ;  /* 0x009f980001907983 */ /* 0x000f280000100a00 */
[----:B------:R-:W4:Y:S01]  /*4c730*/  LDL.64 R62, [R1+0xa4f8] ;  /* 0x00a4f800013e7983 */ /* 0x000f220000100a00 */
[----:B---3--:R-:W-:Y:S02]  /*4c740*/  DADD R44, -R2, -R48 ;  /* 0x00000000022c7229 */ /* 0x008fe40000000930 */
[----:B------:R-:W-:Y:S01]  /*4c750*/  DMUL R12, R98, R40 ;  /* 0x00000028620c7228 */ /* 0x000fe20000000000 */
[----:B------:R-:W3:Y:S04]  /*4c760*/  LDL.64 R2, [R1+0x9aa8] ;  /* 0x009aa80001027983 */ /* 0x000ee80000100a00 */
[----:B------:R0:W-:Y:S04]  /*4c770*/  STL.64 [R1+0x8048], R80 ;  /* 0x0080485001007387 */ /* 0x0001e80000100a00 */
[----:B------:R1:W-:Y:S04]  /*4c780*/  STL.64 [R1+0x8050], R12 ;  /* 0x0080500c01007387 */ /* 0x0003e80000100a00 */
[----:B------:R-:W3:Y:S04]  /*4c790*/  LDL.64 R74, [R1+0xaa58] ;  /* 0x00aa5800014a7983 */ /* 0x000ee80000100a00 */
[----:B0-----:R-:W3:Y:S01]  /*4c7a0*/  LDL.64 R80, [R1+0x78d8] ;  /* 0x0078d80001507983 */ /* 0x001ee20000100a00 */
[----:B-1----:R-:W-:-:S03]  /*4c7b0*/  DMUL R12, R46, R218 ;  /* 0x000000da2e0c7228 */ /* 0x002fc60000000000 */
[----:B------:R0:W-:Y:S04]  /*4c7c0*/  STL.64 [R1+0x8030], R116 ;  /* 0x0080307401007387 */ /* 0x0001e80000100a00 */
[----:B------:R-:W3:Y:S01]  /*4c7d0*/  LDL.64 R46, [R1+0x7db0] ;  /* 0x007db000012e7983 */ /* 0x000ee20000100a00 */
[----:B--2---:R-:W-:-:S03]  /*4c7e0*/  DMUL R112, R68, R112 ;  /* 0x0000007044707228 */ /* 0x004fc60000000000 */
[----:B------:R-:W2:Y:S01]  /*4c7f0*/  LDL.64 R50, [R1+0x7f38] ;  /* 0x007f380001327983 */ /* 0x000ea20000100a00 */
[----:B0-----:R-:W-:-:S03]  /*4c800*/  DADD R116, R72, R72 ;  /* 0x0000000048747229 */ /* 0x001fc60000000048 */
[----:B------:R-:W2:Y:S04]  /*4c810*/  LDL.64 R72, [R1+0xa988] ;  /* 0x00a9880001487983 */ /* 0x000ea80000100a00 */
[----:B------:R-:W-:Y:S01]  /*4c820*/  STL.64 [R1+0x8190], R112 ;  /* 0x0081907001007387 */ /* 0x000fe20000100a00 */
[----:B----4-:R-:W-:-:S03]  /*4c830*/  DMUL R104, R104, R32 ;  /* 0x0000002068687228 */ /* 0x010fc60000000000 */
[----:B------:R0:W-:Y:S04]  /*4c840*/  STL.64 [R1+0x7fb8], R12 ;  /* 0x007fb80c01007387 */ /* 0x0001e80000100a00 */
[----:B------:R-:W4:Y:S04]  /*4c850*/  LDL.64 R68, [R1+0x79f0] ;  /* 0x0079f00001447983 */ /* 0x000f280000100a00 */
[----:B------:R1:W-:Y:S04]  /*4c860*/  STL.64 [R1+0x81e8], R104 ;  /* 0x0081e86801007387 */ /* 0x0003e80000100a00 */
[----:B0-----:R-:W2:Y:S01]  /*4c870*/  LDL.64 R12, [R1+0xa588] ;  /* 0x00a58800010c7983 */ /* 0x001ea20000100a00 */
[----:B------:R-:W-:-:S03]  /*4c880*/  DMUL R112, R54, R36 ;  /* 0x0000002436707228 */ /* 0x000fc60000000000 */
[----:B------:R-:W4:Y:S01]  /*4c890*/  LDL.64 R54, [R1+0x8058] ;  /* 0x0080580001367983 */ /* 0x000f220000100a00 */
[----:B-1----:R-:W-:-:S03]  /*4c8a0*/  DADD R104, R10, R10 ;  /* 0x000000000a687229 */ /* 0x002fc6000000000a */
[----:B------:R-:W2:Y:S01]  /*4c8b0*/  LDL.64 R10, [R1+0x7dd8] ;  /* 0x007dd800010a7983 */ /* 0x000ea20000100a00 */
[----:B------:R-:W-:-:S03]  /*4c8c0*/  DFMA R124, R14, R168, R8 ;  /* 0x000000a80e7c722b */ /* 0x000fc60000000008 */
[----:B------:R-:W2:Y:S01]  /*4c8d0*/  LDL.64 R8, [R1+0xa548] ;  /* 0x00a5480001087983 */ /* 0x000ea20000100a00 */
[----:B---3--:R-:W-:-:S03]  /*4c8e0*/  DMUL R82, R2, R82 ;  /* 0x0000005202527228 */ /* 0x008fc60000000000 */
[----:B------:R-:W3:Y:S04]  /*4c8f0*/  LDL.64 R2, [R1+0xa780] ;  /* 0x00a7800001027983 */ /* 0x000ee80000100a00 */
[----:B------:R0:W-:Y:S02]  /*4c900*/  STL.64 [R1+0xb468], R124 ;  /* 0x00b4687c01007387 */ /* 0x0001e40000100a00 */
[----:B0-----:R-:W-:Y:S02]  /*4c910*/  DMUL R124, R108, R26 ;  /* 0x0000001a6c7c7228 */ /* 0x001fe40000000000 */
[----:B------:R-:W-:Y:S02]  /*4c920*/  DADD R44, -R46, R44 ;  /* 0x000000002e2c7229 */ /* 0x000fe4000000012c */
[----:B------:R-:W-:-:S02]  /*4c930*/  DFMA R80, R80, 2, R134 ;  /* 0x400000005050782b */ /* 0x000fc40000000086 */
[----:B------:R-:W-:-:S04]  /*4c940*/  DFMA R46, R48, 2, R46 ;  /* 0x40000000302e782b */ /* 0x000fc8000000002e */
[C---:B------:R-:W-:Y:S01]  /*4c950*/  DADD R44, -R124.reuse, R44 ;  /* 0x000000007c2c7229 */ /* 0x040fe2000000012c */
[----:B------:R0:W-:Y:S03]  /*4c960*/  STL.64 [R1+0x7830], R80 ;  /* 0x0078305001007387 */ /* 0x0001e60000100a00 */
[----:B------:R-:W-:-:S04]  /*4c970*/  DADD R46, R124, R46 ;  /* 0x000000007c2e7229 */ /* 0x000fc8000000002e */
[----:B------:R-:W-:Y:S02]  /*4c980*/  DADD R44, R44, -R82 ;  /* 0x000000002c2c7229 */ /* 0x000fe40000000852 */
[----:B0-----:R-:W-:-:S07]  /*4c990*/  DADD R80, R76, R180 ;  /* 0x000000004c507229 */ /* 0x001fce00000000b4 */
[----:B------:R0:W-:Y:S02]  /*4c9a0*/  STL.64 [R1+0x78b0], R80 ;  /* 0x0078b05001007387 */ /* 0x0001e40000100a00 */
[----:B0-----:R-:W-:Y:S02]  /*4c9b0*/  DMUL R80, R74, R38 ;  /* 0x000000264a507228 */ /* 0x001fe40000000000 */
[----:B------:R2:W-:Y:S01]  /*4c9c0*/  STL.64 [R1+0x8090], R82 ;  /* 0x0080905201007387 */ /* 0x0005e20000100a00 */
[C---:B----4-:R-:W-:Y:S02]  /*4c9d0*/  DADD R44, -R54.reuse, R44 ;  /* 0x00000000362c7229 */ /* 0x050fe4000000012c */
[----:B------:R-:W-:Y:S02]  /*4c9e0*/  DADD R46, R54, R46 ;  /* 0x00000000362e7229 */ /* 0x000fe4000000002e */
[----:B------:R0:W-:Y:S01]  /*4c9f0*/  STL.64 [R1+0x8230], R80 ;  /* 0x0082305001007387 */ /* 0x0001e20000100a00 */
[----:B--2---:R-:W-:-:S03]  /*4ca00*/  DFMA R82, R12, R18, -R50 ;  /* 0x000000120c52722b */ /* 0x004fc60000000832 */
[----:B------:R-:W2:Y:S01]  /*4ca10*/  LDL.64 R12, [R1+0xaad0] ;  /* 0x00aad000010c7983 */ /* 0x000ea20000100a00 */
[C---:B------:R-:W-:Y:S02]  /*4ca20*/  DADD R44, -R198.reuse, R44 ;  /* 0x00000000c62c7229 */ /* 0x040fe4000000012c */
[----:B------:R-:W-:Y:S01]  /*4ca30*/  DADD R46, R198, R46 ;  /* 0x00000000c62e7229 */ /* 0x000fe2000000002e */
[----:B------:R1:W-:Y:S01]  /*4ca40*/  STL.64 [R1+0x8248], R112 ;  /* 0x0082487001007387 */ /* 0x0003e20000100a00 */
[----:B0-----:R-:W-:-:S03]  /*4ca50*/  DMUL R80, R72, R36 ;  /* 0x0000002448507228 */ /* 0x001fc60000000000 */
[----:B------:R-:W4:Y:S01]  /*4ca60*/  LDL.64 R50, [R1+0xaad8] ;  /* 0x00aad80001327983 */ /* 0x000f220000100a00 */
[----:B------:R-:W-:-:S03]  /*4ca70*/  DFMA R72, R10, 0.5, -R68 ;  /* 0x3fe000000a48782b */ /* 0x000fc60000000844 */
[----:B------:R-:W-:Y:S04]  /*4ca80*/  STL.64 [R1+0x77f8], R82 ;  /* 0x0077f85201007387 */ /* 0x000fe80000100a00 */
[----:B------:R0:W-:Y:S04]  /*4ca90*/  STL.64 [R1+0x7900], R44 ;  /* 0x0079002c01007387 */ /* 0x0001e80000100a00 */
[----:B------:R0:W-:Y:S04]  /*4caa0*/  STL.64 [R1+0x7798], R46 ;  /* 0x0077982e01007387 */ /* 0x0001e80000100a00 */
[----:B-1----:R-:W4:Y:S04]  /*4cab0*/  LDL.64 R112, [R1+0x7988] ;  /* 0x0079880001707983 */ /* 0x002f280000100a00 */
[----:B0-----:R-:W4:Y:S04]  /*4cac0*/  LDL.64 R44, [R1+0xaab0] ;  /* 0x00aab000012c7983 */ /* 0x001f280000100a00 */
[----:B------:R-:W4:Y:S04]  /*4cad0*/  LDL.64 R46, [R1+0xaac0] ;  /* 0x00aac000012e7983 */ /* 0x000f280000100a00 */
[----:B------:R0:W-:Y:S01]  /*4cae0*/  STL.64 [R1+0x82d0], R48 ;  /* 0x0082d03001007387 */ /* 0x0001e20000100a00 */
[----:B------:R-:W-:-:S02]  /*4caf0*/  DADD R240, -R54, -R198 ;  /* 0x0000000036f07229 */ /* 0x000fc400000009c6 */
[-C--:B------:R-:W-:Y:S01]  /*4cb00*/  DMUL R118, R158, R36.reuse ;  /* 0x000000249e767228 */ /* 0x080fe20000000000 */
[----:B------:R-:W-:Y:S01]  /*4cb10*/  STL.64 [R1+0x77b0], R116 ;  /* 0x0077b07401007387 */ /* 0x000fe20000100a00 */
[----:B------:R-:W-:-:S03]  /*4cb20*/  DMUL R82, R8, R36 ;  /* 0x0000002408527228 */ /* 0x000fc60000000000 */
[----:B------:R-:W4:Y:S01]  /*4cb30*/  LDL.64 R8, [R1+0xa818] ;  /* 0x00a8180001087983 */ /* 0x000f220000100a00 */
[----:B------:R-:W-:Y:S02]  /*4cb40*/  DFMA R132, R52, 2, R102 ;  /* 0x400000003484782b */ /* 0x000fe40000000066 */
[----:B------:R-:W-:Y:S01]  /*4cb50*/  DADD R24, -RZ, -R24 ;  /* 0x00000000ff187229 */ /* 0x000fe20000000918 */
[----:B------:R-:W-:Y:S04]  /*4cb60*/  STL.64 [R1+0x77e8], R90 ;  /* 0x0077e85a01007387 */ /* 0x000fe80000100a00 */
[----:B------:R-:W-:Y:S04]  /*4cb70*/  STL.64 [R1+0x78e8], R104 ;  /* 0x0078e86801007387 */ /* 0x000fe80000100a00 */
[----:B------:R-:W-:Y:S04]  /*4cb80*/  STL.64 [R1+0xb5e8], R176 ;  /* 0x00b5e8b001007387 */ /* 0x000fe80000100a00 */
[----:B------:R-:W-:Y:S01]  /*4cb90*/  STL.64 [R1+0xb430], R134 ;  /* 0x00b4308601007387 */ /* 0x000fe20000100a00 */
[----:B------:R-:W-:-:S03]  /*4cba0*/  DMUL R138, R62, 0.25 ;  /* 0x3fd000003e8a7828 */ /* 0x000fc60000000000 */
[----:B------:R-:W-:Y:S01]  /*4cbb0*/  STL.128 [R1+0xb390], R164 ;  /* 0x00b390a401007387 */ /* 0x000fe20000100c00 */
[----:B------:R-:W-:-:S03]  /*4cbc0*/  DADD R174, R146, R206 ;  /* 0x0000000092ae7229 */ /* 0x000fc600000000ce */
[----:B------:R-:W-:Y:S01]  /*4cbd0*/  STL.64 [R1+0xb3e0], R196 ;  /* 0x00b3e0c401007387 */ /* 0x000fe20000100a00 */
[----:B------:R-:W-:Y:S02]  /*4cbe0*/  DADD R76, R58, R76 ;  /* 0x000000003a4c7229 */ /* 0x000fe4000000004c */
[----:B------:R-:W-:Y:S01]  /*4cbf0*/  DMUL R4, R4, R30 ;  /* 0x0000001e04047228 */ /* 0x000fe20000000000 */
[----:B------:R-:W-:Y:S01]  /*4cc00*/  STL.64 [R1+0xb510], R142 ;  /* 0x00b5108e01007387 */ /* 0x000fe20000100a00 */
[----:B------:R-:W-:Y:S02]  /*4cc10*/  DADD R140, -RZ, -R106 ;  /* 0x00000000ff8c7229 */ /* 0x000fe4000000096a */
[----:B------:R-:W-:Y:S01]  /*4cc20*/  DFMA R114, R106, 2, R92 ;  /* 0x400000006a72782b */ /* 0x000fe2000000005c */
[----:B------:R-:W-:Y:S04]  /*4cc30*/  STL.64 [R1+0xb3d8], R136 ;  /* 0x00b3d88801007387 */ /* 0x000fe80000100a00 */
[----:B------:R-:W4:Y:S01]  /*4cc40*/  LDL.64 R74, [R1+0x9f20] ;  /* 0x009f2000014a7983 */ /* 0x000f220000100a00 */
[----:B---3--:R-:W-:-:S03]  /*4cc50*/  DMUL R68, R2, R40 ;  /* 0x0000002802447228 */ /* 0x008fc60000000000 */
[----:B------:R-:W-:Y:S04]  /*4cc60*/  STL.64 [R1+0x81f8], R82 ;  /* 0x0081f85201007387 */ /* 0x000fe80000100a00 */
[----:B------:R-:W3:Y:S04]  /*4cc70*/  LDL.64 R2, [R1+0x78e0] ;  /* 0x0078e00001027983 */ /* 0x000ee80000100a00 */
[----:B------:R1:W-:Y:S04]  /*4cc80*/  STL.64 [R1+0x8280], R68 ;  /* 0x0082804401007387 */ /* 0x0003e80000100a00 */
[----:B------:R1:W-:Y:S01]  /*4cc90*/  STL.64 [R1+0x80d0], R80 ;  /* 0x0080d05001007387 */ /* 0x0003e20000100a00 */
[----:B0-----:R-:W-:-:S02]  /*4cca0*/  DFMA R48, R48, 2, R124 ;  /* 0x400000003030782b */ /* 0x001fc4000000007c */
[----:B--2---:R-:W-:Y:S01]  /*4ccb0*/  DMUL R12, R12, R26 ;  /* 0x0000001a0c0c7228 */ /* 0x004fe20000000000 */
[----:B-1----:R-:W2:Y:S01]  /*4ccc0*/  LDL.64 R68, [R1+0xa628] ;  /* 0x00a6280001447983 */ /* 0x002ea20000100a00 */
[----:B------:R-:W-:-:S03]  /*4ccd0*/  DADD R82, R230, R230 ;  /* 0x00000000e6527229 */ /* 0x000fc600000000e6 */
[----:B------:R-:W3:Y:S01]  /*4cce0*/  LDL.64 R80, [R1+0x7b58] ;  /* 0x007b580001507983 */ /* 0x000ee20000100a00 */
[----:B----4-:R-:W-:-:S03]  /*4ccf0*/  DMUL R232, R50, R26 ;  /* 0x0000001a32e87228 */ /* 0x010fc60000000000 */
[----:B------:R-:W-:Y:S04]  /*4cd00*/  STL.64 [R1+0xb438], R82 ;  /* 0x00b4385201007387 */ /* 0x000fe80000100a00 */
[----:B------:R-:W4:Y:S04]  /*4cd10*/  LDL.64 R50, [R1+0xaaa8] ;  /* 0x00aaa80001327983 */ /* 0x000f280000100a00 */
[----:B------:R0:W-:Y:S01]  /*4cd20*/  STL.64 [R1+0x7c30], R12 ;  /* 0x007c300c01007387 */ /* 0x0001e20000100a00 */
[----:B------:R-:W-:-:S03]  /*4cd30*/  DMUL R44, R44, R216 ;  /* 0x000000d82c2c7228 */ /* 0x000fc60000000000 */
[----:B0-----:R-:W4:Y:S01]  /*4cd40*/  LDL.64 R12, [R1+0xa6b0] ;  /* 0x00a6b000010c7983 */ /* 0x001f220000100a00 */
[----:B------:R-:W-:-:S03]  /*4cd50*/  DMUL R46, R46, R216 ;  /* 0x000000d82e2e7228 */ /* 0x000fc60000000000 */
[----:B------:R-:W-:Y:S01]  /*4cd60*/  STL.64 [R1+0x81e0], R118 ;  /* 0x0081e07601007387 */ /* 0x000fe20000100a00 */
[----:B------:R-:W-:-:S03]  /*4cd70*/  DADD R152, -RZ, -R8 ;  /* 0x00000000ff987229 */ /* 0x000fc60000000908 */
[----:B------:R-:W4:Y:S04]  /*4cd80*/  LDL.64 R26, [R1+0xa768] ;  /* 0x00a76800011a7983 */ /* 0x000f280000100a00 */
[----:B------:R-:W4:Y:S04]  /*4cd90*/  LDL.64 R8, [R1+0xaab8] ;  /* 0x00aab80001087983 */ /* 0x000f280000100a00 */
[----:B------:R0:W-:Y:S01]  /*4cda0*/  STL.128 [R1+0xb490], R44 ;  /* 0x00b4902c01007387 */ /* 0x0001e20000100c00 */
[----:B------:R-:W-:-:S03]  /*4cdb0*/  DMUL R116, R110, R84 ;  /* 0x000000546e747228 */ /* 0x000fc60000000000 */
[----:B------:R-:W4:Y:S04]  /*4cdc0*/  LDL.64 R90, [R1+0xa838] ;  /* 0x00a83800015a7983 */ /* 0x000f280000100a00 */
[----:B------:R-:W4:Y:S04]  /*4cdd0*/  LDL.64 R104, [R1+0xa518] ;  /* 0x00a5180001687983 */ /* 0x000f280000100a00 */
[----:B------:R-:W-:Y:S04]  /*4cde0*/  STL.64 [R1+0xb450], R132 ;  /* 0x00b4508401007387 */ /* 0x000fe80000100a00 */
[----:B0-----:R-:W4:Y:S01]  /*4cdf0*/  LDL.64 R44, [R1+0xab30] ;  /* 0x00ab3000012c7983 */ /* 0x001f220000100a00 */
[----:B------:R-:W-:-:S03]  /*4ce00*/  DADD R48, R54, R48 ;  /* 0x0000000036307229 */ /* 0x000fc60000000030 */
[----:B------:R-:W4:Y:S04]  /*4ce10*/  LDL.64 R54, [R1+0x9fa0] ;  /* 0x009fa00001367983 */ /* 0x000f280000100a00 */
[----:B------:R0:W-:Y:S01]  /*4ce20*/  STL.64 [R1+0xb478], R138 ;  /* 0x00b4788a01007387 */ /* 0x0001e20000100a00 */
[----:B------:R-:W-:-:S03]  /*4ce30*/  DADD R102, -RZ, -R102 ;  /* 0x00000000ff667229 */ /* 0x000fc60000000966 */
[----:B------:R-:W-:Y:S04]  /*4ce40*/  STL.64 [R1+0xb420], R174 ;  /* 0x00b420ae01007387 */ /* 0x000fe80000100a00 */
[----:B------:R-:W-:Y:S04]  /*4ce50*/  STL.64 [R1+0x7ba0], R4 ;  /* 0x007ba00401007387 */ /* 0x000fe80000100a00 */
[----:B------:R1:W-:Y:S04]  /*4ce60*/  STL.128 [R1+0xb590], R4 ;  /* 0x00b5900401007387 */ /* 0x0003e80000100c00 */
[----:B------:R-:W4:Y:S04]  /*4ce70*/  LDL.64 R142, [R1+0x7dc8] ;  /* 0x007dc800018e7983 */ /* 0x000f280000100a00 */
[----:B------:R-:W4:Y:S01]  /*4ce80*/  LDL.64 R136, [R1+0x9ad8] ;  /* 0x009ad80001887983 */ /* 0x000f220000100a00 */
[----:B--2---:R-:W-:-:S03]  /*4ce90*/  DMUL R82, R68, R216 ;  /* 0x000000d844527228 */ /* 0x004fc60000000000 */
[----:B------:R-:W2:Y:S04]  /*4cea0*/  LDL.64 R46, [R1+0x7eb0] ;  /* 0x007eb000012e7983 */ /* 0x000ea80000100a00 */
[----:B------:R-:W2:Y:S01]  /*4ceb0*/  LDL.64 R68, [R1+0xaac8] ;  /* 0x00aac80001447983 */ /* 0x000ea20000100a00 */
[----:B---3--:R-:W-:Y:S02]  /*4cec0*/  DFMA R200, R2, 2, R112 ;  /* 0x4000000002c8782b */ /* 0x008fe40000000070 */
[----:B------:R-:W-:Y:S01]  /*4ced0*/  DADD R118, -RZ, -R70 ;  /* 0x00000000ff767229 */ /* 0x000fe20000000946 */
[----:B0-----:R-:W3:Y:S01]  /*4cee0*/  LDL.64 R138, [R1+0xa5e0] ;  /* 0x00a5e000018a7983 */ /* 0x001ee20000100a00 */
[-C--:B----4-:R-:W-:Y:S02]  /*4cef0*/  DMUL R112, R50, R34.reuse ;  /* 0x0000002232707228 */ /* 0x090fe40000000000 */
[----:B------:R-:W-:-:S02]  /*4cf00*/  DMUL R222, R12, R34 ;  /* 0x000000220cde7228 */ /* 0x000fc40000000000 */
[----:B------:R-:W-:Y:S02]  /*4cf10*/  DADD R110, -RZ, -R52 ;  /* 0x00000000ff6e7229 */ /* 0x000fe40000000934 */
[----:B------:R-:W-:Y:S01]  /*4cf20*/  DMUL R128, R54, R38 ;  /* 0x0000002636807228 */ /* 0x000fe20000000000 */
[----:B------:R-:W4:Y:S01]  /*4cf30*/  LDL.64 R52, [R1+0xa7a0] ;  /* 0x00a7a00001347983 */ /* 0x000f220000100a00 */
[----:B------:R-:W-:-:S03]  /*4cf40*/  DMUL R50, R8, R34 ;  /* 0x0000002208327228 */ /* 0x000fc60000000000 */
[----:B------:R-:W4:Y:S01]  /*4cf50*/  LDL.64 R54, [R1+0x7a60] ;  /* 0x007a600001367983 */ /* 0x000f220000100a00 */
[----:B------:R-:W-:-:S03]  /*4cf60*/  DADD R48, R198, R48 ;  /* 0x00000000c6307229 */ /* 0x000fc60000000030 */
[----:B------:R0:W-:Y:S01]  /*4cf70*/  STL.128 [R1+0xb560], R24 ;  /* 0x00b5601801007387 */ /* 0x0001e20000100c00 */
[----:B------:R-:W-:Y:S02]  /*4cf80*/  DMUL R132, R90, R40 ;  /* 0x000000285a847228 */ /* 0x000fe40000000000 */
[----:B------:R-:W-:Y:S02]  /*4cf90*/  DADD R250, R26, R26 ;  /* 0x000000001afa7229 */ /* 0x000fe4000000001a */
[C---:B------:R-:W-:Y:S02]  /*4cfa0*/  DMUL R194, R104.reuse, R38 ;  /* 0x0000002668c27228 */ /* 0x040fe40000000000 */
[----:B------:R-:W-:Y:S01]  /*4cfb0*/  DMUL R176, R104, -R86 ;  /* 0x8000005668b07228 */ /* 0x000fe20000000000 */
[----:B------:R-:W-:Y:S04]  /*4cfc0*/  STL.128 [R1+0xb520], R100 ;  /* 0x00b5206401007387 */ /* 0x000fe80000100c00 */
[----:B-1----:R-:W4:Y:S01]  /*4cfd0*/  LDL.64 R4, [R1+0x79c8] ;  /* 0x0079c80001047983 */ /* 0x002f220000100a00 */
[----:B--2---:R-:W-:-:S03]  /*4cfe0*/  DMUL R70, R68, R34 ;  /* 0x0000002244467228 */ /* 0x004fc60000000000 */
[----:B------:R1:W-:Y:S01]  /*4cff0*/  STL.64 [R1+0x7788], R48 ;  /* 0x0077883001007387 */ /* 0x0003e20000100a00 */
[----:B------:R-:W-:Y:S02]  /*4d000*/  DADD R34, -RZ, -R80 ;  /* 0x00000000ff227229 */ /* 0x000fe40000000950 */
[----:B------:R-:W-:Y:S01]  /*4d010*/  DADD R214, -RZ, -R46 ;  /* 0x00000000ffd67229 */ /* 0x000fe2000000092e */
[----:B0-----:R-:W2:Y:S04]  /*4d020*/  LDL.64 R26, [R1+0xa7d0] ;  /* 0x00a7d000011a7983 */ /* 0x001ea80000100a00 */
[----:B------:R0:W-:Y:S01]  /*4d030*/  STL.64 [R1+0x7768], R34 ;  /* 0x0077682201007387 */ /* 0x0001e20000100a00 */
[----:B------:R-:W-:-:S03]  /*4d040*/  DADD R68, -RZ, -R144 ;  /* 0x00000000ff447229 */ /* 0x000fc60000000990 */
[----:B-1----:R-:W2:Y:S01]  /*4d050*/  LDL.64 R48, [R1+0xa448] ;  /* 0x00a4480001307983 */ /* 0x002ea20000100a00 */
[----:B---3--:R-:W-:-:S03]  /*4d060*/  DFMA R210, R138, R28, -R56 ;  /* 0x0000001c8ad2722b */ /* 0x008fc60000000838 */
[----:B------:R-:W3:Y:S01]  /*4d070*/  LDL.64 R12, [R1+0x7de0] ;  /* 0x007de000010c7983 */ /* 0x000ee20000100a00 */
[----:B0-----:R-:W-:-:S03]  /*4d080*/  DMUL R34, R44, R20 ;  /* 0x000000142c227228 */ /* 0x001fc60000000000 */
[----:B------:R-:W-:Y:S04]  /*4d090*/  STL.128 [R1+0xb4d0], R68 ;  /* 0x00b4d04401007387 */ /* 0x000fe80000100c00 */
[----:B------:R-:W3:Y:S04]  /*4d0a0*/  LDL.64 R8, [R1+0x9f08] ;  /* 0x009f080001087983 */ /* 0x000ee80000100a00 */
[----:B------:R0:W-:Y:S01]  /*4d0b0*/  STL.64 [R1+0x7e88], R34 ;  /* 0x007e882201007387 */ /* 0x0001e20000100a00 */
[----:B----4-:R-:W-:-:S03]  /*4d0c0*/  DADD R234, -RZ, -R54 ;  /* 0x00000000ffea7229 */ /* 0x010fc60000000936 */
[----:B0-----:R-:W4:Y:S04]  /*4d0d0*/  LDL.64 R34, [R1+0xa5d0] ;  /* 0x00a5d00001227983 */ /* 0x001f280000100a00 */
[----:B------:R-:W3:Y:S01]  /*4d0e0*/  LDL.64 R68, [R1+0xa720] ;  /* 0x00a7200001447983 */ /* 0x000ee20000100a00 */
[C---:B------:R-:W-:Y:S02]  /*4d0f0*/  DMUL R54, R52.reuse, R42 ;  /* 0x0000002a34367228 */ /* 0x040fe40000000000 */
[----:B------:R-:W-:Y:S01]  /*4d100*/  DMUL R52, R52, R30 ;  /* 0x0000001e34347228 */ /* 0x000fe20000000000 */
[----:B------:R-:W3:Y:S01]  /*4d110*/  LDL.64 R46, [R1+0x8040] ;  /* 0x00804000012e7983 */ /* 0x000ee20000100a00 */
[----:B------:R-:W-:-:S03]  /*4d120*/  DFMA R90, R106, 3, R92 ;  /* 0x400800006a5a782b */ /* 0x000fc6000000005c */
[----:B------:R-:W3:Y:S04]  /*4d130*/  LDL.64 R104, [R1+0x7b68] ;  /* 0x007b680001687983 */ /* 0x000ee80000100a00 */
[----:B------:R0:W-:Y:S04]  /*4d140*/  STL.128 [R1+0xb570], R52 ;  /* 0x00b5703401007387 */ /* 0x0001e80000100c00 */
[----:B------:R-:W3:Y:S04]  /*4d150*/  LDL.64 R44, [R1+0xaa28] ;  /* 0x00aa2800012c7983 */ /* 0x000ee80000100a00 */
[----:B------:R-:W3:Y:S04]  /*4d160*/  LDL.64 R70, [R1+0xaaf0] ;  /* 0x00aaf00001467983 */ /* 0x000ee80000100a00 */
[----:B------:R-:W3:Y:S04]  /*4d170*/  LDL.64 R100, [R1+0xa958] ;  /* 0x00a9580001647983 */ /* 0x000ee80000100a00 */
[----:B0-----:R-:W3:Y:S01]  /*4d180*/  LDL.64 R52, [R1+0x9fa8] ;  /* 0x009fa80001347983 */ /* 0x001ee20000100a00 */
[----:B------:R-:W-:Y:S01]  /*4d190*/  IMAD.MOV.U32 R146, RZ, RZ, R116 ;  /* 0x000000ffff927224 */ /* 0x000fe200078e0074 */
[----:B------:R-:W-:-:S02]  /*4d1a0*/  MOV R147, R117 ;  /* 0x0000007500937202 */ /* 0x000fc40000000f00 */
[----:B------:R-:W-:Y:S04]  /*4d1b0*/  STL.128 [R1+0xb530], R140 ;  /* 0x00b5308c01007387 */ /* 0x000fe80000100c00 */
[----:B------:R-:W-:Y:S04]  /*4d1c0*/  STL.64 [R1+0xb480], R120 ;  /* 0x00b4807801007387 */ /* 0x000fe80000100a00 */
[----:B------:R-:W-:Y:S04]  /*4d1d0*/  STL.64 [R1+0xb408], R204 ;  /* 0x00b408cc01007387 */ /* 0x000fe80000100a00 */
[----:B------:R-:W-:Y:S01]  /*4d1e0*/  STL.64 [R1+0x8308], R82 ;  /* 0x0083085201007387 */ /* 0x000fe20000100a00 */
[----:B------:R-:W-:-:S02]  /*4d1f0*/  DMUL R186, R136, R38 ;  /* 0x0000002688ba7228 */ /* 0x000fc40000000000 */
[----:B------:R-:W-:Y:S01]  /*4d200*/  DADD R164, R226, R80 ;  /* 0x00000000e2a47229 */ /* 0x000fe20000000050 */
[----:B------:R-:W-:Y:S04]  /*4d210*/  STL.128 [R1+0xb5d0], R136 ;  /* 0x00b5d08801007387 */ /* 0x000fe80000100c00 */
[----:B------:R-:W-:Y:S01]  /*4d220*/  STL.64 [R1+0xb440], R226 ;  /* 0x00b440e201007387 */ /* 0x000fe20000100a00 */
[----:B------:R-:W-:-:S03]  /*4d230*/  DADD R74, -RZ, -R74 ;  /* 0x00000000ff4a7229 */ /* 0x000fc6000000094a */
[----:B------:R-:W-:Y:S01]  /*4d240*/  STL.64 [R1+0x7908], R72 ;  /* 0x0079084801007387 */ /* 0x000fe20000100a00 */
[----:B------:R-:W-:Y:S02]  /*4d250*/  CS2R R190, SRZ ;  /* 0x0000000000be7805 */ /* 0x000fe4000001ff00 */
[----:B------:R-:W-:Y:S01]  /*4d260*/  CS2R R202, SRZ ;  /* 0x0000000000ca7805 */ /* 0x000fe2000001ff00 */
[----:B------:R-:W-:Y:S04]  /*4d270*/  STL.64 [R1+0xb418], R206 ;  /* 0x00b418ce01007387 */ /* 0x000fe80000100a00 */
[----:B------:R-:W-:Y:S01]  /*4d280*/  STL.64 [R1+0x7e90], R242 ;  /* 0x007e90f201007387 */ /* 0x000fe20000100a00 */
[----:B------:R-:W-:-:S03]  /*4d290*/  DADD R148, -RZ, -R92 ;  /* 0x00000000ff947229 */ /* 0x000fc6000000095c */
[----:B------:R-:W-:Y:S04]  /*4d2a0*/  STL.64 [R1+0x82b0], R192 ;  /* 0x0082b0c001007387 */ /* 0x000fe80000100a00 */
[----:B------:R-:W-:Y:S04]  /*4d2b0*/  STL.64 [R1+0xb410], R192 ;  /* 0x00b410c001007387 */ /* 0x000fe80000100a00 */
[----:B------:R-:W-:Y:S04]  /*4d2c0*/  STL.64 [R1+0xb5e0], R144 ;  /* 0x00b5e09001007387 */ /* 0x000fe80000100a00 */
[----:B------:R-:W-:Y:S04]  /*4d2d0*/  STL.64 [R1+0x8208], R170 ;  /* 0x008208aa01007387 */ /* 0x000fe80000100a00 */
[----:B------:R-:W-:Y:S01]  /*4d2e0*/  STL.64 [R1+0xb470], R170 ;  /* 0x00b470aa01007387 */ /* 0x000fe20000100a00 */
[----:B------:R-:W-:-:S03]  /*4d2f0*/  DADD R154, -RZ, -R230 ;  /* 0x00000000ff9a7229 */ /* 0x000fc600000009e6 */
[----:B------:R-:W-:Y:S04]  /*4d300*/  STL.128 [R1+0xb4f0], R112 ;  /* 0x00b4f07001007387 */ /* 0x000fe80000100c00 */
[----:B------:R-:W3:Y:S04]  /*4d310*/  LDL.64 R102, [R1+0x7af8] ;  /* 0x007af80001667983 */ /* 0x000ee80000100a00 */
[----:B------:R-:W-:Y:S04]  /*4d320*/  STL.64 [R1+0x81c8], R124 ;  /* 0x0081c87c01007387 */ /* 0x000fe80000100a00 */
[----:B------:R-:W3:Y:S01]  /*4d330*/  LDL.64 R198, [R1+0x7ba8] ;  /* 0x007ba80001c67983 */ /* 0x000ee20000100a00 */
[----:B----4-:R-:W-:-:S02]  /*4d340*/  DMUL R24, R34, R36 ;  /* 0x0000002422187228 */ /* 0x010fc40000000000 */
[----:B--2---:R-:W-:Y:S01]  /*4d350*/  DFMA R246, R48, R32, R6 ;  /* 0x0000002030f6722b */ /* 0x004fe20000000006 */
[----:B------:R-:W-:Y:S04]  /*4d360*/  STL.128 [R1+0xb4a0], R88 ;  /* 0x00b4a05801007387 */ /* 0x000fe80000100c00 */
[----:B------:R0:W-:Y:S04]  /*4d370*/  STL.64 [R1+0x8240], R24 ;  /* 0x0082401801007387 */ /* 0x0001e80000100a00 */
[----:B------:R-:W2:Y:S01]  /*4d380*/  LDL.64 R48, [R1+0xaa60] ;  /* 0x00aa600001307983 */ /* 0x000ea20000100a00 */
[----:B------:R-:W-:-:S02]  /*4d390*/  DMUL R134, R26, R38 ;  /* 0x000000261a867228 */ /* 0x000fc40000000000 */
[----:B---3--:R-:W-:Y:S01]  /*4d3a0*/  DADD R166, -RZ, -R46 ;  /* 0x00000000ffa67229 */ /* 0x008fe2000000092e */
[----:B------:R-:W3:Y:S01]  /*4d3b0*/  LDL.64 R116, [R1+0xa830] ;  /* 0x00a8300001747983 */ /* 0x000ee20000100a00 */
[----:B0-----:R-:W-:-:S03]  /*4d3c0*/  DMUL R24, R68, R22 ;  /* 0x0000001644187228 */ /* 0x001fc60000000000 */
[----:B------:R-:W4:Y:S04]  /*4d3d0*/  LDL.64 R88, [R1+0xaa00] ;  /* 0x00aa000001587983 */ /* 0x000f280000100a00 */
[----:B------:R-:W2:Y:S01]  /*4d3e0*/  LDL.64 R68, [R1+0xa930] ;  /* 0x00a9300001447983 */ /* 0x000ea20000100a00 */
[----:B------:R-:W-:-:S03]  /*4d3f0*/  DMUL R236, R52, R28 ;  /* 0x0000001c34ec7228 */ /* 0x000fc60000000000 */
[----:B------:R-:W3:Y:S04]  /*4d400*/  LDL.64 R46, [R1+0xaa20] ;  /* 0x00aa2000012e7983 */ /* 0x000ee80000100a00 */
[----:B------:R-:W4:Y:S04]  /*4d410*/  LDL.64 R52, [R1+0xa878] ;  /* 0x00a8780001347983 */ /* 0x000f280000100a00 */
[----:B------:R0:W-:Y:S01]  /*4d420*/  STL.64 [R1+0x7e38], R24 ;  /* 0x007e381801007387 */ /* 0x0001e20000100a00 */
[----:B------:R-:W-:Y:S02]  /*4d430*/  DADD R160, -RZ, -R104 ;  /* 0x00000000ffa07229 */ /* 0x000fe40000000968 */
[-C--:B------:R-:W-:Y:S01]  /*4d440*/  DMUL R196, R70, R20.reuse ;  /* 0x0000001446c47228 */ /* 0x080fe20000000000 */
[----:B------:R-:W3:Y:S01]  /*4d450*/  LDL.64 R90, [R1+0x7f58] ;  /* 0x007f5800015a7983 */ /* 0x000ee20000100a00 */
[----:B------:R-:W-:-:S02]  /*4d460*/  DMUL R208, R100, R20 ;  /* 0x0000001464d07228 */ /* 0x000fc40000000000 */
[----:B------:R-:W-:Y:S01]  /*4d470*/  DMUL R54, R100, R172 ;  /* 0x000000ac64367228 */ /* 0x000fe20000000000 */
[----:B------:R-:W3:Y:S04]  /*4d480*/  LDL.64 R70, [R1+0xa808] ;  /* 0x00a8080001467983 */ /* 0x000ee80000100a00 */
[----:B0-----:R-:W3:Y:S01]  /*4d490*/  LDL.64 R24, [R1+0xa5d8] ;  /* 0x00a5d80001187983 */ /* 0x001ee20000100a00 */
[----:B------:R-:W-:-:S03]  /*4d4a0*/  DADD R106, R8, -R12 ;  /* 0x00000000086a7229 */ /* 0x000fc6000000080c */
[----:B------:R-:W3:Y:S04]  /*4d4b0*/  LDL.64 R120, [R1+0xa590] ;  /* 0x00a5900001787983 */ /* 0x000ee80000100a00 */
[----:B------:R-:W3:Y:S04]  /*4d4c0*/  LDL.64 R204, [R1+0x9f28] ;  /* 0x009f280001cc7983 */ /* 0x000ee80000100a00 */
[----:B------:R-:W3:Y:S01]  /*4d4d0*/  LDL.64 R82, [R1+0x9fe0] ;  /* 0x009fe00001527983 */ /* 0x000ee20000100a00 */
[----:B------:R-:W-:Y:S01]  /*4d4e0*/  MOV R136, R176 ;  /* 0x000000b000887202 */ /* 0x000fe20000000f00 */
[----:B------:R-:W-:Y:S01]  /*4d4f0*/  IMAD.MOV.U32 R137, RZ, RZ, R177 ;  /* 0x000000ffff897224 */ /* 0x000fe200078e00b1 */
[----:B------:R-:W-:Y:S01]  /*4d500*/  MOV R206, R242 ;  /* 0x000000f200ce7202 */ /* 0x000fe20000000f00 */
[----:B------:R-:W-:Y:S01]  /*4d510*/  IMAD.MOV.U32 R207, RZ, RZ, R243 ;  /* 0x000000ffffcf7224 */ /* 0x000fe200078e00f3 */
[----:B------:R-:W-:Y:S04]  /*4d520*/  STL.128 [R1+0xdf0], R200 ;  /* 0x000df0c801007387 */ /* 0x000fe80000100c00 */
[----:B------:R-:W3:Y:S01]  /*4d530*/  LDL.64 R144, [R1+0xa000] ;  /* 0x00a0000001907983 */ /* 0x000ee20000100a00 */
[----:B------:R-:W-:Y:S01]  /*4d540*/  IMAD.MOV.U32 R170, RZ, RZ, R178 ;  /* 0x000000ffffaa7224 */ /* 0x000fe200078e00b2 */
[----:B------:R-:W-:-:S02]  /*4d550*/  MOV R171, R179 ;  /* 0x000000b300ab7202 */ /* 0x000fc40000000f00 */
[----:B------:R-:W-:Y:S01]  /*4d560*/  STL.128 [R1+0xd10], R152 ;  /* 0x000d109801007387 */ /* 0x000fe20000100c00 */
[----:B------:R-:W-:-:S03]  /*4d570*/  DMUL R34, R34, R30 ;  /* 0x0000001e22227228 */ /* 0x000fc60000000000 */
[----:B------:R-:W-:Y:S04]  /*4d580*/  STL.64 [R1+0xb580], R132 ;  /* 0x00b5808401007387 */ /* 0x000fe80000100a00 */
[----:B------:R-:W-:Y:S04]  /*4d590*/  STL.64 [R1+0x7780], R232 ;  /* 0x007780e801007387 */ /* 0x000fe80000100a00 */
[----:B------:R-:W-:Y:S01]  /*4d5a0*/  STL.128 [R1+0xb550], R232 ;  /* 0x00b550e801007387 */ /* 0x000fe20000100c00 */
[----:B------:R-:W-:Y:S01]  /*4d5b0*/  UMOV UR4, 0xd41e8097 ;  /* 0xd41e809700047882 */ /* 0x000fe20000000000 */
[----:B------:R-:W-:-:S02]  /*4d5c0*/  UMOV UR5, 0x3def9c67 ;  /* 0x3def9c6700057882 */ /* 0x000fc40000000000 */
[----:B------:R-:W-:Y:S01]  /*4d5d0*/  STL.64 [R1+0xad40], R60 ;  /* 0x00ad403c01007387 */ /* 0x000fe20000100a00 */
[----:B------:R-:W-:Y:S01]  /*4d5e0*/  UMOV UR6, 0xe54a3803 ;  /* 0xe54a380300067882 */ /* 0x000fe20000000000 */
[----:B------:R-:W-:Y:S01]  /*4d5f0*/  UMOV UR7, 0x3de33dcf ;  /* 0x3de33dcf00077882 */ /* 0x000fe20000000000 */
[----:B------:R-:W-:Y:S01]  /*4d600*/  UMOV UR16, 0xe361ce4c ;  /* 0xe361ce4c00107882 */ /* 0x000fe20000000000 */
[----:B------:R-:W-:Y:S01]  /*4d610*/  UMOV UR17, 0x3df49da7 ;  /* 0x3df49da700117882 */ /* 0x000fe20000000000 */
[----:B------:R-:W-:Y:S04]  /*4d620*/  STL.64 [R1+0xb3b0], R184 ;  /* 0x00b3b0b801007387 */ /* 0x000fe80000100a00 */
[----:B------:R-:W-:Y:S01]  /*4d630*/  STL.64 [R1+0xafb8], R172 ;  /* 0x00afb8ac01007387 */ /* 0x000fe20000100a00 */
[----:B------:R-:W-:Y:S01]  /*4d640*/  DMUL R94, R94, R30 ;  /* 0x0000001e5e5e7228 */ /* 0x000fe20000000000 */
[----:B------:R-:W-:Y:S01]  /*4d650*/  IMAD.MOV.U32 R138, RZ, RZ, R248 ;  /* 0x000000ffff8a7224 */ /* 0x000fe200078e00f8 */
[----:B------:R-:W-:Y:S01]  /*4d660*/  MOV R139, R249 ;  /* 0x000000f9008b7202 */ /* 0x000fe20000000f00 */
[----:B------:R-:W-:Y:S01]  /*4d670*/  UMOV UR22, 0xef6b5d46 ;  /* 0xef6b5d4600167882 */ /* 0x000fe20000000000 */
[----:B------:R-:W-:Y:S01]  /*4d680*/  UMOV UR23, 0x3fd55553 ;  /* 0x3fd5555300177882 */ /* 0x000fe20000000000 */
[----:B------:R-:W3:Y:S01]  /*4d690*/  LDL.64 R6, [R1+0xa928] ;  /* 0x00a9280001067983 */ /* 0x000ee20000100a00 */
[----:B--2---:R-:W-:-:S02]  /*4d6a0*/  DMUL R68, R68, R172 ;  /* 0x000000ac44447228 */ /* 0x004fc40000000000 */
[-C--:B------:R-:W-:Y:S02]  /*4d6b0*/  DMUL R48, R48, R218.reuse ;  /* 0x000000da30307228 */ /* 0x080fe40000000000 */
[----:B----4-:R-:W-:-:S03]  /*4d6c0*/  DMUL R52, R52, R218 ;  /* 0x000000da34347228 */ /* 0x010fc60000000000 */
[----:B------:R0:W-:Y:S01]  /*4d6d0*/  STL.64 [R1+0x7b60], R68 ;  /* 0x007b604401007387 */ /* 0x0001e20000100a00 */
[----:B------:R-:W-:-:S03]  /*4d6e0*/  DMUL R104, R44, R22 ;  /* 0x000000162c687228 */ /* 0x000fc60000000000 */
[----:B------:R1:W-:Y:S04]  /*4d6f0*/  STL.128 [R1+0xb540], R48 ;  /* 0x00b5403001007387 */ /* 0x0003e80000100c00 */
[----:B------:R2:W-:Y:S04]  /*4d700*/  STL.64 [R1+0x7be0], R52 ;  /* 0x007be03401007387 */ /* 0x0005e80000100a00 */
[----:B0-----:R-:W4:Y:S04]  /*4d710*/  LDL.64 R68, [R1+0xab18] ;  /* 0x00ab180001447983 */ /* 0x001f280000100a00 */
[----:B------:R-:W4:Y:S01]  /*4d720*/  LDL.64 R44, [R1+0xa7c8] ;  /* 0x00a7c800012c7983 */ /* 0x000f220000100a00 */
[----:B-1----:R-:W-:-:S03]  /*4d730*/  DMUL R50, R88, R218 ;  /* 0x000000da58327228 */ /* 0x002fc60000000000 */
[----:B--2---:R-:W2:Y:S01]  /*4d740*/  LDL.64 R52, [R1+0x7e70] ;  /* 0x007e700001347983 */ /* 0x004ea20000100a00 */
[----:B---3--:R-:W-:Y:S02]  /*4d750*/  DMUL R174, R46, R28 ;  /* 0x0000001c2eae7228 */ /* 0x008fe40000000000 */
[----:B------:R-:W-:Y:S02]  /*4d760*/  DMUL R70, R70, R32 ;  /* 0x0000002046467228 */ /* 0x000fe40000000000 */
[----:B------:R-:W-:Y:S01]  /*4d770*/  DADD R162, -R142, R90 ;  /* 0x000000008ea27229 */ /* 0x000fe2000000015a */
[----:B------:R0:W-:Y:S01]  /*4d780*/  STL.64 [R1+0x7cd0], R50 ;  /* 0x007cd03201007387 */ /* 0x0001e20000100a00 */
[----:B------:R-:W-:-:S03]  /*4d790*/  DMUL R88, R26, R218 ;  /* 0x000000da1a587228 */ /* 0x000fc60000000000 */
[----:B------:R-:W-:Y:S04]  /*4d7a0*/  STL.64 [R1+0x7818], R54 ;  /* 0x0078183601007387 */ /* 0x000fe80000100a00 */
[----:B------:R-:W3:Y:S04]  /*4d7b0*/  LDL.64 R8, [R1+0xa748] ;  /* 0x00a7480001087983 */ /* 0x000ee80000100a00 */
[----:B0-----:R-:W2:Y:S01]  /*4d7c0*/  LDL.64 R50, [R1+0x7f50] ;  /* 0x007f500001327983 */ /* 0x001ea20000100a00 */
[----:B------:R-:W-:-:S03]  /*4d7d0*/  DMUL R26, R122, R30 ;  /* 0x0000001e7a1a7228 */ /* 0x000fc60000000000 */
[----:B------:R-:W3:Y:S04]  /*4d7e0*/  LDL.LU.64 R176, [R1+0xb5e8] ;  /* 0x00b5e80001b07983 */ /* 0x000ee80000300a00 */
[----:B------:R0:W-:Y:S01]  /*4d7f0*/  STL.64 [R1+0x7b88], R26 ;  /* 0x007b881a01007387 */ /* 0x0001e20000100a00 */
[----:B------:R-:W-:Y:S02]  /*4d800*/  DADD R72, -RZ, -R120 ;  /* 0x00000000ff487229 */ /* 0x000fe40000000978 */
[----:B------:R-:W-:Y:S01]  /*4d810*/  DMUL R188, R120, 3 ;  /* 0x4008000078bc7828 */ /* 0x000fe20000000000 */
[----:B------:R-:W-:Y:S01]  /*4d820*/  CS2R R242, SRZ ;  /* 0x0000000000f27805 */ /* 0x000fe2000001ff00 */
[----:B------:R-:W-:Y:S01]  /*4d830*/  IMAD.MOV.U32 R202, RZ, RZ, R120 ;  /* 0x000000ffffca7224 */ /* 0x000fe200078e0078 */
[----:B------:R-:W-:Y:S01]  /*4d840*/  DADD R92, -RZ, -R90 ;  /* 0x00000000ff5c7229 */ /* 0x000fe2000000095a */
[----:B------:R-:W-:Y:S01]  /*4d850*/  IMAD.MOV.U32 R203, RZ, RZ, R121 ;  /* 0x000000ffffcb7224 */ /* 0x000fe200078e0079 */
[----:B------:R-:W3:Y:S04]  /*4d860*/  LDL.64 R152, [R1+0xa790] ;  /* 0x00a7900001987983 */ /* 0x000ee80000100a00 */
[----:B------:R-:W3:Y:S04]  /*4d870*/  LDL.64 R12, [R1+0xa9e8] ;  /* 0x00a9e800010c7983 */ /* 0x000ee80000100a00 */
[----:B------:R-:W-:Y:S04]  /*4d880*/  STL.128 [R1+0xed0], R144 ;  /* 0x000ed09001007387 */ /* 0x000fe80000100c00 */
[----:B------:R-:W-:Y:S01]  /*4d890*/  STL.64 [R1+0x7b80], R34 ;  /* 0x007b802201007387 */ /* 0x000fe20000100a00 */
[----:B------:R-:W-:Y:S01]  /*4d8a0*/  IMAD.MOV.U32 R200, RZ, RZ, R230 ;  /* 0x000000ffffc87224 */ /* 0x000fe200078e00e6 */
[----:B------:R-:W-:-:S02]  /*4d8b0*/  MOV R201, R231 ;  /* 0x000000e700c97202 */ /* 0x000fc40000000f00 */
[----:B------:R-:W3:Y:S04]  /*4d8c0*/  LDL.64 R132, [R1+0x7990] ;  /* 0x0079900001847983 */ /* 0x000ee80000100a00 */
[----:B------:R-:W3:Y:S01]  /*4d8d0*/  LDL.64 R234, [R1+0x7e88] ;  /* 0x007e880001ea7983 */ /* 0x000ee20000100a00 */
[----:B----4-:R-:W-:Y:S02]  /*4d8e0*/  DMUL R68, R68, R32 ;  /* 0x0000002044447228 */ /* 0x010fe40000000000 */
[----:B------:R-:W-:Y:S02]  /*4d8f0*/  DMUL R46, R66, R30 ;  /* 0x0000001e422e7228 */ /* 0x000fe40000000000 */
[C---:B------:R-:W-:Y:S02]  /*4d900*/  DMUL R56, R44.reuse, R32 ;  /* 0x000000202c387228 */ /* 0x040fe40000000000 */
[----:B------:R-:W-:Y:S01]  /*4d910*/  DMUL R58, R44, R218 ;  /* 0x000000da2c3a7228 */ /* 0x000fe20000000000 */
[----:B------:R1:W-:Y:S01]  /*4d920*/  STL.64 [R1+0x7d28], R68 ;  /* 0x007d284401007387 */ /* 0x0003e20000100a00 */
[----:B0-----:R-:W-:-:S03]  /*4d930*/  DMUL R26, R24, R38 ;  /* 0x00000026181a7228 */ /* 0x001fc60000000000 */
[----:B------:R-:W4:Y:S04]  /*4d940*/  LDL.64 R44, [R1+0xa7d8] ;  /* 0x00a7d800012c7983 */ /* 0x000f280000100a00 */
[----:B------:R-:W-:Y:S01]  /*4d950*/  STL.64 [R1+0x7848], R70 ;  /* 0x0078484601007387 */ /* 0x000fe20000100a00 */
[----:B-1----:R-:W-:-:S03]  /*4d960*/  DMUL R68, R182, R42 ;  /* 0x0000002ab6447228 */ /* 0x002fc60000000000 */
[----:B------:R-:W-:Y:S04]  /*4d970*/  STL.128 [R1+0x1820], R160 ;  /* 0x001820a001007387 */ /* 0x000fe80000100c00 */
[----:B------:R-:W-:Y:S04]  /*4d980*/  STL.128 [R1+0xb5a0], R104 ;  /* 0x00b5a06801007387 */ /* 0x000fe80000100c00 */
[----:B------:R0:W-:Y:S01]  /*4d990*/  STL.64 [R1+0x7ef0], R68 ;  /* 0x007ef04401007387 */ /* 0x0001e20000100a00 */
[----:B------:R-:W-:-:S03]  /*4d9a0*/  DMUL R24, R98, R20 ;  /* 0x0000001462187228 */ /* 0x000fc60000000000 */
[----:B------:R1:W-:Y:S01]  /*4d9b0*/  STL.64 [R1+0x9b08], R26 ;  /* 0x009b081a01007387 */ /* 0x0003e20000100a00 */
[----:B--2---:R-:W-:-:S03]  /*4d9c0*/  DADD R238, -RZ, -R50 ;  /* 0x00000000ffee7229 */ /* 0x004fc60000000932 */
[----:B------:R-:W-:Y:S04]  /*4d9d0*/  STL.64 [R1+0x8098], R46 ;  /* 0x0080982e01007387 */ /* 0x000fe80000100a00 */
[----:B0-----:R-:W2:Y:S04]  /*4d9e0*/  LDL.64 R68, [R1+0x80d8] ;  /* 0x0080d80001447983 */ /* 0x001ea80000100a00 */
[----:B------:R0:W-:Y:S04]  /*4d9f0*/  STL.64 [R1+0x82b8], R24 ;  /* 0x0082b81801007387 */ /* 0x0001e80000100a00 */
[----:B-1----:R-:W4:Y:S04]  /*4da00*/  LDL.64 R26, [R1+0x79d8] ;  /* 0x0079d800011a7983 */ /* 0x002f280000100a00 */
[----:B------:R-:W4:Y:S04]  /*4da10*/  LDL.64 R50, [R1+0xa7f0] ;  /* 0x00a7f00001327983 */ /* 0x000f280000100a00 */
[----:B0-----:R-:W4:Y:S01]  /*4da20*/  LDL.64 R24, [R1+0x79e0] ;  /* 0x0079e00001187983 */ /* 0x001f220000100a00 */
[----:B------:R-:W-:-:S03]  /*4da30*/  DADD R98, -RZ, -R4 ;  /* 0x00000000ff627229 */ /* 0x000fc60000000904 */
[----:B------:R-:W4:Y:S01]  /*4da40*/  LDL.64 R4, [R1+0xa9d8] ;  /* 0x00a9d80001047983 */ /* 0x000f220000100a00 */
[----:B------:R-:W-:-:S03]  /*4da50*/  DFMA R162, R116, -R84, -R146 ;  /* 0x8000005474a2722b */ /* 0x000fc60000000892 */
[----:B------:R-:W4:Y:S04]  /*4da60*/  LDL.64 R106, [R1+0x7ce8] ;  /* 0x007ce800016a7983 */ /* 0x000f280000100a00 */
[----:B------:R-:W4:Y:S04]  /*4da70*/  LDL.64 R46, [R1+0x7f18] ;  /* 0x007f1800012e7983 */ /* 0x000f280000100a00 */
[----:B------:R-:W4:Y:S04]  /*4da80*/  LDL.64 R54, [R1+0xa7a8] ;  /* 0x00a7a80001367983 */ /* 0x000f280000100a00 */
[----:B------:R-:W-:Y:S04]  /*4da90*/  STL.64 [R1+0x7ec0], R104 ;  /* 0x007ec06801007387 */ /* 0x000fe80000100a00 */
[----:B------:R-:W4:Y:S04]  /*4daa0*/  LDL.64 R142, [R1+0x7b48] ;  /* 0x007b4800018e7983 */ /* 0x000f280000100a00 */
[----:B------:R0:W-:Y:S04]  /*4dab0*/  STL.128 [R1+0xd20], R72 ;  /* 0x000d204801007387 */ /* 0x0001e80000100c00 */
[----:B------:R1:W-:Y:S04]  /*4dac0*/  STL.128 [R1+0xdd0], R188 ;  /* 0x000dd0bc01007387 */ /* 0x0003e80000100c00 */
[----:B------:R1:W-:Y:S04]  /*4dad0*/  STL.128 [R1+0x16d0], R240 ;  /* 0x0016d0f001007387 */ /* 0x0003e80000100c00 */
[----:B------:R-:W4:Y:S04]  /*4dae0*/  LDL.64 R90, [R1+0xa6a8] ;  /* 0x00a6a800015a7983 */ /* 0x000f280000100a00 */
[----:B------:R-:W4:Y:S01]  /*4daf0*/  LDL.64 R160, [R1+0xaaa0] ;  /* 0x00aaa00001a07983 */ /* 0x000f220000100a00 */
[----:B------:R-:W-:-:S02]  /*4db00*/  DMUL R48, R82, R32 ;  /* 0x0000002052307228 */ /* 0x000fc40000000000 */
[----:B---3--:R-:W-:Y:S01]  /*4db10*/  DMUL R212, R8, R22 ;  /* 0x0000001608d47228 */ /* 0x008fe20000000000 */
[----:B0-----:R-:W3:Y:S04]  /*4db20*/  LDL.64 R74, [R1+0xaa68] ;  /* 0x00aa6800014a7983 */ /* 0x001ee80000100a00 */
[----:B------:R-:W-:Y:S04]  /*4db30*/  STL.64 [R1+0xb0e8], R176 ;  /* 0x00b0e8b001007387 */ /* 0x000fe80000100a00 */
[----:B------:R-:W3:Y:S04]  /*4db40*/  LDL.LU.64 R144, [R1+0xb5e0] ;  /* 0x00b5e00001907983 */ /* 0x000ee80000300a00 */
[----:B------:R-:W3:Y:S01]  /*4db50*/  LDL.64 R34, [R1+0xa6e0] ;  /* 0x00a6e00001227983 */ /* 0x000ee20000100a00 */
[----:B--2---:R-:W-:-:S03]  /*4db60*/  DADD R68, -R52, R68 ;  /* 0x0000000034447229 */ /* 0x004fc60000000144 */
[----:B------:R-:W2:Y:S01]  /*4db70*/  LDL.64 R52, [R1+0x7f08] ;  /* 0x007f080001347983 */ /* 0x000ea20000100a00 */
[----:B----4-:R-:W-:-:S03]  /*4db80*/  DADD R66, R24, -R26 ;  /* 0x0000000018427229 */ /* 0x010fc6000000081a */
[----:B------:R-:W4:Y:S01]  /*4db90*/  LDL.64 R26, [R1+0xa678] ;  /* 0x00a67800011a7983 */ /* 0x000f220000100a00 */
[----:B------:R-:W-:-:S07]  /*4dba0*/  DMUL R100, R50, R28 ;  /* 0x0000001c32647228 */ /* 0x000fce0000000000 */
[----:B------:R2:W-:Y:S01]  /*4dbb0*/  STL.64 [R1+0x7ac8], R100 ;  /* 0x007ac86401007387 */ /* 0x0005e20000100a00 */
[----:B------:R-:W-:Y:S02]  /*4dbc0*/  DMUL R70, R50, R32 ;  /* 0x0000002032467228 */ /* 0x000fe40000000000 */
[----:B------:R-:W-:Y:S02]  /*4dbd0*/  DMUL R24, R4, R38 ;  /* 0x0000002604187228 */ /* 0x000fe40000000000 */
[----:B------:R-:W-:Y:S01]  /*4dbe0*/  DMUL R104, R108, R78 ;  /* 0x0000004e6c687228 */ /* 0x000fe20000000000 */
[----:B------:R-:W3:Y:S04]  /*4dbf0*/  LDL.64 R4, [R1+0x7aa0] ;  /* 0x007aa00001047983 */ /* 0x000ee80000100a00 */
[----:B------:R0:W-:Y:S01]  /*4dc00*/  STL.64 [R1+0x7ac0], R70 ;  /* 0x007ac04601007387 */ /* 0x0001e20000100a00 */
[----:B-1----:R-:W-:Y:S01]  /*4dc10*/  MOV R190, R120 ;  /* 0x0000007800be7202 */ /* 0x002fe20000000f00 */
[----:B------:R-:W-:-:S02]  /*4dc20*/  IMAD.MOV.U32 R191, RZ, RZ, R121 ;  /* 0x000000ffffbf7224 */ /* 0x000fc400078e0079 */
[----:B------:R-:W-:Y:S02]  /*4dc30*/  IMAD.MOV.U32 R240, RZ, RZ, R120 ;  /* 0x000000fffff07224 */ /* 0x000fe400078e0078 */
[----:B------:R-:W-:Y:S01]  /*4dc40*/  IMAD.MOV.U32 R241, RZ, RZ, R121 ;  /* 0x000000fffff17224 */ /* 0x000fe200078e0079 */
[----:B------:R-:W-:Y:S02]  /*4dc50*/  DMUL R192, R54, R38 ;  /* 0x0000002636c07228 */ /* 0x000fe40000000000 */
[----:B------:R-:W-:Y:S02]  /*4dc60*/  DMUL R82, R8, R18 ;  /* 0x0000001208527228 */ /* 0x000fe40000000000 */
[----:B--2---:R-:W-:Y:S02]  /*4dc70*/  DADD R100, -RZ, -R52 ;  /* 0x00000000ff647229 */ /* 0x004fe40000000934 */
[----:B----4-:R-:W-:Y:S01]  /*4dc80*/  DMUL R26, R26, R16 ;  /* 0x000000101a1a7228 */ /* 0x010fe20000000000 */
[----:B------:R-:W2:Y:S01]  /*4dc90*/  LDL.64 R52, [R1+0xa718] ;  /* 0x00a7180001347983 */ /* 0x000ea20000100a00 */
[----:B0-----:R-:W-:Y:S01]  /*4dca0*/  DMUL R70, R44, R36 ;  /* 0x000000242c467228 */ /* 0x001fe20000000000 */
[----:B------:R-:W-:-:S02]  /*4dcb0*/  IMAD.MOV.U32 R226, RZ, RZ, R104 ;  /* 0x000000ffffe27224 */ /* 0x000fc400078e0068 */
[----:B------:R-:W-:Y:S04]  /*4dcc0*/  STL.64 [R1+0x8170], R104 ;  /* 0x0081706801007387 */ /* 0x000fe80000100a00 */
[----:B------:R0:W-:Y:S01]  /*4dcd0*/  STL.64 [R1+0x7dd0], R26 ;  /* 0x007dd01a01007387 */ /* 0x0001e20000100a00 */
[----:B------:R-:W-:-:S03]  /*4dce0*/  IMAD.MOV.U32 R227, RZ, RZ, R105 ;  /* 0x000000ffffe37224 */ /* 0x000fc600078e0069 */
[----:B------:R-:W-:Y:S01]  /*4dcf0*/  STL.128 [R1+0xb5b0], R212 ;  /* 0x00b5b0d401007387 */ /* 0x000fe20000100c00 */
[----:B---3--:R-:W-:-:S03]  /*4dd00*/  DADD R4, R4, R46 ;  /* 0x0000000004047229 */ /* 0x008fc6000000002e */
[----:B------:R-:W-:Y:S01]  /*4dd10*/  STL.64 [R1+0x8068], R68 ;  /* 0x0080684401007387 */ /* 0x000fe20000100a00 */
[----:B0-----:R-:W-:-:S03]  /*4dd20*/  DMUL R26, R44, R28 ;  /* 0x0000001c2c1a7228 */ /* 0x001fc60000000000 */
[----:B------:R-:W3:Y:S04]  /*4dd30*/  LDL.64 R108, [R1+0x9f50] ;  /* 0x009f5000016c7983 */ /* 0x000ee80000100a00 */
[----:B------:R-:W4:Y:S01]  /*4dd40*/  LDL.64 R44, [R1+0x7ef8] ;  /* 0x007ef800012c7983 */ /* 0x000f220000100a00 */
[----:B------:R-:W-:Y:S01]  /*4dd50*/  DADD R160, R160, R160 ;  /* 0x00000000a0a07229 */ /* 0x000fe200000000a0 */
[----:B------:R-:W-:Y:S02]  /*4dd60*/  IMAD.MOV.U32 R188, RZ, RZ, R230 ;  /* 0x000000ffffbc7224 */ /* 0x000fe400078e00e6 */
[----:B------:R-:W-:Y:S01]  /*4dd70*/  IMAD.MOV.U32 R189, RZ, RZ, R231 ;  /* 0x000000ffffbd7224 */ /* 0x000fe200078e00e7 */
[----:B------:R-:W-:Y:S01]  /*4dd80*/  DMUL R152, R152, R38 ;  /* 0x0000002698987228 */ /* 0x000fe20000000000 */
[----:B------:R-:W-:Y:S01]  /*4dd90*/  STL.128 [R1+0x12f0], R200 ;  /* 0x0012f0c801007387 */ /* 0x000fe20000100c00 */
[----:B------:R-:W-:Y:S01]  /*4dda0*/  DMUL R156, R12, R22 ;  /* 0x000000160c9c7228 */ /* 0x000fe20000000000 */
[----:B------:R-:W-:Y:S01]  /*4ddb0*/  MOV R146, R170 ;  /* 0x000000aa00927202 */ /* 0x000fe20000000f00 */
[----:B------:R-:W-:Y:S01]  /*4ddc0*/  IMAD.MOV.U32 R147, RZ, RZ, R171 ;  /* 0x000000ffff937224 */ /* 0x000fe200078e00ab */
[----:B------:R-:W-:Y:S01]  /*4ddd0*/  STL.64 [R1+0x7920], R212 ;  /* 0x007920d401007387 */ /* 0x000fe20000100a00 */
[----:B------:R-:W-:Y:S01]  /*4dde0*/  CS2R R242, SRZ ;  /* 0x0000000000f27805 */ /* 0x000fe2000001ff00 */
[----:B------:R-:W-:-:S02]  /*4ddf0*/  DMUL R34, R38, R34 ;  /* 0x0000002226227228 */ /* 0x000fc40000000000 */
[----:B------:R-:W-:Y:S01]  /*4de00*/  STL.64 [R1+0x8080], R88 ;  /* 0x0080805801007387 */ /* 0x000fe20000100a00 */
[----:B------:R-:W-:Y:S02]  /*4de10*/  DADD R232, -RZ, -R132 ;  /* 0x00000000ffe87229 */ /* 0x000fe40000000984 */
[----:B------:R-:W-:Y:S02]  /*4de20*/  DADD R122, -RZ, -R60 ;  /* 0x00000000ff7a7229 */ /* 0x000fe4000000093c */
[----:B------:R-:W-:Y:S01]  /*4de30*/  DMUL R184, R126, R30 ;  /* 0x0000001e7eb87228 */ /* 0x000fe20000000000 */
[----:B------:R-:W-:Y:S01]  /*4de40*/  CS2R R248, SRZ ;  /* 0x0000000000f87805 */ /* 0x000fe2000001ff00 */
[----:B------:R-:W-:Y:S04]  /*4de50*/  STL.64 [R1+0x7af0], R94 ;  /* 0x007af05e01007387 */ /* 0x000fe80000100a00 */
[----:B------:R-:W-:Y:S04]  /*4de60*/  STL.128 [R1+0xf20], R136 ;  /* 0x000f208801007387 */ /* 0x000fe80000100c00 */
[----:B------:R-:W3:Y:S04]  /*4de70*/  LDL.64 R8, [R1+0xa938] ;  /* 0x00a9380001087983 */ /* 0x000ee80000100a00 */
[----:B------:R-:W3:Y:S01]  /*4de80*/  LDL.64 R50, [R1+0x8148] ;  /* 0x0081480001327983 */ /* 0x000ee20000100a00 */
[----:B--2---:R-:W-:-:S03]  /*4de90*/  DMUL R52, R52, R38 ;  /* 0x0000002634347228 */ /* 0x004fc60000000000 */
[----:B------:R-:W-:Y:S04]  /*4dea0*/  STL.64 [R1+0xa810], R70 ;  /* 0x00a8104601007387 */ /* 0x000fe80000100a00 */
[----:B------:R-:W2:Y:S04]  /*4deb0*/  LDL.64 R46, [R1+0x8100] ;  /* 0x00810000012e7983 */ /* 0x000ea80000100a00 */
[----:B------:R0:W-:Y:S04]  /*4dec0*/  STL.64 [R1+0x7f28], R52 ;  /* 0x007f283401007387 */ /* 0x0001e80000100a00 */
[----:B------:R-:W-:Y:S04]  /*4ded0*/  STL.64 [R1+0x8018], R82 ;  /* 0x0080185201007387 */ /* 0x000fe80000100a00 */
[----:B------:R1:W-:Y:S04]  /*4dee0*/  STL.128 [R1+0xb5c0], R80 ;  /* 0x00b5c05001007387 */ /* 0x0003e80000100c00 */
[----:B0-----:R-:W2:Y:S01]  /*4def0*/  LDL.64 R52, [R1+0xaa80] ;  /* 0x00aa800001347983 */ /* 0x001ea20000100a00 */
[----:B----4-:R-:W-:-:S03]  /*4df00*/  DADD R140, -RZ, -R44 ;  /* 0x00000000ff8c7229 */ /* 0x010fc6000000092c */
[----:B------:R-:W4:Y:S04]  /*4df10*/  LDL.64 R214, [R1+0xa578] ;  /* 0x00a5780001d67983 */ /* 0x000f280000100a00 */
[----:B------:R-:W4:Y:S01]  /*4df20*/  LDL.64 R44, [R1+0xaa48] ;  /* 0x00aa4800012c7983 */ /* 0x000f220000100a00 */
[----:B------:R-:W-:-:S03]  /*4df30*/  DMUL R70, R158, R168 ;  /* 0x000000a89e467228 */ /* 0x000fc60000000000 */
[----:B------:R-:W4:Y:S04]  /*4df40*/  LDL.LU.64 R158, [R1+0xb5f0] ;  /* 0x00b5f000019e7983 */ /* 0x000f280000300a00 */
[----:B-1----:R-:W4:Y:S04]  /*4df50*/  LDL.64 R82, [R1+0xa608] ;  /* 0x00a6080001527983 */ /* 0x002f280000100a00 */
[----:B------:R-:W4:Y:S01]  /*4df60*/  LDL.64 R80, [R1+0xa560] ;  /* 0x00a5600001507983 */ /* 0x000f220000100a00 */
[----:B------:R-:W-:-:S03]  /*4df70*/  DMUL R68, R90, R168 ;  /* 0x000000a85a447228 */ /* 0x000fc60000000000 */
[----:B------:R-:W-:Y:S04]  /*4df80*/  STL.64 [R1+0x7a20], R160 ;  /* 0x007a20a001007387 */ /* 0x000fe80000100a00 */
[----:B------:R-:W-:Y:S01]  /*4df90*/  STL.128 [R1+0xea0], R188 ;  /* 0x000ea0bc01007387 */ /* 0x000fe20000100c00 */
[----:B---3--:R-:W-:Y:S01]  /*4dfa0*/  DADD R182, -RZ, -R108 ;  /* 0x00000000ffb67229 */ /* 0x008fe2000000096c */
[----:B------:R-:W-:Y:S02]  /*4dfb0*/  CS2R R202, SRZ ;  /* 0x0000000000ca7805 */ /* 0x000fe4000001ff00 */
[----:B------:R-:W-:Y:S01]  /*4dfc0*/  STL.64 [R1+0x9f60], R152 ;  /* 0x009f609801007387 */ /* 0x000fe20000100a00 */
[----:B------:R-:W-:-:S03]  /*4dfd0*/  CS2R R212, SRZ ;  /* 0x0000000000d47805 */ /* 0x000fc6000001ff00 */
[----:B------:R-:W-:Y:S04]  /*4dfe0*/  STL.64 [R1+0x8000], R156 ;  /* 0x0080009c01007387 */ /* 0x000fe80000100a00 */
[----:B------:R-:W3:Y:S04]  /*4dff0*/  LDL.64 R12, [R1+0xab28] ;  /* 0x00ab2800010c7983 */ /* 0x000ee80000100a00 */
[----:B------:R-:W-:Y:S04]  /*4e000*/  STL.128 [R1+0xd50], R240 ;  /* 0x000d50f001007387 */ /* 0x000fe80000100c00 */
[----:B------:R-:W-:Y:S01]  /*4e010*/  STL.128 [R1+0x1860], R100 ;  /* 0x0018606401007387 */ /* 0x000fe20000100c00 */
[----:B------:R-:W-:-:S03]  /*4e020*/  DADD R126, -RZ, -R198 ;  /* 0x00000000ff7e7229 */ /* 0x000fc600000009c6 */
[----:B------:R-:W-:Y:S04]  /*4e030*/  STL.128 [R1+0xe80], R248 ;  /* 0x000e80f801007387 */ /* 0x000fe80000100c00 */
[----:B------:R-:W3:Y:S01]  /*4e040*/  LDL.LU.128 R136, [R1+0xb5d0] ;  /* 0x00b5d00001887983 */ /* 0x000ee20000300c00 */
[-C--:B--2---:R-:W-:Y:S02]  /*4e050*/  DMUL R84, R52, R38.reuse ;  /* 0x0000002634547228 */ /* 0x084fe40000000000 */
[-C--:B----4-:R-:W-:Y:S01]  /*4e060*/  DMUL R44, R44, R38.reuse ;  /* 0x000000262c2c7228 */ /* 0x090fe20000000000 */
[----:B------:R-:W2:Y:S04]  /*4e070*/  LDL.64 R52, [R1+0xaa78] ;  /* 0x00aa780001347983 */ /* 0x000ea80000100a00 */
[----:B------:R-:W-:Y:S04]  /*4e080*/  STL.64 [R1+0x7868], R70 ;  /* 0x0078684601007387 */ /* 0x000fe80000100a00 */
[----:B------:R0:W-:Y:S01]  /*4e090*/  STL.64 [R1+0x7838], R44 ;  /* 0x0078382c01007387 */ /* 0x0001e20000100a00 */
[----:B------:R-:W-:Y:S01]  /*4e0a0*/  MOV R120, R158 ;  /* 0x0000009e00787202 */ /* 0x000fe20000000f00 */
[----:B------:R-:W-:Y:S01]  /*4e0b0*/  IMAD.MOV.U32 R121, RZ, RZ, R159 ;  /* 0x000000ffff797224 */ /* 0x000fe200078e009f */
[----:B------:R-:W-:Y:S01]  /*4e0c0*/  DADD R178, -RZ, -R46 ;  /* 0x00000000ffb27229 */ /* 0x000fe2000000092e */
[----:B------:R-:W-:Y:S04]  /*4e0d0*/  STL.128 [R1+0x1840], R140 ;  /* 0x0018408c01007387 */ /* 0x000fe80000100c00 */
[----:B------:R-:W-:Y:S04]  /*4e0e0*/  STL.64 [R1+0x7850], R68 ;  /* 0x0078504401007387 */ /* 0x000fe80000100a00 */
[----:B0-----:R-:W4:Y:S04]  /*4e0f0*/  LDL.64 R44, [R1+0xaa08] ;  /* 0x00aa0800012c7983 */ /* 0x001f280000100a00 */
[----:B------:R0:W-:Y:S01]  /*4e100*/  STL.64 [R1+0x7d08], R84 ;  /* 0x007d085401007387 */ /* 0x0001e20000100a00 */
[----:B------:R-:W-:-:S03]  /*4e110*/  DFMA R158, R54, R38, R204 ;  /* 0x00000026369e722b */ /* 0x000fc600000000cc */
[----:B------:R-:W3:Y:S04]  /*4e120*/  LDL.64 R54, [R1+0x8028] ;  /* 0x0080280001367983 */ /* 0x000ee80000100a00 */
[----:B------:R-:W-:Y:S01]  /*4e130*/  STL.128 [R1+0x15a0], R176 ;  /* 0x0015a0b001007387 */ /* 0x000fe20000100c00 */
[----:B0-----:R-:W-:-:S03]  /*4e140*/  DADD R84, -RZ, -R106 ;  /* 0x00000000ff547229 */ /* 0x001fc6000000096a */
[----:B------:R-:W3:Y:S04]  /*4e150*/  LDL.LU.128 R140, [R1+0xb530] ;  /* 0x00b53000018c7983 */ /* 0x000ee80000300c00 */
[----:B------:R-:W3:Y:S04]  /*4e160*/  LDL.64 R68, [R1+0x7b30] ;  /* 0x007b300001447983 */ /* 0x000ee80000100a00 */
[----:B------:R-:W3:Y:S01]  /*4e170*/  LDL.64 R160, [R1+0xa758] ;  /* 0x00a7580001a07983 */ /* 0x000ee20000100a00 */
[----:B------:R-:W-:Y:S01]  /*4e180*/  DMUL R114, R82, R168 ;  /* 0x000000a852727228 */ /* 0x000fe20000000000 */
[----:B------:R-:W-:Y:S01]  /*4e190*/  IMAD.MOV.U32 R190, RZ, RZ, R124 ;  /* 0x000000ffffbe7224 */ /* 0x000fe200078e007c */
[----:B------:R-:W-:-:S02]  /*4e1a0*/  MOV R191, R125 ;  /* 0x0000007d00bf7202 */ /* 0x000fc40000000f00 */
[----:B------:R-:W-:Y:S01]  /*4e1b0*/  CS2R R188, SRZ ;  /* 0x0000000000bc7805 */ /* 0x000fe2000001ff00 */
[----:B------:R-:W-:Y:S01]  /*4e1c0*/  IMAD.MOV.U32 R200, RZ, RZ, R46 ;  /* 0x000000ffffc87224 */ /* 0x000fe200078e002e */
[----:B------:R-:W3:Y:S01]  /*4e1d0*/  LDL.64 R152, [R1+0xa6c0] ;  /* 0x00a6c00001987983 */ /* 0x000ee20000100a00 */
[----:B------:R-:W-:-:S03]  /*4e1e0*/  IMAD.MOV.U32 R201, RZ, RZ, R47 ;  /* 0x000000ffffc97224 */ /* 0x000fc600078e002f */
[----:B------:R-:W-:Y:S01]  /*4e1f0*/  STL.128 [R1+0x15f0], R180 ;  /* 0x0015f0b401007387 */ /* 0x000fe20000100c00 */
[----:B------:R-:W-:Y:S01]  /*4e200*/  IMAD.MOV.U32 R240, RZ, RZ, R214 ;  /* 0x000000fffff07224 */ /* 0x000fe200078e00d6 */
[----:B------:R-:W-:Y:S02]  /*4e210*/  MOV R241, R215 ;  /* 0x000000d700f17202 */ /* 0x000fe40000000f00 */
[----:B------:R-:W-:Y:S04]  /*4e220*/  STL.128 [R1+0xeb0], R212 ;  /* 0x000eb0d401007387 */ /* 0x000fe80000100c00 */
[----:B------:R-:W3:Y:S01]  /*4e230*/  LDL.LU.128 R100, [R1+0xb520] ;  /* 0x00b5200001647983 */ /* 0x000ee20000300c00 */
[-C--:B--2---:R-:W-:Y:S02]  /*4e240*/  DMUL R106, R52, R38.reuse ;  /* 0x00000026346a7228 */ /* 0x084fe40000000000 */
[----:B----4-:R-:W-:-:S05]  /*4e250*/  DMUL R70, R44, R38 ;  /* 0x000000262c467228 */ /* 0x010fca0000000000 */
[----:B------:R0:W-:Y:S04]  /*4e260*/  STL.64 [R1+0x7f88], R106 ;  /* 0x007f886a01007387 */ /* 0x0001e80000100a00 */
[----:B------:R-:W2:Y:S04]  /*4e270*/  LDL.64 R44, [R1+0x7fb0] ;  /* 0x007fb000012c7983 */ /* 0x000ea80000100a00 */
[----:B------:R1:W-:Y:S01]  /*4e280*/  STL.64 [R1+0x7cb8], R84 ;  /* 0x007cb85401007387 */ /* 0x0003e20000100a00 */
[----:B0-----:R-:W-:Y:S01]  /*4e290*/  CS2R R106, SRZ ;  /* 0x00000000006a7805 */ /* 0x001fe2000001ff00 */
[----:B---3--:R-:W-:-:S02]  /*4e2a0*/  DADD R54, -RZ, -R54 ;  /* 0x00000000ff367229 */ /* 0x008fc40000000936 */
[----:B------:R-:W3:Y:S04]  /*4e2b0*/  LDL.64 R52, [R1+0xab20] ;  /* 0x00ab200001347983 */ /* 0x000ee80000100a00 */
[----:B------:R0:W-:Y:S01]  /*4e2c0*/  STL.128 [R1+0xf60], R104 ;  /* 0x000f606801007387 */ /* 0x0001e20000100c00 */
[----:B------:R-:W-:Y:S02]  /*4e2d0*/  DADD R82, R214, R214 ;  /* 0x00000000d6527229 */ /* 0x000fe400000000d6 */
[----:B-1----:R-:W-:Y:S01]  /*4e2e0*/  DMUL R84, R74, R38 ;  /* 0x000000264a547228 */ /* 0x002fe20000000000 */
[----:B------:R1:W-:Y:S01]  /*4e2f0*/  STL.64 [R1+0x7d38], R54 ;  /* 0x007d383601007387 */ /* 0x0003e20000100a00 */
[----:B------:R-:W-:Y:S01]  /*4e300*/  IMAD.MOV.U32 R124, RZ, RZ, R120 ;  /* 0x000000ffff7c7224 */ /* 0x000fe200078e0078 */
[----:B------:R-:W-:-:S02]  /*4e310*/  MOV R125, R121 ;  /* 0x00000079007d7202 */ /* 0x000fc40000000f00 */
[----:B------:R-:W-:Y:S01]  /*4e320*/  STL.128 [R1+0xf50], R188 ;  /* 0x000f50bc01007387 */ /* 0x000fe20000100c00 */
[----:B------:R-:W-:-:S03]  /*4e330*/  DADD R112, -RZ, -R68 ;  /* 0x00000000ff707229 */ /* 0x000fc60000000944 */
[----:B------:R-:W-:Y:S04]  /*4e340*/  STL.64 [R1+0x7e10], R70 ;  /* 0x007e104601007387 */ /* 0x000fe80000100a00 */
[----:B0-----:R-:W4:Y:S04]  /*4e350*/  LDL.LU.128 R104, [R1+0xb5a0] ;  /* 0x00b5a00001687983 */ /* 0x001f280000300c00 */
[----:B-1----:R-:W3:Y:S01]  /*4e360*/  LDL.64 R54, [R1+0x7df8] ;  /* 0x007df80001367983 */ /* 0x002ee20000100a00 */
[----:B------:R-:W-:Y:S02]  /*4e370*/  IMAD.MOV.U32 R120, RZ, RZ, R80 ;  /* 0x000000ffff787224 */ /* 0x000fe400078e0050 */
[----:B------:R-:W-:Y:S01]  /*4e380*/  IMAD.MOV.U32 R121, RZ, RZ, R81 ;  /* 0x000000ffff797224 */ /* 0x000fe200078e0051 */
[----:B------:R0:W-:Y:S01]  /*4e390*/  STL.128 [R1+0xe00], R80 ;  /* 0x000e005001007387 */ /* 0x0001e20000100c00 */
[----:B------:R-:W-:-:S03]  /*4e3a0*/  IMAD.MOV.U32 R182, RZ, RZ, R156 ;  /* 0x000000ffffb67224 */ /* 0x000fc600078e009c */
[----:B------:R-:W-:Y:S01]  /*4e3b0*/  STL.128 [R1+0xe60], R200 ;  /* 0x000e60c801007387 */ /* 0x000fe20000100c00 */
[----:B------:R-:W-:Y:S01]  /*4e3c0*/  IMAD.MOV.U32 R183, RZ, RZ, R157 ;  /* 0x000000ffffb77224 */ /* 0x000fe200078e009d */
[----:B------:R-:W-:Y:S02]  /*4e3d0*/  DMUL R160, R160, R64 ;  /* 0x00000040a0a07228 */ /* 0x000fe40000000000 */
[----:B------:R-:W3:Y:S04]  /*4e3e0*/  LDL.LU.128 R212, [R1+0xb5b0] ;  /* 0x00b5b00001d47983 */ /* 0x000ee80000300c00 */
[----:B------:R-:W-:Y:S04]  /*4e3f0*/  STL.64 [R1+0x7888], R114 ;  /* 0x0078887201007387 */ /* 0x000fe80000100a00 */
[----:B0-----:R-:W3:Y:S04]  /*4e400*/  LDL.LU.128 R80, [R1+0xb5c0] ;  /* 0x00b5c00001507983 */ /* 0x001ee80000300c00 */
[----:B------:R-:W-:Y:S04]  /*4e410*/  STL.64 [R1+0x81d8], R158 ;  /* 0x0081d89e01007387 */ /* 0x000fe80000100a00 */
[----:B------:R-:W3:Y:S01]  /*4e420*/  LDL.64 R46, [R1+0xa940] ;  /* 0x00a94000012e7983 */ /* 0x000ee20000100a00 */
[----:B--2---:R-:W-:Y:S01]  /*4e430*/  DADD R74, -RZ, -R44 ;  /* 0x00000000ff4a7229 */ /* 0x004fe2000000092c */
[----:B------:R-:W-:-:S02]  /*4e440*/  IMAD.MOV.U32 R188, RZ, RZ, R124 ;  /* 0x000000ffffbc7224 */ /* 0x000fc400078e007c */
[----:B------:R-:W2:Y:S01]  /*4e450*/  LDL.64 R44, [R1+0x7fa0] ;  /* 0x007fa000012c7983 */ /* 0x000ea20000100a00 */
[----:B------:R-:W-:Y:S01]  /*4e460*/  IMAD.MOV.U32 R189, RZ, RZ, R125 ;  /* 0x000000ffffbd7224 */ /* 0x000fe200078e007d */
[----:B------:R-:W-:Y:S02]  /*4e470*/  DMUL R68, R62, R20 ;  /* 0x000000143e447228 */ /* 0x000fe40000000000 */
[----:B------:R-:W2:Y:S04]  /*4e480*/  LDL.64 R124, [R1+0xa898] ;  /* 0x00a89800017c7983 */ /* 0x000ea80000100a00 */
[----:B------:R-:W2:Y:S01]  /*4e490*/  LDL.64 R70, [R1+0xaa40] ;  /* 0x00aa400001467983 */ /* 0x000ea20000100a00 */
[----:B----4-:R-:W-:Y:S01]  /*4e4a0*/  IMAD.MOV.U32 R176, RZ, RZ, R104 ;  /* 0x000000ffffb07224 */ /* 0x010fe200078e0068 */
[----:B------:R-:W-:-:S02]  /*4e4b0*/  MOV R177, R105 ;  /* 0x0000006900b17202 */ /* 0x000fc40000000f00 */
[----:B------:R-:W4:Y:S04]  /*4e4c0*/  LDL.64 R104, [R1+0xa610] ;  /* 0x00a6100001687983 */ /* 0x000f280000100a00 */
[----:B------:R0:W-:Y:S04]  /*4e4d0*/  STL.64 [R1+0x7cc8], R74 ;  /* 0x007cc84a01007387 */ /* 0x0001e80000100a00 */
[----:B0-----:R-:W2:Y:S01]  /*4e4e0*/  LDL.64 R74, [R1+0xaa18] ;  /* 0x00aa1800014a7983 */ /* 0x001ea20000100a00 */
[----:B---3--:R-:W-:-:S03]  /*4e4f0*/  DADD R54, -RZ, -R54 ;  /* 0x00000000ff367229 */ /* 0x008fc60000000936 */
[----:B------:R-:W-:Y:S04]  /*4e500*/  STL.64 [R1+0x7a08], R68 ;  /* 0x007a084401007387 */ /* 0x000fe80000100a00 */
[----:B------:R-:W-:Y:S01]  /*4e510*/  STL.64 [R1+0x7e68], R54 ;  /* 0x007e683601007387 */ /* 0x000fe20000100a00 */
[----:B----4-:R-:W-:-:S03]  /*4e520*/  DFMA R104, -R104, R172, R142 ;  /* 0x000000ac6868722b */ /* 0x010fc6000000018e */
[----:B------:R-:W3:Y:S01]  /*4e530*/  LDL.LU.64 R142, [R1+0xb510] ;  /* 0x00b51000018e7983 */ /* 0x000ee20000300a00 */
[----:B--2---:R-:W-:-:S07]  /*4e540*/  DMUL R74, R74, R38 ;  /* 0x000000264a4a7228 */ /* 0x004fce0000000000 */
[----:B------:R0:W-:Y:S04]  /*4e550*/  STL.64 [R1+0x7f90], R74 ;  /* 0x007f904a01007387 */ /* 0x0001e80000100a00 */
[----:B0-----:R-:W2:Y:S01]  /*4e560*/  LDL.64 R74, [R1+0xa9a8] ;  /* 0x00a9a800014a7983 */ /* 0x001ea20000100a00 */
[----:B------:R-:W-:Y:S01]  /*4e570*/  MOV R54, R144 ;  /* 0x0000009000367202 */ /* 0x000fe20000000f00 */
[----:B------:R-:W-:Y:S01]  /*4e580*/  IMAD.MOV.U32 R55, RZ, RZ, R145 ;  /* 0x000000ffff377224 */ /* 0x000fe200078e0091 */
[----:B------:R-:W-:Y:S01]  /*4e590*/  DMUL R144, R52, R32 ;  /* 0x0000002034907228 */ /* 0x000fe20000000000 */
[----:B------:R-:W4:Y:S01]  /*4e5a0*/  LDL.64 R52, [R1+0x7c78] ;  /* 0x007c780001347983 */ /* 0x000f220000100a00 */
[----:B------:R-:W-:Y:S02]  /*4e5b0*/  IMAD.MOV.U32 R68, RZ, RZ, R206 ;  /* 0x000000ffff447224 */ /* 0x000fe400078e00ce */
[----:B------:R-:W-:Y:S01]  /*4e5c0*/  IMAD.MOV.U32 R69, RZ, RZ, R207 ;  /* 0x000000ffff457224 */ /* 0x000fe200078e00cf */
[----:B------:R-:W-:Y:S01]  /*4e5d0*/  DADD R202, -RZ, -R44 ;  /* 0x00000000ffca7229 */ /* 0x000fe2000000092c */
[----:B------:R-:W2:Y:S01]  /*4e5e0*/  LDL.64 R206, [R1+0x79f8] ;  /* 0x0079f80001ce7983 */ /* 0x000ea20000100a00 */
[----:B------:R-:W-:Y:S01]  /*4e5f0*/  MOV R44, R146 ;  /* 0x00000092002c7202 */ /* 0x000fe20000000f00 */
[----:B------:R-:W-:Y:S01]  /*4e600*/  IMAD.MOV.U32 R45, RZ, RZ, R147 ;  /* 0x000000ffff2d7224 */ /* 0x000fe200078e0093 */
[----:B------:R-:W-:Y:S01]  /*4e610*/  DADD R146, -RZ, -R10 ;  /* 0x00000000ff927229 */ /* 0x000fe2000000090a */
[----:B------:R-:W-:Y:S01]  /*4e620*/  CS2R R156, SRZ ;  /* 0x00000000009c7805 */ /* 0x000fe2000001ff00 */
[----:B------:R0:W-:Y:S01]  /*4e630*/  STL.128 [R1+0x18b0], R112 ;  /* 0x0018b07001007387 */ /* 0x0001e20000100c00 */
[----:B------:R-:W-:-:S03]  /*4e640*/  DMUL R200, R32, R90 ;  /* 0x0000005a20c87228 */ /* 0x000fc60000000000 */
[----:B------:R1:W-:Y:S04]  /*4e650*/  STL.128 [R1+0x1300], R156 ;  /* 0x0013009c01007387 */ /* 0x0003e80000100c00 */
[----:B------:R1:W-:Y:S04]  /*4e660*/  STL.64 [R1+0x7a38], R160 ;  /* 0x007a38a001007387 */ /* 0x0003e80000100a00 */
[----:B------:R-:W-:Y:S04]  /*4e670*/  STL.64 [R1+0x7ee0], R144 ;  /* 0x007ee09001007387 */ /* 0x000fe80000100a00 */
[----:B0-----:R-:W2:Y:S04]  /*4e680*/  LDL.LU.128 R112, [R1+0xb4f0] ;  /* 0x00b4f00001707983 */ /* 0x001ea80000300c00 */
[----:B-1----:R-:W2:Y:S01]  /*4e690*/  LDL.LU.128 R156, [R1+0xb4e0] ;  /* 0x00b4e000019c7983 */ /* 0x002ea20000300c00 */
[----:B------:R-:W-:Y:S01]  /*4e6a0*/  IMAD.MOV.U32 R160, RZ, RZ, R34 ;  /* 0x000000ffffa07224 */ /* 0x000fe200078e0022 */
[----:B------:R-:W-:-:S02]  /*4e6b0*/  MOV R161, R35 ;  /* 0x0000002300a17202 */ /* 0x000fc40000000f00 */
[----:B------:R-:W2:Y:S04]  /*4e6c0*/  LDL.64 R34, [R1+0x7a40] ;  /* 0x007a400001227983 */ /* 0x000ea80000100a00 */
[----:B------:R0:W-:Y:S04]  /*4e6d0*/  STL.128 [R1+0x17b0], R144 ;  /* 0x0017b09001007387 */ /* 0x0001e80000100c00 */
[----:B------:R-:W-:Y:S04]  /*4e6e0*/  STL.128 [R1+0x1730], R200 ;  /* 0x001730c801007387 */ /* 0x000fe80000100c00 */
[----:B------:R1:W-:Y:S01]  /*4e6f0*/  STL.64 [R1+0xb0f0], R200 ;  /* 0x00b0f0c801007387 */ /* 0x0003e20000100a00 */
[-C--:B------:R-:W-:Y:S01]  /*4e700*/  DMUL R242, R70, R38.reuse ;  /* 0x0000002646f27228 */ /* 0x080fe20000000000 */
[----:B------:R-:W-:Y:S01]  /*4e710*/  CS2R R90, SRZ ;  /* 0x00000000005a7805 */ /* 0x000fe2000001ff00 */
[----:B------:R-:W-:Y:S01]  /*4e720*/  IMAD.MOV.U32 R190, RZ, RZ, R24 ;  /* 0x000000ffffbe7224 */ /* 0x000fe200078e0018 */
[----:B------:R-:W-:Y:S01]  /*4e730*/  MOV R191, R25 ;  /* 0x0000001900bf7202 */ /* 0x000fe20000000f00 */
[----:B------:R-:W-:Y:S01]  /*4e740*/  DMUL R244, R12, R38 ;  /* 0x000000260cf47228 */ /* 0x000fe20000000000 */
[----:B------:R1:W-:Y:S04]  /*4e750*/  STL.64 [R1+0x77b8], R104 ;  /* 0x0077b86801007387 */ /* 0x0003e80000100a00 */
[----:B0-----:R-:W2:Y:S01]  /*4e760*/  LDL.LU.128 R144, [R1+0xb4c0] ;  /* 0x00b4c00001907983 */ /* 0x001ea20000300c00 */
[----:B-1----:R-:W-:Y:S01]  /*4e770*/  MOV R200, R182 ;  /* 0x000000b600c87202 */ /* 0x002fe20000000f00 */
[----:B------:R-:W-:-:S02]  /*4e780*/  IMAD.MOV.U32 R201, RZ, RZ, R183 ;  /* 0x000000ffffc97224 */ /* 0x000fc400078e00b7 */
[----:B------:R0:W-:Y:S04]  /*4e790*/  STL.128 [R1+0x12d0], R88 ;  /* 0x0012d05801007387 */ /* 0x0001e80000100c00 */
[----:B------:R-:W2:Y:S01]  /*4e7a0*/  LDL.LU.64 R104, [R1+0xb508] ;  /* 0x00b5080001687983 */ /* 0x000ea20000300a00 */
[----:B------:R-:W-:Y:S01]  /*4e7b0*/  DFMA R198, R198, 3, R96 ;  /* 0x40080000c6c6782b */ /* 0x000fe20000000060 */
[----:B------:R-:W-:Y:S01]  /*4e7c0*/  MOV R172, R108 ;  /* 0x0000006c00ac7202 */ /* 0x000fe20000000f00 */
[----:B------:R-:W-:Y:S01]  /*4e7d0*/  IMAD.MOV.U32 R173, RZ, RZ, R109 ;  /* 0x000000ffffad7224 */ /* 0x000fe200078e006d */
[----:B------:R-:W-:Y:S01]  /*4e7e0*/  DMUL R46, R46, R38 ;  /* 0x000000262e2e7228 */ /* 0x000fe20000000000 */
[----:B------:R-:W2:Y:S01]  /*4e7f0*/  LDL.LU.64 R108, [R1+0xb500] ;  /* 0x00b50000016c7983 */ /* 0x000ea20000300a00 */
[----:B------:R-:W-:-:S02]  /*4e800*/  IMAD.MOV.U32 R178, RZ, RZ, R84 ;  /* 0x000000ffffb27224 */ /* 0x000fc400078e0054 */
[----:B------:R-:W-:Y:S01]  /*4e810*/  IMAD.MOV.U32 R179, RZ, RZ, R85 ;  /* 0x000000ffffb37224 */ /* 0x000fe200078e0055 */
[----:B------:R-:W-:Y:S01]  /*4e820*/  DFMA R240, R78, -UR4, -R240 ;  /* 0x800000044ef07c2b */ /* 0x000fe200080008f0 */
[----:B------:R-:W2:Y:S04]  /*4e830*/  LDL.64 R70, [R1+0x7bf0] ;  /* 0x007bf00001467983 */ /* 0x000ea80000100a00 */
[----:B------:R-:W2:Y:S04]  /*4e840*/  LDL.64 R24, [R1+0xab10] ;  /* 0x00ab100001187983 */ /* 0x000ea80000100a00 */
[----:B------:R-:W-:Y:S04]  /*4e850*/  STL.64 [R1+0xb3f0], R228 ;  /* 0x00b3f0e401007387 */ /* 0x000fe80000100a00 */
[----:B------:R-:W-:Y:S01]  /*4e860*/  STL.64 [R1+0xb428], R224 ;  /* 0x00b428e001007387 */ /* 0x000fe20000100a00 */
[----:B------:R-:W-:-:S03]  /*4e870*/  DMUL R150, R8, R38 ;  /* 0x0000002608967228 */ /* 0x000fc60000000000 */
[----:B------:R-:W2:Y:S04]  /*4e880*/  LDL.64 R12, [R1+0xaae8] ;  /* 0x00aae800010c7983 */ /* 0x000ea80000100a00 */
[----:B------:R-:W-:Y:S01]  /*4e890*/  STL.64 [R1+0x7e20], R128 ;  /* 0x007e208001007387 */ /* 0x000fe20000100a00 */
[----:B------:R-:W-:Y:S01]  /*4e8a0*/  DADD R50, -RZ, -R50 ;  /* 0x00000000ff327229 */ /* 0x000fe20000000932 */
[----:B------:R-:W-:Y:S01]  /*4e8b0*/  UMOV UR26, 0xe0852fba ;  /* 0xe0852fba001a7882 */ /* 0x000fe20000000000 */
[----:B------:R-:W-:Y:S01]  /*4e8c0*/  UMOV UR27, 0x3df6ad6b ;  /* 0x3df6ad6b001b7882 */ /* 0x000fe20000000000 */
[----:B------:R-:W-:Y:S01]  /*4e8d0*/  DMUL R14, R14, R28 ;  /* 0x0000001c0e0e7228 */ /* 0x000fe20000000000 */
[----:B------:R-:W-:Y:S04]  /*4e8e0*/  STL.64 [R1+0x7e00], R48 ;  /* 0x007e003001007387 */ /* 0x000fe80000100a00 */
[----:B------:R-:W-:Y:S04]  /*4e8f0*/  STL.128 [R1+0x16b0], R232 ;  /* 0x0016b0e801007387 */ /* 0x000fe80000100c00 */
        /* <DEDUP_REMOVED lines=13> */
[----:B------:R-:W2:Y:S01]  /*4e9d0*/  LDL.LU.64 R10, [R1+0xb588] ;  /* 0x00b58800010a7983 */ /* 0x000ea20000300a00 */
[----:B---3--:R-:W-:-:S02]  /*4e9e0*/  DFMA R182, R80, 3, R142 ;  /* 0x4008000050b6782b */ /* 0x008fc4000000008e */
[----:B0-----:R-:W-:Y:S01]  /*4e9f0*/  DMUL R90, R62, R168 ;  /* 0x000000a83e5a7228 */ /* 0x001fe20000000000 */
[----:B------:R-:W3:Y:S01]  /*4ea00*/  LDL.LU.64 R80, [R1+0xb4b0] ;  /* 0x00b4b00001507983 */ /* 0x000ee20000300a00 */
[----:B------:R-:W-:Y:S01]  /*4ea10*/  IMAD.MOV.U32 R62, RZ, RZ, R230 ;  /* 0x000000ffff3e7224 */ /* 0x000fe200078e00e6 */
[----:B------:R-:W-:Y:S01]  /*4ea20*/  MOV R63, R231 ;  /* 0x000000e7003f7202 */ /* 0x000fe20000000f00 */
[----:B----4-:R-:W-:-:S04]  /*4ea30*/  DADD R88, -RZ, -R52 ;  /* 0x00000000ff587229 */ /* 0x010fc80000000934 */
[----:B------:R0:W-:Y:S01]  /*4ea40*/  STL.128 [R1+0x1310], R60 ;  /* 0x0013103c01007387 */ /* 0x0001e20000100c00 */
[----:B--2---:R-:W-:Y:S02]  /*4ea50*/  DADD R170, R132, R206 ;  /* 0x0000000084aa7229 */ /* 0x004fe400000000ce */
[----:B------:R-:W-:Y:S02]  /*4ea60*/  DADD R114, R60, R114 ;  /* 0x000000003c727229 */ /* 0x000fe40000000072 */
[----:B------:R-:W-:Y:S01]  /*4ea70*/  DADD R202, R34, R100 ;  /* 0x0000000022ca7229 */ /* 0x000fe20000000064 */
[----:B------:R-:W-:Y:S01]  /*4ea80*/  STL.64 [R1+0x7f30], R244 ;  /* 0x007f30f401007387 */ /* 0x000fe20000100a00 */
[----:B0-----:R-:W-:Y:S01]  /*4ea90*/  DMUL R62, R74, R38 ;  /* 0x000000264a3e7228 */ /* 0x001fe20000000000 */
[----:B------:R-:W-:Y:S02]  /*4eaa0*/  CS2R R132, SRZ ;  /* 0x0000000000847805 */ /* 0x000fe4000001ff00 */
[----:B------:R-:W-:Y:S04]  /*4eab0*/  STL.64 [R1+0x7d48], R90 ;  /* 0x007d485a01007387 */ /* 0x000fe80000100a00 */
[----:B------:R0:W-:Y:S01]  /*4eac0*/  STL.64 [R1+0x7c90], R62 ;  /* 0x007c903e01007387 */ /* 0x0001e20000100a00 */
[----:B------:R-:W-:-:S03]  /*4ead0*/  IMAD.MOV.U32 R60, RZ, RZ, R242 ;  /* 0x000000ffff3c7224 */ /* 0x000fc600078e00f2 */
[----:B------:R1:W-:Y:S01]  /*4eae0*/  STL.128 [R1+0x1910], R88 ;  /* 0x0019105801007387 */ /* 0x0003e20000100c00 */
[----:B------:R-:W-:Y:S01]  /*4eaf0*/  MOV R61, R243 ;  /* 0x000000f3003d7202 */ /* 0x000fe20000000f00 */
[----:B------:R-:W-:Y:S01]  /*4eb00*/  IMAD.MOV.U32 R143, RZ, RZ, R45 ;  /* 0x000000ffff8f7224 */ /* 0x000fe200078e002d */
[----:B------:R-:W-:Y:S01]  /*4eb10*/  MOV R142, R44 ;  /* 0x0000002c008e7202 */ /* 0x000fe20000000f00 */
[----:B------:R-:W-:Y:S01]  /*4eb20*/  STL.64 [R1+0x7750], R114 ;  /* 0x0077507201007387 */ /* 0x000fe20000100a00 */
[----:B0-----:R-:W-:Y:S01]  /*4eb30*/  DADD R62, R124, R124 ;  /* 0x000000007c3e7229 */ /* 0x001fe2000000007c */
[----:B------:R-:W-:Y:S01]  /*4eb40*/  IMAD.MOV.U32 R100, RZ, RZ, R146 ;  /* 0x000000ffff647224 */ /* 0x000fe200078e0092 */
[----:B------:R-:W-:Y:S01]  /*4eb50*/  MOV R101, R147 ;  /* 0x0000009300657202 */ /* 0x000fe20000000f00 */
[----:B------:R-:W-:Y:S04]  /*4eb60*/  STL.64 [R1+0x8070], R46 ;  /* 0x0080702e01007387 */ /* 0x000fe80000100a00 */
[----:B------:R0:W-:Y:S04]  /*4eb70*/  STL.64 [R1+0xa7e8], R62 ;  /* 0x00a7e83e01007387 */ /* 0x0001e80000100a00 */
[----:B------:R2:W-:Y:S04]  /*4eb80*/  STL.128 [R1+0x12c0], R132 ;  /* 0x0012c08401007387 */ /* 0x0005e80000100c00 */
[----:B-1----:R-:W4:Y:S01]  /*4eb90*/  LDL.LU.128 R88, [R1+0xb4a0] ;  /* 0x00b4a00001587983 */ /* 0x002f220000300c00 */
[----:B0-----:R-:W-:-:S03]  /*4eba0*/  DMUL R62, R152, R32 ;  /* 0x00000020983e7228 */ /* 0x001fc60000000000 */
[----:B------:R-:W4:Y:S01]  /*4ebb0*/  LDL.64 R228, [R1+0x7f48] ;  /* 0x007f480001e47983 */ /* 0x000f220000100a00 */
[-C--:B------:R-:W-:Y:S02]  /*4ebc0*/  DMUL R224, R6, R28.reuse ;  /* 0x0000001c06e07228 */ /* 0x080fe40000000000 */
[----:B------:R-:W-:Y:S01]  /*4ebd0*/  DMUL R242, R156, -UR4 ;  /* 0x800000049cf27c28 */ /* 0x000fe20008000000 */
[----:B------:R-:W-:Y:S01]  /*4ebe0*/  IMAD.MOV.U32 R146, RZ, RZ, R154 ;  /* 0x000000ffff927224 */ /* 0x000fe200078e009a */
[----:B------:R-:W-:Y:S01]  /*4ebf0*/  DADD R70, -RZ, -R70 ;  /* 0x00000000ff467229 */ /* 0x000fe20000000946 */
[----:B------:R0:W-:Y:S04]  /*4ec00*/  STL.64 [R1+0x7c00], R62 ;  /* 0x007c003e01007387 */ /* 0x0001e80000100a00 */
[----:B--2---:R-:W2:Y:S01]  /*4ec10*/  LDL.LU.64 R132, [R1+0xb580] ;  /* 0x00b5800001847983 */ /* 0x004ea20000300a00 */
[----:B------:R-:W-:Y:S01]  /*4ec20*/  IMAD.MOV.U32 R147, RZ, RZ, R155 ;  /* 0x000000ffff937224 */ /* 0x000fe200078e009b */
[----:B------:R-:W-:Y:S01]  /*4ec30*/  MOV R97, R101 ;  /* 0x0000006500617202 */ /* 0x000fe20000000f00 */
[----:B------:R-:W-:Y:S01]  /*4ec40*/  IMAD.MOV.U32 R96, RZ, RZ, R100 ;  /* 0x000000ffff607224 */ /* 0x000fe200078e0064 */
[----:B------:R-:W2:Y:S01]  /*4ec50*/  LDL.64 R8, [R1+0xa9c8] ;  /* 0x00a9c80001087983 */ /* 0x000ea20000100a00 */
[----:B0-----:R-:W-:Y:S01]  /*4ec60*/  MOV R62, R190 ;  /* 0x000000be003e7202 */ /* 0x001fe20000000f00 */
[----:B------:R-:W-:Y:S01]  /*4ec70*/  IMAD.MOV.U32 R63, RZ, RZ, R191 ;  /* 0x000000ffff3f7224 */ /* 0x000fe200078e00bf */
[----:B------:R-:W-:Y:S01]  /*4ec80*/  MOV R190, R212 ;  /* 0x000000d400be7202 */ /* 0x000fe20000000f00 */
[----:B------:R-:W-:Y:S01]  /*4ec90*/  IMAD.MOV.U32 R191, RZ, RZ, R213 ;  /* 0x000000ffffbf7224 */ /* 0x000fe200078e00d5 */
[----:B------:R-:W-:Y:S01]  /*4eca0*/  DMUL R24, R24, R28 ;  /* 0x0000001c18187228 */ /* 0x000fe20000000000 */
[----:B------:R-:W-:Y:S01]  /*4ecb0*/  IMAD.MOV.U32 R114, RZ, RZ, R172 ;  /* 0x000000ffff727224 */ /* 0x000fe200078e00ac */
[----:B------:R-:W-:Y:S01]  /*4ecc0*/  STL.64 [R1+0x7d58], R50 ;  /* 0x007d583201007387 */ /* 0x000fe20000100a00 */
[----:B------:R-:W-:-:S02]  /*4ecd0*/  IMAD.MOV.U32 R156, RZ, RZ, R190 ;  /* 0x000000ffff9c7224 */ /* 0x000fc400078e00be */
[----:B------:R-:W-:Y:S01]  /*4ece0*/  IMAD.MOV.U32 R157, RZ, RZ, R191 ;  /* 0x000000ffff9d7224 */ /* 0x000fe200078e00bf */
[----:B------:R-:W-:Y:S01]  /*4ecf0*/  DMUL R190, R158, -UR6 ;  /* 0x800000069ebe7c28 */ /* 0x000fe20008000000 */
[----:B------:R-:W-:Y:S01]  /*4ed00*/  IMAD.MOV.U32 R115, RZ, RZ, R173 ;  /* 0x000000ffff737224 */ /* 0x000fe200078e00ad */
[----:B------:R-:W-:Y:S01]  /*4ed10*/  DMUL R158, R86, -UR16 ;  /* 0x80000010569e7c28 */ /* 0x000fe20008000000 */
[----:B------:R-:W2:Y:S01]  /*4ed20*/  LDL.64 R6, [R1+0x78d8] ;  /* 0x0078d80001067983 */ /* 0x000ea20000100a00 */
[----:B------:R-:W-:Y:S01]  /*4ed30*/  IMAD.MOV.U32 R86, RZ, RZ, R244 ;  /* 0x000000ffff567224 */ /* 0x000fe200078e00f4 */
[----:B------:R-:W-:Y:S01]  /*4ed40*/  MOV R87, R245 ;  /* 0x000000f500577202 */ /* 0x000fe20000000f00 */
[----:B------:R-:W-:Y:S01]  /*4ed50*/  IMAD.MOV.U32 R100, RZ, RZ, R142 ;  /* 0x000000ffff647224 */ /* 0x000fe200078e008e */
[----:B------:R-:W-:Y:S01]  /*4ed60*/  CS2R R52, SRZ ;  /* 0x0000000000347805 */ /* 0x000fe2000001ff00 */
[----:B------:R-:W-:Y:S01]  /*4ed70*/  IMAD.MOV.U32 R101, RZ, RZ, R143 ;  /* 0x000000ffff657224 */ /* 0x000fe200078e008f */
[----:B------:R-:W-:Y:S01]  /*4ed80*/  MOV R142, R86 ;  /* 0x00000056008e7202 */ /* 0x000fe20000000f00 */
[----:B------:R-:W-:Y:S01]  /*4ed90*/  IMAD.MOV.U32 R143, RZ, RZ, R87 ;  /* 0x000000ffff8f7224 */ /* 0x000fe200078e0057 */
[----:B------:R0:W-:Y:S01]  /*4eda0*/  STL.128 [R1+0xd30], R144 ;  /* 0x000d309001007387 */ /* 0x0001e20000100c00 */
[----:B------:R-:W-:-:S03]  /*4edb0*/  DMUL R12, R12, R38 ;  /* 0x000000260c0c7228 */ /* 0x000fc60000000000 */
[----:B------:R-:W2:Y:S04]  /*4edc0*/  LDL.64 R216, [R1+0x7988] ;  /* 0x0079880001d87983 */ /* 0x000ea80000100a00 */
[----:B------:R-:W-:Y:S04]  /*4edd0*/  STL.64 [R1+0x7918], R150 ;  /* 0x0079189601007387 */ /* 0x000fe80000100a00 */
[----:B------:R-:W-:Y:S04]  /*4ede0*/  STL.64 [R1+0x7f60], R14 ;  /* 0x007f600e01007387 */ /* 0x000fe80000100a00 */
[----:B0-----:R-:W2:Y:S04]  /*4edf0*/  LDL.64 R144, [R1+0x7800] ;  /* 0x0078000001907983 */ /* 0x001ea80000100a00 */
[----:B------:R-:W2:Y:S04]  /*4ee00*/  LDL.64 R74, [R1+0x8020] ;  /* 0x00802000014a7983 */ /* 0x000ea80000100a00 */
[----:B------:R-:W2:Y:S01]  /*4ee10*/  LDL.64 R84, [R1+0x7c70] ;  /* 0x007c700001547983 */ /* 0x000ea20000100a00 */
[----:B---3--:R-:W-:-:S03]  /*4ee20*/  DFMA R86, R116, -R78, -R80 ;  /* 0x8000004e7456722b */ /* 0x008fc60000000850 */
[----:B------:R-:W3:Y:S01]  /*4ee30*/  LDL.LU.64 R116, [R1+0xb488] ;  /* 0x00b4880001747983 */ /* 0x000ee20000300a00 */
[----:B------:R-:W-:Y:S01]  /*4ee40*/  DADD R244, R180, R104 ;  /* 0x00000000b4f47229 */ /* 0x000fe20000000068 */
[----:B------:R-:W-:Y:S01]  /*4ee50*/  MOV R154, R160 ;  /* 0x000000a0009a7202 */ /* 0x000fe20000000f00 */
[----:B------:R-:W-:Y:S02]  /*4ee60*/  IMAD.MOV.U32 R155, RZ, RZ, R161 ;  /* 0x000000ffff9b7224 */ /* 0x000fe400078e00a1 */
[----:B------:R-:W-:Y:S01]  /*4ee70*/  IMAD.MOV.U32 R104, RZ, RZ, R178 ;  /* 0x000000ffff687224 */ /* 0x000fe200078e00b2 */
[----:B------:R-:W3:Y:S01]  /*4ee80*/  LDL.64 R160, [R1+0x9f10] ;  /* 0x009f100001a07983 */ /* 0x000ee20000100a00 */
[----:B------:R-:W-:Y:S01]  /*4ee90*/  IMAD.MOV.U32 R105, RZ, RZ, R179 ;  /* 0x000000ffff697224 */ /* 0x000fe200078e00b3 */
[----:B------:R-:W-:Y:S01]  /*4eea0*/  MOV R179, R47 ;  /* 0x0000002f00b37202 */ /* 0x000fe20000000f00 */
[----:B------:R-:W-:Y:S02]  /*4eeb0*/  IMAD.MOV.U32 R178, RZ, RZ, R46 ;  /* 0x000000ffffb27224 */ /* 0x000fe400078e002e */
[----:B------:R-:W-:Y:S01]  /*4eec0*/  IMAD.MOV.U32 R46, RZ, RZ, R250 ;  /* 0x000000ffff2e7224 */ /* 0x000fe200078e00fa */
[----:B------:R-:W-:Y:S01]  /*4eed0*/  MOV R250, R154 ;  /* 0x0000009a00fa7202 */ /* 0x000fe20000000f00 */
[----:B------:R-:W-:-:S02]  /*4eee0*/  IMAD.MOV.U32 R47, RZ, RZ, R251 ;  /* 0x000000ffff2f7224 */ /* 0x000fc400078e00fb */
[----:B------:R-:W-:Y:S02]  /*4eef0*/  IMAD.MOV.U32 R251, RZ, RZ, R155 ;  /* 0x000000fffffb7224 */ /* 0x000fe400078e009b */
[----:B------:R-:W-:Y:S01]  /*4ef00*/  IMAD.MOV.U32 R154, RZ, RZ, R60 ;  /* 0x000000ffff9a7224 */ /* 0x000fe200078e003c */
[----:B------:R-:W-:Y:S01]  /*4ef10*/  MOV R60, R62 ;  /* 0x0000003e003c7202 */ /* 0x000fe20000000f00 */
[----:B------:R-:W-:Y:S02]  /*4ef20*/  IMAD.MOV.U32 R155, RZ, RZ, R61 ;  /* 0x000000ffff9b7224 */ /* 0x000fe400078e003d */
[----:B------:R-:W-:Y:S01]  /*4ef30*/  IMAD.MOV.U32 R61, RZ, RZ, R63 ;  /* 0x000000ffff3d7224 */ /* 0x000fe200078e003f */
[----:B------:R-:W-:Y:S01]  /*4ef40*/  MOV R63, R189 ;  /* 0x000000bd003f7202 */ /* 0x000fe20000000f00 */
[----:B------:R-:W-:Y:S01]  /*4ef50*/  IMAD.MOV.U32 R62, RZ, RZ, R188 ;  /* 0x000000ffff3e7224 */ /* 0x000fe200078e00bc */
[----:B------:R-:W-:Y:S01]  /*4ef60*/  DFMA R188, R78, -UR6, -R120 ;  /* 0x800000064ebc7c2b */ /* 0x000fe20008000878 */
[----:B------:R0:W-:Y:S06]  /*4ef70*/  STL.128 [R1+0xee0], R240 ;  /* 0x000ee0f001007387 */ /* 0x0001ec0000100c00 */
[----:B------:R3:W-:Y:S01]  /*4ef80*/  STL.128 [R1+0xef0], R188 ;  /* 0x000ef0bc01007387 */ /* 0x0007e20000100c00 */
[----:B----4-:R-:W-:-:S03]  /*4ef90*/  DMUL R94, R88, R30 ;  /* 0x0000001e585e7228 */ /* 0x010fc60000000000 */
[----:B------:R-:W4:Y:S01]  /*4efa0*/  LDL.64 R88, [R1+0xa6a0] ;  /* 0x00a6a00001587983 */ /* 0x000f220000100a00 */
[----:B--2---:R-:W-:Y:S01]  /*4efb0*/  MOV R172, R132 ;  /* 0x0000008400ac7202 */ /* 0x004fe20000000f00 */
[----:B------:R-:W-:Y:S02]  /*4efc0*/  IMAD.MOV.U32 R173, RZ, RZ, R133 ;  /* 0x000000ffffad7224 */ /* 0x000fe400078e0085 */
[----:B------:R-:W4:Y:S01]  /*4efd0*/  LDL.64 R132, [R1+0x82c0] ;  /* 0x0082c00001847983 */ /* 0x000f220000100a00 */
[----:B0-----:R-:W-:Y:S02]  /*4efe0*/  DFMA R240, R144, UR22, R108 ;  /* 0x0000001690f07c2b */ /* 0x001fe4000800006c */
[----:B------:R-:W-:Y:S01]  /*4eff0*/  DMUL R152, R152, R20 ;  /* 0x0000001498987228 */ /* 0x000fe20000000000 */
[----:B------:R-:W2:Y:S01]  /*4f000*/  LDL.64 R108, [R1+0xa8a8] ;  /* 0x00a8a800016c7983 */ /* 0x000ea20000100a00 */
[----:B---3--:R-:W-:Y:S01]  /*4f010*/  DFMA R188, R144, UR22, R116 ;  /* 0x0000001690bc7c2b */ /* 0x008fe20008000074 */
[----:B------:R-:W-:-:S02]  /*4f020*/  IMAD.MOV.U32 R144, RZ, RZ, R120 ;  /* 0x000000ffff907224 */ /* 0x000fc400078e0078 */
[----:B------:R-:W-:Y:S02]  /*4f030*/  IMAD.MOV.U32 R145, RZ, RZ, R121 ;  /* 0x000000ffff917224 */ /* 0x000fe400078e0079 */
[----:B------:R-:W3:Y:S04]  /*4f040*/  LDL.LU.64 R120, [R1+0xb480] ;  /* 0x00b4800001787983 */ /* 0x000ee80000300a00 */
[----:B------:R0:W-:Y:S01]  /*4f050*/  STL.64 [R1+0x7c08], R152 ;  /* 0x007c089801007387 */ /* 0x0001e20000100a00 */
[----:B------:R-:W-:Y:S01]  /*4f060*/  IMAD.MOV.U32 R116, RZ, RZ, R250 ;  /* 0x000000ffff747224 */ /* 0x000fe200078e00fa */
[----:B------:R-:W-:Y:S01]  /*4f070*/  MOV R117, R251 ;  /* 0x000000fb00757202 */ /* 0x000fe20000000f00 */
[----:B------:R-:W-:Y:S01]  /*4f080*/  IMAD.MOV.U32 R250, RZ, RZ, R154 ;  /* 0x000000fffffa7224 */ /* 0x000fe200078e009a */
[----:B------:R-:W-:Y:S01]  /*4f090*/  MOV R251, R155 ;  /* 0x0000009b00fb7202 */ /* 0x000fe20000000f00 */
[----:B------:R-:W-:Y:S01]  /*4f0a0*/  IMAD.MOV.U32 R155, RZ, RZ, R105 ;  /* 0x000000ffff9b7224 */ /* 0x000fe200078e0069 */
[----:B------:R-:W-:Y:S01]  /*4f0b0*/  MOV R154, R104 ;  /* 0x00000068009a7202 */ /* 0x000fe20000000f00 */
[----:B0-----:R-:W-:Y:S01]  /*4f0c0*/  DMUL R152, R138, R38 ;  /* 0x000000268a987228 */ /* 0x001fe20000000000 */
[----:B------:R-:W-:-:S02]  /*4f0d0*/  IMAD.MOV.U32 R138, RZ, RZ, R234 ;  /* 0x000000ffff8a7224 */ /* 0x000fc400078e00ea */
[----:B------:R-:W-:Y:S01]  /*4f0e0*/  IMAD.MOV.U32 R139, RZ, RZ, R235 ;  /* 0x000000ffff8b7224 */ /* 0x000fe200078e00eb */
[----:B------:R-:W-:Y:S01]  /*4f0f0*/  UMOV UR4, 0xe0ff4a28 ;  /* 0xe0ff4a2800047882 */ /* 0x000fe20000000000 */
[----:B------:R-:W-:Y:S01]  /*4f100*/  UMOV UR5, 0x3df65575 ;  /* 0x3df6557500057882 */ /* 0x000fe20000000000 */
[----:B----4-:R-:W-:Y:S01]  /*4f110*/  DFMA R146, -R88, R78, -R132 ;  /* 0x0000004e5892722b */ /* 0x010fe20000000984 */
[----:B------:R-:W-:Y:S01]  /*4f120*/  STL.128 [R1+0x1790], R68 ;  /* 0x0017904401007387 */ /* 0x000fe20000100c00 */
[----:B------:R-:W-:Y:S01]  /*4f130*/  CS2R R242, SRZ ;  /* 0x0000000000f27805 */ /* 0x000fe2000001ff00 */
[----:B------:R-:W-:Y:S01]  /*4f140*/  DADD R50, -RZ, -R228 ;  /* 0x00000000ff327229 */ /* 0x000fe200000009e4 */
[----:B------:R-:W-:Y:S01]  /*4f150*/  MOV R248, R6 ;  /* 0x0000000600f87202 */ /* 0x000fe20000000f00 */
[----:B------:R-:W-:Y:S01]  /*4f160*/  IMAD.MOV.U32 R249, RZ, RZ, R7 ;  /* 0x000000fffff97224 */ /* 0x000fe200078e0007 */
[----:B------:R-:W-:Y:S04]  /*4f170*/  STL.64 [R1+0x77d8], R24 ;  /* 0x0077d81801007387 */ /* 0x000fe80000100a00 */
[----:B------:R0:W-:Y:S01]  /*4f180*/  STL.64 [R1+0x7770], R146 ;  /* 0x0077709201007387 */ /* 0x0001e20000100a00 */
[----:B------:R-:W-:Y:S01]  /*4f190*/  CS2R R44, SRZ ;  /* 0x00000000002c7805 */ /* 0x000fe2000001ff00 */
[----:B------:R-:W-:Y:S01]  /*4f1a0*/  DMUL R8, R8, R38 ;  /* 0x0000002608087228 */ /* 0x000fe20000000000 */
[----:B------:R-:W-:Y:S01]  /*4f1b0*/  IMAD.MOV.U32 R212, RZ, RZ, R48 ;  /* 0x000000ffffd47224 */ /* 0x000fe200078e0030 */
[----:B------:R-:W-:Y:S01]  /*4f1c0*/  MOV R213, R49 ;  /* 0x0000003100d57202 */ /* 0x000fe20000000f00 */
[----:B------:R-:W-:Y:S04]  /*4f1d0*/  STL.128 [R1+0x11f0], R4 ;  /* 0x0011f00401007387 */ /* 0x000fe80000100c00 */
[----:B------:R-:W-:Y:S01]  /*4f1e0*/  STL.128 [R1+0x1380], R52 ;  /* 0x0013803401007387 */ /* 0x000fe20000100c00 */
[----:B0-----:R-:W-:-:S03]  /*4f1f0*/  DADD R146, R160, R80 ;  /* 0x00000000a0927229 */ /* 0x001fc60000000050 */
[----:B------:R-:W4:Y:S01]  /*4f200*/  LDL.LU.128 R68, [R1+0xb4d0] ;  /* 0x00b4d00001447983 */ /* 0x000f220000300c00 */
[----:B------:R-:W-:Y:S01]  /*4f210*/  MOV R80, R96 ;  /* 0x0000006000507202 */ /* 0x000fe20000000f00 */
[----:B------:R-:W-:Y:S02]  /*4f220*/  IMAD.MOV.U32 R81, RZ, RZ, R97 ;  /* 0x000000ffff517224 */ /* 0x000fe400078e0061 */
[----:B------:R-:W-:Y:S01]  /*4f230*/  IMAD.MOV.U32 R96, RZ, RZ, R100 ;  /* 0x000000ffff607224 */ /* 0x000fe200078e0064 */
[----:B------:R-:W-:Y:S01]  /*4f240*/  STL.64 [R1+0x7810], R152 ;  /* 0x0078109801007387 */ /* 0x000fe20000100a00 */
[----:B------:R-:W-:-:S03]  /*4f250*/  IMAD.MOV.U32 R97, RZ, RZ, R101 ;  /* 0x000000ffff617224 */ /* 0x000fc600078e0065 */
[----:B------:R0:W-:Y:S04]  /*4f260*/  STL.128 [R1+0xec0], R144 ;  /* 0x000ec09001007387 */ /* 0x0001e80000100c00 */
[----:B------:R-:W4:Y:S04]  /*4f270*/  LDL.64 R100, [R1+0xa910] ;  /* 0x00a9100001647983 */ /* 0x000f280000100a00 */
[----:B------:R-:W-:Y:S04]  /*4f280*/  STL.64 [R1+0x7d70], R224 ;  /* 0x007d70e001007387 */ /* 0x000fe80000100a00 */
[----:B------:R-:W-:Y:S01]  /*4f290*/  STL.64 [R1+0x7bd0], R12 ;  /* 0x007bd00c01007387 */ /* 0x000fe20000100a00 */
[----:B0-----:R-:W-:-:S03]  /*4f2a0*/  IMAD.MOV.U32 R144, RZ, RZ, R170 ;  /* 0x000000ffff907224 */ /* 0x001fc600078e00aa */
[----:B------:R-:W4:Y:S01]  /*4f2b0*/  LDL.LU.128 R232, [R1+0xb550] ;  /* 0x00b5500001e87983 */ /* 0x000f220000300c00 */
[----:B------:R-:W-:-:S03]  /*4f2c0*/  IMAD.MOV.U32 R145, RZ, RZ, R171 ;  /* 0x000000ffff917224 */ /* 0x000fc600078e00ab */
[----:B------:R-:W4:Y:S01]  /*4f2d0*/  LDL.LU.64 R170, [R1+0xb470] ;  /* 0x00b4700001aa7983 */ /* 0x000f220000300a00 */
[----:B---3--:R-:W-:Y:S02]  /*4f2e0*/  DADD R104, -R138, R120 ;  /* 0x000000008a687229 */ /* 0x008fe40000000178 */
[C---:B------:R-:W-:Y:S01]  /*4f2f0*/  DMUL R190, R78.reuse, UR4 ;  /* 0x000000044ebe7c28 */ /* 0x040fe20008000000 */
[----:B------:R-:W-:Y:S01]  /*4f300*/  IMAD.MOV.U32 R120, RZ, RZ, R142 ;  /* 0x000000ffff787224 */ /* 0x000fe200078e008e */
[----:B------:R-:W-:Y:S01]  /*4f310*/  MOV R121, R143 ;  /* 0x0000008f00797202 */ /* 0x000fe20000000f00 */
[----:B------:R-:W-:Y:S01]  /*4f320*/  IMAD.MOV.U32 R147, RZ, RZ, R117 ;  /* 0x000000ffff937224 */ /* 0x000fe200078e0075 */
[----:B------:R-:W3:Y:S01]  /*4f330*/  LDL.64 R142, [R1+0x9b00] ;  /* 0x009b0000018e7983 */ /* 0x000ee20000100a00 */
[----:B------:R-:W-:Y:S01]  /*4f340*/  MOV R146, R116 ;  /* 0x0000007400927202 */ /* 0x000fe20000000f00 */
[----:B------:R-:W-:Y:S01]  /*4f350*/  DMUL R116, R78, UR6 ;  /* 0x000000064e747c28 */ /* 0x000fe20008000000 */
[----:B------:R-:W-:Y:S01]  /*4f360*/  UMOV UR4, 0x851eb852 ;  /* 0x851eb85200047882 */ /* 0x000fe20000000000 */
[----:B------:R-:W-:Y:S01]  /*4f370*/  UMOV UR5, 0x3fc851eb ;  /* 0x3fc851eb00057882 */ /* 0x000fe20000000000 */
[----:B------:R-:W-:Y:S04]  /*4f380*/  STL.128 [R1+0x10e0], R240 ;  /* 0x0010e0f001007387 */ /* 0x000fe80000100c00 */
[----:B------:R2:W-:Y:S01]  /*4f390*/  STL.64 [R1+0x80e8], R116 ;  /* 0x0080e87401007387 */ /* 0x0005e20000100a00 */
[----:B------:R-:W-:Y:S01]  /*4f3a0*/  CS2R R24, SRZ ;  /* 0x0000000000187805 */ /* 0x000fe2000001ff00 */
[----:B------:R-:W-:-:S02]  /*4f3b0*/  DADD R248, -RZ, -R248 ;  /* 0x00000000fff87229 */ /* 0x000fc400000009f8 */
[----:B------:R0:W-:Y:S04]  /*4f3c0*/  STL.128 [R1+0x17d0], R48 ;  /* 0x0017d03001007387 */ /* 0x0001e80000100c00 */
[----:B------:R-:W-:Y:S01]  /*4f3d0*/  STL.128 [R1+0xe90], R44 ;  /* 0x000e902c01007387 */ /* 0x000fe20000100c00 */
[----:B--2---:R-:W-:-:S03]  /*4f3e0*/  DADD R116, -R108, -R128 ;  /* 0x000000006c747229 */ /* 0x004fc60000000980 */
[----:B------:R-:W-:Y:S01]  /*4f3f0*/  STL.64 [R1+0x7fa8], R8 ;  /* 0x007fa80801007387 */ /* 0x000fe20000100a00 */
[----:B------:R-:W-:-:S03]  /*4f400*/  DADD R108, -R124, -R128 ;  /* 0x000000007c6c7229 */ /* 0x000fc60000000980 */
[----:B------:R-:W2:Y:S04]  /*4f410*/  LDL.LU.128 R4, [R1+0xb590] ;  /* 0x00b5900001047983 */ /* 0x000ea80000300c00 */
[----:B------:R-:W2:Y:S04]  /*4f420*/  LDL.LU.128 R52, [R1+0xb570] ;  /* 0x00b5700001347983 */ /* 0x000ea80000300c00 */
[----:B------:R-:W2:Y:S04]  /*4f430*/  LDL.64 R152, [R1+0x8140] ;  /* 0x0081400001987983 */ /* 0x000ea80000100a00 */
[----:B------:R-:W-:Y:S04]  /*4f440*/  STL.64 [R1+0x7880], R94 ;  /* 0x0078805e01007387 */ /* 0x000fe80000100a00 */
[----:B------:R-:W2:Y:S01]  /*4f450*/  LDL.LU.64 R138, [R1+0xb478] ;  /* 0x00b47800018a7983 */ /* 0x000ea20000300a00 */
[----:B----4-:R-:W-:-:S02]  /*4f460*/  DADD R100, -R100, -R128 ;  /* 0x0000000064647229 */ /* 0x010fc40000000980 */
[----:B---3--:R-:W-:Y:S01]  /*4f470*/  DFMA R142, R142, -UR4, -R170 ;  /* 0x800000048e8e7c2b */ /* 0x008fe200080008aa */
[----:B------:R-:W3:Y:S04]  /*4f480*/  LDL.LU.64 R128, [R1+0xb460] ;  /* 0x00b4600001807983 */ /* 0x000ee80000300a00 */
[----:B------:R-:W3:Y:S04]  /*4f490*/  LDL.LU.64 R170, [R1+0xb458] ;  /* 0x00b4580001aa7983 */ /* 0x000ee80000300a00 */
[----:B------:R1:W-:Y:S01]  /*4f4a0*/  STL.64 [R1+0x7a28], R190 ;  /* 0x007a28be01007387 */ /* 0x0003e20000100a00 */
[----:B------:R-:W-:Y:S01]  /*4f4b0*/  UMOV UR6, 0xd41e8097 ;  /* 0xd41e809700067882 */ /* 0x000fe20000000000 */
[----:B------:R-:W-:-:S02]  /*4f4c0*/  UMOV UR7, 0x3def9c67 ;  /* 0x3def9c6700077882 */ /* 0x000fc40000000000 */
[C---:B------:R-:W-:Y:S01]  /*4f4d0*/  DMUL R242, R78.reuse, UR6 ;  /* 0x000000064ef27c28 */ /* 0x040fe20008000000 */
[----:B------:R4:W-:Y:S01]  /*4f4e0*/  STL.128 [R1+0x1570], R116 ;  /* 0x0015707401007387 */ /* 0x0009e20000100c00 */
[----:B------:R-:W-:-:S03]  /*4f4f0*/  DMUL R240, R78, UR8 ;  /* 0x000000084ef07c28 */ /* 0x000fc60008000000 */
[----:B0-----:R-:W2:Y:S01]  /*4f500*/  LDL.LU.128 R48, [R1+0xb540] ;  /* 0x00b5400001307983 */ /* 0x001ea20000300c00 */
[----:B-1----:R-:W-:-:S03]  /*4f510*/  CS2R R190, SRZ ;  /* 0x0000000000be7805 */ /* 0x002fc6000001ff00 */
[----:B------:R0:W-:Y:S04]  /*4f520*/  STL.128 [R1+0x1360], R24 ;  /* 0x0013601801007387 */ /* 0x0001e80000100c00 */
[----:B------:R1:W-:Y:S01]  /*4f530*/  STL.128 [R1+0x1220], R188 ;  /* 0x001220bc01007387 */ /* 0x0003e20000100c00 */
[----:B------:R-:W-:Y:S01]  /*4f540*/  UMOV UR4, 0xde9cc603 ;  /* 0xde9cc60300047882 */ /* 0x000fe20000000000 */
[----:B------:R-:W-:Y:S01]  /*4f550*/  UMOV UR5, 0x3de80d43 ;  /* 0x3de80d4300057882 */ /* 0x000fe20000000000 */
[----:B------:R-:W-:Y:S01]  /*4f560*/  UMOV UR6, 0xe0852fba ;  /* 0xe0852fba00067882 */ /* 0x000fe20000000000 */
[----:B------:R-:W-:Y:S01]  /*4f570*/  UMOV UR7, 0x3de6ad6b ;  /* 0x3de6ad6b00077882 */ /* 0x000fe20000000000 */
[----:B------:R-:W-:Y:S01]  /*4f580*/  STL.64 [R1+0x7758], R248 ;  /* 0x007758f801007387 */ /* 0x000fe20000100a00 */
[----:B----4-:R-:W-:-:S03]  /*4f590*/  DMUL R116, R78, UR6 ;  /* 0x000000064e747c28 */ /* 0x010fc60008000000 */
[----:B------:R-:W4:Y:S04]  /*4f5a0*/  LDL.LU.128 R44, [R1+0xb490] ;  /* 0x00b49000012c7983 */ /* 0x000f280000300c00 */
[----:B0-----:R-:W4:Y:S01]  /*4f5b0*/  LDL.LU.128 R24, [R1+0xb560] ;  /* 0x00b5600001187983 */ /* 0x001f220000300c00 */
[C---:B-1----:R-:W-:Y:S01]  /*4f5c0*/  DMUL R188, R78.reuse, UR26 ;  /* 0x0000001a4ebc7c28 */ /* 0x042fe20008000000 */
[----:B------:R-:W-:Y:S01]  /*4f5d0*/  IMAD.MOV.U32 R190, RZ, RZ, R242 ;  /* 0x000000ffffbe7224 */ /* 0x000fe200078e00f2 */
[----:B------:R-:W-:Y:S01]  /*4f5e0*/  MOV R191, R243 ;  /* 0x000000f300bf7202 */ /* 0x000fe20000000f00 */
[----:B------:R-:W-:Y:S01]  /*4f5f0*/  IMAD.MOV.U32 R242, RZ, RZ, R144 ;  /* 0x000000fffff27224 */ /* 0x000fe200078e0090 */
[----:B------:R-:W4:Y:S04]  /*4f600*/  LDL.LU.64 R124, [R1+0xb468] ;  /* 0x00b46800017c7983 */ /* 0x000f280000300a00 */
[----:B------:R0:W-:Y:S01]  /*4f610*/  STL.64 [R1+0x80e0], R188 ;  /* 0x0080e0bc01007387 */ /* 0x0001e20000100a00 */
[----:B------:R-:W-:Y:S01]  /*4f620*/  IMAD.MOV.U32 R243, RZ, RZ, R145 ;  /* 0x000000fffff37224 */ /* 0x000fe200078e0091 */
[----:B------:R-:W-:Y:S01]  /*4f630*/  MOV R144, R146 ;  /* 0x0000009200907202 */ /* 0x000fe20000000f00 */
[----:B------:R-:W-:Y:S01]  /*4f640*/  IMAD.MOV.U32 R145, RZ, RZ, R147 ;  /* 0x000000ffff917224 */ /* 0x000fe200078e0093 */
[----:B------:R-:W-:Y:S01]  /*4f650*/  MOV R147, R251 ;  /* 0x000000fb00937202 */ /* 0x000fe20000000f00 */
[----:B------:R-:W-:Y:S01]  /*4f660*/  IMAD.MOV.U32 R146, RZ, RZ, R250 ;  /* 0x000000ffff927224 */ /* 0x000fe200078e00fa */
[----:B------:R1:W-:Y:S01]  /*4f670*/  STL.128 [R1+0x15e0], R68 ;  /* 0x0015e04401007387 */ /* 0x0003e20000100c00 */
[----:B0-----:R-:W-:Y:S01]  /*4f680*/  DMUL R188, R78, UR4 ;  /* 0x000000044ebc7c28 */ /* 0x001fe20008000000 */
[----:B------:R-:W-:-:S02]  /*4f690*/  IMAD.MOV.U32 R250, RZ, RZ, R154 ;  /* 0x000000fffffa7224 */ /* 0x000fc400078e009a */
[----:B------:R-:W-:Y:S01]  /*4f6a0*/  STL.64 [R1+0x7d90], R240 ;  /* 0x007d90f001007387 */ /* 0x000fe20000100a00 */
[----:B------:R-:W-:-:S03]  /*4f6b0*/  IMAD.MOV.U32 R251, RZ, RZ, R155 ;  /* 0x000000fffffb7224 */ /* 0x000fc600078e009b */
[----:B------:R-:W4:Y:S01]  /*4f6c0*/  LDL.64 R154, [R1+0x7ae8] ;  /* 0x007ae800019a7983 */ /* 0x000f220000100a00 */
[----:B-1----:R-:W-:-:S03]  /*4f6d0*/  DFMA R68, R88, R78, R132 ;  /* 0x0000004e5844722b */ /* 0x002fc60000000084 */
[----:B------:R-:W-:Y:S01]  /*4f6e0*/  STL.64 [R1+0x7d98], R188 ;  /* 0x007d98bc01007387 */ /* 0x000fe20000100a00 */
[----:B------:R-:W-:Y:S01]  /*4f6f0*/  MOV R88, R178 ;  /* 0x000000b200587202 */ /* 0x000fe20000000f00 */
[----:B------:R-:W-:Y:S02]  /*4f700*/  IMAD.MOV.U32 R89, RZ, RZ, R179 ;  /* 0x000000ffff597224 */ /* 0x000fe400078e00b3 */
[----:B------:R-:W-:Y:S04]  /*4f710*/  STL.64 [R1+0x7c28], R116 ;  /* 0x007c287401007387 */ /* 0x000fe80000100a00 */
[----:B------:R0:W-:Y:S04]  /*4f720*/  STL.64 [R1+0x7c20], R68 ;  /* 0x007c204401007387 */ /* 0x0001e80000100a00 */
[----:B------:R1:W-:Y:S01]  /*4f730*/  STL.128 [R1+0x1680], R140 ;  /* 0x0016808c01007387 */ /* 0x0003e20000100c00 */
[----:B------:R-:W-:-:S03]  /*4f740*/  DFMA R94, R78, -UR16, -R194 ;  /* 0x800000104e5e7c2b */ /* 0x000fc600080008c2 */
[----:B------:R-:W-:Y:S01]  /*4f750*/  STL.128 [R1+0x1630], R108 ;  /* 0x0016306c01007387 */ /* 0x000fe20000100c00 */
[----:B0-----:R-:W-:Y:S01]  /*4f760*/  IMAD.MOV.U32 R68, RZ, RZ, R190 ;  /* 0x000000ffff447224 */ /* 0x001fe200078e00be */
[----:B------:R-:W-:Y:S01]  /*4f770*/  MOV R69, R191 ;  /* 0x000000bf00457202 */ /* 0x000fe20000000f00 */
[----:B------:R-:W-:Y:S01]  /*4f780*/  IMAD.MOV.U32 R191, RZ, RZ, R145 ;  /* 0x000000ffffbf7224 */ /* 0x000fe200078e0091 */
[----:B------:R-:W-:Y:S01]  /*4f790*/  MOV R190, R144 ;  /* 0x0000009000be7202 */ /* 0x000fe20000000f00 */
[----:B------:R-:W-:Y:S01]  /*4f7a0*/  IMAD.MOV.U32 R144, RZ, RZ, R146 ;  /* 0x000000ffff907224 */ /* 0x000fe200078e0092 */
[----:B------:R-:W-:Y:S01]  /*4f7b0*/  MOV R145, R147 ;  /* 0x0000009300917202 */ /* 0x000fe20000000f00 */
[----:B------:R-:W-:Y:S01]  /*4f7c0*/  UMOV UR34, 0xc28f5c29 ;  /* 0xc28f5c2900227882 */ /* 0x000fe20000000000 */
[----:B------:R-:W4:Y:S01]  /*4f7d0*/  LDL.64 R146, [R1+0x81f0] ;  /* 0x0081f00001927983 */ /* 0x000f220000100a00 */
[----:B-1----:R-:W-:Y:S01]  /*4f7e0*/  IMAD.MOV.U32 R140, RZ, RZ, R120 ;  /* 0x000000ffff8c7224 */ /* 0x002fe200078e0078 */
[----:B------:R-:W-:-:S02]  /*4f7f0*/  MOV R141, R121 ;  /* 0x00000079008d7202 */ /* 0x000fc40000000f00 */
[----:B------:R-:W4:Y:S04]  /*4f800*/  LDL.64 R142, [R1+0x7c80] ;  /* 0x007c8000018e7983 */ /* 0x000f280000100a00 */
[----:B------:R-:W4:Y:S01]  /*4f810*/  LDL.64 R120, [R1+0x8050] ;  /* 0x0080500001787983 */ /* 0x000f220000100a00 */
[----:B---3--:R-:W-:Y:S01]  /*4f820*/  DADD R178, R170, R128 ;  /* 0x00000000aab27229 */ /* 0x008fe20000000080 */
[----:B------:R-:W-:Y:S02]  /*4f830*/  UMOV UR35, 0x3fcc28f5 ;  /* 0x3fcc28f500237882 */ /* 0x000fe40000000000 */
[----:B------:R-:W3:Y:S01]  /*4f840*/  LDL.64 R128, [R1+0x8160] ;  /* 0x0081600001807983 */ /* 0x000ee20000100a00 */
[----:B------:R-:W-:-:S03]  /*4f850*/  DMUL R78, R64, UR14 ;  /* 0x0000000e404e7c28 */ /* 0x000fc60008000000 */
[----:B------:R-:W-:Y:S04]  /*4f860*/  STL.128 [R1+0x16a0], R104 ;  /* 0x0016a06801007387 */ /* 0x000fe80000100c00 */
[----:B------:R0:W-:Y:S04]  /*4f870*/  STL.64 [R1+0x7ee8], R78 ;  /* 0x007ee84e01007387 */ /* 0x0001e80000100a00 */
[----:B------:R-:W3:Y:S01]  /*4f880*/  LDL.64 R188, [R1+0x9b08] ;  /* 0x009b080001bc7983 */ /* 0x000ee20000100a00 */
[----:B------:R-:W-:Y:S01]  /*4f890*/  UMOV UR44, 0x1eb851ec ;  /* 0x1eb851ec002c7882 */ /* 0x000fe20000000000 */
[----:B------:R-:W-:Y:S01]  /*4f8a0*/  UMOV UR45, 0x3fd1eb85 ;  /* 0x3fd1eb85002d7882 */ /* 0x000fe20000000000 */
[----:B------:R-:W-:Y:S01]  /*4f8b0*/  UMOV UR4, 0x7fdfbfd ;  /* 0x07fdfbfd00047882 */ /* 0x000fe20000000000 */
[----:B------:R-:W-:Y:S01]  /*4f8c0*/  UMOV UR5, 0x3d97bfdc ;  /* 0x3d97bfdc00057882 */ /* 0x000fe20000000000 */
[----:B------:R1:W-:Y:S01]  /*4f8d0*/  STL.128 [R1+0x1640], R100 ;  /* 0x0016406401007387 */ /* 0x0003e20000100c00 */
[----:B0-----:R-:W-:Y:S01]  /*4f8e0*/  DMUL R78, R64, UR12 ;  /* 0x0000000c404e7c28 */ /* 0x001fe20008000000 */
[----:B------:R-:W-:Y:S01]  /*4f8f0*/  CS2R R108, SRZ ;  /* 0x00000000006c7805 */ /* 0x000fe2000001ff00 */
[----:B--2---:R-:W-:Y:S01]  /*4f900*/  IMAD.MOV.U32 R110, RZ, RZ, R48 ;  /* 0x000000ffff6e7224 */ /* 0x004fe200078e0030 */
[----:B------:R-:W-:Y:S01]  /*4f910*/  MOV R111, R49 ;  /* 0x00000031006f7202 */ /* 0x000fe20000000f00 */
[----:B------:R-:W2:Y:S04]  /*4f920*/  LDL.64 R240, [R1+0xa4b0] ;  /* 0x00a4b00001f07983 */ /* 0x000ea80000100a00 */
[----:B------:R0:W-:Y:S04]  /*4f930*/  STL.64 [R1+0x7e80], R78 ;  /* 0x007e804e01007387 */ /* 0x0001e80000100a00 */
[----:B------:R4:W-:Y:S04]  /*4f940*/  STL.128 [R1+0x1260], R108 ;  /* 0x0012606c01007387 */ /* 0x0009e80000100c00 */
[----:B-1----:R-:W2:Y:S04]  /*4f950*/  LDL.64 R100, [R1+0x8210] ;  /* 0x0082100001647983 */ /* 0x002ea80000100a00 */
[----:B0-----:R-:W2:Y:S01]  /*4f960*/  LDL.64 R78, [R1+0x82a8] ;  /* 0x0082a800014e7983 */ /* 0x001ea20000100a00 */
[----:B------:R-:W-:Y:S01]  /*4f970*/  UMOV UR52, 0x47ae147b ;  /* 0x47ae147b00347882 */ /* 0x000fe20000000000 */
[----:B------:R-:W-:Y:S01]  /*4f980*/  UMOV UR53, 0x3fa47ae1 ;  /* 0x3fa47ae100357882 */ /* 0x000fe20000000000 */
[----:B------:R-:W-:Y:S01]  /*4f990*/  UMOV UR8, 0x9999999a ;  /* 0x9999999a00087882 */ /* 0x000fe20000000000 */
[----:B------:R-:W2:Y:S01]  /*4f9a0*/  LDL.LU.64 R132, [R1+0xb450] ;  /* 0x00b4500001847983 */ /* 0x000ea20000300a00 */
[----:B----4-:R-:W-:-:S02]  /*4f9b0*/  DADD R108, R146, R200 ;  /* 0x00000000926c7229 */ /* 0x010fc400000000c8 */
[C---:B---3--:R-:W-:Y:S02]  /*4f9c0*/  DMUL R106, R128.reuse, UR34 ;  /* 0x00000022806a7c28 */ /* 0x048fe40008000000 */
[----:B------:R-:W-:Y:S01]  /*4f9d0*/  DADD R110, R128, R176 ;  /* 0x00000000806e7229 */ /* 0x000fe200000000b0 */
[----:B------:R-:W3:Y:S06]  /*4f9e0*/  LDL.64 R128, [R1+0x82e8] ;  /* 0x0082e80001807983 */ /* 0x000eec0000100a00 */
[----:B------:R-:W-:Y:S04]  /*4f9f0*/  STL.128 [R1+0xfd0], R108 ;  /* 0x000fd06c01007387 */ /* 0x000fe80000100c00 */
[----:B------:R0:W-:Y:S02]  /*4fa00*/  STL.128 [R1+0x1270], R108 ;  /* 0x0012706c01007387 */ /* 0x0001e40000100c00 */
[----:B0-----:R-:W-:Y:S01]  /*4fa10*/  IMAD.MOV.U32 R108, RZ, RZ, R142 ;  /* 0x000000ffff6c7224 */ /* 0x001fe200078e008e */
[----:B------:R-:W-:Y:S01]  /*4fa20*/  MOV R110, R142 ;  /* 0x0000008e006e7202 */ /* 0x000fe20000000f00 */
[----:B------:R-:W-:-:S02]  /*4fa30*/  IMAD.MOV.U32 R109, RZ, RZ, R143 ;  /* 0x000000ffff6d7224 */ /* 0x000fc400078e008f */
[----:B------:R-:W-:Y:S01]  /*4fa40*/  IMAD.MOV.U32 R111, RZ, RZ, R143 ;  /* 0x000000ffff6f7224 */ /* 0x000fe200078e008f */
[----:B------:R-:W-:Y:S01]  /*4fa50*/  DFMA R142, R120, 2, R206 ;  /* 0x40000000788e782b */ /* 0x000fe200000000ce */
[----:B------:R-:W4:Y:S01]  /*4fa60*/  LDL.LU.64 R206, [R1+0xb418] ;  /* 0x00b4180001ce7983 */ /* 0x000f220000300a00 */
[----:B------:R-:W-:Y:S02]  /*4fa70*/  DMUL R64, R64, R138 ;  /* 0x0000008a40407228 */ /* 0x000fe40000000000 */
[----:B------:R-:W-:-:S05]  /*4fa80*/  DMUL R104, R146, UR44 ;  /* 0x0000002c92687c28 */ /* 0x000fca0008000000 */
[----:B------:R0:W-:Y:S04]  /*4fa90*/  STL.64 [R1+0x7ab0], R64 ;  /* 0x007ab04001007387 */ /* 0x0001e80000100a00 */
[----:B------:R2:W-:Y:S01]  /*4faa0*/  STL.128 [R1+0x1930], R104 ;  /* 0x0019306801007387 */ /* 0x0005e20000100c00 */
[----:B------:R-:W-:-:S03]  /*4fab0*/  DADD R154, R154, R124 ;  /* 0x000000009a9a7229 */ /* 0x000fc6000000007c */
[----:B------:R-:W4:Y:S01]  /*4fac0*/  LDL.64 R124, [R1+0x8218] ;  /* 0x00821800017c7983 */ /* 0x000f220000100a00 */
[----:B0-----:R-:W-:Y:S02]  /*4fad0*/  DMUL R64, R42, UR4 ;  /* 0x000000042a407c28 */ /* 0x001fe40008000000 */
[----:B--2---:R-:W-:Y:S01]  /*4fae0*/  DADD R106, R78, R78 ;  /* 0x000000004e6a7229 */ /* 0x004fe2000000004e */
[----:B------:R-:W-:Y:S01]  /*4faf0*/  MOV R104, R226 ;  /* 0x000000e200687202 */ /* 0x000fe20000000f00 */
[----:B------:R-:W-:-:S03]  /*4fb00*/  IMAD.MOV.U32 R105, RZ, RZ, R227 ;  /* 0x000000ffff697224 */ /* 0x000fc600078e00e3 */
[----:B------:R0:W-:Y:S04]  /*4fb10*/  STL.64 [R1+0x7e08], R64 ;  /* 0x007e084001007387 */ /* 0x0001e80000100a00 */
[----:B------:R1:W-:Y:S01]  /*4fb20*/  STL.128 [R1+0x1250], R104 ;  /* 0x0012506801007387 */ /* 0x0003e20000100c00 */
[----:B------:R-:W-:Y:S01]  /*4fb30*/  UMOV UR9, 0x3fe99999 ;  /* 0x3fe9999900097882 */ /* 0x000fe20000000000 */
[----:B------:R-:W-:Y:S01]  /*4fb40*/  DADD R120, -R204, -R192 ;  /* 0x00000000cc787229 */ /* 0x000fe200000009c0 */
[----:B------:R-:W-:Y:S01]  /*4fb50*/  IMAD.MOV.U32 R118, RZ, RZ, R88 ;  /* 0x000000ffff767224 */ /* 0x000fe200078e0058 */
[----:B------:R-:W2:Y:S01]  /*4fb60*/  LDL.LU.64 R226, [R1+0xb440] ;  /* 0x00b4400001e27983 */ /* 0x000ea20000300a00 */
[----:B0-----:R-:W-:Y:S02]  /*4fb70*/  DADD R64, R188, R106 ;  /* 0x00000000bc407229 */ /* 0x001fe4000000006a */
[----:B---3--:R-:W-:Y:S01]  /*4fb80*/  DFMA R26, R26, 3, R128 ;  /* 0x400800001a1a782b */ /* 0x008fe20000000080 */
[----:B-1----:R-:W-:Y:S01]  /*4fb90*/  IMAD.MOV.U32 R104, RZ, RZ, R236 ;  /* 0x000000ffff687224 */ /* 0x002fe200078e00ec */
[----:B------:R-:W-:Y:S01]  /*4fba0*/  MOV R106, R236 ;  /* 0x000000ec006a7202 */ /* 0x000fe20000000f00 */
[--C-:B------:R-:W-:Y:S01]  /*4fbb0*/  IMAD.MOV.U32 R105, RZ, RZ, R237.reuse ;  /* 0x000000ffff697224 */ /* 0x100fe200078e00ed */
[----:B------:R-:W3:Y:S01]  /*4fbc0*/  LDL.64 R128, [R1+0xa7e0] ;  /* 0x00a7e00001807983 */ /* 0x000ee20000100a00 */
[----:B------:R-:W-:Y:S01]  /*4fbd0*/  IMAD.MOV.U32 R107, RZ, RZ, R237 ;  /* 0x000000ffff6b7224 */ /* 0x000fe200078e00ed */
[----:B------:R-:W-:-:S02]  /*4fbe0*/  DMUL R236, R236, UR52 ;  /* 0x00000034ecec7c28 */ /* 0x000fc40008000000 */
[----:B----4-:R-:W-:Y:S04]  /*4fbf0*/  STL.64 [R1+0xb100], R206 ;  /* 0x00b100ce01007387 */ /* 0x010fe80000100a00 */
[----:B------:R0:W-:Y:S04]  /*4fc00*/  STL.128 [R1+0x1470], R104 ;  /* 0x0014706801007387 */ /* 0x0001e80000100c00 */
[----:B------:R1:W-:Y:S01]  /*4fc10*/  STL.128 [R1+0x1710], R236 ;  /* 0x001710ec01007387 */ /* 0x0003e20000100c00 */
[----:B------:R-:W-:-:S03]  /*4fc20*/  IMAD.MOV.U32 R119, RZ, RZ, R89 ;  /* 0x000000ffff777224 */ /* 0x000fc600078e0059 */
[----:B------:R-:W-:Y:S01]  /*4fc30*/  STL.128 [R1+0x1960], R212 ;  /* 0x001960d401007387 */ /* 0x000fe20000100c00 */
[----:B------:R-:W-:Y:S01]  /*4fc40*/  DADD R150, -R240, -R150 ;  /* 0x00000000f0967229 */ /* 0x000fe20000000996 */
[----:B------:R-:W-:Y:S02]  /*4fc50*/  IMAD.MOV.U32 R116, RZ, RZ, R242 ;  /* 0x000000ffff747224 */ /* 0x000fe400078e00f2 */
[----:B------:R-:W-:Y:S01]  /*4fc60*/  IMAD.MOV.U32 R117, RZ, RZ, R243 ;  /* 0x000000ffff757224 */ /* 0x000fe200078e00f3 */
[----:B------:R-:W-:Y:S01]  /*4fc70*/  DADD R102, R220, R132 ;  /* 0x00000000dc667229 */ /* 0x000fe20000000084 */
[----:B------:R-:W-:Y:S01]  /*4fc80*/  UMOV UR4, 0xbaf4cd2d ;  /* 0xbaf4cd2d00047882 */ /* 0x000fe20000000000 */
[----:B------:R-:W-:Y:S01]  /*4fc90*/  UMOV UR5, 0x3d843b23 ;  /* 0x3d843b2300057882 */ /* 0x000fe20000000000 */
[----:B0-----:R-:W-:Y:S01]  /*4fca0*/  MOV R106, R224 ;  /* 0x000000e0006a7202 */ /* 0x001fe20000000f00 */
[----:B------:R-:W-:Y:S01]  /*4fcb0*/  IMAD.MOV.U32 R107, RZ, RZ, R225 ;  /* 0x000000ffff6b7224 */ /* 0x000fe200078e00e1 */
[----:B------:R-:W-:Y:S01]  /*4fcc0*/  MOV R105, R175 ;  /* 0x000000af00697202 */ /* 0x000fe20000000f00 */
[----:B------:R-:W-:Y:S01]  /*4fcd0*/  IMAD.MOV.U32 R104, RZ, RZ, R174 ;  /* 0x000000ffff687224 */ /* 0x000fe200078e00ae */
[----:B-1----:R-:W4:Y:S04]  /*4fce0*/  LDL.64 R238, [R1+0xa000] ;  /* 0x00a0000001ee7983 */ /* 0x002f280000100a00 */
[----:B------:R0:W-:Y:S04]  /*4fcf0*/  STL.128 [R1+0x1490], R104 ;  /* 0x0014906801007387 */ /* 0x0001e80000100c00 */
[----:B------:R1:W-:Y:S01]  /*4fd00*/  STL.128 [R1+0x1620], R120 ;  /* 0x0016207801007387 */ /* 0x0003e20000100c00 */
[----:B------:R-:W-:Y:S01]  /*4fd10*/  MOV R88, R232 ;  /* 0x000000e800587202 */ /* 0x000fe20000000f00 */
[----:B------:R-:W-:-:S02]  /*4fd20*/  IMAD.MOV.U32 R89, RZ, RZ, R233 ;  /* 0x000000ffff597224 */ /* 0x000fc400078e00e9 */
[----:B------:R-:W-:Y:S01]  /*4fd30*/  IMAD.MOV.U32 R242, RZ, RZ, R60 ;  /* 0x000000fffff27224 */ /* 0x000fe200078e003c */
[----:B------:R-:W-:Y:S01]  /*4fd40*/  STL.128 [R1+0x18d0], R148 ;  /* 0x0018d09401007387 */ /* 0x000fe20000100c00 */
[----:B------:R-:W-:-:S03]  /*4fd50*/  IMAD.MOV.U32 R243, RZ, RZ, R61 ;  /* 0x000000fffff37224 */ /* 0x000fc600078e003d */
[----:B------:R2:W-:Y:S01]  /*4fd60*/  STL.128 [R1+0x18e0], R208 ;  /* 0x0018e0d001007387 */ /* 0x0005e20000100c00 */
[----:B0-----:R-:W-:Y:S01]  /*4fd70*/  DMUL R104, R186, UR8 ;  /* 0x00000008ba687c28 */ /* 0x001fe20008000000 */
[----:B------:R-:W-:Y:S01]  /*4fd80*/  IMAD.MOV.U32 R79, RZ, RZ, R69 ;  /* 0x000000ffff4f7224 */ /* 0x000fe200078e0045 */
[----:B------:R-:W-:Y:S01]  /*4fd90*/  DMUL R106, R228, UR8 ;  /* 0x00000008e46a7c28 */ /* 0x000fe20008000000 */
[----:B------:R-:W-:Y:S01]  /*4fda0*/  IMAD.MOV.U32 R78, RZ, RZ, R68 ;  /* 0x000000ffff4e7224 */ /* 0x000fe200078e0044 */
[----:B-1----:R-:W-:Y:S01]  /*4fdb0*/  MOV R121, R73 ;  /* 0x0000004900797202 */ /* 0x002fe20000000f00 */
[----:B------:R-:W-:Y:S01]  /*4fdc0*/  IMAD.MOV.U32 R120, RZ, RZ, R72 ;  /* 0x000000ffff787224 */ /* 0x000fe200078e0048 */
[----:B------:R-:W-:Y:S01]  /*4fdd0*/  MOV R233, R213 ;  /* 0x000000d500e97202 */ /* 0x000fe20000000f00 */
[----:B------:R-:W4:Y:S04]  /*4fde0*/  LDL.64 R72, [R1+0x80e8] ;  /* 0x0080e80001487983 */ /* 0x000f280000100a00 */
[----:B------:R0:W-:Y:S01]  /*4fdf0*/  STL.128 [R1+0x1510], R104 ;  /* 0x0015106801007387 */ /* 0x0001e20000100c00 */
[----:B------:R-:W-:Y:S01]  /*4fe00*/  IMAD.MOV.U32 R232, RZ, RZ, R212 ;  /* 0x000000ffffe87224 */ /* 0x000fe200078e00d4 */
[----:B------:R-:W-:Y:S01]  /*4fe10*/  MOV R60, R62 ;  /* 0x0000003e003c7202 */ /* 0x000fe20000000f00 */
[----:B------:R-:W-:Y:S01]  /*4fe20*/  IMAD.MOV.U32 R61, RZ, RZ, R63 ;  /* 0x000000ffff3d7224 */ /* 0x000fe200078e003f */
[----:B------:R-:W-:Y:S01]  /*4fe30*/  MOV R122, R230 ;  /* 0x000000e6007a7202 */ /* 0x000fe20000000f00 */
[----:B------:R-:W-:Y:S01]  /*4fe40*/  IMAD.MOV.U32 R123, RZ, RZ, R231 ;  /* 0x000000ffff7b7224 */ /* 0x000fe200078e00e7 */
[----:B--2---:R-:W2:Y:S01]  /*4fe50*/  LDL.64 R210, [R1+0x80e0] ;  /* 0x0080e00001d27983 */ /* 0x004ea20000100a00 */
[----:B------:R-:W-:-:S02]  /*4fe60*/  IMAD.MOV.U32 R150, RZ, RZ, R140 ;  /* 0x000000ffff967224 */ /* 0x000fc400078e008c */
[----:B------:R-:W-:Y:S01]  /*4fe70*/  IMAD.MOV.U32 R151, RZ, RZ, R141 ;  /* 0x000000ffff977224 */ /* 0x000fe200078e008d */
[----:B------:R-:W-:Y:S01]  /*4fe80*/  UMOV UR16, 0xd41e8097 ;  /* 0xd41e809700107882 */ /* 0x000fe20000000000 */
[----:B------:R-:W-:Y:S01]  /*4fe90*/  UMOV UR17, 0x3def9c67 ;  /* 0x3def9c6700117882 */ /* 0x000fe20000000000 */
[----:B------:R-:W-:Y:S01]  /*4fea0*/  DADD R130, -RZ, -R220 ;  /* 0x00000000ff827229 */ /* 0x000fe200000009dc */
[----:B------:R-:W-:Y:S01]  /*4feb0*/  STL.64 [R1+0xb108], R46 ;  /* 0x00b1082e01007387 */ /* 0x000fe20000100a00 */
[----:B0-----:R-:W-:-:S03]  /*4fec0*/  DMUL R106, R206, UR22 ;  /* 0x00000016ce6a7c28 */ /* 0x001fc60008000000 */
[----:B------:R-:W-:Y:S04]  /*4fed0*/  STL.128 [R1+0x1480], R108 ;  /* 0x0014806c01007387 */ /* 0x000fe80000100c00 */
[----:B------:R-:W2:Y:S01]  /*4fee0*/  LDL.64 R206, [R1+0xa560] ;  /* 0x00a5600001ce7983 */ /* 0x000ea20000100a00 */
[----:B------:R-:W-:-:S03]  /*4fef0*/  DFMA R212, R100, 0.5, R124 ;  /* 0x3fe0000064d4782b */ /* 0x000fc6000000007c */
[----:B------:R-:W2:Y:S01]  /*4ff00*/  LDL.64 R124, [R1+0xa8a0] ;  /* 0x00a8a000017c7983 */ /* 0x000ea20000100a00 */
[----:B------:R-:W-:Y:S01]  /*4ff10*/  MOV R132, R60 ;  /* 0x0000003c00847202 */ /* 0x000fe20000000f00 */
[----:B------:R-:W-:Y:S01]  /*4ff20*/  IMAD.MOV.U32 R133, RZ, RZ, R61 ;  /* 0x000000ffff857224 */ /* 0x000fe200078e003d */
[----:B------:R-:W-:Y:S01]  /*4ff30*/  MOV R141, R119 ;  /* 0x00000077008d7202 */ /* 0x000fe20000000f00 */
[----:B------:R-:W-:Y:S01]  /*4ff40*/  IMAD.MOV.U32 R140, RZ, RZ, R118 ;  /* 0x000000ffff8c7224 */ /* 0x000fe200078e0076 */
[----:B------:R0:W-:Y:S01]  /*4ff50*/  STL.128 [R1+0xd40], R120 ;  /* 0x000d407801007387 */ /* 0x0001e20000100c00 */
[----:B------:R-:W-:Y:S02]  /*4ff60*/  IMAD.MOV.U32 R118, RZ, RZ, R88 ;  /* 0x000000ffff767224 */ /* 0x000fe400078e0058 */
[----:B------:R-:W-:Y:S01]  /*4ff70*/  IMAD.MOV.U32 R119, RZ, RZ, R89 ;  /* 0x000000ffff777224 */ /* 0x000fe200078e0059 */
[----:B------:R-:W-:Y:S01]  /*4ff80*/  MOV R214, R132 ;  /* 0x0000008400d67202 */ /* 0x000fe20000000f00 */
[----:B------:R-:W-:Y:S01]  /*4ff90*/  IMAD.MOV.U32 R215, RZ, RZ, R133 ;  /* 0x000000ffffd77224 */ /* 0x000fe200078e0085 */
[----:B------:R-:W-:Y:S01]  /*4ffa0*/  MOV R133, R141 ;  /* 0x0000008d00857202 */ /* 0x000fe20000000f00 */
[----:B------:R-:W-:Y:S01]  /*4ffb0*/  IMAD.MOV.U32 R132, RZ, RZ, R140 ;  /* 0x000000ffff847224 */ /* 0x000fe200078e008c */
[----:B------:R-:W2:Y:S01]  /*4ffc0*/  LDL.64 R62, [R1+0x9f38] ;  /* 0x009f3800013e7983 */ /* 0x000ea20000100a00 */
[----:B------:R-:W-:Y:S01]  /*4ffd0*/  IMAD.MOV.U32 R140, RZ, RZ, R118 ;  /* 0x000000ffff8c7224 */ /* 0x000fe200078e0076 */
[----:B------:R-:W-:Y:S01]  /*4ffe0*/  MOV R118, R14 ;  /* 0x0000000e00767202 */ /* 0x000fe20000000f00 */
[----:B------:R-:W-:Y:S01]  /*4fff0*/  IMAD.MOV.U32 R141, RZ, RZ, R119 ;  /* 0x000000ffff8d7224 */ /* 0x000fe200078e0077 */
[----:B------:R-:W-:Y:S01]  /*50000*/  STL.64 [R1+0xb0f8], R240 ;  /* 0x00b0f8f001007387 */ /* 0x000fe20000100a00 */
[----:B0-----:R-:W-:Y:S01]  /*50010*/  IMAD.MOV.U32 R120, RZ, RZ, R156 ;  /* 0x000000ffff787224 */ /* 0x001fe200078e009c */
[----:B------:R-:W-:Y:S01]  /*50020*/  MOV R121, R157 ;  /* 0x0000009d00797202 */ /* 0x000fe20000000f00 */
[----:B------:R-:W-:Y:S01]  /*50030*/  IMAD.MOV.U32 R119, RZ, RZ, R15 ;  /* 0x000000ffff777224 */ /* 0x000fe200078e000f */
[----:B------:R-:W-:Y:S01]  /*50040*/  DMUL R14, R22, UR4 ;  /* 0x00000004160e7c28 */ /* 0x000fe20008000000 */
[----:B------:R-:W-:Y:S01]  /*50050*/  UMOV UR4, 0xd91d9bf5 ;  /* 0xd91d9bf500047882 */ /* 0x000fe20000000000 */
[----:B------:R-:W-:Y:S01]  /*50060*/  UMOV UR5, 0x3d5ef655 ;  /* 0x3d5ef65500057882 */ /* 0x000fe20000000000 */
[----:B------:R-:W-:Y:S01]  /*50070*/  DADD R160, -R160, R86 ;  /* 0x00000000a0a07229 */ /* 0x000fe20000000156 */
[----:B------:R-:W-:Y:S01]  /*50080*/  UMOV UR20, 0xd9d7bdbb ;  /* 0xd9d7bdbb00147882 */ /* 0x000fe20000000000 */
[----:B------:R-:W-:Y:S01]  /*50090*/  UMOV UR21, 0x3dcb7cdf ;  /* 0x3dcb7cdf00157882 */ /* 0x000fe20000000000 */
[----:B------:R-:W-:Y:S01]  /*500a0*/  DADD R248, -RZ, -R180 ;  /* 0x00000000fff87229 */ /* 0x000fe200000009b4 */
[----:B------:R-:W-:Y:S01]  /*500b0*/  STL.64 [R1+0xb008], R180 ;  /* 0x00b008b401007387 */ /* 0x000fe20000100a00 */
[----:B------:R-:W-:Y:S01]  /*500c0*/  DADD R2, -RZ, -R2 ;  /* 0x00000000ff027229 */ /* 0x000fe20000000902 */
[----:B------:R-:W-:Y:S01]  /*500d0*/  UMOV UR36, 0xcccccccd ;  /* 0xcccccccd00247882 */ /* 0x000fe20000000000 */
[----:B------:R-:W-:Y:S01]  /*500e0*/  UMOV UR37, 0x3feccccc ;  /* 0x3feccccc00257882 */ /* 0x000fe20000000000 */
[----:B------:R-:W-:Y:S01]  /*500f0*/  UMOV UR24, 0xb299048d ;  /* 0xb299048d00187882 */ /* 0x000fe20000000000 */
[----:B------:R-:W-:Y:S01]  /*50100*/  UMOV UR25, 0x3d7d33f9 ;  /* 0x3d7d33f900197882 */ /* 0x000fe20000000000 */
[----:B------:R-:W-:Y:S01]  /*50110*/  STL.64 [R1+0xb040], R40 ;  /* 0x00b0402801007387 */ /* 0x000fe20000100a00 */
[----:B------:R-:W-:Y:S01]  /*50120*/  UMOV UR6, 0xf4bbb049 ;  /* 0xf4bbb04900067882 */ /* 0x000fe20000000000 */
[----:B------:R-:W-:-:S02]  /*50130*/  UMOV UR7, 0x3d76dead ;  /* 0x3d76dead00077882 */ /* 0x000fc40000000000 */
[----:B------:R-:W2:Y:S01]  /*50140*/  LDL.LU.64 R192, [R1+0xb410] ;  /* 0x00b4100001c07983 */ /* 0x000ea20000300a00 */
[----:B------:R-:W-:Y:S01]  /*50150*/  UMOV UR12, 0x33333333 ;  /* 0x33333333000c7882 */ /* 0x000fe20000000000 */
[----:B------:R-:W-:Y:S02]  /*50160*/  UMOV UR13, 0x3fe33333 ;  /* 0x3fe33333000d7882 */ /* 0x000fe40000000000 */
[----:B------:R-:W2:Y:S01]  /*50170*/  LDL.LU.64 R204, [R1+0xb408] ;  /* 0x00b4080001cc7983 */ /* 0x000ea20000300a00 */
[----:B---3--:R-:W-:Y:S01]  /*50180*/  DADD R128, -R128, -R12 ;  /* 0x0000000080807229 */ /* 0x008fe2000000090c */
[----:B------:R-:W-:Y:S02]  /*50190*/  IMAD.MOV.U32 R100, RZ, RZ, R78 ;  /* 0x000000ffff647224 */ /* 0x000fe400078e004e */
[----:B------:R-:W3:Y:S01]  /*501a0*/  LDL.LU.64 R12, [R1+0xb3f8] ;  /* 0x00b3f800010c7983 */ /* 0x000ee20000300a00 */
[----:B------:R-:W-:Y:S01]  /*501b0*/  MOV R101, R79 ;  /* 0x0000004f00657202 */ /* 0x000fe20000000f00 */
[----:B------:R-:W-:Y:S01]  /*501c0*/  UMOV UR16, 0x70a3d70a ;  /* 0x70a3d70a00107882 */ /* 0x000fe20000000000 */
[----:B------:R-:W-:Y:S01]  /*501d0*/  UMOV UR17, 0x3fb70a3d ;  /* 0x3fb70a3d00117882 */ /* 0x000fe20000000000 */
[----:B------:R0:W-:Y:S01]  /*501e0*/  STL.128 [R1+0x17f0], R232 ;  /* 0x0017f0e801007387 */ /* 0x0001e20000100c00 */
[----:B------:R-:W-:Y:S01]  /*501f0*/  DMUL R110, R50, UR22 ;  /* 0x00000016326e7c28 */ /* 0x000fe20008000000 */
[----:B------:R-:W-:-:S02]  /*50200*/  CS2R R108, SRZ ;  /* 0x00000000006c7805 */ /* 0x000fc4000001ff00 */
[----:B------:R-:W3:Y:S01]  /*50210*/  LDL.64 R60, [R1+0xa828] ;  /* 0x00a82800013c7983 */ /* 0x000ee20000100a00 */
[----:B------:R-:W-:Y:S01]  /*50220*/  MOV R68, R116 ;  /* 0x0000007400447202 */ /* 0x000fe20000000f00 */
[----:B------:R-:W-:Y:S01]  /*50230*/  IMAD.MOV.U32 R69, RZ, RZ, R117 ;  /* 0x000000ffff457224 */ /* 0x000fe200078e0075 */
[----:B------:R-:W-:Y:S01]  /*50240*/  MOV R149, R167 ;  /* 0x000000a700957202 */ /* 0x000fe20000000f00 */
[----:B------:R-:W3:Y:S01]  /*50250*/  LDL.LU.64 R228, [R1+0xb3f0] ;  /* 0x00b3f00001e47983 */ /* 0x000ee20000300a00 */
[----:B------:R-:W-:-:S03]  /*50260*/  IMAD.MOV.U32 R148, RZ, RZ, R166 ;  /* 0x000000ffff947224 */ /* 0x000fc600078e00a6 */
[----:B------:R-:W3:Y:S04]  /*50270*/  LDL.LU.64 R230, [R1+0xb3e8] ;  /* 0x00b3e80001e67983 */ /* 0x000ee80000300a00 */
[----:B------:R-:W3:Y:S04]  /*50280*/  LDL.LU.64 R174, [R1+0xb420] ;  /* 0x00b4200001ae7983 */ /* 0x000ee80000300a00 */
[----:B------:R-:W-:Y:S04]  /*50290*/  STL.128 [R1+0xb320], R168 ;  /* 0x00b320a801007387 */ /* 0x000fe80000100c00 */
[----:B------:R-:W-:Y:S01]  /*502a0*/  STL.128 [R1+0xb270], R56 ;  /* 0x00b2703801007387 */ /* 0x000fe20000100c00 */
[----:B------:R-:W-:-:S03]  /*502b0*/  DADD R74, R10, R74 ;  /* 0x000000000a4a7229 */ /* 0x000fc6000000004a */
[----:B------:R-:W-:Y:S04]  /*502c0*/  STL.64 [R1+0xb2d0], R176 ;  /* 0x00b2d0b001007387 */ /* 0x000fe80000100a00 */
[----:B------:R-:W-:Y:S01]  /*502d0*/  STL.128 [R1+0xb300], R52 ;  /* 0x00b3003401007387 */ /* 0x000fe20000100c00 */
[----:B------:R-:W-:Y:S01]  /*502e0*/  UMOV UR40, 0x812dea11 ;  /* 0x812dea1100287882 */ /* 0x000fe20000000000 */
[----:B------:R-:W-:Y:S01]  /*502f0*/  UMOV UR41, 0x3dc19799 ;  /* 0x3dc1979900297882 */ /* 0x000fe20000000000 */
[----:B------:R-:W-:Y:S01]  /*50300*/  DADD R194, R194, R194 ;  /* 0x00000000c2c27229 */ /* 0x000fe200000000c2 */
[----:B------:R-:W-:Y:S01]  /*50310*/  UMOV UR28, 0x9999999a ;  /* 0x9999999a001c7882 */ /* 0x000fe20000000000 */
[----:B------:R-:W-:Y:S01]  /*50320*/  UMOV UR29, 0x3fcd9999 ;  /* 0x3fcd9999001d7882 */ /* 0x000fe20000000000 */
[----:B------:R-:W-:Y:S01]  /*50330*/  STL.64 [R1+0xb120], R42 ;  /* 0x00b1202a01007387 */ /* 0x000fe20000100a00 */
[----:B------:R-:W-:Y:S01]  /*50340*/  UMOV UR30, 0xcccccccd ;  /* 0xcccccccd001e7882 */ /* 0x000fe20000000000 */
[----:B------:R-:W-:Y:S01]  /*50350*/  UMOV UR31, 0x3fdccccc ;  /* 0x3fdccccc001f7882 */ /* 0x000fe20000000000 */
[----:B------:R-:W-:Y:S01]  /*50360*/  DADD R152, -RZ, -R152 ;  /* 0x00000000ff987229 */ /* 0x000fe20000000998 */
[----:B------:R-:W-:Y:S01]  /*50370*/  UMOV UR32, 0x6e5b0120 ;  /* 0x6e5b012000207882 */ /* 0x000fe20000000000 */
[----:B------:R-:W-:Y:S01]  /*50380*/  UMOV UR33, 0x3d0b0587 ;  /* 0x3d0b058700217882 */ /* 0x000fe20000000000 */
[----:B------:R-:W3:Y:S01]  /*50390*/  LDL.LU.64 R224, [R1+0xb428] ;  /* 0x00b4280001e07983 */ /* 0x000ee20000300a00 */
[----:B----4-:R-:W-:-:S02]  /*503a0*/  DADD R156, -R238, R94 ;  /* 0x00000000ee9c7229 */ /* 0x010fc4000000015e */
[----:B------:R-:W-:Y:S01]  /*503b0*/  DMUL R94, R42, UR4 ;  /* 0x000000042a5e7c28 */ /* 0x000fe20008000000 */
[----:B0-----:R-:W-:Y:S01]  /*503c0*/  IMAD.MOV.U32 R232, RZ, RZ, R100 ;  /* 0x000000ffffe87224 */ /* 0x001fe200078e0064 */
[----:B------:R-:W-:Y:S01]  /*503d0*/  MOV R233, R101 ;  /* 0x0000006500e97202 */ /* 0x000fe20000000f00 */
[----:B------:R-:W-:Y:S04]  /*503e0*/  STL.128 [R1+0x1610], R128 ;  /* 0x0016108001007387 */ /* 0x000fe80000100c00 */
[----:B------:R-:W-:Y:S04]  /*503f0*/  STL.128 [R1+0xf10], R156 ;  /* 0x000f109c01007387 */ /* 0x000fe80000100c00 */
[----:B------:R0:W-:Y:S04]  /*50400*/  STL.64 [R1+0x7fd0], R94 ;  /* 0x007fd05e01007387 */ /* 0x0001e80000100a00 */
[----:B------:R-:W-:Y:S01]  /*50410*/  STL.128 [R1+0x1090], R108 ;  /* 0x0010906c01007387 */ /* 0x000fe20000100c00 */
[----:B--2---:R-:W-:-:S03]  /*50420*/  DADD R124, -R124, -R8 ;  /* 0x000000007c7c7229 */ /* 0x004fc60000000908 */
[----:B0-----:R-:W2:Y:S01]  /*50430*/  LDL.64 R94, [R1+0x98b0] ;  /* 0x0098b000015e7983 */ /* 0x001ea20000100a00 */
[----:B------:R-:W-:-:S03]  /*50440*/  DADD R156, -R206, -R72 ;  /* 0x00000000ce9c7229 */ /* 0x000fc60000000948 */
[----:B------:R-:W4:Y:S01]  /*50450*/  LDL.64 R72, [R1+0xa730] ;  /* 0x00a7300001487983 */ /* 0x000f220000100a00 */
[----:B------:R-:W-:Y:S01]  /*50460*/  DMUL R100, R226, UR16 ;  /* 0x00000010e2647c28 */ /* 0x000fe20008000000 */
[----:B------:R-:W-:Y:S02]  /*50470*/  IMAD.MOV.U32 R130, RZ, RZ, R132 ;  /* 0x000000ffff827224 */ /* 0x000fe400078e0084 */
[----:B------:R-:W-:Y:S04]  /*50480*/  STL.128 [R1+0x1580], R124 ;  /* 0x0015807c01007387 */ /* 0x000fe80000100c00 */
[----:B------:R0:W-:Y:S01]  /*50490*/  STL.128 [R1+0xe30], R100 ;  /* 0x000e306401007387 */ /* 0x0001e20000100c00 */
[----:B------:R-:W-:Y:S01]  /*504a0*/  IMAD.MOV.U32 R131, RZ, RZ, R133 ;  /* 0x000000ffff837224 */ /* 0x000fe200078e0085 */
[----:B------:R-:W-:Y:S01]  /*504b0*/  MOV R206, R130 ;  /* 0x0000008200ce7202 */ /* 0x000fe20000000f00 */
[----:B---3--:R-:W-:Y:S01]  /*504c0*/  DADD R12, R12, R46 ;  /* 0x000000000c0c7229 */ /* 0x008fe2000000002e */
[----:B------:R-:W-:Y:S01]  /*504d0*/  IMAD.MOV.U32 R234, RZ, RZ, R68 ;  /* 0x000000ffffea7224 */ /* 0x000fe200078e0044 */
[----:B0-----:R-:W-:Y:S01]  /*504e0*/  DMUL R102, R46, UR22 ;  /* 0x000000162e667c28 */ /* 0x001fe20008000000 */
[----:B------:R-:W-:Y:S01]  /*504f0*/  IMAD.MOV.U32 R235, RZ, RZ, R69 ;  /* 0x000000ffffeb7224 */ /* 0x000fe200078e0045 */
[----:B------:R-:W3:Y:S01]  /*50500*/  LDL.64 R46, [R1+0xa578] ;  /* 0x00a57800012e7983 */ /* 0x000ee20000100a00 */
[----:B------:R-:W-:Y:S01]  /*50510*/  MOV R124, R140 ;  /* 0x0000008c007c7202 */ /* 0x000fe20000000f00 */
[----:B------:R-:W-:-:S02]  /*50520*/  IMAD.MOV.U32 R125, RZ, RZ, R141 ;  /* 0x000000ffff7d7224 */ /* 0x000fc400078e008d */
[----:B------:R-:W-:Y:S01]  /*50530*/  IMAD.MOV.U32 R207, RZ, RZ, R131 ;  /* 0x000000ffffcf7224 */ /* 0x000fe200078e0083 */
[----:B------:R-:W-:Y:S01]  /*50540*/  DADD R62, R62, R222 ;  /* 0x000000003e3e7229 */ /* 0x000fe200000000de */
[----:B------:R-:W-:Y:S01]  /*50550*/  IMAD.MOV.U32 R130, RZ, RZ, R124 ;  /* 0x000000ffff827224 */ /* 0x000fe200078e007c */
[----:B------:R-:W-:Y:S01]  /*50560*/  MOV R131, R125 ;  /* 0x0000007d00837202 */ /* 0x000fe20000000f00 */
[----:B------:R-:W-:Y:S01]  /*50570*/  IMAD.MOV.U32 R108, RZ, RZ, R206 ;  /* 0x000000ffff6c7224 */ /* 0x000fe200078e00ce */
[----:B------:R-:W-:Y:S01]  /*50580*/  MOV R117, R191 ;  /* 0x000000bf00757202 */ /* 0x000fe20000000f00 */
[----:B------:R-:W-:Y:S01]  /*50590*/  IMAD.MOV.U32 R109, RZ, RZ, R207 ;  /* 0x000000ffff6d7224 */ /* 0x000fe200078e00cf */
[----:B------:R-:W-:Y:S01]  /*505a0*/  MOV R206, R130 ;  /* 0x0000008200ce7202 */ /* 0x000fe20000000f00 */
[----:B------:R-:W-:Y:S01]  /*505b0*/  IMAD.MOV.U32 R207, RZ, RZ, R131 ;  /* 0x000000ffffcf7224 */ /* 0x000fe200078e0083 */
[----:B------:R-:W-:Y:S01]  /*505c0*/  MOV R131, R121 ;  /* 0x0000007900837202 */ /* 0x000fe20000000f00 */
[----:B------:R-:W-:Y:S01]  /*505d0*/  IMAD.MOV.U32 R130, RZ, RZ, R120 ;  /* 0x000000ffff827224 */ /* 0x000fe200078e0078 */
[----:B------:R0:W-:Y:S04]  /*505e0*/  STL.128 [R1+0xf00], R160 ;  /* 0x000f00a001007387 */ /* 0x0001e80000100c00 */
[----:B------:R-:W3:Y:S01]  /*505f0*/  LDL.64 R120, [R1+0x7e38] ;  /* 0x007e380001787983 */ /* 0x000ee20000100a00 */
[----:B------:R-:W-:-:S02]  /*50600*/  IMAD.MOV.U32 R126, RZ, RZ, R24 ;  /* 0x000000ffff7e7224 */ /* 0x000fc400078e0018 */
[----:B------:R-:W-:Y:S01]  /*50610*/  IMAD.MOV.U32 R127, RZ, RZ, R25 ;  /* 0x000000ffff7f7224 */ /* 0x000fe200078e0019 */
[----:B------:R-:W3:Y:S01]  /*50620*/  LDL.64 R78, [R1+0x79d0] ;  /* 0x0079d000014e7983 */ /* 0x000ee20000100a00 */
[----:B------:R-:W-:Y:S01]  /*50630*/  IMAD.MOV.U32 R116, RZ, RZ, R190 ;  /* 0x000000ffff747224 */ /* 0x000fe200078e00be */
[----:B------:R-:W-:Y:S01]  /*50640*/  MOV R105, R233 ;  /* 0x000000e900697202 */ /* 0x000fe20000000f00 */
[----:B------:R-:W-:Y:S02]  /*50650*/  IMAD.MOV.U32 R104, RZ, RZ, R232 ;  /* 0x000000ffff687224 */ /* 0x000fe400078e00e8 */
[----:B------:R-:W-:Y:S02]  /*50660*/  IMAD.MOV.U32 R122, RZ, RZ, R14 ;  /* 0x000000ffff7a7224 */ /* 0x000fe400078e000e */
[----:B------:R-:W-:Y:S01]  /*50670*/  IMAD.MOV.U32 R123, RZ, RZ, R15 ;  /* 0x000000ffff7b7224 */ /* 0x000fe200078e000f */
[----:B------:R-:W-:Y:S01]  /*50680*/  DADD R88, -R150, -R60 ;  /* 0x0000000096587229 */ /* 0x000fe2000000093c */
[----:B------:R-:W-:Y:S01]  /*50690*/  UMOV UR4, 0x6e5b0120 ;  /* 0x6e5b012000047882 */ /* 0x000fe20000000000 */
[----:B------:R-:W-:Y:S01]  /*506a0*/  UMOV UR5, 0x3d0b0587 ;  /* 0x3d0b058700057882 */ /* 0x000fe20000000000 */
[----:B------:R1:W-:Y:S01]  /*506b0*/  STL.128 [R1+0xb380], R228 ;  /* 0x00b380e401007387 */ /* 0x0003e20000100c00 */
[----:B------:R-:W-:-:S02]  /*506c0*/  IMAD.MOV.U32 R158, RZ, RZ, R2 ;  /* 0x000000ffff9e7224 */ /* 0x000fc400078e0002 */
[----:B------:R-:W-:Y:S01]  /*506d0*/  IMAD.MOV.U32 R159, RZ, RZ, R3 ;  /* 0x000000ffff9f7224 */ /* 0x000fe200078e0003 */
[----:B------:R-:W-:Y:S01]  /*506e0*/  DFMA R86, R184, 0.5, R4 ;  /* 0x3fe00000b856782b */ /* 0x000fe20000000004 */
[----:B------:R-:W-:Y:S01]  /*506f0*/  STL.64 [R1+0x8128], R14 ;  /* 0x0081280e01007387 */ /* 0x000fe20000100a00 */
[----:B------:R-:W-:Y:S02]  /*50700*/  DFMA R208, R36, UR6, R82 ;  /* 0x0000000624d07c2b */ /* 0x000fe40008000052 */
[----:B------:R-:W-:Y:S01]  /*50710*/  DMUL R128, R136, UR12 ;  /* 0x0000000c88807c28 */ /* 0x000fe20008000000 */
[----:B------:R-:W3:Y:S04]  /*50720*/  LDL.LU.64 R8, [R1+0xb400] ;  /* 0x00b4000001087983 */ /* 0x000ee80000300a00 */
[----:B------:R-:W3:Y:S01]  /*50730*/  LDL.64 R176, [R1+0x79d8] ;  /* 0x0079d80001b07983 */ /* 0x000ee20000100a00 */
[----:B--2---:R-:W-:Y:S01]  /*50740*/  DADD R186, -R94, -R186 ;  /* 0x000000005eba7229 */ /* 0x004fe200000009ba */
[----:B------:R-:W-:-:S02]  /*50750*/  IMAD.MOV.U32 R240, RZ, RZ, R234 ;  /* 0x000000fffff07224 */ /* 0x000fc400078e00ea */
[----:B------:R-:W2:Y:S01]  /*50760*/  LDL.64 R94, [R1+0x8080] ;  /* 0x00808000015e7983 */ /* 0x000ea20000100a00 */
[----:B----4-:R-:W-:Y:S01]  /*50770*/  DADD R124, -R72, -R210 ;  /* 0x00000000487c7229 */ /* 0x010fe200000009d2 */
[----:B------:R-:W-:Y:S01]  /*50780*/  IMAD.MOV.U32 R241, RZ, RZ, R235 ;  /* 0x000000fffff17224 */ /* 0x000fe200078e00eb */
[----:B------:R-:W-:Y:S01]  /*50790*/  DMUL R100, R44, 0.5 ;  /* 0x3fe000002c647828 */ /* 0x000fe20000000000 */
[----:B0-----:R-:W-:Y:S01]  /*507a0*/  MOV R162, R116 ;  /* 0x0000007400a27202 */ /* 0x001fe20000000f00 */
[----:B------:R-:W-:Y:S01]  /*507b0*/  IMAD.MOV.U32 R163, RZ, RZ, R117 ;  /* 0x000000ffffa37224 */ /* 0x000fe200078e0075 */
[----:B------:R-:W4:Y:S04]  /*507c0*/  LDL.LU.64 R60, [R1+0x7940] ;  /* 0x00794000013c7983 */ /* 0x000f280000300a00 */
[----:B------:R0:W-:Y:S01]  /*507d0*/  STL.128 [R1+0x1540], R124 ;  /* 0x0015407c01007387 */ /* 0x0001e20000100c00 */
[----:B------:R-:W-:-:S03]  /*507e0*/  IMAD.MOV.U32 R190, RZ, RZ, R250 ;  /* 0x000000ffffbe7224 */ /* 0x000fc600078e00fa */
[----:B------:R-:W2:Y:S01]  /*507f0*/  LDL.64 R140, [R1+0x7970] ;  /* 0x00797000018c7983 */ /* 0x000ea20000100a00 */
[----:B------:R-:W-:Y:S01]  /*50800*/  IMAD.MOV.U32 R191, RZ, RZ, R251 ;  /* 0x000000ffffbf7224 */ /* 0x000fe200078e00fb */
[----:B------:R-:W-:Y:S02]  /*50810*/  MOV R236, R240 ;  /* 0x000000f000ec7202 */ /* 0x000fe40000000f00 */
[----:B------:R-:W-:Y:S01]  /*50820*/  CS2R R232, SRZ ;  /* 0x0000000000e87805 */ /* 0x000fe2000001ff00 */
[----:B-1----:R-:W-:Y:S01]  /*50830*/  DMUL R230, R218, UR4 ;  /* 0x00000004dae67c28 */ /* 0x002fe20008000000 */
[----:B------:R-:W-:Y:S01]  /*50840*/  STL.128 [R1+0x1550], R156 ;  /* 0x0015509c01007387 */ /* 0x000fe20000100c00 */
[----:B------:R-:W-:Y:S02]  /*50850*/  IMAD.MOV.U32 R160, RZ, RZ, R172 ;  /* 0x000000ffffa07224 */ /* 0x000fe400078e00ac */
[----:B------:R-:W-:Y:S01]  /*50860*/  IMAD.MOV.U32 R161, RZ, RZ, R173 ;  /* 0x000000ffffa17224 */ /* 0x000fe200078e00ad */
[----:B------:R-:W-:Y:S04]  /*50870*/  STL.128 [R1+0xff0], R12 ;  /* 0x000ff00c01007387 */ /* 0x000fe80000100c00 */
[----:B0-----:R-:W4:Y:S01]  /*50880*/  LDL.64 R124, [R1+0xa5d8] ;  /* 0x00a5d800017c7983 */ /* 0x001f220000100a00 */
[----:B------:R-:W-:Y:S01]  /*50890*/  IMAD.MOV.U32 R237, RZ, RZ, R241 ;  /* 0x000000ffffed7224 */ /* 0x000fe200078e00f1 */
[----:B------:R-:W-:Y:S01]  /*508a0*/  MOV R241, R215 ;  /* 0x000000d700f17202 */ /* 0x000fe20000000f00 */
[----:B------:R-:W-:Y:S01]  /*508b0*/  IMAD.MOV.U32 R240, RZ, RZ, R214 ;  /* 0x000000fffff07224 */ /* 0x000fe200078e00d6 */
[----:B------:R-:W-:Y:S01]  /*508c0*/  MOV R214, R118 ;  /* 0x0000007600d67202 */ /* 0x000fe20000000f00 */
[----:B------:R-:W-:Y:S01]  /*508d0*/  IMAD.MOV.U32 R215, RZ, RZ, R119 ;  /* 0x000000ffffd77224 */ /* 0x000fe200078e0077 */
[----:B------:R-:W-:Y:S01]  /*508e0*/  DADD R118, R62, R100 ;  /* 0x000000003e767229 */ /* 0x000fe20000000064 */
[----:B------:R-:W-:Y:S01]  /*508f0*/  IMAD.MOV.U32 R116, RZ, RZ, R110 ;  /* 0x000000ffff747224 */ /* 0x000fe200078e006e */
[----:B------:R-:W-:Y:S01]  /*50900*/  MOV R117, R111 ;  /* 0x0000006f00757202 */ /* 0x000fe20000000f00 */
[----:B------:R0:W-:Y:S04]  /*50910*/  STL.128 [R1+0x10a0], R100 ;  /* 0x0010a06401007387 */ /* 0x0001e80000100c00 */
[----:B------:R1:W-:Y:S04]  /*50920*/  STL.128 [R1+0x1110], R116 ;  /* 0x0011107401007387 */ /* 0x0003e80000100c00 */
[----:B------:R-:W4:Y:S04]  /*50930*/  LDL.64 R126, [R1+0x78d8] ;  /* 0x0078d800017e7983 */ /* 0x000f280000100a00 */
[----:B------:R-:W4:Y:S01]  /*50940*/  LDL.64 R250, [R1+0x7fb8] ;  /* 0x007fb80001fa7983 */ /* 0x000f220000100a00 */
[----:B0-----:R-:W-:-:S03]  /*50950*/  DMUL R100, R22, UR14 ;  /* 0x0000000e16647c28 */ /* 0x001fc60008000000 */
[----:B------:R-:W4:Y:S01]  /*50960*/  LDL.LU.64 R172, [R1+0x7978] ;  /* 0x0079780001ac7983 */ /* 0x000f220000300a00 */
[----:B-1----:R-:W-:-:S03]  /*50970*/  DADD R118, -RZ, -R216 ;  /* 0x00000000ff767229 */ /* 0x002fc600000009d8 */
[----:B------:R-:W4:Y:S04]  /*50980*/  LDL.64 R156, [R1+0x7fe8] ;  /* 0x007fe800019c7983 */ /* 0x000f280000100a00 */
[----:B------:R-:W-:Y:S01]  /*50990*/  STL.64 [R1+0x81a8], R100 ;  /* 0x0081a86401007387 */ /* 0x000fe20000100a00 */
[----:B------:R-:W-:Y:S02]  /*509a0*/  DMUL R234, R32, UR20 ;  /* 0x0000001420ea7c28 */ /* 0x000fe40008000000 */
[----:B------:R-:W-:Y:S01]  /*509b0*/  DFMA R72, R180, 2, R76 ;  /* 0x40000000b448782b */ /* 0x000fe2000000004c */
[----:B------:R-:W4:Y:S04]  /*509c0*/  LDL.LU.64 R228, [R1+0x7be0] ;  /* 0x007be00001e47983 */ /* 0x000f280000300a00 */
[----:B------:R-:W4:Y:S04]  /*509d0*/  LDL.LU.64 R82, [R1+0xb438] ;  /* 0x00b4380001527983 */ /* 0x000f280000300a00 */
[----:B------:R-:W4:Y:S01]  /*509e0*/  LDL.LU.64 R136, [R1+0xb3d8] ;  /* 0x00b3d80001887983 */ /* 0x000f220000300a00 */
[----:B------:R-:W-:-:S03]  /*509f0*/  DADD R132, R192, R192 ;  /* 0x00000000c0847229 */ /* 0x000fc600000000c0 */
[----:B------:R-:W-:Y:S04]  /*50a00*/  STL.64 [R1+0xb2c8], R74 ;  /* 0x00b2c84a01007387 */ /* 0x000fe80000100a00 */
[----:B------:R-:W4:Y:S04]  /*50a10*/  LDL.LU.64 R222, [R1+0xb448] ;  /* 0x00b4480001de7983 */ /* 0x000f280000300a00 */
[----:B------:R-:W-:Y:S04]  /*50a20*/  STL.64 [R1+0xb2c0], R152 ;  /* 0x00b2c09801007387 */ /* 0x000fe80000100a00 */
[----:B------:R-:W4:Y:S04]  /*50a30*/  LDL.LU.64 R24, [R1+0xb3d0] ;  /* 0x00b3d00001187983 */ /* 0x000f280000300a00 */
[----:B------:R-:W4:Y:S04]  /*50a40*/  LDL.LU.64 R4, [R1+0xb3b8] ;  /* 0x00b3b80001047983 */ /* 0x000f280000300a00 */
[----:B------:R-:W4:Y:S04]  /*50a50*/  LDL.LU.64 R2, [R1+0xb3a8] ;  /* 0x00b3a80001027983 */ /* 0x000f280000300a00 */
[----:B------:R-:W4:Y:S01]  /*50a60*/  LDL.LU.64 R184, [R1+0xb3b0] ;  /* 0x00b3b00001b87983 */ /* 0x000f220000300a00 */
[----:B---3--:R-:W-:-:S02]  /*50a70*/  DADD R78, R78, R134 ;  /* 0x000000004e4e7229 */ /* 0x008fc40000000086 */
[----:B--2---:R-:W-:Y:S01]  /*50a80*/  DFMA R158, R226, UR36, R140 ;  /* 0x00000024e29e7c2b */ /* 0x004fe2000800008c */
[----:B------:R-:W-:Y:S01]  /*50a90*/  STL.128 [R1+0xb370], R160 ;  /* 0x00b370a001007387 */ /* 0x000fe20000100c00 */
[----:B------:R-:W-:Y:S02]  /*50aa0*/  DADD R116, -R46, -R104 ;  /* 0x000000002e747229 */ /* 0x000fe40000000968 */
[----:B------:R-:W-:Y:S01]  /*50ab0*/  DMUL R180, R218, UR4 ;  /* 0x00000004dab47c28 */ /* 0x000fe20008000000 */
[----:B------:R-:W-:Y:S04]  /*50ac0*/  STL.128 [R1+0xe40], R232 ;  /* 0x000e40e801007387 */ /* 0x000fe80000100c00 */
[----:B------:R0:W-:Y:S04]  /*50ad0*/  STL.128 [R1+0x1560], R116 ;  /* 0x0015607401007387 */ /* 0x0001e80000100c00 */
[----:B------:R-:W2:Y:S01]  /*50ae0*/  LDL.64 R140, [R1+0x7ac8] ;  /* 0x007ac800018c7983 */ /* 0x000ea20000100a00 */
[----:B----4-:R-:W-:-:S03]  /*50af0*/  DFMA R166, R60, 0.5, R106 ;  /* 0x3fe000003ca6782b */ /* 0x010fc6000000006a */
[----:B------:R-:W3:Y:S04]  /*50b00*/  LDL.LU.128 R12, [R1+0xb3c0] ;  /* 0x00b3c000010c7983 */ /* 0x000ee80000300c00 */
[----:B------:R-:W4:Y:S01]  /*50b10*/  LDL.LU.64 R134, [R1+0xb430] ;  /* 0x00b4300001867983 */ /* 0x000f220000300a00 */
[----:B0-----:R-:W-:Y:S01]  /*50b20*/  IMAD.MOV.U32 R118, RZ, RZ, R122 ;  /* 0x000000ffff767224 */ /* 0x001fe200078e007a */
[----:B------:R-:W-:Y:S01]  /*50b30*/  MOV R122, R100 ;  /* 0x00000064007a7202 */ /* 0x000fe20000000f00 */
[----:B------:R-:W-:Y:S01]  /*50b40*/  IMAD.MOV.U32 R119, RZ, RZ, R123 ;  /* 0x000000ffff777224 */ /* 0x000fe200078e007b */
[----:B------:R-:W2:Y:S01]  /*50b50*/  LDL.64 R116, [R1+0x7cd0] ;  /* 0x007cd00001747983 */ /* 0x000ea20000100a00 */
[----:B------:R-:W-:Y:S01]  /*50b60*/  IMAD.MOV.U32 R123, RZ, RZ, R101 ;  /* 0x000000ffff7b7224 */ /* 0x000fe200078e0065 */
[----:B------:R-:W-:Y:S01]  /*50b70*/  MOV R101, R149 ;  /* 0x0000009500657202 */ /* 0x000fe20000000f00 */
[----:B------:R-:W-:-:S03]  /*50b80*/  DADD R68, R250, R196 ;  /* 0x00000000fa447229 */ /* 0x000fc600000000c4 */
[----:B------:R0:W-:Y:S01]  /*50b90*/  STL.128 [R1+0x1290], R120 ;  /* 0x0012907801007387 */ /* 0x0001e20000100c00 */
[----:B------:R-:W-:-:S03]  /*50ba0*/  IMAD.MOV.U32 R100, RZ, RZ, R148 ;  /* 0x000000ffff647224 */ /* 0x000fc600078e0094 */
[----:B------:R-:W3:Y:S01]  /*50bb0*/  LDL.64 R148, [R1+0x8170] ;  /* 0x0081700001947983 */ /* 0x000ee20000100a00 */
[----:B------:R-:W-:Y:S01]  /*50bc0*/  UMOV UR4, 0xe26a48f5 ;  /* 0xe26a48f500047882 */ /* 0x000fe20000000000 */
[----:B------:R-:W-:Y:S01]  /*50bd0*/  UMOV UR5, 0x3d7b590c ;  /* 0x3d7b590c00057882 */ /* 0x000fe20000000000 */
[----:B------:R-:W-:Y:S01]  /*50be0*/  IMAD.MOV.U32 R232, RZ, RZ, R214 ;  /* 0x000000ffffe87224 */ /* 0x000fe200078e00d6 */
[----:B------:R1:W-:Y:S01]  /*50bf0*/  STL.64 [R1+0x77a8], R180 ;  /* 0x0077a8b401007387 */ /* 0x0003e20000100a00 */
[----:B------:R-:W-:-:S03]  /*50c00*/  IMAD.MOV.U32 R233, RZ, RZ, R215 ;  /* 0x000000ffffe97224 */ /* 0x000fc600078e00d7 */
[----:B------:R-:W4:Y:S01]  /*50c10*/  LDL.LU.64 R196, [R1+0xb3e0] ;  /* 0x00b3e00001c47983 */ /* 0x000f220000300a00 */
[----:B0-----:R-:W-:Y:S01]  /*50c20*/  DADD R122, R70, R26 ;  /* 0x00000000467a7229 */ /* 0x001fe2000000001a */
[----:B------:R-:W-:Y:S02]  /*50c30*/  CS2R R120, SRZ ;  /* 0x0000000000787805 */ /* 0x000fe4000001ff00 */
[----:B------:R-:W-:Y:S01]  /*50c40*/  MOV R214, R80 ;  /* 0x0000005000d67202 */ /* 0x000fe20000000f00 */
[----:B------:R-:W-:Y:S04]  /*50c50*/  STL.64 [R1+0xb368], R172 ;  /* 0x00b368ac01007387 */ /* 0x000fe80000100a00 */
[----:B------:R0:W-:Y:S04]  /*50c60*/  STL.128 [R1+0x11b0], R120 ;  /* 0x0011b07801007387 */ /* 0x0001e80000100c00 */
[----:B-1----:R-:W4:Y:S01]  /*50c70*/  LDL.64 R180, [R1+0x9f48] ;  /* 0x009f480001b47983 */ /* 0x002f220000100a00 */
[----:B------:R-:W-:Y:S01]  /*50c80*/  DMUL R156, R156, 3 ;  /* 0x400800009c9c7828 */ /* 0x000fe20000000000 */
[----:B------:R-:W-:Y:S01]  /*50c90*/  UMOV UR20, 0xb299048d ;  /* 0xb299048d00147882 */ /* 0x000fe20000000000 */
[----:B------:R-:W-:Y:S01]  /*50ca0*/  UMOV UR21, 0x3d7d33f9 ;  /* 0x3d7d33f900157882 */ /* 0x000fe20000000000 */
[----:B------:R-:W-:Y:S04]  /*50cb0*/  STL.64 [R1+0xb290], R136 ;  /* 0x00b2908801007387 */ /* 0x000fe80000100a00 */
[----:B------:R-:W-:Y:S01]  /*50cc0*/  STL.128 [R1+0xb280], R8 ;  /* 0x00b2800801007387 */ /* 0x000fe20000100c00 */
[----:B0-----:R-:W-:Y:S01]  /*50cd0*/  IMAD.MOV.U32 R120, RZ, RZ, R100 ;  /* 0x000000ffff787224 */ /* 0x001fe200078e0064 */
[----:B------:R-:W-:Y:S01]  /*50ce0*/  MOV R122, R186 ;  /* 0x000000ba007a7202 */ /* 0x000fe20000000f00 */
[----:B------:R-:W-:Y:S01]  /*50cf0*/  IMAD.MOV.U32 R121, RZ, RZ, R101 ;  /* 0x000000ffff797224 */ /* 0x000fe200078e0065 */
[----:B------:R-:W4:Y:S01]  /*50d00*/  LDL.64 R74, [R1+0x7a28] ;  /* 0x007a2800014a7983 */ /* 0x000f220000100a00 */
[----:B------:R-:W-:-:S02]  /*50d10*/  IMAD.MOV.U32 R123, RZ, RZ, R187 ;  /* 0x000000ffff7b7224 */ /* 0x000fc400078e00bb */
[----:B------:R-:W-:Y:S01]  /*50d20*/  IMAD.MOV.U32 R215, RZ, RZ, R81 ;  /* 0x000000ffffd77224 */ /* 0x000fe200078e0051 */
[----:B------:R-:W-:Y:S04]  /*50d30*/  STL.128 [R1+0xb2f0], R248 ;  /* 0x00b2f0f801007387 */ /* 0x000fe80000100c00 */
[----:B------:R0:W-:Y:S04]  /*50d40*/  STL.128 [R1+0x1950], R120 ;  /* 0x0019507801007387 */ /* 0x0001e80000100c00 */
[----:B------:R-:W4:Y:S04]  /*50d50*/  LDL.64 R80, [R1+0xa5f0] ;  /* 0x00a5f00001507983 */ /* 0x000f280000100a00 */
[----:B------:R-:W-:Y:S04]  /*50d60*/  STL.128 [R1+0xb310], R220 ;  /* 0x00b310dc01007387 */ /* 0x000fe80000100c00 */
[----:B------:R-:W-:Y:S01]  /*50d70*/  STL.64 [R1+0xb118], R60 ;  /* 0x00b1183c01007387 */ /* 0x000fe20000100a00 */
[----:B0-----:R-:W-:-:S03]  /*50d80*/  DFMA R122, R124, R40, R94 ;  /* 0x000000287c7a722b */ /* 0x001fc6000000005e */
[----:B------:R-:W4:Y:S04]  /*50d90*/  LDL.64 R152, [R1+0xa8a8] ;  /* 0x00a8a80001987983 */ /* 0x000f280000100a00 */
[----:B------:R-:W4:Y:S01]  /*50da0*/  LDL.64 R124, [R1+0x7b88] ;  /* 0x007b8800017c7983 */ /* 0x000f220000100a00 */
[----:B------:R-:W-:Y:S02]  /*50db0*/  DMUL R94, R42, UR4 ;  /* 0x000000042a5e7c28 */ /* 0x000fe40008000000 */
[----:B------:R-:W-:Y:S01]  /*50dc0*/  DADD R120, R56, R78 ;  /* 0x0000000038787229 */ /* 0x000fe2000000004e */
[----:B------:R-:W-:Y:S04]  /*50dd0*/  STL.128 [R1+0xb230], R28 ;  /* 0x00b2301c01007387 */ /* 0x000fe80000100c00 */
[----:B------:R0:W-:Y:S04]  /*50de0*/  STL.64 [R1+0x80c0], R94 ;  /* 0x0080c05e01007387 */ /* 0x0001e80000100a00 */
[----:B------:R-:W4:Y:S04]  /*50df0*/  LDL.64 R78, [R1+0x8098] ;  /* 0x00809800014e7983 */ /* 0x000f280000100a00 */
[----:B------:R-:W4:Y:S04]  /*50e00*/  LDL.LU.64 R192, [R1+0xb3a0] ;  /* 0x00b3a00001c07983 */ /* 0x000f280000300a00 */
[----:B0-----:R-:W4:Y:S04]  /*50e10*/  LDL.64 R94, [R1+0x7aa8] ;  /* 0x007aa800015e7983 */ /* 0x001f280000100a00 */
[----:B--2---:R0:W-:Y:S01]  /*50e20*/  STL.128 [R1+0x1280], R116 ;  /* 0x0012807401007387 */ /* 0x0041e20000100c00 */
[----:B---3--:R-:W-:-:S02]  /*50e30*/  DADD R126, R148, R126 ;  /* 0x00000000947e7229 */ /* 0x008fc4000000007e */
[----:B------:R-:W-:Y:S01]  /*50e40*/  DADD R140, R172, R140 ;  /* 0x00000000ac8c7229 */ /* 0x000fe2000000008c */
[----:B----4-:R1:W-:Y:S01]  /*50e50*/  STL.64 [R1+0xb360], R196 ;  /* 0x00b360c401007387 */ /* 0x0103e20000100a00 */
[----:B0-----:R-:W-:Y:S01]  /*50e60*/  IMAD.MOV.U32 R116, RZ, RZ, R230 ;  /* 0x000000ffff747224 */ /* 0x001fe200078e00e6 */
[----:B------:R-:W-:Y:S01]  /*50e70*/  MOV R117, R231 ;  /* 0x000000e700757202 */ /* 0x000fe20000000f00 */
[----:B------:R-:W-:Y:S01]  /*50e80*/  DADD R230, R60, R174 ;  /* 0x000000003ce67229 */ /* 0x000fe200000000ae */
[----:B------:R-:W2:Y:S01]  /*50e90*/  LDL.64 R118, [R1+0x7ad0] ;  /* 0x007ad00001767983 */ /* 0x000ea20000100a00 */
[----:B------:R-:W-:Y:S01]  /*50ea0*/  IMAD.MOV.U32 R174, RZ, RZ, R214 ;  /* 0x000000ffffae7224 */ /* 0x000fe200078e00d6 */
[----:B------:R-:W-:Y:S02]  /*50eb0*/  MOV R175, R215 ;  /* 0x000000d700af7202 */ /* 0x000fe40000000f00 */
[----:B------:R-:W3:Y:S04]  /*50ec0*/  LDL.64 R214, [R1+0x7ef0] ;  /* 0x007ef00001d67983 */ /* 0x000ee80000100a00 */
[----:B------:R0:W-:Y:S01]  /*50ed0*/  STL.128 [R1+0x1130], R164 ;  /* 0x001130a401007387 */ /* 0x0001e20000100c00 */
[----:B------:R-:W-:Y:S01]  /*50ee0*/  IMAD.MOV.U32 R100, RZ, RZ, R130 ;  /* 0x000000ffff647224 */ /* 0x000fe200078e0082 */
[----:B------:R-:W-:-:S02]  /*50ef0*/  MOV R101, R131 ;  /* 0x0000008300657202 */ /* 0x000fc40000000f00 */
[----:B------:R-:W-:Y:S04]  /*50f00*/  STL.128 [R1+0xb350], R12 ;  /* 0x00b3500c01007387 */ /* 0x000fe80000100c00 */
[----:B------:R-:W-:Y:S04]  /*50f10*/  STL.128 [R1+0xb340], R156 ;  /* 0x00b3409c01007387 */ /* 0x000fe80000100c00 */
[----:B------:R-:W4:Y:S04]  /*50f20*/  LDL.64 R136, [R1+0x9b38] ;  /* 0x009b380001887983 */ /* 0x000f280000100a00 */
[----:B------:R-:W-:Y:S04]  /*50f30*/  STL.128 [R1+0xb2b0], R132 ;  /* 0x00b2b08401007387 */ /* 0x000fe80000100c00 */
[----:B------:R-:W4:Y:S04]  /*50f40*/  LDL.64 R8, [R1+0x7c98] ;  /* 0x007c980001087983 */ /* 0x000f280000100a00 */
[----:B------:R-:W4:Y:S04]  /*50f50*/  LDL.64 R10, [R1+0xa910] ;  /* 0x00a91000010a7983 */ /* 0x000f280000100a00 */
[----:B------:R-:W4:Y:S01]  /*50f60*/  LDL.64 R220, [R1+0x7e10] ;  /* 0x007e100001dc7983 */ /* 0x000f220000100a00 */
[----:B------:R-:W-:-:S02]  /*50f70*/  DADD R124, R124, R122 ;  /* 0x000000007c7c7229 */ /* 0x000fc4000000007a */
[----:B------:R-:W-:Y:S01]  /*50f80*/  DFMA R80, R80, R38, R162 ;  /* 0x000000265050722b */ /* 0x000fe200000000a2 */
[----:B------:R-:W-:Y:S04]  /*50f90*/  STL.128 [R1+0x1190], R120 ;  /* 0x0011907801007387 */ /* 0x000fe80000100c00 */
[----:B------:R0:W-:Y:S01]  /*50fa0*/  STL.128 [R1+0x1040], R124 ;  /* 0x0010407c01007387 */ /* 0x0001e20000100c00 */
[----:B------:R-:W-:Y:S01]  /*50fb0*/  MOV R172, R190 ;  /* 0x000000be00ac7202 */ /* 0x000fe20000000f00 */
[----:B------:R-:W-:Y:S02]  /*50fc0*/  IMAD.MOV.U32 R173, RZ, RZ, R191 ;  /* 0x000000ffffad7224 */ /* 0x000fe400078e00bf */
[----:B------:R-:W4:Y:S04]  /*50fd0*/  LDL.64 R190, [R1+0xa5b8] ;  /* 0x00a5b80001be7983 */ /* 0x000f280000100a00 */
[----:B-1----:R-:W4:Y:S04]  /*50fe0*/  LDL.64 R196, [R1+0x82a0] ;  /* 0x0082a00001c47983 */ /* 0x002f280000100a00 */
[----:B0-----:R-:W4:Y:S04]  /*50ff0*/  LDL.LU.128 R164, [R1+0xb390] ;  /* 0x00b3900001a47983 */ /* 0x001f280000300c00 */
[----:B------:R-:W4:Y:S01]  /*51000*/  LDL.128 R124, [R1+0x7c20] ;  /* 0x007c2000017c7983 */ /* 0x000f220000100c00 */
[----:B------:R-:W-:-:S03]  /*51010*/  DADD R120, R78, R78 ;  /* 0x000000004e787229 */ /* 0x000fc6000000004e */
[----:B------:R-:W4:Y:S01]  /*51020*/  LDL.64 R78, [R1+0xa608] ;  /* 0x00a60800014e7983 */ /* 0x000f220000100a00 */
[----:B------:R-:W-:-:S03]  /*51030*/  DMUL R146, R222, UR34 ;  /* 0x00000022de927c28 */ /* 0x000fc60008000000 */
[----:B------:R-:W-:Y:S04]  /*51040*/  STL.128 [R1+0x17c0], R184 ;  /* 0x0017c0b801007387 */ /* 0x000fe80000100c00 */
[----:B------:R-:W-:Y:S04]  /*51050*/  STL.128 [R1+0xb240], R48 ;  /* 0x00b2403001007387 */ /* 0x000fe80000100c00 */
[----:B------:R-:W-:Y:S01]  /*51060*/  STL.64 [R1+0xb1a0], R16 ;  /* 0x00b1a01001007387 */ /* 0x000fe20000100a00 */
[----:B------:R-:W-:-:S03]  /*51070*/  DADD R84, -RZ, -R84 ;  /* 0x00000000ff547229 */ /* 0x000fc60000000954 */
[----:B------:R-:W-:Y:S04]  /*51080*/  STL.64 [R1+0xb140], R44 ;  /* 0x00b1402c01007387 */ /* 0x000fe80000100a00 */
[----:B------:R-:W-:Y:S04]  /*51090*/  STL.64 [R1+0xb190], R184 ;  /* 0x00b190b801007387 */ /* 0x000fe80000100a00 */
[----:B------:R-:W-:Y:S04]  /*510a0*/  STL.64 [R1+0xb168], R112 ;  /* 0x00b1687001007387 */ /* 0x000fe80000100a00 */
[----:B------:R-:W-:Y:S04]  /*510b0*/  STL.64 [R1+0xb198], R38 ;  /* 0x00b1982601007387 */ /* 0x000fe80000100a00 */
[----:B------:R-:W-:Y:S04]  /*510c0*/  STL.128 [R1+0xb1b0], R4 ;  /* 0x00b1b00401007387 */ /* 0x000fe80000100c00 */
[----:B------:R-:W4:Y:S04]  /*510d0*/  LDL.64 R28, [R1+0x7b10] ;  /* 0x007b1000011c7983 */ /* 0x000f280000100a00 */
[----:B--2---:R0:W-:Y:S01]  /*510e0*/  STL.128 [R1+0x11c0], R116 ;  /* 0x0011c07401007387 */ /* 0x0041e20000100c00 */
[----:B---3--:R-:W-:Y:S01]  /*510f0*/  DFMA R162, R214, 2, R94 ;  /* 0x40000000d6a2782b */ /* 0x008fe2000000005e */
[----:B------:R-:W-:Y:S01]  /*51100*/  CS2R R148, SRZ ;  /* 0x0000000000947805 */ /* 0x000fe2000001ff00 */
[----:B------:R-:W-:Y:S01]  /*51110*/  IMAD.MOV.U32 R214, RZ, RZ, R96 ;  /* 0x000000ffffd67224 */ /* 0x000fe200078e0060 */
[----:B------:R-:W-:Y:S01]  /*51120*/  MOV R215, R97 ;  /* 0x0000006100d77202 */ /* 0x000fe20000000f00 */
[----:B------:R-:W2:Y:S04]  /*51130*/  LDL.64 R94, [R1+0x7b60] ;  /* 0x007b6000015e7983 */ /* 0x000ea80000100a00 */
[----:B------:R-:W3:Y:S01]  /*51140*/  LDL.64 R96, [R1+0xa738] ;  /* 0x00a7380001607983 */ /* 0x000ee20000100a00 */
[----:B0-----:R-:W-:-:S03]  /*51150*/  DADD R116, R180, R160 ;  /* 0x00000000b4747229 */ /* 0x001fc600000000a0 */
[----:B------:R-:W-:Y:S01]  /*51160*/  STL.64 [R1+0xb110], R174 ;  /* 0x00b110ae01007387 */ /* 0x000fe20000100a00 */
[----:B------:R-:W-:-:S03]  /*51170*/  MOV R180, R206 ;  /* 0x000000ce00b47202 */ /* 0x000fc60000000f00 */
[----:B------:R-:W2:Y:S04]  /*51180*/  LDL.64 R12, [R1+0x7d70] ;  /* 0x007d7000010c7983 */ /* 0x000ea80000100a00 */
[----:B------:R0:W-:Y:S01]  /*51190*/  STL.64 [R1+0x7e98], R116 ;  /* 0x007e987401007387 */ /* 0x0001e20000100a00 */
[----:B------:R-:W-:Y:S02]  /*511a0*/  IMAD.MOV.U32 R181, RZ, RZ, R207 ;  /* 0x000000ffffb57224 */ /* 0x000fe400078e00cf */
[----:B------:R-:W-:Y:S01]  /*511b0*/  IMAD.MOV.U32 R206, RZ, RZ, R150 ;  /* 0x000000ffffce7224 */ /* 0x000fe200078e0096 */
[----:B------:R-:W2:Y:S01]  /*511c0*/  LDL.64 R158, [R1+0x7db0] ;  /* 0x007db000019e7983 */ /* 0x000ea20000100a00 */
[----:B------:R-:W-:-:S03]  /*511d0*/  IMAD.MOV.U32 R207, RZ, RZ, R151 ;  /* 0x000000ffffcf7224 */ /* 0x000fc600078e0097 */
[----:B------:R-:W2:Y:S01]  /*511e0*/  LDL.64 R150, [R1+0x7d90] ;  /* 0x007d900001967983 */ /* 0x000ea20000100a00 */
[----:B0-----:R-:W-:-:S03]  /*511f0*/  IMAD.MOV.U32 R116, RZ, RZ, R108 ;  /* 0x000000ffff747224 */ /* 0x001fc600078e006c */
[----:B------:R-:W2:Y:S01]  /*51200*/  LDL.64 R156, [R1+0x7fa8] ;  /* 0x007fa800019c7983 */ /* 0x000ea20000100a00 */
[----:B------:R-:W-:-:S03]  /*51210*/  IMAD.MOV.U32 R117, RZ, RZ, R109 ;  /* 0x000000ffff757224 */ /* 0x000fc600078e006d */
[----:B------:R-:W2:Y:S01]  /*51220*/  LDL.64 R108, [R1+0x82b8] ;  /* 0x0082b800016c7983 */ /* 0x000ea20000100a00 */
[----:B------:R-:W-:Y:S01]  /*51230*/  MOV R130, R236 ;  /* 0x000000ec00827202 */ /* 0x000fe20000000f00 */
[----:B------:R-:W-:Y:S02]  /*51240*/  IMAD.MOV.U32 R131, RZ, RZ, R237 ;  /* 0x000000ffff837224 */ /* 0x000fe400078e00ed */
[----:B------:R-:W-:Y:S04]  /*51250*/  STL.128 [R1+0xb330], R80 ;  /* 0x00b3305001007387 */ /* 0x000fe80000100c00 */
[----:B------:R-:W2:Y:S04]  /*51260*/  LDL.64 R132, [R1+0x7bd0] ;  /* 0x007bd00001847983 */ /* 0x000ea80000100a00 */
[----:B------:R-:W2:Y:S01]  /*51270*/  LDL.64 R134, [R1+0x9f60] ;  /* 0x009f600001867983 */ /* 0x000ea20000100a00 */
[----:B----4-:R-:W-:-:S03]  /*51280*/  DFMA R54, R176, UR12, -R8 ;  /* 0x0000000cb0367c2b */ /* 0x010fc60008000808 */
[----:B------:R-:W4:Y:S04]  /*51290*/  LDL.LU.64 R222, [R1+0x7cc8] ;  /* 0x007cc80001de7983 */ /* 0x000f280000300a00 */
[----:B------:R-:W-:Y:S01]  /*512a0*/  STL.128 [R1+0x1020], R228 ;  /* 0x001020e401007387 */ /* 0x000fe20000100c00 */
[----:B------:R-:W-:-:S03]  /*512b0*/  DFMA R190, R190, R40, R58 ;  /* 0x00000028bebe722b */ /* 0x000fc6000000003a */
[----:B------:R-:W4:Y:S01]  /*512c0*/  LDL.64 R184, [R1+0x7b98] ;  /* 0x007b980001b87983 */ /* 0x000f220000100a00 */
[----:B------:R-:W-:Y:S02]  /*512d0*/  IMAD.MOV.U32 R123, RZ, RZ, R125 ;  /* 0x000000ffff7b7224 */ /* 0x000fe400078e007d */
[----:B------:R-:W-:Y:S01]  /*512e0*/  IMAD.MOV.U32 R122, RZ, RZ, R124 ;  /* 0x000000ffff7a7224 */ /* 0x000fe200078e007c */
[----:B------:R0:W-:Y:S01]  /*512f0*/  STL.128 [R1+0xf80], R124 ;  /* 0x000f807c01007387 */ /* 0x0001e20000100c00 */
[----:B------:R-:W-:-:S03]  /*51300*/  DADD R64, R196, R64 ;  /* 0x00000000c4407229 */ /* 0x000fc60000000040 */
[----:B------:R1:W-:Y:S01]  /*51310*/  STL.128 [R1+0xb2a0], R164 ;  /* 0x00b2a0a401007387 */ /* 0x0003e20000100c00 */
[----:B------:R-:W-:Y:S01]  /*51320*/  DADD R188, R188, R196 ;  /* 0x00000000bcbc7229 */ /* 0x000fe200000000c4 */
[----:B------:R-:W-:Y:S02]  /*51330*/  IMAD.MOV.U32 R40, RZ, RZ, R240 ;  /* 0x000000ffff287224 */ /* 0x000fe400078e00f0 */
[----:B------:R-:W4:Y:S01]  /*51340*/  LDL.64 R6, [R1+0x7d88] ;  /* 0x007d880001067983 */ /* 0x000f220000100a00 */
[----:B0-----:R-:W-:Y:S01]  /*51350*/  IMAD.MOV.U32 R124, RZ, RZ, R122 ;  /* 0x000000ffff7c7224 */ /* 0x001fe200078e007a */
[----:B------:R-:W-:Y:S01]  /*51360*/  MOV R125, R123 ;  /* 0x0000007b007d7202 */ /* 0x000fe20000000f00 */
[----:B------:R-:W-:Y:S01]  /*51370*/  DADD R122, R52, R86 ;  /* 0x00000000347a7229 */ /* 0x000fe20000000056 */
[----:B------:R-:W-:Y:S01]  /*51380*/  MOV R41, R241 ;  /* 0x000000f100297202 */ /* 0x000fe20000000f00 */
[----:B------:R-:W4:Y:S01]  /*51390*/  LDL.LU.64 R86, [R1+0x8240] ;  /* 0x0082400001567983 */ /* 0x000f220000300a00 */
[----:B------:R-:W-:Y:S01]  /*513a0*/  MOV R240, R126 ;  /* 0x0000007e00f07202 */ /* 0x000fe20000000f00 */
[----:B------:R-:W-:-:S02]  /*513b0*/  IMAD.MOV.U32 R241, RZ, RZ, R127 ;  /* 0x000000fffff17224 */ /* 0x000fc400078e007f */
[----:B------:R-:W4:Y:S04]  /*513c0*/  LDL.64 R126, [R1+0x7d98] ;  /* 0x007d9800017e7983 */ /* 0x000f280000100a00 */
[----:B-1----:R-:W4:Y:S01]  /*513d0*/  LDL.64 R166, [R1+0xa8a0] ;  /* 0x00a8a00001a67983 */ /* 0x002f220000100a00 */
[----:B---3--:R-:W-:-:S03]  /*513e0*/  DADD R96, -R96, R88 ;  /* 0x0000000060607229 */ /* 0x008fc60000000158 */
[----:B--2---:R-:W-:Y:S01]  /*513f0*/  STL.128 [R1+0x1170], R148 ;  /* 0x0011709401007387 */ /* 0x004fe20000100c00 */
[----:B------:R-:W-:-:S03]  /*51400*/  DMUL R88, R38, UR24 ;  /* 0x0000001826587c28 */ /* 0x000fc60008000000 */
[----:B------:R0:W-:Y:S01]  /*51410*/  STL.128 [R1+0x1870], R96 ;  /* 0x0018706001007387 */ /* 0x0001e20000100c00 */
[----:B------:R-:W-:Y:S01]  /*51420*/  DADD R108, R108, R108 ;  /* 0x000000006c6c7229 */ /* 0x000fe2000000006c */
[----:B------:R-:W-:Y:S01]  /*51430*/  MOV R237, R35 ;  /* 0x0000002300ed7202 */ /* 0x000fe20000000f00 */
[----:B------:R-:W-:Y:S01]  /*51440*/  IMAD.MOV.U32 R236, RZ, RZ, R34 ;  /* 0x000000ffffec7224 */ /* 0x000fe200078e0022 */
[----:B------:R-:W-:Y:S01]  /*51450*/  MOV R81, R159 ;  /* 0x0000009f00517202 */ /* 0x000fe20000000f00 */
[----:B------:R-:W-:Y:S01]  /*51460*/  IMAD.MOV.U32 R80, RZ, RZ, R158 ;  /* 0x000000ffff507224 */ /* 0x000fe200078e009e */
[----:B------:R-:W-:Y:S01]  /*51470*/  DMUL R118, R112, 0.5 ;  /* 0x3fe0000070767828 */ /* 0x000fe20000000000 */
[----:B------:R-:W2:Y:S01]  /*51480*/  LDL.64 R52, [R1+0xa460] ;  /* 0x00a4600001347983 */ /* 0x000ea20000100a00 */
[----:B------:R-:W-:-:S03]  /*51490*/  DMUL R8, R38, UR40 ;  /* 0x0000002826087c28 */ /* 0x000fc60008000000 */
[----:B------:R-:W3:Y:S01]  /*514a0*/  LDL.64 R164, [R1+0x8030] ;  /* 0x0080300001a47983 */ /* 0x000ee20000100a00 */
[----:B0-----:R-:W-:Y:S01]  /*514b0*/  DADD R96, -R94, -R88 ;  /* 0x000000005e607229 */ /* 0x001fe20000000958 */
[----:B------:R-:W-:Y:S01]  /*514c0*/  IMAD.MOV.U32 R98, RZ, RZ, 0x0 ;  /* 0x00000000ff627424 */ /* 0x000fe200078e00ff */
[----:B------:R-:W-:Y:S01]  /*514d0*/  MOV R99, 0x40945000 ;  /* 0x4094500000637802 */ /* 0x000fe20000000f00 */
[----:B------:R-:W-:Y:S02]  /*514e0*/  DADD R58, -RZ, -R134 ;  /* 0x00000000ff3a7229 */ /* 0x000fe40000000986 */
[----:B------:R-:W-:Y:S01]  /*514f0*/  DMUL R160, R42, UR4 ;  /* 0x000000042aa07c28 */ /* 0x000fe20008000000 */
[----:B------:R-:W-:Y:S04]  /*51500*/  STL.64 [R1+0xafc0], R190 ;  /* 0x00afc0be01007387 */ /* 0x000fe80000100a00 */
[----:B------:R0:W-:Y:S01]  /*51510*/  STL.128 [R1+0x1810], R96 ;  /* 0x0018106001007387 */ /* 0x0001e20000100c00 */
[----:B------:R-:W-:Y:S01]  /*51520*/  MOV R148, R100 ;  /* 0x0000006400947202 */ /* 0x000fe20000000f00 */
[----:B------:R-:W-:Y:S01]  /*51530*/  IMAD.MOV.U32 R149, RZ, RZ, R101 ;  /* 0x000000ffff957224 */ /* 0x000fe200078e0065 */
[----:B------:R-:W-:Y:S01]  /*51540*/  DADD R64, R64, R108 ;  /* 0x0000000040407229 */ /* 0x000fe2000000006c */
[----:B------:R-:W3:Y:S04]  /*51550*/  LDL.64 R100, [R1+0x9ae0] ;  /* 0x009ae00001647983 */ /* 0x000ee80000100a00 */
[----:B------:R-:W-:Y:S04]  /*51560*/  STL.64 [R1+0xb208], R192 ;  /* 0x00b208c001007387 */ /* 0x000fe80000100a00 */
[----:B------:R-:W-:Y:S04]  /*51570*/  STL.64 [R1+0xb210], R234 ;  /* 0x00b210ea01007387 */ /* 0x000fe80000100a00 */
[----:B0-----:R-:W3:Y:S01]  /*51580*/  LDL.64 R98, [R1+0x7e20] ;  /* 0x007e200001627983 */ /* 0x001ee20000100a00 */
[----:B------:R-:W-:-:S02]  /*51590*/  IMAD.MOV.U32 R94, RZ, RZ, R114 ;  /* 0x000000ffff5e7224 */ /* 0x000fc400078e0072 */
[----:B------:R-:W-:Y:S01]  /*515a0*/  IMAD.MOV.U32 R95, RZ, RZ, R115 ;  /* 0x000000ffff5f7224 */ /* 0x000fe200078e0073 */
[----:B------:R0:W-:Y:S01]  /*515b0*/  STL.128 [R1+0x1150], R120 ;  /* 0x0011507801007387 */ /* 0x0001e20000100c00 */
[----:B------:R-:W-:-:S03]  /*515c0*/  IMAD.MOV.U32 R150, RZ, RZ, R172 ;  /* 0x000000ffff967224 */ /* 0x000fc600078e00ac */
[----:B------:R-:W3:Y:S01]  /*515d0*/  LDL.64 R114, [R1+0x8308] ;  /* 0x0083080001727983 */ /* 0x000ee20000100a00 */
[----:B------:R-:W-:-:S03]  /*515e0*/  IMAD.MOV.U32 R151, RZ, RZ, R173 ;  /* 0x000000ffff977224 */ /* 0x000fc600078e00ad */
[----:B------:R-:W-:Y:S04]  /*515f0*/  STL.64 [R1+0xb170], R22 ;  /* 0x00b1701601007387 */ /* 0x000fe80000100a00 */
[----:B------:R-:W-:Y:S04]  /*51600*/  STL.64 [R1+0xb0d8], R242 ;  /* 0x00b0d8f201007387 */ /* 0x000fe80000100a00 */
[----:B------:R-:W-:Y:S01]  /*51610*/  STL.64 [R1+0xb0d0], R18 ;  /* 0x00b0d01201007387 */ /* 0x000fe20000100a00 */
[----:B----4-:R-:W-:Y:S02]  /*51620*/  IMAD.MOV.U32 R96, RZ, RZ, R86 ;  /* 0x000000ffff607224 */ /* 0x010fe400078e0056 */
[----:B------:R-:W-:Y:S01]  /*51630*/  IMAD.MOV.U32 R97, RZ, RZ, R87 ;  /* 0x000000ffff617224 */ /* 0x000fe200078e0057 */
[----:B------:R-:W-:Y:S01]  /*51640*/  DFMA R86, R32, R78, R232 ;  /* 0x0000004e2056722b */ /* 0x000fe200000000e8 */
[----:B------:R-:W-:Y:S04]  /*51650*/  STL.128 [R1+0x1230], R124 ;  /* 0x0012307c01007387 */ /* 0x000fe80000100c00 */
[----:B0-----:R-:W4:Y:S04]  /*51660*/  LDL.64 R122, [R1+0x7ac0] ;  /* 0x007ac000017a7983 */ /* 0x001f280000100a00 */
[----:B------:R0:W-:Y:S01]  /*51670*/  STL.64 [R1+0x7d78], R86 ;  /* 0x007d785601007387 */ /* 0x0001e20000100a00 */
[----:B------:R-:W-:-:S03]  /*51680*/  DADD R78, R64, R120 ;  /* 0x00000000404e7229 */ /* 0x000fc60000000078 */
[----:B------:R-:W4:Y:S04]  /*51690*/  LDL.64 R64, [R1+0xa6e0] ;  /* 0x00a6e00001407983 */ /* 0x000f280000100a00 */
[----:B------:R-:W4:Y:S01]  /*516a0*/  LDL.LU.64 R14, [R1+0x7d78] ;  /* 0x007d7800010e7983 */ /* 0x000f220000300a00 */
[----:B0-----:R-:W-:-:S03]  /*516b0*/  DADD R86, R174, R106 ;  /* 0x00000000ae567229 */ /* 0x001fc6000000006a */
[----:B------:R-:W4:Y:S04]  /*516c0*/  LDL.64 R126, [R1+0x7e98] ;  /* 0x007e9800017e7983 */ /* 0x000f280000100a00 */
[----:B------:R-:W4:Y:S01]  /*516d0*/  LDL.64 R174, [R1+0x7c80] ;  /* 0x007c800001ae7983 */ /* 0x000f220000100a00 */
[----:B------:R-:W-:Y:S01]  /*516e0*/  MOV R124, R130 ;  /* 0x00000082007c7202 */ /* 0x000fe20000000f00 */
[----:B------:R-:W-:Y:S02]  /*516f0*/  IMAD.MOV.U32 R125, RZ, RZ, R131 ;  /* 0x000000ffff7d7224 */ /* 0x000fe400078e0083 */
[----:B------:R-:W4:Y:S01]  /*51700*/  LDL.64 R130, [R1+0x7de0] ;  /* 0x007de00001827983 */ /* 0x000f220000100a00 */
[----:B------:R-:W-:Y:S01]  /*51710*/  DMUL R172, R38, UR20 ;  /* 0x0000001426ac7c28 */ /* 0x000fe20008000000 */
[----:B------:R-:W-:Y:S01]  /*51720*/  UMOV UR20, 0x9999999a ;  /* 0x9999999a00147882 */ /* 0x000fe20000000000 */
[----:B------:R-:W-:Y:S01]  /*51730*/  UMOV UR21, 0x400d9999 ;  /* 0x400d999900157882 */ /* 0x000fe20000000000 */
[----:B------:R-:W-:Y:S01]  /*51740*/  IMAD.MOV.U32 R35, RZ, RZ, R229 ;  /* 0x000000ffff237224 */ /* 0x000fe200078e00e5 */
[----:B------:R-:W4:Y:S01]  /*51750*/  LDL.LU.64 R196, [R1+0xb360] ;  /* 0x00b3600001c47983 */ /* 0x000f220000300a00 */
[----:B------:R-:W-:-:S03]  /*51760*/  IMAD.MOV.U32 R34, RZ, RZ, R228 ;  /* 0x000000ffff227224 */ /* 0x000fc600078e00e4 */
[----:B------:R-:W-:Y:S01]  /*51770*/  MOV R83, R35 ;  /* 0x0000002300537202 */ /* 0x000fe20000000f00 */
[----:B------:R-:W-:Y:S01]  /*51780*/  IMAD.MOV.U32 R82, RZ, RZ, R34 ;  /* 0x000000ffff527224 */ /* 0x000fe200078e0022 */
[----:B------:R-:W-:Y:S01]  /*51790*/  MOV R88, R206 ;  /* 0x000000ce00587202 */ /* 0x000fe20000000f00 */
[----:B------:R-:W-:Y:S01]  /*517a0*/  IMAD.MOV.U32 R89, RZ, RZ, R207 ;  /* 0x000000ffff597224 */ /* 0x000fe200078e00cf */
[----:B------:R0:W-:Y:S04]  /*517b0*/  STL.128 [R1+0xb260], R76 ;  /* 0x00b2604c01007387 */ /* 0x0001e80000100c00 */
[----:B------:R1:W-:Y:S04]  /*517c0*/  STL.128 [R1+0x1180], R80 ;  /* 0x0011805001007387 */ /* 0x0003e80000100c00 */
[----:B------:R-:W4:Y:S01]  /*517d0*/  LDL.64 R206, [R1+0xa7e0] ;  /* 0x00a7e00001ce7983 */ /* 0x000f220000100a00 */
[----:B------:R-:W-:Y:S01]  /*517e0*/  IMAD.MOV.U32 R158, RZ, RZ, R116 ;  /* 0x000000ffff9e7224 */ /* 0x000fe200078e0074 */
[----:B------:R-:W-:-:S02]  /*517f0*/  MOV R159, R117 ;  /* 0x00000075009f7202 */ /* 0x000fc40000000f00 */
[----:B------:R-:W4:Y:S04]  /*51800*/  LDL.64 R116, [R1+0x8310] ;  /* 0x0083100001747983 */ /* 0x000f280000100a00 */
[----:B0-----:R-:W4:Y:S04]  /*51810*/  LDL.64 R78, [R1+0x8228] ;  /* 0x00822800014e7983 */ /* 0x001f280000100a00 */
[----:B-1----:R-:W4:Y:S04]  /*51820*/  LDL.LU.64 R82, [R1+0x8068] ;  /* 0x0080680001527983 */ /* 0x002f280000300a00 */
[----:B--2---:R-:W-:Y:S04]  /*51830*/  STL.128 [R1+0x1660], R52 ;  /* 0x0016603401007387 */ /* 0x004fe80000100c00 */
[----:B------:R-:W-:Y:S01]  /*51840*/  STL.64 [R1+0x7ea0], R58 ;  /* 0x007ea03a01007387 */ /* 0x000fe20000100a00 */
[----:B------:R-:W-:Y:S01]  /*51850*/  UMOV UR24, 0xa210599e ;  /* 0xa210599e00187882 */ /* 0x000fe20000000000 */
[----:B------:R-:W-:-:S02]  /*51860*/  UMOV UR25, 0x3d8ec94c ;  /* 0x3d8ec94c00197882 */ /* 0x000fc40000000000 */
[----:B------:R-:W-:Y:S04]  /*51870*/  STL.128 [R1+0x11a0], R188 ;  /* 0x0011a0bc01007387 */ /* 0x000fe80000100c00 */
[----:B------:R-:W-:Y:S04]  /*51880*/  STL.128 [R1+0x10c0], R160 ;  /* 0x0010c0a001007387 */ /* 0x000fe80000100c00 */
[----:B------:R-:W2:Y:S01]  /*51890*/  LDL.64 R234, [R1+0x7ac8] ;  /* 0x007ac80001ea7983 */ /* 0x000ea20000100a00 */
[----:B---3--:R-:W-:Y:S01]  /*518a0*/  DMUL R100, R100, UR20 ;  /* 0x0000001464647c28 */ /* 0x008fe20008000000 */
[----:B------:R-:W-:Y:S01]  /*518b0*/  UMOV UR20, 0xd91d9bf5 ;  /* 0xd91d9bf500147882 */ /* 0x000fe20000000000 */
[----:B------:R-:W-:Y:S01]  /*518c0*/  UMOV UR21, 0x3d5ef655 ;  /* 0x3d5ef65500157882 */ /* 0x000fe20000000000 */
[----:B------:R-:W-:Y:S04]  /*518d0*/  STL.64 [R1+0xb148], R216 ;  /* 0x00b148d801007387 */ /* 0x000fe80000100a00 */
[----:B------:R-:W3:Y:S01]  /*518e0*/  LDL.64 R18, [R1+0x80d8] ;  /* 0x0080d80001127983 */ /* 0x000ee20000100a00 */
[----:B------:R-:W-:-:S02]  /*518f0*/  IMAD.MOV.U32 R56, RZ, RZ, R98 ;  /* 0x000000ffff387224 */ /* 0x000fc400078e0062 */
[----:B------:R-:W-:Y:S01]  /*51900*/  IMAD.MOV.U32 R57, RZ, RZ, R99 ;  /* 0x000000ffff397224 */ /* 0x000fe200078e0063 */
[----:B------:R-:W-:Y:S01]  /*51910*/  DFMA R98, R60, 0.5, R86 ;  /* 0x3fe000003c62782b */ /* 0x000fe20000000056 */
[----:B----4-:R-:W-:Y:S01]  /*51920*/  MOV R120, R174 ;  /* 0x000000ae00787202 */ /* 0x010fe20000000f00 */
[----:B------:R-:W-:Y:S01]  /*51930*/  IMAD.MOV.U32 R121, RZ, RZ, R175 ;  /* 0x000000ffff797224 */ /* 0x000fe200078e00af */
[----:B------:R0:W-:Y:S02]  /*51940*/  STL.128 [R1+0x1410], R12 ;  /* 0x0014100c01007387 */ /* 0x0001e40000100c00 */
[----:B------:R-:W-:Y:S01]  /*51950*/  MOV R170, R120 ;  /* 0x0000007800aa7202 */ /* 0x000fe20000000f00 */
[----:B------:R-:W-:Y:S01]  /*51960*/  IMAD.MOV.U32 R171, RZ, RZ, R121 ;  /* 0x000000ffffab7224 */ /* 0x000fe200078e0079 */
[----:B------:R-:W-:Y:S02]  /*51970*/  DMUL R120, R42, UR20 ;  /* 0x000000142a787c28 */ /* 0x000fe40008000000 */
[----:B------:R-:W-:-:S02]  /*51980*/  DADD R114, R114, R126 ;  /* 0x0000000072727229 */ /* 0x000fc4000000007e */
[----:B------:R-:W-:Y:S01]  /*51990*/  DADD R130, R130, R122 ;  /* 0x0000000082827229 */ /* 0x000fe2000000007a */
[----:B------:R-:W-:Y:S02]  /*519a0*/  IMAD.MOV.U32 R168, RZ, RZ, R174 ;  /* 0x000000ffffa87224 */ /* 0x000fe400078e00ae */
[----:B------:R-:W-:Y:S01]  /*519b0*/  IMAD.MOV.U32 R169, RZ, RZ, R175 ;  /* 0x000000ffffa97224 */ /* 0x000fe200078e00af */
[----:B------:R-:W-:Y:S01]  /*519c0*/  DFMA R64, R38, R64, R120 ;  /* 0x000000402640722b */ /* 0x000fe20000000078 */
[----:B------:R-:W-:Y:S01]  /*519d0*/  STL.64 [R1+0x7d78], R8 ;  /* 0x007d780801007387 */ /* 0x000fe20000100a00 */
[----:B0-----:R-:W-:Y:S01]  /*519e0*/  MOV R12, R150 ;  /* 0x00000096000c7202 */ /* 0x001fe20000000f00 */
[----:B------:R-:W-:Y:S01]  /*519f0*/  IMAD.MOV.U32 R13, RZ, RZ, R151 ;  /* 0x000000ffff0d7224 */ /* 0x000fe200078e0097 */
[----:B------:R-:W-:Y:S01]  /*51a00*/  DMUL R86, R204, R30 ;  /* 0x0000001ecc567228 */ /* 0x000fe20000000000 */
[----:B------:R-:W-:Y:S02]  /*51a10*/  IMAD.MOV.U32 R150, RZ, RZ, R144 ;  /* 0x000000ffff967224 */ /* 0x000fe400078e0090 */
[----:B------:R0:W-:Y:S01]  /*51a20*/  STL.128 [R1+0x1770], R64 ;  /* 0x0017704001007387 */ /* 0x0001e20000100c00 */
[----:B------:R-:W-:Y:S01]  /*51a30*/  IMAD.MOV.U32 R151, RZ, RZ, R145 ;  /* 0x000000ffff977224 */ /* 0x000fe200078e0091 */
[----:B------:R-:W-:Y:S01]  /*51a40*/  DMUL R144, R156, 3 ;  /* 0x400800009c907828 */ /* 0x000fe20000000000 */
[----:B------:R-:W-:-:S02]  /*51a50*/  MOV R204, R150 ;  /* 0x0000009600cc7202 */ /* 0x000fc40000000f00 */
[----:B------:R-:W-:Y:S01]  /*51a60*/  IMAD.MOV.U32 R205, RZ, RZ, R151 ;  /* 0x000000ffffcd7224 */ /* 0x000fe200078e0097 */
[----:B------:R-:W4:Y:S04]  /*51a70*/  LDL.64 R14, [R1+0x81e0] ;  /* 0x0081e000010e7983 */ /* 0x000f280000100a00 */
[----:B------:R-:W2:Y:S04]  /*51a80*/  LDL.64 R150, [R1+0x77d0] ;  /* 0x0077d00001967983 */ /* 0x000ea80000100a00 */
[----:B------:R-:W4:Y:S01]  /*51a90*/  LDL.64 R120, [R1+0xa608] ;  /* 0x00a6080001787983 */ /* 0x000f220000100a00 */
[----:B0-----:R-:W-:-:S03]  /*51aa0*/  DADD R64, R166, R156 ;  /* 0x00000000a6407229 */ /* 0x001fc6000000009c */
[----:B------:R-:W3:Y:S01]  /*51ab0*/  LDL.64 R156, [R1+0x7838] ;  /* 0x00783800019c7983 */ /* 0x000ee20000100a00 */
[----:B------:R-:W-:Y:S01]  /*51ac0*/  IMAD.MOV.U32 R126, RZ, RZ, R40 ;  /* 0x000000ffff7e7224 */ /* 0x000fe200078e0028 */
[----:B------:R-:W-:Y:S01]  /*51ad0*/  MOV R127, R41 ;  /* 0x00000029007f7202 */ /* 0x000fe20000000f00 */
[----:B------:R-:W-:Y:S01]  /*51ae0*/  IMAD.MOV.U32 R40, RZ, RZ, R94 ;  /* 0x000000ffff287224 */ /* 0x000fe200078e005e */
[----:B------:R-:W-:Y:S01]  /*51af0*/  DFMA R116, R116, 0.5, R102 ;  /* 0x3fe000007474782b */ /* 0x000fe20000000066 */
[----:B------:R-:W-:Y:S01]  /*51b00*/  IMAD.MOV.U32 R41, RZ, RZ, R95 ;  /* 0x000000ffff297224 */ /* 0x000fe200078e005f */
[----:B------:R-:W-:Y:S01]  /*51b10*/  MOV R53, R105 ;  /* 0x0000006900357202 */ /* 0x000fe20000000f00 */
[----:B------:R-:W-:Y:S01]  /*51b20*/  IMAD.MOV.U32 R122, RZ, RZ, R124 ;  /* 0x000000ffff7a7224 */ /* 0x000fe200078e007c */
[----:B------:R-:W4:Y:S01]  /*51b30*/  LDL.64 R94, [R1+0x81b0] ;  /* 0x0081b000015e7983 */ /* 0x000f220000100a00 */
[----:B------:R-:W-:-:S03]  /*51b40*/  IMAD.MOV.U32 R123, RZ, RZ, R125 ;  /* 0x000000ffff7b7224 */ /* 0x000fc600078e007d */
[----:B------:R-:W-:Y:S01]  /*51b50*/  MOV R174, R122 ;  /* 0x0000007a00ae7202 */ /* 0x000fe20000000f00 */
[----:B------:R-:W-:Y:S01]  /*51b60*/  IMAD.MOV.U32 R175, RZ, RZ, R123 ;  /* 0x000000ffffaf7224 */ /* 0x000fe200078e007b */
[----:B------:R-:W-:Y:S01]  /*51b70*/  MOV R123, R89 ;  /* 0x00000059007b7202 */ /* 0x000fe20000000f00 */
[----:B------:R-:W-:Y:S01]  /*51b80*/  IMAD.MOV.U32 R122, RZ, RZ, R88 ;  /* 0x000000ffff7a7224 */ /* 0x000fe200078e0058 */
[----:B------:R-:W-:Y:S01]  /*51b90*/  UMOV UR20, 0x68497682 ;  /* 0x6849768200147882 */ /* 0x000fe20000000000 */
[----:B------:R-:W-:Y:S01]  /*51ba0*/  IMAD.MOV.U32 R88, RZ, RZ, R148 ;  /* 0x000000ffff587224 */ /* 0x000fe200078e0094 */
[----:B------:R-:W-:Y:S01]  /*51bb0*/  MOV R148, R180 ;  /* 0x000000b400947202 */ /* 0x000fe20000000f00 */
[----:B------:R-:W-:Y:S01]  /*51bc0*/  IMAD.MOV.U32 R89, RZ, RZ, R149 ;  /* 0x000000ffff597224 */ /* 0x000fe200078e0095 */
[----:B------:R-:W-:Y:S01]  /*51bd0*/  UMOV UR21, 0x3d7c25c2 ;  /* 0x3d7c25c200157882 */ /* 0x000fe20000000000 */
[----:B------:R-:W-:Y:S01]  /*51be0*/  IMAD.MOV.U32 R149, RZ, RZ, R181 ;  /* 0x000000ffff957224 */ /* 0x000fe200078e00b5 */
[----:B------:R-:W-:Y:S01]  /*51bf0*/  MOV R181, R201 ;  /* 0x000000c900b57202 */ /* 0x000fe20000000f00 */
[----:B------:R-:W-:Y:S01]  /*51c00*/  IMAD.MOV.U32 R180, RZ, RZ, R200 ;  /* 0x000000ffffb47224 */ /* 0x000fe200078e00c8 */
[----:B------:R-:W-:Y:S01]  /*51c10*/  DMUL R8, R48, UR28 ;  /* 0x0000001c30087c28 */ /* 0x000fe20008000000 */
[----:B------:R-:W4:Y:S01]  /*51c20*/  LDL.64 R200, [R1+0x78e0] ;  /* 0x0078e00001c87983 */ /* 0x000f220000100a00 */
[----:B------:R-:W-:Y:S01]  /*51c30*/  MOV R124, R126 ;  /* 0x0000007e007c7202 */ /* 0x000fe20000000f00 */
[----:B------:R-:W-:Y:S01]  /*51c40*/  IMAD.MOV.U32 R125, RZ, RZ, R127 ;  /* 0x000000ffff7d7224 */ /* 0x000fe200078e007f */
[----:B------:R-:W-:Y:S01]  /*51c50*/  DMUL R76, R32, UR20 ;  /* 0x00000014204c7c28 */ /* 0x000fe20008000000 */
[----:B------:R-:W-:Y:S01]  /*51c60*/  IMAD.MOV.U32 R126, RZ, RZ, R96 ;  /* 0x000000ffff7e7224 */ /* 0x000fe200078e0060 */
[----:B------:R-:W-:Y:S01]  /*51c70*/  MOV R127, R97 ;  /* 0x00000061007f7202 */ /* 0x000fe20000000f00 */
[----:B------:R-:W-:Y:S01]  /*51c80*/  UMOV UR20, 0x71ea9c5c ;  /* 0x71ea9c5c00147882 */ /* 0x000fe20000000000 */
[----:B------:R-:W-:Y:S01]  /*51c90*/  UMOV UR21, 0x3dac9659 ;  /* 0x3dac965900157882 */ /* 0x000fe20000000000 */
[----:B------:R-:W-:Y:S01]  /*51ca0*/  DADD R96, R114, R118 ;  /* 0x0000000072607229 */ /* 0x000fe20000000076 */
[----:B------:R-:W-:Y:S01]  /*51cb0*/  IMAD.MOV.U32 R52, RZ, RZ, R104 ;  /* 0x000000ffff347224 */ /* 0x000fe200078e0068 */
[----:B------:R-:W-:Y:S01]  /*51cc0*/  DMUL R80, R38, UR20 ;  /* 0x0000001426507c28 */ /* 0x000fe20008000000 */
[----:B------:R-:W4:Y:S04]  /*51cd0*/  LDL.LU.64 R54, [R1+0x7e68] ;  /* 0x007e680001367983 */ /* 0x000f280000300a00 */
[----:B------:R-:W-:Y:S01]  /*51ce0*/  STL.128 [R1+0x10b0], R96 ;  /* 0x0010b06001007387 */ /* 0x000fe20000100c00 */
[----:B------:R-:W-:-:S03]  /*51cf0*/  DADD R66, R206, R132 ;  /* 0x00000000ce427229 */ /* 0x000fc60000000084 */
[----:B------:R-:W-:Y:S04]  /*51d00*/  STL.128 [R1+0x1690], R80 ;  /* 0x0016905001007387 */ /* 0x000fe80000100c00 */
[----:B------:R-:W-:Y:S04]  /*51d10*/  STL.64 [R1+0x8220], R76 ;  /* 0x0082204c01007387 */ /* 0x000fe80000100a00 */
[----:B------:R0:W-:Y:S04]  /*51d20*/  STL.128 [R1+0x1420], R76 ;  /* 0x0014204c01007387 */ /* 0x0001e80000100c00 */
[----:B------:R1:W-:Y:S01]  /*51d30*/  STL.128 [R1+0xd80], R64 ;  /* 0x000d804001007387 */ /* 0x0003e20000100c00 */
[----:B------:R-:W-:Y:S01]  /*51d40*/  MOV R248, R174 ;  /* 0x000000ae00f87202 */ /* 0x000fe20000000f00 */
[----:B------:R-:W-:Y:S01]  /*51d50*/  IMAD.MOV.U32 R249, RZ, RZ, R175 ;  /* 0x000000fffff97224 */ /* 0x000fe200078e00af */
[----:B------:R-:W-:Y:S01]  /*51d60*/  DMUL R188, R32, UR24 ;  /* 0x0000001820bc7c28 */ /* 0x000fe20008000000 */
[----:B------:R-:W-:Y:S04]  /*51d70*/  STL.128 [R1+0x13f0], R168 ;  /* 0x0013f0a801007387 */ /* 0x000fe80000100c00 */
[----:B------:R-:W4:Y:S01]  /*51d80*/  LDL.LU.128 R160, [R1+0xb370] ;  /* 0x00b3700001a07983 */ /* 0x000f220000300c00 */
[----:B0-----:R-:W-:-:S03]  /*51d90*/  IMAD.MOV.U32 R76, RZ, RZ, R12 ;  /* 0x000000ffff4c7224 */ /* 0x001fc600078e000c */
[----:B------:R-:W4:Y:S01]  /*51da0*/  LDL.LU.128 R228, [R1+0xb380] ;  /* 0x00b3800001e47983 */ /* 0x000f220000300c00 */
[----:B------:R-:W-:-:S03]  /*51db0*/  IMAD.MOV.U32 R77, RZ, RZ, R13 ;  /* 0x000000ffff4d7224 */ /* 0x000fc600078e000d */
[----:B------:R-:W4:Y:S04]  /*51dc0*/  LDL.LU.64 R12, [R1+0x7760] ;  /* 0x00776000010c7983 */ /* 0x000f280000300a00 */
[----:B------:R-:W4:Y:S01]  /*51dd0*/  LDL.64 R30, [R1+0xa9b8] ;  /* 0x00a9b800011e7983 */ /* 0x000f220000100a00 */
[--C-:B--2---:R-:W-:Y:S02]  /*51de0*/  IMAD.MOV.U32 R82, RZ, RZ, R150.reuse ;  /* 0x000000ffff527224 */ /* 0x104fe400078e0096 */
[----:B------:R-:W-:Y:S01]  /*51df0*/  IMAD.MOV.U32 R83, RZ, RZ, R151 ;  /* 0x000000ffff537224 */ /* 0x000fe200078e0097 */
[----:B---3--:R-:W-:Y:S02]  /*51e00*/  DADD R98, -R156, -R136 ;  /* 0x000000009c627229 */ /* 0x008fe40000000988 */
[----:B----4-:R-:W-:Y:S01]  /*51e10*/  DADD R94, -R100, -R94 ;  /* 0x00000000645e7229 */ /* 0x010fe2000000095e */
[----:B------:R-:W-:Y:S01]  /*51e20*/  IMAD.MOV.U32 R156, RZ, RZ, R150 ;  /* 0x000000ffff9c7224 */ /* 0x000fe200078e0096 */
[----:B------:R-:W-:Y:S01]  /*51e30*/  MOV R157, R151 ;  /* 0x00000097009d7202 */ /* 0x000fe20000000f00 */
[----:B-1----:R-:W-:Y:S01]  /*51e40*/  DFMA R64, R32, R120, R14 ;  /* 0x000000782040722b */ /* 0x002fe2000000000e */
[----:B------:R-:W2:Y:S01]  /*51e50*/  LDL.64 R150, [R1+0x7fe8] ;  /* 0x007fe80001967983 */ /* 0x000ea20000100a00 */
[----:B------:R-:W-:Y:S01]  /*51e60*/  MOV R120, R122 ;  /* 0x0000007a00787202 */ /* 0x000fe20000000f00 */
[----:B------:R-:W-:Y:S01]  /*51e70*/  IMAD.MOV.U32 R121, RZ, RZ, R123 ;  /* 0x000000ffff797224 */ /* 0x000fe200078e007b */
[----:B------:R-:W-:Y:S01]  /*51e80*/  MOV R123, R89 ;  /* 0x00000059007b7202 */ /* 0x000fe20000000f00 */
[----:B------:R-:W-:Y:S01]  /*51e90*/  IMAD.MOV.U32 R122, RZ, RZ, R88 ;  /* 0x000000ffff7a7224 */ /* 0x000fe200078e0058 */
[----:B------:R-:W-:Y:S01]  /*51ea0*/  STL.128 [R1+0x1700], R92 ;  /* 0x0017005c01007387 */ /* 0x000fe20000100c00 */
[----:B------:R-:W-:Y:S01]  /*51eb0*/  IMAD.MOV.U32 R174, RZ, RZ, R120 ;  /* 0x000000ffffae7224 */ /* 0x000fe200078e0078 */
[----:B------:R-:W-:Y:S01]  /*51ec0*/  MOV R175, R121 ;  /* 0x0000007900af7202 */ /* 0x000fe20000000f00 */
[----:B------:R-:W-:Y:S01]  /*51ed0*/  IMAD.MOV.U32 R120, RZ, RZ, R122 ;  /* 0x000000ffff787224 */ /* 0x000fe200078e007a */
[----:B------:R-:W-:Y:S01]  /*51ee0*/  MOV R122, R148 ;  /* 0x00000094007a7202 */ /* 0x000fe20000000f00 */
[----:B------:R-:W-:Y:S01]  /*51ef0*/  IMAD.MOV.U32 R121, RZ, RZ, R123 ;  /* 0x000000ffff797224 */ /* 0x000fe200078e007b */
[----:B------:R0:W-:Y:S01]  /*51f00*/  STL.64 [R1+0x8268], R8 ;  /* 0x0082680801007387 */ /* 0x0001e20000100a00 */
[----:B------:R-:W-:-:S03]  /*51f10*/  IMAD.MOV.U32 R123, RZ, RZ, R149 ;  /* 0x000000ffff7b7224 */ /* 0x000fc600078e0095 */
[----:B------:R-:W3:Y:S01]  /*51f20*/  LDL.64 R148, [R1+0x7f88] ;  /* 0x007f880001947983 */ /* 0x000ee20000100a00 */
[----:B------:R-:W-:Y:S01]  /*51f30*/  DFMA R88, R74, 2, R194 ;  /* 0x400000004a58782b */ /* 0x000fe200000000c2 */
[----:B------:R-:W-:Y:S02]  /*51f40*/  IMAD.MOV.U32 R104, RZ, RZ, R116 ;  /* 0x000000ffff687224 */ /* 0x000fe400078e0074 */
[----:B------:R1:W-:Y:S04]  /*51f50*/  STL.128 [R1+0x1120], R116 ;  /* 0x0011207401007387 */ /* 0x0003e80000100c00 */
[----:B0-----:R-:W4:Y:S01]  /*51f60*/  LDL.64 R8, [R1+0x7f90] ;  /* 0x007f900001087983 */ /* 0x001f220000100a00 */
[----:B------:R-:W-:Y:S02]  /*51f70*/  DFMA R94, R238, 2, R88 ;  /* 0x40000000ee5e782b */ /* 0x000fe40000000058 */
[----:B------:R-:W-:Y:S01]  /*51f80*/  DFMA R88, R200, 2, R182 ;  /* 0x40000000c858782b */ /* 0x000fe200000000b6 */
[----:B------:R-:W-:Y:S01]  /*51f90*/  IMAD.MOV.U32 R105, RZ, RZ, R117 ;  /* 0x000000ffff697224 */ /* 0x000fe200078e0075 */
[----:B------:R-:W-:Y:S01]  /*51fa0*/  DADD R92, R10, R56 ;  /* 0x000000000a5c7229 */ /* 0x000fe20000000038 */
[----:B------:R-:W-:Y:S01]  /*51fb0*/  IMAD.MOV.U32 R134, RZ, RZ, R174 ;  /* 0x000000ffff867224 */ /* 0x000fe200078e00ae */
[----:B------:R-:W-:Y:S01]  /*51fc0*/  MOV R135, R175 ;  /* 0x000000af00877202 */ /* 0x000fe20000000f00 */
[----:B------:R-:W-:Y:S01]  /*51fd0*/  UMOV UR20, 0x70a3d70a ;  /* 0x70a3d70a00147882 */ /* 0x000fe20000000000 */
[----:B------:R-:W-:Y:S01]  /*51fe0*/  UMOV UR21, 0x3fc70a3d ;  /* 0x3fc70a3d00157882 */ /* 0x000fe20000000000 */
[----:B------:R-:W-:Y:S01]  /*51ff0*/  STL.64 [R1+0x8060], R80 ;  /* 0x0080605001007387 */ /* 0x000fe20000100a00 */
[----:B------:R-:W-:-:S03]  /*52000*/  DFMA R88, R216, 3, R88 ;  /* 0x40080000d858782b */ /* 0x000fc60000000058 */
[----:B------:R0:W-:Y:S04]  /*52010*/  STL.128 [R1+0xda0], R92 ;  /* 0x000da05c01007387 */ /* 0x0001e80000100c00 */
[----:B------:R2:W-:Y:S01]  /*52020*/  STL.128 [R1+0x1350], R88 ;  /* 0x0013505801007387 */ /* 0x0005e20000100c00 */
[----:B------:R-:W-:Y:S01]  /*52030*/  MOV R174, R122 ;  /* 0x0000007a00ae7202 */ /* 0x000fe20000000f00 */
[----:B------:R-:W-:Y:S02]  /*52040*/  IMAD.MOV.U32 R175, RZ, RZ, R123 ;  /* 0x000000ffffaf7224 */ /* 0x000fe400078e007b */
[----:B------:R-:W-:Y:S01]  /*52050*/  IMAD.MOV.U32 R122, RZ, RZ, R40 ;  /* 0x000000ffff7a7224 */ /* 0x000fe200078e0028 */
[----:B-1----:R-:W4:Y:S01]  /*52060*/  LDL.64 R116, [R1+0x7cd0] ;  /* 0x007cd00001747983 */ /* 0x002f220000100a00 */
[----:B------:R-:W-:Y:S01]  /*52070*/  IMAD.MOV.U32 R123, RZ, RZ, R41 ;  /* 0x000000ffff7b7224 */ /* 0x000fe200078e0029 */
[----:B------:R-:W-:Y:S01]  /*52080*/  DMUL R102, R22, UR24 ;  /* 0x0000001816667c28 */ /* 0x000fe20008000000 */
[----:B------:R-:W-:Y:S01]  /*52090*/  MOV R78, R52 ;  /* 0x00000034004e7202 */ /* 0x000fe20000000f00 */
[----:B------:R-:W-:Y:S01]  /*520a0*/  IMAD.MOV.U32 R79, RZ, RZ, R53 ;  /* 0x000000ffff4f7224 */ /* 0x000fe200078e0035 */
[----:B------:R-:W4:Y:S04]  /*520b0*/  LDL.64 R168, [R1+0x7d08] ;  /* 0x007d080001a87983 */ /* 0x000f280000100a00 */
[----:B0-----:R-:W4:Y:S04]  /*520c0*/  LDL.LU.64 R94, [R1+0x7d38] ;  /* 0x007d3800015e7983 */ /* 0x001f280000300a00 */
[----:B------:R-:W4:Y:S01]  /*520d0*/  LDL.LU.64 R170, [R1+0x7cb8] ;  /* 0x007cb80001aa7983 */ /* 0x000f220000300a00 */
[----:B------:R-:W-:-:S03]  /*520e0*/  DMUL R96, R12, R42 ;  /* 0x0000002a0c607228 */ /* 0x000fc60000000000 */
[----:B------:R-:W4:Y:S04]  /*520f0*/  LDL.LU.64 R42, [R1+0x7768] ;  /* 0x00776800012a7983 */ /* 0x000f280000300a00 */
[----:B------:R-:W4:Y:S04]  /*52100*/  LDL.LU.64 R14, [R1+0x7d58] ;  /* 0x007d5800010e7983 */ /* 0x000f280000300a00 */
[----:B------:R-:W-:Y:S04]  /*52110*/  STL.128 [R1+0xb2e0], R204 ;  /* 0x00b2e0cc01007387 */ /* 0x000fe80000100c00 */
[----:B------:R-:W-:Y:S04]  /*52120*/  STL.64 [R1+0xad20], R66 ;  /* 0x00ad204201007387 */ /* 0x000fe80000100a00 */
[----:B------:R-:W-:Y:S01]  /*52130*/  STL.128 [R1+0xb220], R160 ;  /* 0x00b220a001007387 */ /* 0x000fe20000100c00 */
[----:B------:R-:W-:-:S03]  /*52140*/  DADD R114, R112, R114 ;  /* 0x0000000070727229 */ /* 0x000fc60000000072 */
[----:B------:R-:W-:Y:S04]  /*52150*/  STL.128 [R1+0xb1d0], R84 ;  /* 0x00b1d05401007387 */ /* 0x000fe80000100c00 */
[----:B------:R-:W-:Y:S04]  /*52160*/  STL.64 [R1+0x7f98], R172 ;  /* 0x007f98ac01007387 */ /* 0x000fe80000100a00 */
[----:B------:R-:W4:Y:S01]  /*52170*/  LDL.LU.64 R50, [R1+0x8268] ;  /* 0x0082680001327983 */ /* 0x000f220000300a00 */
[----:B--2---:R-:W-:Y:S02]  /*52180*/  DADD R88, -R74, -R150 ;  /* 0x000000004a587229 */ /* 0x004fe40000000996 */
[----:B---3--:R-:W-:Y:S01]  /*52190*/  DADD R250, -RZ, -R148 ;  /* 0x00000000fffa7229 */ /* 0x008fe20000000994 */
[----:B------:R-:W2:Y:S05]  /*521a0*/  LDL.64 R150, [R1+0xa658] ;  /* 0x00a6580001967983 */ /* 0x000eaa0000100a00 */
[----:B------:R-:W-:-:S02]  /*521b0*/  DADD R40, -R238, R88 ;  /* 0x00000000ee287229 */ /* 0x000fc40000000158 */
[----:B------:R-:W3:Y:S04]  /*521c0*/  LDL.64 R88, [R1+0x78c0] ;  /* 0x0078c00001587983 */ /* 0x000ee80000100a00 */
[----:B------:R-:W3:Y:S01]  /*521d0*/  LDL.64 R148, [R1+0xa730] ;  /* 0x00a7300001947983 */ /* 0x000ee20000100a00 */
[----:B----4-:R-:W-:Y:S02]  /*521e0*/  DADD R60, -RZ, -R8 ;  /* 0x00000000ff3c7229 */ /* 0x010fe40000000908 */
[----:B------:R-:W-:Y:S02]  /*521f0*/  DMUL R8, R164, UR20 ;  /* 0x00000014a4087c28 */ /* 0x000fe40008000000 */
[----:B------:R-:W-:Y:S02]  /*52200*/  DADD R118, R44, R62 ;  /* 0x000000002c767229 */ /* 0x000fe4000000003e */
[----:B------:R-:W-:Y:S01]  /*52210*/  DADD R92, -RZ, -R220 ;  /* 0x00000000ff5c7229 */ /* 0x000fe200000009dc */
[----:B------:R-:W-:Y:S01]  /*52220*/  IMAD.MOV.U32 R80, RZ, RZ, R158 ;  /* 0x000000ffff507224 */ /* 0x000fe200078e009e */
[----:B------:R-:W4:Y:S02]  /*52230*/  LDL.64 R238, [R1+0x7878] ;  /* 0x0078780001ee7983 */ /* 0x000f240000100a00 */
[----:B------:R-:W-:Y:S01]  /*52240*/  MOV R90, R60 ;  /* 0x0000003c005a7202 */ /* 0x000fe20000000f00 */
[----:B------:R-:W-:Y:S01]  /*52250*/  IMAD.MOV.U32 R91, RZ, RZ, R61 ;  /* 0x000000ffff5b7224 */ /* 0x000fe200078e003d */
[----:B------:R-:W-:Y:S01]  /*52260*/  MOV R61, R59 ;  /* 0x0000003b003d7202 */ /* 0x000fe20000000f00 */
[----:B------:R-:W-:-:S02]  /*52270*/  IMAD.MOV.U32 R60, RZ, RZ, R58 ;  /* 0x000000ffff3c7224 */ /* 0x000fc400078e003a */
[----:B------:R-:W-:Y:S01]  /*52280*/  IMAD.MOV.U32 R81, RZ, RZ, R159 ;  /* 0x000000ffff517224 */ /* 0x000fe200078e009f */
[----:B------:R-:W-:Y:S01]  /*52290*/  MOV R194, R232 ;  /* 0x000000e800c27202 */ /* 0x000fe20000000f00 */
[----:B------:R-:W-:Y:S02]  /*522a0*/  IMAD.MOV.U32 R62, RZ, RZ, R8 ;  /* 0x000000ffff3e7224 */ /* 0x000fe400078e0008 */
[----:B------:R-:W-:Y:S01]  /*522b0*/  IMAD.MOV.U32 R195, RZ, RZ, R233 ;  /* 0x000000ffffc37224 */ /* 0x000fe200078e00e9 */
[----:B------:R-:W-:Y:S01]  /*522c0*/  UMOV UR24, 0xcccccccd ;  /* 0xcccccccd00187882 */ /* 0x000fe20000000000 */
[----:B------:R-:W-:Y:S01]  /*522d0*/  IMAD.MOV.U32 R63, RZ, RZ, R9 ;  /* 0x000000ffff3f7224 */ /* 0x000fe200078e0009 */
[----:B------:R-:W-:Y:S01]  /*522e0*/  UMOV UR25, 0x3feccccc ;  /* 0x3feccccc00197882 */ /* 0x000fe20000000000 */
[----:B------:R-:W-:Y:S01]  /*522f0*/  IMAD.MOV.U32 R164, RZ, RZ, R120 ;  /* 0x000000ffffa47224 */ /* 0x000fe200078e0078 */
[----:B------:R-:W-:Y:S01]  /*52300*/  STL.128 [R1+0x11e0], R104 ;  /* 0x0011e06801007387 */ /* 0x000fe20000100c00 */
[----:B------:R-:W-:Y:S01]  /*52310*/  IMAD.MOV.U32 R165, RZ, RZ, R121 ;  /* 0x000000ffffa57224 */ /* 0x000fe200078e0079 */
[----:B------:R-:W-:Y:S01]  /*52320*/  MOV R121, R125 ;  /* 0x0000007d00797202 */ /* 0x000fe20000000f00 */
[----:B------:R-:W-:Y:S01]  /*52330*/  IMAD.MOV.U32 R120, RZ, RZ, R124 ;  /* 0x000000ffff787224 */ /* 0x000fe200078e007c */
[----:B------:R-:W-:Y:S04]  /*52340*/  STL.128 [R1+0x1890], R60 ;  /* 0x0018903c01007387 */ /* 0x000fe80000100c00 */
[----:B------:R-:W4:Y:S04]  /*52350*/  LDL.64 R124, [R1+0x7ae8] ;  /* 0x007ae800017c7983 */ /* 0x000f280000100a00 */
[----:B------:R0:W-:Y:S04]  /*52360*/  STL.128 [R1+0x1530], R92 ;  /* 0x0015305c01007387 */ /* 0x0001e80000100c00 */
[----:B------:R1:W-:Y:S04]  /*52370*/  STL.64 [R1+0x7d30], R92 ;  /* 0x007d305c01007387 */ /* 0x0003e80000100a00 */
[----:B------:R1:W-:Y:S04]  /*52380*/  STL.128 [R1+0x1670], R40 ;  /* 0x0016702801007387 */ /* 0x0003e80000100c00 */
[----:B------:R1:W-:Y:S04]  /*52390*/  STL.128 [R1+0xfe0], R116 ;  /* 0x000fe07401007387 */ /* 0x0003e80000100c00 */
[----:B0-----:R-:W4:Y:S01]  /*523a0*/  LDL.64 R94, [R1+0x7800] ;  /* 0x00780000015e7983 */ /* 0x001f220000100a00 */
[----:B-1----:R-:W-:-:S03]  /*523b0*/  DMUL R92, R116, UR30 ;  /* 0x0000001e745c7c28 */ /* 0x002fc60008000000 */
[----:B------:R-:W4:Y:S01]  /*523c0*/  LDL.64 R158, [R1+0x7f28] ;  /* 0x007f2800019e7983 */ /* 0x000f220000100a00 */
[----:B------:R-:W-:Y:S01]  /*523d0*/  MOV R40, R116 ;  /* 0x0000007400287202 */ /* 0x000fe20000000f00 */
[----:B------:R-:W-:Y:S02]  /*523e0*/  IMAD.MOV.U32 R41, RZ, RZ, R117 ;  /* 0x000000ffff297224 */ /* 0x000fe400078e0075 */
[----:B------:R-:W-:Y:S01]  /*523f0*/  STL.64 [R1+0x8138], R102 ;  /* 0x0081386601007387 */ /* 0x000fe20000100a00 */
[----:B------:R-:W-:Y:S01]  /*52400*/  MOV R118, R110 ;  /* 0x0000006e00767202 */ /* 0x000fe20000000f00 */
[----:B------:R-:W-:Y:S01]  /*52410*/  IMAD.MOV.U32 R119, RZ, RZ, R111 ;  /* 0x000000ffff777224 */ /* 0x000fe200078e006f */
[----:B------:R-:W-:Y:S02]  /*52420*/  DMUL R182, R24, UR26 ;  /* 0x0000001a18b67c28 */ /* 0x000fe40008000000 */
[----:B------:R-:W-:Y:S02]  /*52430*/  DADD R168, -RZ, -R168 ;  /* 0x00000000ffa87229 */ /* 0x000fe400000009a8 */
[----:B------:R-:W-:-:S02]  /*52440*/  DMUL R12, R20, R138 ;  /* 0x0000008a140c7228 */ /* 0x000fc40000000000 */
[----:B------:R-:W-:Y:S01]  /*52450*/  DADD R52, -RZ, -R204 ;  /* 0x00000000ff347229 */ /* 0x000fe200000009cc */
[----:B------:R-:W-:Y:S01]  /*52460*/  IMAD.MOV.U32 R206, RZ, RZ, R186 ;  /* 0x000000ffffce7224 */ /* 0x000fe200078e00ba */
[----:B------:R-:W4:Y:S01]  /*52470*/  LDL.64 R162, [R1+0x7a08] ;  /* 0x007a080001a27983 */ /* 0x000f220000100a00 */
[----:B------:R-:W-:-:S03]  /*52480*/  IMAD.MOV.U32 R207, RZ, RZ, R187 ;  /* 0x000000ffffcf7224 */ /* 0x000fc600078e00bb */
[----:B------:R-:W-:Y:S04]  /*52490*/  STL.64 [R1+0x7d18], R250 ;  /* 0x007d18fa01007387 */ /* 0x000fe80000100a00 */
[----:B------:R-:W-:Y:S04]  /*524a0*/  STL.128 [R1+0x16e0], R248 ;  /* 0x0016e0f801007387 */ /* 0x000fe80000100c00 */
[----:B------:R-:W4:Y:S04]  /*524b0*/  LDL.64 R84, [R1+0x9f10] ;  /* 0x009f100001547983 */ /* 0x000f280000100a00 */
[----:B------:R-:W4:Y:S04]  /*524c0*/  LDL.64 R44, [R1+0x7870] ;  /* 0x00787000012c7983 */ /* 0x000f280000100a00 */
[----:B------:R-:W4:Y:S01]  /*524d0*/  LDL.LU.64 R172, [R1+0xb368] ;  /* 0x00b3680001ac7983 */ /* 0x000f220000300a00 */
[----:B--2---:R-:W-:-:S03]  /*524e0*/  DFMA R60, R150, R20, R68 ;  /* 0x00000014963c722b */ /* 0x004fc60000000044 */
[----:B---3--:R0:W-:Y:S01]  /*524f0*/  STL.128 [R1+0x17a0], R88 ;  /* 0x0017a05801007387 */ /* 0x0081e20000100c00 */
[----:B------:R-:W-:Y:S01]  /*52500*/  IMAD.MOV.U32 R58, RZ, RZ, R120 ;  /* 0x000000ffff3a7224 */ /* 0x000fe200078e0078 */
[----:B------:R-:W-:Y:S01]  /*52510*/  MOV R59, R121 ;  /* 0x00000079003b7202 */ /* 0x000fe20000000f00 */
[----:B------:R-:W-:Y:S01]  /*52520*/  DMUL R62, R218, UR32 ;  /* 0x00000020da3e7c28 */ /* 0x000fe20008000000 */
[----:B------:R-:W-:Y:S02]  /*52530*/  IMAD.MOV.U32 R8, RZ, RZ, R122 ;  /* 0x000000ffff087224 */ /* 0x000fe400078e007a */
[----:B------:R-:W-:Y:S01]  /*52540*/  IMAD.MOV.U32 R9, RZ, RZ, R123 ;  /* 0x000000ffff097224 */ /* 0x000fe200078e007b */
[----:B------:R-:W-:Y:S01]  /*52550*/  MOV R117, R61 ;  /* 0x0000003d00757202 */ /* 0x000fe20000000f00 */
[----:B------:R-:W-:Y:S01]  /*52560*/  IMAD.MOV.U32 R116, RZ, RZ, R60 ;  /* 0x000000ffff747224 */ /* 0x000fe200078e003c */
[----:B------:R-:W-:Y:S01]  /*52570*/  STL.64 [R1+0x7ad8], R60 ;  /* 0x007ad83c01007387 */ /* 0x000fe20000100a00 */
[----:B------:R-:W-:-:S02]  /*52580*/  DADD R106, R152, R56 ;  /* 0x00000000986a7229 */ /* 0x000fc40000000038 */
[----:B------:R-:W-:Y:S01]  /*52590*/  DADD R104, R46, R78 ;  /* 0x000000002e687229 */ /* 0x000fe2000000004e */
[----:B------:R-:W2:Y:S01]  /*525a0*/  LDL.64 R42, [R1+0x80e8] ;  /* 0x0080e800012a7983 */ /* 0x000ea20000100a00 */
[----:B0-----:R-:W-:-:S03]  /*525b0*/  DMUL R90, R210, 4 ;  /* 0x40100000d25a7828 */ /* 0x001fc60000000000 */
[----:B------:R0:W-:Y:S04]  /*525c0*/  STL.128 [R1+0x11d0], R116 ;  /* 0x0011d07401007387 */ /* 0x0001e80000100c00 */
[----:B------:R-:W3:Y:S01]  /*525d0*/  LDL.64 R210, [R1+0xa490] ;  /* 0x00a4900001d27983 */ /* 0x000ee20000100a00 */
[----:B------:R-:W-:-:S03]  /*525e0*/  DFMA R90, R148, 4, R90 ;  /* 0x40100000945a782b */ /* 0x000fc6000000005a */
[----:B----4-:R1:W-:Y:S04]  /*525f0*/  STL.128 [R1+0x13d0], R156 ;  /* 0x0013d09c01007387 */ /* 0x0103e80000100c00 */
[----:B0-----:R-:W4:Y:S04]  /*52600*/  LDL.128 R116, [R1+0x7ad0] ;  /* 0x007ad00001747983 */ /* 0x001f280000100c00 */
[----:B------:R-:W2:Y:S01]  /*52610*/  LDL.64 R148, [R1+0x7888] ;  /* 0x0078880001947983 */ /* 0x000ea20000100a00 */
[----:B------:R-:W-:Y:S02]  /*52620*/  DMUL R120, R124, UR52 ;  /* 0x000000347c787c28 */ /* 0x000fe40008000000 */
[----:B------:R-:W-:Y:S01]  /*52630*/  DFMA R60, R70, 2, R26 ;  /* 0x40000000463c782b */ /* 0x000fe2000000001a */
[----:B------:R-:W3:Y:S01]  /*52640*/  LDL.64 R124, [R1+0xa448] ;  /* 0x00a44800017c7983 */ /* 0x000ee20000100a00 */
[----:B------:R-:W-:-:S03]  /*52650*/  DADD R26, R94, R72 ;  /* 0x000000005e1a7229 */ /* 0x000fc60000000048 */
[----:B------:R-:W3:Y:S04]  /*52660*/  LDL.64 R72, [R1+0x9f68] ;  /* 0x009f680001487983 */ /* 0x000ee80000100a00 */
[----:B------:R0:W-:Y:S04]  /*52670*/  STL.128 [R1+0xf90], R60 ;  /* 0x000f903c01007387 */ /* 0x0001e80000100c00 */
[----:B-1----:R-:W3:Y:S01]  /*52680*/  LDL.LU.128 R156, [R1+0xb340] ;  /* 0x00b34000019c7983 */ /* 0x002ee20000300c00 */
[----:B------:R-:W-:Y:S01]  /*52690*/  DADD R220, -RZ, -R76 ;  /* 0x00000000ffdc7229 */ /* 0x000fe2000000094c */
[----:B------:R-:W-:Y:S01]  /*526a0*/  UMOV UR26, 0xc864deb1 ;  /* 0xc864deb1001a7882 */ /* 0x000fe20000000000 */
[----:B------:R-:W-:Y:S01]  /*526b0*/  UMOV UR27, 0x3cd3d0da ;  /* 0x3cd3d0da001b7882 */ /* 0x000fe20000000000 */
[----:B------:R-:W-:Y:S04]  /*526c0*/  STL.64 [R1+0x7cb0], R168 ;  /* 0x007cb0a801007387 */ /* 0x000fe80000100a00 */
[----:B------:R-:W-:Y:S04]  /*526d0*/  STL.128 [R1+0x15b0], R168 ;  /* 0x0015b0a801007387 */ /* 0x000fe80000100c00 */
[----:B0-----:R-:W3:Y:S01]  /*526e0*/  LDL.64 R60, [R1+0x7b58] ;  /* 0x007b5800013c7983 */ /* 0x001ee20000100a00 */
[----:B------:R-:W-:-:S03]  /*526f0*/  CS2R R88, SRZ ;  /* 0x0000000000587805 */ /* 0x000fc6000001ff00 */
[----:B------:R-:W-:Y:S04]  /*52700*/  STL.64 [R1+0x7d50], R12 ;  /* 0x007d500c01007387 */ /* 0x000fe80000100a00 */
[----:B------:R-:W-:Y:S01]  /*52710*/  STL.128 [R1+0x1750], R12 ;  /* 0x0017500c01007387 */ /* 0x000fe20000100c00 */
[----:B------:R-:W-:Y:S02]  /*52720*/  IMAD.MOV.U32 R138, RZ, RZ, R180 ;  /* 0x000000ffff8a7224 */ /* 0x000fe400078e00b4 */
[----:B------:R-:W-:Y:S01]  /*52730*/  IMAD.MOV.U32 R139, RZ, RZ, R181 ;  /* 0x000000ffff8b7224 */ /* 0x000fe200078e00b5 */
[----:B------:R-:W-:Y:S04]  /*52740*/  STL.64 [R1+0x7e60], R52 ;  /* 0x007e603401007387 */ /* 0x000fe80000100a00 */
[----:B------:R-:W-:Y:S04]  /*52750*/  STL.128 [R1+0x15d0], R52 ;  /* 0x0015d03401007387 */ /* 0x000fe80000100c00 */
[----:B------:R-:W3:Y:S04]  /*52760*/  LDL.64 R204, [R1+0x7ca0] ;  /* 0x007ca00001cc7983 */ /* 0x000ee80000100a00 */
[----:B------:R-:W3:Y:S04]  /*52770*/  LDL.LU.128 R248, [R1+0xb2f0] ;  /* 0x00b2f00001f87983 */ /* 0x000ee80000300c00 */
[----:B----4-:R0:W-:Y:S01]  /*52780*/  STL.128 [R1+0xfa0], R116 ;  /* 0x000fa07401007387 */ /* 0x0101e20000100c00 */
[----:B------:R-:W-:Y:S01]  /*52790*/  IMAD.MOV.U32 R232, RZ, RZ, R116 ;  /* 0x000000ffffe87224 */ /* 0x000fe200078e0074 */
[----:B------:R-:W-:Y:S01]  /*527a0*/  MOV R233, R117 ;  /* 0x0000007500e97202 */ /* 0x000fe20000000f00 */
[----:B--2---:R-:W-:Y:S01]  /*527b0*/  DADD R68, R148, R140 ;  /* 0x0000000094447229 */ /* 0x004fe2000000008c */
[----:B------:R1:W-:Y:S04]  /*527c0*/  STL.128 [R1+0x1320], R88 ;  /* 0x0013205801007387 */ /* 0x0003e80000100c00 */
[----:B------:R-:W2:Y:S04]  /*527d0*/  LDL.64 R140, [R1+0x7ba8] ;  /* 0x007ba800018c7983 */ /* 0x000ea80000100a00 */
[----:B------:R4:W-:Y:S01]  /*527e0*/  STL.128 [R1+0xd70], R104 ;  /* 0x000d706801007387 */ /* 0x0009e20000100c00 */
[----:B0-----:R-:W-:-:S03]  /*527f0*/  DADD R116, R102, R190 ;  /* 0x0000000066747229 */ /* 0x001fc600000000be */
[----:B------:R-:W-:Y:S04]  /*52800*/  STL.64 [R1+0x7cc0], R220 ;  /* 0x007cc0dc01007387 */ /* 0x000fe80000100a00 */
[----:B------:R-:W2:Y:S01]  /*52810*/  LDL.LU.64 R190, [R1+0x7750] ;  /* 0x0077500001be7983 */ /* 0x000ea20000300a00 */
[----:B-1----:R-:W-:Y:S02]  /*52820*/  DMUL R90, R38, R128 ;  /* 0x00000080265a7228 */ /* 0x002fe40000000000 */
[----:B------:R-:W-:Y:S01]  /*52830*/  DADD R118, R238, R26 ;  /* 0x00000000ee767229 */ /* 0x000fe2000000001a */
[----:B------:R-:W-:Y:S01]  /*52840*/  MOV R148, R62 ;  /* 0x0000003e00947202 */ /* 0x000fe20000000f00 */
[----:B------:R-:W-:Y:S01]  /*52850*/  IMAD.MOV.U32 R149, RZ, RZ, R63 ;  /* 0x000000ffff957224 */ /* 0x000fe200078e003f */
[----:B------:R-:W-:Y:S01]  /*52860*/  DFMA R62, R240, -UR24, -R242 ;  /* 0x80000018f03e7c2b */ /* 0x000fe200080008f2 */
[----:B------:R-:W2:Y:S02]  /*52870*/  LDL.64 R128, [R1+0x79e0] ;  /* 0x0079e00001807983 */ /* 0x000ea40000100a00 */
[----:B---3--:R-:W-:-:S02]  /*52880*/  DADD R122, -R210, -R90 ;  /* 0x00000000d27a7229 */ /* 0x008fc4000000095a */
[----:B------:R0:W-:Y:S01]  /*52890*/  STL.128 [R1+0x1080], R116 ;  /* 0x0010807401007387 */ /* 0x0001e20000100c00 */
[----:B------:R-:W-:Y:S01]  /*528a0*/  DMUL R26, R22, UR6 ;  /* 0x00000006161a7c28 */ /* 0x000fe20008000000 */
[----:B----4-:R-:W-:Y:S01]  /*528b0*/  IMAD.MOV.U32 R106, RZ, RZ, R78 ;  /* 0x000000ffff6a7224 */ /* 0x010fe200078e004e */
[----:B------:R-:W-:Y:S01]  /*528c0*/  MOV R107, R79 ;  /* 0x0000004f006b7202 */ /* 0x000fe20000000f00 */
[----:B------:R-:W3:Y:S04]  /*528d0*/  LDL.64 R102, [R1+0x7950] ;  /* 0x0079500001667983 */ /* 0x000ee80000100a00 */
[----:B------:R1:W-:Y:S04]  /*528e0*/  STL.128 [R1+0x1720], R120 ;  /* 0x0017207801007387 */ /* 0x0003e80000100c00 */
[----:B------:R4:W-:Y:S04]  /*528f0*/  STL.128 [R1+0x15c0], R220 ;  /* 0x0015c0dc01007387 */ /* 0x0009e80000100c00 */
[----:B0-----:R-:W3:Y:S01]  /*52900*/  LDL.64 R118, [R1+0x7848] ;  /* 0x0078480001767983 */ /* 0x001ee20000100a00 */
[----:B------:R-:W-:Y:S01]  /*52910*/  IMAD.MOV.U32 R78, RZ, RZ, R58 ;  /* 0x000000ffff4e7224 */ /* 0x000fe200078e003a */
[----:B------:R-:W-:Y:S01]  /*52920*/  MOV R58, R8 ;  /* 0x00000008003a7202 */ /* 0x000fe20000000f00 */
[----:B------:R-:W-:Y:S01]  /*52930*/  IMAD.MOV.U32 R79, RZ, RZ, R59 ;  /* 0x000000ffff4f7224 */ /* 0x000fe200078e003b */
[----:B------:R-:W3:Y:S01]  /*52940*/  LDL.LU.128 R168, [R1+0xb320] ;  /* 0x00b3200001a87983 */ /* 0x000ee20000300c00 */
[----:B-1----:R-:W-:Y:S01]  /*52950*/  DFMA R120, R124, R24, R68 ;  /* 0x000000187c78722b */ /* 0x002fe20000000044 */
[----:B------:R-:W-:Y:S01]  /*52960*/  CS2R R122, SRZ ;  /* 0x00000000007a7805 */ /* 0x000fe2000001ff00 */
[----:B------:R-:W-:Y:S01]  /*52970*/  DADD R124, -R72, R62 ;  /* 0x00000000487c7229 */ /* 0x000fe2000000013e */
[----:B------:R-:W3:Y:S01]  /*52980*/  LDL.LU.128 R12, [R1+0xb350] ;  /* 0x00b35000010c7983 */ /* 0x000ee20000300c00 */
[----:B------:R-:W-:-:S03]  /*52990*/  IMAD.MOV.U32 R59, RZ, RZ, R9 ;  /* 0x000000ffff3b7224 */ /* 0x000fc600078e0009 */
[----:B------:R-:W3:Y:S01]  /*529a0*/  LDL.64 R72, [R1+0xa560] ;  /* 0x00a5600001487983 */ /* 0x000ee20000100a00 */
[----:B------:R-:W-:Y:S01]  /*529b0*/  IMAD.MOV.U32 R8, RZ, RZ, R126 ;  /* 0x000000ffff087224 */ /* 0x000fe200078e007e */
[----:B------:R-:W-:Y:S01]  /*529c0*/  MOV R9, R127 ;  /* 0x0000007f00097202 */ /* 0x000fe20000000f00 */
[----:B------:R-:W-:Y:S01]  /*529d0*/  DMUL R126, R226, -UR24 ;  /* 0x80000018e27e7c28 */ /* 0x000fe20008000000 */
[----:B------:R0:W-:Y:S01]  /*529e0*/  STL.128 [R1+0x1450], R120 ;  /* 0x0014507801007387 */ /* 0x0001e20000100c00 */
[----:B------:R-:W-:Y:S01]  /*529f0*/  UMOV UR24, 0xd9d7bdbb ;  /* 0xd9d7bdbb00187882 */ /* 0x000fe20000000000 */
[----:B------:R-:W-:Y:S02]  /*52a00*/  UMOV UR25, 0x3ddb7cdf ;  /* 0x3ddb7cdf00197882 */ /* 0x000fe40000000000 */
[----:B------:R1:W-:Y:S01]  /*52a10*/  STL.64 [R1+0x8158], R26 ;  /* 0x0081581a01007387 */ /* 0x0003e20000100a00 */
[----:B------:R-:W-:Y:S01]  /*52a20*/  IMAD.MOV.U32 R110, RZ, RZ, R8 ;  /* 0x000000ffff6e7224 */ /* 0x000fe200078e0008 */
[----:B------:R-:W-:-:S02]  /*52a30*/  MOV R111, R9 ;  /* 0x00000009006f7202 */ /* 0x000fc40000000f00 */
[----:B----4-:R-:W4:Y:S04]  /*52a40*/  LDL.LU.128 R220, [R1+0xb310] ;  /* 0x00b3100001dc7983 */ /* 0x010f280000300c00 */
[----:B------:R-:W4:Y:S04]  /*52a50*/  LDL.64 R180, [R1+0xa898] ;  /* 0x00a8980001b47983 */ /* 0x000f280000100a00 */
[----:B0-----:R-:W4:Y:S01]  /*52a60*/  LDL.64 R122, [R1+0x7af0] ;  /* 0x007af000017a7983 */ /* 0x001f220000100a00 */
[----:B-1----:R-:W-:-:S03]  /*52a70*/  DMUL R26, R38, UR24 ;  /* 0x00000018261a7c28 */ /* 0x002fc60008000000 */
[----:B------:R-:W4:Y:S04]  /*52a80*/  LDL.LU.128 R52, [R1+0xb300] ;  /* 0x00b3000001347983 */ /* 0x000f280000300c00 */
[----:B------:R2:W-:Y:S02]  /*52a90*/  STL.64 [R1+0x7be8], R26 ;  /* 0x007be81a01007387 */ /* 0x0005e40000100a00 */
[----:B--2---:R-:W-:Y:S01]  /*52aa0*/  DADD R26, R140, R190 ;  /* 0x000000008c1a7229 */ /* 0x004fe200000000be */
[----:B------:R-:W-:Y:S01]  /*52ab0*/  MOV R140, R110 ;  /* 0x0000006e008c7202 */ /* 0x000fe20000000f00 */
[----:B------:R-:W-:Y:S01]  /*52ac0*/  IMAD.MOV.U32 R141, RZ, RZ, R111 ;  /* 0x000000ffff8d7224 */ /* 0x000fe200078e006f */
[----:B------:R-:W-:Y:S01]  /*52ad0*/  DFMA R110, R60, 2, R158 ;  /* 0x400000003c6e782b */ /* 0x000fe2000000009e */
[----:B------:R-:W2:Y:S01]  /*52ae0*/  LDL.64 R158, [R1+0x7958] ;  /* 0x00795800019e7983 */ /* 0x000ea20000100a00 */
[----:B------:R-:W-:Y:S01]  /*52af0*/  DMUL R68, R16, UR26 ;  /* 0x0000001a10447c28 */ /* 0x000fe20008000000 */
[----:B------:R-:W-:Y:S01]  /*52b00*/  MOV R116, R186 ;  /* 0x000000ba00747202 */ /* 0x000fe20000000f00 */
[----:B------:R-:W-:-:S05]  /*52b10*/  IMAD.MOV.U32 R117, RZ, RZ, R187 ;  /* 0x000000ffff757224 */ /* 0x000fca00078e00bb */
[----:B------:R0:W-:Y:S01]  /*52b20*/  STL.64 [R1+0x80b0], R68 ;  /* 0x0080b04401007387 */ /* 0x0001e20000100a00 */
[----:B------:R-:W-:Y:S01]  /*52b30*/  IMAD.MOV.U32 R88, RZ, RZ, R106 ;  /* 0x000000ffff587224 */ /* 0x000fe200078e006a */
[----:B------:R-:W-:Y:S01]  /*52b40*/  DADD R62, R42, R42 ;  /* 0x000000002a3e7229 */ /* 0x000fe2000000002a */
[----:B------:R-:W-:Y:S01]  /*52b50*/  IMAD.MOV.U32 R89, RZ, RZ, R107 ;  /* 0x000000ffff597224 */ /* 0x000fe200078e006b */
[----:B0-----:R-:W-:Y:S01]  /*52b60*/  DADD R68, R4, R202 ;  /* 0x0000000004447229 */ /* 0x001fe200000000ca */
[----:B---3--:R0:W-:Y:S01]  /*52b70*/  STL.128 [R1+0x1830], R116 ;  /* 0x0018307401007387 */ /* 0x0081e20000100c00 */
[----:B------:R-:W-:Y:S02]  /*52b80*/  IMAD.MOV.U32 R190, RZ, RZ, R76 ;  /* 0x000000ffffbe7224 */ /* 0x000fe400078e004c */
[----:B------:R-:W-:Y:S01]  /*52b90*/  IMAD.MOV.U32 R191, RZ, RZ, R77 ;  /* 0x000000ffffbf7224 */ /* 0x000fe200078e004d */
[----:B------:R1:W-:Y:S03]  /*52ba0*/  STL.128 [R1+0x18c0], R124 ;  /* 0x0018c07c01007387 */ /* 0x0003e60000100c00 */
[----:B------:R-:W-:Y:S01]  /*52bb0*/  DADD R68, R128, R68 ;  /* 0x0000000080447229 */ /* 0x000fe20000000044 */
[----:B------:R-:W-:Y:S01]  /*52bc0*/  MOV R106, R138 ;  /* 0x0000008a006a7202 */ /* 0x000fe20000000f00 */
[----:B------:R-:W-:Y:S01]  /*52bd0*/  IMAD.MOV.U32 R107, RZ, RZ, R139 ;  /* 0x000000ffff6b7224 */ /* 0x000fe200078e008b */
[----:B------:R-:W-:Y:S01]  /*52be0*/  DADD R120, R12, R142 ;  /* 0x000000000c787229 */ /* 0x000fe2000000008e */
[----:B------:R-:W-:Y:S01]  /*52bf0*/  UMOV UR24, 0x68497682 ;  /* 0x6849768200187882 */ /* 0x000fe20000000000 */
[----:B------:R-:W-:Y:S01]  /*52c00*/  UMOV UR25, 0x3d5c25c2 ;  /* 0x3d5c25c200197882 */ /* 0x000fe20000000000 */
[----:B------:R-:W-:Y:S01]  /*52c10*/  STL.64 [R1+0xb128], R210 ;  /* 0x00b128d201007387 */ /* 0x000fe20000100a00 */
[----:B0-----:R-:W-:Y:S01]  /*52c20*/  IMAD.MOV.U32 R118, RZ, RZ, R104 ;  /* 0x000000ffff767224 */ /* 0x001fe200078e0068 */
[----:B------:R-:W-:Y:S01]  /*52c30*/  MOV R119, R105 ;  /* 0x0000006900777202 */ /* 0x000fe20000000f00 */
[----:B------:R-:W-:Y:S01]  /*52c40*/  DFMA R104, R224, UR28, R146 ;  /* 0x0000001ce0687c2b */ /* 0x000fe20008000092 */
[----:B------:R-:W-:Y:S01]  /*52c50*/  STL.128 [R1+0xb250], R12 ;  /* 0x00b2500c01007387 */ /* 0x000fe20000100c00 */
[----:B------:R-:W-:-:S02]  /*52c60*/  IMAD.MOV.U32 R146, RZ, RZ, R88 ;  /* 0x000000ffff927224 */ /* 0x000fc400078e0058 */
[----:B------:R-:W-:Y:S01]  /*52c70*/  IMAD.MOV.U32 R147, RZ, RZ, R89 ;  /* 0x000000ffff937224 */ /* 0x000fe200078e0059 */
[----:B------:R-:W-:Y:S01]  /*52c80*/  DFMA R116, R72, 2, R62 ;  /* 0x400000004874782b */ /* 0x000fe2000000003e */
[----:B------:R-:W3:Y:S01]  /*52c90*/  LDL.64 R202, [R1+0x8210] ;  /* 0x0082100001ca7983 */ /* 0x000ee20000100a00 */
[----:B------:R-:W-:Y:S01]  /*52ca0*/  DFMA R62, R94, UR22, R244 ;  /* 0x000000165e3e7c2b */ /* 0x000fe200080000f4 */
[----:B------:R-:W-:Y:S01]  /*52cb0*/  UMOV UR22, 0x9999999a ;  /* 0x9999999a00167882 */ /* 0x000fe20000000000 */
[----:B------:R-:W-:Y:S01]  /*52cc0*/  UMOV UR23, 0x3fd99999 ;  /* 0x3fd9999900177882 */ /* 0x000fe20000000000 */
[----:B------:R-:W-:Y:S01]  /*52cd0*/  DMUL R88, R146, 3 ;  /* 0x4008000092587828 */ /* 0x000fe20000000000 */
[----:B------:R-:W-:Y:S01]  /*52ce0*/  MOV R76, R78 ;  /* 0x0000004e004c7202 */ /* 0x000fe20000000f00 */
[----:B------:R-:W-:Y:S01]  /*52cf0*/  DFMA R244, R176, UR22, R68 ;  /* 0x00000016b0f47c2b */ /* 0x000fe20008000044 */
[----:B------:R0:W-:Y:S01]  /*52d00*/  STL.128 [R1+0xde0], R116 ;  /* 0x000de07401007387 */ /* 0x0001e20000100c00 */
[----:B----4-:R-:W-:Y:S01]  /*52d10*/  DADD R68, R122, R122 ;  /* 0x000000007a447229 */ /* 0x010fe2000000007a */
[----:B------:R-:W-:Y:S01]  /*52d20*/  IMAD.MOV.U32 R77, RZ, RZ, R79 ;  /* 0x000000ffff4d7224 */ /* 0x000fe200078e004f */
[----:B------:R-:W-:Y:S01]  /*52d30*/  DADD R94, R102, R198 ;  /* 0x00000000665e7229 */ /* 0x000fe200000000c6 */
[----:B-1----:R-:W-:Y:S01]  /*52d40*/  IMAD.MOV.U32 R126, RZ, RZ, R190 ;  /* 0x000000ffff7e7224 */ /* 0x002fe200078e00be */
[----:B------:R-:W-:Y:S01]  /*52d50*/  MOV R127, R191 ;  /* 0x000000bf007f7202 */ /* 0x000fe20000000f00 */
[----:B------:R-:W-:Y:S01]  /*52d60*/  IMAD.MOV.U32 R128, RZ, RZ, R106 ;  /* 0x000000ffff807224 */ /* 0x000fe200078e006a */
[----:B------:R-:W-:Y:S04]  /*52d70*/  STL.128 [R1+0x1430], R244 ;  /* 0x001430f401007387 */ /* 0x000fe80000100c00 */
[----:B------:R1:W-:Y:S01]  /*52d80*/  STL.64 [R1+0x7708], R68 ;  /* 0x0077084401007387 */ /* 0x0003e20000100a00 */
[----:B0-----:R-:W-:Y:S01]  /*52d90*/  DFMA R118, R46, 3, R88 ;  /* 0x400800002e76782b */ /* 0x001fe20000000058 */
[----:B------:R-:W-:Y:S01]  /*52da0*/  IMAD.MOV.U32 R190, RZ, RZ, R76 ;  /* 0x000000ffffbe7224 */ /* 0x000fe200078e004c */
[----:B------:R-:W-:Y:S01]  /*52db0*/  MOV R129, R107 ;  /* 0x0000006b00817202 */ /* 0x000fe20000000f00 */
[----:B------:R-:W-:Y:S01]  /*52dc0*/  IMAD.MOV.U32 R191, RZ, RZ, R77 ;  /* 0x000000ffffbf7224 */ /* 0x000fe200078e004d */
[----:B------:R-:W-:Y:S01]  /*52dd0*/  DADD R8, R180, R56 ;  /* 0x00000000b4087229 */ /* 0x000fe20000000038 */
[----:B------:R-:W-:Y:S01]  /*52de0*/  IMAD.MOV.U32 R138, RZ, RZ, R134 ;  /* 0x000000ffff8a7224 */ /* 0x000fe200078e0086 */
[----:B------:R-:W4:Y:S01]  /*52df0*/  LDL.64 R78, [R1+0x7d28] ;  /* 0x007d2800014e7983 */ /* 0x000f220000100a00 */
[----:B-1----:R-:W-:Y:S01]  /*52e00*/  IMAD.MOV.U32 R68, RZ, RZ, R240 ;  /* 0x000000ffff447224 */ /* 0x002fe200078e00f0 */
[----:B------:R-:W-:-:S02]  /*52e10*/  MOV R69, R241 ;  /* 0x000000f100457202 */ /* 0x000fc40000000f00 */
[----:B------:R-:W-:Y:S04]  /*52e20*/  STL.128 [R1+0x1330], R116 ;  /* 0x0013307401007387 */ /* 0x000fe80000100c00 */
[----:B------:R0:W-:Y:S01]  /*52e30*/  STL.128 [R1+0x1100], R68 ;  /* 0x0011004401007387 */ /* 0x0001e20000100c00 */
[----:B------:R-:W-:-:S03]  /*52e40*/  MOV R76, R186 ;  /* 0x000000ba004c7202 */ /* 0x000fc60000000f00 */
[----:B------:R-:W3:Y:S04]  /*52e50*/  LDL.64 R246, [R1+0x7818] ;  /* 0x0078180001f67983 */ /* 0x000ee80000100a00 */
[----:B------:R-:W4:Y:S01]  /*52e60*/  LDL.64 R106, [R1+0x7870] ;  /* 0x00787000016a7983 */ /* 0x000f220000100a00 */
[----:B------:R-:W-:-:S03]  /*52e70*/  IMAD.MOV.U32 R139, RZ, RZ, R135 ;  /* 0x000000ffff8b7224 */ /* 0x000fc600078e0087 */
[----:B------:R-:W3:Y:S01]  /*52e80*/  LDL.64 R102, [R1+0xa810] ;  /* 0x00a8100001667983 */ /* 0x000ee20000100a00 */
[----:B0-----:R-:W-:Y:S01]  /*52e90*/  DADD R68, R96, R96 ;  /* 0x0000000060447229 */ /* 0x001fe20000000060 */
[----:B------:R-:W-:Y:S02]  /*52ea0*/  CS2R R118, SRZ ;  /* 0x0000000000767805 */ /* 0x000fe4000001ff00 */
[----:B------:R-:W3:Y:S01]  /*52eb0*/  LDL.LU.64 R46, [R1+0x7e08] ;  /* 0x007e0800012e7983 */ /* 0x000ee20000300a00 */
[----:B------:R-:W-:Y:S01]  /*52ec0*/  MOV R124, R126 ;  /* 0x0000007e007c7202 */ /* 0x000fe20000000f00 */
[----:B------:R-:W-:Y:S02]  /*52ed0*/  IMAD.MOV.U32 R125, RZ, RZ, R127 ;  /* 0x000000ffff7d7224 */ /* 0x000fe400078e007f */
[----:B------:R-:W3:Y:S04]  /*52ee0*/  LDL.64 R244, [R1+0x8018] ;  /* 0x0080180001f47983 */ /* 0x000ee80000100a00 */
[----:B------:R0:W-:Y:S01]  /*52ef0*/  STL.64 [R1+0x78c8], R68 ;  /* 0x0078c84401007387 */ /* 0x0001e20000100a00 */
[----:B------:R-:W-:-:S03]  /*52f00*/  IMAD.MOV.U32 R77, RZ, RZ, R187 ;  /* 0x000000ffff4d7224 */ /* 0x000fc600078e00bb */
[----:B------:R-:W3:Y:S01]  /*52f10*/  LDL.64 R186, [R1+0xa740] ;  /* 0x00a7400001ba7983 */ /* 0x000ee20000100a00 */
[----:B------:R-:W-:-:S03]  /*52f20*/  DADD R72, R230, R208 ;  /* 0x00000000e6487229 */ /* 0x000fc600000000d0 */
[----:B------:R-:W3:Y:S01]  /*52f30*/  LDL.64 R210, [R1+0x80e0] ;  /* 0x0080e00001d27983 */ /* 0x000ee20000100a00 */
[----:B0-----:R-:W-:-:S03]  /*52f40*/  DADD R68, R200, R110 ;  /* 0x00000000c8447229 */ /* 0x001fc6000000006e */
[----:B------:R-:W-:Y:S01]  /*52f50*/  STL.128 [R1+0x13e0], R80 ;  /* 0x0013e05001007387 */ /* 0x000fe20000100c00 */
[----:B------:R-:W-:-:S03]  /*52f60*/  DADD R110, R2, R178 ;  /* 0x00000000026e7229 */ /* 0x000fc600000000b2 */
[----:B------:R-:W-:Y:S04]  /*52f70*/  STL.128 [R1+0x17e0], R204 ;  /* 0x0017e0cc01007387 */ /* 0x000fe80000100c00 */
[----:B------:R-:W-:Y:S04]  /*52f80*/  STL.64 [R1+0x8150], R110 ;  /* 0x0081506e01007387 */ /* 0x000fe80000100a00 */
[----:B------:R-:W-:Y:S01]  /*52f90*/  STL.128 [R1+0xb1e0], R248 ;  /* 0x00b1e0f801007387 */ /* 0x000fe20000100c00 */
[----:B------:R-:W-:Y:S02]  /*52fa0*/  IMAD.MOV.U32 R142, RZ, RZ, R58 ;  /* 0x000000ffff8e7224 */ /* 0x000fe400078e003a */
[----:B------:R-:W-:Y:S01]  /*52fb0*/  IMAD.MOV.U32 R143, RZ, RZ, R59 ;  /* 0x000000ffff8f7224 */ /* 0x000fe200078e003b */
[----:B------:R-:W-:Y:S04]  /*52fc0*/  STL.64 [R1+0xb130], R90 ;  /* 0x00b1305a01007387 */ /* 0x000fe80000100a00 */
[----:B------:R-:W-:Y:S04]  /*52fd0*/  STL.128 [R1+0xb1c0], R148 ;  /* 0x00b1c09401007387 */ /* 0x000fe80000100c00 */
[----:B------:R-:W-:Y:S04]  /*52fe0*/  STL.64 [R1+0x7c88], R182 ;  /* 0x007c88b601007387 */ /* 0x000fe80000100a00 */
[----:B------:R-:W3:Y:S04]  /*52ff0*/  LDL.64 R14, [R1+0x7868] ;  /* 0x00786800010e7983 */ /* 0x000ee80000100a00 */
[----:B------:R-:W-:Y:S04]  /*53000*/  STL.64 [R1+0xb138], R232 ;  /* 0x00b138e801007387 */ /* 0x000fe80000100a00 */
[----:B------:R-:W-:Y:S04]  /*53010*/  STL.64 [R1+0xb160], R42 ;  /* 0x00b1602a01007387 */ /* 0x000fe80000100a00 */
[----:B------:R-:W-:Y:S04]  /*53020*/  STL.64 [R1+0xb200], R40 ;  /* 0x00b2002801007387 */ /* 0x000fe80000100a00 */
[----:B------:R-:W-:Y:S04]  /*53030*/  STL.64 [R1+0xb0c8], R34 ;  /* 0x00b0c82201007387 */ /* 0x000fe80000100a00 */
[----:B------:R-:W-:Y:S04]  /*53040*/  STL.64 [R1+0xb0c0], R172 ;  /* 0x00b0c0ac01007387 */ /* 0x000fe80000100a00 */
[----:B------:R-:W3:Y:S01]  /*53050*/  LDL.LU.64 R176, [R1+0xb2d0] ;  /* 0x00b2d00001b07983 */ /* 0x000ee20000300a00 */
[----:B--2---:R-:W-:-:S02]  /*53060*/  DFMA R116, R158, 2, R94 ;  /* 0x400000009e74782b */ /* 0x004fc4000000005e */
[----:B------:R-:W-:Y:S02]  /*53070*/  DMUL R180, R38, UR24 ;  /* 0x0000001826b47c28 */ /* 0x000fe40008000000 */
[----:B------:R-:W-:Y:S02]  /*53080*/  DADD R134, R56, R56 ;  /* 0x0000000038867229 */ /* 0x000fe40000000038 */
[----:B------:R-:W-:Y:S01]  /*53090*/  DFMA R88, R74, 3, R156 ;  /* 0x400800004a58782b */ /* 0x000fe2000000009c */
[----:B------:R-:W-:Y:S01]  /*530a0*/  IMAD.MOV.U32 R126, RZ, RZ, R190 ;  /* 0x000000ffff7e7224 */ /* 0x000fe200078e00be */
[----:B------:R-:W-:Y:S01]  /*530b0*/  DADD R116, R220, R116 ;  /* 0x00000000dc747229 */ /* 0x000fe20000000074 */
[----:B------:R-:W-:Y:S01]  /*530c0*/  MOV R127, R191 ;  /* 0x000000bf007f7202 */ /* 0x000fe20000000f00 */
[----:B------:R-:W-:Y:S01]  /*530d0*/  DFMA R94, R170, UR30, R104 ;  /* 0x0000001eaa5e7c2b */ /* 0x000fe20008000068 */
[----:B------:R-:W-:Y:S01]  /*530e0*/  UMOV UR24, 0xa210599e ;  /* 0xa210599e00187882 */ /* 0x000fe20000000000 */
[----:B------:R-:W-:Y:S01]  /*530f0*/  UMOV UR25, 0x3d8ec94c ;  /* 0x3d8ec94c00197882 */ /* 0x000fe20000000000 */
[----:B------:R-:W2:Y:S04]  /*53100*/  LDL.64 R156, [R1+0x7b70] ;  /* 0x007b7000019c7983 */ /* 0x000ea80000100a00 */
[----:B------:R0:W-:Y:S04]  /*53110*/  STL.128 [R1+0x14e0], R116 ;  /* 0x0014e07401007387 */ /* 0x0001e80000100c00 */
[----:B------:R-:W-:Y:S01]  /*53120*/  STL.128 [R1+0xe10], R132 ;  /* 0x000e108401007387 */ /* 0x000fe20000100c00 */
[----:B----4-:R-:W-:-:S03]  /*53130*/  DADD R106, R106, R154 ;  /* 0x000000006a6a7229 */ /* 0x010fc6000000009a */
[----:B0-----:R-:W4:Y:S01]  /*53140*/  LDL.LU.64 R116, [R1+0x8150] ;  /* 0x0081500001747983 */ /* 0x001f220000300a00 */
[----:B------:R-:W-:Y:S02]  /*53150*/  DMUL R118, R22, UR6 ;  /* 0x0000000616767c28 */ /* 0x000fe40008000000 */
[----:B------:R-:W-:Y:S01]  /*53160*/  DFMA R94, R2, UR44, R94 ;  /* 0x0000002c025e7c2b */ /* 0x000fe2000800005e */
[----:B------:R-:W-:Y:S01]  /*53170*/  IMAD.MOV.U32 R190, RZ, RZ, R164 ;  /* 0x000000ffffbe7224 */ /* 0x000fe200078e00a4 */
[----:B---3--:R-:W-:Y:S01]  /*53180*/  DADD R104, R246, R120 ;  /* 0x00000000f6687229 */ /* 0x008fe20000000078 */
[----:B------:R-:W-:Y:S01]  /*53190*/  IMAD.MOV.U32 R191, RZ, RZ, R165 ;  /* 0x000000ffffbf7224 */ /* 0x000fe200078e00a5 */
[----:B------:R-:W-:Y:S01]  /*531a0*/  DMUL R122, R22, UR24 ;  /* 0x00000018167a7c28 */ /* 0x000fe20008000000 */
[----:B------:R-:W3:Y:S04]  /*531b0*/  LDL.64 R154, [R1+0x78a8] ;  /* 0x0078a800019a7983 */ /* 0x000ee80000100a00 */
[----:B------:R0:W-:Y:S01]  /*531c0*/  STL.128 [R1+0x1940], R92 ;  /* 0x0019405c01007387 */ /* 0x0001e20000100c00 */
[----:B------:R-:W-:-:S02]  /*531d0*/  IMAD.MOV.U32 R208, RZ, RZ, R140 ;  /* 0x000000ffffd07224 */ /* 0x000fc400078e008c */
[----:B------:R-:W-:Y:S01]  /*531e0*/  IMAD.MOV.U32 R209, RZ, RZ, R141 ;  /* 0x000000ffffd17224 */ /* 0x000fe200078e008d */
[----:B------:R-:W-:Y:S01]  /*531f0*/  STL.128 [R1+0x1850], R76 ;  /* 0x0018504c01007387 */ /* 0x000fe20000100c00 */
[----:B------:R-:W-:-:S03]  /*53200*/  DADD R102, R102, R130 ;  /* 0x0000000066667229 */ /* 0x000fc60000000082 */
[----:B------:R-:W3:Y:S01]  /*53210*/  LDL.64 R178, [R1+0xa730] ;  /* 0x00a7300001b27983 */ /* 0x000ee20000100a00 */
[----:B------:R-:W-:Y:S02]  /*53220*/  DFMA R120, R186, 2, R188 ;  /* 0x40000000ba78782b */ /* 0x000fe400000000bc */
[----:B------:R-:W-:Y:S01]  /*53230*/  DFMA R164, R166, 3, R144 ;  /* 0x40080000a6a4782b */ /* 0x000fe20000000090 */
[----:B------:R-:W-:Y:S01]  /*53240*/  IMAD.MOV.U32 R198, RZ, RZ, R56 ;  /* 0x000000ffffc67224 */ /* 0x000fe200078e0038 */
[----:B------:R-:W-:Y:S01]  /*53250*/  MOV R199, R57 ;  /* 0x0000003900c77202 */ /* 0x000fe20000000f00 */
[----:B------:R-:W-:Y:S01]  /*53260*/  STL.64 [R1+0x7828], R8 ;  /* 0x0078280801007387 */ /* 0x000fe20000100a00 */
[----:B0-----:R-:W-:Y:S01]  /*53270*/  DADD R94, R216, R68 ;  /* 0x00000000d85e7229 */ /* 0x001fe20000000044 */
[----:B------:R-:W-:Y:S01]  /*53280*/  MOV R68, R118 ;  /* 0x0000007600447202 */ /* 0x000fe20000000f00 */
[----:B------:R-:W-:Y:S01]  /*53290*/  IMAD.MOV.U32 R69, RZ, RZ, R119 ;  /* 0x000000ffff457224 */ /* 0x000fe200078e0077 */
[----:B------:R0:W-:Y:S01]  /*532a0*/  STL.128 [R1+0x1210], R120 ;  /* 0x0012107801007387 */ /* 0x0001e20000100c00 */
[----:B------:R-:W-:Y:S01]  /*532b0*/  MOV R166, R66 ;  /* 0x0000004200a67202 */ /* 0x000fe20000000f00 */
[----:B------:R-:W-:Y:S01]  /*532c0*/  IMAD.MOV.U32 R167, RZ, RZ, R67 ;  /* 0x000000ffffa77224 */ /* 0x000fe200078e0043 */
[----:B------:R-:W-:Y:S01]  /*532d0*/  MOV R67, R135 ;  /* 0x0000008700437202 */ /* 0x000fe20000000f00 */
[----:B------:R-:W-:Y:S01]  /*532e0*/  IMAD.MOV.U32 R66, RZ, RZ, R134 ;  /* 0x000000ffff427224 */ /* 0x000fe200078e0086 */
[----:B------:R-:W3:Y:S01]  /*532f0*/  LDL.LU.128 R80, [R1+0xb330] ;  /* 0x00b3300001507983 */ /* 0x000ee20000300c00 */
[----:B------:R-:W-:-:S03]  /*53300*/  DADD R48, -RZ, -R180 ;  /* 0x00000000ff307229 */ /* 0x000fc600000009b4 */
[----:B------:R-:W-:Y:S01]  /*53310*/  STL.64 [R1+0x7ca8], R180 ;  /* 0x007ca8b401007387 */ /* 0x000fe20000100a00 */
[----:B------:R-:W-:Y:S01]  /*53320*/  MOV R248, R114 ;  /* 0x0000007200f87202 */ /* 0x000fe20000000f00 */
[----:B------:R-:W-:Y:S02]  /*53330*/  IMAD.MOV.U32 R249, RZ, RZ, R115 ;  /* 0x000000fffff97224 */ /* 0x000fe400078e0073 */
[----:B------:R-:W3:Y:S01]  /*53340*/  LDL.LU.128 R204, [R1+0xb2e0] ;  /* 0x00b2e00001cc7983 */ /* 0x000ee20000300c00 */
[----:B0-----:R-:W-:Y:S01]  /*53350*/  DFMA R122, R152, 2, R134 ;  /* 0x40000000987a782b */ /* 0x001fe20000000086 */
[----:B------:R-:W-:Y:S02]  /*53360*/  CS2R R120, SRZ ;  /* 0x0000000000787805 */ /* 0x000fe4000001ff00 */
[----:B------:R-:W3:Y:S04]  /*53370*/  LDL.LU.128 R132, [R1+0xb2b0] ;  /* 0x00b2b00001847983 */ /* 0x000ee80000300c00 */
[----:B------:R-:W3:Y:S04]  /*53380*/  LDL.64 R250, [R1+0x7e38] ;  /* 0x007e380001fa7983 */ /* 0x000ee80000100a00 */
[----:B------:R-:W-:Y:S04]  /*53390*/  STL.64 [R1+0x80f8], R122 ;  /* 0x0080f87a01007387 */ /* 0x000fe80000100a00 */
[----:B------:R0:W-:Y:S04]  /*533a0*/  STL.128 [R1+0x14b0], R120 ;  /* 0x0014b07801007387 */ /* 0x0001e80000100c00 */
[----:B------:R-:W3:Y:S04]  /*533b0*/  LDL.64 R90, [R1+0x7dd0] ;  /* 0x007dd000015a7983 */ /* 0x000ee80000100a00 */
[----:B------:R-:W3:Y:S04]  /*533c0*/  LDL.64 R232, [R1+0x7ac0] ;  /* 0x007ac00001e87983 */ /* 0x000ee80000100a00 */
[----:B------:R-:W3:Y:S04]  /*533d0*/  LDL.LU.64 R74, [R1+0xb2c8] ;  /* 0x00b2c800014a7983 */ /* 0x000ee80000300a00 */
[----:B0-----:R-:W3:Y:S04]  /*533e0*/  LDL.64 R122, [R1+0x7d90] ;  /* 0x007d9000017a7983 */ /* 0x001ee80000100a00 */
[----:B------:R-:W3:Y:S04]  /*533f0*/  LDL.64 R120, [R1+0xa560] ;  /* 0x00a5600001787983 */ /* 0x000ee80000100a00 */
[----:B------:R-:W-:Y:S04]  /*53400*/  STL.64 [R1+0xb150], R200 ;  /* 0x00b150c801007387 */ /* 0x000fe80000100a00 */
[----:B------:R-:W-:Y:S04]  /*53410*/  STL.64 [R1+0xace0], R220 ;  /* 0x00ace0dc01007387 */ /* 0x000fe80000100a00 */
[----:B------:R-:W3:Y:S04]  /*53420*/  LDL.64 R34, [R1+0x7ff8] ;  /* 0x007ff80001227983 */ /* 0x000ee80000100a00 */
[----:B----4-:R0:W-:Y:S01]  /*53430*/  STL.128 [R1+0x12a0], R116 ;  /* 0x0012a07401007387 */ /* 0x0101e20000100c00 */
[----:B------:R-:W-:Y:S01]  /*53440*/  MOV R140, R194 ;  /* 0x000000c2008c7202 */ /* 0x000fe20000000f00 */
[----:B------:R-:W-:-:S02]  /*53450*/  IMAD.MOV.U32 R141, RZ, RZ, R195 ;  /* 0x000000ffff8d7224 */ /* 0x000fc400078e00c3 */
[----:B------:R-:W4:Y:S01]  /*53460*/  LDL.64 R194, [R1+0x98b0] ;  /* 0x0098b00001c27983 */ /* 0x000f220000100a00 */
[----:B------:R-:W-:Y:S02]  /*53470*/  DFMA R10, R10, 2, R66 ;  /* 0x400000000a0a782b */ /* 0x000fe40000000042 */
[----:B------:R-:W-:Y:S01]  /*53480*/  DADD R76, R46, R46 ;  /* 0x000000002e4c7229 */ /* 0x000fe2000000002e */
[----:B------:R-:W4:Y:S01]  /*53490*/  LDL.64 R56, [R1+0x7890] ;  /* 0x0078900001387983 */ /* 0x000f220000100a00 */
[----:B------:R-:W-:Y:S02]  /*534a0*/  DFMA R92, R240, UR36, R242 ;  /* 0x00000024f05c7c2b */ /* 0x000fe400080000f2 */
[----:B------:R-:W-:Y:S02]  /*534b0*/  DMUL R130, R38, UR40 ;  /* 0x0000002826827c28 */ /* 0x000fe40008000000 */
[----:B--2---:R-:W-:Y:S01]  /*534c0*/  DFMA R64, R156, UR20, R64 ;  /* 0x000000149c407c2b */ /* 0x004fe20008000040 */
[----:B------:R-:W-:-:S02]  /*534d0*/  IMAD.MOV.U32 R110, RZ, RZ, R104 ;  /* 0x000000ffff6e7224 */ /* 0x000fc400078e0068 */
[----:B------:R-:W-:Y:S01]  /*534e0*/  IMAD.MOV.U32 R111, RZ, RZ, R105 ;  /* 0x000000ffff6f7224 */ /* 0x000fe200078e0069 */
[----:B0-----:R-:W-:Y:S01]  /*534f0*/  DADD R118, R54, R212 ;  /* 0x0000000036767229 */ /* 0x001fe200000000d4 */
[----:B------:R-:W-:Y:S01]  /*53500*/  MOV R66, R164 ;  /* 0x000000a400427202 */ /* 0x000fe20000000f00 */
[----:B------:R-:W2:Y:S01]  /*53510*/  LDL.64 R212, [R1+0x9ae0] ;  /* 0x009ae00001d47983 */ /* 0x000ea20000100a00 */
[----:B------:R-:W-:Y:S01]  /*53520*/  IMAD.MOV.U32 R67, RZ, RZ, R165 ;  /* 0x000000ffff437224 */ /* 0x000fe200078e00a5 */
[----:B------:R-:W-:Y:S02]  /*53530*/  DFMA R116, R36, UR6, R188 ;  /* 0x0000000624747c2b */ /* 0x000fe400080000bc */
[----:B------:R-:W4:Y:S04]  /*53540*/  LDL.64 R46, [R1+0x7880] ;  /* 0x00788000012e7983 */ /* 0x000f280000100a00 */
[----:B------:R-:W-:Y:S04]  /*53550*/  STL.64 [R1+0xad48], R66 ;  /* 0x00ad484201007387 */ /* 0x000fe80000100a00 */
[----:B------:R0:W-:Y:S04]  /*53560*/  STL.128 [R1+0xdb0], R92 ;  /* 0x000db05c01007387 */ /* 0x0001e80000100c00 */
[----:B------:R1:W-:Y:S01]  /*53570*/  STL.64 [R1+0x7c20], R76 ;  /* 0x007c204c01007387 */ /* 0x0003e20000100a00 */
[----:B------:R-:W-:-:S02]  /*53580*/  IMAD.MOV.U32 R12, RZ, RZ, R64 ;  /* 0x000000ffff0c7224 */ /* 0x000fc400078e0040 */
[----:B------:R-:W-:Y:S01]  /*53590*/  IMAD.MOV.U32 R13, RZ, RZ, R65 ;  /* 0x000000ffff0d7224 */ /* 0x000fe200078e0041 */
[----:B------:R-:W-:Y:S01]  /*535a0*/  UMOV UR24, 0xd9d7bdbb ;  /* 0xd9d7bdbb00187882 */ /* 0x000fe20000000000 */
[----:B------:R-:W-:Y:S01]  /*535b0*/  UMOV UR25, 0x3ddb7cdf ;  /* 0x3ddb7cdf00197882 */ /* 0x000fe20000000000 */
[----:B------:R-:W4:Y:S01]  /*535c0*/  LDL.64 R180, [R1+0x8278] ;  /* 0x0082780001b47983 */ /* 0x000f220000100a00 */
[----:B------:R-:W-:Y:S02]  /*535d0*/  IMAD.MOV.U32 R78, RZ, RZ, R174 ;  /* 0x000000ffff4e7224 */ /* 0x000fe400078e00ae */
[----:B------:R-:W-:Y:S01]  /*535e0*/  IMAD.MOV.U32 R79, RZ, RZ, R175 ;  /* 0x000000ffff4f7224 */ /* 0x000fe200078e00af */
[----:B------:R-:W-:Y:S01]  /*535f0*/  STL.128 [R1+0x14c0], R164 ;  /* 0x0014c0a401007387 */ /* 0x000fe20000100c00 */
[----:B0-----:R-:W-:-:S03]  /*53600*/  DADD R92, -R130, -R136 ;  /* 0x00000000825c7229 */ /* 0x001fc60000000988 */
[----:B-1----:R-:W4:Y:S01]  /*53610*/  LDL.64 R76, [R1+0x7b80] ;  /* 0x007b8000014c7983 */ /* 0x002f220000100a00 */
[----:B------:R-:W-:Y:S01]  /*53620*/  MOV R130, R190 ;  /* 0x000000be00827202 */ /* 0x000fe20000000f00 */
[----:B------:R-:W-:Y:S02]  /*53630*/  IMAD.MOV.U32 R131, RZ, RZ, R191 ;  /* 0x000000ffff837224 */ /* 0x000fe400078e00bf */
[----:B------:R-:W4:Y:S01]  /*53640*/  LDL.64 R190, [R1+0x7b50] ;  /* 0x007b500001be7983 */ /* 0x000f220000100a00 */
[----:B------:R-:W-:-:S03]  /*53650*/  DADD R64, R244, R116 ;  /* 0x00000000f4407229 */ /* 0x000fc60000000074 */
[----:B------:R-:W4:Y:S01]  /*53660*/  LDL.64 R244, [R1+0x8270] ;  /* 0x0082700001f47983 */ /* 0x000f220000100a00 */
[----:B---3--:R-:W-:-:S03]  /*53670*/  DADD R80, R182, R80 ;  /* 0x00000000b6507229 */ /* 0x008fc60000000050 */
[----:B------:R-:W-:Y:S04]  /*53680*/  STL.64 [R1+0xb1f0], R204 ;  /* 0x00b1f0cc01007387 */ /* 0x000fe80000100a00 */
[----:B------:R-:W-:Y:S04]  /*53690*/  STL.64 [R1+0x8260], R48 ;  /* 0x0082603001007387 */ /* 0x000fe80000100a00 */
[----:B------:R-:W-:Y:S04]  /*536a0*/  STL.128 [R1+0x1920], R48 ;  /* 0x0019203001007387 */ /* 0x000fe80000100c00 */
[----:B------:R-:W3:Y:S04]  /*536b0*/  LDL.LU.64 R152, [R1+0xb2c0] ;  /* 0x00b2c00001987983 */ /* 0x000ee80000300a00 */
[----:B------:R-:W3:Y:S01]  /*536c0*/  LDL.64 R22, [R1+0xaba0] ;  /* 0x00aba00001167983 */ /* 0x000ee20000100a00 */
[----:B------:R-:W-:-:S03]  /*536d0*/  DFMA R122, R122, 2, R132 ;  /* 0x400000007a7a782b */ /* 0x000fc60000000084 */
[----:B------:R-:W3:Y:S04]  /*536e0*/  LDL.64 R132, [R1+0x7950] ;  /* 0x0079500001847983 */ /* 0x000ee80000100a00 */
[----:B------:R-:W-:Y:S04]  /*536f0*/  STL.64 [R1+0x7a78], R10 ;  /* 0x007a780a01007387 */ /* 0x000fe80000100a00 */
[----:B------:R0:W-:Y:S04]  /*53700*/  STL.128 [R1+0x14d0], R8 ;  /* 0x0014d00801007387 */ /* 0x0001e80000100c00 */
[----:B------:R-:W-:Y:S04]  /*53710*/  STL.128 [R1+0x1200], R108 ;  /* 0x0012006c01007387 */ /* 0x000fe80000100c00 */
[----:B------:R-:W3:Y:S01]  /*53720*/  LDL.LU.64 R174, [R1+0x7770] ;  /* 0x0077700001ae7983 */ /* 0x000ee20000300a00 */
[----:B--2---:R-:W-:-:S03]  /*53730*/  DADD R66, -R212, R98 ;  /* 0x00000000d4427229 */ /* 0x004fc60000000162 */
[----:B0-----:R-:W2:Y:S01]  /*53740*/  LDL.LU.128 R8, [R1+0xb280] ;  /* 0x00b2800001087983 */ /* 0x001ea20000300c00 */
[----:B------:R-:W-:Y:S01]  /*53750*/  IMAD.MOV.U32 R188, RZ, RZ, R78 ;  /* 0x000000ffffbc7224 */ /* 0x000fe200078e004e */
[----:B------:R-:W-:Y:S01]  /*53760*/  MOV R189, R79 ;  /* 0x0000004f00bd7202 */ /* 0x000fe20000000f00 */
[----:B------:R-:W-:Y:S01]  /*53770*/  DADD R98, R154, R102 ;  /* 0x000000009a627229 */ /* 0x000fe20000000066 */
[----:B------:R-:W2:Y:S01]  /*53780*/  LDL.64 R78, [R1+0x79b8] ;  /* 0x0079b800014e7983 */ /* 0x000ea20000100a00 */
[----:B----4-:R-:W-:Y:S01]  /*53790*/  DADD R58, R202, R46 ;  /* 0x00000000ca3a7229 */ /* 0x010fe2000000002e */
[----:B------:R-:W-:Y:S01]  /*537a0*/  IMAD.MOV.U32 R144, RZ, RZ, R56 ;  /* 0x000000ffff907224 */ /* 0x000fe200078e0038 */
[----:B------:R-:W-:Y:S01]  /*537b0*/  MOV R145, R57 ;  /* 0x0000003900917202 */ /* 0x000fe20000000f00 */
[----:B------:R-:W4:Y:S01]  /*537c0*/  LDL.LU.128 R164, [R1+0xb2a0] ;  /* 0x00b2a00001a47983 */ /* 0x000f220000300c00 */
[----:B------:R-:W-:Y:S01]  /*537d0*/  IMAD.MOV.U32 R160, RZ, RZ, R66 ;  /* 0x000000ffffa07224 */ /* 0x000fe200078e0042 */
[----:B------:R-:W-:-:S02]  /*537e0*/  MOV R161, R67 ;  /* 0x0000004300a17202 */ /* 0x000fc40000000f00 */
[----:B------:R-:W4:Y:S04]  /*537f0*/  LDL.64 R94, [R1+0x80c0] ;  /* 0x0080c000015e7983 */ /* 0x000f280000100a00 */
[----:B------:R0:W-:Y:S04]  /*53800*/  STL.128 [R1+0x1900], R160 ;  /* 0x001900a001007387 */ /* 0x0001e80000100c00 */
[----:B------:R-:W-:Y:S04]  /*53810*/  STL.128 [R1+0x1000], R248 ;  /* 0x001000f801007387 */ /* 0x000fe80000100c00 */
[----:B------:R-:W-:Y:S04]  /*53820*/  STL.128 [R1+0x18a0], R12 ;  /* 0x0018a00c01007387 */ /* 0x000fe80000100c00 */
[----:B------:R-:W-:Y:S01]  /*53830*/  STL.128 [R1+0x12e0], R232 ;  /* 0x0012e0e801007387 */ /* 0x000fe20000100c00 */
[----:B0-----:R-:W-:-:S03]  /*53840*/  DADD R162, R120, R42 ;  /* 0x0000000078a27229 */ /* 0x001fc6000000002a */
[----:B------:R-:W4:Y:S04]  /*53850*/  LDL.64 R204, [R1+0x7aa0] ;  /* 0x007aa00001cc7983 */ /* 0x000f280000100a00 */
[----:B------:R-:W4:Y:S01]  /*53860*/  LDL.64 R120, [R1+0x7c20] ;  /* 0x007c200001787983 */ /* 0x000f220000100a00 */
[----:B------:R-:W-:Y:S02]  /*53870*/  IMAD.MOV.U32 R154, RZ, RZ, R140 ;  /* 0x000000ffff9a7224 */ /* 0x000fe400078e008c */
[----:B------:R-:W-:Y:S01]  /*53880*/  IMAD.MOV.U32 R155, RZ, RZ, R141 ;  /* 0x000000ffff9b7224 */ /* 0x000fe200078e008d */
[----:B------:R-:W-:Y:S01]  /*53890*/  DMUL R110, R38, UR24 ;  /* 0x00000018266e7c28 */ /* 0x000fe20008000000 */
[----:B------:R-:W4:Y:S01]  /*538a0*/  LDL.64 R140, [R1+0xa000] ;  /* 0x00a00000018c7983 */ /* 0x000f220000100a00 */
[----:B------:R-:W-:Y:S01]  /*538b0*/  UMOV UR24, 0xc864deb1 ;  /* 0xc864deb100187882 */ /* 0x000fe20000000000 */
[----:B------:R-:W-:Y:S01]  /*538c0*/  UMOV UR25, 0x3cd3d0da ;  /* 0x3cd3d0da00197882 */ /* 0x000fe20000000000 */
[----:B------:R-:W-:Y:S01]  /*538d0*/  DADD R160, R178, R210 ;  /* 0x00000000b2a07229 */ /* 0x000fe200000000d2 */
[----:B------:R-:W-:Y:S03]  /*538e0*/  STL.64 [R1+0xb180], R134 ;  /* 0x00b1808601007387 */ /* 0x000fe60000100a00 */
[----:B------:R-:W-:Y:S01]  /*538f0*/  DADD R194, -R194, -R110 ;  /* 0x00000000c2c27229 */ /* 0x000fe2000000096e */
[----:B------:R-:W4:Y:S01]  /*53900*/  LDL.64 R178, [R1+0x7708] ;  /* 0x0077080001b27983 */ /* 0x000f220000100a00 */
[----:B------:R-:W-:-:S02]  /*53910*/  DMUL R66, R110, UR22 ;  /* 0x000000166e427c28 */ /* 0x000fc40008000000 */
[----:B------:R-:W-:Y:S01]  /*53920*/  DMUL R110, R16, UR24 ;  /* 0x00000018106e7c28 */ /* 0x000fe20008000000 */
[----:B------:R-:W4:Y:S01]  /*53930*/  LDL.LU.64 R136, [R1+0xb290] ;  /* 0x00b2900001887983 */ /* 0x000f220000300a00 */
[----:B------:R-:W-:Y:S02]  /*53940*/  DADD R68, R68, R76 ;  /* 0x0000000044447229 */ /* 0x000fe4000000004c */
[----:B------:R-:W-:Y:S01]  /*53950*/  DADD R26, R190, R26 ;  /* 0x00000000be1a7229 */ /* 0x000fe2000000001a */
[----:B------:R-:W4:Y:S03]  /*53960*/  LDL.64 R76, [R1+0x9f10] ;  /* 0x009f1000014c7983 */ /* 0x000f260000100a00 */
[----:B------:R-:W-:Y:S01]  /*53970*/  DADD R30, -R30, -R110 ;  /* 0x000000001e1e7229 */ /* 0x000fe2000000096e */
[----:B------:R0:W-:Y:S04]  /*53980*/  STL.128 [R1+0x1780], R192 ;  /* 0x001780c001007387 */ /* 0x0001e80000100c00 */
[----:B------:R-:W4:Y:S01]  /*53990*/  LDL.64 R110, [R1+0x79d0] ;  /* 0x0079d000016e7983 */ /* 0x000f220000100a00 */
[----:B---3--:R-:W-:-:S03]  /*539a0*/  DADD R26, R132, R26 ;  /* 0x00000000841a7229 */ /* 0x008fc6000000001a */
[----:B------:R-:W3:Y:S04]  /*539b0*/  LDL.64 R16, [R1+0x7bb8] ;  /* 0x007bb80001107983 */ /* 0x000ee80000100a00 */
[----:B------:R1:W-:Y:S04]  /*539c0*/  STL.128 [R1+0x1600], R56 ;  /* 0x0016003801007387 */ /* 0x0003e80000100c00 */
[----:B0-----:R-:W3:Y:S01]  /*539d0*/  LDL.64 R194, [R1+0x9f68] ;  /* 0x009f680001c27983 */ /* 0x001ee20000100a00 */
[----:B------:R-:W-:-:S03]  /*539e0*/  DADD R26, R158, R26 ;  /* 0x000000009e1a7229 */ /* 0x000fc6000000001a */
[----:B------:R-:W3:Y:S01]  /*539f0*/  LDL.LU.64 R158, [R1+0x7788] ;  /* 0x00778800019e7983 */ /* 0x000ee20000300a00 */
[----:B------:R-:W-:Y:S01]  /*53a00*/  DADD R182, R86, R86 ;  /* 0x0000000056b67229 */ /* 0x000fe20000000056 */
[----:B------:R-:W-:Y:S02]  /*53a10*/  IMAD.MOV.U32 R112, RZ, RZ, R130 ;  /* 0x000000ffff707224 */ /* 0x000fe400078e0082 */
[----:B------:R-:W-:Y:S01]  /*53a20*/  IMAD.MOV.U32 R113, RZ, RZ, R131 ;  /* 0x000000ffff717224 */ /* 0x000fe200078e0083 */
[----:B------:R-:W-:Y:S01]  /*53a30*/  DADD R4, R90, R80 ;  /* 0x000000005a047229 */ /* 0x000fe20000000050 */
[----:B------:R-:W3:Y:S04]  /*53a40*/  LDL.LU.64 R130, [R1+0x7798] ;  /* 0x0077980001827983 */ /* 0x000ee80000300a00 */
[----:B-1----:R-:W3:Y:S01]  /*53a50*/  LDL.LU.128 R56, [R1+0xb270] ;  /* 0x00b2700001387983 */ /* 0x002ee20000300c00 */
[----:B------:R-:W-:-:S03]  /*53a60*/  DADD R64, R230, R64 ;  /* 0x00000000e6407229 */ /* 0x000fc60000000040 */
[----:B------:R-:W3:Y:S04]  /*53a70*/  LDL.LU.128 R48, [R1+0xb240] ;  /* 0x00b2400001307983 */ /* 0x000ee80000300c00 */
[----:B--2---:R0:W-:Y:S01]  /*53a80*/  STL.64 [R1+0xb188], R10 ;  /* 0x00b1880a01007387 */ /* 0x0041e20000100a00 */
[----:B------:R-:W-:Y:S02]  /*53a90*/  DADD R102, R228, R106 ;  /* 0x00000000e4667229 */ /* 0x000fe4000000006a */
[----:B------:R-:W-:Y:S01]  /*53aa0*/  DADD R108, R240, R242 ;  /* 0x00000000f06c7229 */ /* 0x000fe200000000f2 */
[----:B------:R-:W2:Y:S04]  /*53ab0*/  LDL.LU.64 R190, [R1+0x8048] ;  /* 0x0080480001be7983 */ /* 0x000ea80000300a00 */
[----:B------:R-:W2:Y:S04]  /*53ac0*/  LDL.64 R38, [R1+0x7d00] ;  /* 0x007d000001267983 */ /* 0x000ea80000100a00 */
[----:B0-----:R-:W2:Y:S04]  /*53ad0*/  LDL.64 R10, [R1+0x7808] ;  /* 0x00780800010a7983 */ /* 0x001ea80000100a00 */
[----:B------:R-:W2:Y:S01]  /*53ae0*/  LDL.64 R248, [R1+0x7f18] ;  /* 0x007f180001f87983 */ /* 0x000ea20000100a00 */
[----:B----4-:R-:W-:-:S03]  /*53af0*/  DADD R72, R166, R72 ;  /* 0x00000000a6487229 */ /* 0x010fc60000000048 */
[----:B------:R-:W4:Y:S04]  /*53b00*/  LDL.LU.128 R12, [R1+0xb250] ;  /* 0x00b25000010c7983 */ /* 0x000f280000300c00 */
[----:B------:R-:W4:Y:S04]  /*53b10*/  LDL.128 R40, [R1+0x7b60] ;  /* 0x007b600001287983 */ /* 0x000f280000100c00 */
[----:B------:R-:W4:Y:S04]  /*53b20*/  LDL.128 R232, [R1+0x7c90] ;  /* 0x007c900001e87983 */ /* 0x000f280000100c00 */
[----:B------:R-:W4:Y:S01]  /*53b30*/  LDL.64 R250, [R1+0x7918] ;  /* 0x0079180001fa7983 */ /* 0x000f220000100a00 */
[----:B------:R-:W-:-:S03]  /*53b40*/  DFMA R114, R244, 2, R120 ;  /* 0x40000000f472782b */ /* 0x000fc60000000078 */
[----:B------:R-:W4:Y:S04]  /*53b50*/  LDL.64 R90, [R1+0x78a0] ;  /* 0x0078a000015a7983 */ /* 0x000f280000100a00 */
[----:B------:R-:W2:Y:S04]  /*53b60*/  LDL.64 R244, [R1+0xa5c0] ;  /* 0x00a5c00001f47983 */ /* 0x000ea80000100a00 */
[----:B------:R-:W4:Y:S01]  /*53b70*/  LDL.64 R120, [R1+0x7fd8] ;  /* 0x007fd80001787983 */ /* 0x000f220000100a00 */
[----:B------:R-:W-:-:S03]  /*53b80*/  DFMA R148, R140, 3, R88 ;  /* 0x400800008c94782b */ /* 0x000fc60000000058 */
[----:B------:R-:W4:Y:S01]  /*53b90*/  LDL.64 R140, [R1+0x7ae8] ;  /* 0x007ae800018c7983 */ /* 0x000f220000100a00 */
[----:B------:R-:W-:Y:S02]  /*53ba0*/  DFMA R106, R180, 2, R182 ;  /* 0x40000000b46a782b */ /* 0x000fe400000000b6 */
[----:B------:R-:W-:Y:S01]  /*53bb0*/  DADD R94, R94, R68 ;  /* 0x000000005e5e7229 */ /* 0x000fe20000000044 */
[----:B------:R-:W-:Y:S01]  /*53bc0*/  STL.64 [R1+0x8110], R66 ;  /* 0x0081104201007387 */ /* 0x000fe20000100a00 */
[----:B------:R-:W-:-:S03]  /*53bd0*/  DADD R76, -R76, R174 ;  /* 0x000000004c4c7229 */ /* 0x000fc600000001ae */
[----:B------:R-:W4:Y:S04]  /*53be0*/  LDL.64 R192, [R1+0x7b80] ;  /* 0x007b800001c07983 */ /* 0x000f280000100a00 */
[----:B------:R-:W-:Y:S01]  /*53bf0*/  STL.64 [R1+0x7718], R162 ;  /* 0x007718a201007387 */ /* 0x000fe20000100a00 */
[----:B------:R-:W-:-:S03]  /*53c00*/  DADD R116, R110, R122 ;  /* 0x000000006e747229 */ /* 0x000fc6000000007a */
[----:B------:R-:W-:Y:S01]  /*53c10*/  STL.64 [R1+0x77c0], R148 ;  /* 0x0077c09401007387 */ /* 0x000fe20000100a00 */
[----:B------:R-:W-:Y:S02]  /*53c20*/  DFMA R110, R238, 0.5, R62 ;  /* 0x3fe00000ee6e782b */ /* 0x000fe4000000003e */
[----:B------:R-:W-:Y:S01]  /*53c30*/  DADD R62, R106, R178 ;  /* 0x000000006a3e7229 */ /* 0x000fe200000000b2 */
[----:B------:R0:W-:Y:S01]  /*53c40*/  STL.128 [R1+0x16c0], R76 ;  /* 0x0016c04c01007387 */ /* 0x0001e20000100c00 */
[----:B------:R-:W-:Y:S01]  /*53c50*/  MOV R86, R66 ;  /* 0x0000004200567202 */ /* 0x000fe20000000f00 */
[----:B------:R-:W-:Y:S02]  /*53c60*/  IMAD.MOV.U32 R87, RZ, RZ, R67 ;  /* 0x000000ffff577224 */ /* 0x000fe400078e0043 */
[----:B------:R-:W4:Y:S03]  /*53c70*/  LDL.64 R132, [R1+0x8258] ;  /* 0x0082580001847983 */ /* 0x000f260000100a00 */
[----:B------:R-:W-:Y:S01]  /*53c80*/  DADD R62, R46, R62 ;  /* 0x000000002e3e7229 */ /* 0x000fe2000000003e */
[----:B------:R-:W4:Y:S01]  /*53c90*/  LDL.LU.64 R180, [R1+0x7850] ;  /* 0x0078500001b47983 */ /* 0x000f220000300a00 */
[----:B---3--:R-:W-:-:S03]  /*53ca0*/  DADD R150, R194, R108 ;  /* 0x00000000c2967229 */ /* 0x008fc6000000006c */
[----:B------:R-:W3:Y:S04]  /*53cb0*/  LDL.64 R46, [R1+0x8288] ;  /* 0x00828800012e7983 */ /* 0x000ee80000100a00 */
[----:B0-----:R-:W3:Y:S04]  /*53cc0*/  LDL.LU.128 R76, [R1+0xb260] ;  /* 0x00b26000014c7983 */ /* 0x001ee80000300c00 */
[----:B------:R0:W-:Y:S01]  /*53cd0*/  STL.128 [R1+0x1340], R148 ;  /* 0x0013409401007387 */ /* 0x0001e20000100c00 */
[----:B------:R-:W-:-:S03]  /*53ce0*/  DADD R178, R96, R96 ;  /* 0x0000000060b27229 */ /* 0x000fc60000000060 */
[----:B------:R1:W-:Y:S04]  /*53cf0*/  STL.64 [R1+0xb010], R182 ;  /* 0x00b010b601007387 */ /* 0x0003e80000100a00 */
[----:B------:R1:W-:Y:S04]  /*53d00*/  STL.128 [R1+0x13a0], R84 ;  /* 0x0013a05401007387 */ /* 0x0003e80000100c00 */
[----:B------:R-:W3:Y:S01]  /*53d10*/  LDL.64 R194, [R1+0x7c70] ;  /* 0x007c700001c27983 */ /* 0x000ee20000100a00 */
[----:B0-----:R-:W-:Y:S01]  /*53d20*/  IMAD.MOV.U32 R148, RZ, RZ, R154 ;  /* 0x000000ffff947224 */ /* 0x001fe200078e009a */
[----:B------:R-:W-:-:S02]  /*53d30*/  MOV R149, R155 ;  /* 0x0000009b00957202 */ /* 0x000fc40000000f00 */
[----:B------:R0:W-:Y:S04]  /*53d40*/  STL.128 [R1+0x1400], R4 ;  /* 0x0014000401007387 */ /* 0x0001e80000100c00 */
[----:B------:R-:W3:Y:S01]  /*53d50*/  LDL.64 R154, [R1+0x7ba0] ;  /* 0x007ba000019a7983 */ /* 0x000ee20000100a00 */
[----:B------:R-:W-:-:S03]  /*53d60*/  DADD R68, R114, R178 ;  /* 0x0000000072447229 */ /* 0x000fc600000000b2 */
[----:B------:R-:W3:Y:S01]  /*53d70*/  LDL.64 R178, [R1+0x8218] ;  /* 0x0082180001b27983 */ /* 0x000ee20000100a00 */
[----:B-1----:R-:W-:-:S03]  /*53d80*/  DADD R182, -R212, R92 ;  /* 0x00000000d4b67229 */ /* 0x002fc6000000015c */
[----:B------:R-:W3:Y:S04]  /*53d90*/  LDL.64 R86, [R1+0x81a8] ;  /* 0x0081a80001567983 */ /* 0x000ee80000100a00 */
[----:B------:R1:W-:Y:S04]  /*53da0*/  STL.128 [R1+0x1970], R28 ;  /* 0x0019701c01007387 */ /* 0x0003e80000100c00 */
[----:B------:R1:W-:Y:S04]  /*53db0*/  STL.128 [R1+0xd60], R160 ;  /* 0x000d60a001007387 */ /* 0x0003e80000100c00 */
[----:B------:R1:W-:Y:S04]  /*53dc0*/  STL.64 [R1+0xb158], R174 ;  /* 0x00b158ae01007387 */ /* 0x0003e80000100a00 */
[----:B------:R3:W-:Y:S04]  /*53dd0*/  STL.64 [R1+0xb1f8], R166 ;  /* 0x00b1f8a601007387 */ /* 0x0007e80000100a00 */
[----:B------:R-:W-:Y:S04]  /*53de0*/  STL.64 [R1+0xb178], R164 ;  /* 0x00b178a401007387 */ /* 0x000fe80000100a00 */
[----:B------:R-:W3:Y:S04]  /*53df0*/  LDL.64 R134, [R1+0x7800] ;  /* 0x0078000001867983 */ /* 0x000ee80000100a00 */
[----:B------:R-:W-:Y:S04]  /*53e00*/  STL.64 [R1+0xaf88], R56 ;  /* 0x00af883801007387 */ /* 0x000fe80000100a00 */
[----:B------:R-:W3:Y:S01]  /*53e10*/  LDL.64 R242, [R1+0xa5c8] ;  /* 0x00a5c80001f27983 */ /* 0x000ee20000100a00 */
[----:B--2---:R-:W-:-:S03]  /*53e20*/  DFMA R88, R244, R168, R98 ;  /* 0x000000a8f458722b */ /* 0x004fc60000000062 */
[----:B0-----:R-:W2:Y:S04]  /*53e30*/  LDL.64 R4, [R1+0x79c0] ;  /* 0x0079c00001047983 */ /* 0x001ea80000100a00 */
[----:B------:R-:W2:Y:S01]  /*53e40*/  LDL.64 R244, [R1+0x7ef0] ;  /* 0x007ef00001f47983 */ /* 0x000ea20000100a00 */
[----:B----4-:R-:W-:Y:S02]  /*53e50*/  DADD R80, R120, R116 ;  /* 0x0000000078507229 */ /* 0x010fe40000000074 */
[----:B------:R-:W-:Y:S01]  /*53e60*/  DADD R120, R16, R158 ;  /* 0x0000000010787229 */ /* 0x000fe2000000009e */
[----:B-1----:R-:W4:Y:S04]  /*53e70*/  LDL.LU.128 R28, [R1+0xb230] ;  /* 0x00b23000011c7983 */ /* 0x002f280000300c00 */
[----:B------:R-:W4:Y:S01]  /*53e80*/  LDL.64 R158, [R1+0x7aa8] ;  /* 0x007aa800019e7983 */ /* 0x000f220000100a00 */
[----:B------:R-:W-:-:S02]  /*53e90*/  DADD R98, R166, R64 ;  /* 0x00000000a6627229 */ /* 0x000fc40000000040 */
[----:B------:R-:W-:Y:S01]  /*53ea0*/  DADD R64, R56, R80 ;  /* 0x0000000038407229 */ /* 0x000fe20000000050 */
[----:B------:R-:W4:Y:S01]  /*53eb0*/  LDL.LU.128 R160, [R1+0xb220] ;  /* 0x00b2200001a07983 */ /* 0x000f220000300c00 */
[----:B------:R-:W-:Y:S02]  /*53ec0*/  DADD R80, R140, R88 ;  /* 0x000000008c507229 */ /* 0x000fe40000000058 */
[----:B------:R-:W-:Y:S02]  /*53ed0*/  DADD R92, R10, R102 ;  /* 0x000000000a5c7229 */ /* 0x000fe40000000066 */
[----:B------:R-:W-:Y:S01]  /*53ee0*/  DFMA R72, R168, UR14, R72 ;  /* 0x0000000ea8487c2b */ /* 0x000fe20008000048 */
[----:B------:R-:W-:Y:S03]  /*53ef0*/  STL.128 [R1+0x16f0], R40 ;  /* 0x0016f02801007387 */ /* 0x000fe60000100c00 */
[----:B------:R-:W-:Y:S01]  /*53f00*/  DADD R102, R44, R80 ;  /* 0x000000002c667229 */ /* 0x000fe20000000050 */
[----:B------:R-:W4:Y:S01]  /*53f10*/  LDL.128 R172, [R1+0x77d0] ;  /* 0x0077d00001ac7983 */ /* 0x000f220000100c00 */
[----:B------:R-:W-:-:S02]  /*53f20*/  DADD R80, R220, R26 ;  /* 0x00000000dc507229 */ /* 0x000fc4000000001a */
[----:B------:R-:W-:Y:S02]  /*53f30*/  DFMA R68, R36, UR4, R68 ;  /* 0x0000000424447c2b */ /* 0x000fe40008000044 */
[----:B------:R-:W-:Y:S02]  /*53f40*/  DADD R106, R16, R130 ;  /* 0x00000000106a7229 */ /* 0x000fe40000000082 */
[----:B---3--:R-:W-:Y:S01]  /*53f50*/  DADD R62, R46, R62 ;  /* 0x000000002e3e7229 */ /* 0x008fe2000000003e */
[----:B------:R0:W-:Y:S01]  /*53f60*/  STL.128 [R1+0x1740], R180 ;  /* 0x001740b401007387 */ /* 0x0001e20000100c00 */
[----:B------:R-:W-:-:S03]  /*53f70*/  DADD R26, R228, R102 ;  /* 0x00000000e41a7229 */ /* 0x000fc60000000066 */
[----:B------:R-:W3:Y:S01]  /*53f80*/  LDL.64 R102, [R1+0x7fc0] ;  /* 0x007fc00001667983 */ /* 0x000ee20000100a00 */
[----:B------:R-:W-:Y:S02]  /*53f90*/  DADD R72, R184, R72 ;  /* 0x00000000b8487229 */ /* 0x000fe40000000048 */
[----:B------:R-:W-:Y:S02]  /*53fa0*/  DADD R88, R144, R68 ;  /* 0x0000000090587229 */ /* 0x000fe40000000044 */
[----:B--2---:R-:W-:Y:S01]  /*53fb0*/  DFMA R78, R244, 2, R78 ;  /* 0x40000000f44e782b */ /* 0x004fe2000000004e */
[----:B------:R1:W-:Y:S01]  /*53fc0*/  STL.128 [R1+0x1240], R120 ;  /* 0x0012407801007387 */ /* 0x0003e20000100c00 */
[----:B------:R-:W-:Y:S02]  /*53fd0*/  DFMA R98, R168, UR14, R98 ;  /* 0x0000000ea8627c2b */ /* 0x000fe40008000062 */
[----:B------:R-:W-:Y:S01]  /*53fe0*/  DADD R64, R204, R64 ;  /* 0x00000000cc407229 */ /* 0x000fe20000000040 */
[----:B------:R-:W2:Y:S01]  /*53ff0*/  LDL.64 R166, [R1+0x8298] ;  /* 0x0082980001a67983 */ /* 0x000ea20000100a00 */
[----:B------:R-:W-:-:S02]  /*54000*/  DADD R92, R190, R92 ;  /* 0x00000000be5c7229 */ /* 0x000fc4000000005c */
[----:B------:R-:W-:Y:S01]  /*54010*/  DADD R130, R38, R72 ;  /* 0x0000000026827229 */ /* 0x000fe20000000048 */
[----:B------:R-:W-:Y:S01]  /*54020*/  IMAD.MOV.U32 R46, RZ, RZ, R84 ;  /* 0x000000ffff2e7224 */ /* 0x000fe200078e0054 */
[----:B------:R-:W-:Y:S01]  /*54030*/  DADD R62, R208, R62 ;  /* 0x00000000d03e7229 */ /* 0x000fe2000000003e */
[----:B------:R-:W-:Y:S01]  /*54040*/  MOV R47, R85 ;  /* 0x00000055002f7202 */ /* 0x000fe20000000f00 */
[----:B------:R-:W-:Y:S01]  /*54050*/  DFMA R72, R154, 2, R88 ;  /* 0x400000009a48782b */ /* 0x000fe20000000058 */
[----:B0-----:R-:W2:Y:S01]  /*54060*/  LDL.64 R182, [R1+0x8020] ;  /* 0x0080200001b67983 */ /* 0x001ea20000100a00 */
[----:B------:R-:W-:Y:S02]  /*54070*/  DADD R88, R184, R98 ;  /* 0x00000000b8587229 */ /* 0x000fe40000000062 */
[----:B------:R-:W-:Y:S02]  /*54080*/  DADD R98, R248, R64 ;  /* 0x00000000f8627229 */ /* 0x000fe40000000040 */
[----:B----4-:R-:W-:-:S02]  /*54090*/  DADD R114, R158, R78 ;  /* 0x000000009e727229 */ /* 0x010fc4000000004e */
[----:B------:R-:W-:Y:S01]  /*540a0*/  DFMA R68, R144, 0.5, R68 ;  /* 0x3fe000009044782b */ /* 0x000fe20000000044 */
[----:B------:R-:W-:Y:S01]  /*540b0*/  IMAD.MOV.U32 R244, RZ, RZ, R6 ;  /* 0x000000fffff47224 */ /* 0x000fe200078e0006 */
[----:B------:R-:W-:Y:S01]  /*540c0*/  DADD R64, R226, R106 ;  /* 0x00000000e2407229 */ /* 0x000fe2000000006a */
[----:B------:R-:W-:Y:S01]  /*540d0*/  IMAD.MOV.U32 R245, RZ, RZ, R7 ;  /* 0x000000fffff57224 */ /* 0x000fe200078e0007 */
[----:B------:R-:W-:Y:S01]  /*540e0*/  DADD R92, R90, R92 ;  /* 0x000000005a5c7229 */ /* 0x000fe2000000005c */
[----:B------:R-:W-:Y:S01]  /*540f0*/  STL.128 [R1+0xdc0], R80 ;  /* 0x000dc05001007387 */ /* 0x000fe20000100c00 */
[----:B------:R-:W-:Y:S02]  /*54100*/  DADD R78, R10, R26 ;  /* 0x000000000a4e7229 */ /* 0x000fe4000000001a */
[C-C-:B------:R-:W-:Y:S01]  /*54110*/  DADD R26, R202.reuse, R62.reuse ;  /* 0x00000000ca1a7229 */ /* 0x140fe2000000003e */
[----:B------:R-:W-:Y:S01]  /*54120*/  IMAD.MOV.U32 R158, RZ, RZ, R128 ;  /* 0x000000ffff9e7224 */ /* 0x000fe200078e0080 */
[----:B------:R-:W-:Y:S01]  /*54130*/  DFMA R62, R202, 0.5, R62 ;  /* 0x3fe00000ca3e782b */ /* 0x000fe2000000003e */
[----:B-1----:R-:W-:Y:S01]  /*54140*/  IMAD.MOV.U32 R120, RZ, RZ, R206 ;  /* 0x000000ffff787224 */ /* 0x002fe200078e00ce */
[----:B------:R-:W-:Y:S01]  /*54150*/  DADD R84, R60, R64 ;  /* 0x000000003c547229 */ /* 0x000fe20000000040 */
[----:B------:R-:W-:Y:S01]  /*54160*/  IMAD.MOV.U32 R159, RZ, RZ, R129 ;  /* 0x000000ffff9f7224 */ /* 0x000fe200078e0081 */
[----:B------:R-:W-:Y:S01]  /*54170*/  DADD R150, R132, R92 ;  /* 0x0000000084967229 */ /* 0x000fe2000000005c */
[----:B------:R-:W-:Y:S01]  /*54180*/  MOV R128, R112 ;  /* 0x0000007000807202 */ /* 0x000fe20000000f00 */
[----:B------:R-:W-:Y:S01]  /*54190*/  DADD R92, R224, R98 ;  /* 0x00000000e05c7229 */ /* 0x000fe20000000062 */
[----:B------:R-:W-:Y:S01]  /*541a0*/  IMAD.MOV.U32 R129, RZ, RZ, R113 ;  /* 0x000000ffff817224 */ /* 0x000fe200078e0071 */
[C---:B------:R-:W-:Y:S01]  /*541b0*/  DFMA R26, R178.reuse, 2, R26 ;  /* 0x40000000b21a782b */ /* 0x040fe2000000001a */
[----:B------:R-:W2:Y:S01]  /*541c0*/  LDL.64 R98, [R1+0x78f0] ;  /* 0x0078f00001627983 */ /* 0x000ea20000100a00 */
[----:B------:R-:W-:Y:S01]  /*541d0*/  DADD R62, R178, R62 ;  /* 0x00000000b23e7229 */ /* 0x000fe2000000003e */
[----:B------:R-:W-:Y:S01]  /*541e0*/  IMAD.MOV.U32 R144, RZ, RZ, R142 ;  /* 0x000000ffff907224 */ /* 0x000fe200078e008e */
[----:B------:R-:W-:Y:S01]  /*541f0*/  MOV R178, R86 ;  /* 0x0000005600b27202 */ /* 0x000fe20000000f00 */
[----:B------:R0:W-:Y:S01]  /*54200*/  STL.128 [R1+0x12b0], R128 ;  /* 0x0012b08001007387 */ /* 0x0001e20000100c00 */
[----:B------:R-:W-:Y:S01]  /*54210*/  IMAD.MOV.U32 R179, RZ, RZ, R87 ;  /* 0x000000ffffb37224 */ /* 0x000fe200078e0057 */
[----:B------:R-:W-:-:S02]  /*54220*/  MOV R145, R143 ;  /* 0x0000008f00917202 */ /* 0x000fc40000000f00 */
[----:B------:R1:W-:Y:S01]  /*54230*/  STL.128 [R1+0x1010], R84 ;  /* 0x0010105401007387 */ /* 0x0003e20000100c00 */
[----:B------:R-:W-:Y:S01]  /*54240*/  MOV R202, R124 ;  /* 0x0000007c00ca7202 */ /* 0x000fe20000000f00 */
[----:B------:R-:W-:Y:S01]  /*54250*/  IMAD.MOV.U32 R203, RZ, RZ, R125 ;  /* 0x000000ffffcb7224 */ /* 0x000fe200078e007d */
[----:B------:R-:W-:Y:S01]  /*54260*/  DFMA R124, R52, 2, R72 ;  /* 0x40000000347c782b */ /* 0x000fe20000000048 */
[----:B------:R-:W-:Y:S01]  /*54270*/  IMAD.MOV.U32 R142, RZ, RZ, R126 ;  /* 0x000000ffff8e7224 */ /* 0x000fe200078e007e */
[----:B------:R-:W-:Y:S01]  /*54280*/  DADD R68, R154, R68 ;  /* 0x000000009a447229 */ /* 0x000fe20000000044 */
[----:B------:R-:W-:Y:S01]  /*54290*/  IMAD.MOV.U32 R143, RZ, RZ, R127 ;  /* 0x000000ffff8f7224 */ /* 0x000fe200078e007f */
[----:B------:R-:W-:Y:S01]  /*542a0*/  DFMA R126, R54, 2, R26 ;  /* 0x40000000367e782b */ /* 0x000fe2000000001a */
[----:B------:R-:W4:Y:S01]  /*542b0*/  LDL.64 R6, [R1+0xa818] ;  /* 0x00a8180001067983 */ /* 0x000f220000100a00 */
[----:B0-----:R-:W-:Y:S01]  /*542c0*/  MOV R128, R66 ;  /* 0x0000004200807202 */ /* 0x001fe20000000f00 */
[----:B------:R-:W-:Y:S01]  /*542d0*/  IMAD.MOV.U32 R129, RZ, RZ, R67 ;  /* 0x000000ffff817224 */ /* 0x000fe200078e0043 */
[----:B------:R-:W-:Y:S01]  /*542e0*/  DADD R88, R38, R88 ;  /* 0x0000000026587229 */ /* 0x000fe20000000058 */
[----:B------:R-:W4:Y:S04]  /*542f0*/  LDL.64 R66, [R1+0x79f8] ;  /* 0x0079f80001427983 */ /* 0x000f280000100a00 */
[----:B-1----:R-:W4:Y:S04]  /*54300*/  LDL.64 R86, [R1+0xa918] ;  /* 0x00a9180001567983 */ /* 0x002f280000100a00 */
[----:B------:R-:W4:Y:S04]  /*54310*/  LDL.64 R84, [R1+0xa910] ;  /* 0x00a9100001547983 */ /* 0x000f280000100a00 */
[----:B------:R3:W-:Y:S01]  /*54320*/  STL.128 [R1+0x1060], R124 ;  /* 0x0010607c01007387 */ /* 0x0007e20000100c00 */
[----:B------:R-:W-:Y:S01]  /*54330*/  DADD R116, R52, R68 ;  /* 0x0000000034747229 */ /* 0x000fe20000000044 */
[----:B------:R-:W-:Y:S01]  /*54340*/  IMAD.MOV.U32 R154, RZ, RZ, R198 ;  /* 0x000000ffff9a7224 */ /* 0x000fe200078e00c6 */
[----:B------:R-:W-:Y:S01]  /*54350*/  MOV R155, R199 ;  /* 0x000000c7009b7202 */ /* 0x000fe20000000f00 */
[----:B------:R-:W-:Y:S01]  /*54360*/  DFMA R106, R186, 2, R88 ;  /* 0x40000000ba6a782b */ /* 0x000fe20000000058 */
[----:B------:R-:W-:Y:S01]  /*54370*/  IMAD.MOV.U32 R121, RZ, RZ, R207 ;  /* 0x000000ffff797224 */ /* 0x000fe200078e00cf */
[----:B------:R-:W-:Y:S01]  /*54380*/  DADD R108, R54, R62 ;  /* 0x00000000366c7229 */ /* 0x000fe2000000003e */
[----:B------:R-:W4:Y:S01]  /*54390*/  LDL.64 R122, [R1+0xa7e8] ;  /* 0x00a7e800017a7983 */ /* 0x000f220000100a00 */
[----:B------:R-:W-:-:S02]  /*543a0*/  DADD R64, R222, R92 ;  /* 0x00000000de407229 */ /* 0x000fc4000000005c */
[----:B------:R-:W-:Y:S01]  /*543b0*/  DADD R82, R204, -R248 ;  /* 0x00000000cc527229 */ /* 0x000fe200000008f8 */
[----:B------:R0:W-:Y:S04]  /*543c0*/  STL.128 [R1+0x14a0], R148 ;  /* 0x0014a09401007387 */ /* 0x0001e80000100c00 */
[----:B------:R-:W-:Y:S01]  /*543d0*/  STL.128 [R1+0x1050], R112 ;  /* 0x0010507001007387 */ /* 0x000fe20000100c00 */
[----:B---3--:R-:W-:-:S03]  /*543e0*/  DADD R126, -R102, R194 ;  /* 0x00000000667e7229 */ /* 0x008fc600000001c2 */
[----:B------:R-:W3:Y:S04]  /*543f0*/  LDL.64 R194, [R1+0x7b88] ;  /* 0x007b880001c27983 */ /* 0x000ee80000100a00 */
[----:B------:R1:W-:Y:S01]  /*54400*/  STL.128 [R1+0x10d0], R116 ;  /* 0x0010d07401007387 */ /* 0x0003e20000100c00 */
[----:B------:R-:W-:Y:S01]  /*54410*/  IMAD.MOV.U32 R186, RZ, RZ, R154 ;  /* 0x000000ffffba7224 */ /* 0x000fe200078e009a */
[----:B------:R-:W-:Y:S01]  /*54420*/  MOV R187, R155 ;  /* 0x0000009b00bb7202 */ /* 0x000fe20000000f00 */
[----:B------:R-:W-:Y:S01]  /*54430*/  DADD R154, -RZ, -R4 ;  /* 0x00000000ff9a7229 */ /* 0x000fe20000000904 */
[----:B------:R-:W3:Y:S04]  /*54440*/  LDL.64 R62, [R1+0xa760] ;  /* 0x00a76000013e7983 */ /* 0x000ee80000100a00 */
[----:B------:R-:W3:Y:S04]  /*54450*/  LDL.64 R4, [R1+0xa810] ;  /* 0x00a8100001047983 */ /* 0x000ee80000100a00 */
[----:B------:R-:W3:Y:S04]  /*54460*/  LDL.64 R248, [R1+0xa738] ;  /* 0x00a7380001f87983 */ /* 0x000ee80000100a00 */
[----:B------:R-:W3:Y:S04]  /*54470*/  LDL.64 R10, [R1+0x82e8] ;  /* 0x0082e800010a7983 */ /* 0x000ee80000100a00 */
[----:B------:R-:W3:Y:S01]  /*54480*/  LDL.64 R26, [R1+0x7c60] ;  /* 0x007c6000011a7983 */ /* 0x000ee20000100a00 */
[----:B--2---:R-:W-:-:S03]  /*54490*/  DADD R124, R98, -R182 ;  /* 0x00000000627c7229 */ /* 0x004fc600000008b6 */
[----:B0-----:R-:W2:Y:S01]  /*544a0*/  LDL.128 R148, [R1+0x7f80] ;  /* 0x007f800001947983 */ /* 0x001ea20000100c00 */
[----:B------:R-:W-:Y:S02]  /*544b0*/  IMAD.MOV.U32 R182, RZ, RZ, R144 ;  /* 0x000000ffffb67224 */ /* 0x000fe400078e0090 */
[----:B------:R-:W-:Y:S01]  /*544c0*/  IMAD.MOV.U32 R183, RZ, RZ, R145 ;  /* 0x000000ffffb77224 */ /* 0x000fe200078e0091 */
[----:B----4-:R0:W-:Y:S01]  /*544d0*/  STL.128 [R1+0x1500], R84 ;  /* 0x0015005401007387 */ /* 0x0101e20000100c00 */
[----:B-1----:R-:W-:-:S03]  /*544e0*/  DADD R118, -R66, -R12 ;  /* 0x0000000042767229 */ /* 0x002fc6000000090c */
[----:B------:R-:W4:Y:S04]  /*544f0*/  LDL.64 R66, [R1+0xa8c0] ;  /* 0x00a8c00001427983 */ /* 0x000f280000100a00 */
[----:B------:R-:W2:Y:S01]  /*54500*/  LDL.LU.64 R144, [R1+0x77b0] ;  /* 0x0077b00001907983 */ /* 0x000ea20000300a00 */
[----:B------:R-:W-:-:S03]  /*54510*/  DADD R64, R170, R64 ;  /* 0x00000000aa407229 */ /* 0x000fc60000000040 */
[----:B------:R-:W4:Y:S01]  /*54520*/  LDL.64 R198, [R1+0x9f08] ;  /* 0x009f080001c67983 */ /* 0x000f220000100a00 */
[----:B0-----:R-:W-:Y:S01]  /*54530*/  IMAD.MOV.U32 R84, RZ, RZ, R182 ;  /* 0x000000ffff547224 */ /* 0x001fe200078e00b6 */
[----:B------:R-:W-:Y:S02]  /*54540*/  MOV R85, R183 ;  /* 0x000000b700557202 */ /* 0x000fe40000000f00 */
[----:B------:R-:W4:Y:S04]  /*54550*/  LDL.64 R86, [R1+0x79d8] ;  /* 0x0079d80001567983 */ /* 0x000f280000100a00 */
[----:B------:R-:W4:Y:S04]  /*54560*/  LDL.64 R182, [R1+0x8190] ;  /* 0x0081900001b67983 */ /* 0x000f280000100a00 */
[----:B---3--:R0:W-:Y:S04]  /*54570*/  STL.128 [R1+0x1140], R192 ;  /* 0x001140c001007387 */ /* 0x0081e80000100c00 */
[----:B------:R-:W3:Y:S04]  /*54580*/  LDL.64 R112, [R1+0xab60] ;  /* 0x00ab600001707983 */ /* 0x000ee80000100a00 */
[----:B------:R-:W3:Y:S04]  /*54590*/  LDL.64 R204, [R1+0x7c00] ;  /* 0x007c000001cc7983 */ /* 0x000ee80000100a00 */
[----:B------:R-:W3:Y:S04]  /*545a0*/  LDL.64 R206, [R1+0x7c08] ;  /* 0x007c080001ce7983 */ /* 0x000ee80000100a00 */
[----:B0-----:R-:W3:Y:S01]  /*545b0*/  LDL.64 R192, [R1+0x7810] ;  /* 0x0078100001c07983 */ /* 0x001ee20000100a00 */
[----:B------:R-:W-:Y:S01]  /*545c0*/  DADD R92, R2, R64 ;  /* 0x00000000025c7229 */ /* 0x000fe20000000040 */
[----:B------:R-:W-:Y:S01]  /*545d0*/  MOV R194, R246 ;  /* 0x000000f600c27202 */ /* 0x000fe20000000f00 */
[----:B------:R-:W-:Y:S01]  /*545e0*/  IMAD.MOV.U32 R195, RZ, RZ, R247 ;  /* 0x000000ffffc37224 */ /* 0x000fe200078e00f7 */
[----:B------:R0:W-:Y:S04]  /*545f0*/  STL.128 [R1+0x1370], R4 ;  /* 0x0013700401007387 */ /* 0x0001e80000100c00 */
[----:B------:R1:W-:Y:S04]  /*54600*/  STL.128 [R1+0x1030], R92 ;  /* 0x0010305c01007387 */ /* 0x0003e80000100c00 */
[----:B0-----:R-:W3:Y:S01]  /*54610*/  LDL.64 R4, [R1+0x7ab0] ;  /* 0x007ab00001047983 */ /* 0x001ee20000100a00 */
[----:B-1----:R-:W-:Y:S01]  /*54620*/  DMUL R94, R62, R32 ;  /* 0x000000203e5e7228 */ /* 0x002fe20000000000 */
[----:B------:R-:W-:-:S02]  /*54630*/  IMAD.MOV.U32 R62, RZ, RZ, R40 ;  /* 0x000000ffff3e7224 */ /* 0x000fc400078e0028 */
[----:B------:R-:W-:Y:S02]  /*54640*/  IMAD.MOV.U32 R63, RZ, RZ, R41 ;  /* 0x000000ffff3f7224 */ /* 0x000fe400078e0029 */
[----:B------:R-:W3:Y:S01]  /*54650*/  LDL.128 R40, [R1+0x7d90] ;  /* 0x007d900001287983 */ /* 0x000ee20000100c00 */
[----:B--2---:R-:W-:Y:S01]  /*54660*/  DMUL R114, R144, R30 ;  /* 0x0000001e90727228 */ /* 0x004fe20000000000 */
[----:B------:R-:W-:Y:S01]  /*54670*/  MOV R144, R186 ;  /* 0x000000ba00907202 */ /* 0x000fe20000000f00 */
[----:B------:R-:W-:Y:S02]  /*54680*/  IMAD.MOV.U32 R145, RZ, RZ, R187 ;  /* 0x000000ffff917224 */ /* 0x000fe400078e00bb */
[----:B------:R-:W2:Y:S01]  /*54690*/  LDL.64 R186, [R1+0x8310] ;  /* 0x0083100001ba7983 */ /* 0x000ea20000100a00 */
[----:B----4-:R-:W-:Y:S02]  /*546a0*/  DMUL R130, R86, UR22 ;  /* 0x0000001656827c28 */ /* 0x010fe40008000000 */
[----:B------:R-:W-:Y:S01]  /*546b0*/  DFMA R86, R66, R28, R182 ;  /* 0x0000001c4256722b */ /* 0x000fe200000000b6 */
[----:B------:R-:W-:Y:S04]  /*546c0*/  STL.64 [R1+0xab68], R114 ;  /* 0x00ab687201007387 */ /* 0x000fe80000100a00 */
[----:B---3--:R0:W-:Y:S04]  /*546d0*/  STL.128 [R1+0x18f0], R192 ;  /* 0x0018f0c001007387 */ /* 0x0081e80000100c00 */
[----:B------:R-:W-:Y:S04]  /*546e0*/  STL.64 [R1+0x9f58], R86 ;  /* 0x009f585601007387 */ /* 0x000fe80000100a00 */
[----:B------:R1:W-:Y:S01]  /*546f0*/  STL.128 [R1+0x1390], R84 ;  /* 0x0013905401007387 */ /* 0x0003e20000100c00 */
[----:B------:R-:W-:Y:S01]  /*54700*/  MOV R6, R232 ;  /* 0x000000e800067202 */ /* 0x000fe20000000f00 */
[----:B------:R-:W-:-:S02]  /*54710*/  IMAD.MOV.U32 R7, RZ, RZ, R233 ;  /* 0x000000ffff077224 */ /* 0x000fc400078e00e9 */
[----:B------:R3:W-:Y:S04]  /*54720*/  STL.128 [R1+0xe70], R232 ;  /* 0x000e70e801007387 */ /* 0x0007e80000100c00 */
[----:B0-----:R-:W4:Y:S01]  /*54730*/  LDL.64 R194, [R1+0xa460] ;  /* 0x00a4600001c27983 */ /* 0x001f220000100a00 */
[----:B------:R-:W-:Y:S01]  /*54740*/  UMOV UR28, 0x3b645a1d ;  /* 0x3b645a1d001c7882 */ /* 0x000fe20000000000 */
[----:B------:R-:W-:Y:S01]  /*54750*/  UMOV UR29, 0x3fd54fdf ;  /* 0x3fd54fdf001d7882 */ /* 0x000fe20000000000 */
[----:B------:R-:W-:Y:S01]  /*54760*/  UMOV UR26, 0xce3718e1 ;  /* 0xce3718e1001a7882 */ /* 0x000fe20000000000 */
[----:B------:R-:W-:Y:S01]  /*54770*/  UMOV UR27, 0x3d551c51 ;  /* 0x3d551c51001b7882 */ /* 0x000fe20000000000 */
[----:B------:R0:W-:Y:S04]  /*54780*/  STL.128 [R1+0x1800], R148 ;  /* 0x0018009401007387 */ /* 0x0001e80000100c00 */
[----:B-1----:R-:W2:Y:S01]  /*54790*/  LDL.LU.128 R84, [R1+0xb1d0] ;  /* 0x00b1d00001547983 */ /* 0x002ea20000300c00 */
[----:B---3--:R-:W-:Y:S01]  /*547a0*/  IMAD.MOV.U32 R232, RZ, RZ, R144 ;  /* 0x000000ffffe87224 */ /* 0x008fe200078e0090 */
[----:B------:R-:W-:Y:S01]  /*547b0*/  MOV R233, R145 ;  /* 0x0000009100e97202 */ /* 0x000fe20000000f00 */
[----:B------:R-:W-:Y:S01]  /*547c0*/  IMAD.MOV.U32 R144, RZ, RZ, R142 ;  /* 0x000000ffff907224 */ /* 0x000fe200078e008e */
[----:B------:R-:W-:Y:S01]  /*547d0*/  MOV R142, R188 ;  /* 0x000000bc008e7202 */ /* 0x000fe20000000f00 */
[----:B------:R-:W-:Y:S01]  /*547e0*/  IMAD.MOV.U32 R145, RZ, RZ, R143 ;  /* 0x000000ffff917224 */ /* 0x000fe200078e008f */
[----:B------:R-:W-:Y:S01]  /*547f0*/  DMUL R248, R248, UR28 ;  /* 0x0000001cf8f87c28 */ /* 0x000fe20008000000 */
[----:B------:R-:W-:Y:S01]  /*54800*/  IMAD.MOV.U32 R143, RZ, RZ, R189 ;  /* 0x000000ffff8f7224 */ /* 0x000fe200078e00bd */
[----:B------:R-:W-:Y:S01]  /*54810*/  MOV R189, R161 ;  /* 0x000000a100bd7202 */ /* 0x000fe20000000f00 */
[----:B------:R-:W-:Y:S01]  /*54820*/  IMAD.MOV.U32 R188, RZ, RZ, R160 ;  /* 0x000000ffffbc7224 */ /* 0x000fe200078e00a0 */
[----:B------:R-:W3:Y:S04]  /*54830*/  LDL.LU.64 R234, [R1+0xb210] ;  /* 0x00b2100001ea7983 */ /* 0x000ee80000300a00 */
[----:B------:R-:W3:Y:S01]  /*54840*/  LDL.64 R160, [R1+0xa768] ;  /* 0x00a7680001a07983 */ /* 0x000ee20000100a00 */
[----:B0-----:R-:W-:-:S03]  /*54850*/  DMUL R150, R218, UR26 ;  /* 0x0000001ada967c28 */ /* 0x001fc60008000000 */
[----:B------:R-:W-:Y:S04]  /*54860*/  STL.64 [R1+0x7910], R248 ;  /* 0x007910f801007387 */ /* 0x000fe80000100a00 */
[----:B------:R0:W-:Y:S04]  /*54870*/  STL.128 [R1+0x13b0], R248 ;  /* 0x0013b0f801007387 */ /* 0x0001e80000100c00 */
[----:B------:R-:W3:Y:S04]  /*54880*/  LDL.64 R216, [R1+0x81e8] ;  /* 0x0081e80001d87983 */ /* 0x000ee80000100a00 */
[----:B------:R-:W3:Y:S04]  /*54890*/  LDL.64 R182, [R1+0x7be8] ;  /* 0x007be80001b67983 */ /* 0x000ee80000100a00 */
[----:B------:R-:W3:Y:S04]  /*548a0*/  LDL.64 R66, [R1+0x7f98] ;  /* 0x007f980001427983 */ /* 0x000ee80000100a00 */
[----:B0-----:R-:W3:Y:S04]  /*548b0*/  LDL.LU.128 R248, [R1+0xb1e0] ;  /* 0x00b1e00001f87983 */ /* 0x001ee80000300c00 */
[----:B------:R0:W-:Y:S01]  /*548c0*/  STL.128 [R1+0xf40], R56 ;  /* 0x000f403801007387 */ /* 0x0001e20000100c00 */
[----:B------:R-:W-:Y:S01]  /*548d0*/  DADD R72, R190, R78 ;  /* 0x00000000be487229 */ /* 0x000fe2000000004e */
[----:B------:R-:W-:Y:S01]  /*548e0*/  UMOV UR24, 0x3a23383f ;  /* 0x3a23383f00187882 */ /* 0x000fe20000000000 */
[----:B------:R-:W-:Y:S01]  /*548f0*/  UMOV UR25, 0x3dafe2c6 ;  /* 0x3dafe2c600197882 */ /* 0x000fe20000000000 */
[----:B------:R-:W-:Y:S01]  /*54900*/  STL.128 [R1+0x13c0], R172 ;  /* 0x0013c0ac01007387 */ /* 0x000fe20000100c00 */
[----:B------:R-:W-:Y:S01]  /*54910*/  DMUL R164, R24, UR24 ;  /* 0x0000001818a47c28 */ /* 0x000fe20008000000 */
[----:B------:R-:W-:Y:S01]  /*54920*/  IMAD.MOV.U32 R64, RZ, RZ, R174 ;  /* 0x000000ffff407224 */ /* 0x000fe200078e00ae */
[----:B------:R-:W-:Y:S01]  /*54930*/  MOV R65, R175 ;  /* 0x000000af00417202 */ /* 0x000fe20000000f00 */
[----:B------:R1:W-:Y:S01]  /*54940*/  STL.128 [R1+0x1460], R172 ;  /* 0x001460ac01007387 */ /* 0x0003e20000100c00 */
[----:B------:R-:W-:-:S02]  /*54950*/  IMAD.MOV.U32 R246, RZ, RZ, R172 ;  /* 0x000000fffff67224 */ /* 0x000fc400078e00ac */
[----:B------:R-:W-:Y:S01]  /*54960*/  IMAD.MOV.U32 R247, RZ, RZ, R173 ;  /* 0x000000fffff77224 */ /* 0x000fe200078e00ad */
[----:B------:R-:W-:Y:S01]  /*54970*/  DADD R116, -R26, -R34 ;  /* 0x000000001a747229 */ /* 0x000fe20000000922 */
[----:B------:R-:W-:Y:S01]  /*54980*/  STL.128 [R1+0x1520], R112 ;  /* 0x0015207001007387 */ /* 0x000fe20000100c00 */
[----:B0-----:R-:W-:Y:S01]  /*54990*/  IMAD.MOV.U32 R56, RZ, RZ, R150 ;  /* 0x000000ffff387224 */ /* 0x001fe200078e0096 */
[----:B------:R-:W-:Y:S02]  /*549a0*/  MOV R57, R151 ;  /* 0x0000009700397202 */ /* 0x000fe40000000f00 */
[----:B------:R-:W-:Y:S04]  /*549b0*/  STL.128 [R1+0x14f0], R120 ;  /* 0x0014f07801007387 */ /* 0x000fe80000100c00 */
[----:B------:R-:W3:Y:S04]  /*549c0*/  LDL.64 R220, [R1+0x81f0] ;  /* 0x0081f00001dc7983 */ /* 0x000ee80000100a00 */
[----:B-1----:R-:W3:Y:S04]  /*549d0*/  LDL.64 R172, [R1+0x7820] ;  /* 0x0078200001ac7983 */ /* 0x002ee80000100a00 */
[----:B------:R-:W3:Y:S01]  /*549e0*/  LDL.64 R174, [R1+0x7828] ;  /* 0x0078280001ae7983 */ /* 0x000ee20000100a00 */
[----:B------:R-:W-:Y:S01]  /*549f0*/  MOV R88, R164 ;  /* 0x000000a400587202 */ /* 0x000fe20000000f00 */
[----:B------:R-:W-:-:S02]  /*54a00*/  IMAD.MOV.U32 R89, RZ, RZ, R165 ;  /* 0x000000ffff597224 */ /* 0x000fc400078e00a5 */
[----:B------:R0:W-:Y:S04]  /*54a10*/  STL.128 [R1+0x1980], R164 ;  /* 0x001980a401007387 */ /* 0x0001e80000100c00 */
[----:B------:R-:W-:Y:S04]  /*54a20*/  STL.128 [R1+0x1880], R204 ;  /* 0x001880cc01007387 */ /* 0x000fe80000100c00 */
[----:B------:R-:W-:Y:S04]  /*54a30*/  STL.64 [R1+0x8118], R130 ;  /* 0x0081188201007387 */ /* 0x000fe80000100a00 */
[----:B------:R-:W-:Y:S04]  /*54a40*/  STL.128 [R1+0xe50], R128 ;  /* 0x000e508001007387 */ /* 0x000fe80000100c00 */
[----:B0-----:R-:W3:Y:S04]  /*54a50*/  LDL.64 R164, [R1+0x8060] ;  /* 0x0080600001a47983 */ /* 0x001ee80000100a00 */
[----:B------:R-:W3:Y:S01]  /*54a60*/  LDL.64 R200, [R1+0x79b8] ;  /* 0x0079b80001c87983 */ /* 0x000ee20000100a00 */
[----:B------:R-:W-:-:S03]  /*54a70*/  UMOV UR46, 0x5c28f5c3 ;  /* 0x5c28f5c3002e7882 */ /* 0x000fc60000000000 */
[----:B------:R-:W3:Y:S01]  /*54a80*/  LDL.64 R80, [R1+0x7fe0] ;  /* 0x007fe00001507983 */ /* 0x000ee20000100a00 */
[----:B------:R-:W-:-:S03]  /*54a90*/  UMOV UR47, 0x3fc1c28f ;  /* 0x3fc1c28f002f7882 */ /* 0x000fc60000000000 */
[----:B------:R-:W-:Y:S04]  /*54aa0*/  STL.64 [R1+0xaff0], R28 ;  /* 0x00aff01c01007387 */ /* 0x000fe80000100a00 */
[----:B------:R-:W-:Y:S04]  /*54ab0*/  STL.128 [R1+0x1070], R104 ;  /* 0x0010706801007387 */ /* 0x000fe80000100c00 */
[----:B------:R-:W-:Y:S04]  /*54ac0*/  STL.128 [R1+0x1160], R108 ;  /* 0x0011606c01007387 */ /* 0x000fe80000100c00 */
[----:B------:R-:W-:Y:S04]  /*54ad0*/  STL.128 [R1+0xf30], RZ ;  /* 0x000f30ff01007387 */ /* 0x000fe80000100c00 */
[----:B------:R-:W-:Y:S04]  /*54ae0*/  STL.128 [R1+0xfc0], R48 ;  /* 0x000fc03001007387 */ /* 0x000fe80000100c00 */
[----:B------:R-:W-:Y:S01]  /*54af0*/  STL.128 [R1+0xfb0], R40 ;  /* 0x000fb02801007387 */ /* 0x000fe20000100c00 */
[----:B------:R-:W-:Y:S01]  /*54b00*/  UMOV UR30, 0x6a7ef9db ;  /* 0x6a7ef9db001e7882 */ /* 0x000fe20000000000 */
[----:B------:R-:W-:-:S02]  /*54b10*/  UMOV UR31, 0x3f9374bc ;  /* 0x3f9374bc001f7882 */ /* 0x000fc40000000000 */
[----:B------:R-:W-:Y:S01]  /*54b20*/  STL.64 [R1+0xaef8], R224 ;  /* 0x00aef8e001007387 */ /* 0x000fe20000100a00 */
[----:B------:R-:W-:Y:S01]  /*54b30*/  DADD R140, -RZ, -R140 ;  /* 0x00000000ff8c7229 */ /* 0x000fe2000000098c */
        /* <DEDUP_REMOVED lines=8> */
[----:B------:R-:W-:Y:S04]  /*54bc0*/  STL.64 [R1+0xafd0], R228 ;  /* 0x00afd0e401007387 */ /* 0x000fe80000100a00 */
[----:B------:R-:W-:Y:S04]  /*54bd0*/  STL.64 [R1+0xafc8], R8 ;  /* 0x00afc80801007387 */ /* 0x000fe80000100a00 */
[----:B------:R-:W3:Y:S04]  /*54be0*/  LDL.LU.64 R192, [R1+0xb208] ;  /* 0x00b2080001c07983 */ /* 0x000ee80000300a00 */
[----:B--2---:R0:W-:Y:S01]  /*54bf0*/  STL.128 [R1+0x19a0], R84 ;  /* 0x0019a05401007387 */ /* 0x0041e20000100c00 */
[----:B----4-:R-:W-:-:S03]  /*54c00*/  DADD R78, -R194, -R56 ;  /* 0x00000000c24e7229 */ /* 0x010fc60000000938 */
[----:B------:R-:W2:Y:S04]  /*54c10*/  LDL.64 R194, [R1+0x7af8] ;  /* 0x007af80001c27983 */ /* 0x000ea80000100a00 */
[----:B------:R-:W4:Y:S01]  /*54c20*/  LDL.64 R56, [R1+0xa648] ;  /* 0x00a6480001387983 */ /* 0x000f220000100a00 */
[----:B------:R-:W-:Y:S02]  /*54c30*/  DADD R26, R22, -R10 ;  /* 0x00000000161a7229 */ /* 0x000fe4000000080a */
[----:B------:R-:W-:Y:S01]  /*54c40*/  DADD R68, R90, R72 ;  /* 0x000000005a447229 */ /* 0x000fe20000000048 */
[----:B------:R-:W-:Y:S04]  /*54c50*/  STL.64 [R1+0x7e58], R150 ;  /* 0x007e589601007387 */ /* 0x000fe80000100a00 */
[----:B0-----:R-:W4:Y:S01]  /*54c60*/  LDL.64 R84, [R1+0xa620] ;  /* 0x00a6200001547983 */ /* 0x001f220000100a00 */
[----:B---3--:R-:W-:Y:S01]  /*54c70*/  DADD R26, -R160, R26 ;  /* 0x00000000a01a7229 */ /* 0x008fe2000000011a */
[----:B------:R-:W-:Y:S01]  /*54c80*/  IMAD.MOV.U32 R22, RZ, RZ, R148 ;  /* 0x000000ffff167224 */ /* 0x000fe200078e0094 */
[----:B------:R-:W-:Y:S01]  /*54c90*/  MOV R23, R149 ;  /* 0x0000009500177202 */ /* 0x000fe20000000f00 */
[----:B------:R-:W-:Y:S01]  /*54ca0*/  DFMA R72, R242, R24, R186 ;  /* 0x00000018f248722b */ /* 0x000fe200000000ba */
[----:B------:R-:W3:Y:S01]  /*54cb0*/  LDL.LU.64 R114, [R1+0x7758] ;  /* 0x0077580001727983 */ /* 0x000ee20000300a00 */
[----:B------:R-:W-:-:S03]  /*54cc0*/  DADD R148, -RZ, -R234 ;  /* 0x00000000ff947229 */ /* 0x000fc600000009ea */
[----:B------:R-:W-:Y:S01]  /*54cd0*/  DADD R112, -R70, R26 ;  /* 0x0000000046707229 */ /* 0x000fe2000000011a */
[----:B------:R-:W3:Y:S01]  /*54ce0*/  LDL.128 R204, [R1+0x7a20] ;  /* 0x007a200001cc7983 */ /* 0x000ee20000100c00 */
[----:B------:R-:W-:-:S03]  /*54cf0*/  DADD R120, -RZ, -R6 ;  /* 0x00000000ff787229 */ /* 0x000fc60000000906 */
[----:B------:R0:W-:Y:S01]  /*54d00*/  STL.128 [R1+0x1990], R72 ;  /* 0x0019904801007387 */ /* 0x0001e20000100c00 */
[----:B------:R-:W-:Y:S02]  /*54d10*/  DMUL R122, R182, UR12 ;  /* 0x0000000cb67a7c28 */ /* 0x000fe40008000000 */
[----:B------:R-:W-:Y:S01]  /*54d20*/  DADD R26, -R250, -R216 ;  /* 0x00000000fa1a7229 */ /* 0x000fe200000009d8 */
[----:B------:R-:W-:Y:S04]  /*54d30*/  STL.64 [R1+0x7e50], R148 ;  /* 0x007e509401007387 */ /* 0x000fe80000100a00 */
[----:B------:R1:W-:Y:S01]  /*54d40*/  STL.128 [R1+0x1590], R148 ;  /* 0x0015909401007387 */ /* 0x0003e20000100c00 */
[----:B0-----:R-:W-:Y:S01]  /*54d50*/  DADD R72, -R62, R66 ;  /* 0x000000003e487229 */ /* 0x001fe20000000142 */
[----:B------:R-:W-:Y:S01]  /*54d60*/  MOV R66, R144 ;  /* 0x0000009000427202 */ /* 0x000fe20000000f00 */
[----:B------:R-:W-:Y:S01]  /*54d70*/  IMAD.MOV.U32 R67, RZ, RZ, R145 ;  /* 0x000000ffff437224 */ /* 0x000fe200078e0091 */
[----:B------:R-:W-:Y:S01]  /*54d80*/  DADD R26, -R94, R26 ;  /* 0x000000005e1a7229 */ /* 0x000fe2000000011a */
[----:B------:R-:W-:Y:S01]  /*54d90*/  IMAD.MOV.U32 R144, RZ, RZ, R142 ;  /* 0x000000ffff907224 */ /* 0x000fe200078e008e */
[----:B------:R-:W-:Y:S01]  /*54da0*/  MOV R145, R143 ;  /* 0x0000008f00917202 */ /* 0x000fe20000000f00 */
[----:B------:R-:W-:Y:S01]  /*54db0*/  DADD R142, -RZ, -R22 ;  /* 0x00000000ff8e7229 */ /* 0x000fe20000000916 */
[----:B------:R-:W3:Y:S04]  /*54dc0*/  LDL.64 R22, [R1+0xa6d8] ;  /* 0x00a6d80001167983 */ /* 0x000ee80000100a00 */
[----:B-1----:R-:W3:Y:S01]  /*54dd0*/  LDL.LU.128 R148, [R1+0xb1c0] ;  /* 0x00b1c00001947983 */ /* 0x002ee20000300c00 */
[----:B------:R-:W-:-:S03]  /*54de0*/  DMUL R62, R2, UR16 ;  /* 0x00000010023e7c28 */ /* 0x000fc60008000000 */
[----:B------:R-:W-:Y:S01]  /*54df0*/  STL.64 [R1+0x7c58], R122 ;  /* 0x007c587a01007387 */ /* 0x000fe20000100a00 */
[----:B------:R-:W-:-:S03]  /*54e00*/  DADD R6, -RZ, -R182 ;  /* 0x00000000ff067229 */ /* 0x000fc600000009b6 */
[----:B------:R0:W-:Y:S01]  /*54e10*/  STL.128 [R1+0x1650], R120 ;  /* 0x0016507801007387 */ /* 0x0001e20000100c00 */
[----:B------:R-:W-:Y:S01]  /*54e20*/  IMAD.MOV.U32 R182, RZ, RZ, R214 ;  /* 0x000000ffffb67224 */ /* 0x000fe200078e00d6 */
[----:B------:R-:W-:Y:S01]  /*54e30*/  MOV R183, R215 ;  /* 0x000000d700b77202 */ /* 0x000fe20000000f00 */
[----:B------:R-:W-:Y:S01]  /*54e40*/  DADD R68, R132, R68 ;  /* 0x0000000084447229 */ /* 0x000fe20000000044 */
[----:B------:R-:W3:Y:S01]  /*54e50*/  LDL.64 R214, [R1+0x78e8] ;  /* 0x0078e80001d67983 */ /* 0x000ee20000100a00 */
[----:B------:R-:W-:-:S03]  /*54e60*/  DMUL R234, R240, UR16 ;  /* 0x00000010f0ea7c28 */ /* 0x000fc60008000000 */
[----:B------:R1:W-:Y:S04]  /*54e70*/  STL.128 [R1+0xd90], R172 ;  /* 0x000d90ac01007387 */ /* 0x0003e80000100c00 */
[----:B0-----:R-:W3:Y:S04]  /*54e80*/  LDL.LU.64 R122, [R1+0x77b8] ;  /* 0x0077b800017a7983 */ /* 0x001ee80000300a00 */
[----:B------:R0:W-:Y:S04]  /*54e90*/  STL.128 [R1+0x19b0], R76 ;  /* 0x0019b04c01007387 */ /* 0x0001e80000100c00 */
[----:B-1----:R-:W3:Y:S01]  /*54ea0*/  LDL.64 R174, [R1+0x7ca0] ;  /* 0x007ca00001ae7983 */ /* 0x002ee20000100a00 */
[----:B------:R-:W-:-:S03]  /*54eb0*/  DADD R198, R198, R68 ;  /* 0x00000000c6c67229 */ /* 0x000fc60000000044 */
[----:B------:R1:W-:Y:S01]  /*54ec0*/  STL.128 [R1+0xe20], R232 ;  /* 0x000e20e801007387 */ /* 0x0003e20000100c00 */
[----:B------:R-:W-:-:S03]  /*54ed0*/  DADD R106, -R100, -R164 ;  /* 0x00000000646a7229 */ /* 0x000fc600000009a4 */
[----:B------:R-:W3:Y:S01]  /*54ee0*/  LDL.64 R68, [R1+0x79a8] ;  /* 0x0079a80001447983 */ /* 0x000ee20000100a00 */
[----:B0-----:R-:W-:-:S03]  /*54ef0*/  DFMA R78, R224, UR46, R62 ;  /* 0x0000002ee04e7c2b */ /* 0x001fc6000800003e */
[----:B------:R-:W3:Y:S04]  /*54f00*/  LDL.64 R164, [R1+0x7d28] ;  /* 0x007d280001a47983 */ /* 0x000ee80000100a00 */
[----:B-1----:R-:W3:Y:S01]  /*54f10*/  LDL.64 R232, [R1+0x9f78] ;  /* 0x009f780001e87983 */ /* 0x002ee20000100a00 */
[----:B--2---:R-:W-:Y:S01]  /*54f20*/  DADD R130, -RZ, -R194 ;  /* 0x00000000ff827229 */ /* 0x004fe200000009c2 */
[----:B------:R-:W-:Y:S01]  /*54f30*/  IMAD.MOV.U32 R194, RZ, RZ, R66 ;  /* 0x000000ffffc27224 */ /* 0x000fe200078e0042 */
[----:B------:R-:W-:Y:S01]  /*54f40*/  MOV R66, R144 ;  /* 0x0000009000427202 */ /* 0x000fe20000000f00 */
[----:B------:R-:W-:Y:S02]  /*54f50*/  IMAD.MOV.U32 R195, RZ, RZ, R67 ;  /* 0x000000ffffc37224 */ /* 0x000fe400078e0043 */
[----:B------:R-:W-:-:S02]  /*54f60*/  IMAD.MOV.U32 R67, RZ, RZ, R145 ;  /* 0x000000ffff437224 */ /* 0x000fc400078e0091 */
[----:B------:R-:W2:Y:S01]  /*54f70*/  LDL.LU.64 R144, [R1+0x77e8] ;  /* 0x0077e80001907983 */ /* 0x000ea20000300a00 */
[----:B----4-:R-:W-:-:S08]  /*54f80*/  DFMA R26, -R84, R28, R26 ;  /* 0x0000001c541a722b */ /* 0x010fd0000000011a */
[----:B------:R-:W-:Y:S01]  /*54f90*/  DFMA R62, -R56, R28, R26 ;  /* 0x0000001c383e722b */ /* 0x000fe2000000011a */
[----:B------:R-:W4:Y:S04]  /*54fa0*/  LDL.64 R28, [R1+0x81b8] ;  /* 0x0081b800011c7983 */ /* 0x000f280000100a00 */
[----:B------:R-:W4:Y:S01]  /*54fb0*/  LDL.64 R56, [R1+0xa600] ;  /* 0x00a6000001387983 */ /* 0x000f220000100a00 */
[----:B------:R-:W-:-:S03]  /*54fc0*/  CS2R R74, SRZ ;  /* 0x00000000004a7805 */ /* 0x000fc6000001ff00 */
[----:B---3--:R0:W-:Y:S01]  /*54fd0*/  STL.128 [R1+0x1a10], R112 ;  /* 0x001a107001007387 */ /* 0x0081e20000100c00 */
[----:B------:R-:W-:-:S03]  /*54fe0*/  DMUL R76, R220, UR16 ;  /* 0x00000010dc4c7c28 */ /* 0x000fc60008000000 */
[----:B------:R1:W-:Y:S01]  /*54ff0*/  STL.64 [R1+0x7c50], R120 ;  /* 0x007c507801007387 */ /* 0x0003e20000100a00 */
[----:B------:R-:W-:Y:S02]  /*55000*/  DADD R104, R134, R238 ;  /* 0x0000000086687229 */ /* 0x000fe400000000ee */
[----:B------:R-:W-:Y:S01]  /*55010*/  DADD R62, -R200, R62 ;  /* 0x00000000c83e7229 */ /* 0x000fe2000000013e */
[----:B------:R-:W-:Y:S04]  /*55020*/  STL.128 [R1+0x1440], R196 ;  /* 0x001440c401007387 */ /* 0x000fe80000100c00 */
[----:B------:R-:W-:Y:S04]  /*55030*/  STL.128 [R1+0xf70], R204 ;  /* 0x000f70cc01007387 */ /* 0x000fe80000100c00 */
[----:B0-----:R-:W3:Y:S01]  /*55040*/  LDL.64 R114, [R1+0x7a80] ;  /* 0x007a800001727983 */ /* 0x001ee20000100a00 */
[----:B-1----:R-:W-:Y:S01]  /*55050*/  CS2R R120, SRZ ;  /* 0x0000000000787805 */ /* 0x002fe2000001ff00 */
[----:B------:R-:W-:-:S02]  /*55060*/  DFMA R26, R22, R218, R216 ;  /* 0x000000da161a722b */ /* 0x000fc400000000d8 */
[----:B------:R-:W-:Y:S01]  /*55070*/  DADD R250, -R148, -1300 ;  /* 0xc094500094fa7429 */ /* 0x000fe20000000100 */
[----:B------:R0:W-:Y:S04]  /*55080*/  STL.128 [R1+0x10f0], R204 ;  /* 0x0010f0cc01007387 */ /* 0x0001e80000100c00 */
[----:B------:R-:W-:Y:S04]  /*55090*/  STL.128 [R1+0x1760], R4 ;  /* 0x0017600401007387 */ /* 0x000fe80000100c00 */
[----:B------:R-:W-:Y:S04]  /*550a0*/  STL.128 [R1+0x1a30], R248 ;  /* 0x001a30f801007387 */ /* 0x000fe80000100c00 */
[----:B------:R-:W-:Y:S04]  /*550b0*/  STL.128 [R1+0x1ae0], R72 ;  /* 0x001ae04801007387 */ /* 0x000fe80000100c00 */
[----:B------:R-:W3:Y:S01]  /*550c0*/  LDL.64 R22, [R1+0x8248] ;  /* 0x0082480001167983 */ /* 0x000ee20000100a00 */
[----:B------:R-:W-:-:S03]  /*550d0*/  UMOV UR24, 0x20c49ba ;  /* 0x020c49ba00187882 */ /* 0x000fc60000000000 */
[----:B------:R-:W3:Y:S04]  /*550e0*/  LDL.64 R112, [R1+0x7948] ;  /* 0x0079480001707983 */ /* 0x000ee80000100a00 */
[----:B------:R1:W-:Y:S01]  /*550f0*/  STL.128 [R1+0x1b00], R120 ;  /* 0x001b007801007387 */ /* 0x0003e20000100c00 */
[----:B------:R-:W-:-:S03]  /*55100*/  UMOV UR25, 0x3fa6872b ;  /* 0x3fa6872b00197882 */ /* 0x000fc60000000000 */
[----:B0-----:R-:W3:Y:S04]  /*55110*/  LDL.LU.64 R204, [R1+0xb1f0] ;  /* 0x00b1f00001cc7983 */ /* 0x001ee80000300a00 */
[----:B------:R0:W-:Y:S01]  /*55120*/  STL.128 [R1+0x1b30], R76 ;  /* 0x001b304c01007387 */ /* 0x0001e20000100c00 */
[----:B------:R-:W-:-:S03]  /*55130*/  DADD R108, -RZ, -R18 ;  /* 0x00000000ff6c7229 */ /* 0x000fc60000000912 */
[----:B------:R-:W-:Y:S01]  /*55140*/  STL.128 [R1+0x1b40], R152 ;  /* 0x001b409801007387 */ /* 0x000fe20000100c00 */
[----:B-1----:R-:W-:Y:S01]  /*55150*/  DADD R122, -RZ, -R80 ;  /* 0x00000000ff7a7229 */ /* 0x002fe20000000950 */
[----:B------:R-:W-:Y:S01]  /*55160*/  UMOV UR26, 0x3d70a3d7 ;  /* 0x3d70a3d7001a7882 */ /* 0x000fe20000000000 */
[-C--:B------:R-:W-:Y:S01]  /*55170*/  DFMA R80, R150, R20.reuse, R26 ;  /* 0x000000149650722b */ /* 0x080fe2000000001a */
[----:B------:R-:W-:Y:S01]  /*55180*/  STL.128 [R1+0x1bf0], R124 ;  /* 0x001bf07c01007387 */ /* 0x000fe20000100c00 */
[----:B------:R-:W-:Y:S01]  /*55190*/  DMUL R110, R132, UR24 ;  /* 0x00000018846e7c28 */ /* 0x000fe20008000000 */
[----:B------:R-:W-:Y:S02]  /*551a0*/  UMOV UR27, 0x3fd3d70a ;  /* 0x3fd3d70a001b7882 */ /* 0x000fe40000000000 */
[----:B------:R1:W-:Y:S01]  /*551b0*/  STL.128 [R1+0x1c10], R104 ;  /* 0x001c106801007387 */ /* 0x0003e20000100c00 */
[----:B------:R-:W-:Y:S02]  /*551c0*/  DFMA R150, -R150, R20, R62 ;  /* 0x000000149696722b */ /* 0x000fe4000000013e */
[----:B------:R-:W-:Y:S01]  /*551d0*/  DMUL R62, R222, UR26 ;  /* 0x0000001ade3e7c28 */ /* 0x000fe20008000000 */
[----:B------:R-:W3:Y:S01]  /*551e0*/  LDL.64 R200, [R1+0x7e70] ;  /* 0x007e700001c87983 */ /* 0x000ee20000100a00 */
[----:B------:R-:W-:Y:S01]  /*551f0*/  MOV R34, R40 ;  /* 0x0000002800227202 */ /* 0x000fe20000000f00 */
[----:B------:R-:W-:Y:S01]  /*55200*/  IMAD.MOV.U32 R35, RZ, RZ, R41 ;  /* 0x000000ffff237224 */ /* 0x000fe200078e0029 */
[----:B0-----:R-:W-:Y:S01]  /*55210*/  DADD R76, -R14, -R68 ;  /* 0x000000000e4c7229 */ /* 0x001fe20000000944 */
[----:B------:R-:W3:Y:S01]  /*55220*/  LDL.LU.64 R40, [R1+0xb200] ;  /* 0x00b2000001287983 */ /* 0x000ee20000300a00 */
[----:B------:R-:W-:-:S03]  /*55230*/  DADD R64, -R164, -R64 ;  /* 0x00000000a4407229 */ /* 0x000fc60000000940 */
[----:B------:R-:W3:Y:S01]  /*55240*/  LDL.64 R250, [R1+0x82c8] ;  /* 0x0082c80001fa7983 */ /* 0x000ee20000100a00 */
[----:B-1----:R-:W-:-:S03]  /*55250*/  DADD R106, -RZ, -R174 ;  /* 0x00000000ff6a7229 */ /* 0x002fc600000009ae */
[----:B------:R-:W-:Y:S01]  /*55260*/  STL.128 [R1+0x1c30], R108 ;  /* 0x001c306c01007387 */ /* 0x000fe20000100c00 */
[----:B------:R-:W-:Y:S02]  /*55270*/  IMAD.MOV.U32 R174, RZ, RZ, R146 ;  /* 0x000000ffffae7224 */ /* 0x000fe400078e0092 */
[----:B------:R-:W-:Y:S01]  /*55280*/  IMAD.MOV.U32 R175, RZ, RZ, R147 ;  /* 0x000000ffffaf7224 */ /* 0x000fe200078e0093 */
[----:B------:R-:W-:Y:S01]  /*55290*/  STL.128 [R1+0x1a40], R80 ;  /* 0x001a405001007387 */ /* 0x000fe20000100c00 */
[----:B------:R-:W-:Y:S01]  /*552a0*/  DMUL R68, R232, UR30 ;  /* 0x0000001ee8447c28 */ /* 0x000fe20008000000 */
[----:B------:R-:W-:Y:S01]  /*552b0*/  UMOV UR30, 0xc28f5c29 ;  /* 0xc28f5c29001e7882 */ /* 0x000fe20000000000 */
[----:B------:R-:W-:Y:S01]  /*552c0*/  UMOV UR31, 0x3fe428f5 ;  /* 0x3fe428f5001f7882 */ /* 0x000fe20000000000 */
[----:B------:R-:W-:Y:S01]  /*552d0*/  STL.128 [R1+0x1c50], R148 ;  /* 0x001c509401007387 */ /* 0x000fe20000100c00 */
[----:B------:R-:W-:-:S03]  /*552e0*/  DFMA R62, R224, UR30, R62 ;  /* 0x0000001ee03e7c2b */ /* 0x000fc6000800003e */
[----:B------:R0:W-:Y:S04]  /*552f0*/  STL.128 [R1+0x1c70], R116 ;  /* 0x001c707401007387 */ /* 0x0001e80000100c00 */
[----:B------:R-:W3:Y:S01]  /*55300*/  LDL.64 R164, [R1+0x7e80] ;  /* 0x007e800001a47983 */ /* 0x000ee20000100a00 */
[----:B------:R-:W-:Y:S01]  /*55310*/  UMOV UR28, 0x9999999a ;  /* 0x9999999a001c7882 */ /* 0x000fe20000000000 */
[----:B------:R-:W-:Y:S01]  /*55320*/  UMOV UR29, 0x3fc99999 ;  /* 0x3fc99999001d7882 */ /* 0x000fe20000000000 */
[----:B------:R-:W-:Y:S01]  /*55330*/  DADD R128, -RZ, -R228 ;  /* 0x00000000ff807229 */ /* 0x000fe200000009e4 */
[----:B------:R1:W-:Y:S01]  /*55340*/  STL.64 [R1+0x7e28], R234 ;  /* 0x007e28ea01007387 */ /* 0x0003e20000100a00 */
[----:B------:R-:W-:Y:S01]  /*55350*/  IMAD.MOV.U32 R186, RZ, RZ, R176 ;  /* 0x000000ffffba7224 */ /* 0x000fe200078e00b0 */
[----:B------:R-:W-:-:S02]  /*55360*/  MOV R187, R177 ;  /* 0x000000b100bb7202 */ /* 0x000fc40000000f00 */
[----:B------:R-:W3:Y:S01]  /*55370*/  LDL.64 R248, [R1+0x7f48] ;  /* 0x007f480001f87983 */ /* 0x000ee20000100a00 */
[----:B0-----:R-:W-:-:S03]  /*55380*/  DADD R116, -RZ, -R224 ;  /* 0x00000000ff747229 */ /* 0x001fc600000009e0 */
[----:B------:R-:W3:Y:S04]  /*55390*/  LDL.64 R154, [R1+0x7e00] ;  /* 0x007e0000019a7983 */ /* 0x000ee80000100a00 */
[----:B------:R-:W3:Y:S01]  /*553a0*/  LDL.LU.64 R224, [R1+0x7c78] ;  /* 0x007c780001e07983 */ /* 0x000ee20000300a00 */
[----:B--2---:R-:W-:Y:S01]  /*553b0*/  DFMA R26, R214, R36, R144 ;  /* 0x00000024d61a722b */ /* 0x004fe20000000090 */
[----:B------:R-:W-:Y:S02]  /*553c0*/  CS2R R108, SRZ ;  /* 0x00000000006c7805 */ /* 0x000fe4000001ff00 */
[----:B------:R-:W2:Y:S01]  /*553d0*/  LDL.64 R214, [R1+0x9b20] ;  /* 0x009b200001d67983 */ /* 0x000ea20000100a00 */
[----:B------:R-:W-:-:S03]  /*553e0*/  DADD R144, -RZ, -R98 ;  /* 0x00000000ff907229 */ /* 0x000fc60000000962 */
[----:B------:R-:W2:Y:S01]  /*553f0*/  LDL.LU.64 R98, [R1+0x77f8] ;  /* 0x0077f80001627983 */ /* 0x000ea20000300a00 */
[----:B------:R-:W-:Y:S02]  /*55400*/  IMAD.MOV.U32 R172, RZ, RZ, R166 ;  /* 0x000000ffffac7224 */ /* 0x000fe400078e00a6 */
[----:B------:R-:W-:Y:S01]  /*55410*/  IMAD.MOV.U32 R173, RZ, RZ, R167 ;  /* 0x000000ffffad7224 */ /* 0x000fe200078e00a7 */
[----:B------:R-:W-:Y:S01]  /*55420*/  STL.64 [R1+0x7ab8], R6 ;  /* 0x007ab80601007387 */ /* 0x000fe20000100a00 */
[----:B----4-:R-:W-:Y:S01]  /*55430*/  DADD R146, R28, R102 ;  /* 0x000000001c927229 */ /* 0x010fe20000000066 */
[----:B------:R-:W-:Y:S02]  /*55440*/  IMAD.MOV.U32 R160, RZ, RZ, R4 ;  /* 0x000000ffffa07224 */ /* 0x000fe400078e0004 */
[----:B------:R-:W4:Y:S04]  /*55450*/  LDL.64 R28, [R1+0x79e8] ;  /* 0x0079e800011c7983 */ /* 0x000f280000100a00 */
[----:B------:R-:W4:Y:S01]  /*55460*/  LDL.64 R102, [R1+0x8160] ;  /* 0x0081600001667983 */ /* 0x000f220000100a00 */
[----:B------:R-:W-:-:S03]  /*55470*/  DFMA R148, R56, R20, -R8 ;  /* 0x000000143894722b */ /* 0x000fc60000000808 */
[----:B------:R-:W4:Y:S01]  /*55480*/  LDL.64 R56, [R1+0x7ae0] ;  /* 0x007ae00001387983 */ /* 0x000f220000100a00 */
[----:B------:R-:W-:-:S03]  /*55490*/  DFMA R62, R170, UR34, R62 ;  /* 0x00000022aa3e7c2b */ /* 0x000fc6000800003e */
[----:B------:R0:W-:Y:S04]  /*554a0*/  STL.128 [R1+0x1cb0], R140 ;  /* 0x001cb08c01007387 */ /* 0x0001e80000100c00 */
[----:B-1----:R-:W4:Y:S01]  /*554b0*/  LDL.64 R234, [R1+0x7f08] ;  /* 0x007f080001ea7983 */ /* 0x002f220000100a00 */
[----:B---3--:R-:W-:Y:S01]  /*554c0*/  DADD R110, -R22, R64 ;  /* 0x00000000166e7229 */ /* 0x008fe20000000140 */
[----:B------:R-:W-:Y:S01]  /*554d0*/  MOV R216, R204 ;  /* 0x000000cc00d87202 */ /* 0x000fe20000000f00 */
[----:B------:R-:W-:Y:S01]  /*554e0*/  DFMA R26, R114, UR28, R26 ;  /* 0x0000001c721a7c2b */ /* 0x000fe2000800001a */
[----:B------:R-:W-:Y:S01]  /*554f0*/  IMAD.MOV.U32 R217, RZ, RZ, R205 ;  /* 0x000000ffffd97224 */ /* 0x000fe200078e00cd */
[----:B------:R-:W-:Y:S01]  /*55500*/  MOV R205, R189 ;  /* 0x000000bd00cd7202 */ /* 0x000fe20000000f00 */
[----:B------:R-:W-:Y:S01]  /*55510*/  IMAD.MOV.U32 R204, RZ, RZ, R188 ;  /* 0x000000ffffcc7224 */ /* 0x000fe200078e00bc */
[----:B------:R-:W3:Y:S04]  /*55520*/  LDL.LU.64 R166, [R1+0xb1f8] ;  /* 0x00b1f80001a67983 */ /* 0x000ee80000300a00 */
[----:B------:R-:W-:Y:S01]  /*55530*/  DFMA R64, R112, 0.5, R26 ;  /* 0x3fe000007040782b */ /* 0x000fe2000000001a */
[----:B------:R-:W-:Y:S04]  /*55540*/  STL.128 [R1+0x1cd0], R108 ;  /* 0x001cd06c01007387 */ /* 0x000fe80000100c00 */
[----:B------:R1:W-:Y:S01]  /*55550*/  STL.128 [R1+0x1cf0], R128 ;  /* 0x001cf08001007387 */ /* 0x0003e20000100c00 */
[----:B0-----:R-:W-:Y:S01]  /*55560*/  CS2R R140, SRZ ;  /* 0x00000000008c7805 */ /* 0x001fe2000001ff00 */
[----:B------:R-:W-:-:S02]  /*55570*/  IMAD.MOV.U32 R176, RZ, RZ, R42 ;  /* 0x000000ffffb07224 */ /* 0x000fc400078e002a */
[----:B------:R-:W-:Y:S01]  /*55580*/  IMAD.MOV.U32 R177, RZ, RZ, R43 ;  /* 0x000000ffffb17224 */ /* 0x000fe200078e002b */
[----:B------:R-:W3:Y:S04]  /*55590*/  LDL.64 R150, [R1+0x79e0] ;  /* 0x0079e00001967983 */ /* 0x000ee80000100a00 */
[----:B------:R-:W3:Y:S01]  /*555a0*/  LDL.64 R42, [R1+0x98b0] ;  /* 0x0098b000012a7983 */ /* 0x000ee20000100a00 */
[----:B------:R-:W-:Y:S02]  /*555b0*/  IMAD.MOV.U32 R161, RZ, RZ, R5 ;  /* 0x000000ffffa17224 */ /* 0x000fe400078e0005 */
[----:B------:R-:W-:Y:S01]  /*555c0*/  IMAD.MOV.U32 R92, RZ, RZ, R216 ;  /* 0x000000ffff5c7224 */ /* 0x000fe200078e00d8 */
[----:B------:R-:W3:Y:S01]  /*555d0*/  LDL.LU.64 R80, [R1+0x7830] ;  /* 0x0078300001507983 */ /* 0x000ee20000300a00 */
[----:B-1----:R-:W-:-:S03]  /*555e0*/  CS2R R128, SRZ ;  /* 0x0000000000807805 */ /* 0x002fc6000001ff00 */
[----:B------:R-:W3:Y:S01]  /*555f0*/  LDL.64 R228, [R1+0x80a0] ;  /* 0x0080a00001e47983 */ /* 0x000ee20000100a00 */
[----:B------:R-:W-:-:S03]  /*55600*/  DADD R84, -RZ, -R112 ;  /* 0x00000000ff547229 */ /* 0x000fc60000000970 */
[----:B------:R-:W3:Y:S01]  /*55610*/  LDL.64 R8, [R1+0x7da0] ;  /* 0x007da00001087983 */ /* 0x000ee20000100a00 */
[----:B--2---:R-:W-:Y:S02]  /*55620*/  DFMA R188, R214, UR32, R68 ;  /* 0x00000020d6bc7c2b */ /* 0x004fe40008000044 */
[----:B----4-:R-:W-:Y:S01]  /*55630*/  DADD R82, -RZ, -R28 ;  /* 0x00000000ff527229 */ /* 0x010fe2000000091c */
[----:B------:R-:W-:Y:S01]  /*55640*/  IMAD.MOV.U32 R93, RZ, RZ, R217 ;  /* 0x000000ffff5d7224 */ /* 0x000fe200078e00d9 */
[----:B------:R-:W-:Y:S01]  /*55650*/  DFMA R64, R28, UR20, R64 ;  /* 0x000000141c407c2b */ /* 0x000fe20008000040 */
[----:B------:R-:W2:Y:S01]  /*55660*/  LDL.LU.128 R4, [R1+0xb1b0] ;  /* 0x00b1b00001047983 */ /* 0x000ea20000300c00 */
[----:B------:R-:W-:Y:S02]  /*55670*/  DADD R26, R200, R98 ;  /* 0x00000000c81a7229 */ /* 0x000fe40000000062 */
[----:B------:R-:W-:Y:S01]  /*55680*/  DFMA R130, R40, UR34, R188 ;  /* 0x0000002228827c2b */ /* 0x000fe200080000bc */
[----:B------:R-:W-:Y:S01]  /*55690*/  UMOV UR34, 0x1eb851ec ;  /* 0x1eb851ec00227882 */ /* 0x000fe20000000000 */
[----:B------:R-:W-:Y:S01]  /*556a0*/  UMOV UR35, 0x3fc1eb85 ;  /* 0x3fc1eb8500237882 */ /* 0x000fe20000000000 */
[----:B------:R-:W-:Y:S01]  /*556b0*/  DMUL R110, R102, UR26 ;  /* 0x0000001a666e7c28 */ /* 0x000fe20008000000 */
[----:B------:R-:W4:Y:S01]  /*556c0*/  LDL.64 R200, [R1+0x81f8] ;  /* 0x0081f80001c87983 */ /* 0x000f220000100a00 */
[----:B------:R-:W-:-:S02]  /*556d0*/  DMUL R108, R220, UR34 ;  /* 0x00000022dc6c7c28 */ /* 0x000fc40008000000 */
[----:B------:R-:W-:Y:S01]  /*556e0*/  DFMA R142, R2, UR34, R62 ;  /* 0x00000022028e7c2b */ /* 0x000fe2000800003e */
[----:B------:R-:W2:Y:S01]  /*556f0*/  LDL.64 R28, [R1+0x7de8] ;  /* 0x007de800011c7983 */ /* 0x000ea20000100a00 */
[----:B------:R-:W-:Y:S02]  /*55700*/  DFMA R64, R164, 0.25, R64 ;  /* 0x3fd00000a440782b */ /* 0x000fe40000000040 */
[----:B------:R-:W-:Y:S01]  /*55710*/  DADD R26, R224, R26 ;  /* 0x00000000e01a7229 */ /* 0x000fe2000000001a */
[----:B------:R-:W-:Y:S01]  /*55720*/  STL.128 [R1+0x1d50], R128 ;  /* 0x001d508001007387 */ /* 0x000fe20000100c00 */
[----:B------:R-:W-:Y:S01]  /*55730*/  MOV R98, R182 ;  /* 0x000000b600627202 */ /* 0x000fe20000000f00 */
[----:B------:R-:W-:Y:S01]  /*55740*/  IMAD.MOV.U32 R99, RZ, RZ, R183 ;  /* 0x000000ffff637224 */ /* 0x000fe200078e00b7 */
[----:B------:R-:W-:Y:S01]  /*55750*/  MOV R183, R205 ;  /* 0x000000cd00b77202 */ /* 0x000fe20000000f00 */
[----:B------:R-:W-:Y:S01]  /*55760*/  STL.128 [R1+0x1d40], R108 ;  /* 0x001d406c01007387 */ /* 0x000fe20000100c00 */
[----:B------:R-:W-:Y:S01]  /*55770*/  IMAD.MOV.U32 R182, RZ, RZ, R204 ;  /* 0x000000ffffb67224 */ /* 0x000fe200078e00cc */
[----:B------:R-:W-:-:S02]  /*55780*/  DFMA R120, R250, 0.25, R64 ;  /* 0x3fd00000fa78782b */ /* 0x000fc40000000040 */
[----:B------:R0:W-:Y:S04]  /*55790*/  STL.128 [R1+0x1d70], R140 ;  /* 0x001d708c01007387 */ /* 0x0001e80000100c00 */
[----:B------:R-:W4:Y:S04]  /*557a0*/  LDL.64 R204, [R1+0x79f0] ;  /* 0x0079f00001cc7983 */ /* 0x000f280000100a00 */
[----:B------:R-:W-:Y:S01]  /*557b0*/  STL.128 [R1+0x1ba0], R120 ;  /* 0x001ba07801007387 */ /* 0x000fe20000100c00 */
[----:B0-----:R-:W-:Y:S02]  /*557c0*/  DMUL R140, R164, 0.125 ;  /* 0x3fc00000a48c7828 */ /* 0x001fe40000000000 */
[----:B------:R-:W-:-:S07]  /*557d0*/  DADD R142, R56, R26 ;  /* 0x00000000388e7229 */ /* 0x000fce000000001a */
[----:B------:R0:W-:Y:S04]  /*557e0*/  STL.128 [R1+0x1d80], R140 ;  /* 0x001d808c01007387 */ /* 0x0001e80000100c00 */
[----:B0-----:R-:W2:Y:S04]  /*557f0*/  LDL.64 R140, [R1+0x7c80] ;  /* 0x007c8000018c7983 */ /* 0x001ea80000100a00 */
[----:B------:R-:W2:Y:S01]  /*55800*/  LDL.64 R142, [R1+0x7ee8] ;  /* 0x007ee800018e7983 */ /* 0x000ea20000100a00 */
[----:B------:R-:W-:Y:S01]  /*55810*/  DMUL R62, R170, UR36 ;  /* 0x00000024aa3e7c28 */ /* 0x000fe20008000000 */
[----:B------:R-:W-:Y:S01]  /*55820*/  IMAD.MOV.U32 R220, RZ, RZ, R194 ;  /* 0x000000ffffdc7224 */ /* 0x000fe200078e00c2 */
[----:B------:R-:W-:Y:S01]  /*55830*/  MOV R221, R195 ;  /* 0x000000c300dd7202 */ /* 0x000fe20000000f00 */
[----:B------:R-:W-:Y:S01]  /*55840*/  DMUL R102, R36, UR38 ;  /* 0x0000002624667c28 */ /* 0x000fe20008000000 */
[----:B------:R-:W-:Y:S01]  /*55850*/  UMOV UR38, 0x66666666 ;  /* 0x6666666600267882 */ /* 0x000fe20000000000 */
[----:B------:R-:W-:Y:S01]  /*55860*/  UMOV UR39, 0x3fe66666 ;  /* 0x3fe6666600277882 */ /* 0x000fe20000000000 */
[----:B------:R-:W-:Y:S01]  /*55870*/  IMAD.MOV.U32 R198, RZ, RZ, R220 ;  /* 0x000000ffffc67224 */ /* 0x000fe200078e00dc */
[----:B------:R-:W-:Y:S01]  /*55880*/  DMUL R68, R164, 0.5 ;  /* 0x3fe00000a4447828 */ /* 0x000fe20000000000 */
[----:B------:R-:W-:Y:S01]  /*55890*/  IMAD.MOV.U32 R199, RZ, RZ, R221 ;  /* 0x000000ffffc77224 */ /* 0x000fe200078e00dd */
[----:B------:R-:W-:Y:S01]  /*558a0*/  DFMA R120, R222, UR52, R62 ;  /* 0x00000034de787c2b */ /* 0x000fe2000800003e */
[----:B------:R-:W2:Y:S01]  /*558b0*/  LDL.64 R220, [R1+0x7db0] ;  /* 0x007db00001dc7983 */ /* 0x000ea20000100a00 */
[----:B------:R-:W-:-:S02]  /*558c0*/  DMUL R26, R102, 0.5 ;  /* 0x3fe00000661a7828 */ /* 0x000fc40000000000 */
[----:B------:R-:W-:Y:S01]  /*558d0*/  DMUL R110, R22, 0.5 ;  /* 0x3fe00000166e7828 */ /* 0x000fe20000000000 */
[----:B------:R-:W-:Y:S01]  /*558e0*/  IMAD.MOV.U32 R102, RZ, RZ, R186 ;  /* 0x000000ffff667224 */ /* 0x000fe200078e00ba */
[----:B------:R-:W-:Y:S01]  /*558f0*/  MOV R216, R174 ;  /* 0x000000ae00d87202 */ /* 0x000fe20000000f00 */
[----:B------:R-:W-:Y:S02]  /*55900*/  IMAD.MOV.U32 R103, RZ, RZ, R187 ;  /* 0x000000ffff677224 */ /* 0x000fe400078e00bb */
[----:B------:R-:W-:Y:S01]  /*55910*/  IMAD.MOV.U32 R217, RZ, RZ, R175 ;  /* 0x000000ffffd97224 */ /* 0x000fe200078e00af */
[----:B------:R-:W2:Y:S04]  /*55920*/  LDL.64 R186, [R1+0x7a60] ;  /* 0x007a600001ba7983 */ /* 0x000ea80000100a00 */
[----:B------:R-:W-:Y:S01]  /*55930*/  MOV R74, R110 ;  /* 0x0000006e004a7202 */ /* 0x000fe20000000f00 */
[----:B------:R-:W-:Y:S01]  /*55940*/  IMAD.MOV.U32 R75, RZ, RZ, R111 ;  /* 0x000000ffff4b7224 */ /* 0x000fe200078e006f */
[----:B------:R-:W2:Y:S01]  /*55950*/  LDL.64 R174, [R1+0x7df8] ;  /* 0x007df80001ae7983 */ /* 0x000ea20000100a00 */
[----:B---3--:R-:W-:Y:S01]  /*55960*/  DMUL R72, R42, 0.5 ;  /* 0x3fe000002a487828 */ /* 0x008fe20000000000 */
[----:B------:R-:W-:Y:S01]  /*55970*/  UMOV UR34, 0x33333333 ;  /* 0x3333333300227882 */ /* 0x000fe20000000000 */
[----:B------:R-:W-:Y:S01]  /*55980*/  UMOV UR35, 0x3fd33333 ;  /* 0x3fd3333300237882 */ /* 0x000fe20000000000 */
[----:B------:R-:W3:Y:S01]  /*55990*/  LDL.64 R194, [R1+0x7cf0] ;  /* 0x007cf00001c27983 */ /* 0x000ee20000100a00 */
[----:B----4-:R-:W-:-:S03]  /*559a0*/  DFMA R62, R234, UR38, R204 ;  /* 0x00000026ea3e7c2b */ /* 0x010fc600080000cc */
[----:B------:R-:W4:Y:S01]  /*559b0*/  LDL.64 R204, [R1+0xa8d0] ;  /* 0x00a8d00001cc7983 */ /* 0x000f220000100a00 */
[----:B------:R-:W-:-:S07]  /*559c0*/  DMUL R108, R200, UR28 ;  /* 0x0000001cc86c7c28 */ /* 0x000fce0008000000 */
[----:B------:R0:W-:Y:S01]  /*559d0*/  STL.128 [R1+0x1b60], R108 ;  /* 0x001b606c01007387 */ /* 0x0001e20000100c00 */
[----:B--2---:R-:W-:Y:S02]  /*559e0*/  DFMA R64, R140, 0.5, R26 ;  /* 0x3fe000008c40782b */ /* 0x004fe4000000001a */
[----:B------:R-:W-:Y:S01]  /*559f0*/  DFMA R26, R112, 0.5, R68 ;  /* 0x3fe00000701a782b */ /* 0x000fe20000000044 */
[----:B------:R-:W2:Y:S05]  /*55a00*/  LDL.64 R68, [R1+0x7da8] ;  /* 0x007da80001447983 */ /* 0x000eaa0000100a00 */
[----:B0-----:R-:W-:Y:S02]  /*55a10*/  DADD R110, R142, R64 ;  /* 0x000000008e6e7229 */ /* 0x001fe40000000040 */
[----:B------:R-:W3:Y:S01]  /*55a20*/  LDL.64 R64, [R1+0x7eb8] ;  /* 0x007eb80001407983 */ /* 0x000ee20000100a00 */
[----:B------:R-:W-:Y:S01]  /*55a30*/  DMUL R108, R40, UR36 ;  /* 0x00000024286c7c28 */ /* 0x000fe20008000000 */
[----:B------:R-:W-:Y:S01]  /*55a40*/  UMOV UR36, 0xa3d70a3d ;  /* 0xa3d70a3d00247882 */ /* 0x000fe20000000000 */
[----:B------:R-:W-:Y:S01]  /*55a50*/  DFMA R122, R250, 0.25, R26 ;  /* 0x3fd00000fa7a782b */ /* 0x000fe2000000001a */
[----:B------:R-:W-:Y:S01]  /*55a60*/  UMOV UR37, 0x3fea3d70 ;  /* 0x3fea3d7000257882 */ /* 0x000fe20000000000 */
[----:B------:R-:W-:-:S02]  /*55a70*/  DMUL R26, R176, UR42 ;  /* 0x0000002ab01a7c28 */ /* 0x000fc40008000000 */
[----:B------:R-:W-:Y:S01]  /*55a80*/  DMUL R78, R92, UR36 ;  /* 0x000000245c4e7c28 */ /* 0x000fe20008000000 */
[----:B------:R-:W-:Y:S04]  /*55a90*/  STL.128 [R1+0x1dd0], R72 ;  /* 0x001dd04801007387 */ /* 0x000fe80000100c00 */
[----:B------:R0:W-:Y:S04]  /*55aa0*/  STL.128 [R1+0x1e00], R108 ;  /* 0x001e006c01007387 */ /* 0x0001e80000100c00 */
[----:B------:R-:W-:Y:S04]  /*55ab0*/  STL.128 [R1+0x1e10], R120 ;  /* 0x001e107801007387 */ /* 0x000fe80000100c00 */
[----:B------:R1:W-:Y:S01]  /*55ac0*/  STL.128 [R1+0x1c80], R76 ;  /* 0x001c804c01007387 */ /* 0x0003e20000100c00 */
[----:B------:R-:W-:Y:S01]  /*55ad0*/  DFMA R86, R234, UR34, R28 ;  /* 0x00000022ea567c2b */ /* 0x000fe2000800001c */
[----:B------:R-:W-:-:S02]  /*55ae0*/  MOV R235, R199 ;  /* 0x000000c700eb7202 */ /* 0x000fc40000000f00 */
[----:B------:R-:W2:Y:S01]  /*55af0*/  LDL.64 R28, [R1+0x8018] ;  /* 0x00801800011c7983 */ /* 0x000ea20000100a00 */
[----:B------:R-:W-:Y:S01]  /*55b00*/  IMAD.MOV.U32 R234, RZ, RZ, R198 ;  /* 0x000000ffffea7224 */ /* 0x000fe200078e00c6 */
[----:B0-----:R-:W-:Y:S02]  /*55b10*/  DADD R108, -R56, R62 ;  /* 0x00000000386c7229 */ /* 0x001fe4000000013e */
[----:B------:R-:W2:Y:S04]  /*55b20*/  LDL.64 R72, [R1+0x7ed8] ;  /* 0x007ed80001487983 */ /* 0x000ea80000100a00 */
[----:B------:R-:W2:Y:S01]  /*55b30*/  LDL.64 R56, [R1+0x7d68] ;  /* 0x007d680001387983 */ /* 0x000ea20000100a00 */
[----:B-1----:R-:W-:Y:S01]  /*55b40*/  DFMA R78, R16, UR42, -R220 ;  /* 0x0000002a104e7c2b */ /* 0x002fe200080008dc */
[----:B------:R-:W-:-:S02]  /*55b50*/  IMAD.MOV.U32 R153, RZ, RZ, R235 ;  /* 0x000000ffff997224 */ /* 0x000fc400078e00eb */
[----:B------:R-:W2:Y:S01]  /*55b60*/  LDL.64 R220, [R1+0x7f40] ;  /* 0x007f400001dc7983 */ /* 0x000ea20000100a00 */
[----:B------:R-:W-:Y:S01]  /*55b70*/  IMAD.MOV.U32 R152, RZ, RZ, R234 ;  /* 0x000000ffff987224 */ /* 0x000fe200078e00ea */
[----:B------:R-:W-:Y:S01]  /*55b80*/  MOV R235, R103 ;  /* 0x0000006700eb7202 */ /* 0x000fe20000000f00 */
[----:B------:R-:W-:Y:S01]  /*55b90*/  IMAD.MOV.U32 R234, RZ, RZ, R102 ;  /* 0x000000ffffea7224 */ /* 0x000fe200078e0066 */
[----:B------:R0:W-:Y:S04]  /*55ba0*/  STL.64 [R1+0xaf80], R224 ;  /* 0x00af80e001007387 */ /* 0x0001e80000100a00 */
[----:B------:R-:W2:Y:S01]  /*55bb0*/  LDL.64 R102, [R1+0x78b8] ;  /* 0x0078b80001667983 */ /* 0x000ea20000100a00 */
[----:B------:R-:W-:-:S03]  /*55bc0*/  DMUL R186, R186, UR34 ;  /* 0x00000022baba7c28 */ /* 0x000fc60008000000 */
[----:B------:R1:W-:Y:S04]  /*55bd0*/  STL.128 [R1+0x1ce0], R84 ;  /* 0x001ce05401007387 */ /* 0x0003e80000100c00 */
[----:B0-----:R-:W2:Y:S01]  /*55be0*/  LDL.64 R224, [R1+0x80a8] ;  /* 0x0080a80001e07983 */ /* 0x001ea20000100a00 */
[----:B------:R-:W-:Y:S02]  /*55bf0*/  DADD R124, -RZ, -R114 ;  /* 0x00000000ff7c7229 */ /* 0x000fe40000000972 */
[----:B------:R-:W-:Y:S02]  /*55c00*/  DFMA R126, R174, UR36, R186 ;  /* 0x00000024ae7e7c2b */ /* 0x000fe400080000ba */
[----:B------:R-:W-:Y:S02]  /*55c10*/  DMUL R110, R190, 0.5 ;  /* 0x3fe00000be6e7828 */ /* 0x000fe40000000000 */
[----:B---3--:R-:W-:Y:S01]  /*55c20*/  DADD R74, -RZ, -R64 ;  /* 0x00000000ff4a7229 */ /* 0x008fe20000000940 */
[----:B------:R-:W-:Y:S01]  /*55c30*/  CS2R R120, SRZ ;  /* 0x0000000000787805 */ /* 0x000fe2000001ff00 */
[----:B----4-:R-:W-:Y:S01]  /*55c40*/  DFMA R76, R204, UR48, R26 ;  /* 0x00000030cc4c7c2b */ /* 0x010fe2000800001a */
[----:B------:R-:W3:Y:S04]  /*55c50*/  LDL.64 R64, [R1+0xa9d0] ;  /* 0x00a9d00001407983 */ /* 0x000ee80000100a00 */
[----:B------:R-:W4:Y:S01]  /*55c60*/  LDL.64 R26, [R1+0x8200] ;  /* 0x00820000011a7983 */ /* 0x000f220000100a00 */
[----:B--2---:R-:W-:-:S03]  /*55c70*/  DFMA R122, R248, UR28, R68 ;  /* 0x0000001cf87a7c2b */ /* 0x004fc60008000044 */
[----:B------:R-:W2:Y:S01]  /*55c80*/  LDL.LU.64 R248, [R1+0x78b0] ;  /* 0x0078b00001f87983 */ /* 0x000ea20000300a00 */
[----:B-1----:R-:W-:-:S03]  /*55c90*/  DADD R86, -RZ, -R38 ;  /* 0x00000000ff567229 */ /* 0x002fc60000000926 */
[----:B------:R-:W3:Y:S04]  /*55ca0*/  LDL.LU.64 R38, [R1+0xb198] ;  /* 0x00b1980001267983 */ /* 0x000ee80000300a00 */
[----:B------:R-:W-:Y:S04]  /*55cb0*/  STL.128 [R1+0x1ca0], R124 ;  /* 0x001ca07c01007387 */ /* 0x000fe80000100c00 */
[----:B------:R0:W-:Y:S04]  /*55cc0*/  STL.64 [R1+0xaf70], R186 ;  /* 0x00af70ba01007387 */ /* 0x0001e80000100a00 */
[----:B------:R-:W-:Y:S04]  /*55cd0*/  STL.128 [R1+0x1e20], R108 ;  /* 0x001e206c01007387 */ /* 0x000fe80000100c00 */
[----:B------:R1:W-:Y:S04]  /*55ce0*/  STL.128 [R1+0x1e40], R76 ;  /* 0x001e404c01007387 */ /* 0x0003e80000100c00 */
[----:B0-----:R-:W3:Y:S01]  /*55cf0*/  LDL.64 R186, [R1+0x7b10] ;  /* 0x007b100001ba7983 */ /* 0x001ee20000100a00 */
[----:B------:R-:W-:Y:S01]  /*55d00*/  DADD R104, -RZ, -R90 ;  /* 0x00000000ff687229 */ /* 0x000fe2000000095a */
[----:B------:R-:W-:Y:S01]  /*55d10*/  UMOV UR42, 0x812dea11 ;  /* 0x812dea11002a7882 */ /* 0x000fe20000000000 */
[----:B------:R-:W-:Y:S01]  /*55d20*/  UMOV UR43, 0x3d819799 ;  /* 0x3d819799002b7882 */ /* 0x000fe20000000000 */
[----:B------:R-:W-:Y:S01]  /*55d30*/  DADD R84, -RZ, -R56 ;  /* 0x00000000ff547229 */ /* 0x000fe20000000938 */
[----:B------:R-:W-:Y:S01]  /*55d40*/  UMOV UR50, 0xd9d7bdbb ;  /* 0xd9d7bdbb00327882 */ /* 0x000fe20000000000 */
[----:B------:R-:W-:Y:S01]  /*55d50*/  DADD R62, R28, R166 ;  /* 0x000000001c3e7229 */ /* 0x000fe200000000a6 */
[----:B------:R-:W-:Y:S01]  /*55d60*/  UMOV UR51, 0x3ddb7cdf ;  /* 0x3ddb7cdf00337882 */ /* 0x000fe20000000000 */
[----:B------:R-:W-:Y:S01]  /*55d70*/  DADD R118, -RZ, -R228 ;  /* 0x00000000ff767229 */ /* 0x000fe200000009e4 */
[----:B------:R-:W3:Y:S01]  /*55d80*/  LDL.64 R198, [R1+0x7c68] ;  /* 0x007c680001c67983 */ /* 0x000ee20000100a00 */
[----:B-1----:R-:W-:-:S03]  /*55d90*/  DADD R78, -RZ, -R184 ;  /* 0x00000000ff4e7229 */ /* 0x002fc600000009b8 */
[----:B------:R-:W-:Y:S04]  /*55da0*/  STL.64 [R1+0xaf30], R192 ;  /* 0x00af30c001007387 */ /* 0x000fe80000100a00 */
[----:B------:R-:W2:Y:S01]  /*55db0*/  LDL.LU.64 R184, [R1+0xb190] ;  /* 0x00b1900001b87983 */ /* 0x000ea20000300a00 */
[----:B------:R-:W-:Y:S01]  /*55dc0*/  DMUL R124, R36, UR42 ;  /* 0x0000002a247c7c28 */ /* 0x000fe20008000000 */
[----:B------:R-:W-:Y:S01]  /*55dd0*/  MOV R56, R98 ;  /* 0x0000006200387202 */ /* 0x000fe20000000f00 */
[----:B------:R-:W-:Y:S01]  /*55de0*/  IMAD.MOV.U32 R57, RZ, RZ, R99 ;  /* 0x000000ffff397224 */ /* 0x000fe200078e0063 */
[----:B------:R0:W-:Y:S01]  /*55df0*/  STL.128 [R1+0x1ed0], R120 ;  /* 0x001ed07801007387 */ /* 0x0001e20000100c00 */
[----:B------:R-:W-:-:S03]  /*55e00*/  CS2R R98, SRZ ;  /* 0x0000000000627805 */ /* 0x000fc6000001ff00 */
[----:B------:R1:W-:Y:S04]  /*55e10*/  STL.128 [R1+0x1ee0], R104 ;  /* 0x001ee06801007387 */ /* 0x0003e80000100c00 */
[----:B------:R-:W-:Y:S04]  /*55e20*/  STL.128 [R1+0x1f30], R144 ;  /* 0x001f309001007387 */ /* 0x000fe80000100c00 */
[----:B------:R1:W-:Y:S01]  /*55e30*/  STL.128 [R1+0x1f40], R96 ;  /* 0x001f406001007387 */ /* 0x0003e20000100c00 */
[----:B0-----:R-:W-:Y:S01]  /*55e40*/  DFMA R122, R10, 2, R70 ;  /* 0x400000000a7a782b */ /* 0x001fe20000000046 */
[----:B------:R-:W-:Y:S01]  /*55e50*/  CS2R R120, SRZ ;  /* 0x0000000000787805 */ /* 0x000fe2000001ff00 */
[----:B------:R-:W-:Y:S01]  /*55e60*/  DADD R128, -RZ, -R8 ;  /* 0x00000000ff807229 */ /* 0x000fe20000000908 */
[----:B------:R-:W3:Y:S01]  /*55e70*/  LDL.LU.64 R16, [R1+0xb1a0] ;  /* 0x00b1a00001107983 */ /* 0x000ee20000300a00 */
[----:B-1----:R-:W-:-:S02]  /*55e80*/  DADD R104, -R4, -R150 ;  /* 0x0000000004687229 */ /* 0x002fc40000000996 */
[----:B------:R-:W-:Y:S02]  /*55e90*/  DADD R150, R136, R80 ;  /* 0x0000000088967229 */ /* 0x000fe40000000050 */
[----:B------:R-:W-:Y:S01]  /*55ea0*/  DADD R130, -RZ, -R194 ;  /* 0x00000000ff827229 */ /* 0x000fe200000009c2 */
[----:B------:R-:W3:Y:S01]  /*55eb0*/  LDL.64 R68, [R1+0xaae0] ;  /* 0x00aae00001447983 */ /* 0x000ee20000100a00 */
[----:B------:R-:W-:-:S03]  /*55ec0*/  DADD R96, R102, R62 ;  /* 0x0000000066607229 */ /* 0x000fc6000000003e */
[----:B------:R-:W-:Y:S01]  /*55ed0*/  STL.128 [R1+0x1f50], R120 ;  /* 0x001f507801007387 */ /* 0x000fe20000100c00 */
[----:B------:R-:W-:Y:S02]  /*55ee0*/  DADD R72, -RZ, -R72 ;  /* 0x00000000ff487229 */ /* 0x000fe40000000948 */
[----:B------:R-:W-:Y:S01]  /*55ef0*/  DADD R76, -RZ, -R224 ;  /* 0x00000000ff4c7229 */ /* 0x000fe200000009e0 */
[----:B------:R3:W-:Y:S01]  /*55f00*/  STL.128 [R1+0x1f90], R148 ;  /* 0x001f909401007387 */ /* 0x0007e20000100c00 */
[----:B------:R-:W-:-:S03]  /*55f10*/  DMUL R62, R164, 0.375 ;  /* 0x3fd80000a43e7828 */ /* 0x000fc60000000000 */
[----:B------:R-:W3:Y:S01]  /*55f20*/  LDL.LU.64 R10, [R1+0xb188] ;  /* 0x00b18800010a7983 */ /* 0x000ee20000300a00 */
[----:B----4-:R-:W-:-:S03]  /*55f30*/  DADD R108, R220, R26 ;  /* 0x00000000dc6c7229 */ /* 0x010fc6000000001a */
[----:B--2---:R-:W-:Y:S01]  /*55f40*/  STL.64 [R1+0xaff8], R184 ;  /* 0x00aff8b801007387 */ /* 0x004fe20000100a00 */
[----:B------:R-:W-:Y:S02]  /*55f50*/  DADD R26, -R154, -R200 ;  /* 0x000000009a1a7229 */ /* 0x000fe400000009c8 */
[----:B------:R-:W-:Y:S01]  /*55f60*/  DADD R98, R134, R248 ;  /* 0x0000000086627229 */ /* 0x000fe200000000f8 */
[----:B------:R-:W-:Y:S01]  /*55f70*/  UMOV UR58, 0xcccccccd ;  /* 0xcccccccd003a7882 */ /* 0x000fe20000000000 */
[----:B------:R-:W-:Y:S01]  /*55f80*/  DFMA R62, R112, UR28, R62 ;  /* 0x0000001c703e7c2b */ /* 0x000fe2000800003e */
[----:B------:R-:W-:Y:S01]  /*55f90*/  UMOV UR59, 0x3fe4cccc ;  /* 0x3fe4cccc003b7882 */ /* 0x000fe20000000000 */
[----:B---3--:R-:W-:Y:S01]  /*55fa0*/  DADD R148, -RZ, -R186 ;  /* 0x00000000ff947229 */ /* 0x008fe200000009ba */
[----:B------:R-:W-:Y:S01]  /*55fb0*/  UMOV UR56, 0x47ae147b ;  /* 0x47ae147b00387882 */ /* 0x000fe20000000000 */
[----:B------:R-:W-:Y:S01]  /*55fc0*/  DADD R80, -R246, R26 ;  /* 0x00000000f6507229 */ /* 0x000fe2000000011a */
[----:B------:R0:W-:Y:S01]  /*55fd0*/  STL.128 [R1+0x1fb0], R96 ;  /* 0x001fb06001007387 */ /* 0x0001e20000100c00 */
[----:B------:R-:W-:Y:S01]  /*55fe0*/  DMUL R26, R124, 0.375 ;  /* 0x3fd800007c1a7828 */ /* 0x000fe20000000000 */
[----:B------:R-:W-:-:S02]  /*55ff0*/  IMAD.MOV.U32 R248, RZ, RZ, R234 ;  /* 0x000000fffff87224 */ /* 0x000fc400078e00ea */
[----:B------:R-:W-:Y:S01]  /*56000*/  IMAD.MOV.U32 R249, RZ, RZ, R235 ;  /* 0x000000fffff97224 */ /* 0x000fe200078e00eb */
[----:B------:R-:W2:Y:S04]  /*56010*/  LDL.64 R186, [R1+0x7ee0] ;  /* 0x007ee00001ba7983 */ /* 0x000ea80000100a00 */
[----:B------:R-:W-:Y:S01]  /*56020*/  DFMA R26, R140, 0.25, R26 ;  /* 0x3fd000008c1a782b */ /* 0x000fe2000000001a */
[----:B------:R-:W-:Y:S04]  /*56030*/  STL.128 [R1+0x1fd0], R80 ;  /* 0x001fd05001007387 */ /* 0x000fe80000100c00 */
[----:B------:R-:W-:Y:S04]  /*56040*/  STL.128 [R1+0x2000], R116 ;  /* 0x0020007401007387 */ /* 0x000fe80000100c00 */
[----:B------:R-:W-:Y:S04]  /*56050*/  STL.128 [R1+0x2010], R128 ;  /* 0x0020108001007387 */ /* 0x000fe80000100c00 */
[----:B------:R1:W-:Y:S04]  /*56060*/  STL.128 [R1+0x2030], R72 ;  /* 0x0020304801007387 */ /* 0x0003e80000100c00 */
[----:B------:R-:W3:Y:S04]  /*56070*/  LDL.64 R140, [R1+0x78c0] ;  /* 0x0078c000018c7983 */ /* 0x000ee80000100a00 */
[----:B------:R-:W-:Y:S04]  /*56080*/  STL.128 [R1+0x2090], R84 ;  /* 0x0020905401007387 */ /* 0x000fe80000100c00 */
[----:B------:R4:W-:Y:S01]  /*56090*/  STL.128 [R1+0x20b0], R76 ;  /* 0x0020b04c01007387 */ /* 0x0009e20000100c00 */
[----:B------:R-:W-:Y:S01]  /*560a0*/  MOV R234, R216 ;  /* 0x000000d800ea7202 */ /* 0x000fe20000000f00 */
[----:B------:R-:W-:Y:S01]  /*560b0*/  IMAD.MOV.U32 R235, RZ, RZ, R217 ;  /* 0x000000ffffeb7224 */ /* 0x000fe200078e00d9 */
[----:B------:R-:W-:Y:S01]  /*560c0*/  MOV R217, R159 ;  /* 0x0000009f00d97202 */ /* 0x000fe20000000f00 */
[----:B------:R-:W-:Y:S01]  /*560d0*/  IMAD.MOV.U32 R216, RZ, RZ, R158 ;  /* 0x000000ffffd87224 */ /* 0x000fe200078e009e */
[----:B------:R-:W-:Y:S01]  /*560e0*/  DADD R158, -RZ, -R192 ;  /* 0x00000000ff9e7229 */ /* 0x000fe200000009c0 */
[----:B------:R-:W-:Y:S01]  /*560f0*/  IMAD.MOV.U32 R154, RZ, RZ, R156 ;  /* 0x000000ffff9a7224 */ /* 0x000fe200078e009c */
[----:B0-----:R-:W-:Y:S01]  /*56100*/  DMUL R98, R64, R24 ;  /* 0x0000001840627228 */ /* 0x001fe20000000000 */
[----:B------:R-:W2:Y:S01]  /*56110*/  LDL.64 R192, [R1+0x8230] ;  /* 0x0082300001c07983 */ /* 0x000ea20000100a00 */
[----:B-1----:R-:W-:-:S03]  /*56120*/  DMUL R72, R22, UR28 ;  /* 0x0000001c16487c28 */ /* 0x002fc60008000000 */
[----:B------:R-:W2:Y:S01]  /*56130*/  LDL.64 R64, [R1+0xaa30] ;  /* 0x00aa300001407983 */ /* 0x000ea20000100a00 */
[----:B----4-:R-:W-:Y:S01]  /*56140*/  DADD R76, R142, R26 ;  /* 0x000000008e4c7229 */ /* 0x010fe2000000001a */
[----:B------:R-:W-:Y:S01]  /*56150*/  CS2R R74, SRZ ;  /* 0x00000000004a7805 */ /* 0x000fe2000001ff00 */
[----:B------:R-:W-:Y:S01]  /*56160*/  DMUL R142, R38, UR50 ;  /* 0x00000032268e7c28 */ /* 0x000fe20008000000 */
[----:B------:R-:W4:Y:S01]  /*56170*/  LDL.64 R26, [R1+0x8038] ;  /* 0x00803800011a7983 */ /* 0x000f220000100a00 */
[----:B------:R-:W-:Y:S01]  /*56180*/  DFMA R82, R250, 0.25, R62 ;  /* 0x3fd00000fa52782b */ /* 0x000fe2000000003e */
[----:B------:R-:W-:Y:S02]  /*56190*/  CS2R R78, SRZ ;  /* 0x00000000004e7805 */ /* 0x000fe4000001ff00 */
[----:B------:R-:W-:Y:S01]  /*561a0*/  CS2R R80, SRZ ;  /* 0x0000000000507805 */ /* 0x000fe2000001ff00 */
[----:B------:R-:W-:Y:S01]  /*561b0*/  IMAD.MOV.U32 R155, RZ, RZ, R157 ;  /* 0x000000ffff9b7224 */ /* 0x000fe200078e009d */
[----:B------:R-:W-:Y:S01]  /*561c0*/  MOV R96, R154 ;  /* 0x0000009a00607202 */ /* 0x000fe20000000f00 */
[----:B------:R-:W-:Y:S01]  /*561d0*/  UMOV UR57, 0x3fc47ae1 ;  /* 0x3fc47ae100397882 */ /* 0x000fe20000000000 */
[----:B------:R-:W-:Y:S01]  /*561e0*/  DADD R118, R42, R142 ;  /* 0x000000002a767229 */ /* 0x000fe2000000008e */
[----:B------:R-:W-:Y:S01]  /*561f0*/  UMOV UR60, 0x47ae147b ;  /* 0x47ae147b003c7882 */ /* 0x000fe20000000000 */
[----:B------:R-:W4:Y:S04]  /*56200*/  LDL.64 R142, [R1+0x7f90] ;  /* 0x007f9000018e7983 */ /* 0x000f280000100a00 */
[----:B------:R-:W-:Y:S04]  /*56210*/  STL.128 [R1+0x20e0], R72 ;  /* 0x0020e04801007387 */ /* 0x000fe80000100c00 */
[----:B------:R-:W-:Y:S04]  /*56220*/  STL.128 [R1+0x2100], R76 ;  /* 0x0021004c01007387 */ /* 0x000fe80000100c00 */
[----:B------:R0:W-:Y:S01]  /*56230*/  STL.128 [R1+0x2110], R80 ;  /* 0x0021105001007387 */ /* 0x0001e20000100c00 */
[----:B------:R-:W-:Y:S01]  /*56240*/  IMAD.MOV.U32 R97, RZ, RZ, R155 ;  /* 0x000000ffff617224 */ /* 0x000fe200078e009b */
[----:B------:R-:W-:Y:S01]  /*56250*/  DADD R126, -RZ, -R198 ;  /* 0x00000000ff7e7229 */ /* 0x000fe200000009c6 */
[----:B------:R-:W-:Y:S01]  /*56260*/  UMOV UR61, 0x3f947ae1 ;  /* 0x3f947ae1003d7882 */ /* 0x000fe20000000000 */
[C---:B------:R-:W-:Y:S01]  /*56270*/  DMUL R120, R246.reuse, UR32 ;  /* 0x00000020f6787c28 */ /* 0x040fe20008000000 */
[----:B------:R-:W-:Y:S01]  /*56280*/  CS2R R124, SRZ ;  /* 0x00000000007c7805 */ /* 0x000fe2000001ff00 */
[----:B------:R-:W-:-:S02]  /*56290*/  DMUL R122, R246, UR56 ;  /* 0x00000038f67a7c28 */ /* 0x000fc40008000000 */
[----:B------:R-:W-:Y:S01]  /*562a0*/  DADD R110, -RZ, -R190 ;  /* 0x00000000ff6e7229 */ /* 0x000fe200000009be */
[----:B------:R-:W-:Y:S01]  /*562b0*/  STL.64 [R1+0xabd0], R70 ;  /* 0x00abd04601007387 */ /* 0x000fe20000100a00 */
[----:B------:R-:W-:Y:S02]  /*562c0*/  DADD R160, -RZ, -R160 ;  /* 0x00000000ffa07229 */ /* 0x000fe400000009a0 */
[----:B------:R-:W-:Y:S02]  /*562d0*/  DADD R106, -RZ, -R6 ;  /* 0x00000000ff6a7229 */ /* 0x000fe40000000906 */
[----:B------:R-:W-:Y:S01]  /*562e0*/  DMUL R68, R68, R16 ;  /* 0x0000001044447228 */ /* 0x000fe20000000000 */
[----:B------:R-:W-:Y:S01]  /*562f0*/  STL.64 [R1+0xaf28], R10 ;  /* 0x00af280a01007387 */ /* 0x000fe20000100a00 */
[----:B0-----:R-:W-:-:S03]  /*56300*/  DADD R82, -RZ, -R184 ;  /* 0x00000000ff527229 */ /* 0x001fc600000009b8 */
[----:B------:R-:W4:Y:S01]  /*56310*/  LDL.64 R184, [R1+0x8160] ;  /* 0x0081600001b87983 */ /* 0x000f220000100a00 */
[----:B------:R-:W-:Y:S01]  /*56320*/  DADD R76, -RZ, -R132 ;  /* 0x00000000ff4c7229 */ /* 0x000fe20000000984 */
[----:B------:R-:W-:Y:S02]  /*56330*/  CS2R R154, SRZ ;  /* 0x00000000009a7805 */ /* 0x000fe4000001ff00 */
[----:B------:R-:W-:Y:S01]  /*56340*/  CS2R R78, SRZ ;  /* 0x00000000004e7805 */ /* 0x000fe2000001ff00 */
[----:B------:R-:W-:Y:S01]  /*56350*/  DADD R156, -RZ, -R196 ;  /* 0x00000000ff9c7229 */ /* 0x000fe200000009c4 */
[----:B------:R-:W-:Y:S01]  /*56360*/  UMOV UR62, 0x84a515d ;  /* 0x084a515d003e7882 */ /* 0x000fe20000000000 */
[----:B------:R-:W-:Y:S01]  /*56370*/  DADD R144, -RZ, -R102 ;  /* 0x00000000ff907229 */ /* 0x000fe20000000966 */
[----:B------:R-:W-:Y:S04]  /*56380*/  STL.128 [R1+0x2150], R152 ;  /* 0x0021509801007387 */ /* 0x000fe80000100c00 */
[----:B------:R0:W-:Y:S01]  /*56390*/  STL.128 [R1+0x2170], R76 ;  /* 0x0021704c01007387 */ /* 0x0001e20000100c00 */
[----:B------:R-:W-:-:S03]  /*563a0*/  UMOV UR63, 0x3fe55556 ;  /* 0x3fe55556003f7882 */ /* 0x000fc60000000000 */
[----:B------:R-:W-:Y:S04]  /*563b0*/  STL.64 [R1+0xb018], R230 ;  /* 0x00b018e601007387 */ /* 0x000fe80000100a00 */
[----:B------:R-:W4:Y:S04]  /*563c0*/  LDL.LU.64 R22, [R1+0xb170] ;  /* 0x00b1700001167983 */ /* 0x000f280000300a00 */
[----:B------:R-:W-:Y:S01]  /*563d0*/  STL.64 [R1+0xb000], R166 ;  /* 0x00b000a601007387 */ /* 0x000fe20000100a00 */
[----:B0-----:R-:W-:-:S03]  /*563e0*/  DFMA R76, R2, UR58, -R170 ;  /* 0x0000003a024c7c2b */ /* 0x001fc600080008aa */
[----:B------:R-:W4:Y:S01]  /*563f0*/  LDL.LU.64 R134, [R1+0xb180] ;  /* 0x00b1800001867983 */ /* 0x000f220000300a00 */
[----:B------:R-:W-:Y:S01]  /*56400*/  DMUL R78, R250, 0.5 ;  /* 0x3fe00000fa4e7828 */ /* 0x000fe20000000000 */
[----:B------:R-:W-:Y:S01]  /*56410*/  IMAD.MOV.U32 R250, RZ, RZ, R234 ;  /* 0x000000fffffa7224 */ /* 0x000fe200078e00ea */
[----:B------:R-:W-:Y:S01]  /*56420*/  MOV R234, R216 ;  /* 0x000000d800ea7202 */ /* 0x000fe20000000f00 */
[----:B------:R-:W-:Y:S01]  /*56430*/  IMAD.MOV.U32 R251, RZ, RZ, R235 ;  /* 0x000000fffffb7224 */ /* 0x000fe200078e00eb */
[----:B------:R-:W4:Y:S01]  /*56440*/  LDL.64 R80, [R1+0xa638] ;  /* 0x00a6380001507983 */ /* 0x000f220000100a00 */
[----:B------:R-:W-:Y:S01]  /*56450*/  IMAD.MOV.U32 R235, RZ, RZ, R217 ;  /* 0x000000ffffeb7224 */ /* 0x000fe200078e00d9 */
[----:B------:R-:W-:Y:S01]  /*56460*/  MOV R217, R183 ;  /* 0x000000b700d97202 */ /* 0x000fe20000000f00 */
[----:B------:R-:W-:Y:S01]  /*56470*/  IMAD.MOV.U32 R216, RZ, RZ, R182 ;  /* 0x000000ffffd87224 */ /* 0x000fe200078e00b6 */
[----:B------:R-:W-:Y:S01]  /*56480*/  DADD R152, -RZ, -R10 ;  /* 0x00000000ff987229 */ /* 0x000fe2000000090a */
[----:B------:R-:W4:Y:S04]  /*56490*/  LDL.LU.64 R182, [R1+0x7848] ;  /* 0x0078480001b67983 */ /* 0x000f280000300a00 */
[----:B------:R-:W4:Y:S04]  /*564a0*/  LDL.64 R10, [R1+0x7e78] ;  /* 0x007e7800010a7983 */ /* 0x000f280000100a00 */
[----:B------:R-:W4:Y:S01]  /*564b0*/  LDL.LU.64 R112, [R1+0xb168] ;  /* 0x00b1680001707983 */ /* 0x000f220000300a00 */
[----:B------:R-:W-:Y:S01]  /*564c0*/  UMOV UR66, 0xbaf4cd2d ;  /* 0xbaf4cd2d00427882 */ /* 0x000fe20000000000 */
[----:B------:R-:W-:Y:S01]  /*564d0*/  UMOV UR67, 0x3d843b23 ;  /* 0x3d843b2300437882 */ /* 0x000fe20000000000 */
[----:B------:R-:W-:Y:S01]  /*564e0*/  DADD R130, -RZ, -R44 ;  /* 0x00000000ff827229 */ /* 0x000fe2000000092c */
[----:B------:R-:W-:Y:S01]  /*564f0*/  UMOV UR42, 0xeb851eb8 ;  /* 0xeb851eb8002a7882 */ /* 0x000fe20000000000 */
[----:B------:R-:W-:Y:S01]  /*56500*/  UMOV UR43, 0x3fbeb851 ;  /* 0x3fbeb851002b7882 */ /* 0x000fe20000000000 */
[----:B------:R-:W-:Y:S01]  /*56510*/  UMOV UR64, 0xe147ae14 ;  /* 0xe147ae1400407882 */ /* 0x000fe20000000000 */
[----:B------:R-:W-:Y:S01]  /*56520*/  UMOV UR65, 0x3fde147a ;  /* 0x3fde147a00417882 */ /* 0x000fe20000000000 */
[----:B------:R-:W4:Y:S04]  /*56530*/  LDL.LU.64 R164, [R1+0xb178] ;  /* 0x00b1780001a47983 */ /* 0x000f280000300a00 */
[----:B------:R-:W4:Y:S01]  /*56540*/  LDL.LU.64 R42, [R1+0xb160] ;  /* 0x00b16000012a7983 */ /* 0x000f220000300a00 */
[----:B---3--:R-:W-:Y:S01]  /*56550*/  DADD R116, -RZ, -R140 ;  /* 0x00000000ff747229 */ /* 0x008fe2000000098c */
[----:B------:R-:W-:Y:S01]  /*56560*/  MOV R141, R249 ;  /* 0x000000f9008d7202 */ /* 0x000fe20000000f00 */
[----:B------:R-:W-:Y:S01]  /*56570*/  IMAD.MOV.U32 R140, RZ, RZ, R248 ;  /* 0x000000ffff8c7224 */ /* 0x000fe200078e00f8 */
[----:B--2---:R-:W-:-:S04]  /*56580*/  DMUL R86, R64, R38 ;  /* 0x0000002640567228 */ /* 0x004fc80000000000 */
[----:B------:R0:W-:Y:S01]  /*56590*/  STL.128 [R1+0x2180], R116 ;  /* 0x0021807401007387 */ /* 0x0001e20000100c00 */
[----:B------:R-:W-:-:S03]  /*565a0*/  MOV R64, R162 ;  /* 0x000000a200407202 */ /* 0x000fc60000000f00 */
[----:B------:R1:W-:Y:S01]  /*565b0*/  STL.128 [R1+0x21b0], R76 ;  /* 0x0021b04c01007387 */ /* 0x0003e20000100c00 */
[----:B------:R-:W-:Y:S01]  /*565c0*/  IMAD.MOV.U32 R65, RZ, RZ, R163 ;  /* 0x000000ffff417224 */ /* 0x000fe200078e00a3 */
[----:B------:R-:W-:Y:S01]  /*565d0*/  CS2R R162, SRZ ;  /* 0x0000000000a27805 */ /* 0x000fe2000001ff00 */
[----:B------:R-:W-:Y:S01]  /*565e0*/  IMAD.MOV.U32 R70, RZ, RZ, R140 ;  /* 0x000000ffff467224 */ /* 0x000fe200078e008c */
[----:B------:R-:W-:Y:S01]  /*565f0*/  STL.128 [R1+0x2210], R124 ;  /* 0x0022107c01007387 */ /* 0x000fe20000100c00 */
[----:B------:R-:W-:Y:S01]  /*56600*/  IMAD.MOV.U32 R71, RZ, RZ, R141 ;  /* 0x000000ffff477224 */ /* 0x000fe200078e008d */
[----:B------:R-:W-:Y:S02]  /*56610*/  DFMA R140, R38, UR40, R212 ;  /* 0x00000028268c7c2b */ /* 0x000fe400080000d4 */
[----:B----4-:R-:W-:Y:S01]  /*56620*/  DMUL R142, R142, 0.5 ;  /* 0x3fe000008e8e7828 */ /* 0x010fe20000000000 */
[----:B------:R-:W-:Y:S01]  /*56630*/  STL.64 [R1+0xa458], R68 ;  /* 0x00a4584401007387 */ /* 0x000fe20000100a00 */
[----:B0-----:R-:W-:Y:S01]  /*56640*/  DMUL R116, R244, UR60 ;  /* 0x0000003cf4747c28 */ /* 0x001fe20008000000 */
[----:B------:R-:W-:Y:S01]  /*56650*/  CS2R R118, SRZ ;  /* 0x0000000000767805 */ /* 0x000fe2000001ff00 */
[----:B-1----:R-:W-:Y:S01]  /*56660*/  DADD R78, -RZ, -R26 ;  /* 0x00000000ff4e7229 */ /* 0x002fe2000000091a */
[----:B------:R-:W2:Y:S01]  /*56670*/  LDL.64 R76, [R1+0xa630] ;  /* 0x00a63000014c7983 */ /* 0x000ea20000100a00 */
[----:B------:R-:W-:-:S03]  /*56680*/  DADD R26, -R48, -R192 ;  /* 0x00000000301a7229 */ /* 0x000fc600000009c0 */
[----:B------:R-:W-:Y:S04]  /*56690*/  STL.128 [R1+0x21e0], R120 ;  /* 0x0021e07801007387 */ /* 0x000fe80000100c00 */
[----:B------:R0:W-:Y:S01]  /*566a0*/  STL.128 [R1+0x2200], R116 ;  /* 0x0022007401007387 */ /* 0x0001e20000100c00 */
[----:B------:R-:W-:-:S03]  /*566b0*/  DADD R62, -R98, R26 ;  /* 0x00000000623e7229 */ /* 0x000fc6000000011a */
[----:B------:R-:W-:Y:S04]  /*566c0*/  STL.128 [R1+0x22b0], R108 ;  /* 0x0022b06c01007387 */ /* 0x000fe80000100c00 */
[----:B------:R-:W-:Y:S04]  /*566d0*/  STL.128 [R1+0x22c0], R160 ;  /* 0x0022c0a001007387 */ /* 0x000fe80000100c00 */
[----:B------:R-:W-:Y:S04]  /*566e0*/  STL.128 [R1+0x22e0], R104 ;  /* 0x0022e06801007387 */ /* 0x000fe80000100c00 */
[----:B------:R1:W-:Y:S04]  /*566f0*/  STL.128 [R1+0x22f0], R156 ;  /* 0x0022f09c01007387 */ /* 0x0003e80000100c00 */
[----:B------:R3:W-:Y:S01]  /*56700*/  STL.128 [R1+0x20c0], R140 ;  /* 0x0020c08c01007387 */ /* 0x0007e20000100c00 */
[----:B------:R-:W-:Y:S01]  /*56710*/  IMAD.MOV.U32 R146, RZ, RZ, R142 ;  /* 0x000000ffff927224 */ /* 0x000fe200078e008e */
[----:B------:R-:W-:Y:S01]  /*56720*/  MOV R147, R143 ;  /* 0x0000008f00937202 */ /* 0x000fe20000000f00 */
[----:B------:R-:W-:Y:S01]  /*56730*/  DADD R150, -R68, R62 ;  /* 0x0000000044967229 */ /* 0x000fe2000000013e */
[----:B0-----:R-:W4:Y:S01]  /*56740*/  LDL.64 R118, [R1+0x7fb0] ;  /* 0x007fb00001767983 */ /* 0x001f220000100a00 */
[----:B------:R-:W-:-:S02]  /*56750*/  DFMA R26, R228, UR62, R224 ;  /* 0x0000003ee41a7c2b */ /* 0x000fc400080000e0 */
[----:B------:R-:W-:Y:S01]  /*56760*/  DADD R122, -RZ, -R230 ;  /* 0x00000000ff7a7229 */ /* 0x000fe200000009e6 */
[----:B------:R-:W2:Y:S01]  /*56770*/  LDL.64 R248, [R1+0x7b48] ;  /* 0x007b480001f87983 */ /* 0x000ea20000100a00 */
[----:B-1----:R-:W-:-:S03]  /*56780*/  IMAD.MOV.U32 R158, RZ, RZ, R216 ;  /* 0x000000ffff9e7224 */ /* 0x002fc600078e00d8 */
[----:B------:R-:W2:Y:S01]  /*56790*/  LDL.64 R120, [R1+0xaa98] ;  /* 0x00aa980001787983 */ /* 0x000ea20000100a00 */
[----:B---3--:R-:W-:Y:S01]  /*567a0*/  DADD R140, -R186, -R244 ;  /* 0x00000000ba8c7229 */ /* 0x008fe200000009f4 */
[----:B------:R-:W-:Y:S01]  /*567b0*/  IMAD.MOV.U32 R159, RZ, RZ, R217 ;  /* 0x000000ffff9f7224 */ /* 0x000fe200078e00d9 */
[----:B------:R-:W-:Y:S01]  /*567c0*/  MOV R186, R64 ;  /* 0x0000004000ba7202 */ /* 0x000fe20000000f00 */
[----:B------:R-:W-:Y:S01]  /*567d0*/  IMAD.MOV.U32 R187, RZ, RZ, R65 ;  /* 0x000000ffffbb7224 */ /* 0x000fe200078e0041 */
[----:B------:R-:W-:Y:S01]  /*567e0*/  DADD R64, -R184, -R86 ;  /* 0x00000000b8407229 */ /* 0x000fe20000000956 */
[----:B------:R-:W3:Y:S01]  /*567f0*/  LDL.64 R216, [R1+0x7dd8] ;  /* 0x007dd80001d87983 */ /* 0x000ee20000100a00 */
[----:B------:R-:W-:-:S03]  /*56800*/  CS2R R142, SRZ ;  /* 0x00000000008e7805 */ /* 0x000fc6000001ff00 */
[----:B------:R-:W-:Y:S03]  /*56810*/  STL.128 [R1+0x2300], R144 ;  /* 0x0023009001007387 */ /* 0x000fe60000100c00 */
[----:B------:R-:W-:Y:S01]  /*56820*/  DADD R72, -R70, R64 ;  /* 0x0000000046487229 */ /* 0x000fe20000000140 */
[----:B------:R-:W-:Y:S04]  /*56830*/  STL.128 [R1+0x2320], R140 ;  /* 0x0023208c01007387 */ /* 0x000fe80000100c00 */
[----:B------:R0:W-:Y:S04]  /*56840*/  STL.128 [R1+0x1ff0], R148 ;  /* 0x001ff09401007387 */ /* 0x0001e80000100c00 */
[----:B------:R-:W4:Y:S04]  /*56850*/  LDL.64 R64, [R1+0xab08] ;  /* 0x00ab080001407983 */ /* 0x000f280000100a00 */
[----:B------:R-:W2:Y:S01]  /*56860*/  LDL.64 R224, [R1+0x9f48] ;  /* 0x009f480001e07983 */ /* 0x000ea20000100a00 */
[----:B------:R-:W-:-:S03]  /*56870*/  DADD R106, R230, -R166 ;  /* 0x00000000e66a7229 */ /* 0x000fc600000008a6 */
[----:B------:R-:W2:Y:S04]  /*56880*/  LDL.64 R230, [R1+0x7d70] ;  /* 0x007d700001e67983 */ /* 0x000ea80000100a00 */
[----:B0-----:R-:W2:Y:S01]  /*56890*/  LDL.64 R148, [R1+0x7ef8] ;  /* 0x007ef80001947983 */ /* 0x001ea20000100a00 */
[----:B------:R-:W-:Y:S01]  /*568a0*/  IMAD.MOV.U32 R68, RZ, RZ, R250 ;  /* 0x000000ffff447224 */ /* 0x000fe200078e00fa */
[----:B------:R-:W-:Y:S02]  /*568b0*/  MOV R69, R251 ;  /* 0x000000fb00457202 */ /* 0x000fe40000000f00 */
[----:B------:R-:W2:Y:S01]  /*568c0*/  LDL.LU.64 R166, [R1+0x80d0] ;  /* 0x0080d00001a67983 */ /* 0x000ea20000300a00 */
[----:B------:R-:W-:Y:S01]  /*568d0*/  MOV R126, R186 ;  /* 0x000000ba007e7202 */ /* 0x000fe20000000f00 */
[----:B------:R-:W-:Y:S01]  /*568e0*/  IMAD.MOV.U32 R127, RZ, RZ, R187 ;  /* 0x000000ffff7f7224 */ /* 0x000fe200078e00bb */
[----:B------:R-:W-:Y:S01]  /*568f0*/  MOV R187, R69 ;  /* 0x0000004500bb7202 */ /* 0x000fe20000000f00 */
[----:B------:R-:W-:Y:S01]  /*56900*/  IMAD.MOV.U32 R186, RZ, RZ, R68 ;  /* 0x000000ffffba7224 */ /* 0x000fe200078e0044 */
[----:B------:R-:W2:Y:S04]  /*56910*/  LDL.LU.64 R228, [R1+0x8030] ;  /* 0x0080300001e47983 */ /* 0x000ea80000300a00 */
[----:B------:R-:W2:Y:S01]  /*56920*/  LDL.64 R68, [R1+0x8308] ;  /* 0x0083080001447983 */ /* 0x000ea20000100a00 */
[----:B------:R-:W-:-:S02]  /*56930*/  DADD R108, -RZ, -R10 ;  /* 0x00000000ff6c7229 */ /* 0x000fc4000000090a */
[----:B------:R-:W-:Y:S01]  /*56940*/  DMUL R142, R8, UR62 ;  /* 0x0000003e088e7c28 */ /* 0x000fe20008000000 */
[----:B------:R-:W2:Y:S04]  /*56950*/  LDL.LU.64 R10, [R1+0x79e8] ;  /* 0x0079e800010a7983 */ /* 0x000ea80000300a00 */
[----:B------:R-:W2:Y:S04]  /*56960*/  LDL.LU.64 R8, [R1+0x7808] ;  /* 0x0078080001087983 */ /* 0x000ea80000300a00 */
[----:B------:R-:W2:Y:S01]  /*56970*/  LDL.64 R104, [R1+0xa860] ;  /* 0x00a8600001687983 */ /* 0x000ea20000100a00 */
[----:B------:R-:W-:-:S02]  /*56980*/  DMUL R146, R22, UR66 ;  /* 0x0000004216927c28 */ /* 0x000fc40008000000 */
[----:B------:R-:W-:Y:S02]  /*56990*/  DADD R74, -RZ, -R222 ;  /* 0x00000000ff4a7229 */ /* 0x000fe400000009de */
[----:B------:R-:W-:Y:S01]  /*569a0*/  DMUL R128, R194, UR62 ;  /* 0x0000003ec2807c28 */ /* 0x000fe20008000000 */
[----:B------:R-:W-:Y:S01]  /*569b0*/  UMOV UR40, 0xeb851eb8 ;  /* 0xeb851eb800287882 */ /* 0x000fe20000000000 */
[----:B------:R-:W-:Y:S01]  /*569c0*/  UMOV UR41, 0x3f9eb851 ;  /* 0x3f9eb85100297882 */ /* 0x000fe20000000000 */
[----:B------:R-:W-:Y:S02]  /*569d0*/  DADD R154, -RZ, -R134 ;  /* 0x00000000ff9a7229 */ /* 0x000fe40000000986 */
[----:B------:R-:W-:Y:S01]  /*569e0*/  DMUL R84, R80, R24 ;  /* 0x0000001850547228 */ /* 0x000fe20000000000 */
[----:B------:R-:W-:Y:S01]  /*569f0*/  STL.64 [R1+0xb020], R182 ;  /* 0x00b020b601007387 */ /* 0x000fe20000100a00 */
[----:B------:R-:W-:-:S03]  /*56a00*/  DADD R124, -RZ, -R96 ;  /* 0x00000000ff7c7229 */ /* 0x000fc60000000960 */
[----:B------:R-:W2:Y:S04]  /*56a10*/  LDL.64 R150, [R1+0x7970] ;  /* 0x0079700001967983 */ /* 0x000ea80000100a00 */
[----:B------:R-:W2:Y:S01]  /*56a20*/  LDL.LU.64 R144, [R1+0x7908] ;  /* 0x0079080001907983 */ /* 0x000ea20000300a00 */
[----:B---3--:R-:W-:-:S03]  /*56a30*/  DFMA R140, R216, 0.5, R26 ;  /* 0x3fe00000d88c782b */ /* 0x008fc6000000001a */
[----:B------:R-:W3:Y:S01]  /*56a40*/  LDL.64 R216, [R1+0x78a8] ;  /* 0x0078a80001d87983 */ /* 0x000ee20000100a00 */
[----:B----4-:R-:W-:Y:S02]  /*56a50*/  DMUL R156, R64, R38 ;  /* 0x00000026409c7228 */ /* 0x010fe40000000000 */
[----:B--2---:R-:W-:Y:S01]  /*56a60*/  DADD R26, -R224, -R158 ;  /* 0x00000000e01a7229 */ /* 0x004fe2000000099e */
[----:B------:R-:W2:Y:S01]  /*56a70*/  LDL.LU.64 R224, [R1+0x7bc8] ;  /* 0x007bc80001e07983 */ /* 0x000ea20000300a00 */
[----:B------:R-:W-:-:S03]  /*56a80*/  DFMA R64, R148, UR34, R118 ;  /* 0x0000002294407c2b */ /* 0x000fc60008000076 */
[----:B------:R-:W4:Y:S01]  /*56a90*/  LDL.64 R118, [R1+0x7f28] ;  /* 0x007f280001767983 */ /* 0x000f220000100a00 */
[----:B------:R-:W-:-:S03]  /*56aa0*/  DADD R62, -R182, -R230 ;  /* 0x00000000b63e7229 */ /* 0x000fc600000009e6 */
[----:B------:R0:W-:Y:S01]  /*56ab0*/  STL.128 [R1+0x20a0], R72 ;  /* 0x0020a04801007387 */ /* 0x0001e20000100c00 */
[----:B------:R-:W-:Y:S01]  /*56ac0*/  DMUL R194, R76, R16 ;  /* 0x000000104cc27228 */ /* 0x000fe20000000000 */
[----:B------:R-:W-:Y:S01]  /*56ad0*/  CS2R R80, SRZ ;  /* 0x0000000000507805 */ /* 0x000fe2000001ff00 */
[----:B------:R-:W-:Y:S01]  /*56ae0*/  DADD R116, -RZ, -R248 ;  /* 0x00000000ff747229 */ /* 0x000fe200000009f8 */
[----:B------:R-:W-:Y:S01]  /*56af0*/  IMAD.MOV.U32 R162, RZ, RZ, R126 ;  /* 0x000000ffffa27224 */ /* 0x000fe200078e007e */
[----:B------:R-:W-:Y:S01]  /*56b00*/  DADD R62, -R146, R62 ;  /* 0x00000000923e7229 */ /* 0x000fe2000000013e */
[----:B------:R-:W-:Y:S01]  /*56b10*/  STL.128 [R1+0x2330], R140 ;  /* 0x0023308c01007387 */ /* 0x000fe20000100c00 */
[----:B------:R-:W-:-:S03]  /*56b20*/  DADD R68, -R68, R26 ;  /* 0x0000000044447229 */ /* 0x000fc6000000011a */
[----:B------:R1:W-:Y:S03]  /*56b30*/  STL.128 [R1+0x2340], R128 ;  /* 0x0023408001007387 */ /* 0x0003e60000100c00 */
[----:B------:R-:W-:Y:S01]  /*56b40*/  DADD R62, -R166, R62 ;  /* 0x00000000a63e7229 */ /* 0x000fe2000000013e */
[----:B------:R-:W2:Y:S01]  /*56b50*/  LDL.64 R248, [R1+0xa588] ;  /* 0x00a5880001f87983 */ /* 0x000ea20000100a00 */
[----:B0-----:R-:W-:Y:S02]  /*56b60*/  DMUL R74, R184, UR40 ;  /* 0x00000028b84a7c28 */ /* 0x001fe40008000000 */
[----:B------:R-:W-:Y:S01]  /*56b70*/  DMUL R72, R200, UR20 ;  /* 0x00000014c8487c28 */ /* 0x000fe20008000000 */
[----:B------:R-:W-:Y:S01]  /*56b80*/  STL.128 [R1+0x2350], R80 ;  /* 0x0023505001007387 */ /* 0x000fe20000100c00 */
[----:B------:R-:W-:-:S03]  /*56b90*/  IMAD.MOV.U32 R163, RZ, RZ, R127 ;  /* 0x000000ffffa37224 */ /* 0x000fc600078e007f */
[----:B------:R-:W4:Y:S01]  /*56ba0*/  LDL.64 R182, [R1+0x7bb8] ;  /* 0x007bb80001b67983 */ /* 0x000f220000100a00 */
[----:B-1----:R-:W-:Y:S01]  /*56bb0*/  DMUL R130, R222, UR40 ;  /* 0x00000028de827c28 */ /* 0x002fe20008000000 */
[----:B------:R-:W-:Y:S01]  /*56bc0*/  UMOV UR41, 0x3faeb851 ;  /* 0x3faeb85100297882 */ /* 0x000fe20000000000 */
[----:B------:R-:W-:Y:S02]  /*56bd0*/  DMUL R128, R166, 0.25 ;  /* 0x3fd00000a6807828 */ /* 0x000fe40000000000 */
[----:B------:R-:W-:Y:S02]  /*56be0*/  DMUL R76, R222, UR40 ;  /* 0x00000028de4c7c28 */ /* 0x000fe40008000000 */
[----:B------:R-:W-:Y:S01]  /*56bf0*/  DADD R142, -R228, R62 ;  /* 0x00000000e48e7229 */ /* 0x000fe2000000013e */
[----:B------:R-:W-:Y:S01]  /*56c00*/  CS2R R140, SRZ ;  /* 0x00000000008c7805 */ /* 0x000fe2000001ff00 */
[----:B------:R-:W-:Y:S01]  /*56c10*/  DMUL R26, R246, UR44 ;  /* 0x0000002cf61a7c28 */ /* 0x000fe20008000000 */
[----:B------:R-:W-:Y:S04]  /*56c20*/  STL.128 [R1+0x2370], R152 ;  /* 0x0023709801007387 */ /* 0x000fe80000100c00 */
[----:B------:R0:W-:Y:S01]  /*56c30*/  STL.128 [R1+0x1b70], R72 ;  /* 0x001b704801007387 */ /* 0x0001e20000100c00 */
[----:B------:R-:W-:-:S03]  /*56c40*/  MOV R126, R76 ;  /* 0x0000004c007e7202 */ /* 0x000fc60000000f00 */
[----:B------:R1:W-:Y:S01]  /*56c50*/  STL.128 [R1+0x1b90], R128 ;  /* 0x001b908001007387 */ /* 0x0003e20000100c00 */
[----:B------:R-:W-:Y:S01]  /*56c60*/  IMAD.MOV.U32 R127, RZ, RZ, R77 ;  /* 0x000000ffff7f7224 */ /* 0x000fe200078e004d */
[----:B------:R-:W-:Y:S02]  /*56c70*/  DMUL R62, R10, UR42 ;  /* 0x0000002a0a3e7c28 */ /* 0x000fe40008000000 */
[----:B------:R-:W-:Y:S04]  /*56c80*/  STL.128 [R1+0x23e0], R140 ;  /* 0x0023e08c01007387 */ /* 0x000fe80000100c00 */
[----:B------:R1:W-:Y:S01]  /*56c90*/  STL.128 [R1+0x1e90], R76 ;  /* 0x001e904c01007387 */ /* 0x0003e20000100c00 */
[----:B0-----:R-:W-:-:S03]  /*56ca0*/  DMUL R74, R120, R24 ;  /* 0x00000018784a7228 */ /* 0x001fc60000000000 */
[----:B------:R-:W4:Y:S01]  /*56cb0*/  LDL.LU.64 R154, [R1+0x7900] ;  /* 0x00790000019a7983 */ /* 0x000f220000300a00 */
[----:B-1----:R-:W-:-:S03]  /*56cc0*/  DADD R130, -R112, R68 ;  /* 0x0000000070827229 */ /* 0x002fc60000000144 */
[----:B------:R-:W4:Y:S04]  /*56cd0*/  LDL.64 R152, [R1+0x7920] ;  /* 0x0079200001987983 */ /* 0x000f280000100a00 */
[----:B------:R-:W4:Y:S01]  /*56ce0*/  LDL.64 R68, [R1+0xa9e0] ;  /* 0x00a9e00001447983 */ /* 0x000f220000100a00 */
[----:B------:R-:W-:-:S03]  /*56cf0*/  DFMA R78, R200, UR42, R26 ;  /* 0x0000002ac84e7c2b */ /* 0x000fc6000800001a */
[----:B------:R-:W4:Y:S01]  /*56d00*/  LDL.64 R76, [R1+0xa9a0] ;  /* 0x00a9a000014c7983 */ /* 0x000f220000100a00 */
[----:B------:R-:W-:-:S03]  /*56d10*/  CS2R R128, SRZ ;  /* 0x0000000000807805 */ /* 0x000fc6000001ff00 */
[----:B------:R0:W-:Y:S04]  /*56d20*/  STL.128 [R1+0x23f0], R124 ;  /* 0x0023f07c01007387 */ /* 0x0001e80000100c00 */
[----:B------:R-:W4:Y:S01]  /*56d30*/  LDL.64 R82, [R1+0x7b38] ;  /* 0x007b380001527983 */ /* 0x000f220000100a00 */
[----:B------:R-:W-:Y:S01]  /*56d40*/  DMUL R80, R104, R38 ;  /* 0x0000002668507228 */ /* 0x000fe20000000000 */
[----:B------:R-:W-:Y:S02]  /*56d50*/  IMAD.MOV.U32 R160, RZ, RZ, R186 ;  /* 0x000000ffffa07224 */ /* 0x000fe400078e00ba */
[----:B------:R-:W4:Y:S01]  /*56d60*/  LDL.64 R104, [R1+0x8148] ;  /* 0x0081480001687983 */ /* 0x000f220000100a00 */
[----:B------:R-:W-:-:S03]  /*56d70*/  MOV R161, R187 ;  /* 0x000000bb00a17202 */ /* 0x000fc60000000f00 */
[----:B------:R-:W4:Y:S01]  /*56d80*/  LDL.64 R186, [R1+0x8280] ;  /* 0x0082800001ba7983 */ /* 0x000f220000100a00 */
[----:B0-----:R-:W-:-:S03]  /*56d90*/  DFMA R126, R174, UR20, R64 ;  /* 0x00000014ae7e7c2b */ /* 0x001fc60008000040 */
[----:B------:R-:W-:Y:S01]  /*56da0*/  STL.64 [R1+0x7a58], R84 ;  /* 0x007a585401007387 */ /* 0x000fe20000100a00 */
[----:B------:R-:W-:Y:S02]  /*56db0*/  IMAD.MOV.U32 R250, RZ, RZ, R56 ;  /* 0x000000fffffa7224 */ /* 0x000fe400078e0038 */
[----:B------:R-:W-:Y:S01]  /*56dc0*/  IMAD.MOV.U32 R251, RZ, RZ, R57 ;  /* 0x000000fffffb7224 */ /* 0x000fe200078e0039 */
[----:B------:R-:W-:Y:S01]  /*56dd0*/  DADD R110, -RZ, -R164 ;  /* 0x00000000ff6e7229 */ /* 0x000fe200000009a4 */
[----:B------:R-:W4:Y:S04]  /*56de0*/  LDL.64 R72, [R1+0xab00] ;  /* 0x00ab000001487983 */ /* 0x000f280000100a00 */
[----:B------:R-:W-:Y:S01]  /*56df0*/  STL.128 [R1+0xb0b0], R52 ;  /* 0x00b0b03401007387 */ /* 0x000fe20000100c00 */
[----:B------:R-:W-:Y:S01]  /*56e00*/  UMOV UR48, 0xb552a552 ;  /* 0xb552a55200307882 */ /* 0x000fe20000000000 */
[----:B------:R-:W-:-:S02]  /*56e10*/  UMOV UR49, 0x3d7faa7a ;  /* 0x3d7faa7a00317882 */ /* 0x000fc40000000000 */
[----:B------:R-:W-:Y:S04]  /*56e20*/  STL.64 [R1+0xb050], R218 ;  /* 0x00b050da01007387 */ /* 0x000fe80000100a00 */
[----:B------:R-:W4:Y:S01]  /*56e30*/  LDL.64 R142, [R1+0x7dd0] ;  /* 0x007dd000018e7983 */ /* 0x000f220000100a00 */
[----:B---3--:R-:W-:Y:S01]  /*56e40*/  DFMA R120, R8, UR44, -R216 ;  /* 0x0000002c08787c2b */ /* 0x008fe200080008d8 */
[----:B------:R-:W-:Y:S01]  /*56e50*/  UMOV UR42, 0xf5c28f5c ;  /* 0xf5c28f5c002a7882 */ /* 0x000fe20000000000 */
[----:B------:R-:W-:Y:S01]  /*56e60*/  UMOV UR43, 0x3fef5c28 ;  /* 0x3fef5c28002b7882 */ /* 0x000fe20000000000 */
[----:B------:R-:W3:Y:S04]  /*56e70*/  LDL.LU.64 R174, [R1+0xb158] ;  /* 0x00b1580001ae7983 */ /* 0x000ee80000300a00 */
[----:B------:R-:W-:Y:S04]  /*56e80*/  STL.128 [R1+0x2420], R120 ;  /* 0x0024207801007387 */ /* 0x000fe80000100c00 */
[----:B------:R-:W3:Y:S04]  /*56e90*/  LDL.LU.64 R200, [R1+0xb150] ;  /* 0x00b1500001c87983 */ /* 0x000ee80000300a00 */
[----:B------:R-:W3:Y:S01]  /*56ea0*/  LDL.64 R56, [R1+0xa688] ;  /* 0x00a6880001387983 */ /* 0x000ee20000100a00 */
[----:B--2---:R-:W-:-:S03]  /*56eb0*/  DMUL R248, R248, R38 ;  /* 0x00000026f8f87228 */ /* 0x004fc60000000000 */
[----:B----4-:R0:W-:Y:S01]  /*56ec0*/  STL.128 [R1+0x2430], R116 ;  /* 0x0024307401007387 */ /* 0x0101e20000100c00 */
[----:B------:R-:W-:-:S03]  /*56ed0*/  DADD R124, -R224, R62 ;  /* 0x00000000e07c7229 */ /* 0x000fc6000000013e */
[----:B------:R-:W-:Y:S04]  /*56ee0*/  STL.128 [R1+0x2450], R128 ;  /* 0x0024508001007387 */ /* 0x000fe80000100c00 */
[----:B------:R-:W-:Y:S04]  /*56ef0*/  STL.128 [R1+0x2400], R124 ;  /* 0x0024007c01007387 */ /* 0x000fe80000100c00 */
[----:B------:R-:W-:Y:S01]  /*56f00*/  STL.64 [R1+0xadd0], R74 ;  /* 0x00add04a01007387 */ /* 0x000fe20000100a00 */
[----:B0-----:R-:W-:Y:S01]  /*56f10*/  DMUL R118, R184, UR64 ;  /* 0x00000040b8767c28 */ /* 0x001fe20008000000 */
[----:B------:R-:W-:-:S02]  /*56f20*/  IMAD.MOV.U32 R116, RZ, RZ, R78 ;  /* 0x000000ffff747224 */ /* 0x000fc400078e004e */
[----:B------:R-:W2:Y:S01]  /*56f30*/  LDL.64 R120, [R1+0x9fd8] ;  /* 0x009fd80001787983 */ /* 0x000ea20000100a00 */
[----:B------:R-:W-:Y:S01]  /*56f40*/  IMAD.MOV.U32 R117, RZ, RZ, R79 ;  /* 0x000000ffff757224 */ /* 0x000fe200078e004f */
[----:B------:R-:W-:-:S04]  /*56f50*/  DADD R64, -R182, R154 ;  /* 0x00000000b6407229 */ /* 0x000fc8000000019a */
[----:B------:R0:W-:Y:S01]  /*56f60*/  STL.128 [R1+0x24e0], R116 ;  /* 0x0024e07401007387 */ /* 0x0001e20000100c00 */
[----:B------:R-:W-:Y:S02]  /*56f70*/  DMUL R26, R68, R38 ;  /* 0x00000026441a7228 */ /* 0x000fe40000000000 */
[----:B------:R-:W-:Y:S01]  /*56f80*/  DMUL R140, R76, R22 ;  /* 0x000000164c8c7228 */ /* 0x000fe20000000000 */
[----:B------:R1:W-:Y:S04]  /*56f90*/  STL.64 [R1+0xb028], R248 ;  /* 0x00b028f801007387 */ /* 0x0003e80000100a00 */
[----:B0-----:R-:W4:Y:S01]  /*56fa0*/  LDL.64 R116, [R1+0xa640] ;  /* 0x00a6400001747983 */ /* 0x001f220000100a00 */
[----:B------:R-:W-:Y:S02]  /*56fb0*/  DFMA R68, R44, UR42, R216 ;  /* 0x0000002a2c447c2b */ /* 0x000fe400080000d8 */
[----:B------:R-:W-:Y:S01]  /*56fc0*/  DADD R76, R248, R152 ;  /* 0x00000000f84c7229 */ /* 0x000fe20000000098 */
[----:B------:R-:W2:Y:S01]  /*56fd0*/  LDL.LU.64 R216, [R1+0xb148] ;  /* 0x00b1480001d87983 */ /* 0x000ea20000300a00 */
[----:B------:R-:W-:-:S02]  /*56fe0*/  DFMA R126, R148, UR38, -R82 ;  /* 0x00000026947e7c2b */ /* 0x000fc40008000852 */
[----:B------:R-:W-:Y:S01]  /*56ff0*/  DFMA R124, R224, 0.75, R62 ;  /* 0x3fe80000e07c782b */ /* 0x000fe2000000003e */
[----:B-1----:R-:W2:Y:S01]  /*57000*/  LDL.64 R248, [R1+0x81f0] ;  /* 0x0081f00001f87983 */ /* 0x002ea20000100a00 */
[----:B------:R-:W-:Y:S02]  /*57010*/  DFMA R82, R8, UR44, R68 ;  /* 0x0000002c08527c2b */ /* 0x000fe40008000044 */
[----:B------:R-:W-:Y:S01]  /*57020*/  DADD R68, -R150, R64 ;  /* 0x0000000096447229 */ /* 0x000fe20000000140 */
[----:B------:R-:W2:Y:S01]  /*57030*/  LDL.LU.64 R44, [R1+0xb140] ;  /* 0x00b14000012c7983 */ /* 0x000ea20000300a00 */
[----:B------:R-:W-:-:S03]  /*57040*/  DADD R76, R84, R76 ;  /* 0x00000000544c7229 */ /* 0x000fc6000000004c */
[----:B------:R-:W2:Y:S01]  /*57050*/  LDL.64 R84, [R1+0xa550] ;  /* 0x00a5500001547983 */ /* 0x000ea20000100a00 */
[----:B------:R-:W-:Y:S01]  /*57060*/  UMOV UR44, 0xb851eb85 ;  /* 0xb851eb85002c7882 */ /* 0x000fe20000000000 */
[----:B------:R-:W-:Y:S01]  /*57070*/  UMOV UR45, 0x3fef851e ;  /* 0x3fef851e002d7882 */ /* 0x000fe20000000000 */
[----:B------:R-:W-:Y:S01]  /*57080*/  DADD R64, R104, R144 ;  /* 0x0000000068407229 */ /* 0x000fe20000000090 */
[----:B------:R-:W2:Y:S01]  /*57090*/  LDL.64 R130, [R1+0x7c30] ;  /* 0x007c300001827983 */ /* 0x000ea20000100a00 */
[----:B------:R-:W-:Y:S02]  /*570a0*/  DFMA R104, R90, UR44, R82 ;  /* 0x0000002c5a687c2b */ /* 0x000fe40008000052 */
[----:B------:R-:W-:Y:S01]  /*570b0*/  DADD R82, -R226, R68 ;  /* 0x00000000e2527229 */ /* 0x000fe20000000144 */
[----:B------:R0:W-:Y:S01]  /*570c0*/  STL.128 [R1+0x2520], R124 ;  /* 0x0025207c01007387 */ /* 0x0001e20000100c00 */
[----:B------:R-:W-:Y:S02]  /*570d0*/  DADD R118, -RZ, -R160 ;  /* 0x00000000ff767229 */ /* 0x000fe400000009a0 */
[----:B------:R-:W-:Y:S01]  /*570e0*/  DADD R76, R194, R76 ;  /* 0x00000000c24c7229 */ /* 0x000fe2000000004c */
[----:B------:R-:W-:Y:S01]  /*570f0*/  MOV R150, R232 ;  /* 0x000000e800967202 */ /* 0x000fe20000000f00 */
[----:B------:R-:W-:Y:S01]  /*57100*/  IMAD.MOV.U32 R151, RZ, RZ, R233 ;  /* 0x000000ffff977224 */ /* 0x000fe200078e00e9 */
[----:B------:R-:W-:Y:S01]  /*57110*/  MOV R145, R163 ;  /* 0x000000a300917202 */ /* 0x000fe20000000f00 */
[----:B------:R-:W-:Y:S01]  /*57120*/  IMAD.MOV.U32 R144, RZ, RZ, R162 ;  /* 0x000000ffff907224 */ /* 0x000fe200078e00a2 */
[----:B------:R-:W2:Y:S04]  /*57130*/  LDL.64 R52, [R1+0x7eb0] ;  /* 0x007eb00001347983 */ /* 0x000ea80000100a00 */
[----:B------:R-:W2:Y:S01]  /*57140*/  LDL.64 R128, [R1+0xa5f0] ;  /* 0x00a5f00001807983 */ /* 0x000ea20000100a00 */
[----:B------:R-:W-:-:S03]  /*57150*/  DMUL R72, R72, R24 ;  /* 0x0000001848487228 */ /* 0x000fc60000000000 */
[----:B------:R-:W2:Y:S01]  /*57160*/  LDL.64 R218, [R1+0xa680] ;  /* 0x00a6800001da7983 */ /* 0x000ea20000100a00 */
[----:B---3--:R-:W-:-:S03]  /*57170*/  DMUL R56, R56, R38 ;  /* 0x0000002638387228 */ /* 0x008fc60000000000 */
[----:B------:R-:W-:Y:S01]  /*57180*/  STL.64 [R1+0xb048], R58 ;  /* 0x00b0483a01007387 */ /* 0x000fe20000100a00 */
[----:B------:R-:W-:Y:S02]  /*57190*/  DADD R62, -R40, -R80 ;  /* 0x00000000283e7229 */ /* 0x000fe40000000950 */
[----:B------:R-:W-:Y:S01]  /*571a0*/  DADD R122, -RZ, -R2 ;  /* 0x00000000ff7a7229 */ /* 0x000fe20000000902 */
[----:B------:R-:W3:Y:S01]  /*571b0*/  LDL.64 R148, [R1+0x8170] ;  /* 0x0081700001947983 */ /* 0x000ee20000100a00 */
[----:B------:R-:W-:Y:S01]  /*571c0*/  UMOV UR54, 0xd70a3d71 ;  /* 0xd70a3d7100367882 */ /* 0x000fe20000000000 */
[----:B------:R-:W-:Y:S01]  /*571d0*/  UMOV UR55, 0x3fe570a3 ;  /* 0x3fe570a300377882 */ /* 0x000fe20000000000 */
[----:B------:R-:W-:Y:S01]  /*571e0*/  UMOV UR68, 0x8ece0dea ;  /* 0x8ece0dea00447882 */ /* 0x000fe20000000000 */
[----:B------:R-:W-:Y:S01]  /*571f0*/  UMOV UR69, 0x3d7de81e ;  /* 0x3d7de81e00457882 */ /* 0x000fe20000000000 */
[----:B------:R-:W-:Y:S01]  /*57200*/  STL.64 [R1+0xafd8], R194 ;  /* 0x00afd8c201007387 */ /* 0x000fe20000100a00 */
[----:B------:R-:W-:Y:S01]  /*57210*/  UMOV UR74, 0xe0852fba ;  /* 0xe0852fba004a7882 */ /* 0x000fe20000000000 */
[----:B------:R-:W-:-:S02]  /*57220*/  UMOV UR75, 0x3df6ad6b ;  /* 0x3df6ad6b004b7882 */ /* 0x000fc40000000000 */
[----:B------:R-:W-:Y:S01]  /*57230*/  STL.64 [R1+0x7900], R140 ;  /* 0x0079008c01007387 */ /* 0x000fe20000100a00 */
[----:B------:R-:W-:Y:S01]  /*57240*/  UMOV UR50, 0xc28f5c29 ;  /* 0xc28f5c2900327882 */ /* 0x000fe20000000000 */
[----:B------:R-:W-:Y:S01]  /*57250*/  UMOV UR51, 0x3fec28f5 ;  /* 0x3fec28f500337882 */ /* 0x000fe20000000000 */
[----:B------:R-:W-:Y:S01]  /*57260*/  UMOV UR70, 0xd91d9bf5 ;  /* 0xd91d9bf500467882 */ /* 0x000fe20000000000 */
[----:B------:R-:W-:Y:S01]  /*57270*/  UMOV UR71, 0x3d5ef655 ;  /* 0x3d5ef65500477882 */ /* 0x000fe20000000000 */
[----:B------:R-:W-:Y:S01]  /*57280*/  UMOV UR66, 0xec46db4f ;  /* 0xec46db4f00427882 */ /* 0x000fe20000000000 */
[----:B------:R-:W-:Y:S01]  /*57290*/  UMOV UR67, 0x3d923b5d ;  /* 0x3d923b5d00437882 */ /* 0x000fe20000000000 */
[----:B------:R-:W-:Y:S04]  /*572a0*/  STL.128 [R1+0xb0a0], R168 ;  /* 0x00b0a0a801007387 */ /* 0x000fe80000100c00 */
[----:B------:R-:W-:Y:S04]  /*572b0*/  STL.64 [R1+0xb030], R230 ;  /* 0x00b030e601007387 */ /* 0x000fe80000100a00 */
[----:B------:R-:W-:Y:S01]  /*572c0*/  STL.64 [R1+0xafe0], R190 ;  /* 0x00afe0be01007387 */ /* 0x000fe20000100a00 */
[----:B------:R-:W-:Y:S01]  /*572d0*/  UMOV UR72, 0x71ea9c5c ;  /* 0x71ea9c5c00487882 */ /* 0x000fe20000000000 */
[----:B------:R-:W-:-:S02]  /*572e0*/  UMOV UR73, 0x3dac9659 ;  /* 0x3dac965900497882 */ /* 0x000fc40000000000 */
[----:B------:R-:W-:Y:S04]  /*572f0*/  STL.128 [R1+0xb090], R224 ;  /* 0x00b090e001007387 */ /* 0x000fe80000100c00 */
[----:B------:R-:W-:Y:S04]  /*57300*/  STL.64 [R1+0xb060], R188 ;  /* 0x00b060bc01007387 */ /* 0x000fe80000100a00 */
[----:B------:R-:W3:Y:S01]  /*57310*/  LDL.LU.64 R90, [R1+0xb130] ;  /* 0x00b13000015a7983 */ /* 0x000ee20000300a00 */
[----:B----4-:R-:W-:-:S03]  /*57320*/  DADD R68, -R116, -R186 ;  /* 0x0000000074447229 */ /* 0x010fc600000009ba */
[----:B------:R1:W-:Y:S04]  /*57330*/  STL.128 [R1+0x2530], R108 ;  /* 0x0025306c01007387 */ /* 0x0003e80000100c00 */
[----:B------:R-:W4:Y:S01]  /*57340*/  LDL.64 R186, [R1+0x9b00] ;  /* 0x009b000001ba7983 */ /* 0x000f220000100a00 */
[----:B------:R-:W-:Y:S02]  /*57350*/  DADD R82, -R60, R82 ;  /* 0x000000003c527229 */ /* 0x000fe40000000152 */
[----:B------:R-:W-:Y:S01]  /*57360*/  DADD R116, -RZ, -R42 ;  /* 0x00000000ff747229 */ /* 0x000fe2000000092a */
[----:B------:R1:W-:Y:S04]  /*57370*/  STL.128 [R1+0x2540], R104 ;  /* 0x0025406801007387 */ /* 0x0003e80000100c00 */
[----:B0-----:R-:W3:Y:S01]  /*57380*/  LDL.64 R126, [R1+0x9fc0] ;  /* 0x009fc000017e7983 */ /* 0x001ee20000100a00 */
[----:B-1----:R-:W-:Y:S01]  /*57390*/  DADD R110, -RZ, -R210 ;  /* 0x00000000ff6e7229 */ /* 0x002fe200000009d2 */
[----:B------:R-:W-:Y:S01]  /*573a0*/  CS2R R108, SRZ ;  /* 0x00000000006c7805 */ /* 0x000fe2000001ff00 */
[----:B------:R-:W-:Y:S01]  /*573b0*/  DADD R82, -R200, R82 ;  /* 0x00000000c8527229 */ /* 0x000fe20000000152 */
[----:B------:R-:W-:Y:S01]  /*573c0*/  IMAD.MOV.U32 R162, RZ, RZ, R250 ;  /* 0x000000ffffa27224 */ /* 0x000fe200078e00fa */
[----:B------:R-:W-:Y:S01]  /*573d0*/  MOV R124, R234 ;  /* 0x000000ea007c7202 */ /* 0x000fe20000000f00 */
[----:B------:R-:W-:-:S02]  /*573e0*/  IMAD.MOV.U32 R163, RZ, RZ, R251 ;  /* 0x000000ffffa37224 */ /* 0x000fc400078e00fb */
[----:B------:R-:W-:Y:S01]  /*573f0*/  IMAD.MOV.U32 R125, RZ, RZ, R235 ;  /* 0x000000ffff7d7224 */ /* 0x000fe200078e00eb */
[----:B------:R-:W-:Y:S01]  /*57400*/  DADD R106, R46, R174 ;  /* 0x000000002e6a7229 */ /* 0x000fe200000000ae */
[----:B------:R0:W-:Y:S01]  /*57410*/  STL.128 [R1+0x2550], R108 ;  /* 0x0025506c01007387 */ /* 0x0001e20000100c00 */
[----:B------:R-:W-:-:S03]  /*57420*/  DADD R104, -RZ, -R206 ;  /* 0x00000000ff687229 */ /* 0x000fc600000009ce */
[----:B------:R1:W-:Y:S04]  /*57430*/  STL.128 [R1+0x2560], R116 ;  /* 0x0025607401007387 */ /* 0x0003e80000100c00 */
[----:B------:R2:W-:Y:S04]  /*57440*/  STL.128 [R1+0x2570], R104 ;  /* 0x0025706801007387 */ /* 0x0005e80000100c00 */
[----:B------:R-:W3:Y:S01]  /*57450*/  LDL.64 R250, [R1+0x9f38] ;  /* 0x009f380001fa7983 */ /* 0x000ee20000100a00 */
[----:B0-----:R-:W-:Y:S01]  /*57460*/  DADD R108, -RZ, -R240 ;  /* 0x00000000ff6c7229 */ /* 0x001fe200000009f0 */
[----:B------:R-:W-:-:S02]  /*57470*/  CS2R R110, SRZ ;  /* 0x00000000006e7805 */ /* 0x000fc4000001ff00 */
[----:B------:R-:W3:Y:S01]  /*57480*/  LDL.64 R234, [R1+0x8310] ;  /* 0x0083100001ea7983 */ /* 0x000ee20000100a00 */
[----:B-1----:R-:W-:Y:S02]  /*57490*/  DADD R116, -RZ, -R34 ;  /* 0x00000000ff747229 */ /* 0x002fe40000000922 */
[----:B------:R-:W-:Y:S01]  /*574a0*/  DADD R118, -RZ, -R176 ;  /* 0x00000000ff767229 */ /* 0x000fe200000009b0 */
[----:B------:R0:W-:Y:S01]  /*574b0*/  STL.128 [R1+0x2580], R108 ;  /* 0x0025806c01007387 */ /* 0x0001e20000100c00 */
[----:B--2---:R-:W-:Y:S02]  /*574c0*/  DADD R106, -R216, R82 ;  /* 0x00000000d86a7229 */ /* 0x004fe40000000152 */
[----:B------:R-:W-:Y:S01]  /*574d0*/  DADD R82, R150, R76 ;  /* 0x0000000096527229 */ /* 0x000fe2000000004c */
[----:B------:R-:W-:Y:S01]  /*574e0*/  CS2R R104, SRZ ;  /* 0x0000000000687805 */ /* 0x000fe2000001ff00 */
[----:B------:R-:W2:Y:S04]  /*574f0*/  LDL.LU.64 R216, [R1+0xb0e0] ;  /* 0x00b0e00001d87983 */ /* 0x000ea80000300a00 */
[----:B------:R1:W-:Y:S04]  /*57500*/  STL.128 [R1+0x2590], R116 ;  /* 0x0025907401007387 */ /* 0x0003e80000100c00 */
[----:B------:R-:W2:Y:S01]  /*57510*/  LDL.LU.64 R46, [R1+0xb108] ;  /* 0x00b10800012e7983 */ /* 0x000ea20000300a00 */
[----:B0-----:R-:W-:-:S03]  /*57520*/  DMUL R110, R190, 0.25 ;  /* 0x3fd00000be6e7828 */ /* 0x001fc60000000000 */
[----:B------:R0:W-:Y:S04]  /*57530*/  STL.128 [R1+0x25a0], R104 ;  /* 0x0025a06801007387 */ /* 0x0001e80000100c00 */
[----:B------:R-:W2:Y:S01]  /*57540*/  LDL.LU.64 R206, [R1+0xb100] ;  /* 0x00b1000001ce7983 */ /* 0x000ea20000300a00 */
[----:B-1----:R-:W-:Y:S01]  /*57550*/  DADD R118, R84, -R34 ;  /* 0x0000000054767229 */ /* 0x002fe20000000822 */
[----:B------:R-:W-:Y:S02]  /*57560*/  IMAD.MOV.U32 R154, RZ, RZ, R144 ;  /* 0x000000ffff9a7224 */ /* 0x000fe400078e0090 */
[----:B------:R-:W2:Y:S01]  /*57570*/  LDL.64 R84, [R1+0x9fc8] ;  /* 0x009fc80001547983 */ /* 0x000ea20000100a00 */
[----:B------:R-:W-:Y:S02]  /*57580*/  CS2R R116, SRZ ;  /* 0x0000000000747805 */ /* 0x000fe4000001ff00 */
[----:B------:R-:W-:-:S02]  /*57590*/  MOV R155, R145 ;  /* 0x00000091009b7202 */ /* 0x000fc40000000f00 */
[----:B------:R-:W2:Y:S01]  /*575a0*/  LDL.64 R144, [R1+0x7da8] ;  /* 0x007da80001907983 */ /* 0x000ea20000100a00 */
[----:B0-----:R-:W-:Y:S01]  /*575b0*/  DADD R104, R18, R64 ;  /* 0x0000000012687229 */ /* 0x001fe20000000040 */
[----:B------:R-:W-:Y:S01]  /*575c0*/  MOV R106, R110 ;  /* 0x0000006e006a7202 */ /* 0x000fe20000000f00 */
[----:B------:R-:W-:Y:S01]  /*575d0*/  IMAD.MOV.U32 R107, RZ, RZ, R111 ;  /* 0x000000ffff6b7224 */ /* 0x000fe200078e006f */
[----:B------:R0:W-:Y:S01]  /*575e0*/  STL.128 [R1+0x25b0], R116 ;  /* 0x0025b07401007387 */ /* 0x0001e20000100c00 */
[----:B------:R-:W-:-:S03]  /*575f0*/  DFMA R68, -R242, R24, R68 ;  /* 0x00000018f244722b */ /* 0x000fc60000000144 */
[----:B------:R-:W2:Y:S04]  /*57600*/  LDL.LU.64 R42, [R1+0xb120] ;  /* 0x00b12000012a7983 */ /* 0x000ea80000300a00 */
[----:B------:R-:W-:Y:S04]  /*57610*/  STL.64 [R1+0x7ad8], R76 ;  /* 0x007ad84c01007387 */ /* 0x000fe80000100a00 */
[----:B------:R-:W2:Y:S01]  /*57620*/  LDL.64 R58, [R1+0xa698] ;  /* 0x00a69800013a7983 */ /* 0x000ea20000100a00 */
[----:B0-----:R-:W-:Y:S01]  /*57630*/  IMAD.MOV.U32 R116, RZ, RZ, R162 ;  /* 0x000000ffff747224 */ /* 0x001fe200078e00a2 */
[----:B------:R-:W-:Y:S01]  /*57640*/  DMUL R54, R100, UR54 ;  /* 0x0000003664367c28 */ /* 0x000fe20008000000 */
[----:B------:R-:W-:Y:S01]  /*57650*/  IMAD.MOV.U32 R117, RZ, RZ, R163 ;  /* 0x000000ffff757224 */ /* 0x000fe200078e00a3 */
[----:B------:R-:W2:Y:S04]  /*57660*/  LDL.64 R194, [R1+0x8070] ;  /* 0x0080700001c27983 */ /* 0x000ea80000100a00 */
[----:B------:R-:W2:Y:S04]  /*57670*/  LDL.64 R162, [R1+0x7a38] ;  /* 0x007a380001a27983 */ /* 0x000ea80000100a00 */
[----:B------:R-:W-:Y:S01]  /*57680*/  STL.64 [R1+0xadd8], R72 ;  /* 0x00add84801007387 */ /* 0x000fe20000100a00 */
[----:B------:R-:W-:Y:S01]  /*57690*/  IMAD.MOV.U32 R168, RZ, RZ, R202 ;  /* 0x000000ffffa87224 */ /* 0x000fe200078e00ca */
[----:B------:R-:W-:-:S02]  /*576a0*/  MOV R169, R203 ;  /* 0x000000cb00a97202 */ /* 0x000fc40000000f00 */
[----:B------:R-:W2:Y:S04]  /*576b0*/  LDL.64 R170, [R1+0x8028] ;  /* 0x0080280001aa7983 */ /* 0x000ea80000100a00 */
[----:B------:R-:W2:Y:S04]  /*576c0*/  LDL.LU.64 R174, [R1+0xb110] ;  /* 0x00b1100001ae7983 */ /* 0x000ea80000300a00 */
[----:B------:R-:W2:Y:S04]  /*576d0*/  LDL.LU.64 R232, [R1+0xb138] ;  /* 0x00b1380001e87983 */ /* 0x000ea80000300a00 */
[----:B------:R-:W2:Y:S04]  /*576e0*/  LDL.LU.64 R200, [R1+0xb0f0] ;  /* 0x00b0f00001c87983 */ /* 0x000ea80000300a00 */
[----:B------:R-:W-:Y:S04]  /*576f0*/  STL.64 [R1+0xade8], R98 ;  /* 0x00ade86201007387 */ /* 0x000fe80000100a00 */
[----:B------:R-:W2:Y:S04]  /*57700*/  LDL.LU.64 R176, [R1+0xb0e8] ;  /* 0x00b0e80001b07983 */ /* 0x000ea80000300a00 */
[----:B------:R0:W-:Y:S04]  /*57710*/  STL.128 [R1+0xb080], R164 ;  /* 0x00b080a401007387 */ /* 0x0001e80000100c00 */
[----:B------:R-:W-:Y:S04]  /*57720*/  STL.64 [R1+0xaf78], R94 ;  /* 0x00af785e01007387 */ /* 0x000fe80000100a00 */
[----:B------:R-:W2:Y:S04]  /*57730*/  LDL.LU.64 R60, [R1+0xb118] ;  /* 0x00b11800013c7983 */ /* 0x000ea80000300a00 */
[----:B------:R-:W-:Y:S04]  /*57740*/  STL.64 [R1+0xac00], R50 ;  /* 0x00ac003201007387 */ /* 0x000fe80000100a00 */
[----:B------:R-:W-:Y:S04]  /*57750*/  STL.64 [R1+0x7f78], R156 ;  /* 0x007f789c01007387 */ /* 0x000fe80000100a00 */
[----:B------:R-:W-:Y:S04]  /*57760*/  STL.64 [R1+0xae48], R86 ;  /* 0x00ae485601007387 */ /* 0x000fe80000100a00 */
[----:B------:R-:W-:Y:S04]  /*57770*/  STL.64 [R1+0xafa8], R136 ;  /* 0x00afa88801007387 */ /* 0x000fe80000100a00 */
[----:B------:R-:W-:Y:S04]  /*57780*/  STL.64 [R1+0xae38], R26 ;  /* 0x00ae381a01007387 */ /* 0x000fe80000100a00 */
[----:B------:R-:W-:Y:S04]  /*57790*/  STL.64 [R1+0xaf90], R100 ;  /* 0x00af906401007387 */ /* 0x000fe80000100a00 */
[----:B------:R-:W2:Y:S04]  /*577a0*/  LDL.LU.64 R240, [R1+0xb0f8] ;  /* 0x00b0f80001f07983 */ /* 0x000ea80000300a00 */
[----:B------:R-:W2:Y:S01]  /*577b0*/  LDL.LU.64 R210, [R1+0xb128] ;  /* 0x00b1280001d27983 */ /* 0x000ea20000300a00 */
[----:B----4-:R-:W-:-:S03]  /*577c0*/  DADD R108, R186, R82 ;  /* 0x00000000ba6c7229 */ /* 0x010fc60000000052 */
[----:B0-----:R-:W4:Y:S01]  /*577d0*/  LDL.64 R164, [R1+0x98b0] ;  /* 0x0098b00001a47983 */ /* 0x001f220000100a00 */
[----:B------:R-:W-:Y:S02]  /*577e0*/  DADD R82, -R34, -R56 ;  /* 0x0000000022527229 */ /* 0x000fe40000000938 */
[----:B------:R-:W-:Y:S01]  /*577f0*/  DADD R118, -R188, R62 ;  /* 0x00000000bc767229 */ /* 0x000fe2000000013e */
[----:B---3--:R-:W-:Y:S04]  /*57800*/  STL.64 [R1+0xae68], R90 ;  /* 0x00ae685a01007387 */ /* 0x008fe80000100a00 */
[----:B------:R-:W-:Y:S04]  /*57810*/  STL.128 [R1+0x1da0], R108 ;  /* 0x001da06c01007387 */ /* 0x000fe80000100c00 */
[----:B------:R0:W-:Y:S01]  /*57820*/  STL.128 [R1+0x2120], R104 ;  /* 0x0021206801007387 */ /* 0x0001e20000100c00 */
[----:B------:R-:W-:-:S03]  /*57830*/  DADD R76, -R248, -R156 ;  /* 0x00000000f84c7229 */ /* 0x000fc6000000099c */
[----:B------:R-:W3:Y:S04]  /*57840*/  LDL.64 R188, [R1+0xa458] ;  /* 0x00a4580001bc7983 */ /* 0x000ee80000100a00 */
[----:B------:R-:W4:Y:S04]  /*57850*/  LDL.LU.64 R242, [R1+0xb0d8] ;  /* 0x00b0d80001f27983 */ /* 0x000f280000300a00 */
[----:B------:R-:W-:Y:S01]  /*57860*/  STL.64 [R1+0xad58], R112 ;  /* 0x00ad587001007387 */ /* 0x000fe20000100a00 */
[----:B0-----:R-:W-:-:S03]  /*57870*/  DADD R106, -R74, R82 ;  /* 0x000000004a6a7229 */ /* 0x001fc60000000152 */
[----:B------:R-:W-:Y:S04]  /*57880*/  STL.64 [R1+0xae40], R80 ;  /* 0x00ae405001007387 */ /* 0x000fe80000100a00 */
[----:B------:R-:W3:Y:S01]  /*57890*/  LDL.64 R74, [R1+0xa9c0] ;  /* 0x00a9c000014a7983 */ /* 0x000ee20000100a00 */
[----:B------:R-:W-:Y:S01]  /*578a0*/  CS2R R104, SRZ ;  /* 0x0000000000687805 */ /* 0x000fe2000001ff00 */
[----:B------:R-:W-:Y:S02]  /*578b0*/  DADD R64, -R250, -R26 ;  /* 0x00000000fa407229 */ /* 0x000fe4000000091a */
[----:B------:R-:W4:Y:S04]  /*578c0*/  LDL.LU.64 R18, [R1+0xb0d0] ;  /* 0x00b0d00001127983 */ /* 0x000f280000300a00 */
[----:B------:R0:W-:Y:S01]  /*578d0*/  STL.128 [R1+0x1e30], R104 ;  /* 0x001e306801007387 */ /* 0x0001e20000100c00 */
[----:B------:R-:W-:-:S03]  /*578e0*/  DMUL R108, R38, UR48 ;  /* 0x00000030266c7c28 */ /* 0x000fc60008000000 */
[----:B--2---:R1:W-:Y:S01]  /*578f0*/  STL.64 [R1+0xb058], R216 ;  /* 0x00b058d801007387 */ /* 0x0043e20000100a00 */
[----:B------:R-:W-:-:S03]  /*57900*/  DADD R68, -R84, R68 ;  /* 0x0000000054447229 */ /* 0x000fc60000000144 */
[----:B0-----:R-:W2:Y:S01]  /*57910*/  LDL.64 R104, [R1+0xa728] ;  /* 0x00a7280001687983 */ /* 0x001ea20000100a00 */
[----:B------:R-:W-:Y:S01]  /*57920*/  UMOV UR48, 0xdce4e6a ;  /* 0x0dce4e6a00307882 */ /* 0x000fe20000000000 */
[----:B------:R-:W-:Y:S02]  /*57930*/  UMOV UR49, 0x3dcaf023 ;  /* 0x3dcaf02300317882 */ /* 0x000fe40000000000 */
[----:B------:R-:W-:Y:S01]  /*57940*/  DMUL R84, R16, UR48 ;  /* 0x0000003010547c28 */ /* 0x000fe20008000000 */
[----:B------:R-:W-:Y:S01]  /*57950*/  STL.64 [R1+0x7b28], R108 ;  /* 0x007b286c01007387 */ /* 0x000fe20000100a00 */
[----:B------:R-:W-:Y:S02]  /*57960*/  DADD R82, -R126, R68 ;  /* 0x000000007e527229 */ /* 0x000fe40000000144 */
[----:B------:R-:W-:Y:S01]  /*57970*/  DADD R68, -R108, -R72 ;  /* 0x000000006c447229 */ /* 0x000fe20000000948 */
[----:B-1----:R-:W4:Y:S04]  /*57980*/  LDL.64 R216, [R1+0x7e38] ;  /* 0x007e380001d87983 */ /* 0x002f280000100a00 */
[----:B------:R0:W-:Y:S01]  /*57990*/  STL.64 [R1+0x82f0], R84 ;  /* 0x0082f05401007387 */ /* 0x0001e20000100a00 */
[----:B------:R-:W-:-:S02]  /*579a0*/  DADD R62, -R234, R82 ;  /* 0x00000000ea3e7229 */ /* 0x000fc40000000152 */
[----:B------:R-:W-:Y:S01]  /*579b0*/  DADD R82, -R172, R64 ;  /* 0x00000000ac527229 */ /* 0x000fe20000000140 */
[----:B------:R1:W-:Y:S01]  /*579c0*/  STL.128 [R1+0x21a0], R116 ;  /* 0x0021a07401007387 */ /* 0x0003e20000100c00 */
[----:B------:R-:W-:Y:S02]  /*579d0*/  DMUL R110, R48, UR46 ;  /* 0x0000002e306e7c28 */ /* 0x000fe40008000000 */
[----:B------:R-:W-:Y:S01]  /*579e0*/  DADD R106, -RZ, -R136 ;  /* 0x00000000ff6a7229 */ /* 0x000fe20000000988 */
[----:B------:R-:W4:Y:S01]  /*579f0*/  LDL.64 R126, [R1+0x9f88] ;  /* 0x009f8800017e7983 */ /* 0x000f220000100a00 */
[----:B0-----:R-:W-:Y:S01]  /*57a00*/  DADD R84, -R84, -R120 ;  /* 0x0000000054547229 */ /* 0x001fe20000000978 */
[----:B------:R-:W-:Y:S01]  /*57a10*/  UMOV UR48, 0x1eb851ec ;  /* 0x1eb851ec00307882 */ /* 0x000fe20000000000 */
[----:B------:R-:W-:Y:S01]  /*57a20*/  DADD R120, -R124, R76 ;  /* 0x000000007c787229 */ /* 0x000fe2000000014c */
[----:B------:R-:W-:Y:S01]  /*57a30*/  UMOV UR49, 0x3fe1eb85 ;  /* 0x3fe1eb8500317882 */ /* 0x000fe20000000000 */
[----:B------:R-:W-:Y:S01]  /*57a40*/  DADD R62, -R66, R62 ;  /* 0x00000000423e7229 */ /* 0x000fe2000000013e */
[----:B------:R-:W4:Y:S01]  /*57a50*/  LDL.LU.64 R26, [R1+0x7dc0] ;  /* 0x007dc000011a7983 */ /* 0x000f220000300a00 */
[----:B-1----:R-:W-:-:S03]  /*57a60*/  DADD R118, -R44, R82 ;  /* 0x000000002c767229 */ /* 0x002fc60000000152 */
[----:B------:R0:W-:Y:S01]  /*57a70*/  STL.128 [R1+0x2080], R120 ;  /* 0x0020807801007387 */ /* 0x0001e20000100c00 */
[----:B------:R-:W-:Y:S01]  /*57a80*/  CS2R R116, SRZ ;  /* 0x0000000000747805 */ /* 0x000fe2000001ff00 */
[----:B------:R-:W-:Y:S01]  /*57a90*/  UMOV UR46, 0x33333333 ;  /* 0x33333333002e7882 */ /* 0x000fe20000000000 */
[----:B------:R-:W-:Y:S01]  /*57aa0*/  UMOV UR47, 0x3feb3333 ;  /* 0x3feb3333002f7882 */ /* 0x000fe20000000000 */
[-C--:B------:R-:W-:Y:S02]  /*57ab0*/  DFMA R72, -R128, R38.reuse, -R154 ;  /* 0x000000268048722b */ /* 0x080fe4000000099a */
[----:B------:R-:W-:Y:S01]  /*57ac0*/  DADD R238, -RZ, -R238 ;  /* 0x00000000ffee7229 */ /* 0x000fe200000009ee */
[----:B------:R-:W-:Y:S01]  /*57ad0*/  STL.64 [R1+0xac28], R4 ;  /* 0x00ac280401007387 */ /* 0x000fe20000100a00 */
[----:B------:R-:W-:-:S03]  /*57ae0*/  DMUL R250, R218, R38 ;  /* 0x00000026dafa7228 */ /* 0x000fc60000000000 */
[----:B------:R-:W-:Y:S04]  /*57af0*/  STL.64 [R1+0xadc8], R6 ;  /* 0x00adc80601007387 */ /* 0x000fe80000100a00 */
[----:B------:R-:W-:Y:S01]  /*57b00*/  STL.64 [R1+0xad70], R46 ;  /* 0x00ad702e01007387 */ /* 0x000fe20000100a00 */
[----:B0-----:R-:W-:Y:S02]  /*57b10*/  DADD R122, -RZ, -R206 ;  /* 0x00000000ff7a7229 */ /* 0x001fe400000009ce */
[----:B------:R-:W-:Y:S01]  /*57b20*/  DADD R120, -R46, R62 ;  /* 0x000000002e787229 */ /* 0x000fe2000000013e */
[----:B------:R-:W4:Y:S01]  /*57b30*/  LDL.LU.64 R34, [R1+0xb0c8] ;  /* 0x00b0c80001227983 */ /* 0x000f220000300a00 */
[----:B------:R-:W-:-:S03]  /*57b40*/  DFMA R62, R52, UR46, -R144 ;  /* 0x0000002e343e7c2b */ /* 0x000fc60008000890 */
[----:B------:R-:W4:Y:S04]  /*57b50*/  LDL.64 R144, [R1+0x98b0] ;  /* 0x0098b00001907983 */ /* 0x000f280000100a00 */
[----:B------:R-:W-:Y:S04]  /*57b60*/  STL.64 [R1+0xaeb0], R176 ;  /* 0x00aeb0b001007387 */ /* 0x000fe80000100a00 */
[----:B------:R-:W-:Y:S04]  /*57b70*/  STL.64 [R1+0xafb0], R134 ;  /* 0x00afb08601007387 */ /* 0x000fe80000100a00 */
[----:B------:R-:W4:Y:S01]  /*57b80*/  LDL.LU.64 R172, [R1+0xb0c0] ;  /* 0x00b0c00001ac7983 */ /* 0x000f220000300a00 */
[----:B---3--:R-:W-:-:S03]  /*57b90*/  DADD R108, -R74, R68 ;  /* 0x000000004a6c7229 */ /* 0x008fc60000000144 */
[----:B------:R-:W3:Y:S04]  /*57ba0*/  LDL.64 R74, [R1+0x81f8] ;  /* 0x0081f800014a7983 */ /* 0x000ee80000100a00 */
[----:B------:R-:W-:Y:S04]  /*57bb0*/  STL.128 [R1+0x1b20], R108 ;  /* 0x001b206c01007387 */ /* 0x000fe80000100c00 */
[----:B------:R0:W-:Y:S04]  /*57bc0*/  STL.128 [R1+0x2230], R116 ;  /* 0x0022307401007387 */ /* 0x0001e80000100c00 */
[----:B------:R1:W-:Y:S01]  /*57bd0*/  STL.128 [R1+0x2360], R120 ;  /* 0x0023607801007387 */ /* 0x0003e20000100c00 */
[----:B--2---:R-:W-:-:S02]  /*57be0*/  DADD R64, -R104, R84 ;  /* 0x0000000068407229 */ /* 0x004fc40000000154 */
[----:B------:R-:W-:Y:S01]  /*57bf0*/  DADD R76, -R140, R72 ;  /* 0x000000008c4c7229 */ /* 0x000fe20000000148 */
[----:B------:R2:W-:Y:S01]  /*57c00*/  STL.64 [R1+0x7898], R72 ;  /* 0x0078984801007387 */ /* 0x0005e20000100a00 */
[----:B0-----:R-:W-:-:S03]  /*57c10*/  DFMA R118, R38, UR68, R54 ;  /* 0x0000004426767c2b */ /* 0x001fc60008000036 */
[----:B------:R-:W3:Y:S01]  /*57c20*/  LDL.64 R54, [R1+0xa4a8] ;  /* 0x00a4a80001367983 */ /* 0x000ee20000100a00 */
[----:B------:R-:W-:Y:S02]  /*57c30*/  DADD R82, -R130, R64 ;  /* 0x0000000082527229 */ /* 0x000fe40000000140 */
[----:B------:R-:W-:Y:S01]  /*57c40*/  DMUL R140, R24, UR74 ;  /* 0x0000004a188c7c28 */ /* 0x000fe20008000000 */
[----:B-1----:R-:W3:Y:S01]  /*57c50*/  LDL.64 R120, [R1+0xa758] ;  /* 0x00a7580001787983 */ /* 0x002ee20000100a00 */
[----:B------:R-:W-:Y:S02]  /*57c60*/  DMUL R68, R246, UR48 ;  /* 0x00000030f6447c28 */ /* 0x000fe40008000000 */
[----:B------:R-:W-:Y:S01]  /*57c70*/  DMUL R108, R10, UR50 ;  /* 0x000000320a6c7c28 */ /* 0x000fe20008000000 */
[----:B--2---:R-:W2:Y:S01]  /*57c80*/  LDL.64 R72, [R1+0x7aa8] ;  /* 0x007aa80001487983 */ /* 0x004ea20000100a00 */
[----:B------:R-:W-:Y:S02]  /*57c90*/  DADD R104, -R50, R82 ;  /* 0x0000000032687229 */ /* 0x000fe40000000152 */
[----:B------:R-:W-:Y:S01]  /*57ca0*/  DADD R110, R198, R62 ;  /* 0x00000000c66e7229 */ /* 0x000fe2000000003e */
[----:B------:R-:W2:Y:S04]  /*57cb0*/  LDL.64 R122, [R1+0x7d50] ;  /* 0x007d5000017a7983 */ /* 0x000ea80000100a00 */
[----:B------:R0:W-:Y:S04]  /*57cc0*/  STL.128 [R1+0x2050], R104 ;  /* 0x0020506801007387 */ /* 0x0001e80000100c00 */
[----:B------:R-:W2:Y:S01]  /*57cd0*/  LDL.LU.64 R84, [R1+0x7a60] ;  /* 0x007a600001547983 */ /* 0x000ea20000300a00 */
[----:B0-----:R-:W-:-:S03]  /*57ce0*/  DADD R104, -RZ, -R162 ;  /* 0x00000000ff687229 */ /* 0x001fc600000009a2 */
[----:B------:R-:W2:Y:S01]  /*57cf0*/  LDL.64 R162, [R1+0xa670] ;  /* 0x00a6700001a27983 */ /* 0x000ea20000100a00 */
[----:B------:R-:W-:Y:S02]  /*57d00*/  DADD R64, -R140, R76 ;  /* 0x000000008c407229 */ /* 0x000fe4000000014c */
[----:B------:R-:W-:Y:S02]  /*57d10*/  DMUL R198, R42, UR70 ;  /* 0x000000462ac67c28 */ /* 0x000fe40008000000 */
[----:B----4-:R-:W-:-:S04]  /*57d20*/  DADD R62, -R250, -R216 ;  /* 0x00000000fa3e7229 */ /* 0x010fc800000009d8 */
[----:B------:R-:W-:Y:S02]  /*57d30*/  DADD R64, -R142, R64 ;  /* 0x000000008e407229 */ /* 0x000fe40000000140 */
[----:B------:R-:W-:-:S06]  /*57d40*/  DMUL R76, R166, 0.75 ;  /* 0x3fe80000a64c7828 */ /* 0x000fcc0000000000 */
[----:B------:R-:W-:Y:S02]  /*57d50*/  DADD R106, -R198, R64 ;  /* 0x00000000c66a7229 */ /* 0x000fe40000000140 */
[----:B------:R-:W-:Y:S01]  /*57d60*/  DMUL R198, R58, R16 ;  /* 0x000000103ac67228 */ /* 0x000fe20000000000 */
[----:B------:R0:W-:Y:S04]  /*57d70*/  STL.128 [R1+0x1a80], R108 ;  /* 0x001a806c01007387 */ /* 0x0001e80000100c00 */
[----:B------:R-:W-:Y:S01]  /*57d80*/  STL.64 [R1+0x7a70], R76 ;  /* 0x007a704c01007387 */ /* 0x000fe20000100a00 */
[----:B0-----:R-:W-:Y:S01]  /*57d90*/  DADD R108, -RZ, -R148 ;  /* 0x00000000ff6c7229 */ /* 0x001fe20000000994 */
[----:B------:R-:W-:Y:S01]  /*57da0*/  CS2R R110, SRZ ;  /* 0x00000000006e7805 */ /* 0x000fe2000001ff00 */
[----:B------:R-:W-:-:S02]  /*57db0*/  IMAD.MOV.U32 R148, RZ, RZ, R236 ;  /* 0x000000ffff947224 */ /* 0x000fc400078e00ec */
[----:B------:R-:W-:Y:S02]  /*57dc0*/  IMAD.MOV.U32 R149, RZ, RZ, R237 ;  /* 0x000000ffff957224 */ /* 0x000fe400078e00ed */
[----:B------:R-:W4:Y:S01]  /*57dd0*/  LDL.64 R236, [R1+0xa5f8] ;  /* 0x00a5f80001ec7983 */ /* 0x000f220000100a00 */
[----:B---3--:R-:W-:Y:S01]  /*57de0*/  DFMA R116, R74, UR50, R68 ;  /* 0x000000324a747c2b */ /* 0x008fe20008000044 */
[----:B------:R-:W-:Y:S01]  /*57df0*/  UMOV UR50, 0xe1796495 ;  /* 0xe179649500327882 */ /* 0x000fe20000000000 */
[----:B------:R-:W-:Y:S02]  /*57e00*/  UMOV UR51, 0x3dd5fd7f ;  /* 0x3dd5fd7f00337882 */ /* 0x000fe40000000000 */
[----:B------:R-:W-:-:S08]  /*57e10*/  DMUL R68, R24, UR50 ;  /* 0x0000003218447c28 */ /* 0x000fd00008000000 */
[----:B------:R-:W-:Y:S02]  /*57e20*/  DADD R62, -R68, R62 ;  /* 0x00000000443e7229 */ /* 0x000fe4000000013e */
[----:B------:R-:W-:-:S06]  /*57e30*/  DADD R68, R230, R146 ;  /* 0x00000000e6447229 */ /* 0x000fcc0000000092 */
[----:B------:R-:W-:Y:S02]  /*57e40*/  DADD R64, -R198, R62 ;  /* 0x00000000c6407229 */ /* 0x000fe4000000013e */
[----:B------:R-:W-:Y:S01]  /*57e50*/  DADD R62, R68, R76 ;  /* 0x00000000443e7229 */ /* 0x000fe2000000004c */
[----:B------:R-:W-:Y:S04]  /*57e60*/  STL.128 [R1+0x1a70], R116 ;  /* 0x001a707401007387 */ /* 0x000fe80000100c00 */
[----:B------:R0:W-:Y:S01]  /*57e70*/  STL.128 [R1+0x22d0], R104 ;  /* 0x0022d06801007387 */ /* 0x0001e20000100c00 */
[----:B------:R-:W-:Y:S01]  /*57e80*/  IMAD.MOV.U32 R146, RZ, RZ, R96 ;  /* 0x000000ffff927224 */ /* 0x000fe200078e0060 */
[----:B------:R-:W-:Y:S01]  /*57e90*/  MOV R147, R97 ;  /* 0x0000006100937202 */ /* 0x000fe20000000f00 */
[----:B------:R-:W-:Y:S01]  /*57ea0*/  IMAD.MOV.U32 R97, RZ, RZ, R205 ;  /* 0x000000ffff617224 */ /* 0x000fe200078e00cd */
[----:B------:R1:W-:Y:S01]  /*57eb0*/  STL.64 [R1+0x77c8], R68 ;  /* 0x0077c84401007387 */ /* 0x0003e20000100a00 */
[----:B------:R-:W-:-:S03]  /*57ec0*/  MOV R96, R204 ;  /* 0x000000cc00607202 */ /* 0x000fc60000000f00 */
[----:B------:R-:W-:Y:S04]  /*57ed0*/  STL.128 [R1+0x25d0], R108 ;  /* 0x0025d06c01007387 */ /* 0x000fe80000100c00 */
[----:B------:R-:W3:Y:S01]  /*57ee0*/  LDL.64 R204, [R1+0x8198] ;  /* 0x0081980001cc7983 */ /* 0x000ee20000100a00 */
[----:B0-----:R-:W-:-:S03]  /*57ef0*/  DADD R106, -R126, R64 ;  /* 0x000000007e6a7229 */ /* 0x001fc60000000140 */
[----:B-1----:R-:W3:Y:S01]  /*57f00*/  LDL.64 R68, [R1+0xa858] ;  /* 0x00a8580001447983 */ /* 0x002ee20000100a00 */
[----:B------:R-:W-:-:S03]  /*57f10*/  DADD R104, R228, R62 ;  /* 0x00000000e4687229 */ /* 0x000fc6000000003e */
[----:B------:R-:W3:Y:S04]  /*57f20*/  LDL.64 R62, [R1+0xa920] ;  /* 0x00a92000013e7983 */ /* 0x000ee80000100a00 */
[----:B------:R0:W-:Y:S04]  /*57f30*/  STL.128 [R1+0x2500], R104 ;  /* 0x0025006801007387 */ /* 0x0001e80000100c00 */
[----:B--2---:R-:W-:Y:S01]  /*57f40*/  STL.64 [R1+0xade0], R72 ;  /* 0x00ade04801007387 */ /* 0x004fe20000100a00 */
[----:B------:R-:W-:Y:S01]  /*57f50*/  UMOV UR70, 0xeb851eb8 ;  /* 0xeb851eb800467882 */ /* 0x000fe20000000000 */
[----:B------:R-:W-:-:S02]  /*57f60*/  UMOV UR71, 0x3feeb851 ;  /* 0x3feeb85100477882 */ /* 0x000fc40000000000 */
[----:B------:R-:W-:Y:S04]  /*57f70*/  STL.64 [R1+0xad50], R198 ;  /* 0x00ad50c601007387 */ /* 0x000fe80000100a00 */
[----:B------:R-:W2:Y:S01]  /*57f80*/  LDL.64 R118, [R1+0x7de8] ;  /* 0x007de80001767983 */ /* 0x000ea20000100a00 */
[--C-:B0-----:R-:W-:Y:S01]  /*57f90*/  IMAD.MOV.U32 R104, RZ, RZ, R144.reuse ;  /* 0x000000ffff687224 */ /* 0x101fe200078e0090 */
[----:B------:R-:W-:Y:S01]  /*57fa0*/  MOV R105, R145 ;  /* 0x0000009100697202 */ /* 0x000fe20000000f00 */
[----:B------:R-:W-:Y:S02]  /*57fb0*/  IMAD.MOV.U32 R106, RZ, RZ, R144 ;  /* 0x000000ffff6a7224 */ /* 0x000fe400078e0090 */
[----:B------:R-:W-:Y:S01]  /*57fc0*/  IMAD.MOV.U32 R107, RZ, RZ, R145 ;  /* 0x000000ffff6b7224 */ /* 0x000fe200078e0091 */
[----:B------:R-:W-:-:S04]  /*57fd0*/  DMUL R76, R162, R38 ;  /* 0x00000026a24c7228 */ /* 0x000fc80000000000 */
[----:B------:R0:W-:Y:S02]  /*57fe0*/  STL.128 [R1+0x2610], R104 ;  /* 0x0026106801007387 */ /* 0x0001e40000100c00 */
[----:B0-----:R-:W-:Y:S02]  /*57ff0*/  DMUL R106, R184, UR52 ;  /* 0x00000034b86a7c28 */ /* 0x001fe40008000000 */
[----:B------:R-:W-:-:S07]  /*58000*/  DADD R104, -R214, -R76 ;  /* 0x00000000d6687229 */ /* 0x000fce000000094c */
[----:B------:R0:W-:Y:S02]  /*58010*/  STL.128 [R1+0x1de0], R104 ;  /* 0x001de06801007387 */ /* 0x0001e40000100c00 */
[----:B0-----:R-:W-:Y:S02]  /*58020*/  DADD R104, -R54, -R194 ;  /* 0x0000000036687229 */ /* 0x001fe400000009c2 */
[----:B------:R-:W2:Y:S01]  /*58030*/  LDL.64 R54, [R1+0xa478] ;  /* 0x00a4780001367983 */ /* 0x000ea20000100a00 */
[----:B------:R-:W-:Y:S02]  /*58040*/  DADD R106, R130, R50 ;  /* 0x00000000826a7229 */ /* 0x000fe40000000032 */
[----:B------:R-:W-:Y:S01]  /*58050*/  DMUL R64, R36, UR66 ;  /* 0x0000004224407c28 */ /* 0x000fe20008000000 */
[----:B------:R-:W-:Y:S01]  /*58060*/  UMOV UR52, 0xae147ae1 ;  /* 0xae147ae100347882 */ /* 0x000fe20000000000 */
[----:B------:R-:W-:Y:S01]  /*58070*/  UMOV UR53, 0x3fdae147 ;  /* 0x3fdae14700357882 */ /* 0x000fe20000000000 */
[----:B------:R0:W-:Y:S04]  /*58080*/  STL.64 [R1+0x7858], R76 ;  /* 0x0078584c01007387 */ /* 0x0001e80000100a00 */
[----:B------:R1:W-:Y:S01]  /*58090*/  STL.128 [R1+0x1f60], R104 ;  /* 0x001f606801007387 */ /* 0x0003e20000100c00 */
[----:B------:R-:W-:Y:S01]  /*580a0*/  DMUL R190, R246, UR70 ;  /* 0x00000046f6be7c28 */ /* 0x000fe20008000000 */
[----:B------:R-:W-:Y:S01]  /*580b0*/  MOV R226, R146 ;  /* 0x0000009200e27202 */ /* 0x000fe20000000f00 */
[----:B------:R-:W-:Y:S01]  /*580c0*/  IMAD.MOV.U32 R227, RZ, RZ, R147 ;  /* 0x000000ffffe37224 */ /* 0x000fe200078e0093 */
[----:B------:R-:W2:Y:S01]  /*580d0*/  LDL.LU.64 R194, [R1+0x7870] ;  /* 0x0078700001c27983 */ /* 0x000ea20000300a00 */
[----:B0-----:R-:W-:-:S03]  /*580e0*/  DMUL R76, R186, UR52 ;  /* 0x00000034ba4c7c28 */ /* 0x001fc60008000000 */
[----:B------:R-:W2:Y:S04]  /*580f0*/  LDL.64 R146, [R1+0x7c80] ;  /* 0x007c800001927983 */ /* 0x000ea80000100a00 */
[----:B------:R-:W2:Y:S01]  /*58100*/  LDL.64 R130, [R1+0x7ee8] ;  /* 0x007ee80001827983 */ /* 0x000ea20000100a00 */
[----:B-1----:R-:W-:Y:S02]  /*58110*/  DADD R104, -RZ, -R72 ;  /* 0x00000000ff687229 */ /* 0x002fe40000000948 */
[----:B----4-:R-:W-:Y:S02]  /*58120*/  DFMA R106, R236, R32, R64 ;  /* 0x00000020ec6a722b */ /* 0x010fe40000000040 */
[----:B------:R-:W-:-:S05]  /*58130*/  DMUL R72, R144, UR54 ;  /* 0x0000003690487c28 */ /* 0x000fca0008000000 */
[----:B------:R0:W-:Y:S01]  /*58140*/  STL.128 [R1+0x2490], R104 ;  /* 0x0024906801007387 */ /* 0x0001e20000100c00 */
[----:B------:R-:W-:Y:S01]  /*58150*/  IMAD.MOV.U32 R224, RZ, RZ, R226 ;  /* 0x000000ffffe07224 */ /* 0x000fe200078e00e2 */
[----:B------:R-:W-:Y:S01]  /*58160*/  MOV R225, R227 ;  /* 0x000000e300e17202 */ /* 0x000fe20000000f00 */
[----:B------:R-:W-:Y:S02]  /*58170*/  IMAD.MOV.U32 R226, RZ, RZ, R168 ;  /* 0x000000ffffe27224 */ /* 0x000fe400078e00a8 */
[----:B------:R-:W-:Y:S02]  /*58180*/  IMAD.MOV.U32 R227, RZ, RZ, R169 ;  /* 0x000000ffffe37224 */ /* 0x000fe400078e00a9 */
[----:B------:R-:W4:Y:S01]  /*58190*/  LDL.64 R168, [R1+0x78a0] ;  /* 0x0078a00001a87983 */ /* 0x000f220000100a00 */
[----:B---3--:R-:W-:Y:S02]  /*581a0*/  DMUL R202, R204, UR46 ;  /* 0x0000002eccca7c28 */ /* 0x008fe40008000000 */
[----:B------:R-:W-:-:S06]  /*581b0*/  DMUL R116, R68, R38 ;  /* 0x0000002644747228 */ /* 0x000fcc0000000000 */
[----:B0-----:R-:W-:Y:S02]  /*581c0*/  DADD R104, R202, R72 ;  /* 0x00000000ca687229 */ /* 0x001fe40000000048 */
[----:B------:R-:W-:Y:S02]  /*581d0*/  DMUL R230, R62, R38 ;  /* 0x000000263ee67228 */ /* 0x000fe40000000000 */
[----:B------:R-:W-:-:S07]  /*581e0*/  DADD R106, -R76, -R116 ;  /* 0x000000004c6a7229 */ /* 0x000fce0000000974 */
[----:B------:R0:W-:Y:S02]  /*581f0*/  STL.128 [R1+0x1a60], R104 ;  /* 0x001a606801007387 */ /* 0x0001e40000100c00 */
[----:B0-----:R-:W-:Y:S02]  /*58200*/  DADD R106, R74, R190 ;  /* 0x000000004a6a7229 */ /* 0x001fe400000000be */
[----:B--2---:R-:W-:Y:S02]  /*58210*/  DADD R104, -R54, -R230 ;  /* 0x0000000036687229 */ /* 0x004fe400000009e6 */
[----:B------:R-:W-:-:S05]  /*58220*/  DMUL R54, R38, UR72 ;  /* 0x0000004826367c28 */ /* 0x000fca0008000000 */
[----:B------:R0:W-:Y:S05]  /*58230*/  STL.128 [R1+0x1ab0], R104 ;  /* 0x001ab06801007387 */ /* 0x0001ea0000100c00 */
[----:B0-----:R-:W-:Y:S01]  /*58240*/  MOV R106, R54 ;  /* 0x00000036006a7202 */ /* 0x001fe20000000f00 */
[----:B------:R-:W-:Y:S02]  /*58250*/  IMAD.MOV.U32 R107, RZ, RZ, R55 ;  /* 0x000000ffff6b7224 */ /* 0x000fe400078e0037 */
[----:B------:R-:W2:Y:S01]  /*58260*/  LDL.64 R54, [R1+0xa788] ;  /* 0x00a7880001367983 */ /* 0x000ea20000100a00 */
[----:B------:R-:W-:Y:S01]  /*58270*/  DMUL R144, R144, 0.25 ;  /* 0x3fd0000090907828 */ /* 0x000fe20000000000 */
[----:B------:R-:W-:Y:S01]  /*58280*/  UMOV UR72, 0x812dea11 ;  /* 0x812dea1100487882 */ /* 0x000fe20000000000 */
[----:B------:R-:W-:-:S02]  /*58290*/  UMOV UR73, 0x3d819799 ;  /* 0x3d81979900497882 */ /* 0x000fc40000000000 */
[----:B------:R-:W-:Y:S01]  /*582a0*/  DMUL R198, R36, UR72 ;  /* 0x0000004824c67c28 */ /* 0x000fe20008000000 */
[----:B------:R-:W-:Y:S01]  /*582b0*/  UMOV UR54, 0x33333333 ;  /* 0x3333333300367882 */ /* 0x000fe20000000000 */
[----:B------:R-:W-:-:S04]  /*582c0*/  UMOV UR55, 0x3fc33333 ;  /* 0x3fc3333300377882 */ /* 0x000fc80000000000 */
[----:B------:R-:W-:Y:S02]  /*582d0*/  IMAD.MOV.U32 R104, RZ, RZ, R144 ;  /* 0x000000ffff687224 */ /* 0x000fe400078e0090 */
[----:B------:R-:W-:Y:S01]  /*582e0*/  IMAD.MOV.U32 R105, RZ, RZ, R145 ;  /* 0x000000ffff697224 */ /* 0x000fe200078e0091 */
[----:B------:R-:W-:Y:S01]  /*582f0*/  UMOV UR52, 0xfbe76c8b ;  /* 0xfbe76c8b00347882 */ /* 0x000fe20000000000 */
[----:B------:R-:W-:-:S03]  /*58300*/  UMOV UR53, 0x3fb2f1a9 ;  /* 0x3fb2f1a900357882 */ /* 0x000fc60000000000 */
[----:B------:R0:W-:Y:S01]  /*58310*/  STL.128 [R1+0x20d0], R104 ;  /* 0x0020d06801007387 */ /* 0x0001e20000100c00 */
[----:B------:R-:W-:Y:S02]  /*58320*/  DMUL R108, R198, 0.25 ;  /* 0x3fd00000c66c7828 */ /* 0x000fe40000000000 */
[----:B0-----:R-:W-:Y:S01]  /*58330*/  DFMA R104, R52, UR54, R170 ;  /* 0x0000003634687c2b */ /* 0x001fe200080000aa */
[----:B------:R-:W-:Y:S01]  /*58340*/  MOV R52, R114 ;  /* 0x0000007200347202 */ /* 0x000fe20000000f00 */
[----:B------:R-:W-:Y:S01]  /*58350*/  IMAD.MOV.U32 R53, RZ, RZ, R115 ;  /* 0x000000ffff357224 */ /* 0x000fe200078e0073 */
[----:B------:R-:W-:Y:S01]  /*58360*/  MOV R115, R175 ;  /* 0x000000af00737202 */ /* 0x000fe20000000f00 */
[----:B------:R-:W-:Y:S01]  /*58370*/  IMAD.MOV.U32 R114, RZ, RZ, R174 ;  /* 0x000000ffff727224 */ /* 0x000fe200078e00ae */
[----:B------:R-:W-:Y:S01]  /*58380*/  DADD R106, -RZ, -R8 ;  /* 0x00000000ff6a7229 */ /* 0x000fe20000000908 */
[----:B------:R-:W3:Y:S01]  /*58390*/  LDL.64 R170, [R1+0x7b98] ;  /* 0x007b980001aa7983 */ /* 0x000ee20000100a00 */
[----:B------:R-:W-:-:S05]  /*583a0*/  DMUL R174, R186, UR52 ;  /* 0x00000034baae7c28 */ /* 0x000fca0008000000 */
[----:B------:R0:W-:Y:S02]  /*583b0*/  STL.128 [R1+0x1fe0], R104 ;  /* 0x001fe06801007387 */ /* 0x0001e40000100c00 */
[----:B0-----:R-:W-:Y:S02]  /*583c0*/  IMAD.MOV.U32 R106, RZ, RZ, R108 ;  /* 0x000000ffff6a7224 */ /* 0x001fe400078e006c */
[----:B------:R-:W-:Y:S01]  /*583d0*/  IMAD.MOV.U32 R107, RZ, RZ, R109 ;  /* 0x000000ffff6b7224 */ /* 0x000fe200078e006d */
[----:B------:R-:W-:Y:S02]  /*583e0*/  DMUL R64, R8, UR56 ;  /* 0x0000003808407c28 */ /* 0x000fe40008000000 */
[----:B------:R-:W-:Y:S01]  /*583f0*/  DMUL R68, R98, UR62 ;  /* 0x0000003e62447c28 */ /* 0x000fe20008000000 */
[----:B------:R-:W-:Y:S04]  /*58400*/  STL.64 [R1+0xaf68], R76 ;  /* 0x00af684c01007387 */ /* 0x000fe80000100a00 */
[----:B------:R-:W3:Y:S01]  /*58410*/  LDL.64 R98, [R1+0x9fb0] ;  /* 0x009fb00001627983 */ /* 0x000ee20000100a00 */
[----:B------:R-:W-:-:S02]  /*58420*/  DFMA R64, R194, UR60, R64 ;  /* 0x0000003cc2407c2b */ /* 0x000fc40008000040 */
[----:B------:R-:W-:Y:S01]  /*58430*/  DFMA R68, R192, UR62, R68 ;  /* 0x0000003ec0447c2b */ /* 0x000fe20008000044 */
[----:B------:R-:W3:Y:S05]  /*58440*/  LDL.64 R192, [R1+0x9aa0] ;  /* 0x009aa00001c07983 */ /* 0x000eea0000100a00 */
[----:B----4-:R-:W-:Y:S02]  /*58450*/  DFMA R168, R168, UR32, R64 ;  /* 0x00000020a8a87c2b */ /* 0x010fe40008000040 */
[----:B------:R-:W4:Y:S01]  /*58460*/  LDL.64 R64, [R1+0xa998] ;  /* 0x00a9980001407983 */ /* 0x000f220000100a00 */
[----:B--2---:R-:W-:-:S03]  /*58470*/  DMUL R110, R54, R38 ;  /* 0x00000026366e7228 */ /* 0x004fc60000000000 */
[----:B------:R-:W2:Y:S05]  /*58480*/  LDL.64 R54, [R1+0x7f50] ;  /* 0x007f500001367983 */ /* 0x000eaa0000100a00 */
[----:B------:R-:W-:-:S07]  /*58490*/  DADD R104, -R174, -R110 ;  /* 0x00000000ae687229 */ /* 0x000fce000000096e */
[----:B------:R0:W-:Y:S02]  /*584a0*/  STL.128 [R1+0x20f0], R104 ;  /* 0x0020f06801007387 */ /* 0x0001e40000100c00 */
[----:B0-----:R-:W-:-:S08]  /*584b0*/  DMUL R106, R120, R32 ;  /* 0x00000020786a7228 */ /* 0x001fd00000000000 */
[----:B------:R-:W-:-:S08]  /*584c0*/  DADD R62, -R106, -R146 ;  /* 0x000000006a3e7229 */ /* 0x000fd00000000992 */
[----:B------:R-:W-:Y:S01]  /*584d0*/  DADD R82, -R122, R62 ;  /* 0x000000007a527229 */ /* 0x000fe2000000013e */
[----:B------:R-:W4:Y:S01]  /*584e0*/  LDL.64 R122, [R1+0xa610] ;  /* 0x00a61000017a7983 */ /* 0x000f220000100a00 */
[----:B------:R-:W-:Y:S01]  /*584f0*/  MOV R120, R226 ;  /* 0x000000e200787202 */ /* 0x000fe20000000f00 */
[----:B------:R-:W-:Y:S02]  /*58500*/  IMAD.MOV.U32 R121, RZ, RZ, R227 ;  /* 0x000000ffff797224 */ /* 0x000fe400078e00e3 */
[----:B------:R-:W4:Y:S01]  /*58510*/  LDL.64 R226, [R1+0x7b68] ;  /* 0x007b680001e27983 */ /* 0x000f220000100a00 */
[----:B------:R-:W-:Y:S02]  /*58520*/  DFMA R62, R84, UR38, -R118 ;  /* 0x00000026543e7c2b */ /* 0x000fe40008000876 */
[----:B------:R-:W-:Y:S02]  /*58530*/  DADD R82, -R198, R82 ;  /* 0x00000000c6527229 */ /* 0x000fe40000000152 */
[----:B------:R-:W-:-:S08]  /*58540*/  DADD R84, R130, R130 ;  /* 0x0000000082547229 */ /* 0x000fd00000000082 */
[----:B------:R-:W-:Y:S02]  /*58550*/  DADD R82, R82, -R84 ;  /* 0x0000000052527229 */ /* 0x000fe40000000854 */
[----:B------:R-:W-:Y:S01]  /*58560*/  DFMA R84, R188, UR62, R68 ;  /* 0x0000003ebc547c2b */ /* 0x000fe20008000044 */
[----:B------:R-:W-:Y:S01]  /*58570*/  STL.64 [R1+0x77b0], R110 ;  /* 0x0077b06e01007387 */ /* 0x000fe20000100a00 */
[----:B------:R-:W-:Y:S01]  /*58580*/  UMOV UR32, 0x1723dbb3 ;  /* 0x1723dbb300207882 */ /* 0x000fe20000000000 */
[----:B------:R-:W-:Y:S02]  /*58590*/  UMOV UR33, 0x3cede766 ;  /* 0x3cede76600217882 */ /* 0x000fe40000000000 */
[----:B------:R-:W4:Y:S01]  /*585a0*/  LDL.64 R188, [R1+0x7d98] ;  /* 0x007d980001bc7983 */ /* 0x000f220000100a00 */
[----:B--2---:R-:W-:-:S07]  /*585b0*/  DADD R54, R54, R62 ;  /* 0x0000000036367229 */ /* 0x004fce000000003e */
[----:B------:R-:W-:Y:S04]  /*585c0*/  STL.128 [R1+0x1ac0], R52 ;  /* 0x001ac03401007387 */ /* 0x000fe80000100c00 */
[----:B---3--:R-:W-:Y:S04]  /*585d0*/  STL.128 [R1+0x2220], R168 ;  /* 0x002220a801007387 */ /* 0x008fe80000100c00 */
[----:B------:R0:W-:Y:S04]  /*585e0*/  STL.128 [R1+0x2310], R84 ;  /* 0x0023105401007387 */ /* 0x0001e80000100c00 */
[----:B------:R1:W-:Y:S04]  /*585f0*/  STL.128 [R1+0x23c0], R76 ;  /* 0x0023c04c01007387 */ /* 0x0003e80000100c00 */
[----:B------:R2:W-:Y:S04]  /*58600*/  STL.128 [R1+0x2290], R80 ;  /* 0x0022905001007387 */ /* 0x0005e80000100c00 */
[----:B------:R-:W-:Y:S04]  /*58610*/  STL.128 [R1+0xb070], R200 ;  /* 0x00b070c801007387 */ /* 0x000fe80000100c00 */
[----:B0-----:R-:W3:Y:S01]  /*58620*/  LDL.64 R84, [R1+0xa890] ;  /* 0x00a8900001547983 */ /* 0x001ee20000100a00 */
[----:B-1----:R-:W-:Y:S01]  /*58630*/  IMAD.MOV.U32 R76, RZ, RZ, R110 ;  /* 0x000000ffff4c7224 */ /* 0x002fe200078e006e */
[----:B------:R-:W-:Y:S01]  /*58640*/  MOV R77, R111 ;  /* 0x0000006f004d7202 */ /* 0x000fe20000000f00 */
[----:B------:R-:W-:Y:S01]  /*58650*/  IMAD.MOV.U32 R110, RZ, RZ, R108 ;  /* 0x000000ffff6e7224 */ /* 0x000fe200078e006c */
[----:B------:R-:W-:Y:S01]  /*58660*/  MOV R78, R108 ;  /* 0x0000006c004e7202 */ /* 0x000fe20000000f00 */
[--C-:B------:R-:W-:Y:S01]  /*58670*/  IMAD.MOV.U32 R111, RZ, RZ, R109.reuse ;  /* 0x000000ffff6f7224 */ /* 0x100fe200078e006d */
[----:B--2---:R-:W2:Y:S01]  /*58680*/  LDL.64 R82, [R1+0xaa90] ;  /* 0x00aa900001527983 */ /* 0x004ea20000100a00 */
[----:B------:R-:W-:Y:S01]  /*58690*/  IMAD.MOV.U32 R79, RZ, RZ, R109 ;  /* 0x000000ffff4f7224 */ /* 0x000fe200078e006d */
[----:B----4-:R-:W-:-:S02]  /*586a0*/  DMUL R62, R122, R38 ;  /* 0x000000267a3e7228 */ /* 0x010fc40000000000 */
[----:B------:R-:W-:Y:S01]  /*586b0*/  STL.128 [R1+0x1b80], R108 ;  /* 0x001b806c01007387 */ /* 0x000fe20000100c00 */
[----:B------:R-:W-:Y:S01]  /*586c0*/  IMAD.MOV.U32 R118, RZ, RZ, R224 ;  /* 0x000000ffff767224 */ /* 0x000fe200078e00e0 */
[----:B------:R-:W-:Y:S01]  /*586d0*/  MOV R119, R225 ;  /* 0x000000e100777202 */ /* 0x000fe20000000f00 */
[----:B------:R-:W-:Y:S01]  /*586e0*/  UMOV UR56, 0xc864deb1 ;  /* 0xc864deb100387882 */ /* 0x000fe20000000000 */
[----:B------:R-:W-:Y:S01]  /*586f0*/  UMOV UR57, 0x3cd3d0da ;  /* 0x3cd3d0da00397882 */ /* 0x000fe20000000000 */
[----:B------:R-:W-:Y:S04]  /*58700*/  STL.64 [R1+0xacb8], R174 ;  /* 0x00acb8ae01007387 */ /* 0x000fe80000100a00 */
[----:B------:R0:W-:Y:S04]  /*58710*/  STL.64 [R1+0x7b20], R62 ;  /* 0x007b203e01007387 */ /* 0x0001e80000100a00 */
[----:B------:R1:W-:Y:S04]  /*58720*/  STL.128 [R1+0x1df0], R76 ;  /* 0x001df04c01007387 */ /* 0x0003e80000100c00 */
[----:B------:R-:W4:Y:S01]  /*58730*/  LDL.64 R224, [R1+0x7b00] ;  /* 0x007b000001e07983 */ /* 0x000f220000100a00 */
[----:B0-----:R-:W-:Y:S01]  /*58740*/  DADD R62, -R226, -R62 ;  /* 0x00000000e23e7229 */ /* 0x001fe2000000093e */
[----:B------:R-:W-:-:S02]  /*58750*/  IMAD.MOV.U32 R122, RZ, RZ, R96 ;  /* 0x000000ffff7a7224 */ /* 0x000fc400078e0060 */
[----:B------:R-:W3:Y:S01]  /*58760*/  LDL.64 R226, [R1+0x7f28] ;  /* 0x007f280001e27983 */ /* 0x000ee20000100a00 */
[----:B------:R-:W-:Y:S02]  /*58770*/  IMAD.MOV.U32 R123, RZ, RZ, R97 ;  /* 0x000000ffff7b7224 */ /* 0x000fe400078e0061 */
[----:B------:R-:W-:Y:S01]  /*58780*/  IMAD.MOV.U32 R110, RZ, RZ, R102 ;  /* 0x000000ffff6e7224 */ /* 0x000fe200078e0066 */
[----:B------:R-:W4:Y:S04]  /*58790*/  LDL.64 R174, [R1+0x8200] ;  /* 0x0082000001ae7983 */ /* 0x000f280000100a00 */
[----:B-1----:R-:W2:Y:S01]  /*587a0*/  LDL.64 R76, [R1+0xa750] ;  /* 0x00a75000014c7983 */ /* 0x002ea20000100a00 */
[----:B------:R-:W-:Y:S02]  /*587b0*/  DADD R68, -R232, R62 ;  /* 0x00000000e8447229 */ /* 0x000fe4000000013e */
[----:B------:R-:W-:Y:S01]  /*587c0*/  DMUL R62, R192, R64 ;  /* 0x00000040c03e7228 */ /* 0x000fe20000000000 */
[----:B------:R-:W-:Y:S01]  /*587d0*/  STL.64 [R1+0xaf40], R106 ;  /* 0x00af406a01007387 */ /* 0x000fe20000100a00 */
[----:B------:R-:W-:Y:S01]  /*587e0*/  MOV R192, R92 ;  /* 0x0000005c00c07202 */ /* 0x000fe20000000f00 */
[----:B------:R-:W-:-:S02]  /*587f0*/  IMAD.MOV.U32 R193, RZ, RZ, R93 ;  /* 0x000000ffffc17224 */ /* 0x000fc400078e005d */
[----:B------:R-:W-:Y:S03]  /*58800*/  STL.64 [R1+0x7798], R230 ;  /* 0x007798e601007387 */ /* 0x000fe60000100a00 */
[----:B------:R-:W-:Y:S01]  /*58810*/  DADD R92, R68, -R62 ;  /* 0x00000000445c7229 */ /* 0x000fe2000000083e */
[----:B------:R0:W-:Y:S04]  /*58820*/  STL.64 [R1+0xabd8], R62 ;  /* 0x00abd83e01007387 */ /* 0x0001e80000100a00 */
[----:B------:R-:W4:Y:S04]  /*58830*/  LDL.64 R86, [R1+0x98b0] ;  /* 0x0098b00001567983 */ /* 0x000f280000100a00 */
[----:B------:R-:W-:Y:S04]  /*58840*/  STL.64 [R1+0xafe8], R194 ;  /* 0x00afe8c201007387 */ /* 0x000fe80000100a00 */
[----:B0-----:R-:W4:Y:S01]  /*58850*/  LDL.64 R62, [R1+0xa9b0] ;  /* 0x00a9b000013e7983 */ /* 0x001f220000100a00 */
[----:B------:R-:W-:Y:S01]  /*58860*/  DMUL R232, R16, UR32 ;  /* 0x0000002010e87c28 */ /* 0x000fe20008000000 */
[----:B------:R-:W-:Y:S01]  /*58870*/  UMOV UR32, 0x33333333 ;  /* 0x3333333300207882 */ /* 0x000fe20000000000 */
[----:B------:R-:W-:Y:S01]  /*58880*/  UMOV UR33, 0x40013333 ;  /* 0x4001333300217882 */ /* 0x000fe20000000000 */
[----:B------:R-:W4:Y:S01]  /*58890*/  LDL.LU.128 R52, [R1+0xb0b0] ;  /* 0x00b0b00001347983 */ /* 0x000f220000300c00 */
[----:B------:R-:W-:-:S02]  /*588a0*/  DMUL R78, R214, UR32 ;  /* 0x00000020d64e7c28 */ /* 0x000fc40008000000 */
[----:B------:R-:W-:Y:S01]  /*588b0*/  DMUL R236, R236, R42 ;  /* 0x0000002aecec7228 */ /* 0x000fe20000000000 */
[----:B------:R-:W4:Y:S01]  /*588c0*/  LDL.LU.128 R168, [R1+0xb0a0] ;  /* 0x00b0a00001a87983 */ /* 0x000f220000300c00 */
[----:B------:R-:W-:-:S04]  /*588d0*/  DADD R64, -R232, -R88 ;  /* 0x00000000e8407229 */ /* 0x000fc80000000958 */
[----:B------:R-:W-:-:S07]  /*588e0*/  DFMA R88, R214, UR32, R78 ;  /* 0x00000020d6587c2b */ /* 0x000fce000800004e */
[----:B------:R-:W-:Y:S04]  /*588f0*/  STL.128 [R1+0x2600], R88 ;  /* 0x0026005801007387 */ /* 0x000fe80000100c00 */
[----:B------:R0:W-:Y:S01]  /*58900*/  STL.128 [R1+0x1af0], R92 ;  /* 0x001af05c01007387 */ /* 0x0001e20000100c00 */
[----:B------:R-:W-:Y:S01]  /*58910*/  DADD R68, R234, R66 ;  /* 0x00000000ea447229 */ /* 0x000fe20000000042 */
[----:B0-----:R-:W-:Y:S01]  /*58920*/  IMAD.MOV.U32 R92, RZ, RZ, R120 ;  /* 0x000000ffff5c7224 */ /* 0x001fe200078e0078 */
[----:B------:R-:W-:Y:S01]  /*58930*/  MOV R93, R121 ;  /* 0x00000079005d7202 */ /* 0x000fe20000000f00 */
[----:B--2---:R-:W-:-:S08]  /*58940*/  DMUL R120, R76, R24 ;  /* 0x000000184c787228 */ /* 0x004fd00000000000 */
[----:B---3--:R-:W-:-:S08]  /*58950*/  DADD R78, -R226, -R120 ;  /* 0x00000000e24e7229 */ /* 0x008fd00000000978 */
[----:B----4-:R-:W-:Y:S02]  /*58960*/  DADD R234, -R62, R78 ;  /* 0x000000003eea7229 */ /* 0x010fe4000000014e */
[----:B------:R-:W-:Y:S02]  /*58970*/  DADD R62, R46, R68 ;  /* 0x000000002e3e7229 */ /* 0x000fe40000000044 */
[----:B------:R-:W-:Y:S02]  /*58980*/  DADD R98, -R98, R64 ;  /* 0x0000000062627229 */ /* 0x000fe40000000140 */
[----:B------:R-:W-:Y:S01]  /*58990*/  DMUL R96, R16, UR56 ;  /* 0x0000003810607c28 */ /* 0x000fe20008000000 */
[----:B------:R-:W-:Y:S01]  /*589a0*/  IMAD.MOV.U32 R76, RZ, RZ, R124 ;  /* 0x000000ffff4c7224 */ /* 0x000fe200078e007c */
[----:B------:R-:W-:Y:S01]  /*589b0*/  DMUL R78, R146, UR24 ;  /* 0x00000018924e7c28 */ /* 0x000fe20008000000 */
[----:B------:R-:W-:Y:S04]  /*589c0*/  STL.64 [R1+0x7908], R62 ;  /* 0x0079083e01007387 */ /* 0x000fe80000100a00 */
[----:B------:R-:W2:Y:S01]  /*589d0*/  LDL.128 R200, [R1+0x7900] ;  /* 0x0079000001c87983 */ /* 0x000ea20000100c00 */
[----:B------:R-:W-:-:S03]  /*589e0*/  DMUL R64, R84, R38 ;  /* 0x0000002654407228 */ /* 0x000fc60000000000 */
[----:B------:R0:W-:Y:S04]  /*589f0*/  STL.128 [R1+0x1bb0], R96 ;  /* 0x001bb06001007387 */ /* 0x0001e80000100c00 */
[----:B------:R1:W-:Y:S01]  /*58a00*/  STL.64 [R1+0x79b0], R64 ;  /* 0x0079b04001007387 */ /* 0x0003e20000100a00 */
[----:B------:R-:W-:Y:S01]  /*58a10*/  MOV R77, R125 ;  /* 0x0000007d004d7202 */ /* 0x000fe20000000f00 */
[----:B------:R-:W-:Y:S01]  /*58a20*/  IMAD.MOV.U32 R88, RZ, RZ, R118 ;  /* 0x000000ffff587224 */ /* 0x000fe200078e0076 */
[----:B------:R-:W-:Y:S01]  /*58a30*/  DMUL R94, R192, UR20 ;  /* 0x00000014c05e7c28 */ /* 0x000fe20008000000 */
[----:B------:R-:W-:Y:S01]  /*58a40*/  IMAD.MOV.U32 R89, RZ, RZ, R119 ;  /* 0x000000ffff597224 */ /* 0x000fe200078e0077 */
[----:B------:R-:W3:Y:S01]  /*58a50*/  LDL.64 R124, [R1+0x7f18] ;  /* 0x007f1800017c7983 */ /* 0x000ee20000100a00 */
[----:B------:R-:W-:Y:S01]  /*58a60*/  IMAD.MOV.U32 R111, RZ, RZ, R103 ;  /* 0x000000ffff6f7224 */ /* 0x000fe200078e0067 */
[----:B------:R-:W-:Y:S01]  /*58a70*/  DMUL R90, R222, UR64 ;  /* 0x00000040de5a7c28 */ /* 0x000fe20008000000 */
[----:B------:R-:W-:Y:S01]  /*58a80*/  IMAD.MOV.U32 R108, RZ, RZ, R196 ;  /* 0x000000ffff6c7224 */ /* 0x000fe200078e00c4 */
[----:B------:R-:W4:Y:S01]  /*58a90*/  LDL.64 R68, [R1+0x7c10] ;  /* 0x007c100001447983 */ /* 0x000f220000100a00 */
[----:B0-----:R-:W-:-:S03]  /*58aa0*/  DMUL R96, R82, R24 ;  /* 0x0000001852607228 */ /* 0x001fc60000000000 */
[----:B------:R-:W4:Y:S01]  /*58ab0*/  LDL.64 R118, [R1+0xa888] ;  /* 0x00a8880001767983 */ /* 0x000f220000100a00 */
[----:B-1----:R-:W-:-:S03]  /*58ac0*/  DADD R64, -R188, -R64 ;  /* 0x00000000bc407229 */ /* 0x002fc60000000940 */
[----:B------:R0:W-:Y:S05]  /*58ad0*/  STL.64 [R1+0xadf0], R96 ;  /* 0x00adf06001007387 */ /* 0x0001ea0000100a00 */
[----:B------:R-:W-:Y:S01]  /*58ae0*/  DADD R64, -R96, R64 ;  /* 0x0000000060407229 */ /* 0x000fe20000000140 */
[----:B0-----:R-:W-:Y:S01]  /*58af0*/  MOV R96, R122 ;  /* 0x0000007a00607202 */ /* 0x001fe20000000f00 */
[----:B------:R-:W-:Y:S01]  /*58b00*/  IMAD.MOV.U32 R97, RZ, RZ, R123 ;  /* 0x000000ffff617224 */ /* 0x000fe200078e007b */
[----:B------:R-:W-:Y:S01]  /*58b10*/  DMUL R98, R48, UR30 ;  /* 0x0000001e30627c28 */ /* 0x000fe20008000000 */
[----:B------:R-:W4:Y:S04]  /*58b20*/  LDL.64 R122, [R1+0x7e00] ;  /* 0x007e0000017a7983 */ /* 0x000f280000100a00 */
[----:B------:R-:W-:-:S02]  /*58b30*/  DADD R226, -R96, R64 ;  /* 0x0000000060e27229 */ /* 0x000fc40000000140 */
[----:B------:R-:W-:-:S05]  /*58b40*/  DMUL R102, R248, UR58 ;  /* 0x0000003af8667c28 */ /* 0x000fca0008000000 */
[----:B------:R-:W-:Y:S04]  /*58b50*/  STL.128 [R1+0x1e70], R224 ;  /* 0x001e70e001007387 */ /* 0x000fe80000100c00 */
[----:B------:R-:W-:Y:S01]  /*58b60*/  STL.128 [R1+0x1ef0], R232 ;  /* 0x001ef0e801007387 */ /* 0x000fe20000100c00 */
[----:B--2---:R-:W-:Y:S01]  /*58b70*/  MOV R62, R200 ;  /* 0x000000c8003e7202 */ /* 0x004fe20000000f00 */
[----:B------:R-:W-:Y:S01]  /*58b80*/  IMAD.MOV.U32 R63, RZ, RZ, R201 ;  /* 0x000000ffff3f7224 */ /* 0x000fe200078e00c9 */
[----:B------:R-:W-:Y:S01]  /*58b90*/  UMOV UR20, 0xe91b0b70 ;  /* 0xe91b0b7000147882 */ /* 0x000fe20000000000 */
[----:B------:R-:W-:Y:S01]  /*58ba0*/  UMOV UR21, 0x3dc07e1f ;  /* 0x3dc07e1f00157882 */ /* 0x000fe20000000000 */
[----:B------:R-:W-:Y:S01]  /*58bb0*/  IMAD.MOV.U32 R109, RZ, RZ, R197 ;  /* 0x000000ffff6d7224 */ /* 0x000fe200078e00c5 */
[----:B------:R-:W-:Y:S01]  /*58bc0*/  UMOV UR32, 0xdce4e6a ;  /* 0x0dce4e6a00207882 */ /* 0x000fe20000000000 */
[----:B------:R-:W-:Y:S01]  /*58bd0*/  UMOV UR33, 0x3dcaf023 ;  /* 0x3dcaf02300217882 */ /* 0x000fe20000000000 */
[----:B------:R-:W-:Y:S01]  /*58be0*/  DFMA R64, R128, R38, R62 ;  /* 0x000000268040722b */ /* 0x000fe2000000003e */
[----:B------:R0:W-:Y:S04]  /*58bf0*/  STL.128 [R1+0x1f70], R200 ;  /* 0x001f70c801007387 */ /* 0x0001e80000100c00 */
[----:B------:R-:W3:Y:S03]  /*58c00*/  LDL.64 R128, [R1+0x7aa0] ;  /* 0x007aa00001807983 */ /* 0x000ee60000100a00 */
[----:B------:R-:W-:Y:S01]  /*58c10*/  DADD R64, R140, R64 ;  /* 0x000000008c407229 */ /* 0x000fe20000000040 */
[----:B------:R1:W-:Y:S01]  /*58c20*/  STL.128 [R1+0x1c20], R76 ;  /* 0x001c204c01007387 */ /* 0x0003e20000100c00 */
[----:B------:R-:W-:Y:S01]  /*58c30*/  IMAD.MOV.U32 R140, RZ, RZ, R148 ;  /* 0x000000ffff8c7224 */ /* 0x000fe200078e0094 */
[----:B------:R-:W-:-:S02]  /*58c40*/  MOV R141, R149 ;  /* 0x00000095008d7202 */ /* 0x000fc40000000f00 */
[----:B------:R-:W2:Y:S04]  /*58c50*/  LDL.64 R148, [R1+0x7818] ;  /* 0x0078180001947983 */ /* 0x000ea80000100a00 */
[----:B0-----:R-:W4:Y:S04]  /*58c60*/  LDL.LU.64 R202, [R1+0x7a38] ;  /* 0x007a380001ca7983 */ /* 0x001f280000300a00 */
[----:B------:R-:W-:Y:S01]  /*58c70*/  STL.64 [R1+0xb038], R232 ;  /* 0x00b038e801007387 */ /* 0x000fe20000100a00 */
[----:B-1----:R-:W-:Y:S01]  /*58c80*/  DADD R76, R142, R64 ;  /* 0x000000008e4c7229 */ /* 0x002fe20000000040 */
[----:B------:R-:W-:-:S02]  /*58c90*/  MOV R80, R152 ;  /* 0x0000009800507202 */ /* 0x000fc40000000f00 */
[----:B------:R-:W4:Y:S04]  /*58ca0*/  LDL.64 R142, [R1+0x7ae8] ;  /* 0x007ae800018e7983 */ /* 0x000f280000100a00 */
[----:B------:R0:W-:Y:S04]  /*58cb0*/  STL.128 [R1+0x1d30], R96 ;  /* 0x001d306001007387 */ /* 0x0001e80000100c00 */
[----:B------:R-:W-:Y:S04]  /*58cc0*/  STL.128 [R1+0x2190], R100 ;  /* 0x0021906401007387 */ /* 0x000fe80000100c00 */
[----:B------:R1:W-:Y:S01]  /*58cd0*/  STL.128 [R1+0x23a0], R92 ;  /* 0x0023a05c01007387 */ /* 0x0003e20000100c00 */
[----:B------:R-:W-:Y:S01]  /*58ce0*/  IMAD.MOV.U32 R81, RZ, RZ, R153 ;  /* 0x000000ffff517224 */ /* 0x000fe200078e0099 */
[----:B------:R-:W-:Y:S01]  /*58cf0*/  UMOV UR24, 0x9999999a ;  /* 0x9999999a00187882 */ /* 0x000fe20000000000 */
[----:B------:R-:W-:Y:S01]  /*58d00*/  UMOV UR25, 0x3fb99999 ;  /* 0x3fb9999900197882 */ /* 0x000fe20000000000 */
[----:B------:R-:W-:Y:S01]  /*58d10*/  IMAD.MOV.U32 R84, RZ, RZ, R208 ;  /* 0x000000ffff547224 */ /* 0x000fe200078e00d0 */
[----:B------:R-:W-:Y:S01]  /*58d20*/  MOV R85, R209 ;  /* 0x000000d100557202 */ /* 0x000fe20000000f00 */
[----:B------:R-:W-:Y:S04]  /*58d30*/  STL.64 [R1+0xae80], R116 ;  /* 0x00ae807401007387 */ /* 0x000fe80000100a00 */
[----:B0-----:R-:W4:Y:S01]  /*58d40*/  LDL.64 R98, [R1+0x7ce8] ;  /* 0x007ce80001627983 */ /* 0x001f220000100a00 */
[----:B------:R-:W-:Y:S01]  /*58d50*/  UMOV UR30, 0xe91b0b70 ;  /* 0xe91b0b70001e7882 */ /* 0x000fe20000000000 */
[----:B------:R-:W-:-:S02]  /*58d60*/  UMOV UR31, 0x3dc07e1f ;  /* 0x3dc07e1f001f7882 */ /* 0x000fc40000000000 */
[----:B------:R-:W-:Y:S04]  /*58d70*/  STL.64 [R1+0xae30], R250 ;  /* 0x00ae30fa01007387 */ /* 0x000fe80000100a00 */
[----:B-1----:R-:W4:Y:S01]  /*58d80*/  LDL.64 R94, [R1+0x79a8] ;  /* 0x0079a800015e7983 */ /* 0x002f220000100a00 */
[----:B------:R-:W-:-:S03]  /*58d90*/  DADD R78, -RZ, -R176 ;  /* 0x00000000ff4e7229 */ /* 0x000fc600000009b0 */
[----:B------:R-:W-:Y:S01]  /*58da0*/  STL.128 [R1+0x2510], R88 ;  /* 0x0025105801007387 */ /* 0x000fe20000100c00 */
[----:B------:R-:W-:-:S03]  /*58db0*/  DMUL R62, R38, UR20 ;  /* 0x00000014263e7c28 */ /* 0x000fc60008000000 */
[----:B------:R0:W-:Y:S04]  /*58dc0*/  STL.128 [R1+0x19c0], R76 ;  /* 0x0019c04c01007387 */ /* 0x0001e80000100c00 */
[----:B------:R1:W-:Y:S01]  /*58dd0*/  STL.128 [R1+0x19e0], R108 ;  /* 0x0019e06c01007387 */ /* 0x0003e20000100c00 */
[----:B------:R-:W-:Y:S02]  /*58de0*/  DADD R104, -R164, -R62 ;  /* 0x00000000a4687229 */ /* 0x000fe4000000093e */
[----:B------:R-:W-:Y:S01]  /*58df0*/  DADD R200, -RZ, -R174 ;  /* 0x00000000ffc87229 */ /* 0x000fe200000009ae */
[----:B------:R-:W4:Y:S01]  /*58e00*/  LDL.LU.128 R224, [R1+0xb090] ;  /* 0x00b0900001e07983 */ /* 0x000f220000300c00 */
[----:B---3--:R-:W-:Y:S02]  /*58e10*/  DADD R96, -R128, R124 ;  /* 0x0000000080607229 */ /* 0x008fe4000000017c */
[----:B--2---:R-:W-:-:S02]  /*58e20*/  DADD R92, -RZ, -R148 ;  /* 0x00000000ff5c7229 */ /* 0x004fc40000000994 */
[----:B------:R-:W-:Y:S01]  /*58e30*/  DMUL R64, R198, 0.125 ;  /* 0x3fc00000c6407828 */ /* 0x000fe20000000000 */
[----:B------:R-:W-:Y:S01]  /*58e40*/  STL.64 [R1+0x7960], R76 ;  /* 0x0079604c01007387 */ /* 0x000fe20000100a00 */
[----:B0-----:R-:W-:Y:S01]  /*58e50*/  DMUL R78, R204, UR38 ;  /* 0x00000026cc4e7c28 */ /* 0x001fe20008000000 */
[----:B------:R-:W-:Y:S01]  /*58e60*/  IMAD.MOV.U32 R232, RZ, RZ, R126 ;  /* 0x000000ffffe87224 */ /* 0x000fe200078e007e */
[----:B------:R-:W-:Y:S01]  /*58e70*/  MOV R233, R127 ;  /* 0x0000007f00e97202 */ /* 0x000fe20000000f00 */
[----:B----4-:R-:W-:Y:S01]  /*58e80*/  IMAD.MOV.U32 R194, RZ, RZ, R202 ;  /* 0x000000ffffc27224 */ /* 0x010fe200078e00ca */
[----:B------:R-:W-:Y:S01]  /*58e90*/  MOV R195, R203 ;  /* 0x000000cb00c37202 */ /* 0x000fe20000000f00 */
[----:B------:R-:W-:Y:S02]  /*58ea0*/  IMAD.MOV.U32 R152, RZ, RZ, R242 ;  /* 0x000000ffff987224 */ /* 0x000fe400078e00f2 */
[----:B------:R-:W-:Y:S01]  /*58eb0*/  IMAD.MOV.U32 R153, RZ, RZ, R243 ;  /* 0x000000ffff997224 */ /* 0x000fe200078e00f3 */
[----:B-1----:R-:W-:Y:S01]  /*58ec0*/  DADD R110, R164, R78 ;  /* 0x00000000a46e7229 */ /* 0x002fe2000000004e */
[----:B------:R0:W-:Y:S01]  /*58ed0*/  STL.128 [R1+0x19f0], R104 ;  /* 0x0019f06801007387 */ /* 0x0001e20000100c00 */
[----:B------:R-:W-:Y:S01]  /*58ee0*/  DFMA R108, R118, R38, R100 ;  /* 0x00000026766c722b */ /* 0x000fe20000000064 */
[----:B------:R-:W-:Y:S01]  /*58ef0*/  MOV R148, R114 ;  /* 0x0000007200947202 */ /* 0x000fe20000000f00 */
[----:B------:R-:W-:Y:S01]  /*58f00*/  IMAD.MOV.U32 R149, RZ, RZ, R115 ;  /* 0x000000ffff957224 */ /* 0x000fe200078e0073 */
[----:B------:R-:W-:Y:S01]  /*58f10*/  DADD R114, R206, R60 ;  /* 0x00000000ce727229 */ /* 0x000fe2000000003c */
[----:B------:R-:W-:Y:S01]  /*58f20*/  STL.128 [R1+0x1a00], R200 ;  /* 0x001a00c801007387 */ /* 0x000fe20000100c00 */
[----:B------:R-:W-:-:S03]  /*58f30*/  DADD R118, -R122, -R246 ;  /* 0x000000007a767229 */ /* 0x000fc600000009f6 */
[----:B------:R-:W-:Y:S01]  /*58f40*/  IMAD.MOV.U32 R166, RZ, RZ, R110 ;  /* 0x000000ffffa67224 */ /* 0x000fe200078e006e */
[----:B------:R-:W-:Y:S01]  /*58f50*/  DMUL R208, R2, UR24 ;  /* 0x0000001802d07c28 */ /* 0x000fe20008000000 */
[----:B------:R-:W-:Y:S01]  /*58f60*/  IMAD.MOV.U32 R167, RZ, RZ, R111 ;  /* 0x000000ffffa77224 */ /* 0x000fe200078e006f */
[----:B------:R-:W2:Y:S01]  /*58f70*/  LDL.LU.64 R250, [R1+0x7d90] ;  /* 0x007d900001fa7983 */ /* 0x000ea20000300a00 */
[----:B0-----:R-:W-:Y:S01]  /*58f80*/  DMUL R104, R142, UR70 ;  /* 0x000000468e687c28 */ /* 0x001fe20008000000 */
[----:B------:R-:W-:Y:S02]  /*58f90*/  CS2R R106, SRZ ;  /* 0x00000000006a7805 */ /* 0x000fe4000001ff00 */
[----:B------:R-:W-:Y:S04]  /*58fa0*/  STL.128 [R1+0x24c0], R164 ;  /* 0x0024c0a401007387 */ /* 0x000fe80000100c00 */
[----:B------:R-:W-:Y:S04]  /*58fb0*/  STL.128 [R1+0x1aa0], R108 ;  /* 0x001aa06c01007387 */ /* 0x000fe80000100c00 */
[----:B------:R-:W-:Y:S04]  /*58fc0*/  STL.128 [R1+0x1ad0], R104 ;  /* 0x001ad06801007387 */ /* 0x000fe80000100c00 */
[----:B------:R0:W-:Y:S04]  /*58fd0*/  STL.128 [R1+0x1b10], R92 ;  /* 0x001b105c01007387 */ /* 0x0001e80000100c00 */
[----:B------:R-:W-:Y:S04]  /*58fe0*/  STL.128 [R1+0x1be0], R112 ;  /* 0x001be07001007387 */ /* 0x000fe80000100c00 */
[----:B------:R-:W-:Y:S04]  /*58ff0*/  STL.128 [R1+0x1eb0], R116 ;  /* 0x001eb07401007387 */ /* 0x000fe80000100c00 */
[----:B------:R1:W-:Y:S01]  /*59000*/  STL.128 [R1+0x1c60], R96 ;  /* 0x001c606001007387 */ /* 0x0003e20000100c00 */
[----:B0-----:R-:W-:-:S03]  /*59010*/  DADD R94, -R74, R118 ;  /* 0x000000004a5e7229 */ /* 0x001fc60000000176 */
[----:B------:R-:W3:Y:S01]  /*59020*/  LDL.LU.64 R74, [R1+0x7df0] ;  /* 0x007df000014a7983 */ /* 0x000ee20000300a00 */
[----:B------:R-:W-:Y:S02]  /*59030*/  DMUL R92, R204, UR34 ;  /* 0x00000022cc5c7c28 */ /* 0x000fe40008000000 */
[----:B------:R-:W-:Y:S01]  /*59040*/  DFMA R102, R146, 0.25, R64 ;  /* 0x3fd000009266782b */ /* 0x000fe20000000040 */
[----:B------:R-:W-:Y:S01]  /*59050*/  MOV R90, R230 ;  /* 0x000000e6005a7202 */ /* 0x000fe20000000f00 */
[----:B------:R-:W-:Y:S01]  /*59060*/  IMAD.MOV.U32 R91, RZ, RZ, R231 ;  /* 0x000000ffff5b7224 */ /* 0x000fe200078e00e7 */
[----:B------:R-:W-:Y:S01]  /*59070*/  MOV R143, R29 ;  /* 0x0000001d008f7202 */ /* 0x000fe20000000f00 */
[----:B------:R-:W-:Y:S01]  /*59080*/  IMAD.MOV.U32 R142, RZ, RZ, R28 ;  /* 0x000000ffff8e7224 */ /* 0x000fe200078e001c */
[----:B------:R-:W-:Y:S01]  /*59090*/  CS2R R76, SRZ ;  /* 0x00000000004c7805 */ /* 0x000fe2000001ff00 */
[----:B------:R-:W-:Y:S01]  /*590a0*/  UMOV UR20, 0x986f33c4 ;  /* 0x986f33c400147882 */ /* 0x000fe20000000000 */
[----:B-1----:R-:W4:Y:S01]  /*590b0*/  LDL.LU.64 R98, [R1+0x7998] ;  /* 0x0079980001627983 */ /* 0x002f220000300a00 */
[----:B------:R-:W-:Y:S01]  /*590c0*/  MOV R175, R93 ;  /* 0x0000005d00af7202 */ /* 0x000fe20000000f00 */
[----:B------:R-:W-:Y:S01]  /*590d0*/  IMAD.MOV.U32 R174, RZ, RZ, R92 ;  /* 0x000000ffffae7224 */ /* 0x000fe200078e005c */
[----:B------:R-:W-:Y:S01]  /*590e0*/  CS2R R146, SRZ ;  /* 0x0000000000927805 */ /* 0x000fe2000001ff00 */
[----:B------:R-:W-:Y:S02]  /*590f0*/  STL.128 [R1+0x1c90], R92 ;  /* 0x001c905c01007387 */ /* 0x000fe40000100c00 */
[----:B------:R-:W-:-:S02]  /*59100*/  IMAD.MOV.U32 R88, RZ, RZ, R174 ;  /* 0x000000ffff587224 */ /* 0x000fc400078e00ae */
[----:B------:R-:W-:Y:S01]  /*59110*/  IMAD.MOV.U32 R89, RZ, RZ, R175 ;  /* 0x000000ffff597224 */ /* 0x000fe200078e00af */
[----:B------:R-:W-:Y:S01]  /*59120*/  DFMA R124, R130, 0.5, R102 ;  /* 0x3fe00000827c782b */ /* 0x000fe20000000066 */
[----:B------:R-:W-:Y:S01]  /*59130*/  UMOV UR21, 0x3d9e58b5 ;  /* 0x3d9e58b500157882 */ /* 0x000fe20000000000 */
[----:B------:R-:W-:Y:S04]  /*59140*/  STL.64 [R1+0x8188], R78 ;  /* 0x0081884e01007387 */ /* 0x000fe80000100a00 */
[----:B------:R0:W-:Y:S04]  /*59150*/  STL.128 [R1+0x1cc0], R88 ;  /* 0x001cc05801007387 */ /* 0x0001e80000100c00 */
[----:B------:R-:W-:Y:S04]  /*59160*/  STL.128 [R1+0x1d10], R144 ;  /* 0x001d109001007387 */ /* 0x000fe80000100c00 */
[----:B------:R1:W-:Y:S04]  /*59170*/  STL.128 [R1+0x1d60], R124 ;  /* 0x001d607c01007387 */ /* 0x0003e80000100c00 */
[----:B------:R-:W2:Y:S01]  /*59180*/  LDL.64 R64, [R1+0xa778] ;  /* 0x00a7780001407983 */ /* 0x000ea20000100a00 */
[----:B0-----:R-:W-:Y:S01]  /*59190*/  MOV R88, R140 ;  /* 0x0000008c00587202 */ /* 0x001fe20000000f00 */
[----:B------:R-:W-:Y:S01]  /*591a0*/  IMAD.MOV.U32 R89, RZ, RZ, R141 ;  /* 0x000000ffff597224 */ /* 0x000fe200078e008d */
[----:B------:R-:W-:Y:S01]  /*591b0*/  CS2R R140, SRZ ;  /* 0x00000000008c7805 */ /* 0x000fe2000001ff00 */
[----:B------:R-:W-:-:S02]  /*591c0*/  IMAD.MOV.U32 R122, RZ, RZ, R50 ;  /* 0x000000ffff7a7224 */ /* 0x000fc400078e0032 */
[----:B------:R-:W-:Y:S01]  /*591d0*/  IMAD.MOV.U32 R123, RZ, RZ, R51 ;  /* 0x000000ffff7b7224 */ /* 0x000fe200078e0033 */
[----:B------:R-:W-:Y:S01]  /*591e0*/  MOV R62, R164 ;  /* 0x000000a4003e7202 */ /* 0x000fe20000000f00 */
[----:B------:R0:W-:Y:S04]  /*591f0*/  STL.128 [R1+0x1db0], R140 ;  /* 0x001db08c01007387 */ /* 0x0001e80000100c00 */
[----:B------:R0:W-:Y:S04]  /*59200*/  STL.128 [R1+0x1dc0], R76 ;  /* 0x001dc04c01007387 */ /* 0x0001e80000100c00 */
[----:B-1----:R-:W2:Y:S01]  /*59210*/  LDL.LU.64 R126, [R1+0x8308] ;  /* 0x00830800017e7983 */ /* 0x002ea20000300a00 */
[----:B------:R-:W-:Y:S01]  /*59220*/  IMAD.MOV.U32 R63, RZ, RZ, R165 ;  /* 0x000000ffff3f7224 */ /* 0x000fe200078e00a5 */
[----:B------:R-:W-:Y:S01]  /*59230*/  MOV R95, R157 ;  /* 0x0000009d005f7202 */ /* 0x000fe20000000f00 */
[----:B------:R-:W-:Y:S01]  /*59240*/  IMAD.MOV.U32 R94, RZ, RZ, R156 ;  /* 0x000000ffff5e7224 */ /* 0x000fe200078e009c */
[----:B------:R-:W-:-:S02]  /*59250*/  CS2R R124, SRZ ;  /* 0x00000000007c7805 */ /* 0x000fc4000001ff00 */
[----:B------:R-:W-:Y:S01]  /*59260*/  MOV R200, R70 ;  /* 0x0000004600c87202 */ /* 0x000fe20000000f00 */
[----:B------:R-:W-:Y:S01]  /*59270*/  IMAD.MOV.U32 R201, RZ, RZ, R71 ;  /* 0x000000ffffc97224 */ /* 0x000fe200078e0047 */
[----:B------:R-:W2:Y:S01]  /*59280*/  LDL.64 R156, [R1+0x82c8] ;  /* 0x0082c800019c7983 */ /* 0x000ea20000100a00 */
[----:B0-----:R-:W-:Y:S02]  /*59290*/  IMAD.MOV.U32 R140, RZ, RZ, R148 ;  /* 0x000000ffff8c7224 */ /* 0x001fe400078e0094 */
[----:B------:R-:W-:Y:S01]  /*592a0*/  IMAD.MOV.U32 R141, RZ, RZ, R149 ;  /* 0x000000ffff8d7224 */ /* 0x000fe200078e0095 */
[----:B------:R-:W-:Y:S01]  /*592b0*/  CS2R R92, SRZ ;  /* 0x00000000005c7805 */ /* 0x000fe2000001ff00 */
[----:B------:R-:W-:Y:S01]  /*592c0*/  DMUL R76, R32, UR20 ;  /* 0x00000014204c7c28 */ /* 0x000fe20008000000 */
[----:B------:R-:W2:Y:S01]  /*592d0*/  LDL.64 R130, [R1+0x7d68] ;  /* 0x007d680001827983 */ /* 0x000ea20000100a00 */
[----:B------:R-:W-:Y:S02]  /*592e0*/  DADD R78, -RZ, -R68 ;  /* 0x00000000ff4e7229 */ /* 0x000fe40000000944 */
[----:B------:R-:W-:Y:S01]  /*592f0*/  DADD R166, -RZ, -R60 ;  /* 0x00000000ffa67229 */ /* 0x000fe2000000093c */
[----:B------:R-:W2:Y:S04]  /*59300*/  LDL.LU.64 R112, [R1+0x78f8] ;  /* 0x0078f80001707983 */ /* 0x000ea80000300a00 */
[----:B------:R0:W-:Y:S01]  /*59310*/  STL.128 [R1+0x1e50], R76 ;  /* 0x001e504c01007387 */ /* 0x0001e20000100c00 */
[----:B------:R-:W-:Y:S01]  /*59320*/  MOV R106, R76 ;  /* 0x0000004c006a7202 */ /* 0x000fe20000000f00 */
[----:B------:R-:W-:-:S02]  /*59330*/  IMAD.MOV.U32 R107, RZ, RZ, R77 ;  /* 0x000000ffff6b7224 */ /* 0x000fc400078e004d */
[----:B------:R-:W-:Y:S01]  /*59340*/  IMAD.MOV.U32 R96, RZ, RZ, R214 ;  /* 0x000000ffff607224 */ /* 0x000fe200078e00d6 */
[----:B------:R-:W-:Y:S01]  /*59350*/  STL.64 [R1+0xabe0], R108 ;  /* 0x00abe06c01007387 */ /* 0x000fe20000100a00 */
[----:B------:R-:W-:Y:S01]  /*59360*/  IMAD.MOV.U32 R97, RZ, RZ, R215 ;  /* 0x000000ffff617224 */ /* 0x000fe200078e00d7 */
[----:B------:R-:W-:Y:S02]  /*59370*/  DMUL R110, R248, UR24 ;  /* 0x00000018f86e7c28 */ /* 0x000fe40008000000 */
[----:B------:R-:W-:Y:S04]  /*59380*/  STL.64 [R1+0xae60], R120 ;  /* 0x00ae607801007387 */ /* 0x000fe80000100a00 */
[----:B------:R-:W2:Y:S01]  /*59390*/  LDL.LU.64 R118, [R1+0x77a8] ;  /* 0x0077a80001767983 */ /* 0x000ea20000300a00 */
[----:B0-----:R-:W-:-:S03]  /*593a0*/  DMUL R78, R204, UR28 ;  /* 0x0000001ccc4e7c28 */ /* 0x001fc60008000000 */
[----:B------:R-:W2:Y:S04]  /*593b0*/  LDL.LU.64 R114, [R1+0x82d0] ;  /* 0x0082d00001727983 */ /* 0x000ea80000300a00 */
[----:B------:R-:W-:Y:S01]  /*593c0*/  STL.64 [R1+0x7a68], R78 ;  /* 0x007a684e01007387 */ /* 0x000fe20000100a00 */
[----:B---3--:R-:W-:Y:S02]  /*593d0*/  DADD R76, -RZ, -R74 ;  /* 0x00000000ff4c7229 */ /* 0x008fe4000000094a */
[----:B----4-:R-:W-:-:S07]  /*593e0*/  DADD R148, -RZ, -R98 ;  /* 0x00000000ff947229 */ /* 0x010fce0000000962 */
[----:B------:R0:W-:Y:S02]  /*593f0*/  STL.128 [R1+0x1e60], R148 ;  /* 0x001e609401007387 */ /* 0x0001e40000100c00 */
[----:B0-----:R-:W-:Y:S02]  /*59400*/  DADD R150, -RZ, -R182 ;  /* 0x00000000ff967229 */ /* 0x001fe400000009b6 */
[----:B------:R-:W-:Y:S01]  /*59410*/  DMUL R148, R184, UR40 ;  /* 0x00000028b8947c28 */ /* 0x000fe20008000000 */
[----:B------:R-:W-:Y:S01]  /*59420*/  UMOV UR20, 0x831653c8 ;  /* 0x831653c800147882 */ /* 0x000fe20000000000 */
[----:B------:R-:W-:Y:S01]  /*59430*/  UMOV UR21, 0x3dd037c1 ;  /* 0x3dd037c100157882 */ /* 0x000fe20000000000 */
[----:B--2---:R-:W-:Y:S02]  /*59440*/  DMUL R230, R64, R16 ;  /* 0x0000001040e67228 */ /* 0x004fe40000000000 */
[----:B------:R-:W-:Y:S01]  /*59450*/  DADD R142, -RZ, -R88 ;  /* 0x00000000ff8e7229 */ /* 0x000fe20000000958 */
[----:B------:R-:W-:Y:S01]  /*59460*/  IMAD.MOV.U32 R164, RZ, RZ, R66 ;  /* 0x000000ffffa47224 */ /* 0x000fe200078e0042 */
[----:B------:R-:W-:Y:S04]  /*59470*/  STL.128 [R1+0x1e80], R148 ;  /* 0x001e809401007387 */ /* 0x000fe80000100c00 */
[----:B------:R0:W-:Y:S04]  /*59480*/  STL.128 [R1+0x1ea0], R76 ;  /* 0x001ea04c01007387 */ /* 0x0001e80000100c00 */
[----:B------:R1:W-:Y:S01]  /*59490*/  STL.128 [R1+0x1bc0], R120 ;  /* 0x001bc07801007387 */ /* 0x0003e20000100c00 */
[----:B------:R-:W-:Y:S01]  /*594a0*/  IMAD.MOV.U32 R165, RZ, RZ, R67 ;  /* 0x000000ffffa57224 */ /* 0x000fe200078e0043 */
[----:B------:R-:W-:-:S02]  /*594b0*/  DMUL R50, R24, UR20 ;  /* 0x0000001418327c28 */ /* 0x000fc40008000000 */
[----:B------:R-:W2:Y:S01]  /*594c0*/  LDL.LU.64 R66, [R1+0x7ff0] ;  /* 0x007ff00001427983 */ /* 0x000ea20000300a00 */
[----:B------:R-:W-:Y:S01]  /*594d0*/  IMAD.MOV.U32 R70, RZ, RZ, R126 ;  /* 0x000000ffff467224 */ /* 0x000fe200078e007e */
[----:B------:R-:W-:Y:S02]  /*594e0*/  MOV R71, R127 ;  /* 0x0000007f00477202 */ /* 0x000fe40000000f00 */
[----:B------:R-:W3:Y:S01]  /*594f0*/  LDL.LU.64 R184, [R1+0x7bf0] ;  /* 0x007bf00001b87983 */ /* 0x000ee20000300a00 */
[----:B0-----:R-:W-:Y:S01]  /*59500*/  DMUL R76, R16, UR32 ;  /* 0x00000020104c7c28 */ /* 0x001fe20008000000 */
[----:B------:R-:W-:Y:S01]  /*59510*/  CS2R R78, SRZ ;  /* 0x00000000004e7805 */ /* 0x000fe2000001ff00 */
[----:B------:R-:W-:Y:S01]  /*59520*/  DADD R128, -RZ, -R156 ;  /* 0x00000000ff807229 */ /* 0x000fe2000000099c */
[----:B------:R-:W4:Y:S04]  /*59530*/  LDL.64 R182, [R1+0x7980] ;  /* 0x0079800001b67983 */ /* 0x000f280000100a00 */
[----:B------:R0:W-:Y:S01]  /*59540*/  STL.128 [R1+0x1f00], R76 ;  /* 0x001f004c01007387 */ /* 0x0001e20000100c00 */
[----:B------:R-:W-:Y:S01]  /*59550*/  CS2R R90, SRZ ;  /* 0x00000000005a7805 */ /* 0x000fe2000001ff00 */
[----:B------:R-:W-:Y:S01]  /*59560*/  UMOV UR28, 0x851eb852 ;  /* 0x851eb852001c7882 */ /* 0x000fe20000000000 */
[----:B------:R-:W-:Y:S01]  /*59570*/  UMOV UR29, 0x3fc851eb ;  /* 0x3fc851eb001d7882 */ /* 0x000fe20000000000 */
[----:B------:R-:W-:Y:S01]  /*59580*/  STL.64 [R1+0xacc0], R174 ;  /* 0x00acc0ae01007387 */ /* 0x000fe20000100a00 */
[----:B------:R-:W-:Y:S01]  /*59590*/  MOV R214, R144 ;  /* 0x0000009000d67202 */ /* 0x000fe20000000f00 */
[----:B------:R-:W-:Y:S01]  /*595a0*/  IMAD.MOV.U32 R215, RZ, RZ, R145 ;  /* 0x000000ffffd77224 */ /* 0x000fe200078e0091 */
[----:B------:R-:W-:Y:S01]  /*595b0*/  DMUL R108, R38, UR30 ;  /* 0x0000001e266c7c28 */ /* 0x000fe20008000000 */
[----:B------:R-:W-:Y:S01]  /*595c0*/  IMAD.MOV.U32 R28, RZ, RZ, R104 ;  /* 0x000000ffff1c7224 */ /* 0x000fe200078e0068 */
[----:B-1----:R-:W3:Y:S04]  /*595d0*/  LDL.LU.64 R122, [R1+0x7e58] ;  /* 0x007e5800017a7983 */ /* 0x002ee80000300a00 */
[----:B0-----:R-:W2:Y:S01]  /*595e0*/  LDL.64 R76, [R1+0xa6c8] ;  /* 0x00a6c800014c7983 */ /* 0x001ea20000100a00 */
[----:B------:R-:W-:-:S03]  /*595f0*/  DADD R64, -R204, -R50 ;  /* 0x00000000cc407229 */ /* 0x000fc60000000932 */
[----:B------:R-:W3:Y:S05]  /*59600*/  LDL.64 R78, [R1+0xa6b8] ;  /* 0x00a6b800014e7983 */ /* 0x000eea0000100a00 */
[----:B------:R-:W-:Y:S01]  /*59610*/  DADD R64, -R230, R64 ;  /* 0x00000000e6407229 */ /* 0x000fe20000000140 */
[----:B------:R0:W-:Y:S01]  /*59620*/  STL.128 [R1+0x1f10], R124 ;  /* 0x001f107c01007387 */ /* 0x0001e20000100c00 */
[----:B------:R-:W-:Y:S01]  /*59630*/  MOV R204, R216 ;  /* 0x000000d800cc7202 */ /* 0x000fe20000000f00 */
[----:B------:R-:W-:Y:S02]  /*59640*/  IMAD.MOV.U32 R205, RZ, RZ, R217 ;  /* 0x000000ffffcd7224 */ /* 0x000fe400078e00d9 */
[----:B------:R1:W-:Y:S04]  /*59650*/  STL.128 [R1+0x1f20], R140 ;  /* 0x001f208c01007387 */ /* 0x0003e80000100c00 */
[----:B------:R-:W-:Y:S01]  /*59660*/  STL.128 [R1+0x1f80], R204 ;  /* 0x001f80cc01007387 */ /* 0x000fe20000100c00 */
[----:B0-----:R-:W-:-:S03]  /*59670*/  DADD R124, -R62, R64 ;  /* 0x000000003e7c7229 */ /* 0x001fc60000000140 */
[----:B-1----:R-:W3:Y:S01]  /*59680*/  LDL.64 R142, [R1+0x9b38] ;  /* 0x009b3800018e7983 */ /* 0x002ee20000100a00 */
[----:B--2---:R-:W-:-:S03]  /*59690*/  DMUL R126, R76, R32 ;  /* 0x000000204c7e7228 */ /* 0x004fc60000000000 */
[----:B------:R-:W-:Y:S01]  /*596a0*/  STL.64 [R1+0xad68], R66 ;  /* 0x00ad684201007387 */ /* 0x000fe20000100a00 */
[----:B------:R-:W-:Y:S02]  /*596b0*/  DMUL R62, R38, UR68 ;  /* 0x00000044263e7c28 */ /* 0x000fe40008000000 */
[----:B----4-:R-:W-:Y:S01]  /*596c0*/  DADD R140, -RZ, -R182 ;  /* 0x00000000ff8c7229 */ /* 0x010fe200000009b6 */
[----:B------:R-:W-:Y:S01]  /*596d0*/  UMOV UR20, 0x51eb851f ;  /* 0x51eb851f00147882 */ /* 0x000fe20000000000 */
[----:B------:R-:W-:Y:S01]  /*596e0*/  UMOV UR21, 0x3fd51eb8 ;  /* 0x3fd51eb800157882 */ /* 0x000fe20000000000 */
[----:B------:R-:W-:Y:S04]  /*596f0*/  STL.128 [R1+0x2020], R124 ;  /* 0x0020207c01007387 */ /* 0x000fe80000100c00 */
[----:B------:R0:W-:Y:S04]  /*59700*/  STL.128 [R1+0x2140], R92 ;  /* 0x0021405c01007387 */ /* 0x0001e80000100c00 */
[----:B------:R-:W-:Y:S01]  /*59710*/  STL.64 [R1+0xad60], R70 ;  /* 0x00ad604601007387 */ /* 0x000fe20000100a00 */
[----:B------:R-:W-:Y:S01]  /*59720*/  IMAD.MOV.U32 R156, RZ, RZ, R138 ;  /* 0x000000ffff9c7224 */ /* 0x000fe200078e008a */
[----:B------:R-:W-:-:S02]  /*59730*/  MOV R157, R139 ;  /* 0x0000008b009d7202 */ /* 0x000fc40000000f00 */
[----:B------:R-:W2:Y:S04]  /*59740*/  LDL.64 R64, [R1+0xa990] ;  /* 0x00a9900001407983 */ /* 0x000ea80000100a00 */
[----:B0-----:R-:W4:Y:S04]  /*59750*/  LDL.LU.64 R92, [R1+0x7c30] ;  /* 0x007c3000015c7983 */ /* 0x001f280000300a00 */
[----:B------:R0:W-:Y:S02]  /*59760*/  STL.128 [R1+0x2160], R128 ;  /* 0x0021608001007387 */ /* 0x0001e40000100c00 */
[----:B0-----:R-:W-:-:S02]  /*59770*/  DMUL R130, R132, UR18 ;  /* 0x0000001284827c28 */ /* 0x001fc40008000000 */
[----:B------:R-:W-:Y:S01]  /*59780*/  DADD R132, -RZ, -R66 ;  /* 0x00000000ff847229 */ /* 0x000fe20000000942 */
[----:B----4-:R-:W-:Y:S01]  /*59790*/  MOV R66, R92 ;  /* 0x0000005c00427202 */ /* 0x010fe20000000f00 */
[----:B------:R-:W-:-:S05]  /*597a0*/  IMAD.MOV.U32 R67, RZ, RZ, R93 ;  /* 0x000000ffff437224 */ /* 0x000fca00078e005d */
[----:B------:R0:W-:Y:S04]  /*597b0*/  STL.64 [R1+0xad78], R66 ;  /* 0x00ad784201007387 */ /* 0x0001e80000100a00 */
[----:B0-----:R-:W4:Y:S01]  /*597c0*/  LDL.LU.64 R66, [R1+0x77f0] ;  /* 0x0077f00001427983 */ /* 0x001f220000300a00 */
[----:B---3--:R-:W-:Y:S02]  /*597d0*/  DADD R128, -R220, R184 ;  /* 0x00000000dc807229 */ /* 0x008fe400000001b8 */
[----:B------:R-:W-:Y:S01]  /*597e0*/  DADD R202, -R100, -R62 ;  /* 0x0000000064ca7229 */ /* 0x000fe2000000093e */
[----:B------:R-:W-:Y:S04]  /*597f0*/  STL.64 [R1+0x7860], R62 ;  /* 0x0078603e01007387 */ /* 0x000fe80000100a00 */
[----:B------:R-:W-:Y:S04]  /*59800*/  STL.128 [R1+0x21c0], R128 ;  /* 0x0021c08001007387 */ /* 0x000fe80000100c00 */
[----:B------:R-:W-:Y:S01]  /*59810*/  STL.128 [R1+0x21f0], R200 ;  /* 0x0021f0c801007387 */ /* 0x000fe20000100c00 */
[----:B------:R-:W-:-:S03]  /*59820*/  DMUL R70, R42, UR66 ;  /* 0x000000422a467c28 */ /* 0x000fc60008000000 */
[----:B------:R-:W-:Y:S01]  /*59830*/  STL.128 [R1+0x2240], R164 ;  /* 0x002240a401007387 */ /* 0x000fe20000100c00 */
[----:B------:R-:W-:-:S03]  /*59840*/  DMUL R150, R100, UR20 ;  /* 0x0000001464967c28 */ /* 0x000fc60008000000 */
[----:B------:R0:W-:Y:S04]  /*59850*/  STL.64 [R1+0xae50], R62 ;  /* 0x00ae503e01007387 */ /* 0x0001e80000100a00 */
[----:B------:R-:W-:Y:S04]  /*59860*/  STL.128 [R1+0x2250], R132 ;  /* 0x0022508401007387 */ /* 0x000fe80000100c00 */
[----:B------:R1:W-:Y:S01]  /*59870*/  STL.128 [R1+0x2270], R140 ;  /* 0x0022708c01007387 */ /* 0x0003e20000100c00 */
[----:B0-----:R-:W-:Y:S01]  /*59880*/  IMAD.MOV.U32 R62, RZ, RZ, R142 ;  /* 0x000000ffff3e7224 */ /* 0x001fe200078e008e */
[----:B------:R-:W-:-:S02]  /*59890*/  MOV R63, R143 ;  /* 0x0000008f003f7202 */ /* 0x000fc40000000f00 */
[----:B------:R-:W-:Y:S01]  /*598a0*/  CS2R R94, SRZ ;  /* 0x00000000005e7805 */ /* 0x000fe2000001ff00 */
[----:B------:R-:W-:Y:S01]  /*598b0*/  IMAD.MOV.U32 R220, RZ, RZ, R70 ;  /* 0x000000ffffdc7224 */ /* 0x000fe200078e0046 */
[----:B------:R-:W-:Y:S01]  /*598c0*/  CS2R R138, SRZ ;  /* 0x00000000008a7805 */ /* 0x000fe2000001ff00 */
[----:B------:R-:W-:Y:S01]  /*598d0*/  IMAD.MOV.U32 R221, RZ, RZ, R71 ;  /* 0x000000ffffdd7224 */ /* 0x000fe200078e0047 */
[----:B------:R-:W3:Y:S04]  /*598e0*/  LDL.64 R100, [R1+0x81b8] ;  /* 0x0081b80001647983 */ /* 0x000ee80000100a00 */
[----:B------:R-:W2:Y:S01]  /*598f0*/  LDL.LU.64 R184, [R1+0x7800] ;  /* 0x0078000001b87983 */ /* 0x000ea20000300a00 */
[----:B-1----:R-:W-:Y:S01]  /*59900*/  DMUL R142, R86, UR20 ;  /* 0x00000014568e7c28 */ /* 0x002fe20008000000 */
[----:B------:R-:W-:-:S02]  /*59910*/  IMAD.MOV.U32 R140, RZ, RZ, R174 ;  /* 0x000000ffff8c7224 */ /* 0x000fc400078e00ae */
[----:B------:R-:W2:Y:S01]  /*59920*/  LDL.64 R164, [R1+0xa638] ;  /* 0x00a6380001a47983 */ /* 0x000ea20000100a00 */
[----:B------:R-:W-:-:S03]  /*59930*/  IMAD.MOV.U32 R141, RZ, RZ, R175 ;  /* 0x000000ffff8d7224 */ /* 0x000fc600078e00af */
[----:B------:R-:W2:Y:S04]  /*59940*/  LDL.128 R200, [R1+0x7d00] ;  /* 0x007d000001c87983 */ /* 0x000ea80000100c00 */
[----:B------:R-:W-:Y:S04]  /*59950*/  STL.128 [R1+0x23b0], R140 ;  /* 0x0023b08c01007387 */ /* 0x000fe80000100c00 */
[----:B------:R-:W-:Y:S04]  /*59960*/  STL.128 [R1+0x23d0], R148 ;  /* 0x0023d09401007387 */ /* 0x000fe80000100c00 */
[----:B------:R-:W-:Y:S04]  /*59970*/  STL.128 [R1+0x2440], R92 ;  /* 0x0024405c01007387 */ /* 0x000fe80000100c00 */
[----:B------:R-:W2:Y:S01]  /*59980*/  LDL.64 R166, [R1+0x7838] ;  /* 0x0078380001a67983 */ /* 0x000ea20000100a00 */
[----:B----4-:R-:W-:-:S07]  /*59990*/  DADD R68, -RZ, -R66 ;  /* 0x00000000ff447229 */ /* 0x010fce0000000942 */
[----:B------:R0:W-:Y:S04]  /*599a0*/  STL.128 [R1+0x2460], R68 ;  /* 0x0024604401007387 */ /* 0x0001e80000100c00 */
[----:B------:R1:W-:Y:S04]  /*599b0*/  STL.128 [R1+0x2470], R88 ;  /* 0x0024705801007387 */ /* 0x0003e80000100c00 */
[----:B------:R4:W-:Y:S01]  /*599c0*/  STL.128 [R1+0x2480], R136 ;  /* 0x0024808801007387 */ /* 0x0009e20000100c00 */
[----:B0-----:R-:W-:Y:S01]  /*599d0*/  DMUL R70, R246, UR44 ;  /* 0x0000002cf6467c28 */ /* 0x001fe20008000000 */
[----:B------:R-:W-:Y:S01]  /*599e0*/  MOV R68, R142 ;  /* 0x0000008e00447202 */ /* 0x000fe20000000f00 */
[----:B------:R-:W-:Y:S01]  /*599f0*/  IMAD.MOV.U32 R69, RZ, RZ, R143 ;  /* 0x000000ffff457224 */ /* 0x000fe200078e008f */
[----:B-1----:R-:W-:-:S04]  /*59a00*/  DMUL R90, R78, R20 ;  /* 0x000000144e5a7228 */ /* 0x002fc80000000000 */
[----:B------:R-:W-:Y:S03]  /*59a10*/  STL.64 [R1+0x7a18], R70 ;  /* 0x007a184601007387 */ /* 0x000fe60000100a00 */
[----:B------:R-:W-:Y:S01]  /*59a20*/  IMAD.MOV.U32 R50, RZ, RZ, R70 ;  /* 0x000000ffff327224 */ /* 0x000fe200078e0046 */
[----:B----4-:R-:W4:Y:S01]  /*59a30*/  LDL.64 R136, [R1+0xa600] ;  /* 0x00a6000001887983 */ /* 0x010f220000100a00 */
[----:B------:R-:W-:-:S03]  /*59a40*/  MOV R51, R71 ;  /* 0x0000004700337202 */ /* 0x000fc60000000f00 */
[----:B------:R0:W-:Y:S01]  /*59a50*/  STL.128 [R1+0x24d0], R68 ;  /* 0x0024d04401007387 */ /* 0x0001e20000100c00 */
[----:B------:R-:W-:Y:S01]  /*59a60*/  MOV R94, R90 ;  /* 0x0000005a005e7202 */ /* 0x000fe20000000f00 */
[----:B------:R-:W-:-:S05]  /*59a70*/  IMAD.MOV.U32 R95, RZ, RZ, R91 ;  /* 0x000000ffff5f7224 */ /* 0x000fca00078e005b */
[----:B------:R1:W-:Y:S01]  /*59a80*/  STL.64 [R1+0xaf98], R94 ;  /* 0x00af985e01007387 */ /* 0x0003e20000100a00 */
[----:B0-----:R-:W-:Y:S01]  /*59a90*/  DMUL R70, R244, UR42 ;  /* 0x0000002af4467c28 */ /* 0x001fe20008000000 */
[----:B------:R-:W-:Y:S02]  /*59aa0*/  IMAD.MOV.U32 R68, RZ, RZ, R150 ;  /* 0x000000ffff447224 */ /* 0x000fe400078e0096 */
[----:B------:R-:W-:Y:S01]  /*59ab0*/  IMAD.MOV.U32 R69, RZ, RZ, R151 ;  /* 0x000000ffff457224 */ /* 0x000fe200078e0097 */
[----:B-1----:R-:W4:Y:S04]  /*59ac0*/  LDL.64 R94, [R1+0x7e80] ;  /* 0x007e8000015e7983 */ /* 0x002f280000100a00 */
[----:B------:R0:W-:Y:S04]  /*59ad0*/  STL.128 [R1+0x24f0], R68 ;  /* 0x0024f04401007387 */ /* 0x0001e80000100c00 */
[----:B------:R1:W-:Y:S04]  /*59ae0*/  STL.64 [R1+0x7758], R70 ;  /* 0x0077584601007387 */ /* 0x0003e80000100a00 */
[----:B0-----:R-:W4:Y:S04]  /*59af0*/  LDL.64 R68, [R1+0xa6f8] ;  /* 0x00a6f80001447983 */ /* 0x001f280000100a00 */
[----:B-1----:R-:W4:Y:S01]  /*59b00*/  LDL.64 R70, [R1+0x7cf8] ;  /* 0x007cf80001467983 */ /* 0x002f220000100a00 */
[----:B------:R-:W-:Y:S01]  /*59b10*/  DMUL R244, R8, UR48 ;  /* 0x0000003008f47c28 */ /* 0x000fe20008000000 */
[----:B------:R-:W-:Y:S01]  /*59b20*/  CS2R R246, SRZ ;  /* 0x0000000000f67805 */ /* 0x000fe2000001ff00 */
[----:B------:R-:W-:-:S02]  /*59b30*/  DMUL R142, R76, R36 ;  /* 0x000000244c8e7228 */ /* 0x000fc40000000000 */
[----:B------:R-:W-:Y:S02]  /*59b40*/  DADD R140, -RZ, -R26 ;  /* 0x00000000ff8c7229 */ /* 0x000fe4000000091a */
[----:B---3--:R-:W-:Y:S01]  /*59b50*/  DADD R88, -RZ, -R100 ;  /* 0x00000000ff587229 */ /* 0x008fe20000000964 */
[----:B------:R-:W-:Y:S01]  /*59b60*/  STL.128 [R1+0x1a90], R244 ;  /* 0x001a90f401007387 */ /* 0x000fe20000100c00 */
[----:B------:R-:W-:Y:S01]  /*59b70*/  MOV R76, R56 ;  /* 0x00000038004c7202 */ /* 0x000fe20000000f00 */
[----:B------:R-:W-:Y:S01]  /*59b80*/  IMAD.MOV.U32 R77, RZ, RZ, R57 ;  /* 0x000000ffff4d7224 */ /* 0x000fe200078e0039 */
[----:B------:R-:W-:Y:S01]  /*59b90*/  MOV R57, R211 ;  /* 0x000000d300397202 */ /* 0x000fe20000000f00 */
[----:B------:R-:W-:Y:S01]  /*59ba0*/  STL.64 [R1+0x7a98], R90 ;  /* 0x007a985a01007387 */ /* 0x000fe20000100a00 */
[----:B------:R-:W-:Y:S01]  /*59bb0*/  IMAD.MOV.U32 R56, RZ, RZ, R210 ;  /* 0x000000ffff387224 */ /* 0x000fe200078e00d2 */
[----:B--2---:R-:W-:Y:S02]  /*59bc0*/  DADD R242, -RZ, -R184 ;  /* 0x00000000fff27229 */ /* 0x004fe400000009b8 */
[----:B----4-:R-:W-:-:S07]  /*59bd0*/  DMUL R82, R136, R38 ;  /* 0x0000002688527228 */ /* 0x010fce0000000000 */
[----:B------:R-:W-:Y:S04]  /*59be0*/  STL.128 [R1+0x1fa0], R80 ;  /* 0x001fa05001007387 */ /* 0x000fe80000100c00 */
[----:B------:R0:W-:Y:S04]  /*59bf0*/  STL.64 [R1+0x7928], R82 ;  /* 0x0079285201007387 */ /* 0x0001e80000100a00 */
[----:B------:R-:W-:Y:S04]  /*59c00*/  STL.128 [R1+0x2040], R140 ;  /* 0x0020408c01007387 */ /* 0x000fe80000100c00 */
[----:B------:R1:W-:Y:S01]  /*59c10*/  STL.128 [R1+0x2060], R88 ;  /* 0x0020605801007387 */ /* 0x0003e20000100c00 */
[----:B0-----:R-:W-:Y:S01]  /*59c20*/  IMAD.MOV.U32 R82, RZ, RZ, R240 ;  /* 0x000000ffff527224 */ /* 0x001fe200078e00f0 */
[----:B------:R-:W-:Y:S01]  /*59c30*/  DADD R210, -RZ, -R94 ;  /* 0x00000000ffd27229 */ /* 0x000fe2000000095e */
[----:B------:R-:W-:Y:S01]  /*59c40*/  IMAD.MOV.U32 R83, RZ, RZ, R241 ;  /* 0x000000ffff537224 */ /* 0x000fe200078e00f1 */
[----:B------:R-:W-:-:S02]  /*59c50*/  DMUL R240, R78, R42 ;  /* 0x0000002a4ef07228 */ /* 0x000fc40000000000 */
[----:B------:R-:W-:Y:S01]  /*59c60*/  DMUL R148, R164, R18 ;  /* 0x00000012a4947228 */ /* 0x000fe20000000000 */
[----:B------:R-:W2:Y:S04]  /*59c70*/  LDL.64 R78, [R1+0xa630] ;  /* 0x00a63000014e7983 */ /* 0x000ea80000100a00 */
[----:B------:R0:W-:Y:S01]  /*59c80*/  STL.128 [R1+0x2070], R240 ;  /* 0x002070f001007387 */ /* 0x0001e20000100c00 */
[----:B------:R-:W-:Y:S02]  /*59c90*/  IMAD.MOV.U32 R92, RZ, RZ, R84 ;  /* 0x000000ffff5c7224 */ /* 0x000fe400078e0054 */
[----:B------:R-:W-:Y:S01]  /*59ca0*/  IMAD.MOV.U32 R93, RZ, RZ, R85 ;  /* 0x000000ffff5d7224 */ /* 0x000fe200078e0055 */
[----:B------:R-:W-:Y:S01]  /*59cb0*/  DADD R64, R64, R64 ;  /* 0x0000000040407229 */ /* 0x000fe20000000040 */
[----:B------:R-:W-:Y:S01]  /*59cc0*/  UMOV UR30, 0xd70a3d71 ;  /* 0xd70a3d71001e7882 */ /* 0x000fe20000000000 */
[----:B------:R-:W-:Y:S01]  /*59cd0*/  DADD R212, R212, R62 ;  /* 0x00000000d4d47229 */ /* 0x000fe2000000003e */
[----:B------:R-:W-:Y:S01]  /*59ce0*/  UMOV UR31, 0x3fcd70a3 ;  /* 0x3fcd70a3001f7882 */ /* 0x000fe20000000000 */
[----:B------:R-:W-:Y:S01]  /*59cf0*/  IMAD.MOV.U32 R29, RZ, RZ, R105 ;  /* 0x000000ffff1d7224 */ /* 0x000fe200078e0069 */
[----:B------:R-:W-:Y:S01]  /*59d00*/  CS2R R134, SRZ ;  /* 0x0000000000867805 */ /* 0x000fe2000001ff00 */
[----:B------:R-:W3:Y:S01]  /*59d10*/  LDL.LU.64 R80, [R1+0x7b00] ;  /* 0x007b000001507983 */ /* 0x000ee20000300a00 */
[----:B-1----:R-:W-:-:S03]  /*59d20*/  DMUL R90, R68, R20 ;  /* 0x00000014445a7228 */ /* 0x002fc60000000000 */
[----:B------:R-:W4:Y:S01]  /*59d30*/  LDL.LU.64 R140, [R1+0x7cf0] ;  /* 0x007cf000018c7983 */ /* 0x000f220000300a00 */
[----:B------:R-:W-:-:S03]  /*59d40*/  DADD R88, -RZ, -R70 ;  /* 0x00000000ff587229 */ /* 0x000fc60000000946 */
[----:B------:R-:W-:Y:S04]  /*59d50*/  STL.128 [R1+0x22a0], R208 ;  /* 0x0022a0d001007387 */ /* 0x000fe80000100c00 */
[----:B------:R-:W-:Y:S04]  /*59d60*/  STL.64 [R1+0x7778], R90 ;  /* 0x0077785a01007387 */ /* 0x000fe80000100a00 */
[----:B------:R1:W-:Y:S01]  /*59d70*/  STL.128 [R1+0x2380], R88 ;  /* 0x0023805801007387 */ /* 0x0003e20000100c00 */
[----:B------:R-:W-:Y:S01]  /*59d80*/  MOV R84, R190 ;  /* 0x000000be00547202 */ /* 0x000fe20000000f00 */
[----:B------:R-:W-:-:S02]  /*59d90*/  IMAD.MOV.U32 R85, RZ, RZ, R191 ;  /* 0x000000ffff557224 */ /* 0x000fc400078e00bf */
[----:B0-----:R-:W3:Y:S04]  /*59da0*/  LDL.64 R242, [R1+0x7948] ;  /* 0x0079480001f27983 */ /* 0x001ee80000100a00 */
[----:B------:R-:W4:Y:S04]  /*59db0*/  LDL.64 R104, [R1+0xaa98] ;  /* 0x00aa980001687983 */ /* 0x000f280000100a00 */
[----:B-1----:R-:W2:Y:S01]  /*59dc0*/  LDL.LU.64 R90, [R1+0x8208] ;  /* 0x00820800015a7983 */ /* 0x002ea20000300a00 */
[----:B------:R-:W-:Y:S02]  /*59dd0*/  DMUL R68, R68, R30 ;  /* 0x0000001e44447228 */ /* 0x000fe40000000000 */
[----:B------:R-:W-:-:S07]  /*59de0*/  DADD R70, -RZ, -R112 ;  /* 0x00000000ff467229 */ /* 0x000fce0000000970 */
[----:B------:R0:W-:Y:S04]  /*59df0*/  STL.128 [R1+0x2390], R68 ;  /* 0x0023904401007387 */ /* 0x0001e80000100c00 */
[----:B------:R-:W-:Y:S04]  /*59e00*/  STL.128 [R1+0x24b0], R236 ;  /* 0x0024b0ec01007387 */ /* 0x000fe80000100c00 */
[----:B------:R1:W-:Y:S04]  /*59e10*/  STL.128 [R1+0x19d0], R4 ;  /* 0x0019d00401007387 */ /* 0x0003e80000100c00 */
[----:B------:R1:W-:Y:S04]  /*59e20*/  STL.64 [R1+0x7760], R68 ;  /* 0x0077604401007387 */ /* 0x0003e80000100a00 */
[----:B0-----:R-:W3:Y:S04]  /*59e30*/  LDL.64 R70, [R1+0xa6d0] ;  /* 0x00a6d00001467983 */ /* 0x001ee80000100a00 */
[----:B-1----:R-:W4:Y:S04]  /*59e40*/  LDL.64 R4, [R1+0xa9f0] ;  /* 0x00a9f00001047983 */ /* 0x002f280000100a00 */
[----:B------:R-:W3:Y:S04]  /*59e50*/  LDL.64 R68, [R1+0xaa70] ;  /* 0x00aa700001447983 */ /* 0x000ee80000100a00 */
[----:B------:R-:W3:Y:S01]  /*59e60*/  LDL.64 R6, [R1+0xa690] ;  /* 0x00a6900001067983 */ /* 0x000ee20000100a00 */
[----:B------:R-:W-:-:S03]  /*59e70*/  IMAD.MOV.U32 R190, RZ, RZ, R200 ;  /* 0x000000ffffbe7224 */ /* 0x000fc600078e00c8 */
[----:B------:R-:W-:Y:S01]  /*59e80*/  STL.128 [R1+0x1a50], R12 ;  /* 0x001a500c01007387 */ /* 0x000fe20000100c00 */
[----:B------:R-:W-:-:S03]  /*59e90*/  MOV R191, R201 ;  /* 0x000000c900bf7202 */ /* 0x000fc60000000f00 */
[----:B------:R0:W-:Y:S04]  /*59ea0*/  STL.128 [R1+0x1bd0], R44 ;  /* 0x001bd02c01007387 */ /* 0x0001e80000100c00 */
[----:B------:R-:W-:Y:S04]  /*59eb0*/  STL.128 [R1+0x1c00], R52 ;  /* 0x001c003401007387 */ /* 0x000fe80000100c00 */
[----:B------:R1:W-:Y:S01]  /*59ec0*/  STL.128 [R1+0x1c40], R200 ;  /* 0x001c40c801007387 */ /* 0x0003e20000100c00 */
[----:B------:R-:W-:Y:S01]  /*59ed0*/  IMAD.MOV.U32 R88, RZ, RZ, R82 ;  /* 0x000000ffff587224 */ /* 0x000fe200078e0052 */
[----:B------:R-:W-:-:S02]  /*59ee0*/  MOV R89, R83 ;  /* 0x0000005300597202 */ /* 0x000fc40000000f00 */
[----:B0-----:R-:W3:Y:S04]  /*59ef0*/  LDL.64 R46, [R1+0xa8d0] ;  /* 0x00a8d000012e7983 */ /* 0x001ee80000100a00 */
[----:B-1----:R-:W3:Y:S01]  /*59f00*/  LDL.64 R200, [R1+0x7e10] ;  /* 0x007e100001c87983 */ /* 0x002ee20000100a00 */
[----:B--2---:R-:W-:-:S03]  /*59f10*/  DFMA R164, R186, UR28, R90 ;  /* 0x0000001cbaa47c2b */ /* 0x004fc6000800005a */
[----:B------:R-:W2:Y:S07]  /*59f20*/  LDL.LU.64 R186, [R1+0x7868] ;  /* 0x0078680001ba7983 */ /* 0x000eae0000300a00 */
[----:B------:R-:W-:Y:S01]  /*59f30*/  IMAD.MOV.U32 R174, RZ, RZ, R164 ;  /* 0x000000ffffae7224 */ /* 0x000fe200078e00a4 */
[----:B------:R-:W-:-:S05]  /*59f40*/  MOV R175, R165 ;  /* 0x000000a500af7202 */ /* 0x000fca0000000f00 */
[----:B------:R0:W-:Y:S04]  /*59f50*/  STL.64 [R1+0xacc8], R174 ;  /* 0x00acc8ae01007387 */ /* 0x0001e80000100a00 */
[----:B0-----:R-:W2:Y:S01]  /*59f60*/  LDL.LU.64 R174, [R1+0x8198] ;  /* 0x0081980001ae7983 */ /* 0x001ea20000300a00 */
[----:B----4-:R-:W-:-:S03]  /*59f70*/  DMUL R132, R38, R4 ;  /* 0x0000000426847228 */ /* 0x010fc60000000000 */
[----:B------:R-:W4:Y:S01]  /*59f80*/  LDL.64 R4, [R1+0xa5a0] ;  /* 0x00a5a00001047983 */ /* 0x000f220000100a00 */
[----:B------:R-:W-:Y:S01]  /*59f90*/  IMAD.MOV.U32 R82, RZ, RZ, R156 ;  /* 0x000000ffff527224 */ /* 0x000fe200078e009c */
[----:B------:R-:W-:Y:S01]  /*59fa0*/  MOV R83, R157 ;  /* 0x0000009d00537202 */ /* 0x000fe20000000f00 */
[----:B------:R-:W-:Y:S01]  /*59fb0*/  DMUL R156, R32, R64 ;  /* 0x00000040209c7228 */ /* 0x000fe20000000000 */
[----:B------:R-:W-:Y:S01]  /*59fc0*/  IMAD.MOV.U32 R202, RZ, RZ, R96 ;  /* 0x000000ffffca7224 */ /* 0x000fe200078e0060 */
[----:B---3--:R-:W-:Y:S01]  /*59fd0*/  DMUL R64, R68, R38 ;  /* 0x0000002644407228 */ /* 0x008fe20000000000 */
[----:B------:R-:W-:Y:S01]  /*59fe0*/  IMAD.MOV.U32 R203, RZ, RZ, R97 ;  /* 0x000000ffffcb7224 */ /* 0x000fe200078e0061 */
[----:B------:R-:W-:Y:S01]  /*59ff0*/  DMUL R150, R78, R18 ;  /* 0x000000124e967228 */ /* 0x000fe20000000000 */
[----:B------:R-:W-:Y:S01]  /*5a000*/  MOV R96, R88 ;  /* 0x0000005800607202 */ /* 0x000fe20000000f00 */
[----:B------:R-:W-:Y:S01]  /*5a010*/  IMAD.MOV.U32 R97, RZ, RZ, R89 ;  /* 0x000000ffff617224 */ /* 0x000fe200078e0059 */
[----:B------:R-:W-:Y:S01]  /*5a020*/  STL.128 [R1+0x1ec0], RZ ;  /* 0x001ec0ff01007387 */ /* 0x000fe20000100c00 */
[----:B------:R-:W-:Y:S01]  /*5a030*/  IMAD.MOV.U32 R78, RZ, RZ, R76 ;  /* 0x000000ffff4e7224 */ /* 0x000fe200078e004c */
[----:B------:R-:W-:Y:S01]  /*5a040*/  MOV R79, R77 ;  /* 0x0000004d004f7202 */ /* 0x000fe20000000f00 */
[----:B------:R-:W-:Y:S01]  /*5a050*/  IMAD.MOV.U32 R116, RZ, RZ, R202 ;  /* 0x000000ffff747224 */ /* 0x000fe200078e00ca */
[----:B------:R-:W-:Y:S01]  /*5a060*/  STL.128 [R1+0x2130], RZ ;  /* 0x002130ff01007387 */ /* 0x000fe20000100c00 */
[----:B------:R-:W-:Y:S01]  /*5a070*/  IMAD.MOV.U32 R117, RZ, RZ, R203 ;  /* 0x000000ffff757224 */ /* 0x000fe200078e00cb */
[C---:B------:R-:W-:Y:S01]  /*5a080*/  DMUL R146, R70.reuse, R30 ;  /* 0x0000001e46927228 */ /* 0x040fe20000000000 */
[----:B------:R-:W-:Y:S01]  /*5a090*/  MOV R76, R72 ;  /* 0x00000048004c7202 */ /* 0x000fe20000000f00 */
[----:B------:R-:W-:Y:S01]  /*5a0a0*/  DMUL R144, R70, R32 ;  /* 0x0000002046907228 */ /* 0x000fe20000000000 */
        /* <DEDUP_REMOVED lines=8> */
[----:B------:R-:W-:Y:S01]  /*5a130*/  IMAD.MOV.U32 R88, RZ, RZ, R158 ;  /* 0x000000ffff587224 */ /* 0x000fe200078e009e */
[----:B------:R-:W-:Y:S01]  /*5a140*/  DMUL R154, R6, R20 ;  /* 0x00000014069a7228 */ /* 0x000fe20000000000 */
[----:B------:R-:W-:Y:S01]  /*5a150*/  IMAD.MOV.U32 R89, RZ, RZ, R159 ;  /* 0x000000ffff597224 */ /* 0x000fe200078e009f */
[----:B------:R-:W-:Y:S01]  /*5a160*/  MOV R234, R96 ;  /* 0x0000006000ea7202 */ /* 0x000fe20000000f00 */
[----:B------:R-:W-:Y:S01]  /*5a170*/  IMAD.MOV.U32 R235, RZ, RZ, R97 ;  /* 0x000000ffffeb7224 */ /* 0x000fe200078e0061 */
[----:B------:R-:W-:Y:S01]  /*5a180*/  STL.128 [R1+0x24a0], RZ ;  /* 0x0024a0ff01007387 */ /* 0x000fe20000100c00 */
[----:B------:R-:W-:Y:S01]  /*5a190*/  DADD R158, -RZ, -R64 ;  /* 0x00000000ff9e7229 */ /* 0x000fe20000000940 */
[----:B------:R-:W-:Y:S01]  /*5a1a0*/  IMAD.MOV.U32 R96, RZ, RZ, R92 ;  /* 0x000000ffff607224 */ /* 0x000fe200078e005c */
[----:B------:R-:W-:Y:S01]  /*5a1b0*/  MOV R97, R93 ;  /* 0x0000005d00617202 */ /* 0x000fe20000000f00 */
[----:B------:R-:W-:Y:S01]  /*5a1c0*/  STL.128 [R1+0x25c0], RZ ;  /* 0x0025c0ff01007387 */ /* 0x000fe20000100c00 */
[----:B------:R-:W-:Y:S01]  /*5a1d0*/  IMAD.MOV.U32 R92, RZ, RZ, R160 ;  /* 0x000000ffff5c7224 */ /* 0x000fe200078e00a0 */
[----:B------:R-:W-:Y:S01]  /*5a1e0*/  DFMA R162, R162, R38, R116 ;  /* 0x00000026a2a2722b */ /* 0x000fe20000000074 */
[----:B------:R-:W-:Y:S01]  /*5a1f0*/  IMAD.MOV.U32 R93, RZ, RZ, R161 ;  /* 0x000000ffff5d7224 */ /* 0x000fe200078e00a1 */
[----:B------:R-:W-:Y:S01]  /*5a200*/  STL.128 [R1+0x25e0], RZ ;  /* 0x0025e0ff01007387 */ /* 0x000fe20000100c00 */
[----:B------:R-:W-:-:S03]  /*5a210*/  DADD R160, -RZ, -R132 ;  /* 0x00000000ffa07229 */ /* 0x000fc60000000984 */
[----:B------:R-:W-:Y:S04]  /*5a220*/  STL.128 [R1+0x25f0], RZ ;  /* 0x0025f0ff01007387 */ /* 0x000fe80000100c00 */
[----:B------:R-:W-:Y:S04]  /*5a230*/  STL.128 [R1+0x2260], R144 ;  /* 0x0022609001007387 */ /* 0x000fe80000100c00 */
[----:B------:R-:W-:Y:S04]  /*5a240*/  STL.128 [R1+0x1d90], R148 ;  /* 0x001d909401007387 */ /* 0x000fe80000100c00 */
[----:B------:R-:W-:Y:S04]  /*5a250*/  STL.128 [R1+0x1a20], R152 ;  /* 0x001a209801007387 */ /* 0x000fe80000100c00 */
[----:B------:R-:W-:Y:S04]  /*5a260*/  STL.128 [R1+0x1b50], R156 ;  /* 0x001b509c01007387 */ /* 0x000fe80000100c00 */
[----:B------:R-:W-:Y:S04]  /*5a270*/  STL.128 [R1+0x1d00], R164 ;  /* 0x001d00a401007387 */ /* 0x000fe80000100c00 */
[----:B------:R-:W-:Y:S01]  /*5a280*/  STL.128 [R1+0x1d20], R160 ;  /* 0x001d20a001007387 */ /* 0x000fe20000100c00 */
[----:B------:R-:W-:-:S02]  /*5a290*/  IMAD.MOV.U32 R6, RZ, RZ, R110 ;  /* 0x000000ffff067224 */ /* 0x000fc400078e006e */
[----:B------:R-:W-:Y:S01]  /*5a2a0*/  IMAD.MOV.U32 R7, RZ, RZ, R111 ;  /* 0x000000ffff077224 */ /* 0x000fe200078e006f */
[----:B------:R-:W-:Y:S01]  /*5a2b0*/  MOV R70, R102 ;  /* 0x0000006600467202 */ /* 0x000fe20000000f00 */
[----:B------:R-:W-:Y:S01]  /*5a2c0*/  IMAD.MOV.U32 R71, RZ, RZ, R103 ;  /* 0x000000ffff477224 */ /* 0x000fe200078e0067 */
[----:B------:R-:W-:Y:S01]  /*5a2d0*/  MOV R103, R69 ;  /* 0x0000004500677202 */ /* 0x000fe20000000f00 */
[----:B------:R-:W-:Y:S01]  /*5a2e0*/  IMAD.MOV.U32 R102, RZ, RZ, R68 ;  /* 0x000000ffff667224 */ /* 0x000fe200078e0044 */
[----:B------:R-:W-:Y:S01]  /*5a2f0*/  CS2R R68, SRZ ;  /* 0x0000000000447805 */ /* 0x000fe2000001ff00 */
[----:B------:R-:W-:Y:S02]  /*5a300*/  IMAD.MOV.U32 R176, RZ, RZ, R78 ;  /* 0x000000ffffb07224 */ /* 0x000fe400078e004e */
[----:B------:R-:W-:Y:S01]  /*5a310*/  IMAD.MOV.U32 R177, RZ, RZ, R79 ;  /* 0x000000ffffb17224 */ /* 0x000fe200078e004f */
[----:B------:R-:W-:-:S08]  /*5a320*/  DMUL R78, R170, UR24 ;  /* 0x00000018aa4e7c28 */ /* 0x000fd00008000000 */
[----:B------:R-:W-:-:S08]  /*5a330*/  DFMA R78, R222, UR30, R78 ;  /* 0x0000001ede4e7c2b */ /* 0x000fd0000800004e */
[----:B------:R-:W-:Y:S01]  /*5a340*/  DADD R208, R208, R78 ;  /* 0x00000000d0d07229 */ /* 0x000fe2000000004e */
[----:B------:R-:W-:Y:S04]  /*5a350*/  STL.64 [R1+0xae58], R158 ;  /* 0x00ae589e01007387 */ /* 0x000fe80000100a00 */
[----:B------:R0:W-:Y:S04]  /*5a360*/  STL.64 [R1+0xae90], R160 ;  /* 0x00ae90a001007387 */ /* 0x0001e80000100a00 */
[----:B0-----:R-:W3:Y:S01]  /*5a370*/  LDL.64 R160, [R1+0x7bb8] ;  /* 0x007bb80001a07983 */ /* 0x001ee20000100a00 */
[----:B--2---:R-:W-:-:S07]  /*5a380*/  DMUL R202, R174, UR54 ;  /* 0x00000036aeca7c28 */ /* 0x004fce0008000000 */
[----:B------:R-:W-:Y:S04]  /*5a390*/  STL.128 [R1+0x1fc0], R200 ;  /* 0x001fc0c801007387 */ /* 0x000fe80000100c00 */
[----:B------:R0:W-:Y:S04]  /*5a3a0*/  STL.128 [R1+0x2280], R108 ;  /* 0x0022806c01007387 */ /* 0x0001e80000100c00 */
[----:B------:R1:W-:Y:S01]  /*5a3b0*/  STL.128 [R1+0x2620], R212 ;  /* 0x002620d401007387 */ /* 0x0003e20000100c00 */
[----:B------:R-:W-:Y:S01]  /*5a3c0*/  IMAD.MOV.U32 R158, RZ, RZ, R202 ;  /* 0x000000ffff9e7224 */ /* 0x000fe200078e00ca */
[----:B------:R-:W-:-:S02]  /*5a3d0*/  MOV R159, R203 ;  /* 0x000000cb009f7202 */ /* 0x000fc40000000f00 */
[----:B0-----:R-:W2:Y:S01]  /*5a3e0*/  LDL.64 R110, [R1+0xa688] ;  /* 0x00a68800016e7983 */ /* 0x001ea20000100a00 */
[----:B-1----:R-:W-:Y:S01]  /*5a3f0*/  IMAD.MOV.U32 R212, RZ, RZ, R162 ;  /* 0x000000ffffd47224 */ /* 0x002fe200078e00a2 */
[----:B------:R-:W-:Y:S01]  /*5a400*/  MOV R213, R163 ;  /* 0x000000a300d57202 */ /* 0x000fe20000000f00 */
[----:B------:R-:W-:Y:S02]  /*5a410*/  IMAD.MOV.U32 R214, RZ, RZ, R50 ;  /* 0x000000ffffd67224 */ /* 0x000fe400078e0032 */
[----:B------:R-:W-:Y:S01]  /*5a420*/  IMAD.MOV.U32 R215, RZ, RZ, R51 ;  /* 0x000000ffffd77224 */ /* 0x000fe200078e0033 */
[----:B------:R0:W-:Y:S04]  /*5a430*/  STL.64 [R1+0xae98], R158 ;  /* 0x00ae989e01007387 */ /* 0x0001e80000100a00 */
[----:B------:R1:W-:Y:S01]  /*5a440*/  STL.128 [R1+0x2650], R212 ;  /* 0x002650d401007387 */ /* 0x0003e20000100c00 */
[----:B------:R-:W-:Y:S01]  /*5a450*/  MOV R62, R108 ;  /* 0x0000006c003e7202 */ /* 0x000fe20000000f00 */
[----:B------:R-:W-:Y:S01]  /*5a460*/  IMAD.MOV.U32 R63, RZ, RZ, R109 ;  /* 0x000000ffff3f7224 */ /* 0x000fe200078e006d */
[----:B------:R-:W-:Y:S01]  /*5a470*/  DMUL R78, R188, UR22 ;  /* 0x00000016bc4e7c28 */ /* 0x000fe20008000000 */
[----:B------:R4:W-:Y:S04]  /*5a480*/  STL.64 [R1+0x7830], R164 ;  /* 0x007830a401007387 */ /* 0x0009e80000100a00 */
[----:B0-----:R-:W2:Y:S01]  /*5a490*/  LDL.LU.64 R158, [R1+0x7db0] ;  /* 0x007db000019e7983 */ /* 0x001ea20000300a00 */
[----:B------:R-:W-:Y:S01]  /*5a4a0*/  MOV R120, R166 ;  /* 0x000000a600787202 */ /* 0x000fe20000000f00 */
[----:B------:R-:W-:-:S02]  /*5a4b0*/  IMAD.MOV.U32 R121, RZ, RZ, R167 ;  /* 0x000000ffff797224 */ /* 0x000fc400078e00a7 */
[----:B------:R-:W-:Y:S01]  /*5a4c0*/  STL.64 [R1+0xaf58], R98 ;  /* 0x00af586201007387 */ /* 0x000fe20000100a00 */
[----:B-1----:R-:W-:Y:S01]  /*5a4d0*/  MOV R214, R6 ;  /* 0x0000000600d67202 */ /* 0x002fe20000000f00 */
[----:B------:R-:W-:Y:S01]  /*5a4e0*/  IMAD.MOV.U32 R215, RZ, RZ, R7 ;  /* 0x000000ffffd77224 */ /* 0x000fe200078e0007 */
[----:B------:R-:W-:Y:S01]  /*5a4f0*/  CS2R R212, SRZ ;  /* 0x0000000000d47805 */ /* 0x000fe2000001ff00 */
[----:B------:R-:W2:Y:S04]  /*5a500*/  LDL.64 R6, [R1+0xa840] ;  /* 0x00a8400001067983 */ /* 0x000ea80000100a00 */
[----:B------:R0:W-:Y:S04]  /*5a510*/  STL.128 [R1+0x2660], R212 ;  /* 0x002660d401007387 */ /* 0x0001e80000100c00 */
[----:B------:R1:W-:Y:S01]  /*5a520*/  STL.128 [R1+0x2690], R68 ;  /* 0x0026904401007387 */ /* 0x0003e20000100c00 */
[----:B------:R-:W-:-:S02]  /*5a530*/  IMAD.MOV.U32 R108, RZ, RZ, R234 ;  /* 0x000000ffff6c7224 */ /* 0x000fc400078e00ea */
[----:B------:R-:W-:Y:S01]  /*5a540*/  IMAD.MOV.U32 R109, RZ, RZ, R235 ;  /* 0x000000ffff6d7224 */ /* 0x000fe200078e00eb */
[----:B----4-:R-:W4:Y:S04]  /*5a550*/  LDL.LU.128 R164, [R1+0xb080] ;  /* 0x00b0800001a47983 */ /* 0x010f280000300c00 */
[----:B------:R-:W4:Y:S04]  /*5a560*/  LDL.64 R234, [R1+0xa5e8] ;  /* 0x00a5e80001ea7983 */ /* 0x000f280000100a00 */
[----:B0-----:R-:W4:Y:S01]  /*5a570*/  LDL.LU.64 R214, [R1+0x7888] ;  /* 0x0078880001d67983 */ /* 0x001f220000300a00 */
[----:B-1----:R-:W-:-:S03]  /*5a580*/  DFMA R68, -R4, R168, -R186 ;  /* 0x000000a80444722b */ /* 0x002fc600000009ba */
[----:B------:R-:W4:Y:S04]  /*5a590*/  LDL.LU.64 R98, [R1+0x7fb8] ;  /* 0x007fb80001627983 */ /* 0x000f280000300a00 */
[----:B------:R-:W4:Y:S01]  /*5a5a0*/  LDL.64 R4, [R1+0xab88] ;  /* 0x00ab880001047983 */ /* 0x000f220000100a00 */
[----:B------:R-:W-:Y:S01]  /*5a5b0*/  DFMA R68, R242, UR34, R68 ;  /* 0x00000022f2447c2b */ /* 0x000fe20008000044 */
[----:B------:R-:W-:Y:S01]  /*5a5c0*/  UMOV UR32, 0x68497682 ;  /* 0x6849768200207882 */ /* 0x000fe20000000000 */
[----:B------:R-:W-:Y:S01]  /*5a5d0*/  UMOV UR33, 0x3d7c25c2 ;  /* 0x3d7c25c200217882 */ /* 0x000fe20000000000 */
[----:B------:R-:W4:Y:S04]  /*5a5e0*/  LDL.LU.128 R200, [R1+0xb070] ;  /* 0x00b0700001c87983 */ /* 0x000f280000300c00 */
[----:B------:R-:W4:Y:S01]  /*5a5f0*/  LDL.LU.64 R50, [R1+0x81e0] ;  /* 0x0081e00001327983 */ /* 0x000f220000300a00 */
[----:B------:R-:W-:-:S03]  /*5a600*/  DFMA R210, R94, 0.125, R68 ;  /* 0x3fc000005ed2782b */ /* 0x000fc60000000044 */
[----:B------:R0:W-:Y:S04]  /*5a610*/  STL.64 [R1+0xaea0], R62 ;  /* 0x00aea03e01007387 */ /* 0x0001e80000100a00 */
[----:B------:R1:W-:Y:S01]  /*5a620*/  STL.128 [R1+0x26c0], R208 ;  /* 0x0026c0d001007387 */ /* 0x0003e20000100c00 */
[----:B------:R-:W-:-:S03]  /*5a630*/  CS2R R204, SRZ ;  /* 0x0000000000cc7805 */ /* 0x000fc6000001ff00 */
[----:B------:R-:W-:Y:S04]  /*5a640*/  STL.128 [R1+0xad80], R44 ;  /* 0x00ad802c01007387 */ /* 0x000fe80000100c00 */
[----:B0-----:R-:W4:Y:S04]  /*5a650*/  LDL.LU.64 R62, [R1+0x7b70] ;  /* 0x007b7000013e7983 */ /* 0x001f280000300a00 */
[----:B------:R-:W-:Y:S04]  /*5a660*/  STL.64 [R1+0x7710], R230 ;  /* 0x007710e601007387 */ /* 0x000fe80000100a00 */
[----:B-1----:R-:W4:Y:S04]  /*5a670*/  LDL.LU.64 R210, [R1+0x7e28] ;  /* 0x007e280001d27983 */ /* 0x002f280000300a00 */
[----:B---3--:R-:W-:Y:S04]  /*5a680*/  STL.64 [R1+0xaec0], R160 ;  /* 0x00aec0a001007387 */ /* 0x008fe80000100a00 */
        /* <DEDUP_REMOVED lines=10> */
[----:B------:R-:W3:Y:S01]  /*5a730*/  LDL.LU.64 R188, [R1+0xb060] ;  /* 0x00b0600001bc7983 */ /* 0x000ee20000300a00 */
[----:B--2---:R-:W-:-:S02]  /*5a740*/  DFMA R68, R110, R38, R250 ;  /* 0x000000266e44722b */ /* 0x004fc400000000fa */
[----:B----4-:R-:W-:-:S07]  /*5a750*/  DADD R208, -R180, -R214 ;  /* 0x00000000b4d07229 */ /* 0x010fce00000009d6 */
[----:B------:R-:W-:Y:S04]  /*5a760*/  STL.128 [R1+0x2700], R208 ;  /* 0x002700d001007387 */ /* 0x000fe80000100c00 */
[----:B------:R0:W-:Y:S04]  /*5a770*/  STL.128 [R1+0x2710], R132 ;  /* 0x0027108401007387 */ /* 0x0001e80000100c00 */
[----:B0-----:R-:W2:Y:S01]  /*5a780*/  LDL.LU.64 R134, [R1+0x8238] ;  /* 0x0082380001867983 */ /* 0x001ea20000300a00 */
[----:B------:R-:W-:Y:S02]  /*5a790*/  DFMA R208, R104, R24, R68 ;  /* 0x0000001868d0722b */ /* 0x000fe40000000044 */
[----:B------:R-:W-:-:S02]  /*5a7a0*/  DFMA R210, R46, UR26, R78 ;  /* 0x0000001a2ed27c2b */ /* 0x000fc4000800004e */
[----:B------:R-:W-:Y:S02]  /*5a7b0*/  DFMA R68, R160, UR22, R158 ;  /* 0x00000016a0447c2b */ /* 0x000fe4000800009e */
[----:B------:R-:W-:Y:S01]  /*5a7c0*/  DMUL R104, R32, UR32 ;  /* 0x0000002020687c28 */ /* 0x000fe20008000000 */
[----:B------:R-:W-:Y:S02]  /*5a7d0*/  IMAD.MOV.U32 R110, RZ, RZ, R176 ;  /* 0x000000ffff6e7224 */ /* 0x000fe400078e00b0 */
[----:B------:R0:W-:Y:S01]  /*5a7e0*/  STL.128 [R1+0x2720], R208 ;  /* 0x002720d001007387 */ /* 0x0001e20000100c00 */
[----:B------:R-:W-:-:S03]  /*5a7f0*/  MOV R111, R177 ;  /* 0x000000b1006f7202 */ /* 0x000fc60000000f00 */
[----:B------:R-:W4:Y:S01]  /*5a800*/  LDL.64 R160, [R1+0xa5a0] ;  /* 0x00a5a00001a07983 */ /* 0x000f220000100a00 */
[----:B0-----:R-:W-:Y:S01]  /*5a810*/  DFMA R210, R226, UR16, R68 ;  /* 0x00000010e2d27c2b */ /* 0x001fe20008000044 */
[----:B------:R-:W-:Y:S01]  /*5a820*/  UMOV UR16, 0xb153a753 ;  /* 0xb153a75300107882 */ /* 0x000fe20000000000 */
[----:B------:R-:W-:Y:S01]  /*5a830*/  UMOV UR17, 0x3dd3ca8c ;  /* 0x3dd3ca8c00117882 */ /* 0x000fe20000000000 */
[----:B------:R-:W-:Y:S02]  /*5a840*/  DADD R68, -R4, -R34 ;  /* 0x0000000004447229 */ /* 0x000fe40000000922 */
[----:B------:R-:W-:Y:S01]  /*5a850*/  DMUL R212, R32, UR16 ;  /* 0x0000001020d47c28 */ /* 0x000fe20008000000 */
[----:B------:R-:W3:Y:S07]  /*5a860*/  LDL.64 R4, [R1+0xa8c8] ;  /* 0x00a8c80001047983 */ /* 0x000eee0000100a00 */
[----:B------:R-:W-:Y:S01]  /*5a870*/  DADD R68, -R212, R68 ;  /* 0x00000000d4447229 */ /* 0x000fe20000000144 */
[----:B------:R-:W-:-:S07]  /*5a880*/  CS2R R208, SRZ ;  /* 0x0000000000d07805 */ /* 0x000fce000001ff00 */
[----:B------:R-:W-:Y:S01]  /*5a890*/  DADD R68, -R106, R68 ;  /* 0x000000006a447229 */ /* 0x000fe20000000144 */
[----:B------:R0:W-:Y:S01]  /*5a8a0*/  STL.128 [R1+0x2770], R208 ;  /* 0x002770d001007387 */ /* 0x0001e20000100c00 */
[----:B------:R-:W-:Y:S01]  /*5a8b0*/  MOV R176, R88 ;  /* 0x0000005800b07202 */ /* 0x000fe20000000f00 */
[----:B------:R-:W-:Y:S01]  /*5a8c0*/  IMAD.MOV.U32 R177, RZ, RZ, R89 ;  /* 0x000000ffffb17224 */ /* 0x000fe200078e0059 */
[----:B------:R-:W-:Y:S01]  /*5a8d0*/  MOV R89, R85 ;  /* 0x0000005500597202 */ /* 0x000fe20000000f00 */
[----:B------:R-:W-:Y:S01]  /*5a8e0*/  IMAD.MOV.U32 R88, RZ, RZ, R84 ;  /* 0x000000ffff587224 */ /* 0x000fe200078e0054 */
[----:B------:R-:W-:Y:S01]  /*5a8f0*/  DMUL R84, R6, R38 ;  /* 0x0000002606547228 */ /* 0x000fe20000000000 */
[----:B------:R-:W4:Y:S01]  /*5a900*/  LDL.LU.64 R106, [R1+0x7a08] ;  /* 0x007a0800016a7983 */ /* 0x000f220000300a00 */
[----:B0-----:R-:W-:-:S03]  /*5a910*/  DADD R210, -R104, R68 ;  /* 0x0000000068d27229 */ /* 0x001fc60000000144 */
[----:B------:R-:W4:Y:S03]  /*5a920*/  LDL.64 R104, [R1+0xa608] ;  /* 0x00a6080001687983 */ /* 0x000f260000100a00 */
[----:B------:R-:W-:Y:S01]  /*5a930*/  DADD R68, -R66, -R84 ;  /* 0x0000000042447229 */ /* 0x000fe20000000954 */
[----:B------:R0:W-:Y:S04]  /*5a940*/  STL.64 [R1+0xaec8], R84 ;  /* 0x00aec85401007387 */ /* 0x0001e80000100a00 */
[----:B0-----:R-:W4:Y:S03]  /*5a950*/  LDL.64 R84, [R1+0x7f60] ;  /* 0x007f600001547983 */ /* 0x001f260000100a00 */
[----:B------:R-:W-:Y:S01]  /*5a960*/  DADD R68, -R206, R68 ;  /* 0x00000000ce447229 */ /* 0x000fe20000000144 */
[----:B------:R-:W-:-:S05]  /*5a970*/  CS2R R208, SRZ ;  /* 0x0000000000d07805 */ /* 0x000fca000001ff00 */
[----:B------:R-:W-:Y:S01]  /*5a980*/  STL.128 [R1+0x2780], R208 ;  /* 0x002780d001007387 */ /* 0x000fe20000100c00 */
[----:B------:R-:W-:Y:S01]  /*5a990*/  MOV R44, R26 ;  /* 0x0000001a002c7202 */ /* 0x000fe20000000f00 */
[----:B------:R-:W-:Y:S02]  /*5a9a0*/  IMAD.MOV.U32 R45, RZ, RZ, R27 ;  /* 0x000000ffff2d7224 */ /* 0x000fe400078e001b */
[----:B------:R-:W-:Y:S04]  /*5a9b0*/  STL.64 [R1+0xae70], R120 ;  /* 0x00ae707801007387 */ /* 0x000fe80000100a00 */
[----:B------:R-:W-:Y:S04]  /*5a9c0*/  STL.64 [R1+0xaeb8], R158 ;  /* 0x00aeb89e01007387 */ /* 0x000fe80000100a00 */
[----:B------:R-:W4:Y:S04]  /*5a9d0*/  LDL.64 R26, [R1+0x8160] ;  /* 0x00816000011a7983 */ /* 0x000f280000100a00 */
[----:B------:R0:W-:Y:S04]  /*5a9e0*/  STL.64 [R1+0xad90], R66 ;  /* 0x00ad904201007387 */ /* 0x0001e80000100a00 */
[----:B------:R-:W-:Y:S04]  /*5a9f0*/  STL.64 [R1+0xad98], R60 ;  /* 0x00ad983c01007387 */ /* 0x000fe80000100a00 */
[----:B------:R-:W-:Y:S04]  /*5aa00*/  STL.64 [R1+0xaee0], R164 ;  /* 0x00aee0a401007387 */ /* 0x000fe80000100a00 */
[----:B------:R-:W4:Y:S04]  /*5aa10*/  LDL.64 R100, [R1+0x8228] ;  /* 0x0082280001647983 */ /* 0x000f280000100a00 */
[----:B------:R-:W4:Y:S04]  /*5aa20*/  LDL.LU.64 R54, [R1+0x82c8] ;  /* 0x0082c80001367983 */ /* 0x000f280000300a00 */
[----:B0-----:R-:W4:Y:S04]  /*5aa30*/  LDL.LU.64 R66, [R1+0x8038] ;  /* 0x0080380001427983 */ /* 0x001f280000300a00 */
[----:B------:R-:W4:Y:S04]  /*5aa40*/  LDL.64 R138, [R1+0x7b80] ;  /* 0x007b8000018a7983 */ /* 0x000f280000100a00 */
[----:B------:R-:W4:Y:S04]  /*5aa50*/  LDL.LU.64 R148, [R1+0x7b30] ;  /* 0x007b300001947983 */ /* 0x000f280000300a00 */
[----:B------:R-:W4:Y:S04]  /*5aa60*/  LDL.64 R246, [R1+0x79d8] ;  /* 0x0079d80001f67983 */ /* 0x000f280000100a00 */
[----:B------:R-:W4:Y:S04]  /*5aa70*/  LDL.64 R132, [R1+0x77d8] ;  /* 0x0077d80001847983 */ /* 0x000f280000100a00 */
[----:B------:R-:W4:Y:S01]  /*5aa80*/  LDL.64 R128, [R1+0x8248] ;  /* 0x0082480001807983 */ /* 0x000f220000100a00 */
[----:B--2---:R-:W-:Y:S01]  /*5aa90*/  DADD R78, -R134, -R80 ;  /* 0x00000000864e7229 */ /* 0x004fe20000000950 */
[----:B------:R-:W-:Y:S01]  /*5aaa0*/  MOV R70, R108 ;  /* 0x0000006c00467202 */ /* 0x000fe20000000f00 */
[----:B------:R-:W-:Y:S01]  /*5aab0*/  IMAD.MOV.U32 R71, RZ, RZ, R109 ;  /* 0x000000ffff477224 */ /* 0x000fe200078e006d */
[----:B------:R-:W-:Y:S01]  /*5aac0*/  UMOV UR22, 0x1eb851ec ;  /* 0x1eb851ec00167882 */ /* 0x000fe20000000000 */
[----:B------:R-:W-:Y:S01]  /*5aad0*/  UMOV UR23, 0x3fb1eb85 ;  /* 0x3fb1eb8500177882 */ /* 0x000fe20000000000 */
[----:B------:R-:W-:Y:S01]  /*5aae0*/  UMOV UR16, 0x47ae147b ;  /* 0x47ae147b00107882 */ /* 0x000fe20000000000 */
[----:B------:R-:W-:Y:S01]  /*5aaf0*/  UMOV UR17, 0x3fb47ae1 ;  /* 0x3fb47ae100117882 */ /* 0x000fe20000000000 */
[----:B------:R-:W-:Y:S01]  /*5ab00*/  IMAD.MOV.U32 R124, RZ, RZ, R56 ;  /* 0x000000ffff7c7224 */ /* 0x000fe200078e0038 */
[----:B------:R-:W-:Y:S01]  /*5ab10*/  DADD R206, -R172, R78 ;  /* 0x00000000acce7229 */ /* 0x000fe2000000014e */
[----:B------:R-:W-:Y:S01]  /*5ab20*/  MOV R125, R57 ;  /* 0x00000039007d7202 */ /* 0x000fe20000000f00 */
[----:B------:R-:W2:Y:S04]  /*5ab30*/  LDL.64 R236, [R1+0xa708] ;  /* 0x00a7080001ec7983 */ /* 0x000ea80000100a00 */
[----:B------:R-:W2:Y:S04]  /*5ab40*/  LDL.LU.64 R56, [R1+0x79d0] ;  /* 0x0079d00001387983 */ /* 0x000ea80000300a00 */
[----:B------:R0:W-:Y:S01]  /*5ab50*/  STL.128 [R1+0x27e0], R204 ;  /* 0x0027e0cc01007387 */ /* 0x0001e20000100c00 */
[----:B------:R-:W-:Y:S01]  /*5ab60*/  DADD R210, -RZ, -R228 ;  /* 0x00000000ffd27229 */ /* 0x000fe200000009e4 */
[----:B------:R-:W-:-:S02]  /*5ab70*/  CS2R R208, SRZ ;  /* 0x0000000000d07805 */ /* 0x000fc4000001ff00 */
[----:B------:R-:W2:Y:S04]  /*5ab80*/  LDL.64 R64, [R1+0xa478] ;  /* 0x00a4780001407983 */ /* 0x000ea80000100a00 */
[----:B------:R-:W2:Y:S04]  /*5ab90*/  LDL.64 R46, [R1+0xa668] ;  /* 0x00a66800012e7983 */ /* 0x000ea80000100a00 */
[----:B------:R-:W2:Y:S01]  /*5aba0*/  LDL.64 R238, [R1+0x7c08] ;  /* 0x007c080001ee7983 */ /* 0x000ea20000100a00 */
[----:B0-----:R-:W-:-:S03]  /*5abb0*/  DADD R206, -R60, R68 ;  /* 0x000000003cce7229 */ /* 0x001fc60000000144 */
[----:B------:R-:W2:Y:S01]  /*5abc0*/  LDL.LU.64 R240, [R1+0x79a8] ;  /* 0x0079a80001f07983 */ /* 0x000ea20000300a00 */
[----:B------:R-:W-:Y:S01]  /*5abd0*/  DFMA R68, R234, R32, R150 ;  /* 0x00000020ea44722b */ /* 0x000fe20000000096 */
[----:B------:R-:W-:Y:S01]  /*5abe0*/  CS2R R204, SRZ ;  /* 0x0000000000cc7805 */ /* 0x000fe2000001ff00 */
[----:B---3--:R-:W-:Y:S01]  /*5abf0*/  DADD R78, R4, R4 ;  /* 0x00000000044e7229 */ /* 0x008fe20000000004 */
[----:B------:R-:W-:Y:S04]  /*5ac00*/  STL.64 [R1+0xaed0], R196 ;  /* 0x00aed0c401007387 */ /* 0x000fe80000100a00 */
[----:B------:R-:W-:Y:S01]  /*5ac10*/  STL.64 [R1+0xaf38], R2 ;  /* 0x00af380201007387 */ /* 0x000fe20000100a00 */
[----:B------:R-:W-:-:S03]  /*5ac20*/  DADD R68, R44, R68 ;  /* 0x000000002c447229 */ /* 0x000fc60000000044 */
[----:B------:R0:W-:Y:S04]  /*5ac30*/  STL.128 [R1+0x2830], R204 ;  /* 0x002830cc01007387 */ /* 0x0001e80000100c00 */
[----:B------:R-:W3:Y:S01]  /*5ac40*/  LDL.64 R4, [R1+0xa8b8] ;  /* 0x00a8b80001047983 */ /* 0x000ee20000100a00 */
[----:B------:R-:W-:-:S03]  /*5ac50*/  DADD R68, R140, R68 ;  /* 0x000000008c447229 */ /* 0x000fc60000000044 */
[----:B------:R-:W-:Y:S01]  /*5ac60*/  STL.64 [R1+0xaf48], R222 ;  /* 0x00af48de01007387 */ /* 0x000fe20000100a00 */
[----:B------:R-:W-:Y:S01]  /*5ac70*/  UMOV UR72, 0xa210599e ;  /* 0xa210599e00487882 */ /* 0x000fe20000000000 */
[----:B------:R-:W-:Y:S02]  /*5ac80*/  UMOV UR73, 0x3d8ec94c ;  /* 0x3d8ec94c00497882 */ /* 0x000fe40000000000 */
[----:B------:R-:W-:Y:S01]  /*5ac90*/  STL.64 [R1+0xaf00], R62 ;  /* 0x00af003e01007387 */ /* 0x000fe20000100a00 */
[----:B------:R-:W-:Y:S01]  /*5aca0*/  DADD R68, R164, R68 ;  /* 0x00000000a4447229 */ /* 0x000fe20000000044 */
[----:B0-----:R-:W-:Y:S01]  /*5acb0*/  CS2R R204, SRZ ;  /* 0x0000000000cc7805 */ /* 0x001fe2000001ff00 */
[----:B------:R-:W-:Y:S01]  /*5acc0*/  UMOV UR32, 0x3a23383f ;  /* 0x3a23383f00207882 */ /* 0x000fe20000000000 */
[----:B------:R-:W-:Y:S01]  /*5acd0*/  UMOV UR33, 0x3dafe2c6 ;  /* 0x3dafe2c600217882 */ /* 0x000fe20000000000 */
[----:B------:R-:W-:Y:S04]  /*5ace0*/  STL.64 [R1+0xaf10], R34 ;  /* 0x00af102201007387 */ /* 0x000fe80000100a00 */
[----:B------:R-:W-:Y:S01]  /*5acf0*/  DADD R206, R196, R68 ;  /* 0x00000000c4ce7229 */ /* 0x000fe20000000044 */
[----:B------:R-:W2:Y:S04]  /*5ad00*/  LDL.64 R196, [R1+0xa700] ;  /* 0x00a7000001c47983 */ /* 0x000ea80000100a00 */
[----:B------:R-:W-:Y:S04]  /*5ad10*/  STL.64 [R1+0xaee8], R50 ;  /* 0x00aee83201007387 */ /* 0x000fe80000100a00 */
[----:B------:R0:W-:Y:S04]  /*5ad20*/  STL.128 [R1+0x2860], R204 ;  /* 0x002860cc01007387 */ /* 0x0001e80000100c00 */
[----:B----4-:R-:W-:Y:S04]  /*5ad30*/  STL.64 [R1+0xaf50], R84 ;  /* 0x00af505401007387 */ /* 0x010fe80000100a00 */
[----:B------:R-:W4:Y:S04]  /*5ad40*/  LDL.LU.64 R158, [R1+0x8050] ;  /* 0x00805000019e7983 */ /* 0x000f280000300a00 */
[----:B------:R-:W4:Y:S01]  /*5ad50*/  LDL.LU.64 R60, [R1+0x7990] ;  /* 0x00799000013c7983 */ /* 0x000f220000300a00 */
[----:B0-----:R-:W-:Y:S01]  /*5ad60*/  DADD R206, -RZ, -R122 ;  /* 0x00000000ffce7229 */ /* 0x001fe2000000097a */
[----:B------:R-:W-:-:S02]  /*5ad70*/  CS2R R204, SRZ ;  /* 0x0000000000cc7805 */ /* 0x000fc4000001ff00 */
[----:B------:R-:W-:Y:S04]  /*5ad80*/  STL.64 [R1+0xac50], R188 ;  /* 0x00ac50bc01007387 */ /* 0x000fe80000100a00 */
[----:B------:R-:W4:Y:S04]  /*5ad90*/  LDL.LU.64 R164, [R1+0x78a8] ;  /* 0x0078a80001a47983 */ /* 0x000f280000300a00 */
[----:B------:R0:W-:Y:S01]  /*5ada0*/  STL.128 [R1+0x28b0], R204 ;  /* 0x0028b0cc01007387 */ /* 0x0001e20000100c00 */
[----:B------:R-:W-:Y:S01]  /*5adb0*/  IMAD.MOV.U32 R122, RZ, RZ, R88 ;  /* 0x000000ffff7a7224 */ /* 0x000fe200078e0058 */
[----:B------:R-:W-:-:S02]  /*5adc0*/  MOV R123, R89 ;  /* 0x00000059007b7202 */ /* 0x000fc40000000f00 */
[----:B------:R-:W2:Y:S04]  /*5add0*/  LDL.LU.64 R88, [R1+0x78e8] ;  /* 0x0078e80001587983 */ /* 0x000ea80000300a00 */
[----:B------:R-:W4:Y:S01]  /*5ade0*/  LDL.64 R86, [R1+0xa5c0] ;  /* 0x00a5c00001567983 */ /* 0x000f220000100a00 */
[----:B0-----:R-:W-:Y:S02]  /*5adf0*/  DADD R206, -RZ, -R98 ;  /* 0x00000000ffce7229 */ /* 0x001fe40000000962 */
[----:B------:R-:W-:Y:S01]  /*5ae00*/  DADD R204, -RZ, -R118 ;  /* 0x00000000ffcc7229 */ /* 0x000fe20000000976 */
[----:B------:R-:W4:Y:S06]  /*5ae10*/  LDL.LU.64 R98, [R1+0x7a80] ;  /* 0x007a800001627983 */ /* 0x000f2c0000300a00 */
[----:B------:R0:W-:Y:S02]  /*5ae20*/  STL.128 [R1+0x28c0], R204 ;  /* 0x0028c0cc01007387 */ /* 0x0001e40000100c00 */
[----:B0-----:R-:W-:Y:S01]  /*5ae30*/  DADD R206, -RZ, -R114 ;  /* 0x00000000ffce7229 */ /* 0x001fe20000000972 */
[----:B------:R-:W-:-:S06]  /*5ae40*/  CS2R R204, SRZ ;  /* 0x0000000000cc7805 */ /* 0x000fcc000001ff00 */
[----:B------:R0:W-:Y:S02]  /*5ae50*/  STL.128 [R1+0x28f0], R204 ;  /* 0x0028f0cc01007387 */ /* 0x0001e40000100c00 */
[----:B0-----:R-:W-:-:S08]  /*5ae60*/  DMUL R204, R32, R104 ;  /* 0x0000006820cc7228 */ /* 0x001fd00000000000 */
[----:B------:R-:W-:-:S08]  /*5ae70*/  DADD R114, -R200, -R204 ;  /* 0x00000000c8727229 */ /* 0x000fd000000009cc */
[----:B------:R-:W-:Y:S01]  /*5ae80*/  DADD R68, -R84, R114 ;  /* 0x0000000054447229 */ /* 0x000fe20000000172 */
[----:B------:R-:W-:Y:S01]  /*5ae90*/  IMAD.MOV.U32 R104, RZ, RZ, R102 ;  /* 0x000000ffff687224 */ /* 0x000fe200078e0066 */
[----:B------:R-:W-:Y:S01]  /*5aea0*/  DADD R206, -RZ, -R34 ;  /* 0x00000000ffce7229 */ /* 0x000fe20000000922 */
[----:B------:R-:W-:Y:S01]  /*5aeb0*/  IMAD.MOV.U32 R105, RZ, RZ, R103 ;  /* 0x000000ffff697224 */ /* 0x000fe200078e0067 */
[----:B------:R-:W4:Y:S04]  /*5aec0*/  LDL.64 R84, [R1+0x9aa0] ;  /* 0x009aa00001547983 */ /* 0x000f280000100a00 */
[----:B------:R-:W-:Y:S01]  /*5aed0*/  DADD R68, -R106, R68 ;  /* 0x000000006a447229 */ /* 0x000fe20000000144 */
[----:B------:R-:W-:Y:S01]  /*5aee0*/  MOV R102, R96 ;  /* 0x0000006000667202 */ /* 0x000fe20000000f00 */
[----:B------:R-:W-:Y:S01]  /*5aef0*/  IMAD.MOV.U32 R103, RZ, RZ, R97 ;  /* 0x000000ffff677224 */ /* 0x000fe200078e0061 */
[----:B------:R-:W-:Y:S01]  /*5af00*/  MOV R97, R93 ;  /* 0x0000005d00617202 */ /* 0x000fe20000000f00 */
[----:B------:R-:W-:Y:S01]  /*5af10*/  IMAD.MOV.U32 R118, RZ, RZ, R104 ;  /* 0x000000ffff767224 */ /* 0x000fe200078e0068 */
[----:B------:R0:W-:Y:S03]  /*5af20*/  STL.64 [R1+0xaed8], R114 ;  /* 0x00aed87201007387 */ /* 0x0001e60000100a00 */
[----:B------:R-:W-:Y:S01]  /*5af30*/  DADD R68, -R178, R68 ;  /* 0x00000000b2447229 */ /* 0x000fe20000000144 */
[----:B------:R-:W-:Y:S01]  /*5af40*/  IMAD.MOV.U32 R96, RZ, RZ, R92 ;  /* 0x000000ffff607224 */ /* 0x000fe200078e005c */
[----:B------:R-:W4:Y:S01]  /*5af50*/  LDL.LU.64 R34, [R1+0x7f80] ;  /* 0x007f800001227983 */ /* 0x000f220000300a00 */
[----:B------:R-:W-:-:S02]  /*5af60*/  IMAD.MOV.U32 R92, RZ, RZ, R82 ;  /* 0x000000ffff5c7224 */ /* 0x000fc400078e0052 */
[----:B------:R-:W-:Y:S01]  /*5af70*/  IMAD.MOV.U32 R93, RZ, RZ, R83 ;  /* 0x000000ffff5d7224 */ /* 0x000fe200078e0053 */
[----:B------:R-:W-:Y:S02]  /*5af80*/  DMUL R82, R78, R168 ;  /* 0x000000a84e527228 */ /* 0x000fe40000000000 */
[----:B------:R-:W-:Y:S01]  /*5af90*/  DFMA R68, -R160, R36, R68 ;  /* 0x00000024a044722b */ /* 0x000fe20000000144 */
[----:B------:R-:W-:Y:S01]  /*5afa0*/  IMAD.MOV.U32 R119, RZ, RZ, R105 ;  /* 0x000000ffff777224 */ /* 0x000fe200078e0069 */
[----:B0-----:R-:W4:Y:S04]  /*5afb0*/  LDL.64 R114, [R1+0xa6f0] ;  /* 0x00a6f00001727983 */ /* 0x001f280000100a00 */
[----:B------:R-:W-:Y:S02]  /*5afc0*/  DFMA R178, R78, R168, R82 ;  /* 0x000000a84eb2722b */ /* 0x000fe40000000052 */
[----:B------:R-:W-:-:S02]  /*5afd0*/  DADD R68, -R50, R68 ;  /* 0x0000000032447229 */ /* 0x000fc40000000144 */
[----:B------:R-:W-:Y:S01]  /*5afe0*/  DFMA R78, R218, R38, R216 ;  /* 0x00000026da4e722b */ /* 0x000fe200000000d8 */
[----:B------:R-:W-:Y:S01]  /*5aff0*/  IMAD.MOV.U32 R104, RZ, RZ, R202 ;  /* 0x000000ffff687224 */ /* 0x000fe200078e00ca */
[----:B------:R-:W-:Y:S01]  /*5b000*/  MOV R108, R96 ;  /* 0x00000060006c7202 */ /* 0x000fe20000000f00 */
[----:B------:R-:W-:Y:S01]  /*5b010*/  IMAD.MOV.U32 R105, RZ, RZ, R203 ;  /* 0x000000ffff697224 */ /* 0x000fe200078e00cb */
[----:B------:R-:W4:Y:S02]  /*5b020*/  LDL.LU.64 R216, [R1+0xb058] ;  /* 0x00b0580001d87983 */ /* 0x000f240000300a00 */
[----:B------:R-:W-:Y:S02]  /*5b030*/  DADD R68, -R62, R68 ;  /* 0x000000003e447229 */ /* 0x000fe40000000144 */
[----:B------:R-:W-:Y:S01]  /*5b040*/  DFMA R78, R24, UR50, R78 ;  /* 0x00000032184e7c2b */ /* 0x000fe2000800004e */
[----:B------:R-:W-:Y:S01]  /*5b050*/  IMAD.MOV.U32 R109, RZ, RZ, R97 ;  /* 0x000000ffff6d7224 */ /* 0x000fe200078e0061 */
[----:B------:R-:W4:Y:S04]  /*5b060*/  LDL.LU.64 R218, [R1+0xb050] ;  /* 0x00b0500001da7983 */ /* 0x000f280000300a00 */
[----:B------:R-:W-:Y:S01]  /*5b070*/  DADD R202, R68, -R178 ;  /* 0x0000000044ca7229 */ /* 0x000fe200000008b2 */
[----:B------:R-:W-:Y:S01]  /*5b080*/  IMAD.MOV.U32 R96, RZ, RZ, R92 ;  /* 0x000000ffff607224 */ /* 0x000fe200078e005c */
[----:B------:R-:W-:Y:S01]  /*5b090*/  DFMA R200, R58, R16, R78 ;  /* 0x000000103ac8722b */ /* 0x000fe2000000004e */
[----:B------:R-:W-:Y:S01]  /*5b0a0*/  MOV R97, R93 ;  /* 0x0000005d00617202 */ /* 0x000fe20000000f00 */
[----:B---3--:R-:W-:-:S05]  /*5b0b0*/  DADD R82, R4, R4 ;  /* 0x0000000004527229 */ /* 0x008fca0000000004 */
[----:B------:R0:W-:Y:S01]  /*5b0c0*/  STL.128 [R1+0x26b0], R200 ;  /* 0x0026b0c801007387 */ /* 0x0001e20000100c00 */
[----:B------:R-:W-:Y:S02]  /*5b0d0*/  DMUL R92, R22, UR6 ;  /* 0x00000006165c7c28 */ /* 0x000fe40008000000 */
[----:B------:R-:W-:Y:S01]  /*5b0e0*/  DADD R78, -R126, -R100 ;  /* 0x000000007e4e7229 */ /* 0x000fe20000000964 */
[----:B------:R-:W3:Y:S04]  /*5b0f0*/  LDL.LU.64 R4, [R1+0x82a8] ;  /* 0x0082a80001047983 */ /* 0x000ee80000300a00 */
[----:B------:R1:W-:Y:S04]  /*5b100*/  STL.64 [R1+0xaf08], R178 ;  /* 0x00af08b201007387 */ /* 0x0003e80000100a00 */
[----:B------:R-:W3:Y:S01]  /*5b110*/  LDL.LU.64 R58, [R1+0xb048] ;  /* 0x00b04800013a7983 */ /* 0x000ee20000300a00 */
[----:B0-----:R-:W-:-:S03]  /*5b120*/  DADD R202, -RZ, -R198 ;  /* 0x00000000ffca7229 */ /* 0x001fc600000009c6 */
[----:B------:R-:W3:Y:S04]  /*5b130*/  LDL.LU.64 R62, [R1+0x7708] ;  /* 0x00770800013e7983 */ /* 0x000ee80000300a00 */
[----:B------:R-:W3:Y:S01]  /*5b140*/  LDL.LU.64 R198, [R1+0x7ed8] ;  /* 0x007ed80001c67983 */ /* 0x000ee20000300a00 */
[----:B------:R-:W-:Y:S02]  /*5b150*/  DMUL R68, R82, R36 ;  /* 0x0000002452447228 */ /* 0x000fe40000000000 */
[----:B------:R-:W-:Y:S01]  /*5b160*/  DADD R92, -R92, R78 ;  /* 0x000000005c5c7229 */ /* 0x000fe2000000014e */
[----:B------:R-:W3:Y:S01]  /*5b170*/  LDL.64 R50, [R1+0x7de0] ;  /* 0x007de00001327983 */ /* 0x000ee20000100a00 */
[----:B------:R-:W-:-:S03]  /*5b180*/  DMUL R200, R26, UR22 ;  /* 0x000000161ac87c28 */ /* 0x000fc60008000000 */
[----:B------:R0:W-:Y:S01]  /*5b190*/  STL.128 [R1+0x2900], R204 ;  /* 0x002900cc01007387 */ /* 0x0001e20000100c00 */
[----:B------:R-:W-:-:S03]  /*5b1a0*/  DFMA R82, R82, R36, R68 ;  /* 0x000000245252722b */ /* 0x000fc60000000044 */
[----:B-1----:R-:W3:Y:S05]  /*5b1b0*/  LDL.LU.64 R178, [R1+0x8080] ;  /* 0x0080800001b27983 */ /* 0x002eea0000300a00 */
[----:B------:R-:W-:Y:S02]  /*5b1c0*/  DADD R92, R92, -R82 ;  /* 0x000000005c5c7229 */ /* 0x000fe40000000852 */
[----:B--2---:R-:W-:-:S08]  /*5b1d0*/  DMUL R78, R88, R36 ;  /* 0x00000024584e7228 */ /* 0x004fd00000000000 */
[----:B------:R-:W-:-:S08]  /*5b1e0*/  DFMA R88, R88, R36, R78 ;  /* 0x000000245858722b */ /* 0x000fd0000000004e */
[----:B------:R-:W-:-:S08]  /*5b1f0*/  DADD R88, R92, -R88 ;  /* 0x000000005c587229 */ /* 0x000fd00000000858 */
[----:B------:R-:W-:-:S08]  /*5b200*/  DADD R88, -R224, R88 ;  /* 0x00000000e0587229 */ /* 0x000fd00000000158 */
[----:B------:R-:W-:-:S08]  /*5b210*/  DADD R88, -R186, R88 ;  /* 0x00000000ba587229 */ /* 0x000fd00000000158 */
[----:B----4-:R-:W-:-:S08]  /*5b220*/  DADD R88, -R98, R88 ;  /* 0x0000000062587229 */ /* 0x010fd00000000158 */
[----:B------:R-:W-:Y:S01]  /*5b230*/  DADD R88, -R242, R88 ;  /* 0x00000000f2587229 */ /* 0x000fe20000000158 */
[----:B------:R1:W-:Y:S01]  /*5b240*/  STL.128 [R1+0x29f0], R200 ;  /* 0x0029f0c801007387 */ /* 0x0003e20000100c00 */
[----:B------:R-:W-:-:S03]  /*5b250*/  DMUL R92, R2, UR16 ;  /* 0x00000010025c7c28 */ /* 0x000fc60008000000 */
[----:B------:R-:W2:Y:S03]  /*5b260*/  LDL.64 R2, [R1+0xa8f0] ;  /* 0x00a8f00001027983 */ /* 0x000ea60000100a00 */
[----:B------:R-:W-:Y:S01]  /*5b270*/  DADD R88, -R10, R88 ;  /* 0x000000000a587229 */ /* 0x000fe20000000158 */
[----:B0-----:R-:W-:Y:S01]  /*5b280*/  CS2R R206, SRZ ;  /* 0x0000000000ce7805 */ /* 0x001fe2000001ff00 */
[----:B------:R-:W4:Y:S06]  /*5b290*/  LDL.64 R242, [R1+0xa5b8] ;  /* 0x00a5b80001f27983 */ /* 0x000f2c0000100a00 */
[----:B------:R-:W-:Y:S01]  /*5b2a0*/  DADD R88, -R94, R88 ;  /* 0x000000005e587229 */ /* 0x000fe20000000158 */
[----:B-1----:R-:W-:Y:S01]  /*5b2b0*/  MOV R200, R202 ;  /* 0x000000ca00c87202 */ /* 0x002fe20000000f00 */
[----:B------:R-:W-:Y:S01]  /*5b2c0*/  IMAD.MOV.U32 R201, RZ, RZ, R203 ;  /* 0x000000ffffc97224 */ /* 0x000fe200078e00cb */
[----:B------:R-:W-:-:S05]  /*5b2d0*/  CS2R R202, SRZ ;  /* 0x0000000000ca7805 */ /* 0x000fca000001ff00 */
[----:B------:R-:W-:Y:S01]  /*5b2e0*/  DADD R88, -R54, R88 ;  /* 0x0000000036587229 */ /* 0x000fe20000000158 */
[----:B------:R0:W-:Y:S07]  /*5b2f0*/  STL.128 [R1+0x2a00], R200 ;  /* 0x002a00c801007387 */ /* 0x0001ee0000100c00 */
[----:B------:R-:W-:Y:S02]  /*5b300*/  DADD R88, -R138, R88 ;  /* 0x000000008a587229 */ /* 0x000fe40000000158 */
[----:B0-----:R-:W-:-:S02]  /*5b310*/  DFMA R202, R222, UR22, R92 ;  /* 0x00000016deca7c2b */ /* 0x001fc4000800005c */
[----:B------:R-:W-:Y:S01]  /*5b320*/  DMUL R138, R42, UR4 ;  /* 0x000000042a8a7c28 */ /* 0x000fe20008000000 */
[----:B------:R-:W-:-:S03]  /*5b330*/  CS2R R200, SRZ ;  /* 0x0000000000c87805 */ /* 0x000fc6000001ff00 */
[----:B------:R-:W-:Y:S01]  /*5b340*/  DADD R88, -R220, R88 ;  /* 0x00000000dc587229 */ /* 0x000fe20000000158 */
[----:B------:R-:W4:Y:S04]  /*5b350*/  LDL.64 R222, [R1+0xa5a8] ;  /* 0x00a5a80001de7983 */ /* 0x000f280000100a00 */
[----:B------:R0:W-:Y:S03]  /*5b360*/  STL.128 [R1+0x2a30], R200 ;  /* 0x002a30c801007387 */ /* 0x0001e60000100c00 */
[----:B0-----:R-:W-:Y:S02]  /*5b370*/  DADD R200, -R138, R88 ;  /* 0x000000008ac87229 */ /* 0x001fe40000000158 */
[----:B---3--:R-:W-:-:S08]  /*5b380*/  DFMA R92, R198, UR38, R66 ;  /* 0x00000026c65c7c2b */ /* 0x008fd00008000042 */
[----:B------:R-:W-:-:S08]  /*5b390*/  DADD R92, R148, R92 ;  /* 0x00000000945c7229 */ /* 0x000fd0000000005c */
[----:B------:R-:W-:-:S07]  /*5b3a0*/  DFMA R202, R246, UR12, R92 ;  /* 0x0000000cf6ca7c2b */ /* 0x000fce000800005c */
[----:B------:R0:W-:Y:S02]  /*5b3b0*/  STL.128 [R1+0x2a40], R200 ;  /* 0x002a40c801007387 */ /* 0x0001e40000100c00 */
[----:B0-----:R-:W-:Y:S01]  /*5b3c0*/  DFMA R202, R128, UR34, R132 ;  /* 0x0000002280ca7c2b */ /* 0x001fe20008000084 */
[----:B------:R-:W-:Y:S01]  /*5b3d0*/  IMAD.MOV.U32 R128, RZ, RZ, R102 ;  /* 0x000000ffff807224 */ /* 0x000fe200078e0066 */
[----:B------:R-:W-:Y:S01]  /*5b3e0*/  MOV R102, R76 ;  /* 0x0000004c00667202 */ /* 0x000fe20000000f00 */
[----:B------:R-:W-:Y:S01]  /*5b3f0*/  IMAD.MOV.U32 R129, RZ, RZ, R103 ;  /* 0x000000ffff817224 */ /* 0x000fe200078e0067 */
[----:B------:R-:W-:Y:S01]  /*5b400*/  CS2R R200, SRZ ;  /* 0x0000000000c87805 */ /* 0x000fe2000001ff00 */
[----:B------:R-:W-:Y:S01]  /*5b410*/  IMAD.MOV.U32 R103, RZ, RZ, R77 ;  /* 0x000000ffff677224 */ /* 0x000fe200078e004d */
[----:B------:R-:W-:Y:S01]  /*5b420*/  DMUL R6, R6, R216 ;  /* 0x000000d806067228 */ /* 0x000fe20000000000 */
[----:B------:R-:W3:Y:S04]  /*5b430*/  LDL.64 R76, [R1+0xa710] ;  /* 0x00a71000014c7983 */ /* 0x000ee80000100a00 */
[----:B------:R0:W-:Y:S01]  /*5b440*/  STL.128 [R1+0x2640], R200 ;  /* 0x002640c801007387 */ /* 0x0001e20000100c00 */
[----:B------:R-:W-:Y:S01]  /*5b450*/  IMAD.MOV.U32 R120, RZ, RZ, R128 ;  /* 0x000000ffff787224 */ /* 0x000fe200078e0080 */
[----:B------:R-:W-:Y:S01]  /*5b460*/  MOV R121, R129 ;  /* 0x0000008100797202 */ /* 0x000fe20000000f00 */
[----:B------:R-:W-:-:S02]  /*5b470*/  DMUL R94, R114, R218 ;  /* 0x000000da725e7228 */ /* 0x000fc40000000000 */
[----:B------:R-:W-:Y:S01]  /*5b480*/  DMUL R92, R236, R218 ;  /* 0x000000daec5c7228 */ /* 0x000fe20000000000 */
[----:B------:R-:W-:Y:S01]  /*5b490*/  IMAD.MOV.U32 R246, RZ, RZ, R102 ;  /* 0x000000fffff67224 */ /* 0x000fe200078e0066 */
[----:B------:R-:W-:Y:S01]  /*5b4a0*/  MOV R247, R103 ;  /* 0x0000006700f77202 */ /* 0x000fe20000000f00 */
[----:B------:R-:W-:Y:S01]  /*5b4b0*/  IMAD.MOV.U32 R138, RZ, RZ, R192 ;  /* 0x000000ffff8a7224 */ /* 0x000fe200078e00c0 */
[----:B------:R-:W-:Y:S01]  /*5b4c0*/  STL.64 [R1+0xac58], R4 ;  /* 0x00ac580401007387 */ /* 0x000fe20000100a00 */
[----:B------:R-:W-:-:S03]  /*5b4d0*/  IMAD.MOV.U32 R139, RZ, RZ, R193 ;  /* 0x000000ffff8b7224 */ /* 0x000fc600078e00c1 */
[----:B------:R-:W4:Y:S01]  /*5b4e0*/  LDL.LU.64 R216, [R1+0x7880] ;  /* 0x0078800001d87983 */ /* 0x000f220000300a00 */
[----:B0-----:R-:W-:Y:S01]  /*5b4f0*/  DFMA R202, R40, UR24, R188 ;  /* 0x0000001828ca7c2b */ /* 0x001fe200080000bc */
[----:B------:R-:W-:Y:S01]  /*5b500*/  CS2R R200, SRZ ;  /* 0x0000000000c87805 */ /* 0x000fe2000001ff00 */
[----:B------:R-:W-:Y:S01]  /*5b510*/  DADD R204, -RZ, -R6 ;  /* 0x00000000ffcc7229 */ /* 0x000fe20000000906 */
[----:B------:R-:W-:Y:S01]  /*5b520*/  IMAD.MOV.U32 R128, RZ, RZ, R110 ;  /* 0x000000ffff807224 */ /* 0x000fe200078e006e */
[----:B------:R-:W4:Y:S04]  /*5b530*/  LDL.LU.64 R132, [R1+0xa810] ;  /* 0x00a8100001847983 */ /* 0x000f280000300a00 */
[----:B------:R0:W-:Y:S04]  /*5b540*/  STL.128 [R1+0x2680], R200 ;  /* 0x002680c801007387 */ /* 0x0001e80000100c00 */
[----:B------:R1:W-:Y:S01]  /*5b550*/  STL.128 [R1+0x26a0], R208 ;  /* 0x0026a0d001007387 */ /* 0x0003e20000100c00 */
[----:B------:R-:W-:Y:S01]  /*5b560*/  IMAD.MOV.U32 R129, RZ, RZ, R111 ;  /* 0x000000ffff817224 */ /* 0x000fe200078e006f */
[----:B---3--:R-:W-:-:S02]  /*5b570*/  DMUL R88, R76, R218 ;  /* 0x000000da4c587228 */ /* 0x008fc40000000000 */
[----:B------:R3:W-:Y:S01]  /*5b580*/  STL.64 [R1+0x7788], R6 ;  /* 0x0077880601007387 */ /* 0x0007e20000100a00 */
[----:B0-----:R-:W-:Y:S01]  /*5b590*/  DADD R200, -RZ, -R56 ;  /* 0x00000000ffc87229 */ /* 0x001fe20000000938 */
[----:B------:R-:W-:Y:S01]  /*5b5a0*/  CS2R R202, SRZ ;  /* 0x0000000000ca7805 */ /* 0x000fe2000001ff00 */
[----:B------:R-:W-:Y:S01]  /*5b5b0*/  DADD R102, R156, R156 ;  /* 0x000000009c667229 */ /* 0x000fe2000000009c */
[----:B------:R-:W-:Y:S01]  /*5b5c0*/  MOV R30, R246 ;  /* 0x000000f6001e7202 */ /* 0x000fe20000000f00 */
[----:B------:R-:W-:Y:S01]  /*5b5d0*/  DMUL R110, R196, R218 ;  /* 0x000000dac46e7228 */ /* 0x000fe20000000000 */
[----:B-1----:R-:W-:Y:S01]  /*5b5e0*/  CS2R R208, SRZ ;  /* 0x0000000000d07805 */ /* 0x002fe2000001ff00 */
[----:B------:R-:W-:Y:S01]  /*5b5f0*/  DADD R210, -RZ, -R94 ;  /* 0x00000000ffd27229 */ /* 0x000fe2000000095e */
[----:B------:R0:W-:Y:S04]  /*5b600*/  STL.128 [R1+0x2790], R200 ;  /* 0x002790c801007387 */ /* 0x0001e80000100c00 */
[----:B------:R1:W-:Y:S04]  /*5b610*/  STL.128 [R1+0x2850], R204 ;  /* 0x002850cc01007387 */ /* 0x0003e80000100c00 */
[----:B---3--:R-:W3:Y:S01]  /*5b620*/  LDL.64 R6, [R1+0xa450] ;  /* 0x00a4500001067983 */ /* 0x008ee20000100a00 */
[----:B------:R-:W-:-:S03]  /*5b630*/  DMUL R192, R22, UR72 ;  /* 0x0000004816c07c28 */ /* 0x000fc60008000000 */
[----:B------:R-:W3:Y:S01]  /*5b640*/  LDL.64 R218, [R1+0x8278] ;  /* 0x0082780001da7983 */ /* 0x000ee20000100a00 */
[----:B0-----:R-:W-:Y:S01]  /*5b650*/  DADD R200, -RZ, -R48 ;  /* 0x00000000ffc87229 */ /* 0x001fe20000000930 */
[----:B------:R-:W-:Y:S01]  /*5b660*/  IMAD.MOV.U32 R31, RZ, RZ, R247 ;  /* 0x000000ffff1f7224 */ /* 0x000fe200078e00f7 */
[----:B------:R-:W-:Y:S01]  /*5b670*/  DADD R202, -RZ, -R248 ;  /* 0x00000000ffca7229 */ /* 0x000fe200000009f8 */
[----:B------:R-:W3:Y:S04]  /*5b680*/  LDL.LU.64 R188, [R1+0x79f8] ;  /* 0x0079f80001bc7983 */ /* 0x000ee80000300a00 */
[----:B------:R0:W-:Y:S04]  /*5b690*/  STL.64 [R1+0xacf0], R220 ;  /* 0x00acf0dc01007387 */ /* 0x0001e80000100a00 */
[----:B------:R2:W-:Y:S01]  /*5b6a0*/  STL.128 [R1+0x28d0], R200 ;  /* 0x0028d0c801007387 */ /* 0x0005e20000100c00 */
[----:B-1----:R-:W-:Y:S01]  /*5b6b0*/  DADD R206, -RZ, -R88 ;  /* 0x00000000ffce7229 */ /* 0x002fe20000000958 */
[----:B------:R-:W-:Y:S01]  /*5b6c0*/  CS2R R204, SRZ ;  /* 0x0000000000cc7805 */ /* 0x000fe2000001ff00 */
[----:B------:R-:W-:Y:S01]  /*5b6d0*/  UMOV UR60, 0xa210599e ;  /* 0xa210599e003c7882 */ /* 0x000fe20000000000 */
[----:B------:R-:W-:Y:S01]  /*5b6e0*/  UMOV UR61, 0x3d8ec94c ;  /* 0x3d8ec94c003d7882 */ /* 0x000fe20000000000 */
[----:B------:R-:W-:Y:S01]  /*5b6f0*/  UMOV UR12, 0x812dea11 ;  /* 0x812dea11000c7882 */ /* 0x000fe20000000000 */
[----:B------:R-:W-:Y:S01]  /*5b700*/  UMOV UR13, 0x3d919799 ;  /* 0x3d919799000d7882 */ /* 0x000fe20000000000 */
[----:B------:R-:W-:Y:S04]  /*5b710*/  STL.64 [R1+0xac60], R64 ;  /* 0x00ac604001007387 */ /* 0x000fe80000100a00 */
[----:B0-----:R-:W3:Y:S04]  /*5b720*/  LDL.LU.64 R220, [R1+0x78c8] ;  /* 0x0078c80001dc7983 */ /* 0x001ee80000300a00 */
[----:B------:R-:W3:Y:S01]  /*5b730*/  LDL.LU.64 R156, [R1+0x7fe0] ;  /* 0x007fe000019c7983 */ /* 0x000ee20000300a00 */
[----:B--2---:R-:W-:-:S02]  /*5b740*/  DADD R200, -RZ, -R26 ;  /* 0x00000000ffc87229 */ /* 0x004fc4000000091a */
[----:B------:R-:W-:Y:S01]  /*5b750*/  DADD R202, -RZ, -R40 ;  /* 0x00000000ffca7229 */ /* 0x000fe20000000928 */
[----:B------:R-:W4:Y:S06]  /*5b760*/  LDL.LU.64 R40, [R1+0xb040] ;  /* 0x00b0400001287983 */ /* 0x000f2c0000300a00 */
[----:B------:R0:W-:Y:S02]  /*5b770*/  STL.128 [R1+0x28e0], R200 ;  /* 0x0028e0c801007387 */ /* 0x0001e40000100c00 */
[----:B0-----:R-:W-:Y:S01]  /*5b780*/  DFMA R202, R84, R2, -R4 ;  /* 0x0000000254ca722b */ /* 0x001fe20000000804 */
[----:B------:R-:W-:Y:S01]  /*5b790*/  CS2R R200, SRZ ;  /* 0x0000000000c87805 */ /* 0x000fe2000001ff00 */
[----:B------:R-:W2:Y:S05]  /*5b7a0*/  LDL.64 R2, [R1+0x7ac8] ;  /* 0x007ac80001027983 */ /* 0x000eaa0000100a00 */
[----:B------:R0:W-:Y:S02]  /*5b7b0*/  STL.128 [R1+0x2940], R200 ;  /* 0x002940c801007387 */ /* 0x0001e40000100c00 */
[----:B0-----:R-:W-:-:S02]  /*5b7c0*/  DADD R200, -RZ, -R178 ;  /* 0x00000000ffc87229 */ /* 0x001fc400000009b2 */
[----:B------:R-:W-:-:S07]  /*5b7d0*/  DADD R202, -RZ, -R110 ;  /* 0x00000000ffca7229 */ /* 0x000fce000000096e */
[----:B------:R0:W-:Y:S04]  /*5b7e0*/  STL.128 [R1+0x2920], R200 ;  /* 0x002920c801007387 */ /* 0x0001e80000100c00 */
[----:B------:R1:W-:Y:S04]  /*5b7f0*/  STL.128 [R1+0x2930], R208 ;  /* 0x002930d001007387 */ /* 0x0003e80000100c00 */
[----:B------:R1:W-:Y:S01]  /*5b800*/  STL.128 [R1+0x2950], R204 ;  /* 0x002950cc01007387 */ /* 0x0003e20000100c00 */
[----:B0-----:R-:W-:Y:S01]  /*5b810*/  DADD R200, -RZ, -R92 ;  /* 0x00000000ffc87229 */ /* 0x001fe2000000095c */
[----:B------:R-:W-:-:S02]  /*5b820*/  CS2R R202, SRZ ;  /* 0x0000000000ca7805 */ /* 0x000fc4000001ff00 */
[----:B-1----:R-:W2:Y:S04]  /*5b830*/  LDL.LU.64 R210, [R1+0x7c20] ;  /* 0x007c200001d27983 */ /* 0x002ea80000300a00 */
[----:B------:R0:W-:Y:S04]  /*5b840*/  STL.128 [R1+0x2960], R200 ;  /* 0x002960c801007387 */ /* 0x0001e80000100c00 */
[----:B------:R-:W2:Y:S04]  /*5b850*/  LDL.LU.64 R208, [R1+0x7c18] ;  /* 0x007c180001d07983 */ /* 0x000ea80000300a00 */
[----:B------:R-:W2:Y:S01]  /*5b860*/  LDL.LU.64 R204, [R1+0x7af0] ;  /* 0x007af00001cc7983 */ /* 0x000ea20000300a00 */
[----:B0-----:R-:W-:Y:S01]  /*5b870*/  DADD R200, -R58, R214 ;  /* 0x000000003ac87229 */ /* 0x001fe200000001d6 */
[----:B------:R-:W-:-:S06]  /*5b880*/  CS2R R202, SRZ ;  /* 0x0000000000ca7805 */ /* 0x000fcc000001ff00 */
[----:B------:R0:W-:Y:S04]  /*5b890*/  STL.128 [R1+0x2970], R200 ;  /* 0x002970c801007387 */ /* 0x0001e80000100c00 */
[----:B0-----:R-:W3:Y:S01]  /*5b8a0*/  LDL.64 R200, [R1+0xa460] ;  /* 0x00a4600001c87983 */ /* 0x001ee20000100a00 */
[----:B------:R-:W-:Y:S01]  /*5b8b0*/  MOV R202, R64 ;  /* 0x0000004000ca7202 */ /* 0x000fe20000000f00 */
[----:B------:R-:W-:Y:S01]  /*5b8c0*/  IMAD.MOV.U32 R203, RZ, RZ, R65 ;  /* 0x000000ffffcb7224 */ /* 0x000fe200078e0041 */
[----:B------:R-:W-:Y:S01]  /*5b8d0*/  DMUL R206, R22, UR6 ;  /* 0x0000000616ce7c28 */ /* 0x000fe20008000000 */
[----:B------:R-:W2:Y:S04]  /*5b8e0*/  LDL.LU.64 R64, [R1+0x79c8] ;  /* 0x0079c80001407983 */ /* 0x000ea80000300a00 */
[----:B---3--:R0:W-:Y:S02]  /*5b8f0*/  STL.128 [R1+0x29b0], R200 ;  /* 0x0029b0c801007387 */ /* 0x0081e40000100c00 */
[----:B0-----:R-:W-:Y:S01]  /*5b900*/  DFMA R200, R228, UR36, -R166 ;  /* 0x00000024e4c87c2b */ /* 0x001fe200080008a6 */
[----:B------:R-:W-:Y:S01]  /*5b910*/  IMAD.MOV.U32 R202, RZ, RZ, R232 ;  /* 0x000000ffffca7224 */ /* 0x000fe200078e00e8 */
[----:B------:R-:W-:Y:S01]  /*5b920*/  MOV R203, R233 ;  /* 0x000000e900cb7202 */ /* 0x000fe20000000f00 */
[----:B----4-:R-:W-:Y:S01]  /*5b930*/  DFMA R58, -R242, R40, -R58 ;  /* 0x00000028f23a722b */ /* 0x010fe2000000093a */
[----:B------:R-:W3:Y:S04]  /*5b940*/  LDL.LU.64 R232, [R1+0xb038] ;  /* 0x00b0380001e87983 */ /* 0x000ee80000300a00 */
[----:B------:R0:W-:Y:S02]  /*5b950*/  STL.128 [R1+0x2a10], R200 ;  /* 0x002a10c801007387 */ /* 0x0001e40000100c00 */
[----:B0-----:R-:W-:-:S02]  /*5b960*/  DMUL R202, R248, UR16 ;  /* 0x00000010f8ca7c28 */ /* 0x001fc40008000000 */
[----:B------:R-:W4:Y:S01]  /*5b970*/  LDL.LU.64 R248, [R1+0xb028] ;  /* 0x00b0280001f87983 */ /* 0x000f220000300a00 */
[----:B------:R-:W-:-:S08]  /*5b980*/  DADD R58, -R134, R58 ;  /* 0x00000000863a7229 */ /* 0x000fd0000000013a */
[----:B------:R-:W-:Y:S01]  /*5b990*/  DADD R58, -R80, R58 ;  /* 0x00000000503a7229 */ /* 0x000fe2000000013a */
[----:B------:R-:W-:Y:S02]  /*5b9a0*/  IMAD.MOV.U32 R80, RZ, RZ, R128 ;  /* 0x000000ffff507224 */ /* 0x000fe400078e0080 */
[----:B------:R-:W-:-:S05]  /*5b9b0*/  IMAD.MOV.U32 R81, RZ, RZ, R129 ;  /* 0x000000ffff517224 */ /* 0x000fca00078e0081 */
[----:B------:R-:W-:Y:S01]  /*5b9c0*/  DADD R58, -R172, R58 ;  /* 0x00000000ac3a7229 */ /* 0x000fe2000000013a */
[----:B------:R-:W-:Y:S01]  /*5b9d0*/  MOV R90, R80 ;  /* 0x00000050005a7202 */ /* 0x000fe20000000f00 */
[----:B------:R-:W-:Y:S01]  /*5b9e0*/  IMAD.MOV.U32 R91, RZ, RZ, R81 ;  /* 0x000000ffff5b7224 */ /* 0x000fe200078e0051 */
[----:B------:R-:W-:Y:S01]  /*5b9f0*/  MOV R81, R177 ;  /* 0x000000b100517202 */ /* 0x000fe20000000f00 */
[----:B------:R-:W-:-:S04]  /*5ba00*/  IMAD.MOV.U32 R80, RZ, RZ, R176 ;  /* 0x000000ffff507224 */ /* 0x000fc800078e00b0 */
[----:B------:R-:W-:Y:S01]  /*5ba10*/  DFMA R58, -R222, R38, R58 ;  /* 0x00000026de3a722b */ /* 0x000fe2000000013a */
[----:B------:R-:W-:Y:S01]  /*5ba20*/  MOV R128, R124 ;  /* 0x0000007c00807202 */ /* 0x000fe20000000f00 */
[----:B------:R-:W-:-:S06]  /*5ba30*/  IMAD.MOV.U32 R129, RZ, RZ, R125 ;  /* 0x000000ffff817224 */ /* 0x000fcc00078e007d */
[----:B------:R-:W-:Y:S01]  /*5ba40*/  DADD R58, R58, -R102 ;  /* 0x000000003a3a7229 */ /* 0x000fe20000000866 */
[----:B------:R-:W-:Y:S01]  /*5ba50*/  IMAD.MOV.U32 R124, RZ, RZ, R118 ;  /* 0x000000ffff7c7224 */ /* 0x000fe200078e0076 */
[----:B------:R-:W-:Y:S01]  /*5ba60*/  MOV R125, R119 ;  /* 0x00000077007d7202 */ /* 0x000fe20000000f00 */
[----:B------:R-:W-:Y:S01]  /*5ba70*/  IMAD.MOV.U32 R118, RZ, RZ, R108 ;  /* 0x000000ffff767224 */ /* 0x000fe200078e006c */
[----:B------:R-:W-:Y:S01]  /*5ba80*/  MOV R108, R104 ;  /* 0x00000068006c7202 */ /* 0x000fe20000000f00 */
[----:B------:R-:W-:Y:S01]  /*5ba90*/  IMAD.MOV.U32 R119, RZ, RZ, R109 ;  /* 0x000000ffff777224 */ /* 0x000fe200078e006d */
[----:B------:R-:W-:Y:S01]  /*5baa0*/  DFMA R200, R174, UR38, R230 ;  /* 0x00000026aec87c2b */ /* 0x000fe200080000e6 */
[----:B------:R-:W-:Y:S01]  /*5bab0*/  IMAD.MOV.U32 R109, RZ, RZ, R105 ;  /* 0x000000ffff6d7224 */ /* 0x000fe200078e0069 */
[----:B------:R-:W3:Y:S04]  /*5bac0*/  LDL.LU.64 R230, [R1+0xb030] ;  /* 0x00b0300001e67983 */ /* 0x000ee80000300a00 */
[----:B------:R-:W3:Y:S01]  /*5bad0*/  LDL.LU.64 R104, [R1+0x7b48] ;  /* 0x007b480001687983 */ /* 0x000ee20000300a00 */
[----:B----4-:R-:W-:-:S02]  /*5bae0*/  IMAD.MOV.U32 R176, RZ, RZ, R248 ;  /* 0x000000ffffb07224 */ /* 0x010fc400078e00f8 */
[----:B------:R-:W-:Y:S01]  /*5baf0*/  IMAD.MOV.U32 R177, RZ, RZ, R249 ;  /* 0x000000ffffb17224 */ /* 0x000fe200078e00f9 */
[----:B------:R-:W-:-:S08]  /*5bb00*/  DMUL R248, R46, R38 ;  /* 0x000000262ef87228 */ /* 0x000fd00000000000 */
[----:B------:R-:W-:-:S08]  /*5bb10*/  DADD R102, -R6, -R248 ;  /* 0x0000000006667229 */ /* 0x000fd000000009f8 */
[----:B------:R-:W-:Y:S01]  /*5bb20*/  DADD R102, -R182, R102 ;  /* 0x00000000b6667229 */ /* 0x000fe20000000166 */
[----:B------:R-:W4:Y:S01]  /*5bb30*/  LDL.LU.64 R182, [R1+0xb020] ;  /* 0x00b0200001b67983 */ /* 0x000f220000300a00 */
[----:B--2---:R-:W-:-:S08]  /*5bb40*/  DADD R58, -R2, R58 ;  /* 0x00000000023a7229 */ /* 0x004fd0000000013a */
[----:B------:R-:W-:-:S08]  /*5bb50*/  DADD R58, -R238, R58 ;  /* 0x00000000ee3a7229 */ /* 0x000fd0000000013a */
[----:B------:R-:W-:-:S08]  /*5bb60*/  DADD R58, -R192, R58 ;  /* 0x00000000c03a7229 */ /* 0x000fd0000000013a */
[----:B------:R-:W-:-:S08]  /*5bb70*/  DADD R58, -R14, R58 ;  /* 0x000000000e3a7229 */ /* 0x000fd0000000013a */
[----:B------:R-:W-:-:S08]  /*5bb80*/  DADD R58, -R240, R58 ;  /* 0x00000000f03a7229 */ /* 0x000fd0000000013a */
[----:B------:R-:W-:-:S08]  /*5bb90*/  DADD R58, -R142, R58 ;  /* 0x000000008e3a7229 */ /* 0x000fd0000000013a */
[----:B---3--:R-:W-:Y:S02]  /*5bba0*/  DADD R58, -R104, R58 ;  /* 0x00000000683a7229 */ /* 0x008fe4000000013a */
[----:B----4-:R-:W-:Y:S01]  /*5bbb0*/  DADD R104, -R182, R230 ;  /* 0x00000000b6687229 */ /* 0x010fe200000001e6 */
[----:B------:R-:W2:Y:S01]  /*5bbc0*/  LDL.LU.64 R182, [R1+0xb010] ;  /* 0x00b0100001b67983 */ /* 0x000ea20000300a00 */
[----:B------:R-:W-:Y:S01]  /*5bbd0*/  IMAD.MOV.U32 R238, RZ, RZ, R138 ;  /* 0x000000ffffee7224 */ /* 0x000fe200078e008a */
[----:B------:R-:W-:Y:S01]  /*5bbe0*/  MOV R239, R139 ;  /* 0x0000008b00ef7202 */ /* 0x000fe20000000f00 */
[----:B------:R-:W-:Y:S01]  /*5bbf0*/  IMAD.MOV.U32 R138, RZ, RZ, R118 ;  /* 0x000000ffff8a7224 */ /* 0x000fe200078e0076 */
[----:B------:R0:W-:Y:S01]  /*5bc00*/  STL.64 [R1+0xae00], R6 ;  /* 0x00ae000601007387 */ /* 0x0001e20000100a00 */
[----:B------:R-:W-:Y:S01]  /*5bc10*/  IMAD.MOV.U32 R139, RZ, RZ, R119 ;  /* 0x000000ffff8b7224 */ /* 0x000fe200078e0077 */
[----:B------:R-:W-:Y:S01]  /*5bc20*/  DMUL R118, R24, UR32 ;  /* 0x0000002018767c28 */ /* 0x000fe20008000000 */
[----:B------:R-:W-:Y:S01]  /*5bc30*/  MOV R246, R124 ;  /* 0x0000007c00f67202 */ /* 0x000fe20000000f00 */
[----:B------:R-:W-:Y:S01]  /*5bc40*/  IMAD.MOV.U32 R247, RZ, RZ, R125 ;  /* 0x000000fffff77224 */ /* 0x000fe200078e007d */
[----:B------:R-:W-:Y:S01]  /*5bc50*/  DADD R102, -R112, R102 ;  /* 0x0000000070667229 */ /* 0x000fe20000000166 */
[----:B------:R-:W3:Y:S04]  /*5bc60*/  LDL.LU.64 R230, [R1+0xb018] ;  /* 0x00b0180001e67983 */ /* 0x000ee80000300a00 */
[----:B------:R-:W-:-:S02]  /*5bc70*/  DADD R4, -R232, R118 ;  /* 0x00000000e8047229 */ /* 0x000fc40000000176 */
[----:B0-----:R-:W-:Y:S01]  /*5bc80*/  DADD R6, R232, -R118 ;  /* 0x00000000e8067229 */ /* 0x001fe20000000876 */
[----:B------:R-:W-:Y:S01]  /*5bc90*/  UMOV UR32, 0xbaf4cd2d ;  /* 0xbaf4cd2d00207882 */ /* 0x000fe20000000000 */
[----:B------:R-:W-:Y:S01]  /*5bca0*/  DADD R118, -R180, R58 ;  /* 0x00000000b4767229 */ /* 0x000fe2000000013a */
[----:B------:R-:W-:Y:S01]  /*5bcb0*/  UMOV UR33, 0x3d843b23 ;  /* 0x3d843b2300217882 */ /* 0x000fe20000000000 */
[----:B------:R-:W4:Y:S01]  /*5bcc0*/  LDL.LU.64 R180, [R1+0xb008] ;  /* 0x00b0080001b47983 */ /* 0x000f220000300a00 */
[----:B------:R-:W-:Y:S01]  /*5bcd0*/  IMAD.MOV.U32 R124, RZ, RZ, R122 ;  /* 0x000000ffff7c7224 */ /* 0x000fe200078e007a */
[----:B------:R-:W-:Y:S02]  /*5bce0*/  MOV R125, R123 ;  /* 0x0000007b007d7202 */ /* 0x000fe40000000f00 */
[----:B------:R0:W-:Y:S01]  /*5bcf0*/  STL.64 [R1+0x78e8], R4 ;  /* 0x0078e80401007387 */ /* 0x0001e20000100a00 */
[----:B------:R-:W-:Y:S02]  /*5bd00*/  DMUL R162, R22, UR32 ;  /* 0x0000002016a27c28 */ /* 0x000fe40008000000 */
[----:B------:R-:W-:Y:S01]  /*5bd10*/  DADD R122, -R126, R100 ;  /* 0x000000007e7a7229 */ /* 0x000fe20000000164 */
[----:B------:R1:W-:Y:S01]  /*5bd20*/  STL.64 [R1+0x77a8], R6 ;  /* 0x0077a80601007387 */ /* 0x0003e20000100a00 */
[----:B------:R-:W-:Y:S01]  /*5bd30*/  MOV R170, R238 ;  /* 0x000000ee00aa7202 */ /* 0x000fe20000000f00 */
[----:B------:R-:W-:-:S02]  /*5bd40*/  IMAD.MOV.U32 R171, RZ, RZ, R239 ;  /* 0x000000ffffab7224 */ /* 0x000fc400078e00ef */
[----:B------:R-:W3:Y:S04]  /*5bd50*/  LDL.LU.64 R112, [R1+0x7c60] ;  /* 0x007c600001707983 */ /* 0x000ee80000300a00 */
[----:B0-----:R-:W3:Y:S04]  /*5bd60*/  LDL.LU.64 R4, [R1+0xab68] ;  /* 0x00ab680001047983 */ /* 0x001ee80000300a00 */
[----:B-1----:R-:W3:Y:S01]  /*5bd70*/  LDL.64 R6, [R1+0xa868] ;  /* 0x00a8680001067983 */ /* 0x002ee20000100a00 */
[----:B------:R-:W-:Y:S01]  /*5bd80*/  IMAD.MOV.U32 R238, RZ, RZ, R246 ;  /* 0x000000ffffee7224 */ /* 0x000fe200078e00f6 */
[----:B------:R-:W-:Y:S01]  /*5bd90*/  MOV R239, R247 ;  /* 0x000000f700ef7202 */ /* 0x000fe20000000f00 */
[----:B------:R-:W-:Y:S01]  /*5bda0*/  DADD R58, R162, R104 ;  /* 0x00000000a23a7229 */ /* 0x000fe20000000068 */
[----:B------:R-:W-:Y:S01]  /*5bdb0*/  IMAD.MOV.U32 R246, RZ, RZ, R124 ;  /* 0x000000fffff67224 */ /* 0x000fe200078e007c */
[----:B------:R-:W3:Y:S01]  /*5bdc0*/  LDL.64 R232, [R1+0x8270] ;  /* 0x0082700001e87983 */ /* 0x000ee20000100a00 */
[----:B------:R-:W-:Y:S01]  /*5bdd0*/  IMAD.MOV.U32 R247, RZ, RZ, R125 ;  /* 0x000000fffff77224 */ /* 0x000fe200078e007d */
[----:B------:R-:W-:-:S04]  /*5bde0*/  DADD R124, R206, R122 ;  /* 0x00000000ce7c7229 */ /* 0x000fc8000000007a */
[----:B------:R-:W-:Y:S01]  /*5bdf0*/  DADD R104, R166, R58 ;  /* 0x00000000a6687229 */ /* 0x000fe2000000003a */
[----:B------:R-:W-:Y:S01]  /*5be00*/  IMAD.MOV.U32 R162, RZ, RZ, R30 ;  /* 0x000000ffffa27224 */ /* 0x000fe200078e001e */
[----:B------:R-:W3:Y:S02]  /*5be10*/  LDL.LU.64 R166, [R1+0xb000] ;  /* 0x00b0000001a67983 */ /* 0x000ee40000300a00 */
[----:B------:R-:W-:Y:S02]  /*5be20*/  DADD R58, R82, R124 ;  /* 0x00000000523a7229 */ /* 0x000fe4000000007c */
[----:B--2---:R-:W-:-:S08]  /*5be30*/  DADD R122, -R218, -R182 ;  /* 0x00000000da7a7229 */ /* 0x004fd000000009b6 */
[----:B------:R-:W-:Y:S01]  /*5be40*/  DADD R82, -R62, R122 ;  /* 0x000000003e527229 */ /* 0x000fe2000000017a */
[----:B------:R-:W2:Y:S01]  /*5be50*/  LDL.LU.64 R62, [R1+0x7810] ;  /* 0x00781000013e7983 */ /* 0x000ea20000300a00 */
[----:B------:R-:W-:-:S03]  /*5be60*/  DADD R122, -R214, R118 ;  /* 0x00000000d67a7229 */ /* 0x000fc60000000176 */
[----:B------:R-:W2:Y:S01]  /*5be70*/  LDL.LU.64 R214, [R1+0x7ac0] ;  /* 0x007ac00001d67983 */ /* 0x000ea20000300a00 */
[----:B----4-:R-:W-:Y:S01]  /*5be80*/  DADD R102, -R180, R102 ;  /* 0x00000000b4667229 */ /* 0x010fe20000000166 */
[----:B------:R-:W-:Y:S02]  /*5be90*/  IMAD.MOV.U32 R163, RZ, RZ, R31 ;  /* 0x000000ffffa37224 */ /* 0x000fe400078e001f */
[----:B------:R-:W4:Y:S01]  /*5bea0*/  LDL.LU.64 R30, [R1+0x7928] ;  /* 0x00792800011e7983 */ /* 0x000f220000300a00 */
[----:B------:R-:W-:Y:S02]  /*5beb0*/  DADD R118, R216, R216 ;  /* 0x00000000d8767229 */ /* 0x000fe400000000d8 */
[----:B---3--:R-:W-:Y:S02]  /*5bec0*/  DADD R124, R4, R4 ;  /* 0x00000000047c7229 */ /* 0x008fe40000000004 */
[----:B------:R-:W-:Y:S02]  /*5bed0*/  DADD R4, -R184, R102 ;  /* 0x00000000b8047229 */ /* 0x000fe40000000166 */
[----:B------:R-:W-:Y:S01]  /*5bee0*/  DADD R102, -R34, R122 ;  /* 0x0000000022667229 */ /* 0x000fe2000000017a */
[----:B------:R-:W3:Y:S01]  /*5bef0*/  LDL.LU.64 R184, [R1+0xaff8] ;  /* 0x00aff80001b87983 */ /* 0x000ee20000300a00 */
[----:B------:R-:W-:-:S02]  /*5bf00*/  DMUL R34, R6, R22 ;  /* 0x0000001606227228 */ /* 0x000fc40000000000 */
[----:B------:R-:W-:Y:S01]  /*5bf10*/  DADD R22, -R88, -R50 ;  /* 0x0000000058167229 */ /* 0x000fe20000000932 */
[----:B------:R-:W3:Y:S07]  /*5bf20*/  LDL.64 R50, [R1+0x7c00] ;  /* 0x007c000001327983 */ /* 0x000eee0000100a00 */
[----:B------:R-:W-:Y:S02]  /*5bf30*/  DADD R22, -R34, R22 ;  /* 0x0000000022167229 */ /* 0x000fe40000000116 */
[----:B------:R-:W-:-:S02]  /*5bf40*/  DADD R118, R82, -R118 ;  /* 0x0000000052767229 */ /* 0x000fc40000000876 */
[----:B------:R-:W-:-:S06]  /*5bf50*/  DFMA R122, R34, 2, R88 ;  /* 0x40000000227a782b */ /* 0x000fcc0000000058 */
[----:B------:R-:W-:Y:S02]  /*5bf60*/  DADD R118, R118, -R124 ;  /* 0x0000000076767229 */ /* 0x000fe4000000087c */
[----:B--2---:R-:W-:Y:S02]  /*5bf70*/  DADD R22, -R62, R22 ;  /* 0x000000003e167229 */ /* 0x004fe40000000116 */
[----:B------:R-:W-:Y:S02]  /*5bf80*/  DADD R122, R214, R122 ;  /* 0x00000000d67a7229 */ /* 0x000fe4000000007a */
[----:B------:R-:W-:-:S04]  /*5bf90*/  DADD R182, -R62, R214 ;  /* 0x000000003eb67229 */ /* 0x000fc800000001d6 */
[----:B------:R-:W-:Y:S01]  /*5bfa0*/  DADD R22, -R214, R22 ;  /* 0x00000000d6167229 */ /* 0x000fe20000000116 */
[----:B----4-:R-:W-:Y:S01]  /*5bfb0*/  STL.64 [R1+0xac68], R30 ;  /* 0x00ac681e01007387 */ /* 0x010fe20000100a00 */
[----:B------:R-:W-:Y:S01]  /*5bfc0*/  DADD R124, R112, -R214 ;  /* 0x00000000707c7229 */ /* 0x000fe200000008d6 */
[----:B------:R-:W-:Y:S01]  /*5bfd0*/  MOV R214, R90 ;  /* 0x0000005a00d67202 */ /* 0x000fe20000000f00 */
[----:B------:R-:W-:Y:S01]  /*5bfe0*/  IMAD.MOV.U32 R215, RZ, RZ, R91 ;  /* 0x000000ffffd77224 */ /* 0x000fe200078e005b */
[----:B------:R-:W-:Y:S01]  /*5bff0*/  DADD R88, -R158, -R92 ;  /* 0x000000009e587229 */ /* 0x000fe2000000095c */
[----:B------:R-:W2:Y:S04]  /*5c000*/  LDL.LU.64 R90, [R1+0x7af8] ;  /* 0x007af800015a7983 */ /* 0x000ea80000300a00 */
[----:B------:R0:W-:Y:S03]  /*5c010*/  STL.64 [R1+0x7968], R4 ;  /* 0x0079680401007387 */ /* 0x0001e60000100a00 */
[----:B------:R-:W-:-:S02]  /*5c020*/  DADD R88, -R60, R88 ;  /* 0x000000003c587229 */ /* 0x000fc40000000158 */
[----:B---3--:R-:W-:Y:S01]  /*5c030*/  DADD R102, -R184, R102 ;  /* 0x00000000b8667229 */ /* 0x008fe20000000166 */
[----:B------:R1:W-:Y:S05]  /*5c040*/  STL.64 [R1+0x7850], R34 ;  /* 0x0078502201007387 */ /* 0x0003ea0000100a00 */
[----:B------:R-:W-:Y:S01]  /*5c050*/  DADD R88, -R152, R88 ;  /* 0x0000000098587229 */ /* 0x000fe20000000158 */
[----:B0-----:R-:W3:Y:S01]  /*5c060*/  LDL.LU.64 R4, [R1+0x7ff8] ;  /* 0x007ff80001047983 */ /* 0x001ee20000300a00 */
[----:B------:R-:W-:Y:S02]  /*5c070*/  DADD R122, R132, R122 ;  /* 0x00000000847a7229 */ /* 0x000fe4000000007a */
[----:B------:R-:W-:Y:S01]  /*5c080*/  DADD R82, -R232, -R210 ;  /* 0x00000000e8527229 */ /* 0x000fe200000009d2 */
[----:B------:R-:W-:Y:S03]  /*5c090*/  STL.128 [R1+0x29e0], R200 ;  /* 0x0029e0c801007387 */ /* 0x000fe60000100c00 */
[----:B------:R-:W-:-:S02]  /*5c0a0*/  DADD R88, -R30, R88 ;  /* 0x000000001e587229 */ /* 0x000fc40000000158 */
[----:B------:R-:W-:Y:S01]  /*5c0b0*/  DADD R124, R132, R124 ;  /* 0x00000000847c7229 */ /* 0x000fe2000000007c */
[----:B------:R-:W4:Y:S01]  /*5c0c0*/  LDL.LU.64 R210, [R1+0x8018] ;  /* 0x0080180001d27983 */ /* 0x000f220000300a00 */
[----:B------:R-:W-:-:S03]  /*5c0d0*/  DADD R22, -R112, R22 ;  /* 0x0000000070167229 */ /* 0x000fc60000000116 */
[----:B-1----:R-:W4:Y:S01]  /*5c0e0*/  LDL.LU.64 R34, [R1+0x7ae8] ;  /* 0x007ae80001227983 */ /* 0x002f220000300a00 */
[----:B------:R-:W-:Y:S02]  /*5c0f0*/  DADD R88, -R50, R88 ;  /* 0x0000000032587229 */ /* 0x000fe40000000158 */
[----:B------:R-:W-:Y:S01]  /*5c100*/  DADD R30, -R158, R60 ;  /* 0x000000009e1e7229 */ /* 0x000fe2000000013c */
[----:B------:R-:W4:Y:S04]  /*5c110*/  LDL.64 R50, [R1+0x7d48] ;  /* 0x007d480001327983 */ /* 0x000f280000100a00 */
[----:B------:R-:W4:Y:S01]  /*5c120*/  LDL.LU.64 R60, [R1+0x7b10] ;  /* 0x007b1000013c7983 */ /* 0x000f220000300a00 */
[----:B------:R-:W-:Y:S02]  /*5c130*/  DADD R126, -R188, R88 ;  /* 0x00000000bc7e7229 */ /* 0x000fe40000000158 */
[----:B------:R-:W-:Y:S01]  /*5c140*/  DADD R88, R158, R12 ;  /* 0x000000009e587229 */ /* 0x000fe2000000000c */
[----:B------:R-:W4:Y:S05]  /*5c150*/  LDL.LU.64 R62, [R1+0x7ca0] ;  /* 0x007ca000013e7983 */ /* 0x000f2a0000300a00 */
[----:B------:R-:W-:-:S02]  /*5c160*/  DADD R12, -R12, R126 ;  /* 0x000000000c0c7229 */ /* 0x000fc4000000017e */
[C---:B------:R-:W-:Y:S02]  /*5c170*/  DADD R122, R164.reuse, R122 ;  /* 0x00000000a47a7229 */ /* 0x040fe4000000007a */
[----:B------:R-:W-:-:S06]  /*5c180*/  DADD R124, R164, R124 ;  /* 0x00000000a47c7229 */ /* 0x000fcc000000007c */
[----:B------:R-:W-:Y:S02]  /*5c190*/  DFMA R122, R86, R168, R122 ;  /* 0x000000a8567a722b */ /* 0x000fe4000000007a */
[----:B--2---:R-:W-:Y:S01]  /*5c1a0*/  DADD R126, -R90, R102 ;  /* 0x000000005a7e7229 */ /* 0x004fe20000000166 */
[----:B------:R-:W2:Y:S01]  /*5c1b0*/  LDL.LU.64 R90, [R1+0x7818] ;  /* 0x00781800015a7983 */ /* 0x000ea20000300a00 */
[----:B------:R-:W-:-:S04]  /*5c1c0*/  DADD R124, R28, R124 ;  /* 0x000000001c7c7229 */ /* 0x000fc8000000007c */
[----:B------:R-:W-:Y:S01]  /*5c1d0*/  DADD R122, R28, R122 ;  /* 0x000000001c7a7229 */ /* 0x000fe2000000007a */
[----:B------:R-:W2:Y:S01]  /*5c1e0*/  LDL.LU.64 R28, [R1+0xaff0] ;  /* 0x00aff000011c7983 */ /* 0x000ea20000300a00 */
[----:B---3--:R-:W-:-:S03]  /*5c1f0*/  DADD R22, -R4, R22 ;  /* 0x0000000004167229 */ /* 0x008fc60000000116 */
[----:B------:R2:W-:Y:S01]  /*5c200*/  STL.64 [R1+0xac78], R4 ;  /* 0x00ac780401007387 */ /* 0x0005e20000100a00 */
[----:B------:R-:W-:-:S03]  /*5c210*/  DADD R82, -R220, R82 ;  /* 0x00000000dc527229 */ /* 0x000fc60000000152 */
[----:B------:R-:W3:Y:S01]  /*5c220*/  LDL.LU.64 R220, [R1+0x7b98] ;  /* 0x007b980001dc7983 */ /* 0x000ee20000300a00 */
[----:B----4-:R-:W-:-:S03]  /*5c230*/  DADD R126, -R60, R126 ;  /* 0x000000003c7e7229 */ /* 0x010fc6000000017e */
[----:B------:R0:W-:Y:S01]  /*5c240*/  STL.64 [R1+0x7938], R30 ;  /* 0x0079381e01007387 */ /* 0x0001e20000100a00 */
[----:B------:R-:W-:Y:S01]  /*5c250*/  IMAD.MOV.U32 R158, RZ, RZ, R214 ;  /* 0x000000ffff9e7224 */ /* 0x000fe200078e00d6 */
[----:B------:R-:W-:Y:S01]  /*5c260*/  MOV R159, R215 ;  /* 0x000000d7009f7202 */ /* 0x000fe20000000f00 */
[----:B------:R-:W-:Y:S01]  /*5c270*/  IMAD.MOV.U32 R214, RZ, RZ, R116 ;  /* 0x000000ffffd67224 */ /* 0x000fe200078e0074 */
[----:B--2---:R-:W-:Y:S02]  /*5c280*/  DADD R4, R90, R88 ;  /* 0x000000005a047229 */ /* 0x004fe40000000058 */
[----:B------:R-:W-:Y:S01]  /*5c290*/  DADD R88, -R194, R126 ;  /* 0x00000000c2587229 */ /* 0x000fe2000000017e */
[----:B------:R-:W2:Y:S01]  /*5c2a0*/  LDL.LU.64 R194, [R1+0xafe8] ;  /* 0x00afe80001c27983 */ /* 0x000ea20000300a00 */
[----:B------:R-:W-:-:S03]  /*5c2b0*/  DADD R12, -R90, R12 ;  /* 0x000000005a0c7229 */ /* 0x000fc6000000010c */
[----:B------:R-:W4:Y:S01]  /*5c2c0*/  LDL.LU.64 R90, [R1+0x7ab0] ;  /* 0x007ab000015a7983 */ /* 0x000f220000300a00 */
[----:B------:R-:W-:Y:S02]  /*5c2d0*/  DMUL R6, R6, R28 ;  /* 0x0000001c06067228 */ /* 0x000fe40000000000 */
[----:B0-----:R-:W-:-:S06]  /*5c2e0*/  DMUL R30, R32, UR60 ;  /* 0x0000003c201e7c28 */ /* 0x001fcc0008000000 */
[----:B------:R-:W-:Y:S01]  /*5c2f0*/  DADD R102, -R6, -R154 ;  /* 0x0000000006667229 */ /* 0x000fe2000000099a */
[----:B------:R-:W-:Y:S01]  /*5c300*/  IMAD.MOV.U32 R215, RZ, RZ, R117 ;  /* 0x000000ffffd77224 */ /* 0x000fe200078e0075 */
[----:B------:R-:W-:Y:S01]  /*5c310*/  MOV R116, R128 ;  /* 0x0000008000747202 */ /* 0x000fe20000000f00 */
[----:B------:R-:W-:-:S05]  /*5c320*/  IMAD.MOV.U32 R117, RZ, RZ, R129 ;  /* 0x000000ffff757224 */ /* 0x000fca00078e0081 */
[----:B------:R-:W-:Y:S02]  /*5c330*/  DADD R128, -R30, R102 ;  /* 0x000000001e807229 */ /* 0x000fe40000000166 */
[----:B------:R-:W-:-:S08]  /*5c340*/  DMUL R102, R36, UR6 ;  /* 0x0000000624667c28 */ /* 0x000fd00008000000 */
[----:B------:R-:W-:-:S08]  /*5c350*/  DADD R128, -R102, R128 ;  /* 0x0000000066807229 */ /* 0x000fd00000000180 */
[----:B------:R-:W-:Y:S01]  /*5c360*/  DADD R128, -R210, R128 ;  /* 0x00000000d2807229 */ /* 0x000fe20000000180 */
[----:B------:R0:W-:Y:S01]  /*5c370*/  STL.64 [R1+0x7908], R4 ;  /* 0x0079080401007387 */ /* 0x0001e20000100a00 */
[----:B------:R-:W-:-:S06]  /*5c380*/  DADD R22, -R132, R22 ;  /* 0x0000000084167229 */ /* 0x000fcc0000000116 */
[----:B------:R-:W-:Y:S02]  /*5c390*/  DADD R128, -R230, R128 ;  /* 0x00000000e6807229 */ /* 0x000fe40000000180 */
[----:B0-----:R-:W-:Y:S02]  /*5c3a0*/  DADD R4, R92, -R152 ;  /* 0x000000005c047229 */ /* 0x001fe40000000898 */
[----:B------:R-:W-:Y:S02]  /*5c3b0*/  DADD R92, -R50, R12 ;  /* 0x00000000325c7229 */ /* 0x000fe4000000010c */
[----:B------:R-:W-:Y:S02]  /*5c3c0*/  DADD R12, R6, R6 ;  /* 0x00000000060c7229 */ /* 0x000fe40000000006 */
[----:B------:R-:W-:Y:S02]  /*5c3d0*/  DADD R128, -R166, R128 ;  /* 0x00000000a6807229 */ /* 0x000fe40000000180 */
[----:B------:R-:W-:-:S04]  /*5c3e0*/  DADD R22, -R164, R22 ;  /* 0x00000000a4167229 */ /* 0x000fc80000000116 */
[----:B------:R-:W-:Y:S01]  /*5c3f0*/  DADD R12, -R154, R12 ;  /* 0x000000009a0c7229 */ /* 0x000fe2000000010c */
[----:B------:R4:W-:Y:S01]  /*5c400*/  STL.64 [R1+0x78f8], R4 ;  /* 0x0078f80401007387 */ /* 0x0009e20000100a00 */
[-C--:B------:R-:W-:Y:S02]  /*5c410*/  DFMA R200, R86, R168.reuse, -R132 ;  /* 0x000000a856c8722b */ /* 0x080fe40000000884 */
[----:B--2---:R-:W-:Y:S02]  /*5c420*/  DFMA R126, R194, UR42, R124 ;  /* 0x0000002ac27e7c2b */ /* 0x004fe4000800007c */
[----:B------:R-:W-:Y:S02]  /*5c430*/  DFMA R124, R168, -UR12, R128 ;  /* 0x8000000ca87c7c2b */ /* 0x000fe40008000080 */
[----:B------:R-:W-:Y:S02]  /*5c440*/  DFMA R128, -R86, R168, R22 ;  /* 0x000000a85680722b */ /* 0x000fe40000000116 */
[----:B----4-:R-:W-:-:S02]  /*5c450*/  DADD R4, -R90, R92 ;  /* 0x000000005a047229 */ /* 0x010fc4000000015c */
[----:B------:R-:W-:Y:S02]  /*5c460*/  DADD R92, R30, R12 ;  /* 0x000000001e5c7229 */ /* 0x000fe4000000000c */
[----:B------:R-:W-:Y:S01]  /*5c470*/  DFMA R122, R194, UR42, R122 ;  /* 0x0000002ac27a7c2b */ /* 0x000fe2000800007a */
[----:B------:R-:W-:Y:S01]  /*5c480*/  UMOV UR6, 0xae147ae1 ;  /* 0xae147ae100067882 */ /* 0x000fe20000000000 */
[----:B------:R-:W-:Y:S02]  /*5c490*/  DADD R12, R102, -R30 ;  /* 0x00000000660c7229 */ /* 0x000fe4000000081e */
[----:B------:R-:W-:Y:S01]  /*5c4a0*/  DADD R22, R244, R126 ;  /* 0x00000000f4167229 */ /* 0x000fe2000000007e */
[----:B------:R-:W-:Y:S01]  /*5c4b0*/  UMOV UR7, 0x3feae147 ;  /* 0x3feae14700077882 */ /* 0x000fe20000000000 */
[----:B---3--:R-:W-:Y:S01]  /*5c4c0*/  DADD R126, -R220, R124 ;  /* 0x00000000dc7e7229 */ /* 0x008fe2000000017c */
[----:B------:R-:W-:Y:S01]  /*5c4d0*/  IMAD.MOV.U32 R164, RZ, RZ, R214 ;  /* 0x000000ffffa47224 */ /* 0x000fe200078e00d6 */
[----:B------:R-:W-:Y:S01]  /*5c4e0*/  DADD R124, -R34, R128 ;  /* 0x00000000227c7229 */ /* 0x000fe20000000180 */
[----:B------:R-:W-:Y:S01]  /*5c4f0*/  MOV R165, R215 ;  /* 0x000000d700a57202 */ /* 0x000fe20000000f00 */
[----:B------:R-:W-:Y:S01]  /*5c500*/  DFMA R128, R194, UR42, R132 ;  /* 0x0000002ac2807c2b */ /* 0x000fe20008000084 */
[----:B------:R-:W2:Y:S01]  /*5c510*/  LDL.LU.64 R34, [R1+0x78a0] ;  /* 0x0078a00001227983 */ /* 0x000ea20000300a00 */
[----:B------:R-:W-:-:S02]  /*5c520*/  DADD R132, R102, R92 ;  /* 0x0000000066847229 */ /* 0x000fc4000000005c */
[----:B------:R-:W-:Y:S01]  /*5c530*/  DADD R92, R210, R12 ;  /* 0x00000000d25c7229 */ /* 0x000fe2000000000c */
[----:B------:R0:W-:Y:S01]  /*5c540*/  STL.64 [R1+0x78a8], R4 ;  /* 0x0078a80401007387 */ /* 0x0001e20000100a00 */
[----:B------:R-:W-:-:S03]  /*5c550*/  DFMA R12, R228, UR36, R104 ;  /* 0x00000024e40c7c2b */ /* 0x000fc60008000068 */
[----:B------:R-:W3:Y:S01]  /*5c560*/  LDL.LU.64 R228, [R1+0xafd0] ;  /* 0x00afd00001e47983 */ /* 0x000ee20000300a00 */
[----:B------:R-:W-:-:S03]  /*5c570*/  DADD R126, -R190, R126 ;  /* 0x00000000be7e7229 */ /* 0x000fc6000000017e */
[----:B------:R-:W4:Y:S01]  /*5c580*/  LDL.LU.64 R190, [R1+0xafe0] ;  /* 0x00afe00001be7983 */ /* 0x000f220000300a00 */
[----:B------:R-:W-:-:S03]  /*5c590*/  DADD R124, -R194, R124 ;  /* 0x00000000c27c7229 */ /* 0x000fc6000000017c */
[----:B------:R-:W2:Y:S01]  /*5c5a0*/  LDL.LU.64 R194, [R1+0xafd8] ;  /* 0x00afd80001c27983 */ /* 0x000ea20000300a00 */
[----:B------:R-:W-:Y:S01]  /*5c5b0*/  MOV R214, R246 ;  /* 0x000000f600d67202 */ /* 0x000fe20000000f00 */
[----:B------:R-:W-:Y:S01]  /*5c5c0*/  IMAD.MOV.U32 R215, RZ, RZ, R247 ;  /* 0x000000ffffd77224 */ /* 0x000fe200078e00f7 */
[----:B------:R-:W-:Y:S01]  /*5c5d0*/  MOV R247, R73 ;  /* 0x0000004900f77202 */ /* 0x000fe20000000f00 */
[----:B------:R-:W-:Y:S01]  /*5c5e0*/  IMAD.MOV.U32 R246, RZ, RZ, R72 ;  /* 0x000000fffff67224 */ /* 0x000fe200078e0048 */
[----:B------:R-:W2:Y:S04]  /*5c5f0*/  LDL.64 R90, [R1+0xa5d8] ;  /* 0x00a5d800015a7983 */ /* 0x000ea80000100a00 */
[----:B------:R-:W2:Y:S01]  /*5c600*/  LDL.LU.64 R72, [R1+0x78c0] ;  /* 0x0078c00001487983 */ /* 0x000ea20000300a00 */
[----:B------:R-:W-:-:S02]  /*5c610*/  IMAD.MOV.U32 R60, RZ, RZ, R116 ;  /* 0x000000ffff3c7224 */ /* 0x000fc400078e0074 */
[----:B------:R-:W-:Y:S01]  /*5c620*/  IMAD.MOV.U32 R61, RZ, RZ, R117 ;  /* 0x000000ffff3d7224 */ /* 0x000fe200078e0075 */
[----:B------:R-:W-:Y:S01]  /*5c630*/  DADD R88, -R62, R88 ;  /* 0x000000003e587229 */ /* 0x000fe20000000158 */
[----:B------:R-:W2:Y:S04]  /*5c640*/  LDL.LU.64 R116, [R1+0x7c10] ;  /* 0x007c100001747983 */ /* 0x000ea80000300a00 */
[----:B------:R-:W2:Y:S04]  /*5c650*/  LDL.LU.64 R62, [R1+0x8140] ;  /* 0x00814000013e7983 */ /* 0x000ea80000300a00 */
[----:B------:R-:W2:Y:S01]  /*5c660*/  LDL.64 R244, [R1+0xa5e0] ;  /* 0x00a5e00001f47983 */ /* 0x000ea20000100a00 */
[----:B---3--:R-:W-:-:S08]  /*5c670*/  DADD R122, R228, R122 ;  /* 0x00000000e47a7229 */ /* 0x008fd0000000007a */
[----:B------:R-:W-:-:S08]  /*5c680*/  DFMA R122, R8, UR6, R122 ;  /* 0x00000006087a7c2b */ /* 0x000fd0000800007a */
[----:B----4-:R-:W-:Y:S02]  /*5c690*/  DADD R122, R190, R122 ;  /* 0x00000000be7a7229 */ /* 0x010fe4000000007a */
[----:B------:R-:W-:-:S06]  /*5c6a0*/  DADD R124, -R228, R124 ;  /* 0x00000000e47c7229 */ /* 0x000fcc000000017c */
[----:B--2---:R-:W-:-:S08]  /*5c6b0*/  DFMA R122, R34, UR44, R122 ;  /* 0x0000002c227a7c2b */ /* 0x004fd0000800007a */
[----:B0-----:R-:W-:Y:S02]  /*5c6c0*/  DADD R4, R130, R122 ;  /* 0x0000000082047229 */ /* 0x001fe4000000007a */
[----:B------:R-:W-:Y:S02]  /*5c6d0*/  DADD R122, -R8, R124 ;  /* 0x00000000087a7229 */ /* 0x000fe4000000017c */
[----:B------:R-:W-:Y:S01]  /*5c6e0*/  DADD R124, R228, R128 ;  /* 0x00000000e47c7229 */ /* 0x000fe20000000080 */
[----:B------:R-:W2:Y:S01]  /*5c6f0*/  LDL.LU.64 R8, [R1+0xafc8] ;  /* 0x00afc80001087983 */ /* 0x000ea20000300a00 */
[----:B------:R-:W-:Y:S01]  /*5c700*/  DFMA R128, -R86, R168, R228 ;  /* 0x000000a85680722b */ /* 0x000fe200000001e4 */
[----:B------:R-:W-:Y:S01]  /*5c710*/  IMAD.MOV.U32 R86, RZ, RZ, R238 ;  /* 0x000000ffff567224 */ /* 0x000fe200078e00ee */
[----:B------:R-:W-:Y:S01]  /*5c720*/  MOV R87, R239 ;  /* 0x000000ef00577202 */ /* 0x000fe20000000f00 */
[----:B------:R-:W-:Y:S01]  /*5c730*/  IMAD.MOV.U32 R238, RZ, RZ, R246 ;  /* 0x000000ffffee7224 */ /* 0x000fe200078e00f6 */
[----:B------:R0:W-:Y:S01]  /*5c740*/  STL.64 [R1+0x7a10], R4 ;  /* 0x007a100401007387 */ /* 0x0001e20000100a00 */
[----:B------:R-:W-:Y:S01]  /*5c750*/  IMAD.MOV.U32 R239, RZ, RZ, R247 ;  /* 0x000000ffffef7224 */ /* 0x000fe200078e00f7 */
[----:B------:R-:W-:Y:S01]  /*5c760*/  MOV R246, R194 ;  /* 0x000000c200f67202 */ /* 0x000fe20000000f00 */
[----:B------:R-:W-:Y:S01]  /*5c770*/  IMAD.MOV.U32 R247, RZ, RZ, R195 ;  /* 0x000000fffff77224 */ /* 0x000fe200078e00c3 */
[----:B------:R-:W-:-:S02]  /*5c780*/  DFMA R22, R190, 0.75, R22 ;  /* 0x3fe80000be16782b */ /* 0x000fc40000000016 */
[C---:B------:R-:W-:Y:S02]  /*5c790*/  DFMA R194, R190.reuse, 0.25, R128 ;  /* 0x3fd00000bec2782b */ /* 0x040fe40000000080 */
[C---:B------:R-:W-:Y:S02]  /*5c7a0*/  DADD R184, -R190.reuse, R122 ;  /* 0x00000000beb87229 */ /* 0x040fe4000000017a */
[----:B0-----:R-:W-:Y:S01]  /*5c7b0*/  DFMA R4, R190, 0.75, R124 ;  /* 0x3fe80000be04782b */ /* 0x001fe2000000007c */
[----:B------:R-:W3:Y:S01]  /*5c7c0*/  LDL.LU.64 R190, [R1+0xafc0] ;  /* 0x00afc00001be7983 */ /* 0x000ee20000300a00 */
[----:B------:R-:W-:Y:S01]  /*5c7d0*/  DADD R202, -RZ, -R120 ;  /* 0x00000000ffca7229 */ /* 0x000fe20000000978 */
[----:B------:R-:W-:Y:S01]  /*5c7e0*/  MOV R220, R60 ;  /* 0x0000003c00dc7202 */ /* 0x000fe20000000f00 */
[----:B------:R-:W-:Y:S01]  /*5c7f0*/  DADD R88, -R72, R88 ;  /* 0x0000000048587229 */ /* 0x000fe20000000158 */
[----:B------:R-:W-:Y:S01]  /*5c800*/  IMAD.MOV.U32 R221, RZ, RZ, R61 ;  /* 0x000000ffffdd7224 */ /* 0x000fe200078e003d */
[----:B------:R-:W4:Y:S04]  /*5c810*/  LDL.LU.64 R72, [R1+0x8170] ;  /* 0x0081700001487983 */ /* 0x000f280000300a00 */
[----:B------:R0:W-:Y:S04]  /*5c820*/  STL.128 [R1+0x2a80], R200 ;  /* 0x002a80c801007387 */ /* 0x0001e80000100c00 */
[----:B------:R-:W4:Y:S01]  /*5c830*/  LDL.64 R60, [R1+0xa4c0] ;  /* 0x00a4c000013c7983 */ /* 0x000f220000100a00 */
[----:B------:R-:W-:Y:S01]  /*5c840*/  DMUL R90, R90, R40 ;  /* 0x000000285a5a7228 */ /* 0x000fe20000000000 */
[----:B------:R-:W-:-:S02]  /*5c850*/  IMAD.MOV.U32 R50, RZ, RZ, R164 ;  /* 0x000000ffff327224 */ /* 0x000fc400078e00a4 */
[----:B------:R1:W-:Y:S01]  /*5c860*/  STL.64 [R1+0xac80], R12 ;  /* 0x00ac800c01007387 */ /* 0x0003e20000100a00 */
[----:B------:R-:W-:-:S03]  /*5c870*/  IMAD.MOV.U32 R51, RZ, RZ, R165 ;  /* 0x000000ffff337224 */ /* 0x000fc600078e00a5 */
[----:B------:R1:W-:Y:S04]  /*5c880*/  STL.64 [R1+0x78c8], R6 ;  /* 0x0078c80601007387 */ /* 0x0003e80000100a00 */
[----:B0-----:R-:W2:Y:S01]  /*5c890*/  LDL.LU.64 R200, [R1+0x7ce8] ;  /* 0x007ce80001c87983 */ /* 0x001ea20000300a00 */
[----:B-1----:R-:W-:-:S03]  /*5c8a0*/  DFMA R12, -R242, R40, R172 ;  /* 0x00000028f20c722b */ /* 0x002fc600000001ac */
[----:B------:R-:W2:Y:S01]  /*5c8b0*/  LDL.64 R164, [R1+0xa610] ;  /* 0x00a6100001a47983 */ /* 0x000ea20000100a00 */
[----:B------:R-:W-:-:S03]  /*5c8c0*/  DFMA R40, R222, R38, R172 ;  /* 0x00000026de28722b */ /* 0x000fc600000000ac */
[----:B------:R-:W2:Y:S04]  /*5c8d0*/  LDL.LU.64 R172, [R1+0xafb8] ;  /* 0x00afb80001ac7983 */ /* 0x000ea80000300a00 */
[----:B------:R-:W2:Y:S04]  /*5c8e0*/  LDL.LU.64 R6, [R1+0x78d8] ;  /* 0x0078d80001067983 */ /* 0x000ea80000300a00 */
[----:B------:R0:W-:Y:S04]  /*5c8f0*/  STL.64 [R1+0xadf8], R248 ;  /* 0x00adf8f801007387 */ /* 0x0001e80000100a00 */
[----:B------:R-:W2:Y:S04]  /*5c900*/  LDL.LU.64 R202, [R1+0x7f58] ;  /* 0x007f580001ca7983 */ /* 0x000ea80000300a00 */
[----:B0-----:R-:W2:Y:S01]  /*5c910*/  LDL.LU.64 R248, [R1+0x7dc8] ;  /* 0x007dc80001f87983 */ /* 0x001ea20000300a00 */
[----:B------:R-:W-:-:S08]  /*5c920*/  DADD R104, -R178, -R90 ;  /* 0x00000000b2687229 */ /* 0x000fd0000000095a */
[----:B------:R-:W-:-:S08]  /*5c930*/  DADD R104, -R116, R104 ;  /* 0x0000000074687229 */ /* 0x000fd00000000168 */
[----:B------:R-:W-:Y:S02]  /*5c940*/  DFMA R104, -R222, R32, R104 ;  /* 0x00000020de68722b */ /* 0x000fe40000000168 */
[----:B---3--:R-:W-:Y:S01]  /*5c950*/  DFMA R124, R134, 2, R190 ;  /* 0x40000000867c782b */ /* 0x008fe200000000be */
[----:B------:R-:W3:Y:S05]  /*5c960*/  LDL.LU.64 R134, [R1+0xafb0] ;  /* 0x00afb00001867983 */ /* 0x000eea0000300a00 */
[----:B------:R-:W-:Y:S02]  /*5c970*/  DADD R104, -R62, R104 ;  /* 0x000000003e687229 */ /* 0x000fe40000000168 */
[----:B------:R-:W-:-:S02]  /*5c980*/  DADD R240, R240, R40 ;  /* 0x00000000f0f07229 */ /* 0x000fc40000000028 */
[----:B----4-:R-:W-:Y:S01]  /*5c990*/  DADD R122, -R60, -R72 ;  /* 0x000000003c7a7229 */ /* 0x010fe20000000948 */
[----:B------:R0:W-:Y:S03]  /*5c9a0*/  STL.64 [R1+0x7888], R4 ;  /* 0x0078880401007387 */ /* 0x0001e60000100a00 */
[----:B------:R-:W-:Y:S02]  /*5c9b0*/  DFMA R104, -R244, R28, R104 ;  /* 0x0000001cf468722b */ /* 0x000fe40000000168 */
[----:B------:R-:W-:Y:S02]  /*5c9c0*/  DFMA R128, R222, R32, R116 ;  /* 0x00000020de80722b */ /* 0x000fe40000000074 */
[C---:B------:R-:W-:Y:S02]  /*5c9d0*/  DADD R132, R230.reuse, R132 ;  /* 0x00000000e6847229 */ /* 0x040fe40000000084 */
[----:B------:R-:W-:Y:S01]  /*5c9e0*/  DADD R92, R230, R92 ;  /* 0x00000000e65c7229 */ /* 0x000fe2000000005c */
[----:B------:R-:W-:Y:S01]  /*5c9f0*/  IMAD.MOV.U32 R242, RZ, RZ, R138 ;  /* 0x000000fffff27224 */ /* 0x000fe200078e008a */
[----:B------:R-:W-:Y:S01]  /*5ca00*/  DFMA R104, -R136, R20, R104 ;  /* 0x000000148868722b */ /* 0x000fe20000000168 */
[----:B------:R-:W4:Y:S01]  /*5ca10*/  LDL.64 R230, [R1+0xa588] ;  /* 0x00a5880001e67983 */ /* 0x000f220000100a00 */
[----:B------:R-:W-:-:S03]  /*5ca20*/  DFMA R40, R204, 2, R218 ;  /* 0x40000000cc28782b */ /* 0x000fc600000000da */
[----:B0-----:R-:W4:Y:S03]  /*5ca30*/  LDL.64 R4, [R1+0xa900] ;  /* 0x00a9000001047983 */ /* 0x001f260000100a00 */
[----:B------:R-:W-:Y:S01]  /*5ca40*/  DADD R104, -R208, R104 ;  /* 0x00000000d0687229 */ /* 0x000fe20000000168 */
[----:B------:R-:W-:Y:S01]  /*5ca50*/  MOV R243, R139 ;  /* 0x0000008b00f37202 */ /* 0x000fe20000000f00 */
[----:B------:R-:W-:Y:S01]  /*5ca60*/  DADD R22, R130, R22 ;  /* 0x0000000082167229 */ /* 0x000fe20000000016 */
[----:B------:R-:W-:Y:S01]  /*5ca70*/  UMOV UR16, 0x66666666 ;  /* 0x6666666600107882 */ /* 0x000fe20000000000 */
[----:B------:R-:W-:Y:S01]  /*5ca80*/  UMOV UR17, 0x3fe66666 ;  /* 0x3fe6666600117882 */ /* 0x000fe20000000000 */
[----:B------:R-:W-:Y:S01]  /*5ca90*/  UMOV UR26, 0x66666666 ;  /* 0x66666666001a7882 */ /* 0x000fe20000000000 */
[----:B------:R-:W-:Y:S01]  /*5caa0*/  UMOV UR27, 0x3fd66666 ;  /* 0x3fd66666001b7882 */ /* 0x000fe20000000000 */
[----:B--2---:R-:W-:Y:S01]  /*5cab0*/  DADD R122, -R6, R122 ;  /* 0x00000000067a7229 */ /* 0x004fe2000000017a */
[----:B------:R-:W-:Y:S01]  /*5cac0*/  IMAD.MOV.U32 R138, RZ, RZ, R108 ;  /* 0x000000ffff8a7224 */ /* 0x000fe200078e006c */
[----:B------:R-:W-:Y:S01]  /*5cad0*/  DADD R104, -R8, R104 ;  /* 0x0000000008687229 */ /* 0x000fe20000000168 */
[----:B------:R-:W2:Y:S01]  /*5cae0*/  LDL.LU.64 R218, [R1+0x7fb0] ;  /* 0x007fb00001da7983 */ /* 0x000ea20000300a00 */
[----:B------:R-:W-:Y:S01]  /*5caf0*/  DADD R204, R216, R40 ;  /* 0x00000000d8cc7229 */ /* 0x000fe20000000028 */
[----:B------:R-:W-:-:S02]  /*5cb00*/  IMAD.MOV.U32 R139, RZ, RZ, R109 ;  /* 0x000000ffff8b7224 */ /* 0x000fc400078e006d */
[----:B------:R-:W-:Y:S03]  /*5cb10*/  STL.64 [R1+0xaca8], R22 ;  /* 0x00aca81601007387 */ /* 0x000fe60000100a00 */
[----:B------:R-:W-:Y:S01]  /*5cb20*/  DADD R104, -R64, R104 ;  /* 0x0000000040687229 */ /* 0x000fe20000000168 */
[----:B------:R-:W-:Y:S01]  /*5cb30*/  UMOV UR50, 0xd70a3d71 ;  /* 0xd70a3d7100327882 */ /* 0x000fe20000000000 */
[----:B------:R-:W-:Y:S01]  /*5cb40*/  UMOV UR51, 0x3fdd70a3 ;  /* 0x3fdd70a300337882 */ /* 0x000fe20000000000 */
[----:B------:R-:W2:Y:S01]  /*5cb50*/  LDL.LU.64 R6, [R1+0x7ef8] ;  /* 0x007ef80001067983 */ /* 0x000ea20000300a00 */
[----:B------:R-:W-:Y:S01]  /*5cb60*/  UMOV UR22, 0x33333333 ;  /* 0x3333333300167882 */ /* 0x000fe20000000000 */
[----:B------:R-:W-:Y:S01]  /*5cb70*/  UMOV UR23, 0x3fd33333 ;  /* 0x3fd3333300177882 */ /* 0x000fe20000000000 */
[----:B------:R-:W-:Y:S01]  /*5cb80*/  DADD R154, R224, R58 ;  /* 0x00000000e09a7229 */ /* 0x000fe2000000003a */
[----:B------:R-:W-:Y:S01]  /*5cb90*/  STL.64 [R1+0x77e8], R94 ;  /* 0x0077e85e01007387 */ /* 0x000fe20000100a00 */
[----:B------:R-:W-:-:S03]  /*5cba0*/  DADD R104, -R200, R104 ;  /* 0x00000000c8687229 */ /* 0x000fc60000000168 */
[----:B------:R0:W-:Y:S01]  /*5cbb0*/  STL.64 [R1+0xac70], R188 ;  /* 0x00ac70bc01007387 */ /* 0x0001e20000100a00 */
[----:B------:R-:W-:Y:S01]  /*5cbc0*/  UMOV UR38, 0xec46db4f ;  /* 0xec46db4f00267882 */ /* 0x000fe20000000000 */
[----:B------:R-:W-:Y:S01]  /*5cbd0*/  UMOV UR39, 0x3d923b5d ;  /* 0x3d923b5d00277882 */ /* 0x000fe20000000000 */
[----:B------:R-:W-:Y:S01]  /*5cbe0*/  UMOV UR32, 0x7fdfbfd ;  /* 0x07fdfbfd00207882 */ /* 0x000fe20000000000 */
[----:B------:R-:W-:Y:S01]  /*5cbf0*/  UMOV UR33, 0x3d97bfdc ;  /* 0x3d97bfdc00217882 */ /* 0x000fe20000000000 */
[----:B------:R-:W-:Y:S01]  /*5cc00*/  DFMA R104, -R164, R172, R104 ;  /* 0x000000aca468722b */ /* 0x000fe20000000168 */
[----:B------:R-:W-:Y:S01]  /*5cc10*/  MOV R108, R96 ;  /* 0x00000060006c7202 */ /* 0x000fe20000000f00 */
[----:B------:R-:W-:Y:S01]  /*5cc20*/  IMAD.MOV.U32 R109, RZ, RZ, R97 ;  /* 0x000000ffff6d7224 */ /* 0x000fe200078e0061 */
[----:B------:R-:W-:Y:S04]  /*5cc30*/  STL.64 [R1+0xacb0], R8 ;  /* 0x00acb00801007387 */ /* 0x000fe80000100a00 */
[----:B------:R-:W2:Y:S01]  /*5cc40*/  LDL.LU.64 R96, [R1+0x7f38] ;  /* 0x007f380001607983 */ /* 0x000ea20000300a00 */
[----:B------:R-:W-:Y:S01]  /*5cc50*/  DADD R40, -R248, R104 ;  /* 0x00000000f8287229 */ /* 0x000fe20000000168 */
[----:B------:R-:W-:Y:S01]  /*5cc60*/  IMAD.MOV.U32 R216, RZ, RZ, R158 ;  /* 0x000000ffffd87224 */ /* 0x000fe200078e009e */
[----:B------:R-:W-:Y:S01]  /*5cc70*/  MOV R217, R159 ;  /* 0x0000009f00d97202 */ /* 0x000fe20000000f00 */
[----:B------:R-:W-:Y:S01]  /*5cc80*/  DFMA R58, R198, UR34, R156 ;  /* 0x00000022c63a7c2b */ /* 0x000fe2000800009c */
[----:B0-----:R-:W2:Y:S04]  /*5cc90*/  LDL.LU.64 R188, [R1+0x7890] ;  /* 0x0078900001bc7983 */ /* 0x001ea80000300a00 */
[----:B------:R0:W-:Y:S04]  /*5cca0*/  STL.64 [R1+0xac88], R30 ;  /* 0x00ac881e01007387 */ /* 0x0001e80000100a00 */
[----:B------:R-:W-:Y:S04]  /*5ccb0*/  STL.64 [R1+0xae08], R72 ;  /* 0x00ae084801007387 */ /* 0x000fe80000100a00 */
[----:B------:R-:W2:Y:S01]  /*5ccc0*/  LDL.64 R190, [R1+0x82d8] ;  /* 0x0082d80001be7983 */ /* 0x000ea20000100a00 */
[----:B---3--:R-:W-:-:S02]  /*5ccd0*/  DADD R104, -R134, R122 ;  /* 0x0000000086687229 */ /* 0x008fc4000000017a */
[----:B------:R-:W-:Y:S01]  /*5cce0*/  DADD R40, -R202, R40 ;  /* 0x00000000ca287229 */ /* 0x000fe20000000128 */
[----:B------:R-:W-:Y:S01]  /*5ccf0*/  IMAD.MOV.U32 R158, RZ, RZ, R74 ;  /* 0x000000ffff9e7224 */ /* 0x000fe200078e004a */
[----:B------:R-:W-:Y:S01]  /*5cd00*/  DFMA R122, -R222, R32, R178 ;  /* 0x00000020de7a722b */ /* 0x000fe200000001b2 */
[----:B------:R-:W-:Y:S01]  /*5cd10*/  IMAD.MOV.U32 R159, RZ, RZ, R75 ;  /* 0x000000ffff9f7224 */ /* 0x000fe200078e004b */
[----:B------:R-:W4:Y:S04]  /*5cd20*/  LDL.LU.64 R178, [R1+0x8090] ;  /* 0x0080900001b27983 */ /* 0x000f280000300a00 */
[----:B------:R-:W3:Y:S02]  /*5cd30*/  LDL.LU.64 R74, [R1+0x8040] ;  /* 0x00804000014a7983 */ /* 0x000ee40000300a00 */
[----:B------:R-:W-:-:S02]  /*5cd40*/  DADD R152, R62, R122 ;  /* 0x000000003e987229 */ /* 0x000fc4000000007a */
[----:B------:R-:W-:Y:S01]  /*5cd50*/  DADD R122, R62, R128 ;  /* 0x000000003e7a7229 */ /* 0x000fe20000000080 */
[----:B------:R1:W-:Y:S01]  /*5cd60*/  STL.64 [R1+0xada0], R240 ;  /* 0x00ada0f001007387 */ /* 0x0003e20000100a00 */
[----:B------:R-:W-:Y:S02]  /*5cd70*/  DADD R128, -R66, R40 ;  /* 0x0000000042807229 */ /* 0x000fe40000000128 */
[----:B------:R-:W-:Y:S01]  /*5cd80*/  DMUL R180, R36, UR38 ;  /* 0x0000002624b47c28 */ /* 0x000fe20008000000 */
[----:B0-----:R-:W3:Y:S03]  /*5cd90*/  LDL.LU.64 R30, [R1+0x79b8] ;  /* 0x0079b800011e7983 */ /* 0x001ee60000300a00 */
[----:B------:R-:W-:Y:S02]  /*5cda0*/  DADD R40, R208, R122 ;  /* 0x00000000d0287229 */ /* 0x000fe4000000007a */
[----:B------:R-:W-:-:S02]  /*5cdb0*/  DADD R122, -R156, R128 ;  /* 0x000000009c7a7229 */ /* 0x000fc40000000180 */
[----:B------:R-:W-:Y:S02]  /*5cdc0*/  DFMA R128, -R136, R20, R208 ;  /* 0x000000148880722b */ /* 0x000fe400000001d0 */
[----:B----4-:R-:W-:Y:S01]  /*5cdd0*/  DFMA R130, R84, R4, R178 ;  /* 0x000000045482722b */ /* 0x010fe200000000b2 */
[----:B------:R-:W4:Y:S04]  /*5cde0*/  LDL.LU.64 R136, [R1+0xafa8] ;  /* 0x00afa80001887983 */ /* 0x000f280000300a00 */
[----:B------:R-:W3:Y:S01]  /*5cdf0*/  LDL.LU.64 R208, [R1+0x7970] ;  /* 0x0079700001d07983 */ /* 0x000ee20000300a00 */
[----:B------:R-:W-:Y:S02]  /*5ce00*/  DADD R40, R8, R40 ;  /* 0x0000000008287229 */ /* 0x000fe40000000028 */
[----:B------:R-:W-:Y:S01]  /*5ce10*/  DADD R134, R64, R128 ;  /* 0x0000000040867229 */ /* 0x000fe20000000080 */
[----:B------:R-:W3:Y:S01]  /*5ce20*/  LDL.LU.64 R178, [R1+0x80a0] ;  /* 0x0080a00001b27983 */ /* 0x000ee20000300a00 */
[----:B------:R-:W-:Y:S01]  /*5ce30*/  MOV R62, R44 ;  /* 0x0000002c003e7202 */ /* 0x000fe20000000f00 */
[----:B------:R-:W-:-:S02]  /*5ce40*/  IMAD.MOV.U32 R63, RZ, RZ, R45 ;  /* 0x000000ffff3f7224 */ /* 0x000fc400078e002d */
[----:B-1----:R-:W3:Y:S01]  /*5ce50*/  LDL.64 R240, [R1+0x7ba0] ;  /* 0x007ba00001f07983 */ /* 0x002ee20000100a00 */
[----:B------:R-:W-:-:S03]  /*5ce60*/  DADD R40, R64, R40 ;  /* 0x0000000040287229 */ /* 0x000fc60000000028 */
[----:B------:R-:W3:Y:S01]  /*5ce70*/  LDL.LU.64 R64, [R1+0x78b8] ;  /* 0x0078b80001407983 */ /* 0x000ee20000300a00 */
[----:B------:R-:W-:Y:S01]  /*5ce80*/  DFMA R122, R198, -UR16, R122 ;  /* 0x80000010c67a7c2b */ /* 0x000fe2000800007a */
[----:B------:R-:W-:Y:S01]  /*5ce90*/  IMAD.MOV.U32 R44, RZ, RZ, R86 ;  /* 0x000000ffff2c7224 */ /* 0x000fe200078e0056 */
[----:B------:R-:W-:Y:S01]  /*5cea0*/  MOV R45, R87 ;  /* 0x00000057002d7202 */ /* 0x000fe20000000f00 */
[----:B------:R-:W-:Y:S01]  /*5ceb0*/  IMAD.MOV.U32 R86, RZ, RZ, R246 ;  /* 0x000000ffff567224 */ /* 0x000fe200078e00f6 */
[----:B------:R-:W-:Y:S01]  /*5cec0*/  MOV R246, R80 ;  /* 0x0000005000f67202 */ /* 0x000fe20000000f00 */
[----:B------:R-:W-:Y:S02]  /*5ced0*/  IMAD.MOV.U32 R87, RZ, RZ, R247 ;  /* 0x000000ffff577224 */ /* 0x000fe400078e00f7 */
[----:B------:R-:W-:Y:S02]  /*5cee0*/  IMAD.MOV.U32 R247, RZ, RZ, R81 ;  /* 0x000000fffff77224 */ /* 0x000fe400078e0051 */
[----:B------:R-:W3:Y:S01]  /*5cef0*/  LDL.LU.64 R80, [R1+0x7b58] ;  /* 0x007b580001507983 */ /* 0x000ee20000300a00 */
[----:B----4-:R-:W-:-:S02]  /*5cf00*/  DADD R22, -R136, R104 ;  /* 0x0000000088167229 */ /* 0x010fc40000000168 */
[----:B------:R-:W-:Y:S02]  /*5cf10*/  DFMA R104, -R230, R18, R122 ;  /* 0x00000012e668722b */ /* 0x000fe4000000017a */
[----:B------:R-:W-:-:S06]  /*5cf20*/  DMUL R122, R226, UR26 ;  /* 0x0000001ae27a7c28 */ /* 0x000fcc0008000000 */
[----:B--2---:R-:W-:Y:S02]  /*5cf30*/  DADD R104, -R96, R104 ;  /* 0x0000000060687229 */ /* 0x004fe40000000168 */
[----:B---3--:R-:W-:Y:S02]  /*5cf40*/  DFMA R128, R208, 3, R122 ;  /* 0x40080000d080782b */ /* 0x008fe4000000007a */
[C---:B------:R-:W-:Y:S02]  /*5cf50*/  DFMA R122, R226.reuse, UR50, R208 ;  /* 0x00000032e27a7c2b */ /* 0x040fe400080000d0 */
[----:B------:R-:W-:Y:S02]  /*5cf60*/  DFMA R208, R226, UR24, R130 ;  /* 0x00000018e2d07c2b */ /* 0x000fe40008000082 */
[----:B------:R-:W-:Y:S02]  /*5cf70*/  DADD R104, -R74, R104 ;  /* 0x000000004a687229 */ /* 0x000fe40000000168 */
[----:B------:R-:W-:-:S02]  /*5cf80*/  DADD R130, R200, R40 ;  /* 0x00000000c8827229 */ /* 0x000fc40000000028 */
[----:B------:R-:W-:Y:S01]  /*5cf90*/  DADD R40, R102, -R210 ;  /* 0x0000000066287229 */ /* 0x000fe200000008d2 */
[----:B------:R0:W-:Y:S01]  /*5cfa0*/  STL.64 [R1+0xacd0], R208 ;  /* 0x00acd0d001007387 */ /* 0x0001e20000100a00 */
[----:B------:R-:W-:Y:S01]  /*5cfb0*/  IMAD.MOV.U32 R210, RZ, RZ, R62 ;  /* 0x000000ffffd27224 */ /* 0x000fe200078e003e */
[----:B------:R-:W-:Y:S01]  /*5cfc0*/  MOV R211, R63 ;  /* 0x0000003f00d37202 */ /* 0x000fe20000000f00 */
[----:B------:R-:W-:Y:S01]  /*5cfd0*/  IMAD.MOV.U32 R62, RZ, RZ, R44 ;  /* 0x000000ffff3e7224 */ /* 0x000fe200078e002c */
[----:B------:R-:W-:Y:S01]  /*5cfe0*/  MOV R44, R86 ;  /* 0x00000056002c7202 */ /* 0x000fe20000000f00 */
[----:B------:R-:W-:Y:S01]  /*5cff0*/  IMAD.MOV.U32 R63, RZ, RZ, R45 ;  /* 0x000000ffff3f7224 */ /* 0x000fe200078e002d */
[----:B------:R-:W-:Y:S01]  /*5d000*/  DADD R104, -R218, R104 ;  /* 0x00000000da687229 */ /* 0x000fe20000000168 */
[----:B------:R-:W-:Y:S01]  /*5d010*/  IMAD.MOV.U32 R45, RZ, RZ, R87 ;  /* 0x000000ffff2d7224 */ /* 0x000fe200078e0057 */
[----:B------:R-:W-:Y:S01]  /*5d020*/  MOV R87, R139 ;  /* 0x0000008b00577202 */ /* 0x000fe20000000f00 */
[----:B------:R-:W-:Y:S01]  /*5d030*/  IMAD.MOV.U32 R86, RZ, RZ, R138 ;  /* 0x000000ffff567224 */ /* 0x000fe200078e008a */
[C---:B------:R-:W-:Y:S01]  /*5d040*/  DADD R4, -R64.reuse, R126 ;  /* 0x0000000040047229 */ /* 0x040fe2000000017e */
[----:B------:R-:W2:Y:S01]  /*5d050*/  LDL.LU.64 R138, [R1+0x78e0] ;  /* 0x0078e000018a7983 */ /* 0x000ea20000300a00 */
[----:B0-----:R-:W-:-:S02]  /*5d060*/  DADD R208, R64, R40 ;  /* 0x0000000040d07229 */ /* 0x001fc40000000028 */
[----:B------:R-:W-:Y:S01]  /*5d070*/  DADD R40, -R178, R104 ;  /* 0x00000000b2287229 */ /* 0x000fe20000000168 */
[----:B------:R-:W3:Y:S01]  /*5d080*/  LDL.64 R64, [R1+0x82b0] ;  /* 0x0082b00001407983 */ /* 0x000ee20000100a00 */
[----:B------:R-:W-:-:S03]  /*5d090*/  DADD R104, R100, R206 ;  /* 0x0000000064687229 */ /* 0x000fc600000000ce */
[----:B------:R-:W4:Y:S04]  /*5d0a0*/  LDL.LU.64 R100, [R1+0xafa0] ;  /* 0x00afa00001647983 */ /* 0x000f280000300a00 */
[----:B------:R-:W3:Y:S01]  /*5d0b0*/  LDL.LU.64 R200, [R1+0x7fd8] ;  /* 0x007fd80001c87983 */ /* 0x000ee20000300a00 */
[----:B------:R-:W-:Y:S02]  /*5d0c0*/  DFMA R128, R80, 3, R128 ;  /* 0x400800005080782b */ /* 0x000fe40000000080 */
[----:B------:R-:W-:Y:S01]  /*5d0d0*/  DFMA R68, R68, 2, R104 ;  /* 0x400000004444782b */ /* 0x000fe20000000068 */
[----:B------:R-:W4:Y:S01]  /*5d0e0*/  LDL.LU.64 R178, [R1+0x7b38] ;  /* 0x007b380001b27983 */ /* 0x000f220000300a00 */
[----:B------:R-:W-:Y:S01]  /*5d0f0*/  DFMA R136, R164, R172, R130 ;  /* 0x000000aca488722b */ /* 0x000fe20000000082 */
[----:B------:R-:W-:Y:S01]  /*5d100*/  IMAD.MOV.U32 R206, RZ, RZ, R216 ;  /* 0x000000ffffce7224 */ /* 0x000fe200078e00d8 */
[----:B------:R-:W-:Y:S01]  /*5d110*/  MOV R216, R158 ;  /* 0x0000009e00d87202 */ /* 0x000fe20000000f00 */
[----:B------:R-:W-:-:S02]  /*5d120*/  IMAD.MOV.U32 R207, RZ, RZ, R217 ;  /* 0x000000ffffcf7224 */ /* 0x000fc400078e00d9 */
[----:B------:R-:W-:Y:S02]  /*5d130*/  IMAD.MOV.U32 R217, RZ, RZ, R159 ;  /* 0x000000ffffd97224 */ /* 0x000fe400078e009f */
[----:B------:R-:W4:Y:S04]  /*5d140*/  LDL.64 R158, [R1+0xa5f8] ;  /* 0x00a5f800019e7983 */ /* 0x000f280000100a00 */
[----:B------:R0:W-:Y:S04]  /*5d150*/  STL.64 [R1+0xacd8], R104 ;  /* 0x00acd86801007387 */ /* 0x0001e80000100a00 */
[----:B------:R1:W-:Y:S01]  /*5d160*/  STL.64 [R1+0x78c0], R4 ;  /* 0x0078c00401007387 */ /* 0x0003e20000100a00 */
[----:B0-----:R-:W-:Y:S01]  /*5d170*/  IMAD.MOV.U32 R104, RZ, RZ, R210 ;  /* 0x000000ffff687224 */ /* 0x001fe200078e00d2 */
[----:B------:R-:W-:Y:S01]  /*5d180*/  MOV R105, R211 ;  /* 0x000000d300697202 */ /* 0x000fe20000000f00 */
[----:B------:R-:W-:-:S02]  /*5d190*/  IMAD.MOV.U32 R210, RZ, RZ, R62 ;  /* 0x000000ffffd27224 */ /* 0x000fc400078e003e */
[----:B------:R-:W-:Y:S01]  /*5d1a0*/  IMAD.MOV.U32 R211, RZ, RZ, R63 ;  /* 0x000000ffffd37224 */ /* 0x000fe200078e003f */
[----:B-1----:R-:W4:Y:S04]  /*5d1b0*/  LDL.64 R4, [R1+0xa618] ;  /* 0x00a6180001047983 */ /* 0x002f280000100a00 */
[----:B------:R-:W4:Y:S01]  /*5d1c0*/  LDL.LU.64 R62, [R1+0x7fa0] ;  /* 0x007fa000013e7983 */ /* 0x000f220000300a00 */
[C---:B--2---:R-:W-:Y:S02]  /*5d1d0*/  DADD R126, R138.reuse, R122 ;  /* 0x000000008a7e7229 */ /* 0x044fe4000000007a */
[----:B------:R-:W-:Y:S02]  /*5d1e0*/  DADD R130, R138, R128 ;  /* 0x000000008a827229 */ /* 0x000fe40000000080 */
[----:B------:R-:W-:-:S02]  /*5d1f0*/  DADD R138, R78, R68 ;  /* 0x000000004e8a7229 */ /* 0x000fc40000000044 */
[----:B------:R-:W-:Y:S02]  /*5d200*/  DFMA R68, R6, -UR22, R40 ;  /* 0x8000001606447c2b */ /* 0x000fe40008000028 */
[----:B------:R-:W-:Y:S02]  /*5d210*/  DFMA R40, -R234, R32, -R94 ;  /* 0x00000020ea28722b */ /* 0x000fe4000000095e */
[----:B---3--:R-:W-:Y:S01]  /*5d220*/  DADD R128, R56, -R200 ;  /* 0x0000000038807229 */ /* 0x008fe200000008c8 */
[----:B------:R-:W2:Y:S05]  /*5d230*/  LDL.LU.64 R94, [R1+0xaf98] ;  /* 0x00af9800015e7983 */ /* 0x000eaa0000300a00 */
[----:B----4-:R-:W-:-:S02]  /*5d240*/  DADD R122, -R100, R40 ;  /* 0x00000000647a7229 */ /* 0x010fc40000000128 */
[----:B------:R-:W-:Y:S02]  /*5d250*/  DADD R40, -R250, -R64 ;  /* 0x00000000fa287229 */ /* 0x000fe40000000940 */
[----:B------:R-:W-:Y:S02]  /*5d260*/  DADD R78, R248, R136 ;  /* 0x00000000f84e7229 */ /* 0x000fe40000000088 */
[----:B------:R-:W-:Y:S01]  /*5d270*/  DFMA R138, R224, 0.75, R138 ;  /* 0x3fe80000e08a782b */ /* 0x000fe2000000008a */
[----:B------:R-:W3:Y:S03]  /*5d280*/  LDL.LU.64 R248, [R1+0x7e70] ;  /* 0x007e700001f87983 */ /* 0x000ee60000300a00 */
[----:B------:R-:W-:Y:S01]  /*5d290*/  DADD R40, -R56, R40 ;  /* 0x0000000038287229 */ /* 0x000fe20000000128 */
[----:B------:R-:W4:Y:S04]  /*5d2a0*/  LDL.LU.64 R224, [R1+0xaf80] ;  /* 0x00af800001e07983 */ /* 0x000f280000300a00 */
[----:B------:R-:W2:Y:S01]  /*5d2b0*/  LDL.LU.64 R56, [R1+0xaf88] ;  /* 0x00af880001387983 */ /* 0x000ea20000300a00 */
[----:B------:R-:W-:Y:S01]  /*5d2c0*/  DADD R122, -R150, R122 ;  /* 0x00000000967a7229 */ /* 0x000fe2000000017a */
[----:B------:R-:W-:Y:S01]  /*5d2d0*/  MOV R64, R206 ;  /* 0x000000ce00407202 */ /* 0x000fe20000000f00 */
[----:B------:R-:W-:Y:S01]  /*5d2e0*/  IMAD.MOV.U32 R65, RZ, RZ, R207 ;  /* 0x000000ffff417224 */ /* 0x000fe200078e00cf */
[----:B------:R-:W-:Y:S01]  /*5d2f0*/  MOV R207, R171 ;  /* 0x000000ab00cf7202 */ /* 0x000fe20000000f00 */
[----:B------:R-:W-:Y:S01]  /*5d300*/  IMAD.MOV.U32 R206, RZ, RZ, R170 ;  /* 0x000000ffffce7224 */ /* 0x000fe200078e00aa */
[----:B------:R-:W-:Y:S01]  /*5d310*/  UMOV UR16, 0xe26a48f5 ;  /* 0xe26a48f500107882 */ /* 0x000fe20000000000 */
[----:B------:R-:W4:Y:S02]  /*5d320*/  LDL.LU.64 R170, [R1+0x7df8] ;  /* 0x007df80001aa7983 */ /* 0x000f240000300a00 */
[----:B------:R-:W-:Y:S01]  /*5d330*/  DADD R136, -R104, R122 ;  /* 0x0000000068887229 */ /* 0x000fe2000000017a */
[----:B------:R-:W-:Y:S01]  /*5d340*/  IMAD.MOV.U32 R6, RZ, RZ, R120 ;  /* 0x000000ffff067224 */ /* 0x000fe200078e0078 */
[----:B------:R-:W-:Y:S01]  /*5d350*/  UMOV UR17, 0x3d7b590c ;  /* 0x3d7b590c00117882 */ /* 0x000fe20000000000 */
[----:B------:R-:W-:Y:S01]  /*5d360*/  IMAD.MOV.U32 R7, RZ, RZ, R121 ;  /* 0x000000ffff077224 */ /* 0x000fe200078e0079 */
[----:B------:R-:W-:Y:S01]  /*5d370*/  DADD R40, -R200, R40 ;  /* 0x00000000c8287229 */ /* 0x000fe20000000128 */
[----:B------:R-:W4:Y:S03]  /*5d380*/  LDL.64 R120, [R1+0xa620] ;  /* 0x00a6200001787983 */ /* 0x000f260000100a00 */
[----:B------:R-:W-:Y:S01]  /*5d390*/  DADD R140, -R140, R136 ;  /* 0x000000008c8c7229 */ /* 0x000fe20000000188 */
[----:B------:R-:W4:Y:S01]  /*5d3a0*/  LDL.LU.64 R100, [R1+0xaf90] ;  /* 0x00af900001647983 */ /* 0x000f220000300a00 */
[----:B------:R-:W-:-:S03]  /*5d3b0*/  DADD R136, R156, R152 ;  /* 0x000000009c887229 */ /* 0x000fc60000000098 */
[----:B------:R-:W4:Y:S01]  /*5d3c0*/  LDL.LU.64 R156, [R1+0x80a8] ;  /* 0x0080a800019c7983 */ /* 0x000f220000300a00 */
[----:B------:R-:W-:Y:S01]  /*5d3d0*/  DADD R78, R202, R78 ;  /* 0x00000000ca4e7229 */ /* 0x000fe2000000004e */
[----:B------:R-:W-:Y:S01]  /*5d3e0*/  IMAD.MOV.U32 R202, RZ, RZ, R246 ;  /* 0x000000ffffca7224 */ /* 0x000fe200078e00f6 */
[----:B------:R-:W-:Y:S01]  /*5d3f0*/  MOV R203, R247 ;  /* 0x000000f700cb7202 */ /* 0x000fe20000000f00 */
[-C--:B------:R-:W-:Y:S02]  /*5d400*/  DMUL R246, R4, R28.reuse ;  /* 0x0000001c04f67228 */ /* 0x080fe40000000000 */
[----:B------:R-:W-:Y:S01]  /*5d410*/  DMUL R8, R76, R28 ;  /* 0x0000001c4c087228 */ /* 0x000fe20000000000 */
[----:B------:R-:W4:Y:S01]  /*5d420*/  LDL.LU.64 R76, [R1+0xaf68] ;  /* 0x00af6800014c7983 */ /* 0x000f220000300a00 */
[----:B------:R-:W-:Y:S02]  /*5d430*/  DFMA R152, R160, R168, R154 ;  /* 0x000000a8a098722b */ /* 0x000fe4000000009a */
[----:B------:R-:W-:-:S02]  /*5d440*/  DADD R154, -R188, -R240 ;  /* 0x00000000bc9a7229 */ /* 0x000fc400000009f0 */
[----:B--2---:R-:W-:Y:S02]  /*5d450*/  DADD R122, R200, -R56 ;  /* 0x00000000c87a7229 */ /* 0x004fe40000000838 */
[C---:B------:R-:W-:Y:S02]  /*5d460*/  DADD R128, R56.reuse, R128 ;  /* 0x0000000038807229 */ /* 0x040fe40000000080 */
[----:B------:R-:W-:Y:S02]  /*5d470*/  DADD R40, -R56, R40 ;  /* 0x0000000038287229 */ /* 0x000fe40000000128 */
[----:B------:R-:W-:Y:S02]  /*5d480*/  DADD R56, -R178, R68 ;  /* 0x00000000b2387229 */ /* 0x000fe40000000144 */
[----:B------:R-:W-:-:S06]  /*5d490*/  DFMA R68, -R158, R32, R82 ;  /* 0x000000209e44722b */ /* 0x000fcc0000000152 */
[----:B------:R-:W-:Y:S02]  /*5d4a0*/  DADD R82, -R148, R56 ;  /* 0x0000000094527229 */ /* 0x000fe40000000138 */
[----:B------:R-:W-:-:S06]  /*5d4b0*/  DFMA R56, -R230, R18, R58 ;  /* 0x00000012e638722b */ /* 0x000fcc000000013a */
[----:B------:R-:W-:Y:S02]  /*5d4c0*/  DADD R58, -R62, R82 ;  /* 0x000000003e3a7229 */ /* 0x000fe40000000152 */
[----:B------:R-:W-:-:S06]  /*5d4d0*/  DADD R82, -R246, R68 ;  /* 0x00000000f6527229 */ /* 0x000fcc0000000144 */
[C---:B---3--:R-:W-:Y:S02]  /*5d4e0*/  DADD R58, -R248.reuse, R58 ;  /* 0x00000000f83a7229 */ /* 0x048fe4000000013a */
[----:B------:R-:W-:Y:S02]  /*5d4f0*/  DADD R68, R248, R134 ;  /* 0x00000000f8447229 */ /* 0x000fe40000000086 */
[----:B------:R-:W-:Y:S02]  /*5d500*/  DADD R134, -R94, R82 ;  /* 0x000000005e867229 */ /* 0x000fe40000000152 */
[----:B------:R-:W-:Y:S01]  /*5d510*/  DADD R56, R248, R56 ;  /* 0x00000000f8387229 */ /* 0x000fe20000000038 */
[----:B------:R-:W-:Y:S01]  /*5d520*/  MOV R200, R86 ;  /* 0x0000005600c87202 */ /* 0x000fe20000000f00 */
[----:B----4-:R-:W-:Y:S01]  /*5d530*/  DADD R82, -R224, R58 ;  /* 0x00000000e0527229 */ /* 0x010fe2000000013a */
[----:B------:R-:W-:Y:S01]  /*5d540*/  IMAD.MOV.U32 R201, RZ, RZ, R87 ;  /* 0x000000ffffc97224 */ /* 0x000fe200078e0057 */
[----:B------:R-:W-:Y:S01]  /*5d550*/  DMUL R248, R42, UR32 ;  /* 0x000000202af87c28 */ /* 0x000fe20008000000 */
[----:B------:R-:W2:Y:S01]  /*5d560*/  LDL.LU.64 R86, [R1+0x81e8] ;  /* 0x0081e80001567983 */ /* 0x000ea20000300a00 */
[----:B------:R-:W-:-:S03]  /*5d570*/  DADD R58, -R180, R134 ;  /* 0x00000000b43a7229 */ /* 0x000fc60000000186 */
[----:B------:R-:W2:Y:S01]  /*5d580*/  LDL.LU.64 R94, [R1+0xaf78] ;  /* 0x00af7800015e7983 */ /* 0x000ea20000300a00 */
[----:B------:R-:W-:Y:S02]  /*5d590*/  DADD R82, -R170, R82 ;  /* 0x00000000aa527229 */ /* 0x000fe40000000152 */
[----:B------:R-:W-:Y:S01]  /*5d5a0*/  DFMA R134, R248, 2, R232 ;  /* 0x40000000f886782b */ /* 0x000fe200000000e8 */
[----:B------:R-:W3:Y:S05]  /*5d5b0*/  LDL.64 R180, [R1+0xa648] ;  /* 0x00a6480001b47983 */ /* 0x000eea0000100a00 */
[----:B------:R-:W-:Y:S02]  /*5d5c0*/  DADD R82, -R156, R82 ;  /* 0x000000009c527229 */ /* 0x000fe40000000152 */
[----:B------:R-:W-:-:S02]  /*5d5d0*/  DFMA R156, R4, R28, R134 ;  /* 0x0000001c049c722b */ /* 0x000fc40000000086 */
[----:B------:R-:W-:Y:S02]  /*5d5e0*/  DFMA R58, R36, -UR16, R58 ;  /* 0x80000010243a7c2b */ /* 0x000fe4000800003a */
[----:B------:R-:W-:Y:S02]  /*5d5f0*/  DFMA R134, R168, UR14, -R102 ;  /* 0x0000000ea8867c2b */ /* 0x000fe40008000866 */
[----:B------:R-:W-:Y:S02]  /*5d600*/  DFMA R102, R160, R168, R138 ;  /* 0x000000a8a066722b */ /* 0x000fe4000000008a */
[----:B------:R-:W-:Y:S01]  /*5d610*/  DFMA R138, R36, UR4, R156 ;  /* 0x00000004248a7c2b */ /* 0x000fe2000800009c */
[----:B------:R-:W-:Y:S01]  /*5d620*/  MOV R248, R202 ;  /* 0x000000ca00f87202 */ /* 0x000fe20000000f00 */
[----:B------:R-:W-:Y:S01]  /*5d630*/  DADD R156, R66, R78 ;  /* 0x00000000429c7229 */ /* 0x000fe2000000004e */
[----:B------:R-:W-:Y:S01]  /*5d640*/  IMAD.MOV.U32 R249, RZ, RZ, R203 ;  /* 0x000000fffff97224 */ /* 0x000fe200078e00cb */
[----:B------:R-:W4:Y:S01]  /*5d650*/  LDL.64 R66, [R1+0xa658] ;  /* 0x00a6580001427983 */ /* 0x000f220000100a00 */
[----:B------:R-:W-:-:S02]  /*5d660*/  IMAD.MOV.U32 R202, RZ, RZ, R206 ;  /* 0x000000ffffca7224 */ /* 0x000fc400078e00ce */
[----:B------:R-:W-:Y:S01]  /*5d670*/  IMAD.MOV.U32 R203, RZ, RZ, R207 ;  /* 0x000000ffffcb7224 */ /* 0x000fe200078e00cf */
[----:B------:R-:W-:Y:S01]  /*5d680*/  MOV R207, R221 ;  /* 0x000000dd00cf7202 */ /* 0x000fe20000000f00 */
[----:B------:R-:W-:Y:S01]  /*5d690*/  IMAD.MOV.U32 R206, RZ, RZ, R220 ;  /* 0x000000ffffce7224 */ /* 0x000fe200078e00dc */
[----:B------:R-:W-:Y:S01]  /*5d6a0*/  MOV R220, R162 ;  /* 0x000000a200dc7202 */ /* 0x000fe20000000f00 */
[----:B------:R-:W-:Y:S01]  /*5d6b0*/  IMAD.MOV.U32 R221, RZ, RZ, R163 ;  /* 0x000000ffffdd7224 */ /* 0x000fe200078e00a3 */
[----:B------:R-:W-:Y:S02]  /*5d6c0*/  DADD R162, -R188, R58 ;  /* 0x00000000bca27229 */ /* 0x000fe4000000013a */
[----:B------:R-:W-:-:S06]  /*5d6d0*/  DFMA R4, R168, UR14, R132 ;  /* 0x0000000ea8047c2b */ /* 0x000fcc0008000084 */
[----:B------:R-:W-:-:S08]  /*5d6e0*/  DADD R132, -R240, R162 ;  /* 0x00000000f0847229 */ /* 0x000fd000000001a2 */
[C---:B------:R-:W-:Y:S02]  /*5d6f0*/  DADD R132, -R52.reuse, R132 ;  /* 0x0000000034847229 */ /* 0x040fe40000000184 */
[----:B------:R-:W-:Y:S02]  /*5d700*/  DADD R52, -R52, R154 ;  /* 0x0000000034347229 */ /* 0x000fe4000000019a */
[----:B------:R-:W-:Y:S01]  /*5d710*/  DADD R154, R186, R102 ;  /* 0x00000000ba9a7229 */ /* 0x000fe20000000066 */
[----:B------:R-:W4:Y:S04]  /*5d720*/  LDL.LU.64 R186, [R1+0xaf70] ;  /* 0x00af700001ba7983 */ /* 0x000f280000300a00 */
[----:B------:R0:W-:Y:S04]  /*5d730*/  STL.64 [R1+0x7870], R4 ;  /* 0x0078700401007387 */ /* 0x0001e80000100a00 */
[----:B0-----:R-:W4:Y:S01]  /*5d740*/  LDL.LU.64 R4, [R1+0x7aa0] ;  /* 0x007aa00001047983 */ /* 0x001f220000300a00 */
[----:B------:R-:W-:Y:S01]  /*5d750*/  DMUL R78, R120, R28 ;  /* 0x0000001c784e7228 */ /* 0x000fe20000000000 */
[----:B------:R-:W-:-:S02]  /*5d760*/  IMAD.MOV.U32 R232, RZ, RZ, R6 ;  /* 0x000000ffffe87224 */ /* 0x000fc400078e0006 */
[----:B------:R-:W-:Y:S01]  /*5d770*/  IMAD.MOV.U32 R233, RZ, RZ, R7 ;  /* 0x000000ffffe97224 */ /* 0x000fe200078e0007 */
[----:B------:R-:W-:Y:S01]  /*5d780*/  MOV R7, R65 ;  /* 0x0000004100077202 */ /* 0x000fe20000000f00 */
[----:B------:R-:W-:Y:S01]  /*5d790*/  IMAD.MOV.U32 R6, RZ, RZ, R64 ;  /* 0x000000ffff067224 */ /* 0x000fe200078e0040 */
[----:B------:R-:W-:Y:S01]  /*5d7a0*/  MOV R64, R216 ;  /* 0x000000d800407202 */ /* 0x000fe20000000f00 */
[----:B------:R-:W-:Y:S02]  /*5d7b0*/  IMAD.MOV.U32 R65, RZ, RZ, R217 ;  /* 0x000000ffff417224 */ /* 0x000fe400078e00d9 */
[----:B------:R-:W-:Y:S02]  /*5d7c0*/  IMAD.MOV.U32 R216, RZ, RZ, R50 ;  /* 0x000000ffffd87224 */ /* 0x000fe400078e0032 */
[----:B------:R-:W-:Y:S02]  /*5d7d0*/  IMAD.MOV.U32 R217, RZ, RZ, R51 ;  /* 0x000000ffffd97224 */ /* 0x000fe400078e0033 */
[----:B------:R-:W4:Y:S01]  /*5d7e0*/  LDL.LU.64 R50, [R1+0x7de8] ;  /* 0x007de80001327983 */ /* 0x000f220000300a00 */
[----:B--2---:R-:W-:-:S08]  /*5d7f0*/  DADD R102, -R86, -R94 ;  /* 0x0000000056667229 */ /* 0x004fd0000000095e */
[----:B------:R-:W-:Y:S02]  /*5d800*/  DADD R102, R78, R102 ;  /* 0x000000004e667229 */ /* 0x000fe40000000066 */
[----:B---3--:R-:W-:-:S08]  /*5d810*/  DFMA R78, -R180, R28, -R78 ;  /* 0x0000001cb44e722b */ /* 0x008fd0000000094e */
[----:B----4-:R-:W-:-:S07]  /*5d820*/  DFMA R78, R66, R20, R78 ;  /* 0x00000014424e722b */ /* 0x010fce000000004e */
[----:B------:R0:W-:Y:S04]  /*5d830*/  STL.128 [R1+0xac30], R76 ;  /* 0x00ac304c01007387 */ /* 0x0001e80000100c00 */
[----:B0-----:R-:W2:Y:S01]  /*5d840*/  LDL.LU.64 R78, [R1+0x7dd8] ;  /* 0x007dd800014e7983 */ /* 0x001ea20000300a00 */
[----:B------:R-:W-:Y:S02]  /*5d850*/  DADD R162, -R186, R82 ;  /* 0x00000000baa27229 */ /* 0x000fe40000000152 */
[----:B------:R-:W-:Y:S02]  /*5d860*/  DFMA R82, R180, R28, R94 ;  /* 0x0000001cb452722b */ /* 0x000fe4000000005e */
[----:B------:R-:W-:Y:S02]  /*5d870*/  DADD R94, -R8, R40 ;  /* 0x00000000085e7229 */ /* 0x000fe40000000128 */
[----:B------:R-:W-:Y:S01]  /*5d880*/  DMUL R40, R236, R20 ;  /* 0x00000014ec287228 */ /* 0x000fe20000000000 */
[----:B------:R0:W-:Y:S01]  /*5d890*/  STL.128 [R1+0xabf0], R100 ;  /* 0x00abf06401007387 */ /* 0x0001e20000100c00 */
[----:B------:R-:W-:Y:S01]  /*5d8a0*/  IMAD.MOV.U32 R180, RZ, RZ, R232 ;  /* 0x000000ffffb47224 */ /* 0x000fe200078e00e8 */
[----:B------:R-:W-:Y:S01]  /*5d8b0*/  MOV R181, R233 ;  /* 0x000000e900b57202 */ /* 0x000fe20000000f00 */
[----:B------:R-:W-:Y:S01]  /*5d8c0*/  IMAD.MOV.U32 R232, RZ, RZ, R248 ;  /* 0x000000ffffe87224 */ /* 0x000fe200078e00f8 */
[----:B------:R-:W-:Y:S01]  /*5d8d0*/  MOV R248, R6 ;  /* 0x0000000600f87202 */ /* 0x000fe20000000f00 */
[----:B------:R-:W-:Y:S01]  /*5d8e0*/  IMAD.MOV.U32 R233, RZ, RZ, R249 ;  /* 0x000000ffffe97224 */ /* 0x000fe200078e00f9 */
[----:B------:R-:W-:Y:S01]  /*5d8f0*/  DFMA R58, R168, -UR12, R166 ;  /* 0x8000000ca83a7c2b */ /* 0x000fe200080000a6 */
[----:B------:R-:W-:Y:S01]  /*5d900*/  IMAD.MOV.U32 R249, RZ, RZ, R7 ;  /* 0x000000fffff97224 */ /* 0x000fe200078e0007 */
[----:B------:R-:W-:Y:S01]  /*5d910*/  MOV R7, R203 ;  /* 0x000000cb00077202 */ /* 0x000fe20000000f00 */
[----:B------:R-:W-:Y:S01]  /*5d920*/  IMAD.MOV.U32 R6, RZ, RZ, R202 ;  /* 0x000000ffff067224 */ /* 0x000fe200078e00ca */
[----:B------:R-:W-:Y:S01]  /*5d930*/  DADD R138, R188, R138 ;  /* 0x00000000bc8a7229 */ /* 0x000fe2000000008a */
[----:B------:R1:W-:Y:S04]  /*5d940*/  STL.64 [R1+0xada8], R22 ;  /* 0x00ada81601007387 */ /* 0x0003e80000100a00 */
[----:B------:R3:W-:Y:S01]  /*5d950*/  STL.64 [R1+0xaca0], R92 ;  /* 0x00aca05c01007387 */ /* 0x0007e20000100a00 */
[----:B0-----:R-:W-:-:S02]  /*5d960*/  DADD R102, R30, R82 ;  /* 0x000000001e667229 */ /* 0x001fc40000000052 */
[----:B------:R-:W-:Y:S01]  /*5d970*/  DFMA R82, -R66, R20, -R30 ;  /* 0x000000144252722b */ /* 0x000fe2000000091e */
[----:B------:R-:W-:Y:S01]  /*5d980*/  IMAD.MOV.U32 R202, RZ, RZ, R64 ;  /* 0x000000ffffca7224 */ /* 0x000fe200078e0040 */
[----:B------:R-:W-:Y:S01]  /*5d990*/  DADD R20, -R40, R94 ;  /* 0x0000000028147229 */ /* 0x000fe2000000015e */
[----:B------:R-:W4:Y:S01]  /*5d9a0*/  LDL.LU.64 R66, [R1+0x7f08] ;  /* 0x007f080001427983 */ /* 0x000f220000300a00 */
[----:B------:R-:W-:Y:S01]  /*5d9b0*/  IMAD.MOV.U32 R203, RZ, RZ, R65 ;  /* 0x000000ffffcb7224 */ /* 0x000fe200078e0041 */
[----:B------:R-:W-:Y:S02]  /*5d9c0*/  DFMA R166, R98, UR8, R152 ;  /* 0x0000000862a67c2b */ /* 0x000fe40008000098 */
[----:B------:R-:W4:Y:S03]  /*5d9d0*/  LDL.64 R188, [R1+0xa448] ;  /* 0x00a4480001bc7983 */ /* 0x000f260000100a00 */
[----:B------:R-:W-:Y:S01]  /*5d9e0*/  DADD R20, -R4, R20 ;  /* 0x0000000004147229 */ /* 0x000fe20000000114 */
[----:B------:R-:W-:Y:S01]  /*5d9f0*/  UMOV UR12, 0x119f21d8 ;  /* 0x119f21d8000c7882 */ /* 0x000fe20000000000 */
[----:B------:R-:W-:Y:S01]  /*5da00*/  MOV R4, R232 ;  /* 0x000000e800047202 */ /* 0x000fe20000000f00 */
[----:B------:R-:W-:Y:S01]  /*5da10*/  IMAD.MOV.U32 R5, RZ, RZ, R233 ;  /* 0x000000ffff057224 */ /* 0x000fe200078e00e9 */
[----:B------:R-:W-:Y:S01]  /*5da20*/  UMOV UR13, 0x3dc83073 ;  /* 0x3dc83073000d7882 */ /* 0x000fe20000000000 */
[----:B------:R-:W-:Y:S01]  /*5da30*/  IMAD.MOV.U32 R232, RZ, RZ, R6 ;  /* 0x000000ffffe87224 */ /* 0x000fe200078e0006 */
[----:B-1----:R-:W4:Y:S01]  /*5da40*/  LDL.LU.64 R22, [R1+0x8028] ;  /* 0x0080280001167983 */ /* 0x002f220000300a00 */
[----:B------:R-:W-:-:S03]  /*5da50*/  IMAD.MOV.U32 R233, RZ, RZ, R7 ;  /* 0x000000ffffe97224 */ /* 0x000fc600078e0007 */
[----:B------:R-:W4:Y:S01]  /*5da60*/  LDL.LU.64 R6, [R1+0x79f0] ;  /* 0x0079f00001067983 */ /* 0x000f220000300a00 */
[----:B------:R-:W-:Y:S01]  /*5da70*/  MOV R64, R206 ;  /* 0x000000ce00407202 */ /* 0x000fe20000000f00 */
[----:B------:R-:W-:Y:S01]  /*5da80*/  IMAD.MOV.U32 R65, RZ, RZ, R207 ;  /* 0x000000ffff417224 */ /* 0x000fe200078e00cf */
[----:B------:R-:W-:Y:S01]  /*5da90*/  MOV R207, R221 ;  /* 0x000000dd00cf7202 */ /* 0x000fe20000000f00 */
[----:B------:R-:W-:Y:S01]  /*5daa0*/  IMAD.MOV.U32 R206, RZ, RZ, R220 ;  /* 0x000000ffffce7224 */ /* 0x000fe200078e00dc */
[----:B---3--:R-:W3:Y:S01]  /*5dab0*/  LDL.64 R92, [R1+0x79e0] ;  /* 0x0079e000015c7983 */ /* 0x008ee20000100a00 */
[----:B------:R-:W-:Y:S01]  /*5dac0*/  IMAD.MOV.U32 R220, RZ, RZ, R44 ;  /* 0x000000ffffdc7224 */ /* 0x000fe200078e002c */
[----:B------:R-:W-:Y:S01]  /*5dad0*/  MOV R44, R238 ;  /* 0x000000ee002c7202 */ /* 0x000fe20000000f00 */
[----:B------:R-:W-:Y:S01]  /*5dae0*/  IMAD.MOV.U32 R221, RZ, RZ, R45 ;  /* 0x000000ffffdd7224 */ /* 0x000fe200078e002d */
[----:B------:R0:W-:Y:S01]  /*5daf0*/  STL.64 [R1+0x7750], R8 ;  /* 0x0077500801007387 */ /* 0x0001e20000100a00 */
[----:B------:R-:W-:Y:S01]  /*5db00*/  IMAD.MOV.U32 R45, RZ, RZ, R239 ;  /* 0x000000ffff2d7224 */ /* 0x000fe200078e00ef */
[----:B------:R-:W-:Y:S01]  /*5db10*/  MOV R239, R177 ;  /* 0x000000b100ef7202 */ /* 0x000fe20000000f00 */
[----:B------:R-:W-:Y:S01]  /*5db20*/  IMAD.MOV.U32 R238, RZ, RZ, R176 ;  /* 0x000000ffffee7224 */ /* 0x000fe200078e00b0 */
[----:B------:R-:W-:Y:S01]  /*5db30*/  UMOV UR32, 0x986f33c4 ;  /* 0x986f33c400207882 */ /* 0x000fe20000000000 */
[----:B------:R-:W-:Y:S01]  /*5db40*/  IMAD.MOV.U32 R30, RZ, RZ, R180 ;  /* 0x000000ffff1e7224 */ /* 0x000fe200078e00b4 */
[----:B------:R-:W3:Y:S01]  /*5db50*/  LDL.LU.64 R176, [R1+0x7ae0] ;  /* 0x007ae00001b07983 */ /* 0x000ee20000300a00 */
[----:B------:R-:W-:Y:S01]  /*5db60*/  IMAD.MOV.U32 R31, RZ, RZ, R181 ;  /* 0x000000ffff1f7224 */ /* 0x000fe200078e00b5 */
[----:B------:R-:W-:Y:S01]  /*5db70*/  MOV R181, R249 ;  /* 0x000000f900b57202 */ /* 0x000fe20000000f00 */
[----:B------:R-:W-:Y:S01]  /*5db80*/  IMAD.MOV.U32 R180, RZ, RZ, R248 ;  /* 0x000000ffffb47224 */ /* 0x000fe200078e00f8 */
[----:B------:R-:W-:Y:S01]  /*5db90*/  MOV R248, R202 ;  /* 0x000000ca00f87202 */ /* 0x000fe20000000f00 */
[----:B------:R-:W-:Y:S01]  /*5dba0*/  IMAD.MOV.U32 R249, RZ, RZ, R203 ;  /* 0x000000fffff97224 */ /* 0x000fe200078e00cb */
[----:B------:R-:W-:Y:S01]  /*5dbb0*/  MOV R203, R65 ;  /* 0x0000004100cb7202 */ /* 0x000fe20000000f00 */
[----:B------:R-:W-:Y:S01]  /*5dbc0*/  IMAD.MOV.U32 R202, RZ, RZ, R64 ;  /* 0x000000ffffca7224 */ /* 0x000fe200078e0040 */
[----:B0-----:R-:W3:Y:S01]  /*5dbd0*/  LDL.64 R8, [R1+0x7778] ;  /* 0x0077780001087983 */ /* 0x001ee20000100a00 */
[----:B------:R-:W-:-:S02]  /*5dbe0*/  IMAD.MOV.U32 R64, RZ, RZ, R238 ;  /* 0x000000ffff407224 */ /* 0x000fc400078e00ee */
[----:B------:R-:W-:Y:S01]  /*5dbf0*/  IMAD.MOV.U32 R65, RZ, RZ, R239 ;  /* 0x000000ffff417224 */ /* 0x000fe200078e00ef */
[----:B------:R-:W-:Y:S01]  /*5dc00*/  UMOV UR33, 0x3d9e58b5 ;  /* 0x3d9e58b500217882 */ /* 0x000fe20000000000 */
[----:B------:R-:W3:Y:S04]  /*5dc10*/  LDL.LU.64 R238, [R1+0x7f18] ;  /* 0x007f180001ee7983 */ /* 0x000ee80000300a00 */
[----:B------:R-:W3:Y:S04]  /*5dc20*/  LDL.LU.64 R236, [R1+0xaf60] ;  /* 0x00af600001ec7983 */ /* 0x000ee80000300a00 */
[----:B------:R0:W-:Y:S01]  /*5dc30*/  STL.64 [R1+0xace8], R246 ;  /* 0x00ace8f601007387 */ /* 0x0001e20000100a00 */
[----:B------:R-:W-:Y:S01]  /*5dc40*/  UMOV UR56, 0x7ae147ae ;  /* 0x7ae147ae00387882 */ /* 0x000fe20000000000 */
[----:B------:R-:W-:-:S02]  /*5dc50*/  UMOV UR57, 0x3ff3ae14 ;  /* 0x3ff3ae1400397882 */ /* 0x000fc40000000000 */
[----:B------:R1:W-:Y:S04]  /*5dc60*/  STL.128 [R1+0xac10], R40 ;  /* 0x00ac102801007387 */ /* 0x0003e80000100c00 */
[----:B------:R1:W-:Y:S01]  /*5dc70*/  STL.64 [R1+0xad18], R52 ;  /* 0x00ad183401007387 */ /* 0x0003e20000100a00 */
[----:B------:R-:W-:-:S03]  /*5dc80*/  UMOV UR15, 0x3d819799 ;  /* 0x3d819799000f7882 */ /* 0x000fc60000000000 */
[----:B------:R-:W3:Y:S01]  /*5dc90*/  LDL.LU.64 R100, [R1+0x78f0] ;  /* 0x0078f00001647983 */ /* 0x000ee20000300a00 */
[----:B--2---:R-:W-:Y:S01]  /*5dca0*/  DFMA R94, R78, -0.5, R162 ;  /* 0xbfe000004e5e782b */ /* 0x004fe200000000a2 */
[----:B------:R-:W-:Y:S01]  /*5dcb0*/  MOV R76, R30 ;  /* 0x0000001e004c7202 */ /* 0x000fe20000000f00 */
[----:B------:R-:W-:Y:S01]  /*5dcc0*/  DADD R162, R198, R156 ;  /* 0x00000000c6a27229 */ /* 0x000fe2000000009c */
[----:B------:R-:W-:Y:S01]  /*5dcd0*/  IMAD.MOV.U32 R77, RZ, RZ, R31 ;  /* 0x000000ffff4d7224 */ /* 0x000fe200078e001f */
[CC--:B------:R-:W-:Y:S01]  /*5dce0*/  DFMA R156, R230.reuse, R18.reuse, R136 ;  /* 0x00000012e69c722b */ /* 0x0c0fe20000000088 */
[----:B------:R-:W2:Y:S04]  /*5dcf0*/  LDL.LU.64 R198, [R1+0x7b88] ;  /* 0x007b880001c67983 */ /* 0x000ea80000300a00 */
[----:B------:R1:W-:Y:S01]  /*5dd00*/  STL.64 [R1+0xad10], R58 ;  /* 0x00ad103a01007387 */ /* 0x0003e20000100a00 */
[----:B------:R-:W-:-:S02]  /*5dd10*/  DFMA R18, R230, R18, R162 ;  /* 0x00000012e612722b */ /* 0x000fc400000000a2 */
[----:B------:R-:W-:Y:S01]  /*5dd20*/  DFMA R162, R98, UR8, R154 ;  /* 0x0000000862a27c2b */ /* 0x000fe2000800009a */
[----:B------:R-:W2:Y:S04]  /*5dd30*/  LDL.LU.64 R230, [R1+0x7f50] ;  /* 0x007f500001e67983 */ /* 0x000ea80000300a00 */
[----:B------:R-:W2:Y:S01]  /*5dd40*/  LDL.LU.64 R98, [R1+0xaf58] ;  /* 0x00af580001627983 */ /* 0x000ea20000300a00 */
[----:B------:R-:W-:-:S03]  /*5dd50*/  DADD R94, -R50, R94 ;  /* 0x00000000325e7229 */ /* 0x000fc6000000015e */
[----:B0-----:R-:W2:Y:S04]  /*5dd60*/  LDL.LU.64 R246, [R1+0x8100] ;  /* 0x0081000001f67983 */ /* 0x001ea80000300a00 */
[----:B----4-:R0:W-:Y:S01]  /*5dd70*/  STL.64 [R1+0xadb0], R22 ;  /* 0x00adb01601007387 */ /* 0x0101e20000100a00 */
[----:B------:R-:W-:Y:S02]  /*5dd80*/  DFMA R136, R66, -UR22, R94 ;  /* 0x8000001642887c2b */ /* 0x000fe4000800005e */
[----:B------:R-:W-:Y:S02]  /*5dd90*/  DADD R94, R74, R156 ;  /* 0x000000004a5e7229 */ /* 0x000fe4000000009c */
[----:B---3--:R-:W-:Y:S01]  /*5dda0*/  DADD R20, -R238, R20 ;  /* 0x00000000ee147229 */ /* 0x008fe20000000114 */
[----:B------:R-:W-:-:S05]  /*5ddb0*/  IMAD.MOV.U32 R30, RZ, RZ, R232 ;  /* 0x000000ffff1e7224 */ /* 0x000fca00078e00e8 */
[C---:B------:R-:W-:Y:S01]  /*5ddc0*/  DADD R94, R6.reuse, R94 ;  /* 0x00000000065e7229 */ /* 0x040fe2000000005e */
[----:B------:R-:W-:Y:S01]  /*5ddd0*/  IMAD.MOV.U32 R31, RZ, RZ, R233 ;  /* 0x000000ffff1f7224 */ /* 0x000fe200078e00e9 */
[----:B------:R-:W-:Y:S01]  /*5dde0*/  DADD R152, -R6, R136 ;  /* 0x0000000006987229 */ /* 0x000fe20000000188 */
[----:B------:R-:W3:Y:S04]  /*5ddf0*/  LDL.LU.64 R232, [R1+0x8118] ;  /* 0x0081180001e87983 */ /* 0x000ee80000300a00 */
[----:B------:R-:W4:Y:S01]  /*5de00*/  LDL.LU.64 R6, [R1+0x79c0] ;  /* 0x0079c00001067983 */ /* 0x000f220000300a00 */
[----:B------:R-:W-:Y:S02]  /*5de10*/  DADD R136, R74, R18 ;  /* 0x000000004a887229 */ /* 0x000fe40000000012 */
[----:B------:R-:W-:Y:S01]  /*5de20*/  DADD R18, R224, R68 ;  /* 0x00000000e0127229 */ /* 0x000fe20000000044 */
[----:B------:R-:W3:Y:S01]  /*5de30*/  LDL.64 R74, [R1+0x8288] ;  /* 0x00828800014a7983 */ /* 0x000ee20000100a00 */
[----:B------:R-:W-:-:S02]  /*5de40*/  DADD R156, -R188, UR12 ;  /* 0x0000000cbc9c7e29 */ /* 0x000fc40008000100 */
[----:B------:R-:W-:Y:S01]  /*5de50*/  DADD R152, -R176, R152 ;  /* 0x00000000b0987229 */ /* 0x000fe20000000198 */
[----:B------:R-:W4:Y:S01]  /*5de60*/  LDL.LU.64 R66, [R1+0x7eb0] ;  /* 0x007eb00001427983 */ /* 0x000f220000300a00 */
[----:B------:R-:W-:Y:S02]  /*5de70*/  IMAD.MOV.U32 R226, RZ, RZ, R248 ;  /* 0x000000ffffe27224 */ /* 0x000fe400078e00f8 */
[----:B------:R-:W-:Y:S01]  /*5de80*/  IMAD.MOV.U32 R227, RZ, RZ, R249 ;  /* 0x000000ffffe37224 */ /* 0x000fe200078e00f9 */
[----:B-1----:R-:W4:Y:S04]  /*5de90*/  LDL.64 R42, [R1+0x7c80] ;  /* 0x007c8000012a7983 */ /* 0x002f280000100a00 */
[----:B------:R-:W4:Y:S01]  /*5dea0*/  LDL.LU.64 R52, [R1+0x8200] ;  /* 0x0082000001347983 */ /* 0x000f220000300a00 */
[----:B--2---:R-:W-:-:S02]  /*5deb0*/  DADD R68, -R110, -R98 ;  /* 0x000000006e447229 */ /* 0x004fc40000000962 */
[----:B------:R-:W-:Y:S01]  /*5dec0*/  DADD R238, R230, R18 ;  /* 0x00000000e6ee7229 */ /* 0x000fe20000000012 */
[----:B------:R-:W-:Y:S01]  /*5ded0*/  UMOV UR22, 0xe147ae14 ;  /* 0xe147ae1400167882 */ /* 0x000fe20000000000 */
[----:B------:R-:W-:Y:S01]  /*5dee0*/  DMUL R18, R188, R32 ;  /* 0x00000020bc127228 */ /* 0x000fe20000000000 */
[----:B------:R-:W-:Y:S01]  /*5def0*/  UMOV UR23, 0x3fee147a ;  /* 0x3fee147a00177882 */ /* 0x000fe20000000000 */
[----:B------:R-:W-:Y:S02]  /*5df00*/  DADD R168, -R230, R152 ;  /* 0x00000000e6a87229 */ /* 0x000fe40000000198 */
[----:B------:R-:W-:Y:S02]  /*5df10*/  DMUL R58, R32, UR32 ;  /* 0x00000020203a7c28 */ /* 0x000fe40008000000 */
[----:B---3--:R-:W-:Y:S01]  /*5df20*/  DADD R118, -R74, R118 ;  /* 0x000000004a767229 */ /* 0x008fe20000000176 */
[----:B------:R-:W-:Y:S01]  /*5df30*/  UMOV UR12, 0x33333333 ;  /* 0x33333333000c7882 */ /* 0x000fe20000000000 */
[CC--:B------:R-:W-:Y:S01]  /*5df40*/  DFMA R68, R32.reuse, -R156.reuse, R68 ;  /* 0x8000009c2044722b */ /* 0x0c0fe20000000044 */
[----:B------:R-:W-:Y:S01]  /*5df50*/  UMOV UR13, 0x3fc33333 ;  /* 0x3fc33333000d7882 */ /* 0x000fe20000000000 */
[----:B------:R-:W-:Y:S01]  /*5df60*/  DFMA R18, R32, -R156, -R18 ;  /* 0x8000009c2012722b */ /* 0x000fe20000000812 */
[----:B------:R-:W2:Y:S05]  /*5df70*/  LDL.LU.64 R248, [R1+0x8218] ;  /* 0x0082180001f87983 */ /* 0x000eaa0000300a00 */
[----:B------:R-:W-:-:S02]  /*5df80*/  DFMA R154, -R188, R32, R68 ;  /* 0x00000020bc9a722b */ /* 0x000fc40000000144 */
[----:B------:R-:W-:Y:S02]  /*5df90*/  DFMA R68, R32, R156, R98 ;  /* 0x0000009c2044722b */ /* 0x000fe40000000062 */
[----:B----4-:R-:W-:-:S04]  /*5dfa0*/  DADD R18, R6, R18 ;  /* 0x0000000006127229 */ /* 0x010fc80000000012 */
[C---:B------:R-:W-:Y:S02]  /*5dfb0*/  DADD R154, -R6.reuse, R154 ;  /* 0x00000000069a7229 */ /* 0x040fe4000000019a */
[----:B------:R-:W-:Y:S01]  /*5dfc0*/  DADD R152, R6, R68 ;  /* 0x0000000006987229 */ /* 0x000fe20000000044 */
[----:B------:R-:W3:Y:S01]  /*5dfd0*/  LDL.64 R6, [R1+0x7c98] ;  /* 0x007c980001067983 */ /* 0x000ee20000100a00 */
[----:B------:R-:W-:Y:S01]  /*5dfe0*/  DMUL R68, R156, R24 ;  /* 0x000000189c447228 */ /* 0x000fe20000000000 */
[----:B------:R-:W-:Y:S01]  /*5dff0*/  IMAD.MOV.U32 R230, RZ, RZ, R180 ;  /* 0x000000ffffe67224 */ /* 0x000fe200078e00b4 */
[----:B------:R-:W-:Y:S01]  /*5e000*/  DADD R156, R218, R136 ;  /* 0x00000000da9c7229 */ /* 0x000fe20000000088 */
[----:B------:R-:W-:Y:S01]  /*5e010*/  MOV R231, R181 ;  /* 0x000000b500e77202 */ /* 0x000fe20000000f00 */
[----:B------:R-:W-:Y:S01]  /*5e020*/  IMAD.MOV.U32 R181, RZ, RZ, R203 ;  /* 0x000000ffffb57224 */ /* 0x000fe200078e00cb */
[----:B------:R-:W-:Y:S01]  /*5e030*/  MOV R180, R202 ;  /* 0x000000ca00b47202 */ /* 0x000fe20000000f00 */
[----:B------:R-:W-:Y:S01]  /*5e040*/  DADD R136, -R22, R168 ;  /* 0x0000000016887229 */ /* 0x000fe200000001a8 */
[----:B------:R-:W-:Y:S01]  /*5e050*/  IMAD.MOV.U32 R202, RZ, RZ, R108 ;  /* 0x000000ffffca7224 */ /* 0x000fe200078e006c */
[----:B------:R-:W-:Y:S01]  /*5e060*/  MOV R203, R109 ;  /* 0x0000006d00cb7202 */ /* 0x000fe20000000f00 */
[----:B0-----:R-:W4:Y:S04]  /*5e070*/  LDL.64 R22, [R1+0xa8e8] ;  /* 0x00a8e80001167983 */ /* 0x001f280000100a00 */
[----:B------:R-:W2:Y:S01]  /*5e080*/  LDL.64 R108, [R1+0xa660] ;  /* 0x00a66000016c7983 */ /* 0x000ea20000100a00 */
[----:B------:R-:W-:-:S02]  /*5e090*/  DADD R88, -R68, R88 ;  /* 0x0000000044587229 */ /* 0x000fc40000000158 */
[----:B------:R-:W-:Y:S01]  /*5e0a0*/  DFMA R168, R198, UR22, R94 ;  /* 0x00000016c6a87c2b */ /* 0x000fe2000800005e */
[----:B------:R-:W-:Y:S01]  /*5e0b0*/  IMAD.MOV.U32 R72, RZ, RZ, R230 ;  /* 0x000000ffff487224 */ /* 0x000fe200078e00e6 */
[----:B------:R-:W-:Y:S01]  /*5e0c0*/  DADD R118, -R144, R118 ;  /* 0x0000000090767229 */ /* 0x000fe20000000176 */
[----:B------:R-:W-:Y:S01]  /*5e0d0*/  IMAD.MOV.U32 R73, RZ, RZ, R231 ;  /* 0x000000ffff497224 */ /* 0x000fe200078e00e7 */
[----:B------:R-:W-:Y:S01]  /*5e0e0*/  MOV R231, R181 ;  /* 0x000000b500e77202 */ /* 0x000fe20000000f00 */
[----:B------:R-:W2:Y:S01]  /*5e0f0*/  LDL.LU.64 R218, [R1+0x7f40] ;  /* 0x007f400001da7983 */ /* 0x000ea20000300a00 */
[----:B------:R-:W-:Y:S01]  /*5e100*/  DFMA R94, -R188, R24, R88 ;  /* 0x00000018bc5e722b */ /* 0x000fe20000000158 */
[----:B------:R-:W-:Y:S02]  /*5e110*/  IMAD.MOV.U32 R230, RZ, RZ, R180 ;  /* 0x000000ffffe67224 */ /* 0x000fe400078e00b4 */
[----:B------:R-:W2:Y:S01]  /*5e120*/  LDL.LU.64 R180, [R1+0x7948] ;  /* 0x0079480001b47983 */ /* 0x000ea20000300a00 */
[----:B---3--:R-:W-:-:S02]  /*5e130*/  DADD R88, R6, R168 ;  /* 0x0000000006587229 */ /* 0x008fc400000000a8 */
[----:B------:R-:W-:Y:S01]  /*5e140*/  DFMA R136, R66, -UR12, R136 ;  /* 0x8000000c42887c2b */ /* 0x000fe20008000088 */
[----:B------:R-:W-:Y:S01]  /*5e150*/  UMOV UR32, 0x5c28f5c3 ;  /* 0x5c28f5c300207882 */ /* 0x000fe20000000000 */
[----:B------:R-:W-:Y:S01]  /*5e160*/  DADD R94, -R146, R94 ;  /* 0x00000000925e7229 */ /* 0x000fe2000000015e */
[----:B------:R-:W-:Y:S01]  /*5e170*/  UMOV UR33, 0x3fe5c28f ;  /* 0x3fe5c28f00217882 */ /* 0x000fe20000000000 */
[----:B------:R-:W3:Y:S02]  /*5e180*/  LDL.LU.64 R6, [R1+0x8210] ;  /* 0x0082100001067983 */ /* 0x000ee40000300a00 */
[----:B------:R-:W-:Y:S01]  /*5e190*/  DADD R88, R92, R88 ;  /* 0x000000005c587229 */ /* 0x000fe20000000058 */
[----:B------:R-:W-:Y:S01]  /*5e1a0*/  MOV R92, R30 ;  /* 0x0000001e005c7202 */ /* 0x000fe20000000f00 */
[----:B------:R-:W-:Y:S02]  /*5e1b0*/  IMAD.MOV.U32 R93, RZ, RZ, R31 ;  /* 0x000000ffff5d7224 */ /* 0x000fe400078e001f */
[----:B------:R-:W3:Y:S04]  /*5e1c0*/  LDL.LU.64 R30, [R1+0x7e90] ;  /* 0x007e9000011e7983 */ /* 0x000ee80000300a00 */
[----:B------:R-:W-:-:S02]  /*5e1d0*/  DADD R228, R232, R88 ;  /* 0x00000000e8e47229 */ /* 0x000fc40000000058 */
[----:B----4-:R-:W-:Y:S02]  /*5e1e0*/  DFMA R88, R84, R22, -R212 ;  /* 0x000000165458722b */ /* 0x010fe400000008d4 */
[----:B--2---:R-:W-:Y:S01]  /*5e1f0*/  DMUL R232, R108, R28 ;  /* 0x0000001c6ce87228 */ /* 0x004fe20000000000 */
[----:B------:R-:W2:Y:S05]  /*5e200*/  LDL.LU.64 R84, [R1+0xaf50] ;  /* 0x00af500001547983 */ /* 0x000eaa0000300a00 */
[----:B------:R-:W-:Y:S02]  /*5e210*/  DADD R22, -R58, R88 ;  /* 0x000000003a167229 */ /* 0x000fe40000000158 */
[----:B------:R-:W-:-:S02]  /*5e220*/  DADD R88, -R232, R118 ;  /* 0x00000000e8587229 */ /* 0x000fc40000000176 */
[----:B------:R-:W-:Y:S02]  /*5e230*/  DFMA R118, -R222, R38, R124 ;  /* 0x00000026de76722b */ /* 0x000fe4000000017c */
[C---:B------:R-:W-:Y:S02]  /*5e240*/  DFMA R166, R180.reuse, UR34, R166 ;  /* 0x00000022b4a67c2b */ /* 0x040fe400080000a6 */
[----:B------:R-:W-:Y:S02]  /*5e250*/  DFMA R162, R180, UR8, R162 ;  /* 0x00000008b4a27c2b */ /* 0x000fe400080000a2 */
[----:B------:R-:W-:Y:S01]  /*5e260*/  DADD R136, -R218, R136 ;  /* 0x00000000da887229 */ /* 0x000fe20000000188 */
[----:B------:R-:W-:Y:S01]  /*5e270*/  STL.64 [R1+0x77e0], R22 ;  /* 0x0077e01601007387 */ /* 0x000fe20000100a00 */
[----:B------:R-:W-:Y:S02]  /*5e280*/  DADD R124, -R8, R88 ;  /* 0x00000000087c7229 */ /* 0x000fe40000000158 */
[----:B------:R-:W-:Y:S01]  /*5e290*/  DADD R88, R2, R118 ;  /* 0x0000000002587229 */ /* 0x000fe20000000076 */
[----:B------:R0:W-:Y:S01]  /*5e2a0*/  STL.64 [R1+0xad28], R82 ;  /* 0x00ad285201007387 */ /* 0x0001e20000100a00 */
[----:B------:R-:W-:Y:S01]  /*5e2b0*/  DMUL R218, R234, R16 ;  /* 0x00000010eada7228 */ /* 0x000fe20000000000 */
[----:B------:R-:W-:Y:S01]  /*5e2c0*/  MOV R8, R92 ;  /* 0x0000005c00087202 */ /* 0x000fe20000000f00 */
[----:B------:R-:W-:Y:S01]  /*5e2d0*/  IMAD.MOV.U32 R9, RZ, RZ, R93 ;  /* 0x000000ffff097224 */ /* 0x000fe200078e005d */
[----:B------:R-:W-:-:S02]  /*5e2e0*/  DFMA R162, R10, UR32, R162 ;  /* 0x000000200aa27c2b */ /* 0x000fc400080000a2 */
[----:B------:R-:W-:Y:S01]  /*5e2f0*/  DMUL R168, R42, 0.75 ;  /* 0x3fe800002aa87828 */ /* 0x000fe20000000000 */
[----:B------:R-:W-:Y:S01]  /*5e300*/  MOV R58, R226 ;  /* 0x000000e2003a7202 */ /* 0x000fe20000000f00 */
[----:B------:R-:W-:Y:S01]  /*5e310*/  DADD R180, R192, R88 ;  /* 0x00000000c0b47229 */ /* 0x000fe20000000058 */
[----:B------:R-:W-:Y:S01]  /*5e320*/  IMAD.MOV.U32 R59, RZ, RZ, R227 ;  /* 0x000000ffff3b7224 */ /* 0x000fe200078e00e3 */
[----:B------:R-:W4:Y:S01]  /*5e330*/  LDL.LU.64 R192, [R1+0xaf30] ;  /* 0x00af300001c07983 */ /* 0x000f220000300a00 */
[----:B------:R-:W-:Y:S02]  /*5e340*/  DADD R124, -R76, R124 ;  /* 0x000000004c7c7229 */ /* 0x000fe4000000017c */
[----:B------:R-:W-:Y:S01]  /*5e350*/  DMUL R40, R36, UR14 ;  /* 0x0000000e24287c28 */ /* 0x000fe20008000000 */
[----:B0-----:R-:W4:Y:S01]  /*5e360*/  LDL.LU.64 R82, [R1+0x7da0] ;  /* 0x007da00001527983 */ /* 0x001f220000300a00 */
[----:B------:R-:W-:-:S03]  /*5e370*/  DADD R136, -R52, R136 ;  /* 0x0000000034887229 */ /* 0x000fc60000000188 */
[----:B------:R-:W4:Y:S04]  /*5e380*/  LDL.LU.64 R222, [R1+0xaf48] ;  /* 0x00af480001de7983 */ /* 0x000f280000300a00 */
[----:B------:R0:W-:Y:S01]  /*5e390*/  STL.64 [R1+0xadb8], R238 ;  /* 0x00adb8ee01007387 */ /* 0x0001e20000100a00 */
        /* <DEDUP_REMOVED lines=8> */
[----:B------:R-:W-:Y:S04]  /*5e420*/  STL.64 [R1+0xae10], R98 ;  /* 0x00ae106201007387 */ /* 0x000fe80000100a00 */
[----:B------:R-:W-:Y:S04]  /*5e430*/  STL.128 [R1+0xac90], R144 ;  /* 0x00ac909001007387 */ /* 0x000fe80000100c00 */
[----:B------:R-:W4:Y:S01]  /*5e440*/  LDL.LU.64 R2, [R1+0xaf38] ;  /* 0x00af380001027983 */ /* 0x000f220000300a00 */
[----:B---3--:R-:W-:-:S02]  /*5e450*/  DADD R118, -R30, R190 ;  /* 0x000000001e767229 */ /* 0x008fc400000001be */
[----:B------:R-:W-:Y:S01]  /*5e460*/  DADD R88, R240, R138 ;  /* 0x00000000f0587229 */ /* 0x000fe2000000008a */
[----:B------:R-:W-:Y:S01]  /*5e470*/  IMAD.MOV.U32 R30, RZ, RZ, R220 ;  /* 0x000000ffff1e7224 */ /* 0x000fe200078e00dc */
[----:B------:R-:W-:Y:S01]  /*5e480*/  MOV R31, R221 ;  /* 0x000000dd001f7202 */ /* 0x000fe20000000f00 */
[----:B------:R-:W-:Y:S01]  /*5e490*/  IMAD.MOV.U32 R92, RZ, RZ, R230 ;  /* 0x000000ffff5c7224 */ /* 0x000fe200078e00e6 */
[----:B------:R-:W3:Y:S01]  /*5e4a0*/  LDL.LU.64 R220, [R1+0x7e80] ;  /* 0x007e800001dc7983 */ /* 0x000ee20000300a00 */
[----:B------:R-:W-:Y:S01]  /*5e4b0*/  MOV R93, R231 ;  /* 0x000000e7005d7202 */ /* 0x000fe20000000f00 */
[----:B------:R-:W-:Y:S02]  /*5e4c0*/  IMAD.MOV.U32 R230, RZ, RZ, R216 ;  /* 0x000000ffffe67224 */ /* 0x000fe400078e00d8 */
[----:B------:R-:W-:Y:S01]  /*5e4d0*/  IMAD.MOV.U32 R231, RZ, RZ, R217 ;  /* 0x000000ffffe77224 */ /* 0x000fe200078e00d9 */
[----:B------:R-:W-:Y:S01]  /*5e4e0*/  DADD R216, R14, R180 ;  /* 0x000000000ed87229 */ /* 0x000fe200000000b4 */
[----:B------:R-:W3:Y:S01]  /*5e4f0*/  LDL.LU.64 R190, [R1+0x7ee8] ;  /* 0x007ee80001be7983 */ /* 0x000ee20000300a00 */
[----:B------:R-:W-:-:S02]  /*5e500*/  DADD R94, -R218, R94 ;  /* 0x00000000da5e7229 */ /* 0x000fc4000000015e */
[----:B------:R-:W-:Y:S02]  /*5e510*/  DFMA R138, R10, UR56, R166 ;  /* 0x000000380a8a7c2b */ /* 0x000fe400080000a6 */
[----:B--2---:R-:W-:Y:S01]  /*5e520*/  DADD R22, R84, -R106 ;  /* 0x0000000054167229 */ /* 0x004fe2000000086a */
[----:B------:R-:W2:Y:S03]  /*5e530*/  LDL.LU.64 R10, [R1+0xaf28] ;  /* 0x00af2800010a7983 */ /* 0x000ea60000300a00 */
[----:B------:R-:W-:Y:S01]  /*5e540*/  DADD R94, -R236, R94 ;  /* 0x00000000ec5e7229 */ /* 0x000fe2000000015e */
[----:B------:R-:W2:Y:S01]  /*5e550*/  LDL.LU.64 R106, [R1+0xaf40] ;  /* 0x00af4000016a7983 */ /* 0x000ea20000300a00 */
[----:B------:R-:W-:Y:S01]  /*5e560*/  DADD R124, -R6, R124 ;  /* 0x00000000067c7229 */ /* 0x000fe2000000017c */
[----:B------:R-:W-:Y:S01]  /*5e570*/  MOV R52, R104 ;  /* 0x0000006800347202 */ /* 0x000fe20000000f00 */
[----:B------:R-:W-:Y:S01]  /*5e580*/  IMAD.MOV.U32 R53, RZ, RZ, R105 ;  /* 0x000000ffff357224 */ /* 0x000fe200078e0069 */
[----:B0-----:R-:W2:Y:S01]  /*5e590*/  LDL.LU.64 R238, [R1+0x8020] ;  /* 0x0080200001ee7983 */ /* 0x001ea20000300a00 */
[----:B----4-:R-:W-:-:S07]  /*5e5a0*/  DADD R14, R192, R88 ;  /* 0x00000000c00e7229 */ /* 0x010fce0000000058 */
[----:B------:R3:W-:Y:S01]  /*5e5b0*/  STL.64 [R1+0x7740], R14 ;  /* 0x0077400e01007387 */ /* 0x0007e20000100a00 */
[----:B------:R-:W-:Y:S02]  /*5e5c0*/  DADD R94, -R246, R94 ;  /* 0x00000000f65e7229 */ /* 0x000fe4000000015e */
[C---:B---3--:R-:W-:Y:S02]  /*5e5d0*/  DFMA R14, R220.reuse, 0.875, R138 ;  /* 0x3fec0000dc0e782b */ /* 0x048fe4000000008a */
[----:B------:R-:W-:-:S06]  /*5e5e0*/  DFMA R138, R220, 1.125, R162 ;  /* 0x3ff20000dc8a782b */ /* 0x000fcc00000000a2 */
[C---:B------:R-:W-:Y:S02]  /*5e5f0*/  DADD R246, R54.reuse, R14 ;  /* 0x0000000036f67229 */ /* 0x040fe4000000000e */
[----:B------:R-:W-:Y:S01]  /*5e600*/  DFMA R220, R54, 1.25, R138 ;  /* 0x3ff4000036dc782b */ /* 0x000fe2000000008a */
[----:B------:R-:W3:Y:S01]  /*5e610*/  LDL.LU.64 R54, [R1+0xaf20] ;  /* 0x00af200001367983 */ /* 0x000ee20000300a00 */
[----:B------:R-:W-:Y:S02]  /*5e620*/  DADD R162, -R6, -R248 ;  /* 0x0000000006a27229 */ /* 0x000fe400000009f8 */
[----:B------:R-:W-:Y:S01]  /*5e630*/  DADD R88, -R248, R124 ;  /* 0x00000000f8587229 */ /* 0x000fe2000000017c */
[----:B------:R0:W-:Y:S02]  /*5e640*/  STL.64 [R1+0x7818], R22 ;  /* 0x0078181601007387 */ /* 0x0001e40000100a00 */
[----:B0-----:R-:W-:Y:S02]  /*5e650*/  DADD R22, -R192, R132 ;  /* 0x00000000c0167229 */ /* 0x001fe40000000184 */
[----:B------:R-:W-:Y:S01]  /*5e660*/  DADD R132, R178, R156 ;  /* 0x00000000b2847229 */ /* 0x000fe2000000009c */
[----:B------:R-:W-:Y:S01]  /*5e670*/  IMAD.MOV.U32 R240, RZ, RZ, R72 ;  /* 0x000000fffff07224 */ /* 0x000fe200078e0048 */
[----:B------:R-:W-:Y:S01]  /*5e680*/  MOV R72, R44 ;  /* 0x0000002c00487202 */ /* 0x000fe20000000f00 */
[----:B------:R-:W-:-:S02]  /*5e690*/  IMAD.MOV.U32 R241, RZ, RZ, R73 ;  /* 0x000000fffff17224 */ /* 0x000fc400078e0049 */
[----:B------:R-:W-:Y:S02]  /*5e6a0*/  IMAD.MOV.U32 R73, RZ, RZ, R45 ;  /* 0x000000ffff497224 */ /* 0x000fe400078e002d */
[----:B------:R-:W4:Y:S01]  /*5e6b0*/  LDL.LU.64 R44, [R1+0x7eb8] ;  /* 0x007eb800012c7983 */ /* 0x000f220000300a00 */
[C---:B---3--:R-:W-:Y:S02]  /*5e6c0*/  DADD R124, -R54.reuse, R162 ;  /* 0x00000000367c7229 */ /* 0x048fe400000001a2 */
[----:B------:R-:W-:Y:S02]  /*5e6d0*/  DADD R88, -R54, R88 ;  /* 0x0000000036587229 */ /* 0x000fe40000000158 */
[----:B------:R-:W-:Y:S01]  /*5e6e0*/  DADD R54, R148, R132 ;  /* 0x0000000094367229 */ /* 0x000fe20000000084 */
[----:B------:R-:W3:Y:S01]  /*5e6f0*/  LDL.LU.64 R148, [R1+0xaf18] ;  /* 0x00af180001947983 */ /* 0x000ee20000300a00 */
[----:B--2---:R-:W-:Y:S02]  /*5e700*/  DADD R154, -R10, R154 ;  /* 0x000000000a9a7229 */ /* 0x004fe4000000019a */
[----:B------:R-:W-:-:S02]  /*5e710*/  DADD R106, -R106, R168 ;  /* 0x000000006a6a7229 */ /* 0x000fc400000001a8 */
[----:B------:R-:W-:-:S04]  /*5e720*/  DADD R14, R58, R152 ;  /* 0x000000003a0e7229 */ /* 0x000fc80000000098 */
[----:B------:R-:W-:Y:S02]  /*5e730*/  DADD R132, -R58, R154 ;  /* 0x000000003a847229 */ /* 0x000fe4000000019a */
[----:B------:R-:W-:Y:S02]  /*5e740*/  DADD R54, R62, R54 ;  /* 0x000000003e367229 */ /* 0x000fe40000000036 */
[----:B------:R-:W-:Y:S01]  /*5e750*/  DFMA R138, R40, 0.875, R106 ;  /* 0x3fec0000288a782b */ /* 0x000fe2000000006a */
[----:B------:R-:W-:Y:S01]  /*5e760*/  IMAD.MOV.U32 R104, RZ, RZ, R208 ;  /* 0x000000ffff687224 */ /* 0x000fe200078e00d0 */
[----:B------:R-:W-:Y:S01]  /*5e770*/  MOV R105, R209 ;  /* 0x000000d100697202 */ /* 0x000fe20000000f00 */
[----:B------:R-:W-:Y:S01]  /*5e780*/  IMAD.MOV.U32 R208, RZ, RZ, R12 ;  /* 0x000000ffffd07224 */ /* 0x000fe200078e000c */
[----:B------:R-:W-:Y:S01]  /*5e790*/  MOV R227, R241 ;  /* 0x000000f100e37202 */ /* 0x000fe20000000f00 */
[----:B------:R-:W-:Y:S01]  /*5e7a0*/  IMAD.MOV.U32 R209, RZ, RZ, R13 ;  /* 0x000000ffffd17224 */ /* 0x000fe200078e000d */
[----:B------:R-:W-:Y:S01]  /*5e7b0*/  MOV R12, R30 ;  /* 0x0000001e000c7202 */ /* 0x000fe20000000f00 */
[----:B------:R-:W-:-:S02]  /*5e7c0*/  IMAD.MOV.U32 R226, RZ, RZ, R240 ;  /* 0x000000ffffe27224 */ /* 0x000fc400078e00f0 */
[----:B------:R-:W-:Y:S01]  /*5e7d0*/  IMAD.MOV.U32 R13, RZ, RZ, R31 ;  /* 0x000000ffff0d7224 */ /* 0x000fe200078e001f */
[----:B------:R-:W-:Y:S01]  /*5e7e0*/  MOV R31, R243 ;  /* 0x000000f3001f7202 */ /* 0x000fe20000000f00 */
[----:B------:R-:W-:Y:S01]  /*5e7f0*/  IMAD.MOV.U32 R240, RZ, RZ, R72 ;  /* 0x000000fffff07224 */ /* 0x000fe200078e0048 */
[C---:B------:R-:W-:Y:S01]  /*5e800*/  DADD R54, R224.reuse, R54 ;  /* 0x00000000e0367229 */ /* 0x040fe20000000036 */
[----:B------:R-:W-:Y:S02]  /*5e810*/  IMAD.MOV.U32 R241, RZ, RZ, R73 ;  /* 0x000000fffff17224 */ /* 0x000fe400078e0049 */
[----:B------:R-:W-:Y:S01]  /*5e820*/  IMAD.MOV.U32 R30, RZ, RZ, R242 ;  /* 0x000000ffff1e7224 */ /* 0x000fe200078e00f2 */
[----:B------:R-:W2:Y:S01]  /*5e830*/  LDL.LU.64 R72, [R1+0x7e78] ;  /* 0x007e780001487983 */ /* 0x000ea20000300a00 */
[----:B------:R-:W-:-:S03]  /*5e840*/  DADD R242, R224, R56 ;  /* 0x00000000e0f27229 */ /* 0x000fc60000000038 */
[----:B------:R-:W2:Y:S01]  /*5e850*/  LDL.LU.64 R224, [R1+0xaef8] ;  /* 0x00aef80001e07983 */ /* 0x000ea20000300a00 */
[----:B------:R-:W-:-:S03]  /*5e860*/  DMUL R154, R164, R172 ;  /* 0x000000aca49a7228 */ /* 0x000fc60000000000 */
[----:B------:R-:W2:Y:S01]  /*5e870*/  LDL.LU.64 R164, [R1+0xaee0] ;  /* 0x00aee00001a47983 */ /* 0x000ea20000300a00 */
[C---:B---3--:R-:W-:Y:S02]  /*5e880*/  DADD R106, R148.reuse, R14 ;  /* 0x00000000946a7229 */ /* 0x048fe4000000000e */
[----:B------:R-:W-:Y:S02]  /*5e890*/  DADD R132, -R148, R132 ;  /* 0x0000000094847229 */ /* 0x000fe40000000184 */
[----:B------:R-:W-:-:S04]  /*5e8a0*/  DADD R14, R190, R138 ;  /* 0x00000000be0e7229 */ /* 0x000fc8000000008a */
[C---:B----4-:R-:W-:Y:S02]  /*5e8b0*/  DADD R138, R44.reuse, R106 ;  /* 0x000000002c8a7229 */ /* 0x050fe4000000006a */
[----:B------:R-:W-:-:S06]  /*5e8c0*/  DADD R132, -R44, R132 ;  /* 0x000000002c847229 */ /* 0x000fcc0000000184 */
[C---:B------:R-:W-:Y:S02]  /*5e8d0*/  DADD R186, R82.reuse, R138 ;  /* 0x0000000052ba7229 */ /* 0x040fe4000000008a */
[----:B------:R-:W-:Y:S01]  /*5e8e0*/  DADD R132, -R82, R132 ;  /* 0x0000000052847229 */ /* 0x000fe20000000184 */
[----:B------:R-:W3:Y:S01]  /*5e8f0*/  LDL.LU.64 R82, [R1+0x7da8] ;  /* 0x007da80001527983 */ /* 0x000ee20000300a00 */
[----:B------:R-:W-:Y:S02]  /*5e900*/  DMUL R106, R222, UR42 ;  /* 0x0000002ade6a7c28 */ /* 0x000fe40008000000 */
[----:B------:R-:W-:-:S04]  /*5e910*/  DFMA R152, R40, 1.125, R168 ;  /* 0x3ff200002898782b */ /* 0x000fc800000000a8 */
[----:B--2---:R-:W-:-:S04]  /*5e920*/  DADD R132, -R72, R132 ;  /* 0x0000000048847229 */ /* 0x004fc80000000184 */
[----:B------:R-:W-:Y:S02]  /*5e930*/  DFMA R190, R190, 0.5, R152 ;  /* 0x3fe00000bebe782b */ /* 0x000fe40000000098 */
[C---:B------:R-:W-:Y:S02]  /*5e940*/  DFMA R56, R224.reuse, UR38, R106 ;  /* 0x00000026e0387c2b */ /* 0x040fe4000800006a */
[C---:B------:R-:W-:Y:S02]  /*5e950*/  DFMA R106, R224.reuse, UR12, R128 ;  /* 0x0000000ce06a7c2b */ /* 0x040fe40008000080 */
[C---:B------:R-:W-:Y:S02]  /*5e960*/  DFMA R122, R224.reuse, UR12, R122 ;  /* 0x0000000ce07a7c2b */ /* 0x040fe4000800007a */
[----:B------:R-:W-:Y:S02]  /*5e970*/  DADD R128, -R224, R20 ;  /* 0x00000000e0807229 */ /* 0x000fe40000000114 */
[----:B------:R-:W-:-:S02]  /*5e980*/  DADD R152, R170, R54 ;  /* 0x00000000aa987229 */ /* 0x000fc40000000036 */
[----:B------:R-:W-:Y:S01]  /*5e990*/  DFMA R166, R34, UR44, R194 ;  /* 0x0000002c22a67c2b */ /* 0x000fe200080000c2 */
[----:B------:R-:W-:Y:S01]  /*5e9a0*/  UMOV UR44, 0xa3d70a4 ;  /* 0x0a3d70a4002c7882 */ /* 0x000fe20000000000 */
[----:B------:R-:W-:Y:S01]  /*5e9b0*/  DADD R132, -R100, R132 ;  /* 0x0000000064847229 */ /* 0x000fe20000000184 */
[----:B------:R-:W-:Y:S01]  /*5e9c0*/  UMOV UR45, 0x3fd0a3d7 ;  /* 0x3fd0a3d7002d7882 */ /* 0x000fe20000000000 */
[C---:B------:R-:W-:Y:S01]  /*5e9d0*/  DADD R138, -R222.reuse, R128 ;  /* 0x00000000de8a7229 */ /* 0x040fe20000000180 */
[----:B------:R0:W-:Y:S01]  /*5e9e0*/  STL.64 [R1+0x77b8], R22 ;  /* 0x0077b81601007387 */ /* 0x0001e20000100a00 */
[----:B------:R-:W-:Y:S02]  /*5e9f0*/  DFMA R54, R222, UR44, R122 ;  /* 0x0000002cde367c2b */ /* 0x000fe4000800007a */
[----:B------:R-:W-:Y:S01]  /*5ea00*/  DADD R122, R78, R152 ;  /* 0x000000004e7a7229 */ /* 0x000fe20000000098 */
[----:B------:R1:W-:Y:S01]  /*5ea10*/  STL.64 [R1+0x7708], R14 ;  /* 0x0077080e01007387 */ /* 0x0003e20000100a00 */
[----:B------:R-:W-:Y:S01]  /*5ea20*/  DADD R68, -R238, R132 ;  /* 0x00000000ee447229 */ /* 0x000fe20000000184 */
[----:B------:R-:W-:Y:S01]  /*5ea30*/  CS2R R132, SRZ ;  /* 0x0000000000847805 */ /* 0x000fe2000001ff00 */
[----:B------:R-:W-:Y:S01]  /*5ea40*/  DADD R118, R40, R118 ;  /* 0x0000000028767229 */ /* 0x000fe20000000076 */
[----:B------:R-:W-:Y:S01]  /*5ea50*/  STL.128 [R1+0xae20], R216 ;  /* 0x00ae20d801007387 */ /* 0x000fe20000100c00 */
[----:B0-----:R-:W-:-:S03]  /*5ea60*/  DADD R22, -R34, R184 ;  /* 0x0000000022167229 */ /* 0x001fc600000001b8 */
[----:B------:R-:W2:Y:S01]  /*5ea70*/  LDL.LU.64 R170, [R1+0xaef0] ;  /* 0x00aef00001aa7983 */ /* 0x000ea20000300a00 */
[----:B------:R-:W-:Y:S02]  /*5ea80*/  DADD R192, R50, R122 ;  /* 0x0000000032c07229 */ /* 0x000fe4000000007a */
[----:B-1----:R-:W-:Y:S01]  /*5ea90*/  DADD R14, R178, R62 ;  /* 0x00000000b20e7229 */ /* 0x002fe2000000003e */
[----:B------:R-:W4:Y:S01]  /*5eaa0*/  LDL.LU.64 R34, [R1+0xaf10] ;  /* 0x00af100001227983 */ /* 0x000f220000300a00 */
[----:B------:R-:W-:Y:S02]  /*5eab0*/  DADD R100, R100, R238 ;  /* 0x0000000064647229 */ /* 0x000fe400000000ee */
[----:B------:R-:W-:Y:S01]  /*5eac0*/  DMUL R16, R114, R16 ;  /* 0x0000001072107228 */ /* 0x000fe20000000000 */
[----:B------:R-:W-:Y:S04]  /*5ead0*/  STL.64 [R1+0x7768], R22 ;  /* 0x0077681601007387 */ /* 0x000fe80000100a00 */
[----:B------:R-:W4:Y:S04]  /*5eae0*/  LDL.LU.64 R178, [R1+0xaf08] ;  /* 0x00af080001b27983 */ /* 0x000f280000300a00 */
[----:B------:R-:W4:Y:S04]  /*5eaf0*/  LDL.LU.64 R62, [R1+0xaf00] ;  /* 0x00af0000013e7983 */ /* 0x000f280000300a00 */
[----:B------:R-:W4:Y:S04]  /*5eb00*/  LDL.LU.64 R78, [R1+0x7fc0] ;  /* 0x007fc000014e7983 */ /* 0x000f280000300a00 */
[----:B------:R-:W4:Y:S04]  /*5eb10*/  LDL.LU.64 R238, [R1+0x7c70] ;  /* 0x007c700001ee7983 */ /* 0x000f280000300a00 */
[----:B------:R-:W4:Y:S04]  /*5eb20*/  LDL.LU.64 R50, [R1+0xaee8] ;  /* 0x00aee80001327983 */ /* 0x000f280000300a00 */
[----:B------:R0:W-:Y:S04]  /*5eb30*/  STL.128 [R1+0x2a90], R132 ;  /* 0x002a908401007387 */ /* 0x0001e80000100c00 */
[----:B------:R-:W-:Y:S01]  /*5eb40*/  STL.128 [R1+0xad00], R164 ;  /* 0x00ad00a401007387 */ /* 0x000fe20000100c00 */
[----:B0-----:R-:W-:-:S02]  /*5eb50*/  DMUL R132, R196, R24 ;  /* 0x00000018c4847228 */ /* 0x001fc40000000000 */
[----:B---3--:R-:W-:Y:S02]  /*5eb60*/  DADD R128, -R82, R136 ;  /* 0x0000000052807229 */ /* 0x008fe40000000188 */
[----:B------:R-:W-:Y:S01]  /*5eb70*/  DMUL R136, R40, 1.25 ;  /* 0x3ff4000028887828 */ /* 0x000fe20000000000 */
[----:B------:R-:W-:Y:S01]  /*5eb80*/  IMAD.MOV.U32 R82, RZ, RZ, R210 ;  /* 0x000000ffff527224 */ /* 0x000fe200078e00d2 */
[----:B------:R-:W3:Y:S01]  /*5eb90*/  LDL.LU.64 R40, [R1+0x82e0] ;  /* 0x0082e00001287983 */ /* 0x000ee20000300a00 */
[----:B------:R-:W-:-:S03]  /*5eba0*/  IMAD.MOV.U32 R83, RZ, RZ, R211 ;  /* 0x000000ffff537224 */ /* 0x000fc600078e00d3 */
[----:B------:R-:W2:Y:S02]  /*5ebb0*/  LDL.LU.64 R210, [R1+0x7f48] ;  /* 0x007f480001d27983 */ /* 0x000ea40000300a00 */
[----:B------:R-:W-:Y:S02]  /*5ebc0*/  DFMA R122, R42, UR18, R136 ;  /* 0x000000122a7a7c2b */ /* 0x000fe40008000088 */
[----:B------:R-:W4:Y:S04]  /*5ebd0*/  LDL.64 R42, [R1+0x81a8] ;  /* 0x0081a800012a7983 */ /* 0x000f280000100a00 */
[----:B------:R-:W3:Y:S04]  /*5ebe0*/  LDL.LU.64 R114, [R1+0xaed8] ;  /* 0x00aed80001727983 */ /* 0x000ee80000300a00 */
[----:B------:R-:W3:Y:S01]  /*5ebf0*/  LDL.LU.64 R196, [R1+0xaed0] ;  /* 0x00aed00001c47983 */ /* 0x000ee20000300a00 */
[----:B------:R-:W-:Y:S01]  /*5ec00*/  UMOV UR60, 0xec46db4f ;  /* 0xec46db4f003c7882 */ /* 0x000fe20000000000 */
[----:B------:R-:W-:-:S02]  /*5ec10*/  UMOV UR61, 0x3d923b5d ;  /* 0x3d923b5d003d7882 */ /* 0x000fc40000000000 */
[C---:B------:R-:W-:Y:S01]  /*5ec20*/  DMUL R218, R36.reuse, UR60 ;  /* 0x0000003c24da7c28 */ /* 0x040fe20008000000 */
[----:B------:R-:W-:Y:S01]  /*5ec30*/  UMOV UR14, 0x9999999a ;  /* 0x9999999a000e7882 */ /* 0x000fe20000000000 */
[----:B------:R-:W-:Y:S01]  /*5ec40*/  UMOV UR15, 0x3fc99999 ;  /* 0x3fc99999000f7882 */ /* 0x000fe20000000000 */
[----:B------:R-:W-:Y:S01]  /*5ec50*/  MOV R98, R82 ;  /* 0x0000005200627202 */ /* 0x000fe20000000f00 */
[----:B------:R-:W-:Y:S02]  /*5ec60*/  IMAD.MOV.U32 R99, RZ, RZ, R83 ;  /* 0x000000ffff637224 */ /* 0x000fe400078e0053 */
[----:B------:R-:W-:Y:S02]  /*5ec70*/  IMAD.MOV.U32 R146, RZ, RZ, R92 ;  /* 0x000000ffff927224 */ /* 0x000fe400078e005c */
[----:B------:R-:W-:Y:S01]  /*5ec80*/  IMAD.MOV.U32 R147, RZ, RZ, R93 ;  /* 0x000000ffff937224 */ /* 0x000fe200078e005d */
[----:B------:R-:W-:Y:S01]  /*5ec90*/  DFMA R92, R36, -UR16, -R218 ;  /* 0x80000010245c7c2b */ /* 0x000fe200080008da */
[----:B------:R-:W3:Y:S01]  /*5eca0*/  LDL.LU.64 R22, [R1+0x7fa8] ;  /* 0x007fa80001167983 */ /* 0x000ee20000300a00 */
[----:B------:R-:W-:Y:S01]  /*5ecb0*/  DFMA R20, R222, UR20, R106 ;  /* 0x00000014de147c2b */ /* 0x000fe2000800006a */
[----:B------:R-:W-:Y:S01]  /*5ecc0*/  UMOV UR58, 0x47ae147b ;  /* 0x47ae147b003a7882 */ /* 0x000fe20000000000 */
[----:B------:R-:W-:Y:S01]  /*5ecd0*/  UMOV UR59, 0x3fd47ae1 ;  /* 0x3fd47ae1003b7882 */ /* 0x000fe20000000000 */
[----:B------:R-:W-:Y:S01]  /*5ece0*/  DADD R136, -RZ, -R142 ;  /* 0x00000000ff887229 */ /* 0x000fe2000000098e */
[----:B------:R-:W-:Y:S01]  /*5ecf0*/  IMAD.MOV.U32 R144, RZ, RZ, R60 ;  /* 0x000000ffff907224 */ /* 0x000fe200078e003c */
[----:B------:R-:W-:Y:S01]  /*5ed00*/  MOV R145, R61 ;  /* 0x0000003d00917202 */ /* 0x000fe20000000f00 */
[----:B------:R-:W-:-:S02]  /*5ed10*/  IMAD.MOV.U32 R180, RZ, RZ, R64 ;  /* 0x000000ffffb47224 */ /* 0x000fc400078e0040 */
[----:B------:R-:W-:Y:S01]  /*5ed20*/  IMAD.MOV.U32 R181, RZ, RZ, R65 ;  /* 0x000000ffffb57224 */ /* 0x000fe200078e0041 */
[----:B------:R-:W-:Y:S01]  /*5ed30*/  DFMA R152, R188, R32, R44 ;  /* 0x00000020bc98722b */ /* 0x000fe2000000002c */
[----:B------:R-:W3:Y:S01]  /*5ed40*/  LDL.64 R224, [R1+0xa890] ;  /* 0x00a8900001e07983 */ /* 0x000ee20000100a00 */
[----:B------:R-:W-:-:S03]  /*5ed50*/  DFMA R244, -R244, R28, R154 ;  /* 0x0000001cf4f4722b */ /* 0x000fc6000000019a */
[----:B------:R-:W3:Y:S04]  /*5ed60*/  LDL.LU.64 R194, [R1+0x8190] ;  /* 0x0081900001c27983 */ /* 0x000ee80000300a00 */
[----:B------:R-:W3:Y:S01]  /*5ed70*/  LDL.64 R162, [R1+0xa8c0] ;  /* 0x00a8c00001a27983 */ /* 0x000ee20000100a00 */
[----:B--2---:R-:W-:Y:S02]  /*5ed80*/  DFMA R210, R210, -UR14, R128 ;  /* 0x8000000ed2d27c2b */ /* 0x004fe40008000080 */
[----:B----4-:R-:W-:Y:S01]  /*5ed90*/  DADD R134, R84, R42 ;  /* 0x0000000054867229 */ /* 0x010fe2000000002a */
[----:B------:R-:W-:Y:S01]  /*5eda0*/  IMAD.MOV.U32 R82, RZ, RZ, R230 ;  /* 0x000000ffff527224 */ /* 0x000fe200078e00e6 */
[----:B---3--:R-:W-:Y:S01]  /*5edb0*/  DADD R128, R40, R118 ;  /* 0x0000000028807229 */ /* 0x008fe20000000076 */
[----:B------:R-:W-:Y:S01]  /*5edc0*/  MOV R83, R231 ;  /* 0x000000e700537202 */ /* 0x000fe20000000f00 */
[----:B------:R-:W-:Y:S01]  /*5edd0*/  DADD R118, -R164, R140 ;  /* 0x00000000a4767229 */ /* 0x000fe2000000018c */
[----:B------:R-:W2:Y:S01]  /*5ede0*/  LDL.LU.64 R60, [R1+0x7820] ;  /* 0x00782000013c7983 */ /* 0x000ea20000300a00 */
[----:B------:R-:W-:Y:S01]  /*5edf0*/  DFMA R140, R36, UR4, R218 ;  /* 0x00000004248c7c2b */ /* 0x000fe200080000da */
[----:B------:R-:W-:Y:S01]  /*5ee00*/  MOV R218, R98 ;  /* 0x0000006200da7202 */ /* 0x000fe20000000f00 */
[----:B------:R-:W-:Y:S01]  /*5ee10*/  IMAD.MOV.U32 R219, RZ, RZ, R99 ;  /* 0x000000ffffdb7224 */ /* 0x000fe200078e0063 */
[----:B------:R-:W-:Y:S01]  /*5ee20*/  DADD R98, R196, -R150 ;  /* 0x00000000c4627229 */ /* 0x000fe20000000896 */
[----:B------:R-:W3:Y:S01]  /*5ee30*/  LDL.LU.64 R64, [R1+0x7d98] ;  /* 0x007d980001407983 */ /* 0x000ee20000300a00 */
[----:B------:R-:W-:-:S02]  /*5ee40*/  DFMA R106, R170, UR28, R20 ;  /* 0x0000001caa6a7c2b */ /* 0x000fc40008000014 */
[----:B------:R-:W-:Y:S02]  /*5ee50*/  DFMA R114, R160, R36, R114 ;  /* 0x00000024a072722b */ /* 0x000fe40000000072 */
[----:B------:R-:W-:Y:S01]  /*5ee60*/  DFMA R54, R170, UR58, R54 ;  /* 0x0000003aaa367c2b */ /* 0x000fe20008000036 */
[----:B------:R0:W-:Y:S01]  /*5ee70*/  STL.64 [R1+0x7748], R98 ;  /* 0x0077486201007387 */ /* 0x0001e20000100a00 */
[----:B------:R-:W-:Y:S02]  /*5ee80*/  DADD R142, R44, -R148 ;  /* 0x000000002c8e7229 */ /* 0x000fe40000000894 */
[----:B------:R-:W-:Y:S01]  /*5ee90*/  DADD R20, -R170, R138 ;  /* 0x00000000aa147229 */ /* 0x000fe2000000018a */
[----:B------:R-:W-:Y:S01]  /*5eea0*/  IMAD.MOV.U32 R42, RZ, RZ, R52 ;  /* 0x000000ffff2a7224 */ /* 0x000fe200078e0034 */
[----:B------:R-:W-:Y:S01]  /*5eeb0*/  DADD R230, R148, R18 ;  /* 0x0000000094e67229 */ /* 0x000fe20000000012 */
[----:B------:R-:W-:Y:S01]  /*5eec0*/  IMAD.MOV.U32 R43, RZ, RZ, R53 ;  /* 0x000000ffff2b7224 */ /* 0x000fe200078e0035 */
[----:B------:R-:W-:Y:S01]  /*5eed0*/  DADD R118, -R78, R118 ;  /* 0x000000004e767229 */ /* 0x000fe20000000176 */
[----:B------:R-:W4:Y:S01]  /*5eee0*/  LDL.LU.64 R170, [R1+0x7cb0] ;  /* 0x007cb00001aa7983 */ /* 0x000f220000300a00 */
[----:B0-----:R-:W-:-:S03]  /*5eef0*/  DADD R98, R176, R14 ;  /* 0x00000000b0627229 */ /* 0x001fc6000000000e */
[----:B------:R-:W3:Y:S04]  /*5ef00*/  LDL.LU.64 R44, [R1+0x7e20] ;  /* 0x007e2000012c7983 */ /* 0x000ee80000300a00 */
[----:B------:R-:W2:Y:S01]  /*5ef10*/  LDL.LU.64 R176, [R1+0xaeb0] ;  /* 0x00aeb00001b07983 */ /* 0x000ea20000300a00 */
[----:B------:R-:W-:Y:S02]  /*5ef20*/  DADD R20, -R2, R20 ;  /* 0x0000000002147229 */ /* 0x000fe40000000114 */
[----:B------:R-:W-:Y:S02]  /*5ef30*/  DADD R18, -R50, R134 ;  /* 0x0000000032127229 */ /* 0x000fe40000000186 */
[----:B------:R-:W-:Y:S02]  /*5ef40*/  DADD R168, -RZ, -R22 ;  /* 0x00000000ffa87229 */ /* 0x000fe40000000916 */
[----:B------:R-:W-:-:S02]  /*5ef50*/  DADD R122, R40, R122 ;  /* 0x00000000287a7229 */ /* 0x000fc4000000007a */
[----:B------:R-:W-:Y:S01]  /*5ef60*/  DFMA R234, -R234, R32, R150 ;  /* 0x00000020eaea722b */ /* 0x000fe20000000196 */
[----:B------:R-:W-:Y:S01]  /*5ef70*/  UMOV UR60, 0x831653c8 ;  /* 0x831653c8003c7882 */ /* 0x000fe20000000000 */
[----:B------:R-:W-:Y:S01]  /*5ef80*/  DADD R134, -R132, R20 ;  /* 0x0000000084867229 */ /* 0x000fe20000000114 */
[----:B------:R-:W-:Y:S01]  /*5ef90*/  UMOV UR61, 0x3dd037c1 ;  /* 0x3dd037c1003d7882 */ /* 0x000fe20000000000 */
[----:B------:R-:W-:Y:S01]  /*5efa0*/  DFMA R50, R160, R36, R50 ;  /* 0x00000024a032722b */ /* 0x000fe20000000032 */
[----:B------:R-:W-:Y:S01]  /*5efb0*/  MOV R216, R144 ;  /* 0x0000009000d87202 */ /* 0x000fe20000000f00 */
[----:B------:R-:W-:Y:S01]  /*5efc0*/  DMUL R20, R36, UR4 ;  /* 0x0000000424147c28 */ /* 0x000fe20008000000 */
[----:B------:R-:W-:Y:S01]  /*5efd0*/  MOV R52, R240 ;  /* 0x000000f000347202 */ /* 0x000fe20000000f00 */
[----:B------:R-:W-:Y:S01]  /*5efe0*/  IMAD.MOV.U32 R53, RZ, RZ, R241 ;  /* 0x000000ffff357224 */ /* 0x000fe200078e00f1 */
[----:B------:R-:W-:Y:S01]  /*5eff0*/  CS2R R138, SRZ ;  /* 0x00000000008a7805 */ /* 0x000fe2000001ff00 */
[----:B------:R-:W-:Y:S01]  /*5f000*/  DADD R36, -R16, R134 ;  /* 0x0000000010247229 */ /* 0x000fe20000000186 */
[----:B------:R-:W3:Y:S01]  /*5f010*/  LDL.LU.64 R240, [R1+0x7bd0] ;  /* 0x007bd00001f07983 */ /* 0x000ee20000300a00 */
[----:B------:R-:W-:-:S02]  /*5f020*/  DADD R118, -R238, R118 ;  /* 0x00000000ee767229 */ /* 0x000fc40000000176 */
[----:B------:R-:W-:Y:S01]  /*5f030*/  DADD R238, R78, R238 ;  /* 0x000000004eee7229 */ /* 0x000fe200000000ee */
[----:B------:R-:W-:Y:S01]  /*5f040*/  IMAD.MOV.U32 R40, RZ, RZ, R102 ;  /* 0x000000ffff287224 */ /* 0x000fe200078e0066 */
[----:B------:R-:W-:Y:S01]  /*5f050*/  MOV R79, R83 ;  /* 0x00000053004f7202 */ /* 0x000fe20000000f00 */
[----:B------:R-:W-:Y:S01]  /*5f060*/  IMAD.MOV.U32 R78, RZ, RZ, R82 ;  /* 0x000000ffff4e7224 */ /* 0x000fe200078e0052 */
[----:B------:R-:W-:Y:S01]  /*5f070*/  MOV R41, R103 ;  /* 0x0000006700297202 */ /* 0x000fe20000000f00 */
[----:B------:R-:W-:Y:S01]  /*5f080*/  IMAD.MOV.U32 R82, RZ, RZ, R206 ;  /* 0x000000ffff527224 */ /* 0x000fe200078e00ce */
[----:B------:R-:W3:Y:S01]  /*5f090*/  LDL.LU.64 R160, [R1+0xaec0] ;  /* 0x00aec00001a07983 */ /* 0x000ee20000300a00 */
[----:B------:R-:W-:Y:S01]  /*5f0a0*/  IMAD.MOV.U32 R83, RZ, RZ, R207 ;  /* 0x000000ffff537224 */ /* 0x000fe200078e00cf */
[----:B------:R-:W-:Y:S02]  /*5f0b0*/  DFMA R206, R212, 2, R34 ;  /* 0x40000000d4ce782b */ /* 0x000fe40000000022 */
[----:B------:R0:W-:Y:S04]  /*5f0c0*/  STL.128 [R1+0x2aa0], R136 ;  /* 0x002aa08801007387 */ /* 0x0001e80000100c00 */
[----:B------:R-:W3:Y:S01]  /*5f0d0*/  LDL.LU.64 R34, [R1+0xaea8] ;  /* 0x00aea80001227983 */ /* 0x000ee20000300a00 */
[----:B------:R-:W-:Y:S01]  /*5f0e0*/  DFMA R222, -R162, R28, R194 ;  /* 0x0000001ca2de722b */ /* 0x000fe200000001c2 */
[----:B------:R-:W-:-:S02]  /*5f0f0*/  IMAD.MOV.U32 R217, RZ, RZ, R145 ;  /* 0x000000ffffd97224 */ /* 0x000fc400078e0091 */
[----:B------:R-:W3:Y:S04]  /*5f100*/  LDL.LU.64 R84, [R1+0xaec8] ;  /* 0x00aec80001547983 */ /* 0x000ee80000300a00 */
[----:B0-----:R-:W3:Y:S04]  /*5f110*/  LDL.LU.64 R136, [R1+0x7cc0] ;  /* 0x007cc00001887983 */ /* 0x001ee80000300a00 */
[----:B------:R-:W3:Y:S01]  /*5f120*/  LDL.LU.64 R138, [R1+0x7e60] ;  /* 0x007e6000018a7983 */ /* 0x000ee20000300a00 */
[----:B--2---:R-:W-:Y:S02]  /*5f130*/  DADD R134, -R176, R36 ;  /* 0x00000000b0867229 */ /* 0x004fe40000000124 */
[----:B------:R-:W-:Y:S01]  /*5f140*/  DADD R36, R116, R90 ;  /* 0x0000000074247229 */ /* 0x000fe2000000005a */
[----:B------:R-:W-:Y:S01]  /*5f150*/  MOV R102, R70 ;  /* 0x0000004600667202 */ /* 0x000fe20000000f00 */
[----:B------:R-:W2:Y:S01]  /*5f160*/  LDL.LU.64 R90, [R1+0xae88] ;  /* 0x00ae8800015a7983 */ /* 0x000ea20000300a00 */
[----:B------:R-:W-:Y:S01]  /*5f170*/  IMAD.MOV.U32 R103, RZ, RZ, R71 ;  /* 0x000000ffff677224 */ /* 0x000fe200078e0047 */
[----:B------:R-:W-:-:S02]  /*5f180*/  DFMA R20, -R158, R32, R20 ;  /* 0x000000209e14722b */ /* 0x000fc40000000114 */
[----:B------:R-:W2:Y:S01]  /*5f190*/  LDL.LU.64 R70, [R1+0x81c8] ;  /* 0x0081c80001467983 */ /* 0x000ea20000300a00 */
[----:B------:R-:W-:-:S03]  /*5f1a0*/  MOV R157, R219 ;  /* 0x000000db009d7202 */ /* 0x000fc60000000f00 */
[----:B------:R-:W2:Y:S01]  /*5f1b0*/  LDL.LU.64 R158, [R1+0xaeb8] ;  /* 0x00aeb800019e7983 */ /* 0x000ea20000300a00 */
[----:B------:R-:W-:Y:S01]  /*5f1c0*/  DADD R96, R96, R36 ;  /* 0x0000000060607229 */ /* 0x000fe20000000024 */
[----:B------:R-:W-:Y:S02]  /*5f1d0*/  IMAD.MOV.U32 R156, RZ, RZ, R218 ;  /* 0x000000ffff9c7224 */ /* 0x000fe400078e00da */
[----:B----4-:R3:W-:Y:S01]  /*5f1e0*/  STL.128 [R1+0x2ac0], R168 ;  /* 0x002ac0a801007387 */ /* 0x0107e20000100c00 */
[----:B------:R-:W-:Y:S01]  /*5f1f0*/  IMAD.MOV.U32 R172, RZ, RZ, R42 ;  /* 0x000000ffffac7224 */ /* 0x000fe200078e002a */
[----:B------:R-:W-:Y:S02]  /*5f200*/  MOV R173, R43 ;  /* 0x0000002b00ad7202 */ /* 0x000fe40000000f00 */
[----:B------:R-:W4:Y:S01]  /*5f210*/  LDL.LU.64 R36, [R1+0x7d30] ;  /* 0x007d300001247983 */ /* 0x000f220000300a00 */
[----:B------:R-:W-:Y:S01]  /*5f220*/  DADD R148, -R196, R118 ;  /* 0x00000000c4947229 */ /* 0x000fe20000000176 */
[----:B------:R-:W-:Y:S01]  /*5f230*/  MOV R42, R52 ;  /* 0x00000034002a7202 */ /* 0x000fe20000000f00 */
[----:B------:R-:W-:Y:S01]  /*5f240*/  IMAD.MOV.U32 R43, RZ, RZ, R53 ;  /* 0x000000ffff2b7224 */ /* 0x000fe200078e0035 */
[----:B------:R-:W-:Y:S01]  /*5f250*/  DFMA R118, R188, R32, R110 ;  /* 0x00000020bc76722b */ /* 0x000fe2000000006e */
[----:B------:R-:W-:Y:S01]  /*5f260*/  IMAD.MOV.U32 R52, RZ, RZ, R104 ;  /* 0x000000ffff347224 */ /* 0x000fe200078e0068 */
[----:B------:R-:W-:Y:S01]  /*5f270*/  MOV R53, R105 ;  /* 0x0000006900357202 */ /* 0x000fe20000000f00 */
[----:B------:R-:W-:Y:S01]  /*5f280*/  DFMA R110, R62, UR36, R18 ;  /* 0x000000243e6e7c2b */ /* 0x000fe20008000012 */
[----:B------:R-:W-:Y:S01]  /*5f290*/  IMAD.MOV.U32 R154, RZ, RZ, R156 ;  /* 0x000000ffff9a7224 */ /* 0x000fe200078e009c */
[----:B------:R-:W4:Y:S01]  /*5f2a0*/  LDL.LU.64 R176, [R1+0x7c50] ;  /* 0x007c500001b07983 */ /* 0x000f220000300a00 */
[----:B---3--:R-:W-:-:S03]  /*5f2b0*/  DADD R168, -RZ, -R240 ;  /* 0x00000000ffa87229 */ /* 0x008fc600000009f0 */
[----:B------:R-:W3:Y:S01]  /*5f2c0*/  LDL.LU.64 R116, [R1+0xae80] ;  /* 0x00ae800001747983 */ /* 0x000ee20000300a00 */
[----:B------:R-:W-:Y:S01]  /*5f2d0*/  DADD R170, -RZ, -R60 ;  /* 0x00000000ffaa7229 */ /* 0x000fe2000000093c */
[----:B------:R-:W-:Y:S01]  /*5f2e0*/  IMAD.MOV.U32 R155, RZ, RZ, R157 ;  /* 0x000000ffff9b7224 */ /* 0x000fe200078e009d */
[----:B------:R-:W-:Y:S01]  /*5f2f0*/  DADD R156, R112, R182 ;  /* 0x00000000709c7229 */ /* 0x000fe200000000b6 */
[----:B------:R-:W-:Y:S01]  /*5f300*/  IMAD.MOV.U32 R104, RZ, RZ, R208 ;  /* 0x000000ffff687224 */ /* 0x000fe200078e00d0 */
[----:B------:R-:W-:Y:S01]  /*5f310*/  DMUL R18, R46, R34 ;  /* 0x000000222e127228 */ /* 0x000fe20000000000 */
[----:B------:R-:W-:Y:S01]  /*5f320*/  IMAD.MOV.U32 R105, RZ, RZ, R209 ;  /* 0x000000ffff697224 */ /* 0x000fe200078e00d1 */
[----:B------:R-:W-:Y:S01]  /*5f330*/  MOV R208, R12 ;  /* 0x0000000c00d07202 */ /* 0x000fe20000000f00 */
[----:B------:R-:W-:Y:S01]  /*5f340*/  IMAD.MOV.U32 R209, RZ, RZ, R13 ;  /* 0x000000ffffd17224 */ /* 0x000fe200078e000d */
[----:B------:R-:W3:Y:S01]  /*5f350*/  LDL.LU.64 R46, [R1+0x7fe8] ;  /* 0x007fe800012e7983 */ /* 0x000ee20000300a00 */
[----:B------:R-:W-:Y:S01]  /*5f360*/  IMAD.MOV.U32 R12, RZ, RZ, R202 ;  /* 0x000000ffff0c7224 */ /* 0x000fe200078e00ca */
[----:B------:R-:W-:Y:S01]  /*5f370*/  MOV R13, R203 ;  /* 0x000000cb000d7202 */ /* 0x000fe20000000f00 */
[----:B------:R-:W-:Y:S01]  /*5f380*/  IMAD.MOV.U32 R197, RZ, RZ, R147 ;  /* 0x000000ffffc57224 */ /* 0x000fe200078e0093 */
[----:B------:R-:W3:Y:S01]  /*5f390*/  LDL.LU.64 R112, [R1+0x7a28] ;  /* 0x007a280001707983 */ /* 0x000ee20000300a00 */
[----:B------:R-:W-:-:S03]  /*5f3a0*/  MOV R196, R146 ;  /* 0x0000009200c47202 */ /* 0x000fc60000000f00 */
[----:B------:R-:W3:Y:S04]  /*5f3b0*/  LDL.LU.64 R202, [R1+0x81b0] ;  /* 0x0081b00001ca7983 */ /* 0x000ee80000300a00 */
[----:B------:R0:W-:Y:S04]  /*5f3c0*/  STL.128 [R1+0x2ad0], R136 ;  /* 0x002ad08801007387 */ /* 0x0001e80000100c00 */
[----:B------:R1:W-:Y:S04]  /*5f3d0*/  STL.128 [R1+0x2ae0], R168 ;  /* 0x002ae0a801007387 */ /* 0x0003e80000100c00 */
[----:B------:R-:W3:Y:S01]  /*5f3e0*/  LDL.LU.64 R146, [R1+0x8188] ;  /* 0x0081880001927983 */ /* 0x000ee20000300a00 */
[----:B------:R-:W-:-:S02]  /*5f3f0*/  DMUL R150, R64, 0.75 ;  /* 0x3fe8000040967828 */ /* 0x000fc40000000000 */
[----:B------:R-:W-:Y:S01]  /*5f400*/  DMUL R32, R160, 0.75 ;  /* 0x3fe80000a0207828 */ /* 0x000fe20000000000 */
[----:B------:R-:W-:Y:S01]  /*5f410*/  IMAD.MOV.U32 R218, RZ, RZ, R180 ;  /* 0x000000ffffda7224 */ /* 0x000fe200078e00b4 */
[----:B------:R-:W-:Y:S01]  /*5f420*/  DFMA R184, R62, UR36, R114 ;  /* 0x000000243eb87c2b */ /* 0x000fe20008000072 */
[----:B------:R-:W-:Y:S01]  /*5f430*/  IMAD.MOV.U32 R219, RZ, RZ, R181 ;  /* 0x000000ffffdb7224 */ /* 0x000fe200078e00b5 */
[----:B------:R4:W-:Y:S04]  /*5f440*/  STL.128 [R1+0xad30], R228 ;  /* 0x00ad30e401007387 */ /* 0x0009e80000100c00 */
[----:B0-----:R-:W3:Y:S04]  /*5f450*/  LDL.LU.64 R136, [R1+0x8060] ;  /* 0x0080600001887983 */ /* 0x001ee80000300a00 */
[----:B-1----:R-:W3:Y:S01]  /*5f460*/  LDL.LU.64 R170, [R1+0x7d18] ;  /* 0x007d180001aa7983 */ /* 0x002ee20000300a00 */
[----:B--2---:R-:W-:-:S02]  /*5f470*/  DADD R168, -RZ, -R90 ;  /* 0x00000000ffa87229 */ /* 0x004fc4000000095a */
[----:B------:R-:W-:Y:S01]  /*5f480*/  DFMA R14, R224, R38, R150 ;  /* 0x00000026e00e722b */ /* 0x000fe20000000096 */
[----:B------:R-:W2:Y:S01]  /*5f490*/  LDL.LU.64 R90, [R1+0xae68] ;  /* 0x00ae6800015a7983 */ /* 0x000ea20000300a00 */
[----:B------:R-:W-:Y:S01]  /*5f4a0*/  DADD R38, -RZ, -R44 ;  /* 0x00000000ff267229 */ /* 0x000fe2000000092c */
[----:B------:R-:W-:Y:S01]  /*5f4b0*/  IMAD.MOV.U32 R180, RZ, RZ, R102 ;  /* 0x000000ffffb47224 */ /* 0x000fe200078e0066 */
[----:B------:R-:W-:Y:S01]  /*5f4c0*/  DFMA R34, R70, 2, R158 ;  /* 0x400000004622782b */ /* 0x000fe2000000009e */
[----:B------:R-:W-:Y:S01]  /*5f4d0*/  MOV R181, R103 ;  /* 0x0000006700b57202 */ /* 0x000fe20000000f00 */
[----:B------:R-:W-:Y:S01]  /*5f4e0*/  DMUL R102, R24, UR60 ;  /* 0x0000003c18667c28 */ /* 0x000fe20008000000 */
[----:B------:R-:W2:Y:S01]  /*5f4f0*/  LDL.LU.64 R62, [R1+0xaea0] ;  /* 0x00aea000013e7983 */ /* 0x000ea20000300a00 */
[----:B------:R-:W-:-:S03]  /*5f500*/  DFMA R138, R120, R28, R86 ;  /* 0x0000001c788a722b */ /* 0x000fc60000000056 */
[----:B------:R-:W2:Y:S04]  /*5f510*/  LDL.LU.64 R86, [R1+0xae78] ;  /* 0x00ae780001567983 */ /* 0x000ea80000300a00 */
[----:B----4-:R0:W-:Y:S01]  /*5f520*/  STL.128 [R1+0x2ab0], R36 ;  /* 0x002ab02401007387 */ /* 0x0101e20000100c00 */
[----:B------:R-:W-:Y:S02]  /*5f530*/  DADD R28, R32, R34 ;  /* 0x00000000201c7229 */ /* 0x000fe40000000022 */
[----:B------:R-:W-:Y:S01]  /*5f540*/  DADD R34, R178, R110 ;  /* 0x00000000b2227229 */ /* 0x000fe2000000006e */
[----:B------:R-:W-:Y:S01]  /*5f550*/  MOV R166, R180 ;  /* 0x000000b400a67202 */ /* 0x000fe20000000f00 */
[----:B------:R-:W-:Y:S01]  /*5f560*/  IMAD.MOV.U32 R167, RZ, RZ, R181 ;  /* 0x000000ffffa77224 */ /* 0x000fe200078e00b5 */
[----:B------:R-:W4:Y:S04]  /*5f570*/  LDL.LU.64 R120, [R1+0xae70] ;  /* 0x00ae700001787983 */ /* 0x000f280000300a00 */
[----:B------:R-:W4:Y:S04]  /*5f580*/  LDL.LU.64 R158, [R1+0xae98] ;  /* 0x00ae9800019e7983 */ /* 0x000f280000300a00 */
[----:B------:R-:W4:Y:S01]  /*5f590*/  LDL.LU.64 R228, [R1+0x7798] ;  /* 0x0077980001e47983 */ /* 0x000f220000300a00 */
[----:B0-----:R-:W-:-:S02]  /*5f5a0*/  IMAD.MOV.U32 R36, RZ, RZ, R38 ;  /* 0x000000ffff247224 */ /* 0x001fc400078e0026 */
[----:B------:R-:W-:Y:S01]  /*5f5b0*/  IMAD.MOV.U32 R37, RZ, RZ, R39 ;  /* 0x000000ffff257224 */ /* 0x000fe200078e0027 */
[----:B------:R-:W4:Y:S01]  /*5f5c0*/  LDL.LU.64 R224, [R1+0x7988] ;  /* 0x0079880001e07983 */ /* 0x000f220000300a00 */
[----:B---3--:R-:W-:-:S03]  /*5f5d0*/  DADD R178, R112, -R46 ;  /* 0x0000000070b27229 */ /* 0x008fc6000000082e */
[----:B------:R0:W-:Y:S04]  /*5f5e0*/  STL.128 [R1+0x2af0], R36 ;  /* 0x002af02401007387 */ /* 0x0001e80000100c00 */
[----:B------:R-:W3:Y:S04]  /*5f5f0*/  LDL.64 R112, [R1+0x7d78] ;  /* 0x007d780001707983 */ /* 0x000ee80000100a00 */
[----:B------:R-:W-:Y:S04]  /*5f600*/  STL.128 [R1+0x2b00], R176 ;  /* 0x002b00b001007387 */ /* 0x000fe80000100c00 */
[----:B------:R-:W4:Y:S01]  /*5f610*/  LDL.LU.64 R160, [R1+0xae90] ;  /* 0x00ae900001a07983 */ /* 0x000f220000300a00 */
[----:B------:R-:W-:-:S02]  /*5f620*/  DADD R114, R102, -R146 ;  /* 0x0000000066727229 */ /* 0x000fc40000000892 */
[----:B0-----:R-:W-:Y:S01]  /*5f630*/  DADD R36, -RZ, -R202 ;  /* 0x00000000ff247229 */ /* 0x001fe200000009ca */
[----:B------:R-:W4:Y:S04]  /*5f640*/  LDL.LU.128 R144, [R1+0x7f90] ;  /* 0x007f900001907983 */ /* 0x000f280000300c00 */
[----:B------:R0:W-:Y:S04]  /*5f650*/  STL.128 [R1+0x2b10], R168 ;  /* 0x002b10a801007387 */ /* 0x0001e80000100c00 */
[----:B0-----:R-:W4:Y:S01]  /*5f660*/  LDL.LU.64 R170, [R1+0x7ab8] ;  /* 0x007ab80001aa7983 */ /* 0x001f220000300a00 */
[----:B--2---:R-:W-:-:S07]  /*5f670*/  DADD R38, R196, -R90 ;  /* 0x00000000c4267229 */ /* 0x004fce000000085a */
[----:B------:R0:W-:Y:S04]  /*5f680*/  STL.128 [R1+0x2b20], R36 ;  /* 0x002b202401007387 */ /* 0x0001e80000100c00 */
[----:B0-----:R-:W2:Y:S01]  /*5f690*/  LDL.LU.64 R36, [R1+0x7ea0] ;  /* 0x007ea00001247983 */ /* 0x001ea20000300a00 */
[----:B------:R-:W-:Y:S02]  /*5f6a0*/  IMAD.MOV.U32 R180, RZ, RZ, R78 ;  /* 0x000000ffffb47224 */ /* 0x000fe400078e004e */
[----:B------:R-:W-:Y:S02]  /*5f6b0*/  IMAD.MOV.U32 R181, RZ, RZ, R79 ;  /* 0x000000ffffb57224 */ /* 0x000fe400078e004f */
[----:B------:R-:W-:Y:S01]  /*5f6c0*/  IMAD.MOV.U32 R164, RZ, RZ, R166 ;  /* 0x000000ffffa47224 */ /* 0x000fe200078e00a6 */
[----:B------:R-:W-:Y:S01]  /*5f6d0*/  MOV R166, R172 ;  /* 0x000000ac00a67202 */ /* 0x000fe20000000f00 */
[----:B------:R-:W-:Y:S01]  /*5f6e0*/  IMAD.MOV.U32 R165, RZ, RZ, R167 ;  /* 0x000000ffffa57224 */ /* 0x000fe200078e00a7 */
[----:B------:R-:W2:Y:S01]  /*5f6f0*/  LDL.64 R78, [R1+0xa9c0] ;  /* 0x00a9c000014e7983 */ /* 0x000ea20000100a00 */
[----:B------:R-:W-:Y:S01]  /*5f700*/  IMAD.MOV.U32 R167, RZ, RZ, R173 ;  /* 0x000000ffffa77224 */ /* 0x000fe200078e00ad */
[----:B------:R-:W-:Y:S01]  /*5f710*/  MOV R173, R181 ;  /* 0x000000b500ad7202 */ /* 0x000fe20000000f00 */
[----:B------:R-:W-:Y:S01]  /*5f720*/  IMAD.MOV.U32 R172, RZ, RZ, R180 ;  /* 0x000000ffffac7224 */ /* 0x000fe200078e00b4 */
[----:B------:R-:W-:Y:S01]  /*5f730*/  DADD R38, -RZ, -R154 ;  /* 0x00000000ff267229 */ /* 0x000fe2000000099a */
[----:B------:R-:W2:Y:S01]  /*5f740*/  LDL.64 R180, [R1+0x7918] ;  /* 0x0079180001b47983 */ /* 0x000ea20000100a00 */
[----:B------:R-:W-:Y:S01]  /*5f750*/  MOV R176, R86 ;  /* 0x0000005600b07202 */ /* 0x000fe20000000f00 */
[----:B------:R-:W-:Y:S01]  /*5f760*/  IMAD.MOV.U32 R177, RZ, RZ, R87 ;  /* 0x000000ffffb17224 */ /* 0x000fe200078e0057 */
[----:B---3--:R-:W-:-:S02]  /*5f770*/  DADD R168, -RZ, -R112 ;  /* 0x00000000ffa87229 */ /* 0x008fc40000000970 */
[----:B------:R-:W-:Y:S01]  /*5f780*/  DADD R202, -RZ, -R116 ;  /* 0x00000000ffca7229 */ /* 0x000fe20000000974 */
[----:B------:R-:W3:Y:S01]  /*5f790*/  LDL.LU.64 R112, [R1+0x7858] ;  /* 0x0078580001707983 */ /* 0x000ee20000300a00 */
[----:B----4-:R-:W-:-:S03]  /*5f7a0*/  DMUL R178, R144, -0.5 ;  /* 0xbfe0000090b27828 */ /* 0x010fc60000000000 */
[----:B------:R0:W-:Y:S04]  /*5f7b0*/  STL.128 [R1+0x2b30], R168 ;  /* 0x002b30a801007387 */ /* 0x0001e80000100c00 */
[----:B------:R-:W-:Y:S04]  /*5f7c0*/  STL.128 [R1+0x2b40], R176 ;  /* 0x002b40b001007387 */ /* 0x000fe80000100c00 */
[----:B0-----:R-:W4:Y:S04]  /*5f7d0*/  LDL.LU.64 R168, [R1+0x8260] ;  /* 0x0082600001a87983 */ /* 0x001f280000300a00 */
[----:B--2---:R0:W-:Y:S04]  /*5f7e0*/  STL.128 [R1+0x2b80], R36 ;  /* 0x002b802401007387 */ /* 0x0041e80000100c00 */
[----:B0-----:R-:W2:Y:S01]  /*5f7f0*/  LDL.64 R36, [R1+0x7b28] ;  /* 0x007b280001247983 */ /* 0x001ea20000100a00 */
[----:B------:R-:W-:Y:S01]  /*5f800*/  IMAD.MOV.U32 R116, RZ, RZ, R164 ;  /* 0x000000ffff747224 */ /* 0x000fe200078e00a4 */
[----:B------:R-:W-:Y:S01]  /*5f810*/  MOV R164, R166 ;  /* 0x000000a600a47202 */ /* 0x000fe20000000f00 */
[----:B------:R-:W-:-:S02]  /*5f820*/  IMAD.MOV.U32 R117, RZ, RZ, R165 ;  /* 0x000000ffff757224 */ /* 0x000fc400078e00a5 */
[----:B------:R-:W-:Y:S01]  /*5f830*/  IMAD.MOV.U32 R165, RZ, RZ, R167 ;  /* 0x000000ffffa57224 */ /* 0x000fe200078e00a7 */
[----:B------:R-:W-:Y:S01]  /*5f840*/  MOV R167, R173 ;  /* 0x000000ad00a77202 */ /* 0x000fe20000000f00 */
[----:B------:R-:W-:Y:S02]  /*5f850*/  IMAD.MOV.U32 R166, RZ, RZ, R172 ;  /* 0x000000ffffa67224 */ /* 0x000fe400078e00ac */
[----:B------:R-:W-:Y:S02]  /*5f860*/  IMAD.MOV.U32 R172, RZ, RZ, R216 ;  /* 0x000000ffffac7224 */ /* 0x000fe400078e00d8 */
[----:B------:R-:W-:-:S03]  /*5f870*/  IMAD.MOV.U32 R173, RZ, RZ, R217 ;  /* 0x000000ffffad7224 */ /* 0x000fc600078e00d9 */
[----:B------:R-:W-:Y:S01]  /*5f880*/  MOV R230, R172 ;  /* 0x000000ac00e67202 */ /* 0x000fe20000000f00 */
[----:B------:R-:W-:Y:S01]  /*5f890*/  IMAD.MOV.U32 R231, RZ, RZ, R173 ;  /* 0x000000ffffe77224 */ /* 0x000fe200078e00ad */
[----:B------:R-:W-:Y:S01]  /*5f8a0*/  MOV R172, R58 ;  /* 0x0000003a00ac7202 */ /* 0x000fe20000000f00 */
[----:B------:R-:W-:Y:S01]  /*5f8b0*/  IMAD.MOV.U32 R173, RZ, RZ, R59 ;  /* 0x000000ffffad7224 */ /* 0x000fe200078e003b */
[----:B------:R-:W-:Y:S01]  /*5f8c0*/  MOV R58, R200 ;  /* 0x000000c8003a7202 */ /* 0x000fe20000000f00 */
[----:B------:R-:W-:Y:S02]  /*5f8d0*/  IMAD.MOV.U32 R59, RZ, RZ, R201 ;  /* 0x000000ffff3b7224 */ /* 0x000fe400078e00c9 */
[----:B------:R-:W2:Y:S01]  /*5f8e0*/  LDL.64 R200, [R1+0x7b20] ;  /* 0x007b200001c87983 */ /* 0x000ea20000100a00 */
[----:B------:R-:W-:Y:S02]  /*5f8f0*/  DADD R162, R80, R28 ;  /* 0x0000000050a27229 */ /* 0x000fe4000000001c */
[----:B------:R-:W-:Y:S01]  /*5f900*/  DADD R28, R78, R78 ;  /* 0x000000004e1c7229 */ /* 0x000fe2000000004e */
[----:B------:R-:W2:Y:S01]  /*5f910*/  LDL.LU.64 R80, [R1+0x7f28] ;  /* 0x007f280001507983 */ /* 0x000ea20000300a00 */
[----:B------:R-:W-:-:S02]  /*5f920*/  DADD R180, R116, -R180 ;  /* 0x0000000074b47229 */ /* 0x000fc400000008b4 */
[----:B------:R-:W-:Y:S02]  /*5f930*/  DADD R182, -RZ, -R120 ;  /* 0x00000000ffb67229 */ /* 0x000fe40000000978 */
[C---:B------:R-:W-:Y:S01]  /*5f940*/  DADD R170, R86.reuse, -R158 ;  /* 0x0000000056aa7229 */ /* 0x040fe2000000089e */
[----:B------:R-:W2:Y:S04]  /*5f950*/  LDL.LU.64 R120, [R1+0xae60] ;  /* 0x00ae600001787983 */ /* 0x000ea80000300a00 */
[----:B------:R-:W2:Y:S04]  /*5f960*/  LDL.LU.64 R158, [R1+0xae58] ;  /* 0x00ae5800019e7983 */ /* 0x000ea80000300a00 */
[----:B------:R0:W-:Y:S02]  /*5f970*/  STL.128 [R1+0x2b90], R180 ;  /* 0x002b90b401007387 */ /* 0x0001e40000100c00 */
[----:B0-----:R-:W-:-:S02]  /*5f980*/  DADD R182, R86, -R62 ;  /* 0x0000000056b67229 */ /* 0x001fc4000000083e */
[----:B------:R-:W2:Y:S01]  /*5f990*/  LDL.LU.64 R86, [R1+0xae48] ;  /* 0x00ae480001567983 */ /* 0x000ea20000300a00 */
[----:B------:R-:W-:-:S03]  /*5f9a0*/  MOV R78, R52 ;  /* 0x00000034004e7202 */ /* 0x000fc60000000f00 */
[----:B----4-:R2:W-:Y:S01]  /*5f9b0*/  STL.128 [R1+0x2ba0], R168 ;  /* 0x002ba0a801007387 */ /* 0x0105e20000100c00 */
[----:B------:R-:W-:Y:S01]  /*5f9c0*/  IMAD.MOV.U32 R79, RZ, RZ, R53 ;  /* 0x000000ffff4f7224 */ /* 0x000fe200078e0035 */
[----:B------:R-:W-:Y:S01]  /*5f9d0*/  MOV R216, R218 ;  /* 0x000000da00d87202 */ /* 0x000fe20000000f00 */
[----:B------:R-:W-:Y:S01]  /*5f9e0*/  IMAD.MOV.U32 R217, RZ, RZ, R219 ;  /* 0x000000ffffd97224 */ /* 0x000fe200078e00db */
[----:B------:R-:W-:Y:S01]  /*5f9f0*/  CS2R R180, SRZ ;  /* 0x0000000000b47805 */ /* 0x000fe2000001ff00 */
[----:B------:R-:W-:Y:S01]  /*5fa00*/  IMAD.MOV.U32 R110, RZ, RZ, R164 ;  /* 0x000000ffff6e7224 */ /* 0x000fe200078e00a4 */
[----:B------:R-:W-:Y:S01]  /*5fa10*/  MOV R111, R165 ;  /* 0x000000a5006f7202 */ /* 0x000fe20000000f00 */
[----:B------:R-:W-:Y:S01]  /*5fa20*/  IMAD.MOV.U32 R212, RZ, RZ, R166 ;  /* 0x000000ffffd47224 */ /* 0x000fe200078e00a6 */
[----:B------:R-:W-:Y:S01]  /*5fa30*/  DADD R176, -RZ, -R228 ;  /* 0x00000000ffb07229 */ /* 0x000fe200000009e4 */
[----:B------:R-:W-:Y:S01]  /*5fa40*/  IMAD.MOV.U32 R213, RZ, RZ, R167 ;  /* 0x000000ffffd57224 */ /* 0x000fe200078e00a7 */
[----:B---3--:R-:W-:Y:S01]  /*5fa50*/  DADD R38, -RZ, -R112 ;  /* 0x00000000ff267229 */ /* 0x008fe20000000970 */
[----:B------:R-:W3:Y:S01]  /*5fa60*/  LDL.LU.64 R62, [R1+0xae50] ;  /* 0x00ae5000013e7983 */ /* 0x000ee20000300a00 */
[----:B--2---:R-:W-:Y:S01]  /*5fa70*/  DADD R168, -R36, R28 ;  /* 0x0000000024a87229 */ /* 0x004fe2000000011c */
[----:B------:R-:W-:-:S02]  /*5fa80*/  IMAD.MOV.U32 R52, RZ, RZ, R104 ;  /* 0x000000ffff347224 */ /* 0x000fc400078e0068 */
[----:B------:R-:W2:Y:S01]  /*5fa90*/  LDL.64 R28, [R1+0xaa90] ;  /* 0x00aa9000011c7983 */ /* 0x000ea20000100a00 */
[----:B------:R-:W-:Y:S01]  /*5faa0*/  MOV R53, R105 ;  /* 0x0000006900357202 */ /* 0x000fe20000000f00 */
[----:B------:R-:W-:Y:S01]  /*5fab0*/  IMAD.MOV.U32 R104, RZ, RZ, R208 ;  /* 0x000000ffff687224 */ /* 0x000fe200078e00d0 */
[----:B------:R-:W-:Y:S01]  /*5fac0*/  MOV R208, R12 ;  /* 0x0000000c00d07202 */ /* 0x000fe20000000f00 */
[----:B------:R-:W-:Y:S01]  /*5fad0*/  IMAD.MOV.U32 R105, RZ, RZ, R209 ;  /* 0x000000ffff697224 */ /* 0x000fe200078e00d1 */
[----:B------:R-:W-:Y:S01]  /*5fae0*/  MOV R219, R77 ;  /* 0x0000004d00db7202 */ /* 0x000fe20000000f00 */
[----:B------:R-:W-:Y:S01]  /*5faf0*/  IMAD.MOV.U32 R209, RZ, RZ, R13 ;  /* 0x000000ffffd17224 */ /* 0x000fe200078e000d */
[----:B------:R-:W-:Y:S01]  /*5fb00*/  MOV R13, R5 ;  /* 0x00000005000d7202 */ /* 0x000fe20000000f00 */
[----:B------:R-:W-:Y:S02]  /*5fb10*/  IMAD.MOV.U32 R12, RZ, RZ, R4 ;  /* 0x000000ffff0c7224 */ /* 0x000fe400078e0004 */
[----:B------:R-:W-:Y:S01]  /*5fb20*/  IMAD.MOV.U32 R218, RZ, RZ, R76 ;  /* 0x000000ffffda7224 */ /* 0x000fe200078e004c */
[----:B------:R-:W4:Y:S01]  /*5fb30*/  LDL.64 R4, [R1+0x81f8] ;  /* 0x0081f80001047983 */ /* 0x000f220000100a00 */
[----:B------:R-:W-:Y:S01]  /*5fb40*/  IMAD.MOV.U32 R76, RZ, RZ, R78 ;  /* 0x000000ffff4c7224 */ /* 0x000fe200078e004e */
[----:B------:R-:W-:Y:S01]  /*5fb50*/  MOV R78, R52 ;  /* 0x00000034004e7202 */ /* 0x000fe20000000f00 */
[----:B------:R-:W-:Y:S01]  /*5fb60*/  IMAD.MOV.U32 R77, RZ, RZ, R79 ;  /* 0x000000ffff4d7224 */ /* 0x000fe200078e004f */
[----:B------:R-:W-:Y:S01]  /*5fb70*/  MOV R165, R217 ;  /* 0x000000d900a57202 */ /* 0x000fe20000000f00 */
[----:B------:R-:W-:Y:S01]  /*5fb80*/  IMAD.MOV.U32 R79, RZ, RZ, R53 ;  /* 0x000000ffff4f7224 */ /* 0x000fe200078e0035 */
[----:B------:R-:W-:Y:S01]  /*5fb90*/  MOV R53, R105 ;  /* 0x0000006900357202 */ /* 0x000fe20000000f00 */
[----:B------:R-:W-:Y:S01]  /*5fba0*/  IMAD.MOV.U32 R52, RZ, RZ, R104 ;  /* 0x000000ffff347224 */ /* 0x000fe200078e0068 */
[----:B------:R-:W-:Y:S01]  /*5fbb0*/  DADD R178, -RZ, -R200 ;  /* 0x00000000ffb27229 */ /* 0x000fe200000009c8 */
[----:B------:R-:W-:Y:S01]  /*5fbc0*/  IMAD.MOV.U32 R104, RZ, RZ, R208 ;  /* 0x000000ffff687224 */ /* 0x000fe200078e00d0 */
[----:B------:R-:W-:Y:S01]  /*5fbd0*/  STL.128 [R1+0x2bb0], R180 ;  /* 0x002bb0b401007387 */ /* 0x000fe20000100c00 */
[----:B------:R-:W-:-:S03]  /*5fbe0*/  IMAD.MOV.U32 R105, RZ, RZ, R209 ;  /* 0x000000ffff697224 */ /* 0x000fc600078e00d1 */
[----:B------:R-:W3:Y:S01]  /*5fbf0*/  LDL.LU.64 R208, [R1+0x8248] ;  /* 0x0082480001d07983 */ /* 0x000ee20000300a00 */
[----:B------:R-:W-:Y:S01]  /*5fc00*/  CS2R R200, SRZ ;  /* 0x0000000000c87805 */ /* 0x000fe2000001ff00 */
[----:B------:R-:W-:Y:S01]  /*5fc10*/  IMAD.MOV.U32 R164, RZ, RZ, R216 ;  /* 0x000000ffffa47224 */ /* 0x000fe200078e00d8 */
[----:B------:R-:W-:Y:S01]  /*5fc20*/  MOV R166, R76 ;  /* 0x0000004c00a67202 */ /* 0x000fe20000000f00 */
[----:B------:R-:W-:Y:S01]  /*5fc30*/  IMAD.MOV.U32 R216, RZ, RZ, R218 ;  /* 0x000000ffffd87224 */ /* 0x000fe200078e00da */
[----:B------:R-:W3:Y:S01]  /*5fc40*/  LDL.64 R112, [R1+0x8070] ;  /* 0x0080700001707983 */ /* 0x000ee20000100a00 */
[----:B------:R-:W-:Y:S01]  /*5fc50*/  IMAD.MOV.U32 R217, RZ, RZ, R219 ;  /* 0x000000ffffd97224 */ /* 0x000fe200078e00db */
[----:B------:R-:W-:Y:S01]  /*5fc60*/  MOV R219, R79 ;  /* 0x0000004f00db7202 */ /* 0x000fe20000000f00 */
[----:B------:R-:W-:Y:S02]  /*5fc70*/  IMAD.MOV.U32 R167, RZ, RZ, R77 ;  /* 0x000000ffffa77224 */ /* 0x000fe400078e004d */
[----:B------:R-:W-:-:S02]  /*5fc80*/  IMAD.MOV.U32 R218, RZ, RZ, R78 ;  /* 0x000000ffffda7224 */ /* 0x000fc400078e004e */
[----:B------:R-:W-:Y:S01]  /*5fc90*/  IMAD.MOV.U32 R76, RZ, RZ, R52 ;  /* 0x000000ffff4c7224 */ /* 0x000fe200078e0034 */
[----:B------:R-:W3:Y:S01]  /*5fca0*/  LDL.LU.64 R78, [R1+0x79b0] ;  /* 0x0079b000014e7983 */ /* 0x000ee20000300a00 */
[----:B------:R-:W-:Y:S01]  /*5fcb0*/  IMAD.MOV.U32 R77, RZ, RZ, R53 ;  /* 0x000000ffff4d7224 */ /* 0x000fe200078e0035 */
[----:B------:R-:W-:Y:S01]  /*5fcc0*/  MOV R53, R105 ;  /* 0x0000006900357202 */ /* 0x000fe20000000f00 */
[----:B------:R-:W-:Y:S01]  /*5fcd0*/  IMAD.MOV.U32 R52, RZ, RZ, R104 ;  /* 0x000000ffff347224 */ /* 0x000fe200078e0068 */
[----:B------:R0:W-:Y:S01]  /*5fce0*/  STL.128 [R1+0x2bc0], R200 ;  /* 0x002bc0c801007387 */ /* 0x0001e20000100c00 */
[----:B------:R-:W-:Y:S01]  /*5fcf0*/  IMAD.MOV.U32 R104, RZ, RZ, R12 ;  /* 0x000000ffff687224 */ /* 0x000fe200078e000c */
[----:B------:R-:W-:Y:S01]  /*5fd00*/  MOV R171, R159 ;  /* 0x0000009f00ab7202 */ /* 0x000fe20000000f00 */
[----:B------:R-:W-:Y:S01]  /*5fd10*/  IMAD.MOV.U32 R105, RZ, RZ, R13 ;  /* 0x000000ffff697224 */ /* 0x000fe200078e000d */
[----:B------:R-:W-:Y:S01]  /*5fd20*/  DADD R136, -RZ, -R136 ;  /* 0x00000000ff887229 */ /* 0x000fe20000000988 */
[----:B------:R-:W3:Y:S01]  /*5fd30*/  LDL.LU.64 R12, [R1+0x81f0] ;  /* 0x0081f000010c7983 */ /* 0x000ee20000300a00 */
[----:B------:R-:W-:-:S03]  /*5fd40*/  IMAD.MOV.U32 R170, RZ, RZ, R158 ;  /* 0x000000ffffaa7224 */ /* 0x000fc600078e009e */
[----:B------:R1:W-:Y:S04]  /*5fd50*/  STL.128 [R1+0x2bd0], R176 ;  /* 0x002bd0b001007387 */ /* 0x0003e80000100c00 */
[----:B0-----:R-:W3:Y:S01]  /*5fd60*/  LDL.64 R200, [R1+0xa4a8] ;  /* 0x00a4a80001c87983 */ /* 0x001ee20000100a00 */
[----:B------:R-:W-:-:S03]  /*5fd70*/  DADD R194, R224, R126 ;  /* 0x00000000e0c27229 */ /* 0x000fc6000000007e */
[----:B------:R-:W-:Y:S01]  /*5fd80*/  STL.128 [R1+0x2be0], R168 ;  /* 0x002be0a801007387 */ /* 0x000fe20000100c00 */
[----:B------:R-:W-:-:S03]  /*5fd90*/  DFMA R224, R224, 2, R130 ;  /* 0x40000000e0e0782b */ /* 0x000fc60000000082 */
[----:B------:R0:W-:Y:S01]  /*5fda0*/  STL.128 [R1+0x2bf0], R136 ;  /* 0x002bf08801007387 */ /* 0x0001e20000100c00 */
[----:B------:R-:W-:Y:S02]  /*5fdb0*/  DADD R126, R80, R120 ;  /* 0x00000000507e7229 */ /* 0x000fe40000000078 */
[----:B------:R-:W-:Y:S01]  /*5fdc0*/  DADD R202, -RZ, -R80 ;  /* 0x00000000ffca7229 */ /* 0x000fe20000000950 */
[----:B-1----:R-:W3:Y:S04]  /*5fdd0*/  LDL.64 R176, [R1+0x77b0] ;  /* 0x0077b00001b07983 */ /* 0x002ee80000100a00 */
[----:B------:R-:W3:Y:S04]  /*5fde0*/  LDL.64 R158, [R1+0x9f38] ;  /* 0x009f3800019e7983 */ /* 0x000ee80000100a00 */
[----:B------:R-:W3:Y:S01]  /*5fdf0*/  LDL.LU.64 R130, [R1+0x7cd0] ;  /* 0x007cd00001827983 */ /* 0x000ee20000300a00 */
[----:B0-----:R-:W-:-:S03]  /*5fe00*/  DFMA R136, R26, UR20, -R86 ;  /* 0x000000141a887c2b */ /* 0x001fc60008000856 */
[----:B------:R-:W3:Y:S04]  /*5fe10*/  LDL.LU.64 R80, [R1+0xae40] ;  /* 0x00ae400001507983 */ /* 0x000ee80000300a00 */
[----:B------:R-:W3:Y:S01]  /*5fe20*/  LDL.LU.64 R26, [R1+0xae38] ;  /* 0x00ae3800011a7983 */ /* 0x000ee20000300a00 */
[----:B--2---:R-:W-:Y:S01]  /*5fe30*/  DFMA R168, R28, R24, R14 ;  /* 0x000000181ca8722b */ /* 0x004fe2000000000e */
[----:B------:R-:W-:Y:S01]  /*5fe40*/  IMAD.MOV.U32 R28, RZ, RZ, R212 ;  /* 0x000000ffff1c7224 */ /* 0x000fe200078e00d4 */
[----:B------:R-:W-:Y:S02]  /*5fe50*/  MOV R29, R213 ;  /* 0x000000d5001d7202 */ /* 0x000fe40000000f00 */
[----:B------:R-:W2:Y:S01]  /*5fe60*/  LDL.LU.64 R212, [R1+0x7f78] ;  /* 0x007f780001d47983 */ /* 0x000ea20000300a00 */
[----:B----4-:R-:W-:Y:S01]  /*5fe70*/  DADD R180, -RZ, -R4 ;  /* 0x00000000ffb47229 */ /* 0x010fe20000000904 */
[----:B------:R-:W-:-:S02]  /*5fe80*/  IMAD.MOV.U32 R36, RZ, RZ, R160 ;  /* 0x000000ffff247224 */ /* 0x000fc400078e00a0 */
[----:B------:R-:W-:-:S07]  /*5fe90*/  IMAD.MOV.U32 R37, RZ, RZ, R161 ;  /* 0x000000ffff257224 */ /* 0x000fce00078e00a1 */
[----:B------:R-:W-:Y:S01]  /*5fea0*/  MOV R170, R180 ;  /* 0x000000b400aa7202 */ /* 0x000fe20000000f00 */
[----:B------:R-:W-:Y:S01]  /*5feb0*/  IMAD.MOV.U32 R171, RZ, RZ, R181 ;  /* 0x000000ffffab7224 */ /* 0x000fe200078e00b5 */
[----:B---3--:R-:W-:Y:S01]  /*5fec0*/  DADD R182, -RZ, -R208 ;  /* 0x00000000ffb67229 */ /* 0x008fe200000009d0 */
[----:B------:R0:W-:Y:S06]  /*5fed0*/  STL.128 [R1+0x2c10], R36 ;  /* 0x002c102401007387 */ /* 0x0001ec0000100c00 */
[----:B------:R1:W-:Y:S04]  /*5fee0*/  STL.128 [R1+0x29c0], R180 ;  /* 0x0029c0b401007387 */ /* 0x0003e80000100c00 */
[----:B------:R3:W-:Y:S01]  /*5fef0*/  STL.128 [R1+0x29d0], R168 ;  /* 0x0029d0a801007387 */ /* 0x0007e20000100c00 */
[----:B0-----:R-:W-:-:S02]  /*5ff00*/  DADD R36, R250, -R226 ;  /* 0x00000000fa247229 */ /* 0x001fc400000008e2 */
[----:B------:R-:W-:Y:S01]  /*5ff10*/  DADD R38, -R78, R150 ;  /* 0x000000004e267229 */ /* 0x000fe20000000196 */
[----:B------:R-:W4:Y:S01]  /*5ff20*/  LDL.LU.64 R250, [R1+0xae30] ;  /* 0x00ae300001fa7983 */ /* 0x000f220000300a00 */
[----:B-1----:R-:W-:-:S03]  /*5ff30*/  DMUL R182, R12, 0.25 ;  /* 0x3fd000000cb67828 */ /* 0x002fc60000000000 */
[----:B------:R-:W4:Y:S01]  /*5ff40*/  LDL.64 R180, [R1+0x98b0] ;  /* 0x0098b00001b47983 */ /* 0x000f220000100a00 */
[----:B---3--:R-:W-:-:S03]  /*5ff50*/  CS2R R170, SRZ ;  /* 0x0000000000aa7805 */ /* 0x008fc6000001ff00 */
[----:B------:R0:W-:Y:S01]  /*5ff60*/  STL.128 [R1+0x2c20], R36 ;  /* 0x002c202401007387 */ /* 0x0001e20000100c00 */
[----:B------:R-:W-:Y:S01]  /*5ff70*/  DADD R168, R200, -R112 ;  /* 0x00000000c8a87229 */ /* 0x000fe20000000870 */
[----:B------:R-:W-:-:S05]  /*5ff80*/  CS2R R200, SRZ ;  /* 0x0000000000c87805 */ /* 0x000fca000001ff00 */
[----:B------:R-:W-:Y:S04]  /*5ff90*/  STL.128 [R1+0x2c30], R200 ;  /* 0x002c30c801007387 */ /* 0x000fe80000100c00 */
[----:B------:R1:W-:Y:S01]  /*5ffa0*/  STL.128 [R1+0x2c40], R168 ;  /* 0x002c40a801007387 */ /* 0x0003e20000100c00 */
[----:B------:R-:W-:Y:S02]  /*5ffb0*/  DADD R138, -RZ, -R176 ;  /* 0x00000000ff8a7229 */ /* 0x000fe400000009b0 */
[----:B0-----:R-:W-:Y:S01]  /*5ffc0*/  DADD R36, -RZ, -R62 ;  /* 0x00000000ff247229 */ /* 0x001fe2000000093e */
[----:B------:R-:W-:Y:S01]  /*5ffd0*/  CS2R R176, SRZ ;  /* 0x0000000000b07805 */ /* 0x000fe2000001ff00 */
[----:B------:R-:W-:Y:S01]  /*5ffe0*/  DFMA R178, R130, UR28, -R80 ;  /* 0x0000001c82b27c2b */ /* 0x000fe20008000850 */
[----:B-1----:R-:W-:Y:S01]  /*5fff0*/  CS2R R168, SRZ ;  /* 0x0000000000a87805 */ /* 0x002fe2000001ff00 */
[----:B------:R-:W-:-:S02]  /*60000*/  DADD R38, R158, -R26 ;  /* 0x000000009e267229 */ /* 0x000fc4000000081a */
[----:B--2---:R-:W-:Y:S01]  /*60010*/  DADD R170, -R212, R182 ;  /* 0x00000000d4aa7229 */ /* 0x004fe200000001b6 */
[----:B------:R-:W-:-:S06]  /*60020*/  IMAD.MOV.U32 R212, RZ, RZ, R218 ;  /* 0x000000ffffd47224 */ /* 0x000fcc00078e00da */
[----:B------:R-:W-:Y:S01]  /*60030*/  STL.128 [R1+0x2c60], R168 ;  /* 0x002c60a801007387 */ /* 0x000fe20000100c00 */
[----:B------:R-:W-:-:S03]  /*60040*/  IMAD.MOV.U32 R213, RZ, RZ, R219 ;  /* 0x000000ffffd57224 */ /* 0x000fc600078e00db */
[----:B------:R-:W-:Y:S04]  /*60050*/  STL.128 [R1+0x2c70], R136 ;  /* 0x002c708801007387 */ /* 0x000fe80000100c00 */
[----:B------:R-:W-:Y:S04]  /*60060*/  STL.128 [R1+0x2c80], R176 ;  /* 0x002c80b001007387 */ /* 0x000fe80000100c00 */
[----:B------:R0:W-:Y:S04]  /*60070*/  STL.128 [R1+0x2c90], R36 ;  /* 0x002c902401007387 */ /* 0x0001e80000100c00 */
[----:B------:R-:W2:Y:S04]  /*60080*/  LDL.LU.64 R218, [R1+0x7e98] ;  /* 0x007e980001da7983 */ /* 0x000ea80000300a00 */
[----:B0-----:R-:W3:Y:S01]  /*60090*/  LDL.LU.64 R38, [R1+0x7898] ;  /* 0x0078980001267983 */ /* 0x001ee20000300a00 */
[----:B------:R-:W-:Y:S01]  /*600a0*/  MOV R178, R216 ;  /* 0x000000d800b27202 */ /* 0x000fe20000000f00 */
[----:B------:R-:W-:Y:S01]  /*600b0*/  IMAD.MOV.U32 R179, RZ, RZ, R217 ;  /* 0x000000ffffb37224 */ /* 0x000fe200078e00d9 */
[----:B------:R-:W-:-:S02]  /*600c0*/  CS2R R36, SRZ ;  /* 0x0000000000247805 */ /* 0x000fc4000001ff00 */
[----:B------:R-:W-:Y:S01]  /*600d0*/  CS2R R216, SRZ ;  /* 0x0000000000d87805 */ /* 0x000fe2000001ff00 */
[----:B----4-:R-:W-:Y:S01]  /*600e0*/  DADD R160, -RZ, -R250 ;  /* 0x00000000ffa07229 */ /* 0x010fe200000009fa */
[----:B------:R-:W-:Y:S01]  /*600f0*/  IMAD.MOV.U32 R150, RZ, RZ, R82 ;  /* 0x000000ffff967224 */ /* 0x000fe200078e0052 */
[----:B------:R-:W-:Y:S02]  /*60100*/  MOV R151, R83 ;  /* 0x0000005300977202 */ /* 0x000fe40000000f00 */
[----:B------:R-:W4:Y:S01]  /*60110*/  LDL.LU.64 R82, [R1+0x8230] ;  /* 0x0082300001527983 */ /* 0x000f220000300a00 */
[----:B------:R-:W-:Y:S01]  /*60120*/  DFMA R176, R2, 0.25, R54 ;  /* 0x3fd0000002b0782b */ /* 0x000fe20000000036 */
[----:B------:R-:W-:Y:S01]  /*60130*/  MOV R202, R40 ;  /* 0x0000002800ca7202 */ /* 0x000fe20000000f00 */
[----:B------:R-:W-:Y:S01]  /*60140*/  IMAD.MOV.U32 R203, RZ, RZ, R41 ;  /* 0x000000ffffcb7224 */ /* 0x000fe200078e0029 */
[----:B------:R-:W-:Y:S01]  /*60150*/  MOV R87, R43 ;  /* 0x0000002b00577202 */ /* 0x000fe20000000f00 */
[----:B------:R-:W-:Y:S01]  /*60160*/  IMAD.MOV.U32 R86, RZ, RZ, R42 ;  /* 0x000000ffff567224 */ /* 0x000fe200078e002a */
[----:B------:R-:W-:Y:S01]  /*60170*/  MOV R55, R155 ;  /* 0x0000009b00377202 */ /* 0x000fe20000000f00 */
[----:B------:R-:W-:Y:S01]  /*60180*/  IMAD.MOV.U32 R54, RZ, RZ, R154 ;  /* 0x000000ffff367224 */ /* 0x000fe200078e009a */
[----:B------:R-:W4:Y:S04]  /*60190*/  LDL.128 R40, [R1+0x9b00] ;  /* 0x009b000001287983 */ /* 0x000f280000100c00 */
[----:B------:R-:W4:Y:S04]  /*601a0*/  LDL.64 R154, [R1+0x82a0] ;  /* 0x0082a000019a7983 */ /* 0x000f280000100a00 */
[----:B---3--:R0:W-:Y:S04]  /*601b0*/  STL.128 [R1+0x2ca0], R36 ;  /* 0x002ca02401007387 */ /* 0x0081e80000100c00 */
[----:B--2---:R-:W-:Y:S04]  /*601c0*/  STL.128 [R1+0x2cc0], R216 ;  /* 0x002cc0d801007387 */ /* 0x004fe80000100c00 */
[----:B------:R-:W-:Y:S04]  /*601d0*/  STL.128 [R1+0x2a20], R32 ;  /* 0x002a202001007387 */ /* 0x000fe80000100c00 */
[----:B------:R1:W-:Y:S01]  /*601e0*/  STL.128 [R1+0x2cd0], R160 ;  /* 0x002cd0a001007387 */ /* 0x0003e20000100c00 */
[----:B------:R-:W-:Y:S01]  /*601f0*/  DFMA R14, R74, UR22, R204 ;  /* 0x000000164a0e7c2b */ /* 0x000fe200080000cc */
[----:B------:R-:W-:-:S02]  /*60200*/  IMAD.MOV.U32 R80, RZ, RZ, R110 ;  /* 0x000000ffff507224 */ /* 0x000fc400078e006e */
[----:B------:R-:W-:Y:S01]  /*60210*/  IMAD.MOV.U32 R81, RZ, RZ, R111 ;  /* 0x000000ffff517224 */ /* 0x000fe200078e006f */
[----:B0-----:R-:W-:Y:S01]  /*60220*/  DADD R38, R180, R114 ;  /* 0x00000000b4267229 */ /* 0x001fe20000000072 */
[----:B------:R-:W-:Y:S01]  /*60230*/  UMOV UR14, 0x28f5c28f ;  /* 0x28f5c28f000e7882 */ /* 0x000fe20000000000 */
[----:B------:R-:W-:Y:S01]  /*60240*/  UMOV UR15, 0x3fe28f5c ;  /* 0x3fe28f5c000f7882 */ /* 0x000fe20000000000 */
[----:B------:R-:W-:Y:S01]  /*60250*/  MOV R158, R28 ;  /* 0x0000001c009e7202 */ /* 0x000fe20000000f00 */
[----:B------:R-:W-:Y:S01]  /*60260*/  IMAD.MOV.U32 R159, RZ, RZ, R29 ;  /* 0x000000ffff9f7224 */ /* 0x000fe200078e001d */
[----:B------:R-:W-:Y:S02]  /*60270*/  DFMA R138, R2, 0.25, R106 ;  /* 0x3fd00000028a782b */ /* 0x000fe4000000006a */
[----:B------:R-:W-:Y:S01]  /*60280*/  DADD R136, -RZ, -R84 ;  /* 0x00000000ff887229 */ /* 0x000fe20000000954 */
[----:B------:R-:W-:Y:S01]  /*60290*/  IMAD.MOV.U32 R170, RZ, RZ, R202 ;  /* 0x000000ffffaa7224 */ /* 0x000fe200078e00ca */
[----:B------:R-:W-:Y:S01]  /*602a0*/  UMOV UR4, 0xe0852fba ;  /* 0xe0852fba00047882 */ /* 0x000fe20000000000 */
[----:B------:R-:W-:Y:S01]  /*602b0*/  IMAD.MOV.U32 R171, RZ, RZ, R203 ;  /* 0x000000ffffab7224 */ /* 0x000fe200078e00cb */
[----:B------:R-:W-:Y:S01]  /*602c0*/  UMOV UR5, 0x3df6ad6b ;  /* 0x3df6ad6b00057882 */ /* 0x000fe20000000000 */
[----:B-1----:R-:W-:Y:S01]  /*602d0*/  IMAD.MOV.U32 R162, RZ, RZ, R72 ;  /* 0x000000ffffa27224 */ /* 0x002fe200078e0048 */
[----:B------:R-:W-:Y:S01]  /*602e0*/  UMOV UR16, 0xe1796495 ;  /* 0xe179649500107882 */ /* 0x000fe20000000000 */
[----:B------:R-:W-:Y:S01]  /*602f0*/  IMAD.MOV.U32 R163, RZ, RZ, R73 ;  /* 0x000000ffffa37224 */ /* 0x000fe200078e0049 */
[----:B------:R-:W-:Y:S01]  /*60300*/  MOV R161, R99 ;  /* 0x0000006300a17202 */ /* 0x000fe20000000f00 */
[----:B------:R-:W2:Y:S01]  /*60310*/  LDL.LU.64 R72, [R1+0xae08] ;  /* 0x00ae080001487983 */ /* 0x000ea20000300a00 */
[----:B------:R-:W-:-:S03]  /*60320*/  IMAD.MOV.U32 R160, RZ, RZ, R98 ;  /* 0x000000ffffa07224 */ /* 0x000fc600078e0062 */
[----:B------:R-:W3:Y:S01]  /*60330*/  LDL.LU.64 R98, [R1+0xae10] ;  /* 0x00ae100001627983 */ /* 0x000ee20000300a00 */
[----:B------:R-:W-:Y:S02]  /*60340*/  DMUL R110, R48, UR12 ;  /* 0x0000000c306e7c28 */ /* 0x000fe40008000000 */
[----:B------:R-:W-:Y:S01]  /*60350*/  DADD R14, R232, R14 ;  /* 0x00000000e80e7229 */ /* 0x000fe2000000000e */
[----:B------:R-:W-:Y:S01]  /*60360*/  CS2R R204, SRZ ;  /* 0x0000000000cc7805 */ /* 0x000fe2000001ff00 */
[----:B------:R-:W-:Y:S01]  /*60370*/  DFMA R168, R2, UR14, R56 ;  /* 0x0000000e02a87c2b */ /* 0x000fe20008000038 */
[----:B------:R-:W-:Y:S01]  /*60380*/  MOV R200, R80 ;  /* 0x0000005000c87202 */ /* 0x000fe20000000f00 */
[----:B------:R-:W-:Y:S01]  /*60390*/  UMOV UR17, 0x3dd5fd7f ;  /* 0x3dd5fd7f00117882 */ /* 0x000fe20000000000 */
[----:B------:R-:W3:Y:S01]  /*603a0*/  LDL.LU.128 R216, [R1+0xae20] ;  /* 0x00ae200001d87983 */ /* 0x000ee20000300c00 */
[----:B----4-:R-:W-:Y:S02]  /*603b0*/  DADD R36, -R82, R110 ;  /* 0x0000000052247229 */ /* 0x010fe4000000016e */
[----:B------:R-:W-:Y:S01]  /*603c0*/  DADD R2, R178, R14 ;  /* 0x00000000b2027229 */ /* 0x000fe2000000000e */
[----:B------:R-:W-:Y:S01]  /*603d0*/  IMAD.MOV.U32 R201, RZ, RZ, R81 ;  /* 0x000000ffffc97224 */ /* 0x000fe200078e0051 */
[----:B------:R-:W-:Y:S01]  /*603e0*/  DADD R14, -R42, R154 ;  /* 0x000000002a0e7229 */ /* 0x000fe2000000019a */
[----:B------:R-:W-:Y:S01]  /*603f0*/  STL.128 [R1+0x2ce0], R204 ;  /* 0x002ce0cc01007387 */ /* 0x000fe20000100c00 */
[----:B------:R-:W-:-:S02]  /*60400*/  IMAD.MOV.U32 R80, RZ, RZ, R158 ;  /* 0x000000ffff507224 */ /* 0x000fc400078e009e */
[----:B------:R-:W-:Y:S01]  /*60410*/  IMAD.MOV.U32 R81, RZ, RZ, R159 ;  /* 0x000000ffff517224 */ /* 0x000fe200078e009f */
[----:B------:R0:W-:Y:S04]  /*60420*/  STL.128 [R1+0x2c50], R36 ;  /* 0x002c502401007387 */ /* 0x0001e80000100c00 */
[----:B------:R-:W4:Y:S01]  /*60430*/  LDL.64 R158, [R1+0x80e0] ;  /* 0x0080e000019e7983 */ /* 0x000f220000100a00 */
[----:B------:R-:W-:-:S03]  /*60440*/  IMAD.MOV.U32 R202, RZ, RZ, R150 ;  /* 0x000000ffffca7224 */ /* 0x000fc600078e0096 */
[----:B------:R1:W-:Y:S01]  /*60450*/  STL.128 [R1+0x2cf0], R136 ;  /* 0x002cf08801007387 */ /* 0x0003e20000100c00 */
[----:B------:R-:W-:Y:S01]  /*60460*/  MOV R203, R151 ;  /* 0x0000009700cb7202 */ /* 0x000fe20000000f00 */
[----:B------:R-:W-:Y:S02]  /*60470*/  IMAD.MOV.U32 R28, RZ, RZ, R30 ;  /* 0x000000ffff1c7224 */ /* 0x000fe400078e001e */
[----:B------:R-:W-:Y:S01]  /*60480*/  IMAD.MOV.U32 R29, RZ, RZ, R31 ;  /* 0x000000ffff1d7224 */ /* 0x000fe200078e001f */
[----:B------:R-:W4:Y:S01]  /*60490*/  LDL.64 R56, [R1+0xa730] ;  /* 0x00a7300001387983 */ /* 0x000f220000100a00 */
[----:B0-----:R-:W-:Y:S01]  /*604a0*/  MOV R36, R96 ;  /* 0x0000006000247202 */ /* 0x001fe20000000f00 */
[----:B------:R-:W-:Y:S01]  /*604b0*/  IMAD.MOV.U32 R37, RZ, RZ, R97 ;  /* 0x000000ffff257224 */ /* 0x000fe200078e0061 */
[----:B------:R-:W-:Y:S01]  /*604c0*/  DADD R204, R248, R2 ;  /* 0x00000000f8cc7229 */ /* 0x000fe20000000002 */
[----:B------:R-:W-:Y:S01]  /*604d0*/  MOV R150, R212 ;  /* 0x000000d400967202 */ /* 0x000fe20000000f00 */
[----:B------:R-:W-:Y:S01]  /*604e0*/  DADD R2, R162, R186 ;  /* 0x00000000a2027229 */ /* 0x000fe200000000ba */
[----:B------:R-:W-:Y:S01]  /*604f0*/  IMAD.MOV.U32 R151, RZ, RZ, R213 ;  /* 0x000000ffff977224 */ /* 0x000fe200078e00d5 */
[----:B------:R-:W4:Y:S04]  /*60500*/  LDL.64 R30, [R1+0xa5c8] ;  /* 0x00a5c800011e7983 */ /* 0x000f280000100a00 */
[----:B------:R-:W4:Y:S04]  /*60510*/  LDL.64 R212, [R1+0x9fc8] ;  /* 0x009fc80001d47983 */ /* 0x000f280000100a00 */
[----:B------:R-:W4:Y:S01]  /*60520*/  LDL.64 R82, [R1+0xa538] ;  /* 0x00a5380001527983 */ /* 0x000f220000100a00 */
[----:B--2---:R-:W-:Y:S01]  /*60530*/  DFMA R154, R72, 2, R230 ;  /* 0x40000000489a782b */ /* 0x004fe200000000e6 */
[----:B------:R-:W-:-:S02]  /*60540*/  IMAD.MOV.U32 R106, RZ, RZ, R54 ;  /* 0x000000ffff6a7224 */ /* 0x000fc400078e0036 */
[----:B------:R-:W2:Y:S01]  /*60550*/  LDL.LU.64 R72, [R1+0xade0] ;  /* 0x00ade00001487983 */ /* 0x000ea20000300a00 */
[----:B---3--:R-:W-:Y:S01]  /*60560*/  IMAD.MOV.U32 R38, RZ, RZ, R98 ;  /* 0x000000ffff267224 */ /* 0x008fe200078e0062 */
[----:B------:R-:W-:Y:S01]  /*60570*/  MOV R39, R99 ;  /* 0x0000006300277202 */ /* 0x000fe20000000f00 */
[----:B------:R-:W-:Y:S01]  /*60580*/  IMAD.MOV.U32 R186, RZ, RZ, R28 ;  /* 0x000000ffffba7224 */ /* 0x000fe200078e001c */
[----:B------:R-:W-:Y:S01]  /*60590*/  MOV R107, R55 ;  /* 0x00000037006b7202 */ /* 0x000fe20000000f00 */
[----:B------:R-:W-:Y:S01]  /*605a0*/  IMAD.MOV.U32 R187, RZ, RZ, R29 ;  /* 0x000000ffffbb7224 */ /* 0x000fe200078e001d */
[----:B-1----:R-:W3:Y:S04]  /*605b0*/  LDL.LU.64 R136, [R1+0x77a8] ;  /* 0x0077a80001887983 */ /* 0x002ee80000300a00 */
[----:B------:R0:W-:Y:S04]  /*605c0*/  STL.128 [R1+0x27a0], R36 ;  /* 0x0027a02401007387 */ /* 0x0001e80000100c00 */
[----:B------:R1:W-:Y:S04]  /*605d0*/  STL.128 [R1+0x26d0], R160 ;  /* 0x0026d0a001007387 */ /* 0x0003e80000100c00 */
[----:B------:R1:W-:Y:S01]  /*605e0*/  STL.128 [R1+0x2d10], R152 ;  /* 0x002d109801007387 */ /* 0x0003e20000100c00 */
[----:B------:R-:W-:Y:S01]  /*605f0*/  DADD R34, R6, R248 ;  /* 0x0000000006227229 */ /* 0x000fe200000000f8 */
[----:B------:R-:W-:Y:S01]  /*60600*/  MOV R28, R58 ;  /* 0x0000003a001c7202 */ /* 0x000fe20000000f00 */
[----:B------:R-:W-:Y:S01]  /*60610*/  IMAD.MOV.U32 R29, RZ, RZ, R59 ;  /* 0x000000ffff1d7224 */ /* 0x000fe200078e003b */
[----:B------:R-:W-:Y:S01]  /*60620*/  MOV R54, R8 ;  /* 0x0000000800367202 */ /* 0x000fe20000000f00 */
[----:B------:R-:W3:Y:S01]  /*60630*/  LDL.64 R58, [R1+0x9fb0] ;  /* 0x009fb000013a7983 */ /* 0x000ee20000100a00 */
[----:B0-----:R-:W-:Y:S01]  /*60640*/  CS2R R38, SRZ ;  /* 0x0000000000267805 */ /* 0x001fe2000001ff00 */
[----:B------:R-:W-:-:S02]  /*60650*/  IMAD.MOV.U32 R55, RZ, RZ, R9 ;  /* 0x000000ffff377224 */ /* 0x000fc400078e0009 */
[----:B------:R-:W3:Y:S01]  /*60660*/  LDL.LU.64 R6, [R1+0xae00] ;  /* 0x00ae000001067983 */ /* 0x000ee20000300a00 */
[----:B-1----:R-:W-:Y:S01]  /*60670*/  DADD R162, -RZ, -R164 ;  /* 0x00000000ffa27229 */ /* 0x002fe200000009a4 */
[----:B------:R-:W-:Y:S02]  /*60680*/  CS2R R160, SRZ ;  /* 0x0000000000a07805 */ /* 0x000fe4000001ff00 */
[----:B------:R-:W3:Y:S04]  /*60690*/  LDL.64 R8, [R1+0x7c28] ;  /* 0x007c280001087983 */ /* 0x000ee80000100a00 */
[----:B------:R-:W3:Y:S04]  /*606a0*/  LDL.LU.64 R154, [R1+0x7a20] ;  /* 0x007a2000019a7983 */ /* 0x000ee80000300a00 */
[----:B------:R0:W-:Y:S04]  /*606b0*/  STL.128 [R1+0x2d20], R160 ;  /* 0x002d20a001007387 */ /* 0x0001e80000100c00 */
[----:B------:R-:W3:Y:S01]  /*606c0*/  LDL.LU.64 R96, [R1+0xadf0] ;  /* 0x00adf00001607983 */ /* 0x000ee20000300a00 */
[----:B----4-:R-:W-:-:S03]  /*606d0*/  DFMA R138, -R30, R24, R212 ;  /* 0x000000181e8a722b */ /* 0x010fc600000001d4 */
[----:B------:R-:W4:Y:S01]  /*606e0*/  LDL.64 R212, [R1+0xa578] ;  /* 0x00a5780001d47983 */ /* 0x000f220000100a00 */
[----:B------:R-:W-:Y:S02]  /*606f0*/  IMAD.MOV.U32 R152, RZ, RZ, R82 ;  /* 0x000000ffff987224 */ /* 0x000fe400078e0052 */
[----:B------:R-:W-:Y:S01]  /*60700*/  IMAD.MOV.U32 R153, RZ, RZ, R83 ;  /* 0x000000ffff997224 */ /* 0x000fe200078e0053 */
[----:B------:R-:W4:Y:S04]  /*60710*/  LDL.LU.64 R98, [R1+0xade8] ;  /* 0x00ade80001627983 */ /* 0x000f280000300a00 */
[----:B0-----:R-:W4:Y:S01]  /*60720*/  LDL.LU.64 R162, [R1+0x7718] ;  /* 0x0077180001a27983 */ /* 0x001f220000300a00 */
[----:B------:R-:W-:Y:S01]  /*60730*/  MOV R32, R150 ;  /* 0x0000009600207202 */ /* 0x000fe20000000f00 */
[----:B--2---:R-:W-:Y:S01]  /*60740*/  DADD R36, R72, R14 ;  /* 0x0000000048247229 */ /* 0x004fe2000000000e */
[----:B------:R-:W-:Y:S01]  /*60750*/  IMAD.MOV.U32 R33, RZ, RZ, R151 ;  /* 0x000000ffff217224 */ /* 0x000fe200078e0097 */
[----:B------:R-:W-:Y:S01]  /*60760*/  DMUL R14, R158, 3 ;  /* 0x400800009e0e7828 */ /* 0x000fe20000000000 */
[----:B------:R-:W2:Y:S01]  /*60770*/  LDL.LU.64 R72, [R1+0xadd8] ;  /* 0x00add80001487983 */ /* 0x000ea20000300a00 */
[----:B------:R-:W-:-:S03]  /*60780*/  DADD R158, -RZ, -R74 ;  /* 0x00000000ff9e7229 */ /* 0x000fc6000000094a */
[----:B------:R-:W-:Y:S03]  /*60790*/  STL.128 [R1+0x2d30], R36 ;  /* 0x002d302401007387 */ /* 0x000fe60000100c00 */
[----:B------:R-:W-:Y:S01]  /*607a0*/  DFMA R160, R56, 4, R14 ;  /* 0x4010000038a0782b */ /* 0x000fe2000000000e */
[----:B------:R0:W-:Y:S04]  /*607b0*/  STL.128 [R1+0x2d40], R156 ;  /* 0x002d409c01007387 */ /* 0x0001e80000100c00 */
[----:B------:R-:W2:Y:S01]  /*607c0*/  LDL.LU.64 R74, [R1+0xadd0] ;  /* 0x00add000014a7983 */ /* 0x000ea20000300a00 */
[----:B------:R-:W-:Y:S01]  /*607d0*/  IMAD.MOV.U32 R114, RZ, RZ, R52 ;  /* 0x000000ffff727224 */ /* 0x000fe200078e0034 */
[----:B------:R-:W-:Y:S01]  /*607e0*/  MOV R115, R53 ;  /* 0x0000003500737202 */ /* 0x000fe20000000f00 */
[----:B------:R-:W-:Y:S01]  /*607f0*/  IMAD.MOV.U32 R56, RZ, RZ, R202 ;  /* 0x000000ffff387224 */ /* 0x000fe200078e00ca */
[----:B------:R-:W2:Y:S01]  /*60800*/  LDL.LU.64 R52, [R1+0x80b0] ;  /* 0x0080b00001347983 */ /* 0x000ea20000300a00 */
[----:B------:R-:W-:Y:S01]  /*60810*/  MOV R206, R170 ;  /* 0x000000aa00ce7202 */ /* 0x000fe20000000f00 */
[----:B------:R-:W-:-:S02]  /*60820*/  IMAD.MOV.U32 R207, RZ, RZ, R171 ;  /* 0x000000ffffcf7224 */ /* 0x000fc400078e00ab */
[----:B------:R-:W2:Y:S04]  /*60830*/  LDL.LU.64 R248, [R1+0xadf8] ;  /* 0x00adf80001f87983 */ /* 0x000ea80000300a00 */
[----:B0-----:R-:W2:Y:S04]  /*60840*/  LDL.64 R158, [R1+0x9f98] ;  /* 0x009f9800019e7983 */ /* 0x001ea80000100a00 */
[----:B---3--:R-:W-:Y:S04]  /*60850*/  STL.128 [R1+0x2d70], R152 ;  /* 0x002d709801007387 */ /* 0x008fe80000100c00 */
[----:B----4-:R0:W-:Y:S04]  /*60860*/  STL.128 [R1+0x2d80], R160 ;  /* 0x002d80a001007387 */ /* 0x0101e80000100c00 */
[----:B0-----:R-:W3:Y:S04]  /*60870*/  LDL.64 R160, [R1+0xa910] ;  /* 0x00a9100001a07983 */ /* 0x001ee80000100a00 */
[----:B------:R-:W3:Y:S01]  /*60880*/  LDL.LU.64 R162, [R1+0x77c0] ;  /* 0x0077c00001a27983 */ /* 0x000ee20000300a00 */
[----:B------:R-:W-:Y:S01]  /*60890*/  IMAD.MOV.U32 R57, RZ, RZ, R203 ;  /* 0x000000ffff397224 */ /* 0x000fe200078e00cb */
[----:B------:R-:W-:Y:S01]  /*608a0*/  DFMA R156, R186, 2, R212 ;  /* 0x40000000ba9c782b */ /* 0x000fe200000000d4 */
[----:B------:R-:W-:Y:S01]  /*608b0*/  IMAD.MOV.U32 R202, RZ, RZ, R214 ;  /* 0x000000ffffca7224 */ /* 0x000fe200078e00d6 */
[----:B------:R-:W-:-:S02]  /*608c0*/  MOV R203, R215 ;  /* 0x000000d700cb7202 */ /* 0x000fc40000000f00 */
[----:B------:R-:W-:Y:S01]  /*608d0*/  CS2R R212, SRZ ;  /* 0x0000000000d47805 */ /* 0x000fe2000001ff00 */
[----:B------:R-:W-:Y:S02]  /*608e0*/  IMAD.MOV.U32 R150, RZ, RZ, R104 ;  /* 0x000000ffff967224 */ /* 0x000fe400078e0068 */
[----:B------:R-:W-:Y:S02]  /*608f0*/  IMAD.MOV.U32 R151, RZ, RZ, R105 ;  /* 0x000000ffff977224 */ /* 0x000fe400078e0069 */
[----:B------:R-:W4:Y:S01]  /*60900*/  LDL.LU.64 R104, [R1+0x7bb0] ;  /* 0x007bb00001687983 */ /* 0x000f220000300a00 */
[----:B------:R-:W-:Y:S01]  /*60910*/  DADD R38, -RZ, -R120 ;  /* 0x00000000ff267229 */ /* 0x000fe20000000978 */
[----:B------:R-:W-:Y:S01]  /*60920*/  IMAD.MOV.U32 R120, RZ, RZ, R32 ;  /* 0x000000ffff787224 */ /* 0x000fe200078e0020 */
[----:B------:R-:W-:Y:S01]  /*60930*/  DADD R152, R58, R136 ;  /* 0x000000003a987229 */ /* 0x000fe20000000088 */
[----:B------:R-:W-:Y:S01]  /*60940*/  IMAD.MOV.U32 R121, RZ, RZ, R33 ;  /* 0x000000ffff797224 */ /* 0x000fe200078e0021 */
[----:B------:R-:W-:Y:S01]  /*60950*/  MOV R32, R54 ;  /* 0x0000003600207202 */ /* 0x000fe20000000f00 */
[----:B------:R-:W-:Y:S01]  /*60960*/  IMAD.MOV.U32 R33, RZ, RZ, R55 ;  /* 0x000000ffff217224 */ /* 0x000fe200078e0037 */
[----:B------:R-:W-:Y:S01]  /*60970*/  MOV R55, R29 ;  /* 0x0000001d00377202 */ /* 0x000fe20000000f00 */
[----:B------:R-:W-:Y:S01]  /*60980*/  IMAD.MOV.U32 R54, RZ, RZ, R28 ;  /* 0x000000ffff367224 */ /* 0x000fe200078e001c */
[----:B------:R-:W-:Y:S01]  /*60990*/  DFMA R28, R8, UR26, R106 ;  /* 0x0000001a081c7c2b */ /* 0x000fe2000800006a */
[----:B------:R-:W4:Y:S01]  /*609a0*/  LDL.LU.64 R8, [R1+0x7bc0] ;  /* 0x007bc00001087983 */ /* 0x000f220000300a00 */
[----:B--2---:R-:W-:-:S02]  /*609b0*/  DADD R214, -RZ, -R72 ;  /* 0x00000000ffd67229 */ /* 0x004fc40000000948 */
[----:B------:R-:W-:Y:S01]  /*609c0*/  DADD R154, -RZ, -R74 ;  /* 0x00000000ff9a7229 */ /* 0x000fe2000000094a */
[----:B------:R0:W-:Y:S04]  /*609d0*/  STL.128 [R1+0x2d90], R156 ;  /* 0x002d909c01007387 */ /* 0x0001e80000100c00 */
[----:B0-----:R-:W2:Y:S04]  /*609e0*/  LDL.64 R156, [R1+0xa9b8] ;  /* 0x00a9b800019c7983 */ /* 0x001ea80000100a00 */
[----:B---3--:R-:W-:Y:S04]  /*609f0*/  STL.128 [R1+0x2db0], R160 ;  /* 0x002db0a001007387 */ /* 0x008fe80000100c00 */
[----:B------:R0:W-:Y:S04]  /*60a00*/  STL.128 [R1+0x2dd0], R212 ;  /* 0x002dd0d401007387 */ /* 0x0001e80000100c00 */
[----:B------:R1:W-:Y:S04]  /*60a10*/  STL.128 [R1+0x2de0], R152 ;  /* 0x002de09801007387 */ /* 0x0003e80000100c00 */
[----:B0-----:R-:W3:Y:S01]  /*60a20*/  LDL.64 R212, [R1+0x9f68] ;  /* 0x009f680001d47983 */ /* 0x001ee20000100a00 */
[----:B------:R-:W-:Y:S01]  /*60a30*/  MOV R162, R100 ;  /* 0x0000006400a27202 */ /* 0x000fe20000000f00 */
[----:B------:R-:W-:Y:S01]  /*60a40*/  IMAD.MOV.U32 R163, RZ, RZ, R101 ;  /* 0x000000ffffa37224 */ /* 0x000fe200078e0065 */
[----:B------:R-:W-:Y:S01]  /*60a50*/  MOV R101, R7 ;  /* 0x0000000700657202 */ /* 0x000fe20000000f00 */
[----:B------:R-:W-:Y:S01]  /*60a60*/  IMAD.MOV.U32 R100, RZ, RZ, R6 ;  /* 0x000000ffff647224 */ /* 0x000fe200078e0006 */
[----:B-1----:R-:W3:Y:S04]  /*60a70*/  LDL.64 R154, [R1+0x7b80] ;  /* 0x007b8000019a7983 */ /* 0x002ee80000100a00 */
[----:B------:R-:W3:Y:S01]  /*60a80*/  LDL.LU.64 R6, [R1+0xadc8] ;  /* 0x00adc80001067983 */ /* 0x000ee20000300a00 */
[----:B------:R-:W-:-:S02]  /*60a90*/  DMUL R136, R24, UR4 ;  /* 0x0000000418887c28 */ /* 0x000fc40008000000 */
[----:B------:R-:W-:Y:S02]  /*60aa0*/  DMUL R214, R24, UR16 ;  /* 0x0000001018d67c28 */ /* 0x000fe40008000000 */
[----:B------:R-:W-:Y:S02]  /*60ab0*/  DFMA R14, R198, UR22, R18 ;  /* 0x00000016c60e7c2b */ /* 0x000fe40008000012 */
[----:B------:R-:W-:Y:S01]  /*60ac0*/  DADD R36, -RZ, -R96 ;  /* 0x00000000ff247229 */ /* 0x000fe20000000960 */
[----:B------:R-:W-:Y:S01]  /*60ad0*/  IMAD.MOV.U32 R170, RZ, RZ, R200 ;  /* 0x000000ffffaa7224 */ /* 0x000fe200078e00c8 */
[----:B------:R-:W-:Y:S01]  /*60ae0*/  MOV R171, R201 ;  /* 0x000000c900ab7202 */ /* 0x000fe20000000f00 */
[----:B------:R-:W-:Y:S01]  /*60af0*/  IMAD.MOV.U32 R160, RZ, RZ, R202 ;  /* 0x000000ffffa07224 */ /* 0x000fe200078e00ca */
[----:B------:R-:W-:Y:S01]  /*60b00*/  DADD R200, -RZ, -R98 ;  /* 0x00000000ffc87229 */ /* 0x000fe20000000962 */
[----:B------:R-:W-:Y:S01]  /*60b10*/  IMAD.MOV.U32 R161, RZ, RZ, R203 ;  /* 0x000000ffffa17224 */ /* 0x000fe200078e00cb */
[----:B------:R-:W-:Y:S01]  /*60b20*/  DADD R202, -RZ, -R102 ;  /* 0x00000000ffca7229 */ /* 0x000fe20000000966 */
[----:B------:R-:W-:Y:S01]  /*60b30*/  STL.128 [R1+0x2df0], R36 ;  /* 0x002df02401007387 */ /* 0x000fe20000100c00 */
[----:B------:R-:W-:-:S02]  /*60b40*/  DADD R136, -RZ, -R136 ;  /* 0x00000000ff887229 */ /* 0x000fc40000000988 */
[----:B------:R-:W-:Y:S02]  /*60b50*/  DADD R158, -RZ, -R214 ;  /* 0x00000000ff9e7229 */ /* 0x000fe400000009d6 */
[----:B------:R-:W-:Y:S02]  /*60b60*/  DADD R152, -RZ, -R132 ;  /* 0x00000000ff987229 */ /* 0x000fe40000000984 */
[----:B----4-:R-:W-:Y:S01]  /*60b70*/  DADD R14, R104, R14 ;  /* 0x00000000680e7229 */ /* 0x010fe2000000000e */
[----:B------:R0:W-:Y:S04]  /*60b80*/  STL.128 [R1+0x2e00], R200 ;  /* 0x002e00c801007387 */ /* 0x0001e80000100c00 */
[----:B------:R-:W-:Y:S01]  /*60b90*/  STL.128 [R1+0x2e30], R136 ;  /* 0x002e308801007387 */ /* 0x000fe20000100c00 */
[----:B------:R-:W-:Y:S01]  /*60ba0*/  UMOV UR4, 0x47ae147b ;  /* 0x47ae147b00047882 */ /* 0x000fe20000000000 */
[----:B------:R-:W-:-:S02]  /*60bb0*/  UMOV UR5, 0x3ff27ae1 ;  /* 0x3ff27ae100057882 */ /* 0x000fc40000000000 */
[----:B------:R-:W4:Y:S04]  /*60bc0*/  LDL.LU.64 R102, [R1+0xa458] ;  /* 0x00a4580001667983 */ /* 0x000f280000300a00 */
[----:B0-----:R-:W4:Y:S01]  /*60bd0*/  LDL.LU.64 R200, [R1+0x7c68] ;  /* 0x007c680001c87983 */ /* 0x001f220000300a00 */
[----:B--2---:R-:W-:-:S03]  /*60be0*/  DFMA R38, R156, 2, R52 ;  /* 0x400000009c26782b */ /* 0x004fc60000000034 */
[----:B------:R-:W2:Y:S01]  /*60bf0*/  LDL.LU.64 R202, [R1+0x7980] ;  /* 0x0079800001ca7983 */ /* 0x000ea20000300a00 */
[----:B------:R-:W-:-:S05]  /*60c00*/  CS2R R156, SRZ ;  /* 0x00000000009c7805 */ /* 0x000fca000001ff00 */
[----:B------:R-:W-:Y:S01]  /*60c10*/  STL.128 [R1+0x2e40], R156 ;  /* 0x002e409c01007387 */ /* 0x000fe20000100c00 */
[----:B---3--:R-:W-:Y:S01]  /*60c20*/  DADD R36, R212, R28 ;  /* 0x00000000d4247229 */ /* 0x008fe2000000001c */
[----:B------:R-:W-:Y:S01]  /*60c30*/  IMAD.MOV.U32 R212, RZ, RZ, R160 ;  /* 0x000000ffffd47224 */ /* 0x000fe200078e00a0 */
[----:B------:R-:W-:Y:S01]  /*60c40*/  MOV R160, R226 ;  /* 0x000000e200a07202 */ /* 0x000fe20000000f00 */
[----:B------:R-:W-:Y:S02]  /*60c50*/  IMAD.MOV.U32 R213, RZ, RZ, R161 ;  /* 0x000000ffffd57224 */ /* 0x000fe400078e00a1 */
[----:B------:R-:W-:Y:S01]  /*60c60*/  IMAD.MOV.U32 R161, RZ, RZ, R227 ;  /* 0x000000ffffa17224 */ /* 0x000fe200078e00e3 */
[----:B------:R-:W-:Y:S01]  /*60c70*/  CS2R R226, SRZ ;  /* 0x0000000000e27805 */ /* 0x000fe2000001ff00 */
[----:B------:R0:W-:Y:S04]  /*60c80*/  STL.128 [R1+0x2dc0], R36 ;  /* 0x002dc02401007387 */ /* 0x0001e80000100c00 */
[----:B------:R1:W-:Y:S04]  /*60c90*/  STL.128 [R1+0x2e50], R224 ;  /* 0x002e50e001007387 */ /* 0x0003e80000100c00 */
[----:B------:R3:W-:Y:S01]  /*60ca0*/  STL.128 [R1+0x2e70], R152 ;  /* 0x002e709801007387 */ /* 0x0007e20000100c00 */
[----:B0-----:R-:W-:-:S02]  /*60cb0*/  DADD R38, -R6, R68 ;  /* 0x0000000006267229 */ /* 0x001fc40000000144 */
[----:B------:R-:W-:Y:S01]  /*60cc0*/  DFMA R36, R8, 3, R14 ;  /* 0x400800000824782b */ /* 0x000fe2000000000e */
[----:B------:R-:W-:Y:S01]  /*60cd0*/  IMAD.MOV.U32 R156, RZ, RZ, R206 ;  /* 0x000000ffff9c7224 */ /* 0x000fe200078e00ce */
[----:B-1----:R-:W-:Y:S01]  /*60ce0*/  CS2R R224, SRZ ;  /* 0x0000000000e07805 */ /* 0x002fe2000001ff00 */
[----:B------:R-:W-:Y:S01]  /*60cf0*/  IMAD.MOV.U32 R226, RZ, RZ, R238 ;  /* 0x000000ffffe27224 */ /* 0x000fe200078e00ee */
[----:B------:R-:W-:Y:S01]  /*60d00*/  DADD R158, R6, R142 ;  /* 0x00000000069e7229 */ /* 0x000fe2000000008e */
[----:B------:R-:W-:Y:S01]  /*60d10*/  IMAD.MOV.U32 R227, RZ, RZ, R239 ;  /* 0x000000ffffe37224 */ /* 0x000fe200078e00ef */
[----:B---3--:R-:W3:Y:S04]  /*60d20*/  LDL.LU.64 R154, [R1+0x7e10] ;  /* 0x007e1000019a7983 */ /* 0x008ee80000300a00 */
[----:B------:R0:W-:Y:S04]  /*60d30*/  STL.128 [R1+0x2e90], R224 ;  /* 0x002e90e001007387 */ /* 0x0001e80000100c00 */
[----:B------:R1:W-:Y:S04]  /*60d40*/  STL.128 [R1+0x2e80], R36 ;  /* 0x002e802401007387 */ /* 0x0003e80000100c00 */
[----:B------:R-:W2:Y:S01]  /*60d50*/  LDL.LU.64 R238, [R1+0xadb8] ;  /* 0x00adb80001ee7983 */ /* 0x000ea20000300a00 */
[----:B------:R-:W-:Y:S01]  /*60d60*/  MOV R142, R160 ;  /* 0x000000a0008e7202 */ /* 0x000fe20000000f00 */
[----:B------:R-:W-:-:S02]  /*60d70*/  IMAD.MOV.U32 R143, RZ, RZ, R161 ;  /* 0x000000ffff8f7224 */ /* 0x000fc400078e00a1 */
[----:B------:R-:W-:Y:S01]  /*60d80*/  IMAD.MOV.U32 R160, RZ, RZ, R106 ;  /* 0x000000ffffa07224 */ /* 0x000fe200078e006a */
[----:B------:R-:W-:Y:S01]  /*60d90*/  MOV R106, R54 ;  /* 0x00000036006a7202 */ /* 0x000fe20000000f00 */
[----:B------:R-:W-:Y:S01]  /*60da0*/  IMAD.MOV.U32 R161, RZ, RZ, R107 ;  /* 0x000000ffffa17224 */ /* 0x000fe200078e006b */
[----:B------:R-:W-:Y:S01]  /*60db0*/  MOV R157, R207 ;  /* 0x000000cf009d7202 */ /* 0x000fe20000000f00 */
[----:B------:R-:W-:Y:S01]  /*60dc0*/  DADD R138, -RZ, -R248 ;  /* 0x00000000ff8a7229 */ /* 0x000fe200000009f8 */
[----:B0-----:R-:W3:Y:S01]  /*60dd0*/  LDL.LU.64 R226, [R1+0x7d68] ;  /* 0x007d680001e27983 */ /* 0x001ee20000300a00 */
[----:B-1----:R-:W-:Y:S01]  /*60de0*/  IMAD.MOV.U32 R38, RZ, RZ, R22 ;  /* 0x000000ffff267224 */ /* 0x002fe200078e0016 */
[----:B------:R-:W-:Y:S01]  /*60df0*/  MOV R39, R23 ;  /* 0x0000001700277202 */ /* 0x000fe20000000f00 */
[----:B------:R-:W-:Y:S01]  /*60e00*/  DFMA R136, R188, R24, R216 ;  /* 0x00000018bc88722b */ /* 0x000fe200000000d8 */
[----:B------:R-:W3:Y:S01]  /*60e10*/  LDL.LU.64 R22, [R1+0xadb0] ;  /* 0x00adb00001167983 */ /* 0x000ee20000300a00 */
[----:B------:R-:W-:-:S03]  /*60e20*/  IMAD.MOV.U32 R107, RZ, RZ, R55 ;  /* 0x000000ffff6b7224 */ /* 0x000fc600078e0037 */
[----:B------:R-:W3:Y:S01]  /*60e30*/  LDL.LU.64 R54, [R1+0x8148] ;  /* 0x0081480001367983 */ /* 0x000ee20000300a00 */
[----:B------:R-:W-:Y:S01]  /*60e40*/  CS2R R206, SRZ ;  /* 0x0000000000ce7805 */ /* 0x000fe2000001ff00 */
[----:B------:R-:W-:Y:S02]  /*60e50*/  DADD R28, R6, R2 ;  /* 0x00000000061c7229 */ /* 0x000fe40000000002 */
[----:B------:R-:W-:Y:S01]  /*60e60*/  DADD R152, R100, R248 ;  /* 0x0000000064987229 */ /* 0x000fe200000000f8 */
[----:B------:R-:W-:Y:S01]  /*60e70*/  UMOV UR12, 0x831653c8 ;  /* 0x831653c8000c7882 */ /* 0x000fe20000000000 */
[----:B------:R0:W-:Y:S01]  /*60e80*/  STL.128 [R1+0x2ec0], R204 ;  /* 0x002ec0cc01007387 */ /* 0x0001e20000100c00 */
[----:B----4-:R-:W-:Y:S01]  /*60e90*/  DADD R6, -R200, R210 ;  /* 0x00000000c8067229 */ /* 0x010fe200000001d2 */
[----:B------:R-:W-:Y:S01]  /*60ea0*/  MOV R36, R44 ;  /* 0x0000002c00247202 */ /* 0x000fe20000000f00 */
[----:B------:R-:W-:Y:S01]  /*60eb0*/  IMAD.MOV.U32 R37, RZ, RZ, R45 ;  /* 0x000000ffff257224 */ /* 0x000fe200078e002d */
[----:B------:R-:W-:Y:S01]  /*60ec0*/  STL.128 [R1+0x2d60], R136 ;  /* 0x002d608801007387 */ /* 0x000fe20000100c00 */
[----:B------:R-:W-:-:S03]  /*60ed0*/  UMOV UR13, 0x3dd037c1 ;  /* 0x3dd037c1000d7882 */ /* 0x000fc60000000000 */
[----:B------:R-:W4:Y:S01]  /*60ee0*/  LDL.LU.64 R68, [R1+0xadc0] ;  /* 0x00adc00001447983 */ /* 0x000f220000300a00 */
[----:B--2---:R-:W-:Y:S01]  /*60ef0*/  DADD R14, R200, R238 ;  /* 0x00000000c80e7229 */ /* 0x004fe200000000ee */
[----:B0-----:R-:W-:Y:S02]  /*60f00*/  IMAD.MOV.U32 R204, RZ, RZ, R32 ;  /* 0x000000ffffcc7224 */ /* 0x001fe400078e0020 */
[----:B------:R-:W-:Y:S01]  /*60f10*/  IMAD.MOV.U32 R205, RZ, RZ, R33 ;  /* 0x000000ffffcd7224 */ /* 0x000fe200078e0021 */
[----:B---3--:R0:W-:Y:S04]  /*60f20*/  STL.128 [R1+0x2ee0], R152 ;  /* 0x002ee09801007387 */ /* 0x0081e80000100c00 */
[----:B------:R1:W-:Y:S04]  /*60f30*/  STL.128 [R1+0x2ef0], R36 ;  /* 0x002ef02401007387 */ /* 0x0003e80000100c00 */
[----:B------:R2:W-:Y:S01]  /*60f40*/  STL.64 [R1+0xabb8], R28 ;  /* 0x00abb81c01007387 */ /* 0x0005e20000100a00 */
[----:B------:R-:W-:-:S02]  /*60f50*/  DADD R32, R22, R192 ;  /* 0x0000000016207229 */ /* 0x000fc400000000c0 */
[----:B------:R-:W-:Y:S01]  /*60f60*/  DADD R2, R248, R202 ;  /* 0x00000000f8027229 */ /* 0x000fe200000000ca */
[----:B------:R-:W-:Y:S01]  /*60f70*/  IMAD.MOV.U32 R206, RZ, RZ, R240 ;  /* 0x000000ffffce7224 */ /* 0x000fe200078e00f0 */
[C---:B------:R-:W-:Y:S01]  /*60f80*/  DADD R6, -R54.reuse, R6 ;  /* 0x0000000036067229 */ /* 0x040fe20000000106 */
[----:B0-----:R-:W-:Y:S01]  /*60f90*/  IMAD.MOV.U32 R152, RZ, RZ, R106 ;  /* 0x000000ffff987224 */ /* 0x001fe200078e006a */
[----:B------:R-:W-:Y:S01]  /*60fa0*/  MOV R153, R107 ;  /* 0x0000006b00997202 */ /* 0x000fe20000000f00 */
[----:B------:R-:W-:Y:S01]  /*60fb0*/  DADD R106, R54, R14 ;  /* 0x00000000366a7229 */ /* 0x000fe2000000000e */
[----:B------:R-:W-:Y:S01]  /*60fc0*/  IMAD.MOV.U32 R207, RZ, RZ, R241 ;  /* 0x000000ffffcf7224 */ /* 0x000fe200078e00f1 */
[----:B-1----:R-:W3:Y:S01]  /*60fd0*/  LDL.LU.64 R36, [R1+0x7d08] ;  /* 0x007d080001247983 */ /* 0x002ee20000300a00 */
[----:B------:R-:W-:-:S03]  /*60fe0*/  DFMA R14, R66, UR46, R32 ;  /* 0x0000002e420e7c2b */ /* 0x000fc60008000020 */
[----:B------:R-:W3:Y:S04]  /*60ff0*/  LDL.LU.64 R38, [R1+0x7e40] ;  /* 0x007e400001267983 */ /* 0x000ee80000300a00 */
[----:B------:R-:W4:Y:S04]  /*61000*/  LDL.LU.64 R54, [R1+0x82e8] ;  /* 0x0082e80001367983 */ /* 0x000f280000300a00 */
[----:B------:R-:W4:Y:S01]  /*61010*/  LDL.LU.64 R66, [R1+0xad90] ;  /* 0x00ad900001427983 */ /* 0x000f220000300a00 */
[----:B--2---:R-:W-:Y:S01]  /*61020*/  IMAD.MOV.U32 R28, RZ, RZ, R142 ;  /* 0x000000ffff1c7224 */ /* 0x004fe200078e008e */
[----:B------:R-:W-:Y:S01]  /*61030*/  MOV R29, R143 ;  /* 0x0000008f001d7202 */ /* 0x000fe20000000f00 */
[----:B------:R-:W-:Y:S01]  /*61040*/  IMAD.MOV.U32 R142, RZ, RZ, R156 ;  /* 0x000000ffff8e7224 */ /* 0x000fe200078e009c */
[----:B------:R-:W-:Y:S01]  /*61050*/  MOV R156, R160 ;  /* 0x000000a0009c7202 */ /* 0x000fe20000000f00 */
[----:B------:R-:W-:Y:S01]  /*61060*/  IMAD.MOV.U32 R143, RZ, RZ, R157 ;  /* 0x000000ffff8f7224 */ /* 0x000fe200078e009d */
[----:B------:R-:W-:Y:S01]  /*61070*/  MOV R203, R213 ;  /* 0x000000d500cb7202 */ /* 0x000fe20000000f00 */
[----:B------:R-:W-:Y:S01]  /*61080*/  IMAD.MOV.U32 R157, RZ, RZ, R161 ;  /* 0x000000ffff9d7224 */ /* 0x000fe200078e00a1 */
[----:B------:R-:W-:Y:S01]  /*61090*/  MOV R136, R60 ;  /* 0x0000003c00887202 */ /* 0x000fe20000000f00 */
[----:B------:R-:W2:Y:S01]  /*610a0*/  LDL.LU.64 R160, [R1+0x80d8] ;  /* 0x0080d80001a07983 */ /* 0x000ea20000300a00 */
[----:B------:R-:W-:-:S03]  /*610b0*/  IMAD.MOV.U32 R202, RZ, RZ, R212 ;  /* 0x000000ffffca7224 */ /* 0x000fc600078e00d4 */
[----:B------:R-:W2:Y:S01]  /*610c0*/  LDL.LU.64 R212, [R1+0x7918] ;  /* 0x0079180001d47983 */ /* 0x000ea20000300a00 */
[----:B------:R-:W-:Y:S01]  /*610d0*/  DADD R32, -R226, R6 ;  /* 0x00000000e2207229 */ /* 0x000fe20000000106 */
[----:B------:R-:W-:Y:S01]  /*610e0*/  IMAD.MOV.U32 R137, RZ, RZ, R61 ;  /* 0x000000ffff897224 */ /* 0x000fe200078e003d */
[----:B------:R-:W-:Y:S01]  /*610f0*/  MOV R139, R45 ;  /* 0x0000002d008b7202 */ /* 0x000fe20000000f00 */
[----:B------:R-:W-:Y:S01]  /*61100*/  IMAD.MOV.U32 R138, RZ, RZ, R44 ;  /* 0x000000ffff8a7224 */ /* 0x000fe200078e002c */
[----:B------:R-:W2:Y:S04]  /*61110*/  LDL.LU.64 R22, [R1+0xada8] ;  /* 0x00ada80001167983 */ /* 0x000ea80000300a00 */
[----:B------:R-:W2:Y:S04]  /*61120*/  LDL.LU.64 R210, [R1+0x8220] ;  /* 0x0082200001d27983 */ /* 0x000ea80000300a00 */
[----:B------:R-:W2:Y:S04]  /*61130*/  LDL.LU.64 R240, [R1+0xada0] ;  /* 0x00ada00001f07983 */ /* 0x000ea80000300a00 */
[----:B------:R-:W2:Y:S04]  /*61140*/  LDL.LU.64 R238, [R1+0x7878] ;  /* 0x0078780001ee7983 */ /* 0x000ea80000300a00 */
[----:B---3--:R0:W-:Y:S01]  /*61150*/  STL.128 [R1+0x2f00], R36 ;  /* 0x002f002401007387 */ /* 0x0081e20000100c00 */
[----:B----4-:R-:W-:-:S03]  /*61160*/  DADD R154, -RZ, -R54 ;  /* 0x00000000ff9a7229 */ /* 0x010fc60000000936 */
[----:B------:R-:W3:Y:S01]  /*61170*/  LDL.LU.64 R60, [R1+0xad98] ;  /* 0x00ad9800013c7983 */ /* 0x000ee20000300a00 */
[----:B------:R-:W-:-:S03]  /*61180*/  DADD R54, R66, R84 ;  /* 0x0000000042367229 */ /* 0x000fc60000000054 */
[----:B------:R-:W4:Y:S04]  /*61190*/  LDL.LU.64 R66, [R1+0xad78] ;  /* 0x00ad780001427983 */ /* 0x000f280000300a00 */
[----:B0-----:R-:W3:Y:S01]  /*611a0*/  LDL.LU.64 R36, [R1+0x7f88] ;  /* 0x007f880001247983 */ /* 0x001ee20000300a00 */
[----:B------:R-:W-:Y:S02]  /*611b0*/  DADD R6, R200, R14 ;  /* 0x00000000c8067229 */ /* 0x000fe4000000000e */
[----:B--2---:R-:W-:Y:S01]  /*611c0*/  DADD R14, -R160, R32 ;  /* 0x00000000a00e7229 */ /* 0x004fe20000000120 */
[----:B------:R-:W2:Y:S04]  /*611d0*/  LDL.LU.64 R160, [R1+0x7780] ;  /* 0x0077800001a07983 */ /* 0x000ea80000300a00 */
[----:B------:R-:W-:Y:S04]  /*611e0*/  STL.128 [R1+0x2f10], R204 ;  /* 0x002f10cc01007387 */ /* 0x000fe80000100c00 */
[----:B------:R-:W-:Y:S04]  /*611f0*/  STL.128 [R1+0x2f20], R136 ;  /* 0x002f208801007387 */ /* 0x000fe80000100c00 */
[----:B------:R0:W-:Y:S01]  /*61200*/  STL.128 [R1+0x2f30], R44 ;  /* 0x002f302c01007387 */ /* 0x0001e20000100c00 */
[----:B------:R-:W-:-:S02]  /*61210*/  IMAD.MOV.U32 R38, RZ, RZ, R90 ;  /* 0x000000ffff267224 */ /* 0x000fc400078e005a */
[----:B------:R-:W-:Y:S01]  /*61220*/  IMAD.MOV.U32 R39, RZ, RZ, R91 ;  /* 0x000000ffff277224 */ /* 0x000fe200078e005b */
[----:B0-----:R-:W2:Y:S04]  /*61230*/  LDL.LU.128 R44, [R1+0xad80] ;  /* 0x00ad8000012c7983 */ /* 0x001ea80000300c00 */
[----:B---3--:R4:W-:Y:S02]  /*61240*/  STL.128 [R1+0x2f40], R36 ;  /* 0x002f402401007387 */ /* 0x0089e40000100c00 */
[----:B----4-:R-:W-:Y:S02]  /*61250*/  DADD R36, -RZ, -R66 ;  /* 0x00000000ff247229 */ /* 0x010fe40000000942 */
[----:B------:R-:W3:Y:S01]  /*61260*/  LDL.LU.64 R66, [R1+0xad68] ;  /* 0x00ad680001427983 */ /* 0x000ee20000300a00 */
[----:B------:R-:W-:Y:S01]  /*61270*/  IMAD.MOV.U32 R136, RZ, RZ, R156 ;  /* 0x000000ffff887224 */ /* 0x000fe200078e009c */
[----:B------:R-:W-:Y:S01]  /*61280*/  MOV R137, R157 ;  /* 0x0000009d00897202 */ /* 0x000fe20000000f00 */
[----:B------:R-:W-:Y:S01]  /*61290*/  IMAD.MOV.U32 R139, RZ, RZ, R213 ;  /* 0x000000ffff8b7224 */ /* 0x000fe200078e00d5 */
[----:B------:R-:W-:-:S05]  /*612a0*/  MOV R138, R212 ;  /* 0x000000d4008a7202 */ /* 0x000fca0000000f00 */
[----:B------:R0:W-:Y:S04]  /*612b0*/  STL.128 [R1+0x2f70], R136 ;  /* 0x002f708801007387 */ /* 0x0001e80000100c00 */
[----:B------:R1:W-:Y:S01]  /*612c0*/  STL.128 [R1+0x2f90], R152 ;  /* 0x002f909801007387 */ /* 0x0003e20000100c00 */
[----:B------:R-:W-:Y:S02]  /*612d0*/  MOV R201, R163 ;  /* 0x000000a300c97202 */ /* 0x000fe40000000f00 */
[----:B0-----:R-:W-:Y:S01]  /*612e0*/  CS2R R136, SRZ ;  /* 0x0000000000887805 */ /* 0x001fe2000001ff00 */
[----:B------:R-:W-:Y:S01]  /*612f0*/  IMAD.MOV.U32 R138, RZ, RZ, R228 ;  /* 0x000000ffff8a7224 */ /* 0x000fe200078e00e4 */
[----:B------:R-:W-:Y:S02]  /*61300*/  MOV R139, R229 ;  /* 0x000000e5008b7202 */ /* 0x000fe40000000f00 */
[----:B-1----:R-:W-:Y:S01]  /*61310*/  MOV R152, R112 ;  /* 0x0000007000987202 */ /* 0x002fe20000000f00 */
[----:B------:R-:W-:Y:S01]  /*61320*/  IMAD.MOV.U32 R153, RZ, RZ, R113 ;  /* 0x000000ffff997224 */ /* 0x000fe200078e0071 */
[----:B--2---:R-:W-:Y:S01]  /*61330*/  DFMA R226, R46, UR4, R78 ;  /* 0x000000042ee27c2b */ /* 0x004fe2000800004e */
[----:B------:R0:W-:Y:S01]  /*61340*/  STL.128 [R1+0x2fa0], R136 ;  /* 0x002fa08801007387 */ /* 0x0001e20000100c00 */
[----:B------:R-:W-:-:S03]  /*61350*/  IMAD.MOV.U32 R200, RZ, RZ, R162 ;  /* 0x000000ffffc87224 */ /* 0x000fc600078e00a2 */
[----:B------:R-:W2:Y:S01]  /*61360*/  LDL.LU.64 R112, [R1+0xad58] ;  /* 0x00ad580001707983 */ /* 0x000ea20000300a00 */
[----:B------:R-:W-:Y:S01]  /*61370*/  IMAD.MOV.U32 R163, RZ, RZ, R115 ;  /* 0x000000ffffa37224 */ /* 0x000fe200078e0073 */
[----:B------:R-:W-:Y:S01]  /*61380*/  MOV R204, R142 ;  /* 0x0000008e00cc7202 */ /* 0x000fe20000000f00 */
[----:B------:R-:W-:Y:S01]  /*61390*/  IMAD.MOV.U32 R162, RZ, RZ, R114 ;  /* 0x000000ffffa27224 */ /* 0x000fe200078e0072 */
[----:B------:R-:W-:Y:S01]  /*613a0*/  MOV R114, R56 ;  /* 0x0000003800727202 */ /* 0x000fe20000000f00 */
[----:B------:R-:W-:Y:S01]  /*613b0*/  IMAD.MOV.U32 R115, RZ, RZ, R57 ;  /* 0x000000ffff737224 */ /* 0x000fe200078e0039 */
[----:B------:R-:W-:Y:S01]  /*613c0*/  CS2R R206, SRZ ;  /* 0x0000000000ce7805 */ /* 0x000fe2000001ff00 */
[----:B------:R-:W-:Y:S01]  /*613d0*/  IMAD.MOV.U32 R205, RZ, RZ, R143 ;  /* 0x000000ffffcd7224 */ /* 0x000fe200078e008f */
[----:B------:R-:W-:Y:S01]  /*613e0*/  CS2R R154, SRZ ;  /* 0x00000000009a7805 */ /* 0x000fe2000001ff00 */
[----:B------:R-:W-:Y:S02]  /*613f0*/  IMAD.MOV.U32 R224, RZ, RZ, R28 ;  /* 0x000000ffffe07224 */ /* 0x000fe400078e001c */
[----:B------:R-:W-:Y:S01]  /*61400*/  IMAD.MOV.U32 R225, RZ, RZ, R29 ;  /* 0x000000ffffe17224 */ /* 0x000fe200078e001d */
[----:B0-----:R-:W-:Y:S01]  /*61410*/  DADD R136, -RZ, -R160 ;  /* 0x00000000ff887229 */ /* 0x001fe200000009a0 */
[----:B------:R-:W-:Y:S01]  /*61420*/  MOV R57, R171 ;  /* 0x000000ab00397202 */ /* 0x000fe20000000f00 */
[----:B------:R-:W-:Y:S01]  /*61430*/  DADD R160, -RZ, -R70 ;  /* 0x00000000ffa07229 */ /* 0x000fe20000000946 */
[----:B------:R-:W-:Y:S01]  /*61440*/  IMAD.MOV.U32 R56, RZ, RZ, R170 ;  /* 0x000000ffff387224 */ /* 0x000fe200078e00aa */
[----:B------:R-:W2:Y:S01]  /*61450*/  LDL.LU.64 R70, [R1+0xad60] ;  /* 0x00ad600001467983 */ /* 0x000ea20000300a00 */
[----:B------:R-:W-:-:S02]  /*61460*/  IMAD.MOV.U32 R171, RZ, RZ, R81 ;  /* 0x000000ffffab7224 */ /* 0x000fc400078e0051 */
[----:B------:R-:W-:Y:S01]  /*61470*/  IMAD.MOV.U32 R170, RZ, RZ, R80 ;  /* 0x000000ffffaa7224 */ /* 0x000fe200078e0050 */
[----:B------:R-:W-:Y:S01]  /*61480*/  MOV R80, R116 ;  /* 0x0000007400507202 */ /* 0x000fe20000000f00 */
[----:B------:R-:W-:Y:S01]  /*61490*/  IMAD.MOV.U32 R81, RZ, RZ, R117 ;  /* 0x000000ffff517224 */ /* 0x000fe200078e0075 */
[----:B------:R-:W-:Y:S01]  /*614a0*/  STL.128 [R1+0x2fc0], R204 ;  /* 0x002fc0cc01007387 */ /* 0x000fe20000100c00 */
[----:B------:R-:W-:Y:S02]  /*614b0*/  IMAD.MOV.U32 R117, RZ, RZ, R23 ;  /* 0x000000ffff757224 */ /* 0x000fe400078e0017 */
[----:B------:R-:W-:Y:S01]  /*614c0*/  IMAD.MOV.U32 R116, RZ, RZ, R22 ;  /* 0x000000ffff747224 */ /* 0x000fe200078e0016 */
[----:B------:R-:W-:Y:S01]  /*614d0*/  STL.128 [R1+0x2fd0], R224 ;  /* 0x002fd0e001007387 */ /* 0x000fe20000100c00 */
[----:B------:R-:W-:Y:S02]  /*614e0*/  DADD R32, -R198, R14 ;  /* 0x00000000c6207229 */ /* 0x000fe4000000010e */
[----:B------:R-:W-:Y:S01]  /*614f0*/  DADD R14, R18, R6 ;  /* 0x00000000120e7229 */ /* 0x000fe20000000006 */
[----:B------:R0:W-:Y:S01]  /*61500*/  STL.128 [R1+0x2fe0], R152 ;  /* 0x002fe09801007387 */ /* 0x0001e20000100c00 */
[----:B------:R-:W-:-:S03]  /*61510*/  DFMA R6, R198, UR40, -R18 ;  /* 0x00000028c6067c2b */ /* 0x000fc60008000812 */
[----:B------:R-:W4:Y:S01]  /*61520*/  LDL.LU.64 R228, [R1+0x7710] ;  /* 0x0077100001e47983 */ /* 0x000f220000300a00 */
[----:B------:R-:W-:-:S03]  /*61530*/  CS2R R38, SRZ ;  /* 0x0000000000267805 */ /* 0x000fc6000001ff00 */
[----:B------:R-:W4:Y:S04]  /*61540*/  LDL.LU.64 R28, [R1+0x8298] ;  /* 0x00829800011c7983 */ /* 0x000f280000300a00 */
[----:B------:R-:W4:Y:S01]  /*61550*/  LDL.LU.64 R22, [R1+0x7a40] ;  /* 0x007a400001167983 */ /* 0x000f220000300a00 */
[----:B0-----:R-:W-:Y:S01]  /*61560*/  IMAD.MOV.U32 R152, RZ, RZ, R116 ;  /* 0x000000ffff987224 */ /* 0x001fe200078e0074 */
[----:B------:R-:W-:Y:S02]  /*61570*/  MOV R153, R117 ;  /* 0x0000007500997202 */ /* 0x000fe40000000f00 */
[----:B------:R-:W4:Y:S01]  /*61580*/  LDL.LU.64 R78, [R1+0x7788] ;  /* 0x00778800014e7983 */ /* 0x000f220000300a00 */
[----:B------:R-:W-:Y:S01]  /*61590*/  MOV R156, R164 ;  /* 0x000000a4009c7202 */ /* 0x000fe20000000f00 */
[----:B------:R-:W-:Y:S01]  /*615a0*/  IMAD.MOV.U32 R157, RZ, RZ, R165 ;  /* 0x000000ffff9d7224 */ /* 0x000fe200078e00a5 */
[----:B------:R-:W-:Y:S01]  /*615b0*/  MOV R143, R201 ;  /* 0x000000c9008f7202 */ /* 0x000fe20000000f00 */
[----:B------:R-:W4:Y:S01]  /*615c0*/  LDL.LU.64 R46, [R1+0xad70] ;  /* 0x00ad7000012e7983 */ /* 0x000f220000300a00 */
[----:B---3--:R-:W-:Y:S01]  /*615d0*/  DADD R116, R66, -R198 ;  /* 0x0000000042747229 */ /* 0x008fe200000008c6 */
[----:B------:R-:W-:-:S02]  /*615e0*/  IMAD.MOV.U32 R142, RZ, RZ, R200 ;  /* 0x000000ffff8e7224 */ /* 0x000fc400078e00c8 */
[----:B------:R-:W3:Y:S01]  /*615f0*/  LDL.LU.64 R198, [R1+0xad50] ;  /* 0x00ad500001c67983 */ /* 0x000ee20000300a00 */
[----:B------:R-:W-:Y:S01]  /*61600*/  DADD R32, -R18, R32 ;  /* 0x0000000012207229 */ /* 0x000fe20000000120 */
[----:B------:R-:W-:Y:S01]  /*61610*/  CS2R R138, SRZ ;  /* 0x00000000008a7805 */ /* 0x000fe2000001ff00 */
[----:B------:R-:W-:Y:S01]  /*61620*/  IMAD.MOV.U32 R200, RZ, RZ, R162 ;  /* 0x000000ffffc87224 */ /* 0x000fe200078e00a2 */
[----:B------:R0:W-:Y:S01]  /*61630*/  STL.128 [R1+0x3000], R36 ;  /* 0x0030002401007387 */ /* 0x0001e20000100c00 */
[----:B------:R-:W-:Y:S01]  /*61640*/  IMAD.MOV.U32 R201, RZ, RZ, R163 ;  /* 0x000000ffffc97224 */ /* 0x000fe200078e00a3 */
[----:B------:R-:W-:Y:S02]  /*61650*/  CS2R R162, SRZ ;  /* 0x0000000000a27805 */ /* 0x000fe4000001ff00 */
[----:B------:R-:W-:Y:S01]  /*61660*/  MOV R216, R142 ;  /* 0x0000008e00d87202 */ /* 0x000fe20000000f00 */
[----:B------:R-:W-:Y:S01]  /*61670*/  IMAD.MOV.U32 R217, RZ, RZ, R143 ;  /* 0x000000ffffd97224 */ /* 0x000fe200078e008f */
[----:B------:R-:W-:Y:S01]  /*61680*/  MOV R225, R157 ;  /* 0x0000009d00e17202 */ /* 0x000fe20000000f00 */
[----:B------:R-:W-:Y:S01]  /*61690*/  IMAD.MOV.U32 R224, RZ, RZ, R156 ;  /* 0x000000ffffe07224 */ /* 0x000fe200078e009c */
[----:B------:R-:W-:Y:S01]  /*616a0*/  MOV R226, R196 ;  /* 0x000000c400e27202 */ /* 0x000fe20000000f00 */
[----:B------:R-:W-:Y:S01]  /*616b0*/  IMAD.MOV.U32 R227, RZ, RZ, R197 ;  /* 0x000000ffffe37224 */ /* 0x000fe200078e00c5 */
[----:B------:R-:W-:Y:S01]  /*616c0*/  CS2R R154, SRZ ;  /* 0x00000000009a7805 */ /* 0x000fe2000001ff00 */
[----:B------:R-:W-:Y:S01]  /*616d0*/  IMAD.MOV.U32 R206, RZ, RZ, R240 ;  /* 0x000000ffffce7224 */ /* 0x000fe200078e00f0 */
[----:B------:R1:W-:Y:S01]  /*616e0*/  STL.128 [R1+0x3040], R136 ;  /* 0x0030408801007387 */ /* 0x0003e20000100c00 */
[----:B------:R-:W-:Y:S01]  /*616f0*/  IMAD.MOV.U32 R207, RZ, RZ, R241 ;  /* 0x000000ffffcf7224 */ /* 0x000fe200078e00f1 */
[----:B------:R-:W-:Y:S01]  /*61700*/  CS2R R204, SRZ ;  /* 0x0000000000cc7805 */ /* 0x000fe2000001ff00 */
[----:B------:R-:W-:Y:S01]  /*61710*/  DADD R14, R66, R14 ;  /* 0x00000000420e7229 */ /* 0x000fe2000000000e */
[----:B------:R-:W3:Y:S01]  /*61720*/  LDL.LU.64 R164, [R1+0x7dd0] ;  /* 0x007dd00001a47983 */ /* 0x000ee20000300a00 */
[----:B0-----:R-:W-:Y:S01]  /*61730*/  DADD R38, R60, R54 ;  /* 0x000000003c267229 */ /* 0x001fe20000000036 */
[----:B------:R-:W-:Y:S01]  /*61740*/  MOV R36, R210 ;  /* 0x000000d200247202 */ /* 0x000fe20000000f00 */
[----:B------:R-:W-:Y:S01]  /*61750*/  IMAD.MOV.U32 R37, RZ, RZ, R211 ;  /* 0x000000ffff257224 */ /* 0x000fe200078e00d3 */
[----:B------:R-:W3:Y:S01]  /*61760*/  LDL.LU.64 R60, [R1+0xad40] ;  /* 0x00ad4000013c7983 */ /* 0x000ee20000300a00 */
[----:B------:R-:W-:Y:S01]  /*61770*/  IMAD.MOV.U32 R156, RZ, RZ, R230 ;  /* 0x000000ffff9c7224 */ /* 0x000fe200078e00e6 */
[----:B------:R-:W-:Y:S01]  /*61780*/  MOV R157, R231 ;  /* 0x000000e7009d7202 */ /* 0x000fe20000000f00 */
[----:B------:R-:W-:Y:S01]  /*61790*/  IMAD.MOV.U32 R142, RZ, RZ, R202 ;  /* 0x000000ffff8e7224 */ /* 0x000fe200078e00ca */
[----:B------:R-:W-:Y:S01]  /*617a0*/  DADD R230, -RZ, -R44 ;  /* 0x00000000ffe67229 */ /* 0x000fe2000000092c */
[----:B------:R-:W-:Y:S01]  /*617b0*/  IMAD.MOV.U32 R143, RZ, RZ, R203 ;  /* 0x000000ffff8f7224 */ /* 0x000fe200078e00cb */
[----:B------:R-:W-:Y:S01]  /*617c0*/  DADD R32, -R66, R32 ;  /* 0x0000000042207229 */ /* 0x000fe20000000120 */
[----:B------:R-:W-:Y:S01]  /*617d0*/  IMAD.MOV.U32 R202, RZ, RZ, R50 ;  /* 0x000000ffffca7224 */ /* 0x000fe200078e0032 */
[----:B------:R-:W3:Y:S01]  /*617e0*/  LDL.LU.64 R66, [R1+0xad48] ;  /* 0x00ad480001427983 */ /* 0x000ee20000300a00 */
[----:B------:R-:W-:Y:S01]  /*617f0*/  IMAD.MOV.U32 R203, RZ, RZ, R51 ;  /* 0x000000ffffcb7224 */ /* 0x000fe200078e0033 */
[----:B------:R-:W-:Y:S01]  /*61800*/  MOV R193, R217 ;  /* 0x000000d900c17202 */ /* 0x000fe20000000f00 */
[----:B------:R-:W-:Y:S01]  /*61810*/  IMAD.MOV.U32 R192, RZ, RZ, R216 ;  /* 0x000000ffffc07224 */ /* 0x000fe200078e00d8 */
[----:B------:R-:W-:Y:S01]  /*61820*/  MOV R216, R226 ;  /* 0x000000e200d87202 */ /* 0x000fe20000000f00 */
[----:B------:R-:W-:Y:S01]  /*61830*/  IMAD.MOV.U32 R217, RZ, RZ, R227 ;  /* 0x000000ffffd97224 */ /* 0x000fe200078e00e3 */
[----:B------:R-:W3:Y:S01]  /*61840*/  LDL.LU.64 R240, [R1+0x7ba8] ;  /* 0x007ba80001f07983 */ /* 0x000ee20000300a00 */
[----:B------:R-:W-:Y:S01]  /*61850*/  IMAD.MOV.U32 R226, RZ, RZ, R202 ;  /* 0x000000ffffe27224 */ /* 0x000fe200078e00ca */
[----:B--2---:R-:W-:-:S02]  /*61860*/  DADD R248, R70, R112 ;  /* 0x0000000046f87229 */ /* 0x004fc40000000070 */
[----:B------:R-:W-:Y:S01]  /*61870*/  DADD R196, -RZ, -R70 ;  /* 0x00000000ffc47229 */ /* 0x000fe20000000946 */
[----:B-1----:R-:W2:Y:S04]  /*61880*/  LDL.64 R138, [R1+0xa818] ;  /* 0x00a81800018a7983 */ /* 0x002ea80000100a00 */
[----:B------:R-:W-:Y:S04]  /*61890*/  STL.128 [R1+0x3050], R248 ;  /* 0x003050f801007387 */ /* 0x000fe80000100c00 */
[----:B------:R0:W-:Y:S01]  /*618a0*/  STL.128 [R1+0x3060], R160 ;  /* 0x003060a001007387 */ /* 0x0001e20000100c00 */
[----:B------:R-:W-:-:S03]  /*618b0*/  IMAD.MOV.U32 R227, RZ, RZ, R203 ;  /* 0x000000ffffe37224 */ /* 0x000fc600078e00cb */
[----:B------:R-:W-:Y:S01]  /*618c0*/  STL.128 [R1+0x3070], R36 ;  /* 0x0030702401007387 */ /* 0x000fe20000100c00 */
[----:B------:R-:W-:-:S03]  /*618d0*/  MOV R202, R166 ;  /* 0x000000a600ca7202 */ /* 0x000fc60000000f00 */
[----:B------:R1:W-:Y:S01]  /*618e0*/  STL.128 [R1+0x30a0], R152 ;  /* 0x0030a09801007387 */ /* 0x0003e20000100c00 */
[----:B------:R-:W-:-:S03]  /*618f0*/  IMAD.MOV.U32 R203, RZ, RZ, R167 ;  /* 0x000000ffffcb7224 */ /* 0x000fc600078e00a7 */
[----:B------:R1:W-:Y:S04]  /*61900*/  STL.128 [R1+0x30e0], R204 ;  /* 0x0030e0cc01007387 */ /* 0x0003e80000100c00 */
[----:B----4-:R-:W-:Y:S01]  /*61910*/  STL.128 [R1+0x2800], R228 ;  /* 0x002800e401007387 */ /* 0x010fe20000100c00 */
[----:B------:R-:W-:Y:S02]  /*61920*/  DADD R18, R26, R28 ;  /* 0x000000001a127229 */ /* 0x000fe4000000001c */
[----:B------:R-:W-:Y:S01]  /*61930*/  DADD R136, R238, R2 ;  /* 0x00000000ee887229 */ /* 0x000fe20000000002 */
[----:B0-----:R-:W4:Y:S04]  /*61940*/  LDL.LU.64 R160, [R1+0x80f8] ;  /* 0x0080f80001a07983 */ /* 0x001f280000300a00 */
[----:B-1----:R-:W4:Y:S01]  /*61950*/  LDL.64 R154, [R1+0xa590] ;  /* 0x00a59000019a7983 */ /* 0x002f220000100a00 */
[----:B------:R-:W-:-:S03]  /*61960*/  IMAD.MOV.U32 R204, RZ, RZ, R224 ;  /* 0x000000ffffcc7224 */ /* 0x000fc600078e00e0 */
[----:B------:R-:W4:Y:S01]  /*61970*/  LDL.LU.64 R206, [R1+0x7b80] ;  /* 0x007b800001ce7983 */ /* 0x000f220000300a00 */
[----:B------:R-:W-:Y:S01]  /*61980*/  IMAD.MOV.U32 R205, RZ, RZ, R225 ;  /* 0x000000ffffcd7224 */ /* 0x000fe200078e00e1 */
[----:B------:R-:W-:Y:S01]  /*61990*/  MOV R225, R157 ;  /* 0x0000009d00e17202 */ /* 0x000fe20000000f00 */
[----:B------:R-:W-:Y:S01]  /*619a0*/  IMAD.MOV.U32 R224, RZ, RZ, R156 ;  /* 0x000000ffffe07224 */ /* 0x000fe200078e009c */
[----:B------:R-:W-:Y:S01]  /*619b0*/  DADD R54, R78, R22 ;  /* 0x000000004e367229 */ /* 0x000fe20000000016 */
[----:B------:R-:W-:Y:S01]  /*619c0*/  IMAD.MOV.U32 R90, RZ, RZ, R204 ;  /* 0x000000ffff5a7224 */ /* 0x000fe200078e00cc */
[----:B------:R-:W4:Y:S01]  /*619d0*/  LDL.LU.64 R50, [R1+0x7b50] ;  /* 0x007b500001327983 */ /* 0x000f220000300a00 */
[----:B------:R-:W-:Y:S01]  /*619e0*/  IMAD.MOV.U32 R91, RZ, RZ, R205 ;  /* 0x000000ffff5b7224 */ /* 0x000fe200078e00cd */
[----:B------:R-:W-:Y:S01]  /*619f0*/  MOV R205, R225 ;  /* 0x000000e100cd7202 */ /* 0x000fe20000000f00 */
[----:B------:R-:W-:Y:S01]  /*61a00*/  IMAD.MOV.U32 R204, RZ, RZ, R224 ;  /* 0x000000ffffcc7224 */ /* 0x000fe200078e00e0 */
[----:B------:R-:W-:Y:S01]  /*61a10*/  MOV R224, R202 ;  /* 0x000000ca00e07202 */ /* 0x000fe20000000f00 */
[----:B------:R-:W-:Y:S01]  /*61a20*/  IMAD.MOV.U32 R225, RZ, RZ, R203 ;  /* 0x000000ffffe17224 */ /* 0x000fe200078e00cb */
[----:B------:R-:W4:Y:S04]  /*61a30*/  LDL.64 R38, [R1+0x82f0] ;  /* 0x0082f00001267983 */ /* 0x000f280000100a00 */
[----:B------:R-:W4:Y:S04]  /*61a40*/  LDL.64 R202, [R1+0x7fd0] ;  /* 0x007fd00001ca7983 */ /* 0x000f280000100a00 */
[----:B------:R-:W4:Y:S04]  /*61a50*/  LDL.64 R248, [R1+0xa728] ;  /* 0x00a7280001f87983 */ /* 0x000f280000100a00 */
[----:B---3--:R0:W-:Y:S01]  /*61a60*/  STL.128 [R1+0x2820], R196 ;  /* 0x002820c401007387 */ /* 0x0081e20000100c00 */
[----:B------:R-:W-:Y:S01]  /*61a70*/  DADD R70, R44, R18 ;  /* 0x000000002c467229 */ /* 0x000fe20000000012 */
[----:B------:R-:W-:-:S02]  /*61a80*/  IMAD.MOV.U32 R152, RZ, RZ, R82 ;  /* 0x000000ffff987224 */ /* 0x000fc400078e0052 */
[----:B------:R-:W-:Y:S01]  /*61a90*/  IMAD.MOV.U32 R153, RZ, RZ, R83 ;  /* 0x000000ffff997224 */ /* 0x000fe200078e0053 */
[----:B------:R-:W-:Y:S01]  /*61aa0*/  MOV R162, R66 ;  /* 0x0000004200a27202 */ /* 0x000fe20000000f00 */
[----:B0-----:R-:W3:Y:S01]  /*61ab0*/  LDL.64 R196, [R1+0xa9b0] ;  /* 0x00a9b00001c47983 */ /* 0x001ee20000100a00 */
[----:B------:R-:W-:Y:S01]  /*61ac0*/  DADD R18, R60, R54 ;  /* 0x000000003c127229 */ /* 0x000fe20000000036 */
[----:B------:R-:W-:Y:S02]  /*61ad0*/  IMAD.MOV.U32 R163, RZ, RZ, R67 ;  /* 0x000000ffffa37224 */ /* 0x000fe400078e0043 */
[----:B------:R-:W3:Y:S04]  /*61ae0*/  LDL.LU.64 R66, [R1+0xad20] ;  /* 0x00ad200001427983 */ /* 0x000ee80000300a00 */
[----:B------:R-:W3:Y:S01]  /*61af0*/  LDL.LU.64 R54, [R1+0x78e8] ;  /* 0x0078e80001367983 */ /* 0x000ee20000300a00 */
[----:B------:R-:W-:Y:S01]  /*61b00*/  DFMA R2, R240, 3, R18 ;  /* 0x40080000f002782b */ /* 0x000fe20000000012 */
[----:B------:R-:W-:Y:S01]  /*61b10*/  IMAD.MOV.U32 R18, RZ, RZ, R164 ;  /* 0x000000ffff127224 */ /* 0x000fe200078e00a4 */
[----:B------:R-:W-:Y:S01]  /*61b20*/  DADD R44, -RZ, -R198 ;  /* 0x00000000ff2c7229 */ /* 0x000fe200000009c6 */
[----:B------:R-:W-:Y:S01]  /*61b30*/  IMAD.MOV.U32 R19, RZ, RZ, R165 ;  /* 0x000000ffff137224 */ /* 0x000fe200078e00a5 */
[----:B------:R-:W3:Y:S01]  /*61b40*/  LDL.LU.64 R198, [R1+0x7a78] ;  /* 0x007a780001c67983 */ /* 0x000ee20000300a00 */
[----:B------:R-:W-:-:S03]  /*61b50*/  DADD R166, -RZ, -R46 ;  /* 0x00000000ffa67229 */ /* 0x000fc6000000092e */
[----:B------:R-:W3:Y:S04]  /*61b60*/  LDL.64 R46, [R1+0x7950] ;  /* 0x00795000012e7983 */ /* 0x000ee80000100a00 */
[----:B--2---:R-:W-:Y:S04]  /*61b70*/  STL.128 [R1+0x30f0], R136 ;  /* 0x0030f08801007387 */ /* 0x004fe80000100c00 */
[----:B------:R-:W2:Y:S01]  /*61b80*/  LDL.LU.64 R156, [R1+0x7958] ;  /* 0x00795800019c7983 */ /* 0x000ea20000300a00 */
[----:B------:R-:W-:Y:S01]  /*61b90*/  IMAD.MOV.U32 R36, RZ, RZ, R228 ;  /* 0x000000ffff247224 */ /* 0x000fe200078e00e4 */
[----:B------:R-:W-:Y:S01]  /*61ba0*/  MOV R37, R229 ;  /* 0x000000e500257202 */ /* 0x000fe20000000f00 */
[----:B------:R-:W-:Y:S01]  /*61bb0*/  IMAD.MOV.U32 R250, RZ, RZ, R192 ;  /* 0x000000fffffa7224 */ /* 0x000fe200078e00c0 */
[----:B------:R-:W-:Y:S01]  /*61bc0*/  MOV R251, R193 ;  /* 0x000000c100fb7202 */ /* 0x000fe20000000f00 */
[----:B------:R-:W-:Y:S04]  /*61bd0*/  STL.128 [R1+0xabc0], R96 ;  /* 0x00abc06001007387 */ /* 0x000fe80000100c00 */
[----:B------:R-:W2:Y:S04]  /*61be0*/  LDL.LU.64 R82, [R1+0xad28] ;  /* 0x00ad280001527983 */ /* 0x000ea80000300a00 */
[----:B----4-:R0:W-:Y:S01]  /*61bf0*/  STL.128 [R1+0x3100], R152 ;  /* 0x0031009801007387 */ /* 0x0101e20000100c00 */
[----:B------:R-:W-:-:S03]  /*61c00*/  DADD R202, -R18, R202 ;  /* 0x0000000012ca7229 */ /* 0x000fc600000001ca */
[----:B0-----:R-:W4:Y:S01]  /*61c10*/  LDL.LU.64 R154, [R1+0x81d8] ;  /* 0x0081d800019a7983 */ /* 0x001f220000300a00 */
[----:B------:R-:W-:-:S03]  /*61c20*/  DADD R18, R206, R220 ;  /* 0x00000000ce127229 */ /* 0x000fc600000000dc */
[----:B------:R-:W2:Y:S01]  /*61c30*/  LDL.LU.64 R220, [R1+0xacf0] ;  /* 0x00acf00001dc7983 */ /* 0x000ea20000300a00 */
[----:B---3--:R-:W-:-:S03]  /*61c40*/  DFMA R136, R196, 2, R126 ;  /* 0x40000000c488782b */ /* 0x008fc6000000007e */
[----:B------:R-:W3:Y:S04]  /*61c50*/  LDL.LU.128 R228, [R1+0xad30] ;  /* 0x00ad300001e47983 */ /* 0x000ee80000300c00 */
[----:B------:R-:W2:Y:S04]  /*61c60*/  LDL.LU.64 R196, [R1+0x7828] ;  /* 0x0078280001c47983 */ /* 0x000ea80000300a00 */
[----:B------:R-:W3:Y:S01]  /*61c70*/  LDL.LU.64 R126, [R1+0x80c0] ;  /* 0x0080c000017e7983 */ /* 0x000ee20000300a00 */
[----:B------:R-:W-:Y:S01]  /*61c80*/  IMAD.MOV.U32 R152, RZ, RZ, R66 ;  /* 0x000000ffff987224 */ /* 0x000fe200078e0042 */
[----:B------:R-:W-:-:S02]  /*61c90*/  MOV R153, R67 ;  /* 0x0000004300997202 */ /* 0x000fc40000000f00 */
[----:B------:R0:W-:Y:S01]  /*61ca0*/  STL.128 [R1+0x3110], R160 ;  /* 0x003110a001007387 */ /* 0x0001e20000100c00 */
[----:B------:R-:W-:-:S03]  /*61cb0*/  DADD R138, -RZ, -R102 ;  /* 0x00000000ff8a7229 */ /* 0x000fc60000000966 */
[----:B------:R1:W-:Y:S01]  /*61cc0*/  STL.128 [R1+0x2810], R164 ;  /* 0x002810a401007387 */ /* 0x0003e20000100c00 */
[----:B0-----:R-:W-:Y:S02]  /*61cd0*/  DADD R160, -RZ, -R52 ;  /* 0x00000000ffa07229 */ /* 0x001fe40000000934 */
[----:B------:R-:W-:Y:S02]  /*61ce0*/  DADD R162, R58, R54 ;  /* 0x000000003aa27229 */ /* 0x000fe40000000036 */
[----:B------:R-:W-:Y:S01]  /*61cf0*/  DFMA R2, R50, 2, R2 ;  /* 0x400000003202782b */ /* 0x000fe20000000002 */
[----:B-1----:R-:W3:Y:S04]  /*61d00*/  LDL.LU.128 R164, [R1+0xad00] ;  /* 0x00ad000001a47983 */ /* 0x002ee80000300c00 */
[----:B----4-:R0:W-:Y:S01]  /*61d10*/  STL.128 [R1+0x3120], R152 ;  /* 0x0031209801007387 */ /* 0x0101e20000100c00 */
[----:B------:R-:W-:Y:S01]  /*61d20*/  MOV R192, R216 ;  /* 0x000000d800c07202 */ /* 0x000fe20000000f00 */
[----:B------:R-:W-:Y:S01]  /*61d30*/  IMAD.MOV.U32 R193, RZ, RZ, R217 ;  /* 0x000000ffffc17224 */ /* 0x000fe200078e00d9 */
[----:B------:R-:W-:-:S02]  /*61d40*/  DADD R2, R46, R2 ;  /* 0x000000002e027229 */ /* 0x000fc40000000002 */
[----:B------:R-:W-:Y:S02]  /*61d50*/  DADD R36, -RZ, -R36 ;  /* 0x00000000ff247229 */ /* 0x000fe40000000924 */
[----:B------:R-:W-:Y:S01]  /*61d60*/  DFMA R38, R248, UR46, -R38 ;  /* 0x0000002ef8267c2b */ /* 0x000fe20008000826 */
[----:B------:R-:W-:Y:S01]  /*61d70*/  IMAD.MOV.U32 R66, RZ, RZ, R200 ;  /* 0x000000ffff427224 */ /* 0x000fe200078e00c8 */
[----:B------:R-:W-:Y:S01]  /*61d80*/  DADD R54, R206, R246 ;  /* 0x00000000ce367229 */ /* 0x000fe200000000f6 */
[----:B------:R-:W-:Y:S01]  /*61d90*/  MOV R67, R201 ;  /* 0x000000c900437202 */ /* 0x000fe20000000f00 */
[----:B------:R-:W4:Y:S01]  /*61da0*/  LDL.LU.64 R58, [R1+0xad10] ;  /* 0x00ad1000013a7983 */ /* 0x000f220000300a00 */
[----:B------:R-:W-:-:S03]  /*61db0*/  CS2R R98, SRZ ;  /* 0x0000000000627805 */ /* 0x000fc6000001ff00 */
[----:B------:R-:W4:Y:S01]  /*61dc0*/  LDL.LU.64 R52, [R1+0xad18] ;  /* 0x00ad180001347983 */ /* 0x000f220000300a00 */
[----:B0-----:R-:W-:Y:S01]  /*61dd0*/  MOV R152, R90 ;  /* 0x0000005a00987202 */ /* 0x001fe20000000f00 */
[----:B------:R-:W-:Y:S02]  /*61de0*/  IMAD.MOV.U32 R153, RZ, RZ, R91 ;  /* 0x000000ffff997224 */ /* 0x000fe400078e005b */
[----:B------:R-:W4:Y:S04]  /*61df0*/  LDL.64 R154, [R1+0x77d8] ;  /* 0x0077d800019a7983 */ /* 0x000f280000100a00 */
[----:B--2---:R0:W-:Y:S04]  /*61e00*/  STL.128 [R1+0x3130], R196 ;  /* 0x003130c401007387 */ /* 0x0041e80000100c00 */
[----:B------:R-:W-:Y:S04]  /*61e10*/  STL.128 [R1+0x3140], R160 ;  /* 0x003140a001007387 */ /* 0x000fe80000100c00 */
[----:B------:R1:W-:Y:S01]  /*61e20*/  STL.128 [R1+0x3150], R136 ;  /* 0x0031508801007387 */ /* 0x0003e20000100c00 */
[----:B------:R-:W-:-:S02]  /*61e30*/  IMAD.MOV.U32 R216, RZ, RZ, R226 ;  /* 0x000000ffffd87224 */ /* 0x000fc400078e00e2 */
[----:B------:R-:W-:Y:S01]  /*61e40*/  IMAD.MOV.U32 R217, RZ, RZ, R227 ;  /* 0x000000ffffd97224 */ /* 0x000fe200078e00e3 */
[----:B------:R-:W-:Y:S01]  /*61e50*/  DFMA R2, R156, 2, R2 ;  /* 0x400000009c02782b */ /* 0x000fe20000000002 */
[----:B------:R-:W-:Y:S01]  /*61e60*/  IMAD.MOV.U32 R90, RZ, RZ, R204 ;  /* 0x000000ffff5a7224 */ /* 0x000fe200078e00cc */
[----:B------:R-:W-:Y:S01]  /*61e70*/  CS2R R46, SRZ ;  /* 0x00000000002e7805 */ /* 0x000fe2000001ff00 */
[----:B------:R-:W-:Y:S01]  /*61e80*/  IMAD.MOV.U32 R91, RZ, RZ, R205 ;  /* 0x000000ffff5b7224 */ /* 0x000fe200078e00cd */
[----:B------:R-:W-:Y:S01]  /*61e90*/  CS2R R200, SRZ ;  /* 0x0000000000c87805 */ /* 0x000fe2000001ff00 */
[----:B0-----:R-:W2:Y:S04]  /*61ea0*/  LDL.LU.64 R198, [R1+0x7d28] ;  /* 0x007d280001c67983 */ /* 0x001ea80000300a00 */
[----:B------:R-:W4:Y:S01]  /*61eb0*/  LDL.LU.64 R248, [R1+0x8160] ;  /* 0x0081600001f87983 */ /* 0x000f220000300a00 */
[----:B-1----:R-:W-:-:S03]  /*61ec0*/  IMAD.MOV.U32 R136, RZ, RZ, R56 ;  /* 0x000000ffff887224 */ /* 0x002fc600078e0038 */
[----:B------:R-:W4:Y:S01]  /*61ed0*/  LDL.LU.64 R246, [R1+0xace8] ;  /* 0x00ace80001f67983 */ /* 0x000f220000300a00 */
[----:B------:R-:W-:Y:S01]  /*61ee0*/  IMAD.MOV.U32 R137, RZ, RZ, R57 ;  /* 0x000000ffff897224 */ /* 0x000fe200078e0039 */
[C---:B------:R-:W-:Y:S02]  /*61ef0*/  DADD R56, R220.reuse, R18 ;  /* 0x00000000dc387229 */ /* 0x040fe40000000012 */
[----:B---3--:R-:W-:Y:S01]  /*61f00*/  DADD R18, -R220, -R126 ;  /* 0x00000000dc127229 */ /* 0x008fe2000000097e */
[----:B------:R-:W3:Y:S01]  /*61f10*/  LDL.LU.64 R220, [R1+0xace0] ;  /* 0x00ace00001dc7983 */ /* 0x000ee20000300a00 */
        /* <DEDUP_REMOVED lines=17> */
[----:B------:R-:W-:Y:S01]  /*62030*/  MOV R227, R187 ;  /* 0x000000bb00e37202 */ /* 0x000fe20000000f00 */
[----:B------:R-:W-:Y:S01]  /*62040*/  IMAD.MOV.U32 R225, RZ, RZ, R121 ;  /* 0x000000ffffe17224 */ /* 0x000fe200078e0079 */
[----:B------:R0:W-:Y:S01]  /*62050*/  STL.128 [R1+0x3160], R36 ;  /* 0x0031602401007387 */ /* 0x0001e20000100c00 */
[----:B------:R-:W-:Y:S01]  /*62060*/  IMAD.MOV.U32 R226, RZ, RZ, R186 ;  /* 0x000000ffffe27224 */ /* 0x000fe200078e00ba */
[----:B------:R-:W-:Y:S01]  /*62070*/  MOV R186, R178 ;  /* 0x000000b200ba7202 */ /* 0x000fe20000000f00 */
[----:B------:R-:W-:-:S02]  /*62080*/  IMAD.MOV.U32 R120, RZ, RZ, R114 ;  /* 0x000000ffff787224 */ /* 0x000fc400078e0072 */
[----:B------:R-:W-:Y:S01]  /*62090*/  IMAD.MOV.U32 R121, RZ, RZ, R115 ;  /* 0x000000ffff797224 */ /* 0x000fe200078e0073 */
[----:B------:R-:W-:Y:S01]  /*620a0*/  MOV R115, R171 ;  /* 0x000000ab00737202 */ /* 0x000fe20000000f00 */
[----:B------:R-:W-:Y:S01]  /*620b0*/  IMAD.MOV.U32 R187, RZ, RZ, R179 ;  /* 0x000000ffffbb7224 */ /* 0x000fe200078e00b3 */
[C---:B------:R-:W-:Y:S01]  /*620c0*/  DADD R178, R126.reuse, R54 ;  /* 0x000000007eb27229 */ /* 0x040fe20000000036 */
[----:B------:R-:W-:Y:S01]  /*620d0*/  IMAD.MOV.U32 R114, RZ, RZ, R170 ;  /* 0x000000ffff727224 */ /* 0x000fe200078e00aa */
[----:B------:R-:W-:Y:S01]  /*620e0*/  DADD R170, R126, R56 ;  /* 0x000000007eaa7229 */ /* 0x000fe20000000038 */
[----:B0-----:R-:W-:Y:S01]  /*620f0*/  IMAD.MOV.U32 R36, RZ, RZ, R126 ;  /* 0x000000ffff247224 */ /* 0x001fe200078e007e */
[----:B------:R-:W-:Y:S01]  /*62100*/  MOV R126, R66 ;  /* 0x00000042007e7202 */ /* 0x000fe20000000f00 */
[----:B------:R-:W-:Y:S02]  /*62110*/  IMAD.MOV.U32 R37, RZ, RZ, R127 ;  /* 0x000000ffff257224 */ /* 0x000fe400078e007f */
[----:B------:R-:W-:Y:S01]  /*62120*/  IMAD.MOV.U32 R127, RZ, RZ, R67 ;  /* 0x000000ffff7f7224 */ /* 0x000fe200078e0043 */
[----:B------:R-:W-:Y:S01]  /*62130*/  MOV R67, R251 ;  /* 0x000000fb00437202 */ /* 0x000fe20000000f00 */
[----:B------:R-:W-:-:S02]  /*62140*/  IMAD.MOV.U32 R66, RZ, RZ, R250 ;  /* 0x000000ffff427224 */ /* 0x000fc400078e00fa */
[----:B------:R-:W-:Y:S01]  /*62150*/  IMAD.MOV.U32 R250, RZ, RZ, R90 ;  /* 0x000000fffffa7224 */ /* 0x000fe200078e005a */
[----:B------:R-:W-:Y:S01]  /*62160*/  MOV R90, R192 ;  /* 0x000000c0005a7202 */ /* 0x000fe20000000f00 */
[----:B------:R-:W-:Y:S02]  /*62170*/  IMAD.MOV.U32 R251, RZ, RZ, R91 ;  /* 0x000000fffffb7224 */ /* 0x000fe400078e005b */
[----:B------:R-:W-:Y:S01]  /*62180*/  IMAD.MOV.U32 R91, RZ, RZ, R193 ;  /* 0x000000ffff5b7224 */ /* 0x000fe200078e00c1 */
[----:B------:R-:W-:Y:S01]  /*62190*/  MOV R193, R205 ;  /* 0x000000cd00c17202 */ /* 0x000fe20000000f00 */
[----:B------:R-:W-:Y:S01]  /*621a0*/  IMAD.MOV.U32 R192, RZ, RZ, R204 ;  /* 0x000000ffffc07224 */ /* 0x000fe200078e00cc */
[----:B------:R-:W-:Y:S01]  /*621b0*/  DADD R86, -RZ, -R16 ;  /* 0x00000000ff567229 */ /* 0x000fe20000000910 */
[----:B------:R-:W-:Y:S01]  /*621c0*/  IMAD.MOV.U32 R204, RZ, RZ, R216 ;  /* 0x000000ffffcc7224 */ /* 0x000fe200078e00d8 */
[----:B------:R-:W-:Y:S01]  /*621d0*/  MOV R216, R224 ;  /* 0x000000e000d87202 */ /* 0x000fe20000000f00 */
[----:B------:R-:W-:-:S02]  /*621e0*/  IMAD.MOV.U32 R205, RZ, RZ, R217 ;  /* 0x000000ffffcd7224 */ /* 0x000fc400078e00d9 */
        /* <DEDUP_REMOVED lines=8> */
[----:B------:R-:W-:Y:S01]  /*62270*/  IMAD.MOV.U32 R187, RZ, RZ, R151 ;  /* 0x000000ffffbb7224 */ /* 0x000fe200078e0097 */
[----:B------:R-:W-:Y:S01]  /*62280*/  CS2R R138, SRZ ;  /* 0x00000000008a7805 */ /* 0x000fe2000001ff00 */
[----:B------:R-:W-:Y:S01]  /*62290*/  DADD R150, -RZ, -R76 ;  /* 0x00000000ff967229 */ /* 0x000fe2000000094c */
[----:B------:R-:W-:Y:S04]  /*622a0*/  STL.128 [R1+0x3190], R44 ;  /* 0x0031902c01007387 */ /* 0x000fe80000100c00 */
[----:B------:R-:W-:Y:S01]  /*622b0*/  STL.128 [R1+0x31a0], R84 ;  /* 0x0031a05401007387 */ /* 0x000fe20000100c00 */
[----:B---3--:R-:W-:Y:S01]  /*622c0*/  DADD R38, R220, R2 ;  /* 0x00000000dc267229 */ /* 0x008fe20000000002 */
[----:B------:R-:W-:Y:S01]  /*622d0*/  IMAD.MOV.U32 R196, RZ, RZ, R152 ;  /* 0x000000ffffc47224 */ /* 0x000fe200078e0098 */
[----:B------:R-:W-:Y:S01]  /*622e0*/  MOV R197, R153 ;  /* 0x0000009900c57202 */ /* 0x000fe20000000f00 */
[----:B0-----:R-:W-:Y:S01]  /*622f0*/  DMUL R200, R24, UR12 ;  /* 0x0000000c18c87c28 */ /* 0x001fe20008000000 */
[----:B------:R-:W3:Y:S04]  /*62300*/  LDL.LU.64 R202, [R1+0x7950] ;  /* 0x0079500001ca7983 */ /* 0x000ee80000300a00 */
[----:B------:R-:W-:Y:S04]  /*62310*/  STL.128 [R1+0x31b0], R36 ;  /* 0x0031b02401007387 */ /* 0x000fe80000100c00 */
[----:B------:R0:W-:Y:S04]  /*62320*/  STL.128 [R1+0x31c0], R160 ;  /* 0x0031c0a001007387 */ /* 0x0001e80000100c00 */
[----:B------:R2:W-:Y:S04]  /*62330*/  STL.128 [R1+0x2a60], R136 ;  /* 0x002a608801007387 */ /* 0x0005e80000100c00 */
[----:B------:R-:W-:Y:S04]  /*62340*/  STL.128 [R1+0x26e0], R164 ;  /* 0x0026e0a401007387 */ /* 0x000fe80000100c00 */
[----:B------:R1:W-:Y:S04]  /*62350*/  STL.128 [R1+0x31d0], R148 ;  /* 0x0031d09401007387 */ /* 0x0003e80000100c00 */
[----:B0-----:R-:W3:Y:S01]  /*62360*/  LDL.LU.64 R162, [R1+0x7be8] ;  /* 0x007be80001a27983 */ /* 0x001ee20000300a00 */
[----:B------:R-:W-:Y:S01]  /*62370*/  DADD R36, -RZ, -R218 ;  /* 0x00000000ff247229 */ /* 0x000fe200000009da */
[----:B------:R-:W-:Y:S01]  /*62380*/  CS2R R38, SRZ ;  /* 0x0000000000267805 */ /* 0x000fe2000001ff00 */
[----:B--2---:R-:W-:Y:S01]  /*62390*/  DFMA R138, R208, UR34, -R198 ;  /* 0x00000022d08a7c2b */ /* 0x004fe200080008c6 */
[----:B------:R-:W-:Y:S01]  /*623a0*/  IMAD.MOV.U32 R152, RZ, RZ, R126 ;  /* 0x000000ffff987224 */ /* 0x000fe200078e007e */
[----:B------:R-:W2:Y:S01]  /*623b0*/  LDL.LU.64 R198, [R1+0x7a68] ;  /* 0x007a680001c67983 */ /* 0x000ea20000300a00 */
[----:B------:R-:W-:-:S03]  /*623c0*/  IMAD.MOV.U32 R153, RZ, RZ, R127 ;  /* 0x000000ffff997224 */ /* 0x000fc600078e007f */
[----:B------:R-:W2:Y:S01]  /*623d0*/  LDL.64 R136, [R1+0x7910] ;  /* 0x0079100001887983 */ /* 0x000ea20000100a00 */
[----:B-1----:R-:W-:Y:S01]  /*623e0*/  MOV R150, R174 ;  /* 0x000000ae00967202 */ /* 0x002fe20000000f00 */
[----:B------:R-:W-:Y:S01]  /*623f0*/  IMAD.MOV.U32 R151, RZ, RZ, R175 ;  /* 0x000000ffff977224 */ /* 0x000fe200078e00af */
[----:B------:R-:W-:Y:S01]  /*62400*/  DADD R2, R104, R14 ;  /* 0x0000000068027229 */ /* 0x000fe2000000000e */
[----:B------:R-:W3:Y:S04]  /*62410*/  LDL.LU.64 R174, [R1+0xacc8] ;  /* 0x00acc80001ae7983 */ /* 0x000ee80000300a00 */
[----:B------:R0:W-:Y:S01]  /*62420*/  STL.128 [R1+0x3210], R36 ;  /* 0x0032102401007387 */ /* 0x0001e20000100c00 */
[----:B----4-:R-:W-:Y:S02]  /*62430*/  DFMA R46, R208, UR8, R154 ;  /* 0x00000008d02e7c2b */ /* 0x010fe4000800009a */
[----:B------:R-:W-:Y:S01]  /*62440*/  DMUL R44, R4, UR8 ;  /* 0x00000008042c7c28 */ /* 0x000fe20008000000 */
[----:B------:R-:W4:Y:S01]  /*62450*/  LDL.LU.64 R166, [R1+0x7920] ;  /* 0x0079200001a67983 */ /* 0x000f220000300a00 */
[----:B------:R-:W-:-:S03]  /*62460*/  DMUL R84, R48, UR38 ;  /* 0x0000002630547c28 */ /* 0x000fc60008000000 */
[----:B------:R-:W4:Y:S01]  /*62470*/  LDL.64 R164, [R1+0x9f78] ;  /* 0x009f780001a47983 */ /* 0x000f220000100a00 */
[----:B---3--:R-:W-:Y:S02]  /*62480*/  IMAD.MOV.U32 R160, RZ, RZ, R174 ;  /* 0x000000ffffa07224 */ /* 0x008fe400078e00ae */
[----:B------:R-:W-:Y:S01]  /*62490*/  IMAD.MOV.U32 R161, RZ, RZ, R175 ;  /* 0x000000ffffa17224 */ /* 0x000fe200078e00af */
[----:B0-----:R-:W-:Y:S01]  /*624a0*/  MOV R37, R181 ;  /* 0x000000b500257202 */ /* 0x001fe20000000f00 */
[----:B------:R-:W3:Y:S01]  /*624b0*/  LDL.LU.64 R174, [R1+0xacc0] ;  /* 0x00acc00001ae7983 */ /* 0x000ee20000300a00 */
[--C-:B------:R-:W-:Y:S02]  /*624c0*/  IMAD.MOV.U32 R36, RZ, RZ, R180.reuse ;  /* 0x000000ffff247224 */ /* 0x100fe400078e00b4 */
[----:B------:R-:W-:Y:S02]  /*624d0*/  IMAD.MOV.U32 R38, RZ, RZ, R180 ;  /* 0x000000ffff267224 */ /* 0x000fe400078e00b4 */
[----:B------:R-:W-:Y:S01]  /*624e0*/  IMAD.MOV.U32 R39, RZ, RZ, R181 ;  /* 0x000000ffff277224 */ /* 0x000fe200078e00b5 */
[----:B------:R0:W-:Y:S01]  /*624f0*/  STL.128 [R1+0x3220], R160 ;  /* 0x003220a001007387 */ /* 0x0001e20000100c00 */
[----:B------:R-:W-:-:S02]  /*62500*/  IMAD.MOV.U32 R126, RZ, RZ, R250 ;  /* 0x000000ffff7e7224 */ /* 0x000fc400078e00fa */
[----:B------:R-:W-:Y:S01]  /*62510*/  IMAD.MOV.U32 R127, RZ, RZ, R251 ;  /* 0x000000ffff7f7224 */ /* 0x000fe200078e00fb */
[----:B------:R3:W-:Y:S01]  /*62520*/  STL.128 [R1+0x3230], R36 ;  /* 0x0032302401007387 */ /* 0x0007e20000100c00 */
[----:B------:R-:W-:Y:S01]  /*62530*/  IMAD.MOV.U32 R250, RZ, RZ, R204 ;  /* 0x000000fffffa7224 */ /* 0x000fe200078e00cc */
[----:B------:R-:W-:Y:S01]  /*62540*/  MOV R251, R205 ;  /* 0x000000cd00fb7202 */ /* 0x000fe20000000f00 */
[----:B------:R-:W-:Y:S01]  /*62550*/  IMAD.MOV.U32 R205, RZ, RZ, R225 ;  /* 0x000000ffffcd7224 */ /* 0x000fe200078e00e1 */
[----:B------:R-:W-:Y:S01]  /*62560*/  MOV R204, R224 ;  /* 0x000000e000cc7202 */ /* 0x000fe20000000f00 */
[----:B------:R-:W-:Y:S01]  /*62570*/  IMAD.MOV.U32 R224, RZ, RZ, R120 ;  /* 0x000000ffffe07224 */ /* 0x000fe200078e0078 */
[----:B------:R-:W-:Y:S01]  /*62580*/  MOV R225, R121 ;  /* 0x0000007900e17202 */ /* 0x000fe20000000f00 */
[----:B------:R-:W-:Y:S01]  /*62590*/  DADD R14, -R104, R32 ;  /* 0x00000000680e7229 */ /* 0x000fe20000000120 */
[----:B------:R-:W4:Y:S04]  /*625a0*/  LDL.LU.64 R120, [R1+0x7d48] ;  /* 0x007d480001787983 */ /* 0x000f280000300a00 */
[----:B0-----:R-:W4:Y:S01]  /*625b0*/  LDL.64 R160, [R1+0x8280] ;  /* 0x0082800001a07983 */ /* 0x001f220000100a00 */
[----:B------:R-:W-:-:S03]  /*625c0*/  CS2R R148, SRZ ;  /* 0x0000000000947805 */ /* 0x000fc6000001ff00 */
[----:B------:R-:W4:Y:S01]  /*625d0*/  LDL.LU.64 R208, [R1+0xacd0] ;  /* 0x00acd00001d07983 */ /* 0x000f220000300a00 */
[----:B---3--:R-:W-:Y:S01]  /*625e0*/  DADD R38, R180, -R174 ;  /* 0x00000000b4267229 */ /* 0x008fe200000008ae */
[----:B------:R-:W-:Y:S02]  /*625f0*/  IMAD.MOV.U32 R154, RZ, RZ, R66 ;  /* 0x000000ffff9a7224 */ /* 0x000fe400078e0042 */
[----:B------:R-:W3:Y:S01]  /*62600*/  LDL.LU.64 R174, [R1+0xacb8] ;  /* 0x00acb80001ae7983 */ /* 0x000ee20000300a00 */
[----:B------:R-:W-:Y:S02]  /*62610*/  DFMA R32, R150, UR34, R200 ;  /* 0x0000002296207c2b */ /* 0x000fe400080000c8 */
[----:B------:R-:W-:Y:S01]  /*62620*/  DADD R14, -R8, R14 ;  /* 0x00000000080e7229 */ /* 0x000fe2000000010e */
[----:B------:R-:W-:Y:S01]  /*62630*/  MOV R155, R67 ;  /* 0x00000043009b7202 */ /* 0x000fe20000000f00 */
[----:B------:R-:W-:Y:S01]  /*62640*/  IMAD.MOV.U32 R67, RZ, RZ, R193 ;  /* 0x000000ffff437224 */ /* 0x000fe200078e00c1 */
[----:B------:R-:W-:Y:S01]  /*62650*/  MOV R66, R192 ;  /* 0x000000c000427202 */ /* 0x000fe20000000f00 */
[----:B------:R-:W-:Y:S01]  /*62660*/  IMAD.MOV.U32 R192, RZ, RZ, R216 ;  /* 0x000000ffffc07224 */ /* 0x000fe200078e00d8 */
[----:B------:R-:W-:Y:S01]  /*62670*/  MOV R216, R172 ;  /* 0x000000ac00d87202 */ /* 0x000fe20000000f00 */
[----:B------:R-:W-:Y:S01]  /*62680*/  IMAD.MOV.U32 R193, RZ, RZ, R217 ;  /* 0x000000ffffc17224 */ /* 0x000fe200078e00d9 */
[----:B------:R-:W-:Y:S01]  /*62690*/  DADD R86, R180, R32 ;  /* 0x00000000b4567229 */ /* 0x000fe20000000020 */
[----:B------:R-:W-:Y:S01]  /*626a0*/  IMAD.MOV.U32 R217, RZ, RZ, R173 ;  /* 0x000000ffffd97224 */ /* 0x000fe200078e00ad */
[----:B------:R-:W-:-:S02]  /*626b0*/  DMUL R172, R248, UR30 ;  /* 0x0000001ef8ac7c28 */ /* 0x000fc40008000000 */
[----:B--2---:R-:W-:Y:S01]  /*626c0*/  DADD R36, R180, -R198 ;  /* 0x00000000b4247229 */ /* 0x004fe200000008c6 */
[----:B------:R0:W-:Y:S01]  /*626d0*/  STL.128 [R1+0x3260], R44 ;  /* 0x0032602c01007387 */ /* 0x0001e20000100c00 */
[----:B------:R-:W-:Y:S02]  /*626e0*/  DADD R32, -R78, R14 ;  /* 0x000000004e207229 */ /* 0x000fe4000000010e */
[----:B------:R-:W-:Y:S01]  /*626f0*/  DADD R14, R8, R2 ;  /* 0x00000000080e7229 */ /* 0x000fe20000000002 */
[----:B------:R-:W-:Y:S01]  /*62700*/  MOV R162, R92 ;  /* 0x0000005c00a27202 */ /* 0x000fe20000000f00 */
[----:B------:R-:W-:Y:S01]  /*62710*/  IMAD.MOV.U32 R2, RZ, RZ, R146 ;  /* 0x000000ffff027224 */ /* 0x000fe200078e0092 */
[----:B------:R-:W-:Y:S01]  /*62720*/  MOV R3, R147 ;  /* 0x0000009300037202 */ /* 0x000fe20000000f00 */
[----:B------:R-:W-:Y:S01]  /*62730*/  STL.128 [R1+0x2ff0], R148 ;  /* 0x002ff09401007387 */ /* 0x000fe20000100c00 */
[----:B----4-:R-:W-:-:S03]  /*62740*/  DADD R56, -RZ, -R120 ;  /* 0x00000000ff387229 */ /* 0x010fc60000000978 */
[----:B------:R1:W-:Y:S01]  /*62750*/  STL.128 [R1+0x3280], R84 ;  /* 0x0032805401007387 */ /* 0x0003e20000100c00 */
[----:B------:R-:W-:Y:S01]  /*62760*/  IMAD.MOV.U32 R163, RZ, RZ, R93 ;  /* 0x000000ffffa37224 */ /* 0x000fe200078e005d */
[----:B------:R-:W-:Y:S02]  /*62770*/  DADD R48, -R196, -R166 ;  /* 0x00000000c4307229 */ /* 0x000fe400000009a6 */
[----:B------:R-:W2:Y:S01]  /*62780*/  LDL.LU.64 R104, [R1+0xacd8] ;  /* 0x00acd80001687983 */ /* 0x000ea20000300a00 */
[----:B0-----:R-:W-:Y:S01]  /*62790*/  DADD R46, -R152, R136 ;  /* 0x00000000982e7229 */ /* 0x001fe20000000188 */
[----:B------:R-:W-:Y:S01]  /*627a0*/  MOV R44, R38 ;  /* 0x00000026002c7202 */ /* 0x000fe20000000f00 */
[----:B------:R-:W-:Y:S01]  /*627b0*/  IMAD.MOV.U32 R45, RZ, RZ, R39 ;  /* 0x000000ffff2d7224 */ /* 0x000fe200078e0027 */
[----:B------:R-:W-:Y:S01]  /*627c0*/  MOV R198, R154 ;  /* 0x0000009a00c67202 */ /* 0x000fe20000000f00 */
[----:B------:R-:W-:Y:S01]  /*627d0*/  IMAD.MOV.U32 R199, RZ, RZ, R155 ;  /* 0x000000ffffc77224 */ /* 0x000fe200078e009b */
[----:B------:R-:W-:Y:S01]  /*627e0*/  MOV R155, R127 ;  /* 0x0000007f009b7202 */ /* 0x000fe20000000f00 */
[----:B------:R-:W-:Y:S01]  /*627f0*/  IMAD.MOV.U32 R154, RZ, RZ, R126 ;  /* 0x000000ffff9a7224 */ /* 0x000fe200078e007e */
[----:B------:R-:W-:Y:S01]  /*62800*/  DADD R32, -R22, R32 ;  /* 0x0000000016207229 */ /* 0x000fe20000000120 */
[----:B------:R-:W-:Y:S01]  /*62810*/  IMAD.MOV.U32 R126, RZ, RZ, R250 ;  /* 0x000000ffff7e7224 */ /* 0x000fe200078e00fa */
[----:B------:R-:W-:Y:S01]  /*62820*/  DADD R14, R78, R14 ;  /* 0x000000004e0e7229 */ /* 0x000fe2000000000e */
[----:B------:R-:W-:Y:S01]  /*62830*/  IMAD.MOV.U32 R127, RZ, RZ, R251 ;  /* 0x000000ffff7f7224 */ /* 0x000fe200078e00fb */
[----:B------:R-:W4:Y:S04]  /*62840*/  LDL.LU.64 R8, [R1+0xacb0] ;  /* 0x00acb00001087983 */ /* 0x000f280000300a00 */
[----:B------:R-:W2:Y:S04]  /*62850*/  LDL.LU.64 R250, [R1+0x7a58] ;  /* 0x007a580001fa7983 */ /* 0x000ea80000300a00 */
[----:B---3--:R0:W-:Y:S01]  /*62860*/  STL.128 [R1+0x2670], R172 ;  /* 0x002670ac01007387 */ /* 0x0081e20000100c00 */
[----:B------:R-:W-:-:S03]  /*62870*/  IMAD.MOV.U32 R120, RZ, RZ, R174 ;  /* 0x000000ffff787224 */ /* 0x000fc600078e00ae */
[----:B------:R3:W-:Y:S01]  /*62880*/  STL.128 [R1+0x2b50], R36 ;  /* 0x002b502401007387 */ /* 0x0007e20000100c00 */
[----:B------:R-:W-:-:S03]  /*62890*/  IMAD.MOV.U32 R121, RZ, RZ, R175 ;  /* 0x000000ffff797224 */ /* 0x000fc600078e00af */
[----:B------:R3:W-:Y:S04]  /*628a0*/  STL.128 [R1+0x2f50], R144 ;  /* 0x002f509001007387 */ /* 0x0007e80000100c00 */
[----:B------:R-:W-:Y:S01]  /*628b0*/  STL.128 [R1+0x32a0], R120 ;  /* 0x0032a07801007387 */ /* 0x000fe20000100c00 */
[----:B-1----:R-:W-:Y:S02]  /*628c0*/  DMUL R84, R12, UR14 ;  /* 0x0000000e0c547c28 */ /* 0x002fe40008000000 */
[----:B------:R-:W-:Y:S01]  /*628d0*/  DMUL R86, R248, UR42 ;  /* 0x0000002af8567c28 */ /* 0x000fe20008000000 */
[----:B------:R-:W-:Y:S02]  /*628e0*/  CS2R R78, SRZ ;  /* 0x00000000004e7805 */ /* 0x000fe4000001ff00 */
[----:B0-----:R-:W-:Y:S01]  /*628f0*/  CS2R R172, SRZ ;  /* 0x0000000000ac7805 */ /* 0x001fe2000001ff00 */
[----:B------:R-:W4:Y:S01]  /*62900*/  LDL.LU.64 R136, [R1+0x7c98] ;  /* 0x007c980001887983 */ /* 0x000f220000300a00 */
[----:B---3--:R-:W-:-:S03]  /*62910*/  DADD R36, -RZ, -R2 ;  /* 0x00000000ff247229 */ /* 0x008fc60000000902 */
[----:B------:R-:W3:Y:S04]  /*62920*/  LDL.LU.64 R22, [R1+0xaca8] ;  /* 0x00aca80001167983 */ /* 0x000ee80000300a00 */
[----:B------:R-:W2:Y:S04]  /*62930*/  LDL.LU.128 R144, [R1+0xac90] ;  /* 0x00ac900001907983 */ /* 0x000ea80000300c00 */
[----:B------:R-:W-:Y:S04]  /*62940*/  STL.128 [R1+0x2b60], R36 ;  /* 0x002b602401007387 */ /* 0x000fe80000100c00 */
[----:B------:R0:W-:Y:S01]  /*62950*/  STL.128 [R1+0x2b70], R44 ;  /* 0x002b702c01007387 */ /* 0x0001e20000100c00 */
[----:B------:R-:W-:-:S03]  /*62960*/  DFMA R2, R30, R24, R160 ;  /* 0x000000181e02722b */ /* 0x000fc600000000a0 */
[----:B------:R-:W4:Y:S04]  /*62970*/  LDL.LU.64 R30, [R1+0xac88] ;  /* 0x00ac8800011e7983 */ /* 0x000f280000300a00 */
[----:B------:R-:W3:Y:S04]  /*62980*/  LDL.LU.64 R92, [R1+0xaca0] ;  /* 0x00aca000015c7983 */ /* 0x000ee80000300a00 */
[----:B------:R-:W3:Y:S01]  /*62990*/  LDL.LU.64 R12, [R1+0xac80] ;  /* 0x00ac8000010c7983 */ /* 0x000ee20000300a00 */
[----:B0-----:R-:W-:-:S03]  /*629a0*/  DMUL R46, R4, UR32 ;  /* 0x00000020042e7c28 */ /* 0x001fc60008000000 */
[----:B------:R-:W3:Y:S01]  /*629b0*/  LDL.LU.64 R4, [R1+0xac78] ;  /* 0x00ac780001047983 */ /* 0x000ee20000300a00 */
[----:B------:R-:W-:Y:S01]  /*629c0*/  DFMA R38, -R188, R24, -R68 ;  /* 0x00000018bc26722b */ /* 0x000fe20000000944 */
[----:B------:R-:W-:Y:S02]  /*629d0*/  CS2R R160, SRZ ;  /* 0x0000000000a07805 */ /* 0x000fe4000001ff00 */
[----:B------:R-:W-:Y:S01]  /*629e0*/  CS2R R36, SRZ ;  /* 0x0000000000247805 */ /* 0x000fe2000001ff00 */
[----:B------:R-:W-:Y:S04]  /*629f0*/  STL.128 [R1+0x26f0], R56 ;  /* 0x0026f03801007387 */ /* 0x000fe80000100c00 */
[----:B------:R-:W-:Y:S04]  /*62a00*/  STL.128 [R1+0x2a70], R160 ;  /* 0x002a70a001007387 */ /* 0x000fe80000100c00 */
[----:B------:R0:W-:Y:S01]  /*62a10*/  STL.128 [R1+0x2ed0], R36 ;  /* 0x002ed02401007387 */ /* 0x0001e20000100c00 */
[----:B------:R-:W-:-:S03]  /*62a20*/  DMUL R44, R64, 0.25 ;  /* 0x3fd00000402c7828 */ /* 0x000fc60000000000 */
[----:B------:R-:W3:Y:S01]  /*62a30*/  LDL.LU.64 R64, [R1+0xac60] ;  /* 0x00ac600001407983 */ /* 0x000ee20000300a00 */
[----:B--2---:R-:W-:-:S03]  /*62a40*/  DFMA R122, R188, R24, -R146 ;  /* 0x00000018bc7a722b */ /* 0x004fc60000000892 */
[----:B0-----:R-:W2:Y:S01]  /*62a50*/  LDL.64 R38, [R1+0xab90] ;  /* 0x00ab900001267983 */ /* 0x001ea20000100a00 */
[----:B------:R-:W-:Y:S02]  /*62a60*/  DADD R24, -R60, R32 ;  /* 0x000000003c187229 */ /* 0x000fe40000000120 */
[----:B------:R-:W-:Y:S01]  /*62a70*/  DADD R32, -R250, R48 ;  /* 0x00000000fa207229 */ /* 0x000fe20000000130 */
[----:B------:R-:W-:Y:S01]  /*62a80*/  STL.128 [R1+0x3270], R44 ;  /* 0x0032702c01007387 */ /* 0x000fe20000100c00 */
[----:B----4-:R-:W-:Y:S01]  /*62a90*/  IMAD.MOV.U32 R150, RZ, RZ, R30 ;  /* 0x000000ffff967224 */ /* 0x010fe200078e001e */
[----:B------:R-:W-:Y:S02]  /*62aa0*/  MOV R151, R31 ;  /* 0x0000001f00977202 */ /* 0x000fe40000000f00 */
[----:B------:R-:W4:Y:S04]  /*62ab0*/  LDL.LU.64 R188, [R1+0xac70] ;  /* 0x00ac700001bc7983 */ /* 0x000f280000300a00 */
[----:B------:R-:W2:Y:S01]  /*62ac0*/  LDL.LU.64 R30, [R1+0xac68] ;  /* 0x00ac6800011e7983 */ /* 0x000ea20000300a00 */
[----:B---3--:R-:W-:Y:S01]  /*62ad0*/  IMAD.MOV.U32 R58, RZ, RZ, R4 ;  /* 0x000000ffff3a7224 */ /* 0x008fe200078e0004 */
[----:B------:R-:W-:-:S02]  /*62ae0*/  MOV R59, R5 ;  /* 0x00000005003b7202 */ /* 0x000fc40000000f00 */
[----:B------:R-:W-:Y:S01]  /*62af0*/  CS2R R56, SRZ ;  /* 0x0000000000387805 */ /* 0x000fe2000001ff00 */
[----:B------:R-:W3:Y:S01]  /*62b00*/  LDL.LU.64 R4, [R1+0xac58] ;  /* 0x00ac580001047983 */ /* 0x000ee20000300a00 */
[----:B------:R-:W-:Y:S02]  /*62b10*/  DADD R36, -R240, R24 ;  /* 0x00000000f0247229 */ /* 0x000fe40000000118 */
[----:B------:R-:W-:Y:S01]  /*62b20*/  DADD R24, -R76, R32 ;  /* 0x000000004c187229 */ /* 0x000fe20000000120 */
[----:B------:R-:W-:Y:S04]  /*62b30*/  STL.128 [R1+0x3290], R84 ;  /* 0x0032905401007387 */ /* 0x000fe80000100c00 */
[----:B------:R0:W-:Y:S01]  /*62b40*/  STL.128 [R1+0x2870], R76 ;  /* 0x0028704c01007387 */ /* 0x0001e20000100c00 */
[----:B------:R-:W-:-:S02]  /*62b50*/  IMAD.MOV.U32 R160, RZ, RZ, R198 ;  /* 0x000000ffffa07224 */ /* 0x000fc400078e00c6 */
[----:B------:R-:W-:Y:S01]  /*62b60*/  IMAD.MOV.U32 R161, RZ, RZ, R199 ;  /* 0x000000ffffa17224 */ /* 0x000fe200078e00c7 */
[----:B------:R-:W3:Y:S04]  /*62b70*/  LDL.LU.64 R162, [R1+0x7c58] ;  /* 0x007c580001a27983 */ /* 0x000ee80000300a00 */
[----:B0-----:R-:W3:Y:S01]  /*62b80*/  LDL.LU.128 R76, [R1+0xac30] ;  /* 0x00ac3000014c7983 */ /* 0x001ee20000300c00 */
[----:B------:R-:W-:Y:S02]  /*62b90*/  DADD R32, -R50, R36 ;  /* 0x0000000032207229 */ /* 0x000fe40000000124 */
[----:B------:R-:W-:-:S06]  /*62ba0*/  DADD R36, R60, R14 ;  /* 0x000000003c247229 */ /* 0x000fcc000000000e */
[----:B------:R-:W-:Y:S02]  /*62bb0*/  DADD R32, -R202, R32 ;  /* 0x00000000ca207229 */ /* 0x000fe40000000120 */
[----:B------:R-:W-:Y:S01]  /*62bc0*/  DADD R36, R240, R36 ;  /* 0x00000000f0247229 */ /* 0x000fe20000000024 */
[----:B------:R-:W-:Y:S01]  /*62bd0*/  MOV R44, R216 ;  /* 0x000000d8002c7202 */ /* 0x000fe20000000f00 */
[----:B------:R-:W-:Y:S01]  /*62be0*/  IMAD.MOV.U32 R45, RZ, RZ, R217 ;  /* 0x000000ffff2d7224 */ /* 0x000fe200078e00d9 */
[----:B------:R-:W-:Y:S02]  /*62bf0*/  CS2R R216, SRZ ;  /* 0x0000000000d87805 */ /* 0x000fe4000001ff00 */
[----:B------:R-:W-:Y:S01]  /*62c00*/  CS2R R46, SRZ ;  /* 0x00000000002e7805 */ /* 0x000fe2000001ff00 */
[----:B------:R-:W-:Y:S01]  /*62c10*/  IMAD.MOV.U32 R84, RZ, RZ, R196 ;  /* 0x000000ffff547224 */ /* 0x000fe200078e00c4 */
[----:B------:R-:W-:Y:S02]  /*62c20*/  MOV R85, R197 ;  /* 0x000000c500557202 */ /* 0x000fe40000000f00 */
[----:B------:R-:W-:Y:S01]  /*62c30*/  CS2R R86, SRZ ;  /* 0x0000000000567805 */ /* 0x000fe2000001ff00 */
[----:B------:R-:W-:Y:S01]  /*62c40*/  STL.128 [R1+0x28a0], R216 ;  /* 0x0028a0d801007387 */ /* 0x000fe20000100c00 */
[----:B------:R-:W-:Y:S01]  /*62c50*/  MOV R198, R64 ;  /* 0x0000004000c67202 */ /* 0x000fe20000000f00 */
[----:B------:R-:W-:-:S02]  /*62c60*/  IMAD.MOV.U32 R199, RZ, RZ, R65 ;  /* 0x000000ffffc77224 */ /* 0x000fc400078e0041 */
[----:B------:R0:W-:Y:S01]  /*62c70*/  STL.128 [R1+0x2a50], R44 ;  /* 0x002a502c01007387 */ /* 0x0001e20000100c00 */
[----:B------:R-:W-:Y:S02]  /*62c80*/  IMAD.MOV.U32 R146, RZ, RZ, R40 ;  /* 0x000000ffff927224 */ /* 0x000fe400078e0028 */
[----:B------:R-:W-:Y:S01]  /*62c90*/  IMAD.MOV.U32 R147, RZ, RZ, R41 ;  /* 0x000000ffff937224 */ /* 0x000fe200078e0029 */
[----:B------:R-:W3:Y:S01]  /*62ca0*/  LDL.LU.64 R64, [R1+0xac48] ;  /* 0x00ac480001407983 */ /* 0x000ee20000300a00 */
[----:B--2---:R-:W-:Y:S01]  /*62cb0*/  DADD R148, -RZ, -R30 ;  /* 0x00000000ff947229 */ /* 0x004fe2000000091e */
[----:B----4-:R-:W-:Y:S02]  /*62cc0*/  IMAD.MOV.U32 R174, RZ, RZ, R188 ;  /* 0x000000ffffae7224 */ /* 0x010fe400078e00bc */
[----:B------:R-:W2:Y:S01]  /*62cd0*/  LDL.LU.64 R30, [R1+0xac40] ;  /* 0x00ac4000011e7983 */ /* 0x000ea20000300a00 */
[----:B------:R-:W-:Y:S01]  /*62ce0*/  IMAD.MOV.U32 R175, RZ, RZ, R189 ;  /* 0x000000ffffaf7224 */ /* 0x000fe200078e00bd */
[----:B---3--:R-:W-:-:S02]  /*62cf0*/  DADD R14, -R38, -R4 ;  /* 0x00000000260e7229 */ /* 0x008fc40000000904 */
[----:B------:R-:W-:Y:S01]  /*62d00*/  STL.128 [R1+0x2d50], R148 ;  /* 0x002d509401007387 */ /* 0x000fe20000100c00 */
[----:B0-----:R-:W-:Y:S02]  /*62d10*/  IMAD.MOV.U32 R44, RZ, RZ, R152 ;  /* 0x000000ffff2c7224 */ /* 0x001fe400078e0098 */
[----:B------:R-:W-:Y:S01]  /*62d20*/  IMAD.MOV.U32 R45, RZ, RZ, R153 ;  /* 0x000000ffff2d7224 */ /* 0x000fe200078e0099 */
[----:B------:R-:W3:Y:S02]  /*62d30*/  LDL.LU.64 R216, [R1+0x7ba0] ;  /* 0x007ba00001d87983 */ /* 0x000ee40000300a00 */
[----:B------:R-:W-:Y:S02]  /*62d40*/  DADD R48, -R42, R14 ;  /* 0x000000002a307229 */ /* 0x000fe4000000010e */
[----:B------:R0:W-:Y:S01]  /*62d50*/  STL.128 [R1+0x30b0], R84 ;  /* 0x0030b05401007387 */ /* 0x0001e20000100c00 */
[----:B------:R-:W-:Y:S02]  /*62d60*/  DADD R14, -R156, R32 ;  /* 0x000000009c0e7229 */ /* 0x000fe40000000120 */
[----:B------:R-:W-:Y:S01]  /*62d70*/  DADD R32, R50, R36 ;  /* 0x0000000032207229 */ /* 0x000fe20000000024 */
[----:B------:R-:W4:Y:S04]  /*62d80*/  LDL.LU.64 R152, [R1+0x7740] ;  /* 0x0077400001987983 */ /* 0x000f280000300a00 */
[----:B------:R-:W3:Y:S04]  /*62d90*/  LDL.128 R36, [R1+0x9f60] ;  /* 0x009f600001247983 */ /* 0x000ee80000100c00 */
[----:B------:R1:W-:Y:S01]  /*62da0*/  STL.128 [R1+0x30c0], R56 ;  /* 0x0030c03801007387 */ /* 0x0003e20000100c00 */
[----:B------:R-:W-:Y:S01]  /*62db0*/  MOV R196, R76 ;  /* 0x0000004c00c47202 */ /* 0x000fe20000000f00 */
[----:B------:R-:W-:-:S02]  /*62dc0*/  IMAD.MOV.U32 R197, RZ, RZ, R77 ;  /* 0x000000ffffc57224 */ /* 0x000fc400078e004d */
[----:B------:R-:W-:Y:S04]  /*62dd0*/  STL.128 [R1+0x30d0], R172 ;  /* 0x0030d0ac01007387 */ /* 0x000fe80000100c00 */
[----:B------:R1:W-:Y:S04]  /*62de0*/  STL.128 [R1+0x2630], R196 ;  /* 0x002630c401007387 */ /* 0x0003e80000100c00 */
[----:B0-----:R-:W4:Y:S04]  /*62df0*/  LDL.64 R84, [R1+0xa7e0] ;  /* 0x00a7e00001547983 */ /* 0x001f280000100a00 */
[----:B------:R-:W4:Y:S04]  /*62e00*/  LDL.LU.64 R86, [R1+0xa7e8] ;  /* 0x00a7e80001567983 */ /* 0x000f280000300a00 */
[----:B-1----:R-:W3:Y:S01]  /*62e10*/  LDL.LU.128 R56, [R1+0x7b20] ;  /* 0x007b200001387983 */ /* 0x002ee20000300c00 */
[----:B------:R-:W-:Y:S01]  /*62e20*/  IMAD.MOV.U32 R196, RZ, RZ, R154 ;  /* 0x000000ffffc47224 */ /* 0x000fe200078e009a */
[----:B------:R-:W-:Y:S01]  /*62e30*/  MOV R197, R155 ;  /* 0x0000009b00c57202 */ /* 0x000fe20000000f00 */
[----:B------:R-:W-:Y:S01]  /*62e40*/  IMAD.MOV.U32 R155, RZ, RZ, R67 ;  /* 0x000000ffff9b7224 */ /* 0x000fe200078e0043 */
[----:B------:R-:W-:Y:S01]  /*62e50*/  MOV R154, R66 ;  /* 0x00000042009a7202 */ /* 0x000fe20000000f00 */
[----:B------:R-:W4:Y:S04]  /*62e60*/  LDL.64 R198, [R1+0x9fb8] ;  /* 0x009fb80001c67983 */ /* 0x000f280000100a00 */
[----:B------:R-:W4:Y:S04]  /*62e70*/  LDL.LU.64 R66, [R1+0x7b68] ;  /* 0x007b680001427983 */ /* 0x000f280000300a00 */
[----:B------:R-:W4:Y:S04]  /*62e80*/  LDL.LU.64 R148, [R1+0x7ef0] ;  /* 0x007ef00001947983 */ /* 0x000f280000300a00 */
[----:B------:R0:W-:Y:S04]  /*62e90*/  STL.128 [R1+0x27c0], R40 ;  /* 0x0027c02801007387 */ /* 0x0001e80000100c00 */
[----:B------:R-:W-:Y:S04]  /*62ea0*/  STL.128 [R1+0x27f0], R100 ;  /* 0x0027f06401007387 */ /* 0x000fe80000100c00 */
[----:B------:R1:W-:Y:S04]  /*62eb0*/  STL.128 [R1+0x2990], R160 ;  /* 0x002990a001007387 */ /* 0x0003e80000100c00 */
[----:B------:R-:W4:Y:S04]  /*62ec0*/  LDL.LU.64 R4, [R1+0xac28] ;  /* 0x00ac280001047983 */ /* 0x000f280000300a00 */
[----:B0-----:R-:W4:Y:S04]  /*62ed0*/  LDL.LU.128 R40, [R1+0xac10] ;  /* 0x00ac100001287983 */ /* 0x001f280000300c00 */
[----:B------:R-:W4:Y:S01]  /*62ee0*/  LDL.LU.64 R174, [R1+0x7838] ;  /* 0x0078380001ae7983 */ /* 0x000f220000300a00 */
[----:B-1----:R-:W-:Y:S01]  /*62ef0*/  IMAD.MOV.U32 R160, RZ, RZ, R62 ;  /* 0x000000ffffa07224 */ /* 0x002fe200078e003e */
[----:B------:R-:W-:Y:S01]  /*62f00*/  MOV R161, R63 ;  /* 0x0000003f00a17202 */ /* 0x000fe20000000f00 */
[----:B------:R-:W-:Y:S01]  /*62f10*/  IMAD.MOV.U32 R162, RZ, RZ, R70 ;  /* 0x000000ffffa27224 */ /* 0x000fe200078e0046 */
[----:B------:R-:W4:Y:S01]  /*62f20*/  LDL.LU.128 R100, [R1+0xabf0] ;  /* 0x00abf00001647983 */ /* 0x000f220000300c00 */
[----:B------:R-:W-:Y:S01]  /*62f30*/  IMAD.MOV.U32 R163, RZ, RZ, R71 ;  /* 0x000000ffffa37224 */ /* 0x000fe200078e0047 */
[----:B------:R-:W-:-:S02]  /*62f40*/  DADD R24, -R164, R24 ;  /* 0x00000000a4187229 */ /* 0x000fc40000000118 */
[----:B------:R-:W4:Y:S01]  /*62f50*/  LDL.LU.64 R240, [R1+0xac20] ;  /* 0x00ac200001f07983 */ /* 0x000f220000300a00 */
[----:B--2---:R-:W-:-:S03]  /*62f60*/  DMUL R218, R108, R30 ;  /* 0x0000001e6cda7228 */ /* 0x004fc60000000000 */
[----:B------:R-:W2:Y:S01]  /*62f70*/  LDL.LU.64 R188, [R1+0xac50] ;  /* 0x00ac500001bc7983 */ /* 0x000ea20000300a00 */
[----:B------:R-:W-:-:S03]  /*62f80*/  DADD R32, R202, R32 ;  /* 0x00000000ca207229 */ /* 0x000fc60000000020 */
[----:B------:R-:W2:Y:S04]  /*62f90*/  LDL.LU.64 R172, [R1+0x7c28] ;  /* 0x007c280001ac7983 */ /* 0x000ea80000300a00 */
[----:B------:R-:W2:Y:S01]  /*62fa0*/  LDL.LU.64 R50, [R1+0xac00] ;  /* 0x00ac000001327983 */ /* 0x000ea20000300a00 */
[----:B---3--:R-:W-:Y:S01]  /*62fb0*/  IMAD.MOV.U32 R60, RZ, RZ, R58 ;  /* 0x000000ffff3c7224 */ /* 0x008fe200078e003a */
[----:B------:R-:W-:Y:S01]  /*62fc0*/  MOV R30, R36 ;  /* 0x00000024001e7202 */ /* 0x000fe20000000f00 */
[----:B------:R-:W-:Y:S01]  /*62fd0*/  IMAD.MOV.U32 R31, RZ, RZ, R37 ;  /* 0x000000ffff1f7224 */ /* 0x000fe200078e0025 */
[----:B------:R-:W-:Y:S03]  /*62fe0*/  STL.128 [R1+0x29a0], R36 ;  /* 0x0029a02401007387 */ /* 0x000fe60000100c00 */
[----:B------:R-:W-:Y:S01]  /*62ff0*/  IMAD.MOV.U32 R46, RZ, RZ, R30 ;  /* 0x000000ffff2e7224 */ /* 0x000fe200078e001e */
[----:B------:R-:W-:Y:S01]  /*63000*/  MOV R47, R31 ;  /* 0x0000001f002f7202 */ /* 0x000fe20000000f00 */
[----:B----4-:R0:W-:Y:S01]  /*63010*/  STL.128 [R1+0x2da0], R84 ;  /* 0x002da05401007387 */ /* 0x0101e20000100c00 */
[----:B------:R-:W-:-:S03]  /*63020*/  DADD R30, -R220, R14 ;  /* 0x00000000dc1e7229 */ /* 0x000fc6000000010e */
[----:B------:R1:W-:Y:S01]  /*63030*/  STL.128 [R1+0x2eb0], R216 ;  /* 0x002eb0d801007387 */ /* 0x0003e20000100c00 */
[----:B------:R-:W-:Y:S02]  /*63040*/  DADD R150, R198, R152 ;  /* 0x00000000c6967229 */ /* 0x000fe40000000098 */
[----:B------:R-:W-:Y:S01]  /*63050*/  DADD R14, R66, R56 ;  /* 0x00000000420e7229 */ /* 0x000fe20000000038 */
[----:B------:R3:W-:Y:S04]  /*63060*/  STL.128 [R1+0x2f60], R44 ;  /* 0x002f602c01007387 */ /* 0x0007e80000100c00 */
[----:B------:R-:W-:Y:S04]  /*63070*/  STL.128 [R1+0x2fb0], R56 ;  /* 0x002fb03801007387 */ /* 0x000fe80000100c00 */
[----:B------:R-:W4:Y:S04]  /*63080*/  LDL.64 R66, [R1+0xa618] ;  /* 0x00a6180001427983 */ /* 0x000f280000100a00 */
[----:B------:R3:W-:Y:S01]  /*63090*/  STL.128 [R1+0x3020], R160 ;  /* 0x003020a001007387 */ /* 0x0007e20000100c00 */
[----:B------:R-:W-:-:S02]  /*630a0*/  IMAD.MOV.U32 R54, RZ, RZ, R218 ;  /* 0x000000ffff367224 */ /* 0x000fc400078e00da */
[----:B------:R-:W-:Y:S01]  /*630b0*/  IMAD.MOV.U32 R55, RZ, RZ, R219 ;  /* 0x000000ffff377224 */ /* 0x000fe200078e00db */
[----:B0-----:R-:W2:Y:S01]  /*630c0*/  LDL.LU.64 R86, [R1+0x8098] ;  /* 0x0080980001567983 */ /* 0x001ea20000300a00 */
[----:B------:R-:W-:-:S03]  /*630d0*/  IMAD.MOV.U32 R61, RZ, RZ, R59 ;  /* 0x000000ffff3d7224 */ /* 0x000fc600078e003b */
[----:B-1----:R-:W2:Y:S04]  /*630e0*/  LDL.64 R218, [R1+0x9f38] ;  /* 0x009f380001da7983 */ /* 0x002ea80000100a00 */
[----:B---3--:R-:W3:Y:S04]  /*630f0*/  LDL.LU.64 R46, [R1+0x7ca8] ;  /* 0x007ca800012e7983 */ /* 0x008ee80000300a00 */
[----:B------:R-:W3:Y:S04]  /*63100*/  LDL.64 R160, [R1+0xa550] ;  /* 0x00a5500001a07983 */ /* 0x000ee80000100a00 */
[----:B------:R0:W-:Y:S04]  /*63110*/  STL.128 [R1+0x31e0], R148 ;  /* 0x0031e09401007387 */ /* 0x0001e80000100c00 */
[----:B------:R-:W3:Y:S04]  /*63120*/  LDL.LU.64 R162, [R1+0x79e0] ;  /* 0x0079e00001a27983 */ /* 0x000ee80000300a00 */
[----:B------:R-:W3:Y:S01]  /*63130*/  LDL.64 R58, [R1+0x9f48] ;  /* 0x009f4800013a7983 */ /* 0x000ee20000100a00 */
[----:B------:R-:W-:Y:S01]  /*63140*/  MOV R96, R196 ;  /* 0x000000c400607202 */ /* 0x000fe20000000f00 */
[----:B------:R-:W-:Y:S01]  /*63150*/  IMAD.MOV.U32 R97, RZ, RZ, R197 ;  /* 0x000000ffff617224 */ /* 0x000fe200078e00c5 */
[----:B------:R-:W-:Y:S01]  /*63160*/  DADD R38, -R136, R30 ;  /* 0x0000000088267229 */ /* 0x000fe2000000011e */
[----:B------:R-:W3:Y:S04]  /*63170*/  LDL.LU.64 R202, [R1+0x7bb8] ;  /* 0x007bb80001ca7983 */ /* 0x000ee80000300a00 */
[----:B0-----:R-:W3:Y:S01]  /*63180*/  LDL.64 R150, [R1+0xa558] ;  /* 0x00a5580001967983 */ /* 0x001ee20000100a00 */
[----:B------:R-:W-:-:S03]  /*63190*/  DADD R36, R156, R32 ;  /* 0x000000009c247229 */ /* 0x000fc60000000020 */
[----:B------:R-:W3:Y:S01]  /*631a0*/  LDL.LU.64 R156, [R1+0x79d8] ;  /* 0x0079d800019c7983 */ /* 0x000ee20000300a00 */
[C---:B------:R-:W-:Y:S01]  /*631b0*/  DADD R30, R4.reuse, R242 ;  /* 0x00000000041e7229 */ /* 0x040fe200000000f2 */
[----:B------:R-:W-:Y:S01]  /*631c0*/  CS2R R216, SRZ ;  /* 0x0000000000d87805 */ /* 0x000fe2000001ff00 */
[----:B------:R-:W-:Y:S01]  /*631d0*/  DADD R84, -RZ, -R250 ;  /* 0x00000000ff547229 */ /* 0x000fe200000009fa */
[----:B------:R-:W-:Y:S01]  /*631e0*/  IMAD.MOV.U32 R44, RZ, RZ, R174 ;  /* 0x000000ffff2c7224 */ /* 0x000fe200078e00ae */
[----:B------:R-:W-:Y:S01]  /*631f0*/  DADD R4, -R4, R38 ;  /* 0x0000000004047229 */ /* 0x000fe20000000126 */
[----:B------:R-:W-:Y:S01]  /*63200*/  MOV R45, R175 ;  /* 0x000000af002d7202 */ /* 0x000fe20000000f00 */
[----:B------:R0:W-:Y:S01]  /*63210*/  STL.128 [R1+0x27b0], R96 ;  /* 0x0027b06001007387 */ /* 0x0001e20000100c00 */
[----:B------:R-:W-:Y:S01]  /*63220*/  CS2R R56, SRZ ;  /* 0x0000000000387805 */ /* 0x000fe2000001ff00 */
[----:B------:R-:W-:Y:S02]  /*63230*/  DMUL R38, R180, 0.75 ;  /* 0x3fe80000b4267828 */ /* 0x000fe40000000000 */
[----:B------:R-:W3:Y:S01]  /*63240*/  LDL.LU.64 R136, [R1+0x7758] ;  /* 0x0077580001887983 */ /* 0x000ee20000300a00 */
[----:B------:R-:W-:Y:S01]  /*63250*/  MOV R152, R90 ;  /* 0x0000005a00987202 */ /* 0x000fe20000000f00 */
[----:B------:R-:W-:-:S02]  /*63260*/  IMAD.MOV.U32 R153, RZ, RZ, R91 ;  /* 0x000000ffff997224 */ /* 0x000fc400078e005b */
[----:B------:R-:W3:Y:S04]  /*63270*/  LDL.LU.64 R196, [R1+0x82b8] ;  /* 0x0082b80001c47983 */ /* 0x000ee80000300a00 */
[----:B------:R-:W3:Y:S04]  /*63280*/  LDL.LU.64 R108, [R1+0xabe0] ;  /* 0x00abe000016c7983 */ /* 0x000ee80000300a00 */
[----:B------:R-:W3:Y:S04]  /*63290*/  LDL.LU.64 R62, [R1+0xabd8] ;  /* 0x00abd800013e7983 */ /* 0x000ee80000300a00 */
[----:B------:R-:W3:Y:S04]  /*632a0*/  LDL.LU.64 R70, [R1+0xabd0] ;  /* 0x00abd00001467983 */ /* 0x000ee80000300a00 */
[----:B0-----:R-:W3:Y:S04]  /*632b0*/  LDL.LU.128 R96, [R1+0xabc0] ;  /* 0x00abc00001607983 */ /* 0x001ee80000300c00 */
[----:B------:R-:W3:Y:S01]  /*632c0*/  LDL.LU.64 R242, [R1+0x8280] ;  /* 0x0082800001f27983 */ /* 0x000ee20000300a00 */
[----:B----4-:R-:W-:Y:S01]  /*632d0*/  DMUL R32, R66, R42 ;  /* 0x0000002a42207228 */ /* 0x010fe20000000000 */
[----:B------:R-:W-:Y:S01]  /*632e0*/  IMAD.MOV.U32 R66, RZ, RZ, R100 ;  /* 0x000000ffff427224 */ /* 0x000fe200078e0064 */
[----:B------:R-:W-:Y:S01]  /*632f0*/  MOV R67, R101 ;  /* 0x0000006500437202 */ /* 0x000fe20000000f00 */
[----:B--2---:R-:W-:Y:S01]  /*63300*/  STL.128 [R1+0x2e20], R216 ;  /* 0x002e20d801007387 */ /* 0x004fe20000100c00 */
[----:B---3--:R-:W-:-:S03]  /*63310*/  DADD R42, -R160, R134 ;  /* 0x00000000a02a7229 */ /* 0x008fc60000000186 */
[----:B------:R-:W-:Y:S04]  /*63320*/  STL.128 [R1+0x2ea0], R84 ;  /* 0x002ea05401007387 */ /* 0x000fe80000100c00 */
[----:B------:R0:W-:Y:S01]  /*63330*/  STL.128 [R1+0x2f80], R44 ;  /* 0x002f802c01007387 */ /* 0x0001e20000100c00 */
[----:B------:R-:W-:-:S03]  /*63340*/  DADD R4, -R162, R4 ;  /* 0x00000000a2047229 */ /* 0x000fc60000000104 */
[----:B------:R-:W2:Y:S01]  /*63350*/  LDL.64 R160, [R1+0x9f20] ;  /* 0x009f200001a07983 */ /* 0x000ea20000100a00 */
[----:B------:R-:W-:-:S03]  /*63360*/  MOV R76, R46 ;  /* 0x0000002e004c7202 */ /* 0x000fc60000000f00 */
[----:B------:R-:W2:Y:S01]  /*63370*/  LDL.64 R162, [R1+0x9f28] ;  /* 0x009f280001a27983 */ /* 0x000ea20000100a00 */
[----:B------:R-:W-:-:S03]  /*63380*/  IMAD.MOV.U32 R77, RZ, RZ, R47 ;  /* 0x000000ffff4d7224 */ /* 0x000fc600078e002f */
[----:B------:R1:W-:Y:S01]  /*63390*/  STL.128 [R1+0x3180], R56 ;  /* 0x0031803801007387 */ /* 0x0003e20000100c00 */
[----:B0-----:R-:W-:Y:S01]  /*633a0*/  DADD R44, -R150, R42 ;  /* 0x00000000962c7229 */ /* 0x001fe2000000012a */
[----:B------:R-:W-:Y:S02]  /*633b0*/  CS2R R46, SRZ ;  /* 0x00000000002e7805 */ /* 0x000fe4000001ff00 */
[----:B------:R-:W-:Y:S04]  /*633c0*/  STL.128 [R1+0x31f0], R32 ;  /* 0x0031f02001007387 */ /* 0x000fe80000100c00 */
[----:B------:R-:W-:Y:S01]  /*633d0*/  STL.128 [R1+0x3250], R64 ;  /* 0x0032504001007387 */ /* 0x000fe20000100c00 */
[----:B------:R-:W-:Y:S02]  /*633e0*/  IMAD.MOV.U32 R120, RZ, RZ, R86 ;  /* 0x000000ffff787224 */ /* 0x000fe400078e0056 */
[----:B------:R-:W-:Y:S01]  /*633f0*/  IMAD.MOV.U32 R121, RZ, RZ, R87 ;  /* 0x000000ffff797224 */ /* 0x000fe200078e0057 */
[----:B------:R-:W-:Y:S01]  /*63400*/  MOV R91, R205 ;  /* 0x000000cd005b7202 */ /* 0x000fe20000000f00 */
[----:B------:R-:W-:Y:S01]  /*63410*/  IMAD.MOV.U32 R90, RZ, RZ, R204 ;  /* 0x000000ffff5a7224 */ /* 0x000fe200078e00cc */
[----:B-1----:R-:W-:Y:S01]  /*63420*/  DADD R56, R220, R36 ;  /* 0x00000000dc387229 */ /* 0x002fe20000000024 */
[----:B------:R-:W-:Y:S01]  /*63430*/  CS2R R58, SRZ ;  /* 0x00000000003a7805 */ /* 0x000fe2000001ff00 */
[----:B------:R-:W-:Y:S01]  /*63440*/  IMAD.MOV.U32 R36, RZ, RZ, R174 ;  /* 0x000000ffff247224 */ /* 0x000fe200078e00ae */
[----:B------:R-:W-:Y:S01]  /*63450*/  DADD R86, -R156, R4 ;  /* 0x000000009c567229 */ /* 0x000fe20000000104 */
[----:B------:R-:W-:Y:S01]  /*63460*/  IMAD.MOV.U32 R37, RZ, RZ, R175 ;  /* 0x000000ffff257224 */ /* 0x000fe200078e00af */
[----:B------:R-:W-:Y:S01]  /*63470*/  CS2R R84, SRZ ;  /* 0x0000000000547805 */ /* 0x000fe2000001ff00 */
[----:B------:R-:W3:Y:S04]  /*63480*/  LDL.LU.64 R204, [R1+0x82a0] ;  /* 0x0082a00001cc7983 */ /* 0x000ee80000300a00 */
[----:B------:R-:W-:Y:S04]  /*63490*/  STL.128 [R1+0x3240], R36 ;  /* 0x0032402401007387 */ /* 0x000fe80000100c00 */
[----:B------:R0:W-:Y:S01]  /*634a0*/  STL.128 [R1+0x2910], R44 ;  /* 0x0029102c01007387 */ /* 0x0001e20000100c00 */
[----:B------:R-:W-:-:S03]  /*634b0*/  DMUL R134, R202, 0.25 ;  /* 0x3fd00000ca867828 */ /* 0x000fc60000000000 */
[----:B------:R-:W4:Y:S04]  /*634c0*/  LDL.LU.64 R220, [R1+0x7aa8] ;  /* 0x007aa80001dc7983 */ /* 0x000f280000300a00 */
[----:B------:R-:W4:Y:S01]  /*634d0*/  LDL.LU.64 R216, [R1+0x7e88] ;  /* 0x007e880001d87983 */ /* 0x000f220000300a00 */
[----:B------:R-:W-:-:S03]  /*634e0*/  DFMA R130, R130, UR58, R188 ;  /* 0x0000003a82827c2b */ /* 0x000fc600080000bc */
[----:B------:R-:W4:Y:S04]  /*634f0*/  LDL.LU.64 R218, [R1+0x82b0] ;  /* 0x0082b00001da7983 */ /* 0x000f280000300a00 */
[----:B0-----:R-:W4:Y:S04]  /*63500*/  LDL.LU.64 R44, [R1+0x7960] ;  /* 0x00796000012c7983 */ /* 0x001f280000300a00 */
[----:B------:R0:W-:Y:S04]  /*63510*/  STL.128 [R1+0x3090], R56 ;  /* 0x0030903801007387 */ /* 0x0001e80000100c00 */
[----:B------:R1:W-:Y:S04]  /*63520*/  STL.128 [R1+0x2d00], R84 ;  /* 0x002d005401007387 */ /* 0x0003e80000100c00 */
[----:B------:R-:W-:Y:S04]  /*63530*/  STL.128 [R1+0x2730], RZ ;  /* 0x002730ff01007387 */ /* 0x000fe80000100c00 */
[----:B------:R-:W-:Y:S04]  /*63540*/  STL.128 [R1+0x2740], RZ ;  /* 0x002740ff01007387 */ /* 0x000fe80000100c00 */
[----:B------:R-:W-:Y:S04]  /*63550*/  STL.128 [R1+0x2750], RZ ;  /* 0x002750ff01007387 */ /* 0x000fe80000100c00 */
[----:B------:R-:W-:Y:S04]  /*63560*/  STL.128 [R1+0x2760], RZ ;  /* 0x002760ff01007387 */ /* 0x000fe80000100c00 */
[----:B------:R-:W-:Y:S04]  /*63570*/  STL.128 [R1+0x27d0], RZ ;  /* 0x0027d0ff01007387 */ /* 0x000fe80000100c00 */
[----:B------:R-:W-:Y:S04]  /*63580*/  STL.128 [R1+0x2840], RZ ;  /* 0x002840ff01007387 */ /* 0x000fe80000100c00 */
[----:B------:R-:W-:Y:S04]  /*63590*/  STL.128 [R1+0x2880], RZ ;  /* 0x002880ff01007387 */ /* 0x000fe80000100c00 */
[----:B------:R-:W-:Y:S01]  /*635a0*/  STL.128 [R1+0x2890], RZ ;  /* 0x002890ff01007387 */ /* 0x000fe20000100c00 */
[----:B------:R-:W-:Y:S01]  /*635b0*/  MOV R46, R136 ;  /* 0x00000088002e7202 */ /* 0x000fe20000000f00 */
[----:B------:R-:W-:-:S02]  /*635c0*/  IMAD.MOV.U32 R47, RZ, RZ, R137 ;  /* 0x000000ffff2f7224 */ /* 0x000fc400078e0089 */
[----:B------:R-:W4:Y:S04]  /*635d0*/  LDL.LU.64 R202, [R1+0x7768] ;  /* 0x0077680001ca7983 */ /* 0x000f280000300a00 */
[----:B0-----:R-:W4:Y:S04]  /*635e0*/  LDL.LU.64 R58, [R1+0x7748] ;  /* 0x00774800013a7983 */ /* 0x001f280000300a00 */
[----:B--2---:R0:W-:Y:S04]  /*635f0*/  STL.128 [R1+0x2980], R160 ;  /* 0x002980a001007387 */ /* 0x0041e80000100c00 */
[----:B------:R-:W-:Y:S04]  /*63600*/  STL.128 [R1+0x2c00], RZ ;  /* 0x002c00ff01007387 */ /* 0x000fe80000100c00 */
[----:B------:R-:W-:Y:S04]  /*63610*/  STL.128 [R1+0x2cb0], RZ ;  /* 0x002cb0ff01007387 */ /* 0x000fe80000100c00 */
[----:B------:R-:W-:Y:S04]  /*63620*/  STL.128 [R1+0x2e10], RZ ;  /* 0x002e10ff01007387 */ /* 0x000fe80000100c00 */
[----:B------:R-:W-:Y:S04]  /*63630*/  STL.128 [R1+0x2e60], RZ ;  /* 0x002e60ff01007387 */ /* 0x000fe80000100c00 */
[----:B------:R-:W-:Y:S04]  /*63640*/  STL.128 [R1+0x3010], RZ ;  /* 0x003010ff01007387 */ /* 0x000fe80000100c00 */
[----:B------:R-:W-:Y:S04]  /*63650*/  STL.128 [R1+0x3030], RZ ;  /* 0x003030ff01007387 */ /* 0x000fe80000100c00 */
[----:B------:R-:W-:Y:S04]  /*63660*/  STL.128 [R1+0x3080], RZ ;  /* 0x003080ff01007387 */ /* 0x000fe80000100c00 */
[----:B------:R-:W-:Y:S04]  /*63670*/  STL.128 [R1+0x3200], RZ ;  /* 0x003200ff01007387 */ /* 0x000fe80000100c00 */
[----:B------:R2:W-:Y:S01]  /*63680*/  STL.128 [R1+0x32b0], R188 ;  /* 0x0032b0bc01007387 */ /* 0x0005e20000100c00 */
[----:B-1----:R-:W-:Y:S01]  /*63690*/  IMAD.MOV.U32 R84, RZ, RZ, R152 ;  /* 0x000000ffff547224 */ /* 0x002fe200078e0098 */
[----:B------:R-:W-:-:S02]  /*636a0*/  MOV R85, R153 ;  /* 0x0000009900557202 */ /* 0x000fc40000000f00 */
[----:B------:R-:W-:Y:S01]  /*636b0*/  CS2R R86, SRZ ;  /* 0x0000000000567805 */ /* 0x000fe2000001ff00 */
[----:B0-----:R-:W-:Y:S01]  /*636c0*/  IMAD.MOV.U32 R160, RZ, RZ, R186 ;  /* 0x000000ffffa07224 */ /* 0x001fe200078e00ba */
[----:B------:R-:W-:Y:S01]  /*636d0*/  MOV R161, R187 ;  /* 0x000000bb00a17202 */ /* 0x000fe20000000f00 */
[----:B---3--:R-:W-:Y:S01]  /*636e0*/  DADD R4, -R204, R48 ;  /* 0x00000000cc047229 */ /* 0x008fe20000000130 */
[----:B------:R-:W3:Y:S04]  /*636f0*/  LDL.64 R162, [R1+0x9f50] ;  /* 0x009f500001a27983 */ /* 0x000ee80000100a00 */
[----:B----4-:R0:W-:Y:S04]  /*63700*/  STL.128 [R1+0x32c0], R44 ;  /* 0x0032c02c01007387 */ /* 0x0101e80000100c00 */
[----:B--2---:R-:W2:Y:S01]  /*63710*/  LDL.LU.64 R190, [R1+0x7cf8] ;  /* 0x007cf80001be7983 */ /* 0x004ea20000300a00 */
[----:B------:R-:W-:-:S02]  /*63720*/  IMAD.MOV.U32 R152, RZ, RZ, R126 ;  /* 0x000000ffff987224 */ /* 0x000fc400078e007e */
[----:B------:R-:W-:Y:S01]  /*63730*/  IMAD.MOV.U32 R153, RZ, RZ, R127 ;  /* 0x000000ffff997224 */ /* 0x000fe200078e007f */
[----:B------:R-:W4:Y:S01]  /*63740*/  LDL.LU.64 R186, [R1+0x8258] ;  /* 0x0082580001ba7983 */ /* 0x000f220000300a00 */
[----:B------:R-:W-:Y:S01]  /*63750*/  DADD R156, R156, R30 ;  /* 0x000000009c9c7229 */ /* 0x000fe2000000001e */
[----:B------:R-:W-:Y:S02]  /*63760*/  CS2R R56, SRZ ;  /* 0x0000000000387805 */ /* 0x000fe4000001ff00 */
[----:B------:R-:W3:Y:S04]  /*63770*/  LDL.64 R188, [R1+0x9f08] ;  /* 0x009f080001bc7983 */ /* 0x000ee80000100a00 */
[----:B0-----:R-:W2:Y:S01]  /*63780*/  LDL.LU.64 R44, [R1+0x7a70] ;  /* 0x007a7000012c7983 */ /* 0x001ea20000300a00 */
[----:B------:R-:W-:-:S02]  /*63790*/  IMAD.MOV.U32 R46, RZ, RZ, R134 ;  /* 0x000000ffff2e7224 */ /* 0x000fc400078e0086 */
[----:B------:R-:W-:Y:S01]  /*637a0*/  IMAD.MOV.U32 R47, RZ, RZ, R135 ;  /* 0x000000ffff2f7224 */ /* 0x000fe200078e0087 */
[----:B------:R-:W-:Y:S01]  /*637b0*/  MOV R126, R142 ;  /* 0x0000008e007e7202 */ /* 0x000fe20000000f00 */
[----:B------:R-:W-:Y:S02]  /*637c0*/  IMAD.MOV.U32 R127, RZ, RZ, R143 ;  /* 0x000000ffff7f7224 */ /* 0x000fe400078e008f */
[----:B------:R-:W3:Y:S01]  /*637d0*/  LDL.LU.64 R142, [R1+0x7888] ;  /* 0x00788800018e7983 */ /* 0x000ee20000300a00 */
[----:B------:R-:W-:-:S03]  /*637e0*/  DADD R4, -R196, R4 ;  /* 0x00000000c4047229 */ /* 0x000fc60000000104 */
[----:B--2---:R-:W-:Y:S04]  /*637f0*/  STL.128 [R1+0x32d0], R44 ;  /* 0x0032d02c01007387 */ /* 0x004fe80000100c00 */
[----:B------:R-:W-:Y:S04]  /*63800*/  STL.128 [R1+0x32e0], R84 ;  /* 0x0032e05401007387 */ /* 0x000fe80000100c00 */
[----:B------:R0:W-:Y:S02]  /*63810*/  STL.128 [R1+0x32f0], R168 ;  /* 0x0032f0a801007387 */ /* 0x0001e40000100c00 */
[----:B0-----:R-:W-:Y:S01]  /*63820*/  MOV R168, R160 ;  /* 0x000000a000a87202 */ /* 0x001fe20000000f00 */
[----:B------:R-:W-:-:S02]  /*63830*/  IMAD.MOV.U32 R169, RZ, RZ, R161 ;  /* 0x000000ffffa97224 */ /* 0x000fc400078e00a1 */
[----:B------:R-:W2:Y:S01]  /*63840*/  LDL.LU.64 R160, [R1+0x9f58] ;  /* 0x009f580001a07983 */ /* 0x000ea20000300a00 */
[----:B------:R-:W-:-:S03]  /*63850*/  DADD R4, -R120, R4 ;  /* 0x0000000078047229 */ /* 0x000fc60000000104 */
[----:B------:R0:W-:Y:S05]  /*63860*/  STL.128 [R1+0x3300], R156 ;  /* 0x0033009c01007387 */ /* 0x0001ea0000100c00 */
[----:B------:R-:W-:Y:S02]  /*63870*/  DADD R30, -R190, R4 ;  /* 0x00000000be1e7229 */ /* 0x000fe40000000104 */
[----:B------:R-:W-:Y:S01]  /*63880*/  DADD R44, -R146, R24 ;  /* 0x00000000922c7229 */ /* 0x000fe20000000118 */
[----:B------:R2:W-:Y:S01]  /*63890*/  STL.128 [R1+0x3310], R56 ;  /* 0x0033103801007387 */ /* 0x0005e20000100c00 */
[----:B----4-:R-:W-:Y:S01]  /*638a0*/  DADD R4, -R186, R202 ;  /* 0x00000000ba047229 */ /* 0x010fe200000001ca */
[----:B0-----:R-:W-:-:S02]  /*638b0*/  IMAD.MOV.U32 R156, RZ, RZ, R154 ;  /* 0x000000ffff9c7224 */ /* 0x001fc400078e009a */
[----:B------:R-:W-:Y:S02]  /*638c0*/  IMAD.MOV.U32 R157, RZ, RZ, R155 ;  /* 0x000000ffff9d7224 */ /* 0x000fe400078e009b */
[----:B------:R-:W4:Y:S01]  /*638d0*/  LDL.LU.64 R154, [R1+0x7de0] ;  /* 0x007de000019a7983 */ /* 0x000f220000300a00 */
[----:B---3--:R-:W-:Y:S02]  /*638e0*/  DFMA R142, R186, UR18, R142 ;  /* 0x00000012ba8e7c2b */ /* 0x008fe4000800008e */
[----:B------:R-:W-:Y:S01]  /*638f0*/  DADD R24, -R148, R30 ;  /* 0x0000000094187229 */ /* 0x000fe2000000011e */
[----:B------:R-:W3:Y:S01]  /*63900*/  LDL.LU.64 R186, [R1+0x77e0] ;  /* 0x0077e00001ba7983 */ /* 0x000ee20000300a00 */
[----:B------:R-:W-:-:S03]  /*63910*/  DADD R34, R220, -R148 ;  /* 0x00000000dc227229 */ /* 0x000fc60000000894 */
[----:B------:R-:W3:Y:S04]  /*63920*/  LDL.LU.64 R148, [R1+0x7770] ;  /* 0x0077700001947983 */ /* 0x000ee80000300a00 */
[----:B------:R-:W3:Y:S01]  /*63930*/  LDL.LU.64 R164, [R1+0x8270] ;  /* 0x0082700001a47983 */ /* 0x000ee20000300a00 */
[----:B--2---:R-:W-:Y:S01]  /*63940*/  DADD R56, R216, R160 ;  /* 0x00000000d8387229 */ /* 0x004fe200000000a0 */
[----:B------:R-:W-:Y:S02]  /*63950*/  CS2R R46, SRZ ;  /* 0x00000000002e7805 */ /* 0x000fe4000001ff00 */
[----:B------:R-:W2:Y:S01]  /*63960*/  LDL.LU.64 R160, [R1+0x7a10] ;  /* 0x007a100001a07983 */ /* 0x000ea20000300a00 */
[----:B------:R-:W-:Y:S01]  /*63970*/  CS2R R158, SRZ ;  /* 0x00000000009e7805 */ /* 0x000fe2000001ff00 */
[----:B------:R-:W-:Y:S01]  /*63980*/  DMUL R58, R172, UR24 ;  /* 0x00000018ac3a7c28 */ /* 0x000fe20008000000 */
[----:B------:R-:W-:Y:S01]  /*63990*/  CS2R R84, SRZ ;  /* 0x0000000000547805 */ /* 0x000fe2000001ff00 */
[----:B------:R-:W-:Y:S01]  /*639a0*/  IMAD.MOV.U32 R86, RZ, RZ, R162 ;  /* 0x000000ffff567224 */ /* 0x000fe200078e00a2 */
[----:B------:R-:W-:Y:S01]  /*639b0*/  MOV R87, R163 ;  /* 0x000000a300577202 */ /* 0x000fe20000000f00 */
[----:B------:R-:W-:Y:S01]  /*639c0*/  IMAD.MOV.U32 R134, RZ, RZ, R152 ;  /* 0x000000ffff867224 */ /* 0x000fe200078e0098 */
[----:B------:R-:W-:Y:S01]  /*639d0*/  MOV R135, R153 ;  /* 0x0000009900877202 */ /* 0x000fe20000000f00 */
[----:B------:R-:W-:Y:S04]  /*639e0*/  STL.128 [R1+0x3320], R44 ;  /* 0x0033202c01007387 */ /* 0x000fe80000100c00 */
[----:B------:R-:W3:Y:S01]  /*639f0*/  LDL.LU.64 R152, [R1+0x8278] ;  /* 0x0082780001987983 */ /* 0x000ee20000300a00 */
[----:B------:R-:W-:-:S03]  /*63a00*/  MOV R202, R90 ;  /* 0x0000005a00ca7202 */ /* 0x000fc60000000f00 */
[----:B------:R-:W-:Y:S01]  /*63a10*/  STL.128 [R1+0x3330], R140 ;  /* 0x0033308c01007387 */ /* 0x000fe20000100c00 */
[----:B------:R-:W-:-:S03]  /*63a20*/  IMAD.MOV.U32 R203, RZ, RZ, R91 ;  /* 0x000000ffffcb7224 */ /* 0x000fc600078e005b */
[----:B------:R-:W-:Y:S04]  /*63a30*/  STL.128 [R1+0x3350], R156 ;  /* 0x0033509c01007387 */ /* 0x000fe80000100c00 */
[----:B------:R4:W-:Y:S04]  /*63a40*/  STL.128 [R1+0x3360], R84 ;  /* 0x0033605401007387 */ /* 0x0009e80000100c00 */
[----:B------:R0:W-:Y:S04]  /*63a50*/  STL.128 [R1+0x3370], R56 ;  /* 0x0033703801007387 */ /* 0x0001e80000100c00 */
[----:B------:R-:W3:Y:S01]  /*63a60*/  LDL.LU.64 R90, [R1+0x7760] ;  /* 0x00776000015a7983 */ /* 0x000ee20000300a00 */
[----:B------:R-:W-:Y:S01]  /*63a70*/  DADD R4, -R54, R4 ;  /* 0x0000000036047229 */ /* 0x000fe20000000104 */
[----:B------:R-:W-:-:S02]  /*63a80*/  CS2R R170, SRZ ;  /* 0x0000000000aa7805 */ /* 0x000fc4000001ff00 */
[----:B------:R-:W3:Y:S01]  /*63a90*/  LDL.LU.64 R42, [R1+0x7c80] ;  /* 0x007c8000012a7983 */ /* 0x000ee20000300a00 */
[----:B----4-:R-:W-:-:S03]  /*63aa0*/  DADD R84, R188, R154 ;  /* 0x00000000bc547229 */ /* 0x010fc6000000009a */
[----:B------:R-:W4:Y:S01]  /*63ab0*/  LDL.LU.64 R48, [R1+0x7d50] ;  /* 0x007d500001307983 */ /* 0x000f220000300a00 */
[----:B0-----:R-:W-:-:S03]  /*63ac0*/  DADD R58, R150, -R218 ;  /* 0x00000000963a7229 */ /* 0x001fc600000008da */
[----:B------:R-:W4:Y:S04]  /*63ad0*/  LDL.LU.64 R154, [R1+0x78a8] ;  /* 0x0078a800019a7983 */ /* 0x000f280000300a00 */
[----:B------:R-:W4:Y:S01]  /*63ae0*/  LDL.LU.64 R218, [R1+0x77b8] ;  /* 0x0077b80001da7983 */ /* 0x000f220000300a00 */
[----:B------:R-:W-:-:S03]  /*63af0*/  DADD R140, -R220, R24 ;  /* 0x00000000dc8c7229 */ /* 0x000fc60000000118 */
[----:B------:R-:W4:Y:S04]  /*63b00*/  LDL.LU.64 R150, [R1+0x77e8] ;  /* 0x0077e80001967983 */ /* 0x000f280000300a00 */
[----:B------:R-:W4:Y:S01]  /*63b10*/  LDL.LU.64 R66, [R1+0x77d8] ;  /* 0x0077d80001427983 */ /* 0x000f220000300a00 */
[----:B--2---:R-:W-:-:S03]  /*63b20*/  DADD R24, R54, R160 ;  /* 0x0000000036187229 */ /* 0x004fc600000000a0 */
[----:B------:R-:W2:Y:S01]  /*63b30*/  LDL.LU.64 R160, [R1+0x8058] ;  /* 0x0080580001a07983 */ /* 0x000ea20000300a00 */
[----:B------:R-:W-:Y:S02]  /*63b40*/  DADD R44, -RZ, -R242 ;  /* 0x00000000ff2c7229 */ /* 0x000fe400000009f2 */
[----:B------:R-:W-:Y:S01]  /*63b50*/  DADD R46, -RZ, -R168 ;  /* 0x00000000ff2e7229 */ /* 0x000fe200000009a8 */
[----:B------:R-:W-:Y:S01]  /*63b60*/  CS2R R56, SRZ ;  /* 0x0000000000387805 */ /* 0x000fe2000001ff00 */
[----:B---3--:R-:W-:Y:S01]  /*63b70*/  DADD R142, R198, -R164 ;  /* 0x00000000c68e7229 */ /* 0x008fe200000008a4 */
[----:B------:R-:W-:Y:S01]  /*63b80*/  IMAD.MOV.U32 R156, RZ, RZ, R134 ;  /* 0x000000ffff9c7224 */ /* 0x000fe200078e0086 */
[----:B------:R-:W-:Y:S01]  /*63b90*/  CS2R R158, SRZ ;  /* 0x00000000009e7805 */ /* 0x000fe2000001ff00 */
[----:B------:R-:W-:Y:S01]  /*63ba0*/  IMAD.MOV.U32 R157, RZ, RZ, R135 ;  /* 0x000000ffff9d7224 */ /* 0x000fe200078e0087 */
[----:B------:R-:W3:Y:S04]  /*63bb0*/  LDL.LU.64 R164, [R1+0x82c0] ;  /* 0x0082c00001a47983 */ /* 0x000ee80000300a00 */
[----:B------:R0:W-:Y:S01]  /*63bc0*/  STL.128 [R1+0x3380], R44 ;  /* 0x0033802c01007387 */ /* 0x0001e20000100c00 */
[----:B------:R-:W-:-:S03]  /*63bd0*/  DADD R86, -RZ, -R152 ;  /* 0x00000000ff567229 */ /* 0x000fc60000000998 */
[----:B------:R-:W-:Y:S04]  /*63be0*/  STL.128 [R1+0x3390], R208 ;  /* 0x003390d001007387 */ /* 0x000fe80000100c00 */
[----:B------:R1:W-:Y:S04]  /*63bf0*/  STL.128 [R1+0x33a0], R56 ;  /* 0x0033a03801007387 */ /* 0x0003e80000100c00 */
[----:B------:R-:W3:Y:S01]  /*63c00*/  LDL.LU.64 R134, [R1+0x8228] ;  /* 0x0082280001867983 */ /* 0x000ee20000300a00 */
[----:B0-----:R-:W-:Y:S01]  /*63c10*/  DADD R46, -RZ, -R148 ;  /* 0x00000000ff2e7229 */ /* 0x001fe20000000994 */
[----:B------:R-:W-:-:S02]  /*63c20*/  CS2R R44, SRZ ;  /* 0x00000000002c7805 */ /* 0x000fc4000001ff00 */
[----:B------:R-:W-:Y:S01]  /*63c30*/  CS2R R148, SRZ ;  /* 0x0000000000947805 */ /* 0x000fe2000001ff00 */
[----:B------:R-:W3:Y:S04]  /*63c40*/  LDL.LU.64 R152, [R1+0x77d0] ;  /* 0x0077d00001987983 */ /* 0x000ee80000300a00 */
[----:B------:R0:W-:Y:S01]  /*63c50*/  STL.128 [R1+0x33b0], R44 ;  /* 0x0033b02c01007387 */ /* 0x0001e20000100c00 */
[C---:B-1----:R-:W-:Y:S02]  /*63c60*/  DADD R56, R32.reuse, R24 ;  /* 0x0000000020387229 */ /* 0x042fe40000000018 */
[----:B------:R-:W-:Y:S01]  /*63c70*/  DADD R24, -R32, R4 ;  /* 0x0000000020187229 */ /* 0x000fe20000000104 */
[----:B------:R-:W-:Y:S01]  /*63c80*/  STL.128 [R1+0x33e0], R140 ;  /* 0x0033e08c01007387 */ /* 0x000fe20000100c00 */
[----:B----4-:R-:W-:-:S03]  /*63c90*/  DADD R30, -R90, R154 ;  /* 0x000000005a1e7229 */ /* 0x010fc6000000019a */
[----:B------:R-:W-:Y:S04]  /*63ca0*/  STL.128 [R1+0x33f0], R84 ;  /* 0x0033f05401007387 */ /* 0x000fe80000100c00 */
[----:B------:R-:W4:Y:S01]  /*63cb0*/  LDL.LU.64 R154, [R1+0x7d88] ;  /* 0x007d8800019a7983 */ /* 0x000f220000300a00 */
[----:B0-----:R-:W-:Y:S02]  /*63cc0*/  DADD R46, -RZ, -R32 ;  /* 0x00000000ff2e7229 */ /* 0x001fe40000000920 */
[----:B------:R-:W-:Y:S01]  /*63cd0*/  DADD R44, -R198, R218 ;  /* 0x00000000c62c7229 */ /* 0x000fe200000001da */
[----:B------:R-:W-:Y:S01]  /*63ce0*/  CS2R R32, SRZ ;  /* 0x0000000000207805 */ /* 0x000fe2000001ff00 */
[----:B------:R-:W-:Y:S04]  /*63cf0*/  STL.128 [R1+0x3410], R156 ;  /* 0x0034109c01007387 */ /* 0x000fe80000100c00 */
[----:B------:R-:W-:Y:S04]  /*63d00*/  STL.128 [R1+0x3430], R168 ;  /* 0x003430a801007387 */ /* 0x000fe80000100c00 */
[----:B------:R-:W-:Y:S04]  /*63d10*/  STL.128 [R1+0x3440], R16 ;  /* 0x0034401001007387 */ /* 0x000fe80000100c00 */
[----:B------:R0:W-:Y:S04]  /*63d20*/  STL.128 [R1+0x3460], R148 ;  /* 0x0034609401007387 */ /* 0x0001e80000100c00 */
[----:B------:R-:W-:Y:S04]  /*63d30*/  STL.128 [R1+0x3470], R32 ;  /* 0x0034702001007387 */ /* 0x000fe80000100c00 */
[----:B------:R1:W-:Y:S01]  /*63d40*/  STL.128 [R1+0x3480], R44 ;  /* 0x0034802c01007387 */ /* 0x0003e20000100c00 */
[----:B------:R-:W-:Y:S01]  /*63d50*/  MOV R198, R126 ;  /* 0x0000007e00c67202 */ /* 0x000fe20000000f00 */
[----:B------:R-:W-:-:S02]  /*63d60*/  IMAD.MOV.U32 R199, RZ, RZ, R127 ;  /* 0x000000ffffc77224 */ /* 0x000fc400078e007f */
[----:B------:R-:W4:Y:S04]  /*63d70*/  LDL.LU.64 R218, [R1+0x7750] ;  /* 0x0077500001da7983 */ /* 0x000f280000300a00 */
[----:B0-----:R-:W4:Y:S01]  /*63d80*/  LDL.LU.64 R148, [R1+0x7d70] ;  /* 0x007d700001947983 */ /* 0x001f220000300a00 */
[----:B------:R-:W-:-:S03]  /*63d90*/  CS2R R220, SRZ ;  /* 0x0000000000dc7805 */ /* 0x000fc6000001ff00 */
[----:B------:R-:W4:Y:S04]  /*63da0*/  LDL.LU.64 R150, [R1+0x7c08] ;  /* 0x007c080001967983 */ /* 0x000f280000300a00 */
[----:B-1----:R-:W4:Y:S01]  /*63db0*/  LDL.LU.64 R46, [R1+0x7b60] ;  /* 0x007b6000012e7983 */ /* 0x002f220000300a00 */
[----:B------:R-:W-:Y:S01]  /*63dc0*/  IMAD.MOV.U32 R36, RZ, RZ, R226 ;  /* 0x000000ffff247224 */ /* 0x000fe200078e00e2 */
[----:B------:R-:W-:Y:S02]  /*63dd0*/  MOV R37, R227 ;  /* 0x000000e300257202 */ /* 0x000fe40000000f00 */
[----:B------:R-:W4:Y:S01]  /*63de0*/  LDL.LU.64 R170, [R1+0x7778] ;  /* 0x0077780001aa7983 */ /* 0x000f220000300a00 */
[----:B------:R-:W-:-:S03]  /*63df0*/  DADD R142, R42, -R48 ;  /* 0x000000002a8e7229 */ /* 0x000fc60000000830 */
[----:B------:R-:W4:Y:S01]  /*63e00*/  LDL.64 R156, [R1+0x9fc0] ;  /* 0x009fc000019c7983 */ /* 0x000f220000100a00 */
[----:B------:R-:W-:Y:S02]  /*63e10*/  DADD R4, -R240, R30 ;  /* 0x00000000f0047229 */ /* 0x000fe4000000011e */
[----:B------:R-:W-:Y:S01]  /*63e20*/  DADD R186, -R210, R186 ;  /* 0x00000000d2ba7229 */ /* 0x000fe200000001ba */
[----:B------:R-:W4:Y:S01]  /*63e30*/  LDL.64 R168, [R1+0xa728] ;  /* 0x00a7280001a87983 */ /* 0x000f220000100a00 */
[----:B------:R-:W-:Y:S02]  /*63e40*/  DADD R54, -RZ, -R54 ;  /* 0x00000000ff367229 */ /* 0x000fe40000000936 */
[----:B------:R-:W-:Y:S01]  /*63e50*/  DADD R90, -RZ, -R90 ;  /* 0x00000000ff5a7229 */ /* 0x000fe2000000095a */
[----:B------:R-:W-:Y:S01]  /*63e60*/  UMOV UR4, 0x624dd2f2 ;  /* 0x624dd2f200047882 */ /* 0x000fe20000000000 */
[----:B------:R-:W-:Y:S01]  /*63e70*/  UMOV UR5, 0x3fe55810 ;  /* 0x3fe5581000057882 */ /* 0x000fe20000000000 */
[----:B------:R-:W4:Y:S01]  /*63e80*/  LDL.LU.64 R158, [R1+0x77c8] ;  /* 0x0077c800019e7983 */ /* 0x000f220000300a00 */
[----:B--2---:R-:W-:-:S02]  /*63e90*/  DADD R18, R160, R160 ;  /* 0x00000000a0127229 */ /* 0x004fc400000000a0 */
[----:B------:R-:W-:Y:S01]  /*63ea0*/  DADD R126, -RZ, -R240 ;  /* 0x00000000ff7e7229 */ /* 0x000fe200000009f0 */
[----:B------:R-:W2:Y:S01]  /*63eb0*/  LDL.LU.64 R160, [R1+0x7f60] ;  /* 0x007f600001a07983 */ /* 0x000ea20000300a00 */
[----:B------:R-:W-:Y:S01]  /*63ec0*/  DADD R34, -RZ, -R236 ;  /* 0x00000000ff227229 */ /* 0x000fe200000009ec */
[----:B------:R-:W-:Y:S01]  /*63ed0*/  CS2R R32, SRZ ;  /* 0x0000000000207805 */ /* 0x000fe2000001ff00 */
[----:B---3--:R-:W-:Y:S01]  /*63ee0*/  DADD R44, R164, R164 ;  /* 0x00000000a42c7229 */ /* 0x008fe200000000a4 */
[----:B------:R-:W-:Y:S01]  /*63ef0*/  MOV R208, R36 ;  /* 0x0000002400d07202 */ /* 0x000fe20000000f00 */
[----:B------:R-:W3:Y:S01]  /*63f00*/  LDL.LU.64 R164, [R1+0x7ac8] ;  /* 0x007ac80001a47983 */ /* 0x000ee20000300a00 */
[----:B------:R-:W-:-:S03]  /*63f10*/  IMAD.MOV.U32 R209, RZ, RZ, R37 ;  /* 0x000000ffffd17224 */ /* 0x000fc600078e0025 */
[----:B------:R-:W-:Y:S04]  /*63f20*/  STL.128 [R1+0x3490], R124 ;  /* 0x0034907c01007387 */ /* 0x000fe80000100c00 */
[----:B------:R0:W-:Y:S04]  /*63f30*/  STL.128 [R1+0x34a0], R32 ;  /* 0x0034a02001007387 */ /* 0x0001e80000100c00 */
[----:B------:R1:W-:Y:S04]  /*63f40*/  STL.128 [R1+0x34b0], R220 ;  /* 0x0034b0dc01007387 */ /* 0x0003e80000100c00 */
[----:B------:R-:W3:Y:S04]  /*63f50*/  LDL.64 R36, [R1+0xa8b0] ;  /* 0x00a8b00001247983 */ /* 0x000ee80000100a00 */
[----:B------:R-:W3:Y:S01]  /*63f60*/  LDL.64 R48, [R1+0x9fd0] ;  /* 0x009fd00001307983 */ /* 0x000ee20000100a00 */
[----:B0-----:R-:W-:-:S03]  /*63f70*/  DADD R32, -RZ, -R42 ;  /* 0x00000000ff207229 */ /* 0x001fc6000000092a */
[----:B------:R-:W3:Y:S04]  /*63f80*/  LDL.64 R226, [R1+0xa740] ;  /* 0x00a7400001e27983 */ /* 0x000ee80000100a00 */
[----:B------:R-:W3:Y:S04]  /*63f90*/  LDL.LU.64 R42, [R1+0x78c8] ;  /* 0x0078c800012a7983 */ /* 0x000ee80000300a00 */
[----:B-1----:R-:W3:Y:S01]  /*63fa0*/  LDL.LU.64 R220, [R1+0x80e0] ;  /* 0x0080e00001dc7983 */ /* 0x002ee20000300a00 */
[----:B----4-:R-:W-:-:S03]  /*63fb0*/  DADD R86, -RZ, -R154 ;  /* 0x00000000ff567229 */ /* 0x010fc6000000099a */
[----:B------:R-:W4:Y:S04]  /*63fc0*/  LDL.LU.64 R222, [R1+0x80e8] ;  /* 0x0080e80001de7983 */ /* 0x000f280000300a00 */
[----:B------:R-:W4:Y:S01]  /*63fd0*/  LDL.LU.64 R154, [R1+0x7a98] ;  /* 0x007a9800019a7983 */ /* 0x000f220000300a00 */
[----:B------:R-:W-:-:S03]  /*63fe0*/  DADD R16, -RZ, -R148 ;  /* 0x00000000ff107229 */ /* 0x000fc60000000994 */
[----:B------:R0:W-:Y:S02]  /*63ff0*/  STL.128 [R1+0x34c0], R44 ;  /* 0x0034c02c01007387 */ /* 0x0001e40000100c00 */
[----:B0-----:R-:W-:Y:S02]  /*64000*/  DADD R46, -RZ, -R134 ;  /* 0x00000000ff2e7229 */ /* 0x001fe40000000986 */
[----:B------:R-:W4:Y:S01]  /*64010*/  LDL.LU.64 R134, [R1+0x7908] ;  /* 0x0079080001867983 */ /* 0x000f220000300a00 */
[----:B--2---:R-:W-:-:S03]  /*64020*/  DADD R148, -RZ, -R160 ;  /* 0x00000000ff947229 */ /* 0x004fc600000009a0 */
[----:B------:R-:W2:Y:S01]  /*64030*/  LDL.64 R160, [R1+0xa640] ;  /* 0x00a6400001a07983 */ /* 0x000ea20000100a00 */
[----:B------:R-:W-:Y:S02]  /*64040*/  DADD R124, -RZ, -R152 ;  /* 0x00000000ff7c7229 */ /* 0x000fe40000000998 */
[----:B------:R-:W-:Y:S01]  /*64050*/  DADD R126, -RZ, -R66 ;  /* 0x00000000ff7e7229 */ /* 0x000fe20000000942 */
[----:B------:R-:W-:Y:S01]  /*64060*/  CS2R R34, SRZ ;  /* 0x0000000000227805 */ /* 0x000fe2000001ff00 */
[----:B------:R-:W-:-:S05]  /*64070*/  IMAD.MOV.U32 R84, RZ, RZ, R32 ;  /* 0x000000ffff547224 */ /* 0x000fca00078e0020 */
[----:B------:R0:W-:Y:S01]  /*64080*/  STL.128 [R1+0x34f0], R124 ;  /* 0x0034f07c01007387 */ /* 0x0001e20000100c00 */
[----:B------:R-:W-:Y:S01]  /*64090*/  MOV R85, R33 ;  /* 0x0000002100557202 */ /* 0x000fe20000000f00 */
[----:B---3--:R-:W-:Y:S02]  /*640a0*/  DADD R30, R164, -R150 ;  /* 0x00000000a41e7229 */ /* 0x008fe40000000896 */
[----:B------:R-:W-:Y:S01]  /*640b0*/  DADD R44, -RZ, -R218 ;  /* 0x00000000ff2c7229 */ /* 0x000fe200000009da */
[----:B------:R-:W-:Y:S01]  /*640c0*/  CS2R R150, SRZ ;  /* 0x0000000000967805 */ /* 0x000fe2000001ff00 */
[----:B0-----:R-:W-:Y:S02]  /*640d0*/  IMAD.MOV.U32 R126, RZ, RZ, R124 ;  /* 0x000000ffff7e7224 */ /* 0x001fe400078e007c */
[----:B------:R-:W-:-:S05]  /*640e0*/  IMAD.MOV.U32 R127, RZ, RZ, R125 ;  /* 0x000000ffff7f7224 */ /* 0x000fca00078e007d */
[----:B------:R-:W-:Y:S04]  /*640f0*/  STL.128 [R1+0x3500], R124 ;  /* 0x0035007c01007387 */ /* 0x000fe80000100c00 */
[----:B------:R0:W-:Y:S01]  /*64100*/  STL.128 [R1+0x3510], R32 ;  /* 0x0035102001007387 */ /* 0x0001e20000100c00 */
[----:B------:R-:W-:-:S03]  /*64110*/  DADD R58, R232, -R170 ;  /* 0x00000000e83a7229 */ /* 0x000fc600000008aa */
[----:B------:R-:W-:Y:S04]  /*64120*/  STL.128 [R1+0x3520], R84 ;  /* 0x0035205401007387 */ /* 0x000fe80000100c00 */
[----:B------:R1:W-:Y:S01]  /*64130*/  STL.128 [R1+0x3530], R16 ;  /* 0x0035301001007387 */ /* 0x0003e20000100c00 */
[----:B----4-:R-:W-:-:S03]  /*64140*/  DADD R154, R246, -R154 ;  /* 0x00000000f69a7229 */ /* 0x010fc6000000089a */
[----:B------:R-:W-:Y:S01]  /*64150*/  STL.128 [R1+0x3540], R148 ;  /* 0x0035409401007387 */ /* 0x000fe20000100c00 */
[----:B0-----:R-:W-:-:S03]  /*64160*/  DADD R32, -RZ, -R246 ;  /* 0x00000000ff207229 */ /* 0x001fc600000009f6 */
[----:B------:R-:W3:Y:S01]  /*64170*/  LDL.LU.64 R170, [R1+0x7f30] ;  /* 0x007f300001aa7983 */ /* 0x000ee20000300a00 */
[----:B------:R-:W-:Y:S01]  /*64180*/  DADD R34, -R188, R24 ;  /* 0x00000000bc227229 */ /* 0x000fe20000000118 */
[----:B------:R-:W-:Y:S02]  /*64190*/  CS2R R246, SRZ ;  /* 0x0000000000f67805 */ /* 0x000fe4000001ff00 */
[----:B------:R-:W-:Y:S01]  /*641a0*/  STL.128 [R1+0x3550], R44 ;  /* 0x0035502c01007387 */ /* 0x000fe20000100c00 */
[----:B-1----:R-:W-:-:S03]  /*641b0*/  DADD R18, -RZ, -R164 ;  /* 0x00000000ff127229 */ /* 0x002fc600000009a4 */
[----:B------:R-:W-:Y:S01]  /*641c0*/  STL.128 [R1+0x3560], R244 ;  /* 0x003560f401007387 */ /* 0x000fe20000100c00 */
[----:B------:R-:W-:-:S03]  /*641d0*/  DADD R84, -RZ, -R232 ;  /* 0x00000000ff547229 */ /* 0x000fc600000009e8 */
[----:B------:R-:W3:Y:S01]  /*641e0*/  LDL.64 R164, [R1+0xa828] ;  /* 0x00a8280001a47983 */ /* 0x000ee20000100a00 */
[----:B------:R-:W-:-:S03]  /*641f0*/  DADD R16, R226, -R42 ;  /* 0x00000000e2107229 */ /* 0x000fc6000000082a */
[----:B------:R0:W-:Y:S01]  /*64200*/  STL.128 [R1+0x3590], R32 ;  /* 0x0035902001007387 */ /* 0x0001e20000100c00 */
[----:B------:R-:W-:Y:S01]  /*64210*/  MOV R188, R198 ;  /* 0x000000c600bc7202 */ /* 0x000fe20000000f00 */
[----:B------:R-:W-:Y:S01]  /*64220*/  IMAD.MOV.U32 R189, RZ, RZ, R199 ;  /* 0x000000ffffbd7224 */ /* 0x000fe200078e00c7 */
[----:B------:R-:W-:Y:S01]  /*64230*/  DMUL R24, R172, UR50 ;  /* 0x00000032ac187c28 */ /* 0x000fe20008000000 */
[----:B------:R-:W4:Y:S01]  /*64240*/  LDL.64 R42, [R1+0x9b38] ;  /* 0x009b3800012a7983 */ /* 0x000f220000100a00 */
[----:B------:R-:W-:Y:S01]  /*64250*/  IMAD.MOV.U32 R198, RZ, RZ, R192 ;  /* 0x000000ffffc67224 */ /* 0x000fe200078e00c0 */
[----:B------:R-:W-:Y:S01]  /*64260*/  MOV R199, R193 ;  /* 0x000000c100c77202 */ /* 0x000fe20000000f00 */
[----:B------:R-:W-:Y:S01]  /*64270*/  IMAD.MOV.U32 R210, RZ, RZ, R162 ;  /* 0x000000ffffd27224 */ /* 0x000fe200078e00a2 */
[----:B0-----:R-:W-:Y:S01]  /*64280*/  DADD R34, R36, R36 ;  /* 0x0000000024227229 */ /* 0x001fe20000000024 */
[----:B------:R-:W-:Y:S01]  /*64290*/  CS2R R32, SRZ ;  /* 0x0000000000207805 */ /* 0x000fe2000001ff00 */
[----:B------:R-:W-:Y:S01]  /*642a0*/  IMAD.MOV.U32 R211, RZ, RZ, R163 ;  /* 0x000000ffffd37224 */ /* 0x000fe200078e00a3 */
[----:B------:R-:W-:Y:S01]  /*642b0*/  DADD R86, R48, R134 ;  /* 0x0000000030567229 */ /* 0x000fe20000000086 */
[----:B------:R-:W-:Y:S01]  /*642c0*/  MOV R172, R202 ;  /* 0x000000ca00ac7202 */ /* 0x000fe20000000f00 */
[----:B------:R-:W-:Y:S01]  /*642d0*/  DADD R134, -RZ, -R206 ;  /* 0x00000000ff867229 */ /* 0x000fe200000009ce */
[----:B------:R-:W-:Y:S01]  /*642e0*/  IMAD.MOV.U32 R173, RZ, RZ, R203 ;  /* 0x000000ffffad7224 */ /* 0x000fe200078e00cb */
[----:B------:R-:W4:Y:S04]  /*642f0*/  LDL.64 R162, [R1+0xa738] ;  /* 0x00a7380001a27983 */ /* 0x000f280000100a00 */
[----:B------:R-:W-:Y:S04]  /*64300*/  STL.128 [R1+0x35a0], R84 ;  /* 0x0035a05401007387 */ /* 0x000fe80000100c00 */
[----:B------:R0:W-:Y:S04]  /*64310*/  STL.128 [R1+0x35b0], R16 ;  /* 0x0035b01001007387 */ /* 0x0001e80000100c00 */
[----:B------:R-:W-:Y:S04]  /*64320*/  STL.128 [R1+0x35c0], R32 ;  /* 0x0035c02001007387 */ /* 0x000fe80000100c00 */
[----:B------:R-:W-:Y:S04]  /*64330*/  STL.128 [R1+0x35d0], R220 ;  /* 0x0035d0dc01007387 */ /* 0x000fe80000100c00 */
[----:B------:R-:W-:Y:S01]  /*64340*/  STL.128 [R1+0x35e0], R208 ;  /* 0x0035e0d001007387 */ /* 0x000fe20000100c00 */
[----:B0-----:R-:W-:Y:S01]  /*64350*/  DADD R18, R190, -R120 ;  /* 0x00000000be127229 */ /* 0x001fe20000000878 */
[----:B------:R-:W-:-:S02]  /*64360*/  CS2R R16, SRZ ;  /* 0x0000000000107805 */ /* 0x000fc4000001ff00 */
[----:B------:R0:W-:Y:S04]  /*64370*/  STL.128 [R1+0x35f0], R24 ;  /* 0x0035f01801007387 */ /* 0x0001e80000100c00 */
[----:B------:R-:W4:Y:S01]  /*64380*/  LDL.64 R202, [R1+0x9ae0] ;  /* 0x009ae00001ca7983 */ /* 0x000f220000100a00 */
[----:B--2---:R-:W-:-:S03]  /*64390*/  DADD R36, R160, R242 ;  /* 0x00000000a0247229 */ /* 0x004fc600000000f2 */
[----:B0-----:R-:W2:Y:S04]  /*643a0*/  LDL.64 R24, [R1+0x9f98] ;  /* 0x009f980001187983 */ /* 0x001ea80000100a00 */
[----:B------:R-:W4:Y:S01]  /*643b0*/  LDL.LU.64 R242, [R1+0x7d78] ;  /* 0x007d780001f27983 */ /* 0x000f220000300a00 */
[----:B------:R-:W-:-:S03]  /*643c0*/  DADD R192, R156, R36 ;  /* 0x000000009cc07229 */ /* 0x000fc60000000024 */
[----:B------:R-:W2:Y:S04]  /*643d0*/  LDL.LU.64 R26, [R1+0x7830] ;  /* 0x00783000011a7983 */ /* 0x000ea80000300a00 */
[----:B------:R-:W-:Y:S04]  /*643e0*/  STL.128 [R1+0x3600], R192 ;  /* 0x003600c001007387 */ /* 0x000fe80000100c00 */
[----:B------:R-:W-:Y:S04]  /*643f0*/  STL.128 [R1+0x3620], R132 ;  /* 0x0036208401007387 */ /* 0x000fe80000100c00 */
[----:B------:R-:W-:Y:S04]  /*64400*/  STL.128 [R1+0x3630], R116 ;  /* 0x0036307401007387 */ /* 0x000fe80000100c00 */
[----:B------:R0:W-:Y:S04]  /*64410*/  STL.128 [R1+0x3650], R16 ;  /* 0x0036501001007387 */ /* 0x0001e80000100c00 */
[----:B0-----:R-:W2:Y:S01]  /*64420*/  LDL.64 R18, [R1+0xa818] ;  /* 0x00a8180001127983 */ /* 0x001ea20000100a00 */
[----:B------:R-:W-:-:S03]  /*64430*/  DADD R32, -RZ, -R216 ;  /* 0x00000000ff207229 */ /* 0x000fc600000009d8 */
[----:B------:R-:W2:Y:S01]  /*64440*/  LDL.LU.64 R216, [R1+0x7818] ;  /* 0x0078180001d87983 */ /* 0x000ea20000300a00 */
[----:B------:R-:W-:Y:S02]  /*64450*/  CS2R R120, SRZ ;  /* 0x0000000000787805 */ /* 0x000fe4000001ff00 */
[----:B------:R-:W-:Y:S01]  /*64460*/  CS2R R16, SRZ ;  /* 0x0000000000107805 */ /* 0x000fe2000001ff00 */
[----:B---3--:R-:W-:Y:S01]  /*64470*/  DADD R34, R170, R164 ;  /* 0x00000000aa227229 */ /* 0x008fe200000000a4 */
[----:B------:R-:W3:Y:S01]  /*64480*/  LDL.LU.64 R170, [R1+0x7860] ;  /* 0x0078600001aa7983 */ /* 0x000ee20000300a00 */
[----:B------:R-:W-:-:S03]  /*64490*/  DADD R156, R160, R156 ;  /* 0x00000000a09c7229 */ /* 0x000fc6000000009c */
[----:B------:R0:W-:Y:S04]  /*644a0*/  STL.128 [R1+0x3660], R52 ;  /* 0x0036603401007387 */ /* 0x0001e80000100c00 */
[----:B------:R-:W-:Y:S04]  /*644b0*/  STL.128 [R1+0x3670], R88 ;  /* 0x0036705801007387 */ /* 0x000fe80000100c00 */
[----:B------:R-:W-:Y:S04]  /*644c0*/  STL.128 [R1+0x3680], R120 ;  /* 0x0036807801007387 */ /* 0x000fe80000100c00 */
[----:B------:R-:W3:Y:S01]  /*644d0*/  LDL.LU.64 R160, [R1+0x7fd0] ;  /* 0x007fd00001a07983 */ /* 0x000ee20000300a00 */
[----:B------:R-:W-:-:S02]  /*644e0*/  IMAD.MOV.U32 R206, RZ, RZ, R214 ;  /* 0x000000ffffce7224 */ /* 0x000fc400078e00d6 */
[----:B------:R-:W-:Y:S01]  /*644f0*/  IMAD.MOV.U32 R207, RZ, RZ, R215 ;  /* 0x000000ffffcf7224 */ /* 0x000fe200078e00d7 */
[----:B------:R-:W-:Y:S01]  /*64500*/  MOV R221, R189 ;  /* 0x000000bd00dd7202 */ /* 0x000fe20000000f00 */
[----:B------:R-:W3:Y:S01]  /*64510*/  LDL.LU.64 R214, [R1+0x7e00] ;  /* 0x007e000001d67983 */ /* 0x000ee20000300a00 */
[----:B------:R-:W-:-:S03]  /*64520*/  IMAD.MOV.U32 R220, RZ, RZ, R188 ;  /* 0x000000ffffdc7224 */ /* 0x000fc600078e00bc */
[----:B------:R-:W3:Y:S01]  /*64530*/  LDL.LU.64 R188, [R1+0x81f8] ;  /* 0x0081f80001bc7983 */ /* 0x000ee20000300a00 */
[----:B------:R-:W-:Y:S01]  /*64540*/  MOV R222, R66 ;  /* 0x0000004200de7202 */ /* 0x000fe20000000f00 */
[----:B------:R-:W-:Y:S01]  /*64550*/  IMAD.MOV.U32 R223, RZ, RZ, R67 ;  /* 0x000000ffffdf7224 */ /* 0x000fe200078e0043 */
[----:B------:R-:W-:Y:S01]  /*64560*/  MOV R211, R197 ;  /* 0x000000c500d37202 */ /* 0x000fe20000000f00 */
[----:B------:R-:W-:Y:S01]  /*64570*/  IMAD.MOV.U32 R210, RZ, RZ, R196 ;  /* 0x000000ffffd27224 */ /* 0x000fe200078e00c4 */
[----:B------:R-:W3:Y:S04]  /*64580*/  LDL.LU.64 R66, [R1+0x7ad0] ;  /* 0x007ad00001427983 */ /* 0x000ee80000300a00 */
[----:B------:R-:W3:Y:S01]  /*64590*/  LDL.LU.64 R196, [R1+0x8138] ;  /* 0x0081380001c47983 */ /* 0x000ee20000300a00 */
[----:B------:R-:W-:-:S03]  /*645a0*/  CS2R R208, SRZ ;  /* 0x0000000000d07805 */ /* 0x000fc6000001ff00 */
[----:B0-----:R-:W3:Y:S01]  /*645b0*/  LDL.64 R54, [R1+0xa7b0] ;  /* 0x00a7b00001367983 */ /* 0x001ee20000100a00 */
[----:B----4-:R-:W-:-:S03]  /*645c0*/  DADD R36, R242, R42 ;  /* 0x00000000f2247229 */ /* 0x010fc6000000002a */
[----:B------:R-:W4:Y:S04]  /*645d0*/  LDL.64 R52, [R1+0x9ff0] ;  /* 0x009ff00001347983 */ /* 0x000f280000100a00 */
[----:B------:R-:W4:Y:S01]  /*645e0*/  LDL.LU.64 R242, [R1+0x81a8] ;  /* 0x0081a80001f27983 */ /* 0x000f220000300a00 */
[----:B------:R-:W-:Y:S02]  /*645f0*/  DADD R42, R174, R42 ;  /* 0x00000000ae2a7229 */ /* 0x000fe4000000002a */
[C---:B------:R-:W-:Y:S01]  /*64600*/  DADD R44, R202.reuse, R36 ;  /* 0x00000000ca2c7229 */ /* 0x040fe20000000024 */
[----:B------:R-:W4:Y:S04]  /*64610*/  LDL.LU.64 R174, [R1+0x7ee0] ;  /* 0x007ee00001ae7983 */ /* 0x000f280000300a00 */
[----:B--2---:R0:W-:Y:S02]  /*64620*/  STL.128 [R1+0x3690], R16 ;  /* 0x0036901001007387 */ /* 0x0041e40000100c00 */
[----:B0-----:R-:W-:-:S02]  /*64630*/  DADD R18, R202, R42 ;  /* 0x00000000ca127229 */ /* 0x001fc4000000002a */
[----:B------:R-:W2:Y:S01]  /*64640*/  LDL.64 R202, [R1+0x9fd8] ;  /* 0x009fd80001ca7983 */ /* 0x000ea20000100a00 */
[----:B------:R-:W-:Y:S01]  /*64650*/  DFMA R46, R162, UR4, R34 ;  /* 0x00000004a22e7c2b */ /* 0x000fe20008000022 */
[----:B------:R-:W-:Y:S01]  /*64660*/  MOV R16, R212 ;  /* 0x000000d400107202 */ /* 0x000fe20000000f00 */
[----:B------:R-:W-:Y:S02]  /*64670*/  IMAD.MOV.U32 R34, RZ, RZ, R108 ;  /* 0x000000ffff227224 */ /* 0x000fe400078e006c */
[----:B------:R-:W-:Y:S02]  /*64680*/  IMAD.MOV.U32 R35, RZ, RZ, R109 ;  /* 0x000000ffff237224 */ /* 0x000fe400078e006d */
[----:B------:R-:W-:Y:S01]  /*64690*/  IMAD.MOV.U32 R17, RZ, RZ, R213 ;  /* 0x000000ffff117224 */ /* 0x000fe200078e00d5 */
[----:B------:R-:W-:Y:S01]  /*646a0*/  MOV R213, R81 ;  /* 0x0000005100d57202 */ /* 0x000fe20000000f00 */
[----:B------:R-:W-:Y:S01]  /*646b0*/  IMAD.MOV.U32 R212, RZ, RZ, R80 ;  /* 0x000000ffffd47224 */ /* 0x000fe200078e0050 */
[----:B---3--:R-:W-:Y:S01]  /*646c0*/  DADD R140, R100, R170 ;  /* 0x00000000648c7229 */ /* 0x008fe200000000aa */
[----:B------:R-:W-:Y:S01]  /*646d0*/  IMAD.MOV.U32 R80, RZ, RZ, R100 ;  /* 0x000000ffff507224 */ /* 0x000fe200078e0064 */
[----:B------:R0:W-:Y:S01]  /*646e0*/  STL.128 [R1+0x36a0], R24 ;  /* 0x0036a01801007387 */ /* 0x0001e20000100c00 */
[----:B------:R-:W-:-:S03]  /*646f0*/  IMAD.MOV.U32 R81, RZ, RZ, R101 ;  /* 0x000000ffff517224 */ /* 0x000fc600078e0065 */
[----:B------:R-:W-:Y:S04]  /*64700*/  STL.128 [R1+0x36b0], R32 ;  /* 0x0036b02001007387 */ /* 0x000fe80000100c00 */
[----:B------:R-:W-:Y:S04]  /*64710*/  STL.128 [R1+0x36c0], R44 ;  /* 0x0036c02c01007387 */ /* 0x000fe80000100c00 */
[----:B------:R-:W-:Y:S01]  /*64720*/  STL.128 [R1+0x36d0], R16 ;  /* 0x0036d01001007387 */ /* 0x000fe20000100c00 */
[----:B0-----:R-:W-:Y:S01]  /*64730*/  CS2R R24, SRZ ;  /* 0x0000000000187805 */ /* 0x001fe2000001ff00 */
[----:B------:R-:W-:-:S02]  /*64740*/  IMAD.MOV.U32 R26, RZ, RZ, R136 ;  /* 0x000000ffff1a7224 */ /* 0x000fc400078e0088 */
[----:B------:R-:W3:Y:S01]  /*64750*/  LDL.LU.64 R170, [R1+0x81b8] ;  /* 0x0081b80001aa7983 */ /* 0x000ee20000300a00 */
[----:B------:R-:W-:-:S03]  /*64760*/  IMAD.MOV.U32 R27, RZ, RZ, R137 ;  /* 0x000000ffff1b7224 */ /* 0x000fc600078e0089 */
[----:B------:R0:W-:Y:S04]  /*64770*/  STL.128 [R1+0x36f0], R80 ;  /* 0x0036f05001007387 */ /* 0x0001e80000100c00 */
[----:B------:R-:W-:Y:S04]  /*64780*/  STL.128 [R1+0x3700], R220 ;  /* 0x003700dc01007387 */ /* 0x000fe80000100c00 */
[----:B------:R-:W-:Y:S04]  /*64790*/  STL.128 [R1+0x3740], R140 ;  /* 0x0037408c01007387 */ /* 0x000fe80000100c00 */
[----:B------:R4:W-:Y:S04]  /*647a0*/  STL.128 [R1+0x3750], R24 ;  /* 0x0037501801007387 */ /* 0x0009e80000100c00 */
[----:B0-----:R-:W3:Y:S01]  /*647b0*/  LDL.64 R82, [R1+0xa488] ;  /* 0x00a4880001527983 */ /* 0x001ee20000100a00 */
[----:B------:R-:W-:Y:S01]  /*647c0*/  DADD R46, -RZ, -R160 ;  /* 0x00000000ff2e7229 */ /* 0x000fe200000009a0 */
[----:B------:R-:W-:Y:S01]  /*647d0*/  MOV R160, R198 ;  /* 0x000000c600a07202 */ /* 0x000fe20000000f00 */
[----:B------:R-:W-:-:S02]  /*647e0*/  IMAD.MOV.U32 R161, RZ, RZ, R199 ;  /* 0x000000ffffa17224 */ /* 0x000fc400078e00c7 */
[----:B------:R-:W3:Y:S01]  /*647f0*/  LDL.LU.64 R198, [R1+0x7900] ;  /* 0x0079000001c67983 */ /* 0x000ee20000300a00 */
[----:B----4-:R-:W-:-:S03]  /*64800*/  DADD R26, R242, R216 ;  /* 0x00000000f21a7229 */ /* 0x010fc600000000d8 */
[----:B------:R-:W3:Y:S01]  /*64810*/  LDL.LU.64 R216, [R1+0x7870] ;  /* 0x0078700001d87983 */ /* 0x000ee20000300a00 */
[----:B--2---:R-:W-:-:S03]  /*64820*/  DFMA R44, R168, UR54, R202 ;  /* 0x00000036a82c7c2b */ /* 0x004fc600080000ca */
[----:B------:R-:W2:Y:S01]  /*64830*/  LDL.LU.64 R202, [R1+0x7ec0] ;  /* 0x007ec00001ca7983 */ /* 0x000ea20000300a00 */
[----:B------:R-:W-:Y:S02]  /*64840*/  DADD R18, -R214, R220 ;  /* 0x00000000d6127229 */ /* 0x000fe400000001dc */
[----:B------:R-:W-:Y:S01]  /*64850*/  DADD R174, -R174, R136 ;  /* 0x00000000aeae7229 */ /* 0x000fe20000000188 */
[----:B------:R-:W-:-:S05]  /*64860*/  CS2R R24, SRZ ;  /* 0x0000000000187805 */ /* 0x000fca000001ff00 */
[C---:B------:R-:W-:Y:S02]  /*64870*/  DFMA R136, R188.reuse, UR8, R18 ;  /* 0x00000008bc887c2b */ /* 0x040fe40008000012 */
[----:B------:R-:W-:Y:S01]  /*64880*/  DFMA R18, R188, UR56, -R214 ;  /* 0x00000038bc127c2b */ /* 0x000fe200080008d6 */
[----:B------:R0:W-:Y:S01]  /*64890*/  STL.128 [R1+0x3760], R156 ;  /* 0x0037609c01007387 */ /* 0x0001e20000100c00 */
[----:B------:R-:W-:Y:S01]  /*648a0*/  DADD R34, R218, -R40 ;  /* 0x00000000da227229 */ /* 0x000fe20000000828 */
[----:B------:R-:W-:Y:S02]  /*648b0*/  CS2R R32, SRZ ;  /* 0x0000000000207805 */ /* 0x000fe4000001ff00 */
[----:B------:R1:W-:Y:S03]  /*648c0*/  STL.128 [R1+0x3770], R24 ;  /* 0x0037701801007387 */ /* 0x0003e60000100c00 */
[----:B------:R-:W-:Y:S01]  /*648d0*/  DFMA R108, R152, UR48, R18 ;  /* 0x00000030986c7c2b */ /* 0x000fe20008000012 */
[----:B------:R4:W-:Y:S04]  /*648e0*/  STL.128 [R1+0x3780], R32 ;  /* 0x0037802001007387 */ /* 0x0009e80000100c00 */
[----:B------:R-:W-:Y:S01]  /*648f0*/  STL.128 [R1+0x3790], R104 ;  /* 0x0037906801007387 */ /* 0x000fe20000100c00 */
[----:B------:R-:W-:-:S03]  /*64900*/  DADD R14, R66, R14 ;  /* 0x00000000420e7229 */ /* 0x000fc6000000000e */
[----:B0-----:R-:W2:Y:S01]  /*64910*/  LDL.LU.64 R158, [R1+0x82f0] ;  /* 0x0082f000019e7983 */ /* 0x001ea20000300a00 */
[----:B-1----:R-:W-:-:S03]  /*64920*/  DMUL R24, R152, UR6 ;  /* 0x0000000698187c28 */ /* 0x002fc60008000000 */
[----:B------:R-:W2:Y:S01]  /*64930*/  LDL.LU.64 R218, [R1+0x8000] ;  /* 0x0080000001da7983 */ /* 0x000ea20000300a00 */
[----:B------:R-:W-:Y:S01]  /*64940*/  DADD R152, -RZ, -R210 ;  /* 0x00000000ff987229 */ /* 0x000fe200000009d2 */
[----:B------:R-:W-:Y:S01]  /*64950*/  IMAD.MOV.U32 R26, RZ, RZ, R44 ;  /* 0x000000ffff1a7224 */ /* 0x000fe200078e002c */
[----:B------:R-:W-:Y:S01]  /*64960*/  MOV R27, R45 ;  /* 0x0000002d001b7202 */ /* 0x000fe20000000f00 */
[----:B------:R-:W-:Y:S04]  /*64970*/  STL.128 [R1+0x3420], R44 ;  /* 0x0034202c01007387 */ /* 0x000fe80000100c00 */
[----:B------:R-:W-:Y:S01]  /*64980*/  STL.128 [R1+0x3580], R208 ;  /* 0x003580d001007387 */ /* 0x000fe20000100c00 */
[----:B----4-:R-:W-:-:S03]  /*64990*/  DADD R32, -R48, R4 ;  /* 0x0000000030207229 */ /* 0x010fc60000000104 */
[----:B------:R-:W-:Y:S04]  /*649a0*/  STL.128 [R1+0x37c0], R152 ;  /* 0x0037c09801007387 */ /* 0x000fe80000100c00 */
[----:B------:R0:W-:Y:S01]  /*649b0*/  STL.128 [R1+0x3720], R24 ;  /* 0x0037201801007387 */ /* 0x0001e20000100c00 */
[----:B------:R-:W-:-:S03]  /*649c0*/  DADD R18, -RZ, -R66 ;  /* 0x00000000ff127229 */ /* 0x000fc60000000942 */
[----:B------:R-:W4:Y:S04]  /*649d0*/  LDL.64 R188, [R1+0x9fc8] ;  /* 0x009fc80001bc7983 */ /* 0x000f280000100a00 */
[----:B------:R-:W4:Y:S04]  /*649e0*/  LDL.LU.64 R156, [R1+0x7e38] ;  /* 0x007e3800019c7983 */ /* 0x000f280000300a00 */
[----:B------:R-:W4:Y:S01]  /*649f0*/  LDL.LU.64 R66, [R1+0x8128] ;  /* 0x0081280001427983 */ /* 0x000f220000300a00 */
[----:B0-----:R-:W-:Y:S01]  /*64a00*/  DADD R24, R196, R30 ;  /* 0x00000000c4187229 */ /* 0x001fe2000000001e */
[----:B------:R-:W-:-:S02]  /*64a10*/  CS2R R26, SRZ ;  /* 0x00000000001a7805 */ /* 0x000fc4000001ff00 */
[----:B------:R0:W-:Y:S04]  /*64a20*/  STL.128 [R1+0x37d0], R56 ;  /* 0x0037d03801007387 */ /* 0x0001e80000100c00 */
[----:B0-----:R-:W4:Y:S01]  /*64a30*/  LDL.LU.64 R56, [R1+0x8070] ;  /* 0x0080700001387983 */ /* 0x001f220000300a00 */
[----:B---3--:R-:W-:-:S03]  /*64a40*/  DADD R34, R82, R216 ;  /* 0x0000000052227229 */ /* 0x008fc600000000d8 */
[----:B------:R-:W3:Y:S04]  /*64a50*/  LDL.LU.64 R216, [R1+0x8158] ;  /* 0x0081580001d87983 */ /* 0x000ee80000300a00 */
[----:B------:R-:W-:Y:S04]  /*64a60*/  STL.128 [R1+0x37e0], R32 ;  /* 0x0037e02001007387 */ /* 0x000fe80000100c00 */
[----:B------:R0:W-:Y:S04]  /*64a70*/  STL.128 [R1+0x37f0], R24 ;  /* 0x0037f01801007387 */ /* 0x0001e80000100c00 */
[----:B0-----:R-:W3:Y:S01]  /*64a80*/  LDL.LU.64 R24, [R1+0x7910] ;  /* 0x0079100001187983 */ /* 0x001ee20000300a00 */
[----:B------:R-:W-:-:S03]  /*64a90*/  DADD R32, -RZ, -R198 ;  /* 0x00000000ff207229 */ /* 0x000fc600000009c6 */
[----:B------:R-:W3:Y:S01]  /*64aa0*/  LDL.LU.64 R198, [R1+0x78c0] ;  /* 0x0078c00001c67983 */ /* 0x000ee20000300a00 */
[----:B--2---:R-:W-:-:S03]  /*64ab0*/  DADD R46, -RZ, -R202 ;  /* 0x00000000ff2e7229 */ /* 0x004fc600000009ca */
[----:B------:R-:W2:Y:S01]  /*64ac0*/  LDL.LU.64 R202, [R1+0x7850] ;  /* 0x0078500001ca7983 */ /* 0x000ea20000300a00 */
[----:B------:R-:W-:-:S07]  /*64ad0*/  DADD R16, R52, R54 ;  /* 0x0000000034107229 */ /* 0x000fce0000000036 */
[----:B------:R0:W-:Y:S03]  /*64ae0*/  STL.128 [R1+0x36e0], R16 ;  /* 0x0036e01001007387 */ /* 0x0001e60000100c00 */
[----:B------:R-:W-:Y:S02]  /*64af0*/  IMAD.MOV.U32 R26, RZ, RZ, R16 ;  /* 0x000000ffff1a7224 */ /* 0x000fe400078e0010 */
[----:B------:R-:W-:Y:S01]  /*64b00*/  IMAD.MOV.U32 R27, RZ, RZ, R17 ;  /* 0x000000ffff1b7224 */ /* 0x000fe200078e0011 */
[----:B------:R-:W-:Y:S02]  /*64b10*/  DFMA R58, R168, UR46, R158 ;  /* 0x0000002ea83a7c2b */ /* 0x000fe4000800009e */
[----:B0-----:R-:W-:Y:S02]  /*64b20*/  DADD R16, -RZ, -R242 ;  /* 0x00000000ff107229 */ /* 0x001fe400000009f2 */
[----:B------:R-:W-:Y:S01]  /*64b30*/  DADD R44, -RZ, -R218 ;  /* 0x00000000ff2c7229 */ /* 0x000fe200000009da */
[----:B------:R-:W-:Y:S01]  /*64b40*/  CS2R R18, SRZ ;  /* 0x0000000000127805 */ /* 0x000fe2000001ff00 */
[----:B------:R-:W2:Y:S01]  /*64b50*/  LDL.LU.64 R218, [R1+0x78f8] ;  /* 0x0078f80001da7983 */ /* 0x000ea20000300a00 */
[----:B------:R-:W-:Y:S01]  /*64b60*/  CS2R R168, SRZ ;  /* 0x0000000000a87805 */ /* 0x000fe2000001ff00 */
[----:B----4-:R-:W-:-:S02]  /*64b70*/  DADD R34, R188, R2 ;  /* 0x00000000bc227229 */ /* 0x010fc40000000002 */
[----:B------:R-:W-:Y:S02]  /*64b80*/  DADD R54, -RZ, -R156 ;  /* 0x00000000ff367229 */ /* 0x000fe4000000099c */
[----:B------:R-:W-:Y:S02]  /*64b90*/  DADD R52, -RZ, -R66 ;  /* 0x00000000ff347229 */ /* 0x000fe40000000942 */
[----:B------:R-:W-:Y:S02]  /*64ba0*/  DADD R188, -RZ, -R166 ;  /* 0x00000000ffbc7229 */ /* 0x000fe400000009a6 */
[----:B---3--:R-:W-:Y:S01]  /*64bb0*/  DADD R42, -RZ, -R216 ;  /* 0x00000000ff2a7229 */ /* 0x008fe200000009d8 */
[----:B------:R0:W-:Y:S04]  /*64bc0*/  STL.128 [R1+0x3800], R24 ;  /* 0x0038001801007387 */ /* 0x0001e80000100c00 */
[----:B------:R-:W-:Y:S04]  /*64bd0*/  STL.128 [R1+0x3810], R56 ;  /* 0x0038103801007387 */ /* 0x000fe80000100c00 */
[----:B------:R-:W-:Y:S01]  /*64be0*/  STL.128 [R1+0x3820], R44 ;  /* 0x0038202c01007387 */ /* 0x000fe20000100c00 */
[----:B------:R-:W-:-:S03]  /*64bf0*/  DADD R2, -R82, R198 ;  /* 0x0000000052027229 */ /* 0x000fc600000001c6 */
[----:B------:R-:W-:Y:S01]  /*64c00*/  STL.128 [R1+0x3830], R32 ;  /* 0x0038302001007387 */ /* 0x000fe20000100c00 */
[----:B------:R-:W-:-:S03]  /*64c10*/  MOV R198, R206 ;  /* 0x000000ce00c67202 */ /* 0x000fc60000000f00 */
[----:B------:R-:W-:Y:S01]  /*64c20*/  STL.128 [R1+0x3840], R52 ;  /* 0x0038403401007387 */ /* 0x000fe20000100c00 */
[----:B------:R-:W-:-:S03]  /*64c30*/  IMAD.MOV.U32 R199, RZ, RZ, R207 ;  /* 0x000000ffffc77224 */ /* 0x000fc600078e00cf */
[----:B------:R2:W-:Y:S04]  /*64c40*/  STL.128 [R1+0x3850], R16 ;  /* 0x0038501001007387 */ /* 0x0005e80000100c00 */
[----:B------:R-:W3:Y:S04]  /*64c50*/  LDL.64 R206, [R1+0x9aa0] ;  /* 0x009aa00001ce7983 */ /* 0x000ee80000100a00 */
[----:B------:R-:W-:Y:S04]  /*64c60*/  STL.128 [R1+0x3860], R40 ;  /* 0x0038602801007387 */ /* 0x000fe80000100c00 */
[----:B0-----:R-:W4:Y:S01]  /*64c70*/  LDL.LU.64 R24, [R1+0x7c90] ;  /* 0x007c900001187983 */ /* 0x001f220000300a00 */
[----:B--2---:R-:W-:-:S03]  /*64c80*/  DADD R18, -RZ, -R202 ;  /* 0x00000000ff127229 */ /* 0x004fc600000009ca */
[----:B------:R-:W2:Y:S01]  /*64c90*/  LDL.LU.64 R32, [R1+0x8110] ;  /* 0x0081100001207983 */ /* 0x000ea20000300a00 */
[----:B------:R-:W-:-:S03]  /*64ca0*/  CS2R R16, SRZ ;  /* 0x0000000000107805 */ /* 0x000fc6000001ff00 */
[----:B------:R-:W3:Y:S04]  /*64cb0*/  LDL.64 R202, [R1+0xa998] ;  /* 0x00a9980001ca7983 */ /* 0x000ee80000100a00 */
[----:B------:R0:W-:Y:S04]  /*64cc0*/  STL.128 [R1+0x3870], R8 ;  /* 0x0038700801007387 */ /* 0x0001e80000100c00 */
[----:B------:R-:W-:Y:S04]  /*64cd0*/  STL.128 [R1+0x3880], R168 ;  /* 0x003880a801007387 */ /* 0x000fe80000100c00 */
[----:B------:R1:W-:Y:S04]  /*64ce0*/  STL.128 [R1+0x3890], R188 ;  /* 0x003890bc01007387 */ /* 0x0003e80000100c00 */
[----:B------:R1:W-:Y:S01]  /*64cf0*/  STL.128 [R1+0x38a0], R16 ;  /* 0x0038a01001007387 */ /* 0x0003e20000100c00 */
[----:B0-----:R-:W-:-:S03]  /*64d00*/  DADD R10, -RZ, -R196 ;  /* 0x00000000ff0a7229 */ /* 0x001fc600000009c4 */
[----:B------:R-:W2:Y:S01]  /*64d10*/  LDL.LU.64 R196, [R1+0x77b0] ;  /* 0x0077b00001c47983 */ /* 0x000ea20000300a00 */
[----:B------:R-:W-:Y:S01]  /*64d20*/  DADD R8, -R226, R2 ;  /* 0x00000000e2087229 */ /* 0x000fe20000000102 */
[----:B------:R-:W-:Y:S02]  /*64d30*/  CS2R R216, SRZ ;  /* 0x0000000000d87805 */ /* 0x000fe4000001ff00 */
[----:B------:R-:W2:Y:S04]  /*64d40*/  LDL.LU.64 R226, [R1+0x8288] ;  /* 0x0082880001e27983 */ /* 0x000ea80000300a00 */
[----:B-1----:R-:W2:Y:S04]  /*64d50*/  LDL.LU.64 R190, [R1+0x82d8] ;  /* 0x0082d80001be7983 */ /* 0x002ea80000300a00 */
[----:B------:R-:W4:Y:S04]  /*64d60*/  LDL.LU.64 R18, [R1+0x7e50] ;  /* 0x007e500001127983 */ /* 0x000f280000300a00 */
[----:B------:R0:W-:Y:S04]  /*64d70*/  STL.128 [R1+0x38b0], R216 ;  /* 0x0038b0d801007387 */ /* 0x0001e80000100c00 */
[----:B------:R1:W-:Y:S01]  /*64d80*/  STL.128 [R1+0x38c0], R8 ;  /* 0x0038c00801007387 */ /* 0x0003e20000100c00 */
[----:B------:R-:W-:-:S02]  /*64d90*/  CS2R R16, SRZ ;  /* 0x0000000000107805 */ /* 0x000fc4000001ff00 */
[----:B------:R-:W-:Y:S01]  /*64da0*/  MOV R26, R100 ;  /* 0x00000064001a7202 */ /* 0x000fe20000000f00 */
[----:B------:R-:W-:Y:S01]  /*64db0*/  IMAD.MOV.U32 R27, RZ, RZ, R101 ;  /* 0x000000ffff1b7224 */ /* 0x000fe200078e0065 */
[-C--:B------:R-:W-:Y:S01]  /*64dc0*/  MOV R35, R181.reuse ;  /* 0x000000b500237202 */ /* 0x080fe20000000f00 */
[----:B------:R-:W-:Y:S01]  /*64dd0*/  IMAD.MOV.U32 R34, RZ, RZ, R180 ;  /* 0x000000ffff227224 */ /* 0x000fe200078e00b4 */
[----:B------:R-:W-:Y:S01]  /*64de0*/  MOV R43, R181 ;  /* 0x000000b5002b7202 */ /* 0x000fe20000000f00 */
[----:B0-----:R-:W2:Y:S01]  /*64df0*/  LDL.LU.64 R218, [R1+0x7708] ;  /* 0x0077080001da7983 */ /* 0x001ea20000300a00 */
[----:B-1----:R-:W-:Y:S02]  /*64e00*/  IMAD.MOV.U32 R10, RZ, RZ, R76 ;  /* 0x000000ffff0a7224 */ /* 0x002fe400078e004c */
[----:B------:R-:W-:Y:S01]  /*64e10*/  IMAD.MOV.U32 R11, RZ, RZ, R77 ;  /* 0x000000ffff0b7224 */ /* 0x000fe200078e004d */
[----:B------:R-:W-:Y:S01]  /*64e20*/  DFMA R8, R162, UR4, R164 ;  /* 0x00000004a2087c2b */ /* 0x000fe200080000a4 */
[----:B------:R-:W-:Y:S01]  /*64e30*/  IMAD.MOV.U32 R40, RZ, RZ, R180 ;  /* 0x000000ffff287224 */ /* 0x000fe200078e00b4 */
[----:B------:R-:W-:Y:S01]  /*64e40*/  MOV R164, R224 ;  /* 0x000000e000a47202 */ /* 0x000fe20000000f00 */
[----:B------:R-:W-:-:S02]  /*64e50*/  IMAD.MOV.U32 R165, RZ, RZ, R225 ;  /* 0x000000ffffa57224 */ /* 0x000fc400078e00e1 */
[----:B------:R-:W-:Y:S01]  /*64e60*/  IMAD.MOV.U32 R41, RZ, RZ, R181 ;  /* 0x000000ffff297224 */ /* 0x000fe200078e00b5 */
[----:B------:R-:W2:Y:S01]  /*64e70*/  LDL.LU.64 R224, [R1+0x7c00] ;  /* 0x007c000001e07983 */ /* 0x000ea20000300a00 */
[----:B------:R-:W-:Y:S01]  /*64e80*/  IMAD.MOV.U32 R42, RZ, RZ, R180 ;  /* 0x000000ffff2a7224 */ /* 0x000fe200078e00b4 */
[----:B------:R-:W-:Y:S01]  /*64e90*/  CS2R R162, SRZ ;  /* 0x0000000000a27805 */ /* 0x000fe2000001ff00 */
[----:B------:R-:W-:Y:S01]  /*64ea0*/  UMOV UR16, 0xd70a3d71 ;  /* 0xd70a3d7100107882 */ /* 0x000fe20000000000 */
[----:B------:R-:W-:Y:S01]  /*64eb0*/  UMOV UR17, 0x3fe570a3 ;  /* 0x3fe570a300117882 */ /* 0x000fe20000000000 */
[----:B------:R-:W-:Y:S01]  /*64ec0*/  CS2R R188, SRZ ;  /* 0x0000000000bc7805 */ /* 0x000fe2000001ff00 */
[----:B---3--:R-:W-:Y:S01]  /*64ed0*/  DFMA R76, R206, R202, R14 ;  /* 0x000000cace4c722b */ /* 0x008fe2000000000e */
[----:B------:R-:W-:Y:S01]  /*64ee0*/  CS2R R232, SRZ ;  /* 0x0000000000e87805 */ /* 0x000fe2000001ff00 */
[----:B------:R-:W3:Y:S01]  /*64ef0*/  LDL.LU.64 R206, [R1+0x7ad8] ;  /* 0x007ad80001ce7983 */ /* 0x000ee20000300a00 */
[----:B------:R-:W0:Y:S03]  /*64f00*/  LDCU.64 UR4, c[0x0][0x390] ;  /* 0x00007200ff0477ac */ /* 0x000e260008000a00 */
[----:B------:R-:W3:Y:S04]  /*64f10*/  LDL.64 R14, [R1+0x9f88] ;  /* 0x009f8800010e7983 */ /* 0x000ee80000100a00 */
[----:B----4-:R1:W-:Y:S04]  /*64f20*/  STL.128 [R1+0x38d0], R16 ;  /* 0x0038d01001007387 */ /* 0x0103e80000100c00 */
[----:B------:R-:W-:Y:S04]  /*64f30*/  STL.128 [R1+0x38e0], R24 ;  /* 0x0038e01801007387 */ /* 0x000fe80000100c00 */
[----:B--2---:R-:W-:Y:S04]  /*64f40*/  STL.128 [R1+0x38f0], R32 ;  /* 0x0038f02001007387 */ /* 0x004fe80000100c00 */
[----:B------:R-:W-:Y:S01]  /*64f50*/  STL.128 [R1+0x3900], R40 ;  /* 0x0039002801007387 */ /* 0x000fe20000100c00 */
[----:B-1----:R-:W-:Y:S01]  /*64f60*/  DADD R16, R60, R72 ;  /* 0x000000003c107229 */ /* 0x002fe20000000048 */
[----:B------:R-:W-:Y:S01]  /*64f70*/  IMAD.MOV.U32 R18, RZ, RZ, R64 ;  /* 0x000000ffff127224 */ /* 0x000fe200078e0040 */
[----:B------:R-:W-:Y:S01]  /*64f80*/  MOV R61, R39 ;  /* 0x00000027003d7202 */ /* 0x000fe20000000f00 */
[----:B------:R-:W-:-:S02]  /*64f90*/  IMAD.MOV.U32 R60, RZ, RZ, R38 ;  /* 0x000000ffff3c7224 */ /* 0x000fc400078e0026 */
[----:B------:R-:W-:Y:S01]  /*64fa0*/  IMAD.MOV.U32 R19, RZ, RZ, R65 ;  /* 0x000000ffff137224 */ /* 0x000fe200078e0041 */
[----:B------:R1:W-:Y:S04]  /*64fb0*/  STL.128 [R1+0x3910], R8 ;  /* 0x0039100801007387 */ /* 0x0003e80000100c00 */
[----:B------:R2:W-:Y:S04]  /*64fc0*/  STL.128 [R1+0x3920], R160 ;  /* 0x003920a001007387 */ /* 0x0005e80000100c00 */
[----:B------:R-:W-:Y:S04]  /*64fd0*/  STL.128 [R1+0x3930], R60 ;  /* 0x0039303c01007387 */ /* 0x000fe80000100c00 */
[----:B------:R-:W-:Y:S01]  /*64fe0*/  STL.128 [R1+0x3940], R16 ;  /* 0x0039401001007387 */ /* 0x000fe20000100c00 */
[----:B-1----:R-:W-:-:S02]  /*64ff0*/  DFMA R10, R146, UR52, R196 ;  /* 0x00000034920a7c2b */ /* 0x002fc400080000c4 */
[----:B------:R-:W-:Y:S01]  /*65000*/  DMUL R8, R248, UR44 ;  /* 0x0000002cf8087c28 */ /* 0x000fe20008000000 */
[----:B------:R-:W-:Y:S04]  /*65010*/  STL.128 [R1+0x34e0], R76 ;  /* 0x0034e04c01007387 */ /* 0x000fe80000100c00 */
[----:B------:R-:W-:Y:S04]  /*65020*/  STL.128 [R1+0x3950], R100 ;  /* 0x0039506401007387 */ /* 0x000fe80000100c00 */
[----:B------:R-:W-:Y:S04]  /*65030*/  STL.128 [R1+0x3960], R136 ;  /* 0x0039608801007387 */ /* 0x000fe80000100c00 */
[----:B------:R-:W-:Y:S04]  /*65040*/  STL.128 [R1+0x3980], R108 ;  /* 0x0039806c01007387 */ /* 0x000fe80000100c00 */
[----:B------:R-:W-:Y:S04]  /*65050*/  STL.128 [R1+0x3990], R180 ;  /* 0x003990b401007387 */ /* 0x000fe80000100c00 */
[----:B------:R1:W-:Y:S01]  /*65060*/  STL.128 [R1+0x39a0], R8 ;  /* 0x0039a00801007387 */ /* 0x0003e20000100c00 */
[----:B------:R-:W-:-:S02]  /*65070*/  DMUL R166, R100, UR16 ;  /* 0x0000001064a67c28 */ /* 0x000fc40008000000 */
[----:B------:R-:W-:Y:S01]  /*65080*/  DFMA R2, R226, UR22, -R144 ;  /* 0x00000016e2027c2b */ /* 0x000fe20008000890 */
[----:B------:R-:W4:Y:S04]  /*65090*/  LDL.LU.64 R248, [R1+0x8310] ;  /* 0x0083100001f87983 */ /* 0x000f280000300a00 */
[----:B--2---:R-:W2:Y:S01]  /*650a0*/  LDL.LU.64 R162, [R1+0x7c88] ;  /* 0x007c880001a27983 */ /* 0x004ea20000300a00 */
[----:B-1----:R-:W-:-:S03]  /*650b0*/  DADD R10, -RZ, -R204 ;  /* 0x00000000ff0a7229 */ /* 0x002fc600000009cc */
[----:B------:R-:W4:Y:S01]  /*650c0*/  LDL.LU.64 R204, [R1+0x7968] ;  /* 0x0079680001cc7983 */ /* 0x000f220000300a00 */
[----:B------:R-:W-:Y:S01]  /*650d0*/  MOV R216, R166 ;  /* 0x000000a600d87202 */ /* 0x000fe20000000f00 */
[----:B------:R-:W-:Y:S02]  /*650e0*/  IMAD.MOV.U32 R217, RZ, RZ, R167 ;  /* 0x000000ffffd97224 */ /* 0x000fe400078e00a7 */
[----:B------:R-:W-:Y:S04]  /*650f0*/  STL.128 [R1+0x3730], R188 ;  /* 0x003730bc01007387 */ /* 0x000fe80000100c00 */
[----:B------:R-:W-:Y:S04]  /*65100*/  STL.128 [R1+0x39b0], R128 ;  /* 0x0039b08001007387 */ /* 0x000fe80000100c00 */
[----:B------:R-:W-:Y:S04]  /*65110*/  STL.128 [R1+0x39c0], R216 ;  /* 0x0039c0d801007387 */ /* 0x000fe80000100c00 */
[----:B------:R-:W-:Y:S01]  /*65120*/  STL.128 [R1+0x39d0], R172 ;  /* 0x0039d0ac01007387 */ /* 0x000fe20000100c00 */
[----:B------:R-:W-:Y:S01]  /*65130*/  CS2R R166, SRZ ;  /* 0x0000000000a67805 */ /* 0x000fe2000001ff00 */
[----:B------:R-:W-:-:S02]  /*65140*/  DADD R160, -RZ, -R28 ;  /* 0x00000000ffa07229 */ /* 0x000fc4000000091c */
[----:B------:R-:W2:Y:S01]  /*65150*/  LDL.LU.64 R28, [R1+0xabb8] ;  /* 0x00abb800011c7983 */ /* 0x000ea20000300a00 */
[----:B---3--:R-:W-:-:S03]  /*65160*/  DADD R8, R146, R206 ;  /* 0x0000000092087229 */ /* 0x008fc600000000ce */
[----:B------:R-:W3:Y:S04]  /*65170*/  LDL.64 R206, [R1+0xa4a8] ;  /* 0x00a4a80001ce7983 */ /* 0x000ee80000100a00 */
[----:B------:R1:W-:Y:S04]  /*65180*/  STL.128 [R1+0x39e0], R12 ;  /* 0x0039e00c01007387 */ /* 0x0003e80000100c00 */
[----:B------:R-:W-:Y:S04]  /*65190*/  STL.128 [R1+0x39f0], R184 ;  /* 0x0039f0b801007387 */ /* 0x000fe80000100c00 */
[----:B------:R-:W-:Y:S04]  /*651a0*/  STL.128 [R1+0x3a00], R176 ;  /* 0x003a00b001007387 */ /* 0x000fe80000100c00 */
[----:B------:R-:W-:Y:S01]  /*651b0*/  STL.128 [R1+0x3a10], R228 ;  /* 0x003a10e401007387 */ /* 0x000fe20000100c00 */
[----:B-1----:R-:W-:-:S03]  /*651c0*/  DADD R14, -RZ, -R224 ;  /* 0x00000000ff0e7229 */ /* 0x002fc600000009e0 */
[----:B------:R-:W-:Y:S01]  /*651d0*/  STL.128 [R1+0x3a20], R232 ;  /* 0x003a20e801007387 */ /* 0x000fe20000100c00 */
[----:B------:R-:W-:-:S03]  /*651e0*/  DADD R12, R164, R2 ;  /* 0x00000000a40c7229 */ /* 0x000fc60000000002 */
[----:B------:R1:W-:Y:S04]  /*651f0*/  STL.128 [R1+0x3a30], R8 ;  /* 0x003a300801007387 */ /* 0x0003e80000100c00 */
[----:B------:R-:W0:Y:S04]  /*65200*/  LDL.64 R2, [R1+0xab58] ;  /* 0x00ab580001027983 */ /* 0x000e280000100a00 */
[----:B------:R-:W-:Y:S04]  /*65210*/  STL.128 [R1+0x3a40], R20 ;  /* 0x003a401401007387 */ /* 0x000fe80000100c00 */
[----:B------:R-:W-:Y:S01]  /*65220*/  STL.128 [R1+0x3340], R164 ;  /* 0x003340a401007387 */ /* 0x000fe20000100c00 */
[----:B-1----:R-:W-:Y:S01]  /*65230*/  DADD R10, -RZ, -R70 ;  /* 0x00000000ff0a7229 */ /* 0x002fe20000000946 */
[----:B------:R-:W-:-:S02]  /*65240*/  CS2R R8, SRZ ;  /* 0x0000000000087805 */ /* 0x000fc4000001ff00 */
[----:B------:R-:W-:Y:S01]  /*65250*/  STL.128 [R1+0x3a50], R12 ;  /* 0x003a500c01007387 */ /* 0x000fe20000100c00 */
[----:B------:R-:W-:-:S03]  /*65260*/  IMAD.MOV.U32 R224, RZ, RZ, R114 ;  /* 0x000000ffffe07224 */ /* 0x000fc600078e0072 */
[----:B------:R-:W-:Y:S01]  /*65270*/  STL.128 [R1+0x3a60], R92 ;  /* 0x003a605c01007387 */ /* 0x000fe20000100c00 */
[----:B------:R-:W-:-:S03]  /*65280*/  IMAD.MOV.U32 R225, RZ, RZ, R115 ;  /* 0x000000ffffe17224 */ /* 0x000fc600078e0073 */
[----:B------:R1:W-:Y:S04]  /*65290*/  STL.128 [R1+0x3a70], R8 ;  /* 0x003a700801007387 */ /* 0x0003e80000100c00 */
[----:B------:R-:W3:Y:S04]  /*652a0*/  LDL.LU.64 R114, [R1+0x7938] ;  /* 0x0079380001727983 */ /* 0x000ee80000300a00 */
[----:B-1----:R-:W3:Y:S01]  /*652b0*/  LDL.LU.64 R8, [R1+0x7fc8] ;  /* 0x007fc80001087983 */ /* 0x002ee20000300a00 */
[----:B----4-:R-:W-:-:S03]  /*652c0*/  DADD R70, -R238, R204 ;  /* 0x00000000ee467229 */ /* 0x010fc600000001cc */
[----:B------:R-:W4:Y:S01]  /*652d0*/  LDL.LU.64 R204, [R1+0x7a18] ;  /* 0x007a180001cc7983 */ /* 0x000f220000300a00 */
[----:B------:R-:W-:Y:S02]  /*652e0*/  DADD R202, -RZ, -R50 ;  /* 0x00000000ffca7229 */ /* 0x000fe40000000932 */
[----:B------:R-:W-:Y:S02]  /*652f0*/  DADD R12, -RZ, -R248 ;  /* 0x00000000ff0c7229 */ /* 0x000fe400000009f8 */
[----:B------:R-:W-:Y:S01]  /*65300*/  DADD R14, -RZ, -R112 ;  /* 0x00000000ff0e7229 */ /* 0x000fe20000000970 */
[----:B------:R-:W-:Y:S01]  /*65310*/  IMAD.MOV.U32 R196, RZ, RZ, R198 ;  /* 0x000000ffffc47224 */ /* 0x000fe200078e00c6 */
[----:B------:R-:W-:Y:S01]  /*65320*/  MOV R197, R199 ;  /* 0x000000c700c57202 */ /* 0x000fe20000000f00 */
[----:B------:R-:W-:Y:S01]  /*65330*/  STL.128 [R1+0x3a80], R72 ;  /* 0x003a804801007387 */ /* 0x000fe20000100c00 */
[----:B------:R-:W-:Y:S02]  /*65340*/  CS2R R198, SRZ ;  /* 0x0000000000c67805 */ /* 0x000fe4000001ff00 */
[----:B------:R-:W-:Y:S01]  /*65350*/  CS2R R4, SRZ ;  /* 0x0000000000047805 */ /* 0x000fe2000001ff00 */
[----:B------:R-:W-:Y:S04]  /*65360*/  STL.128 [R1+0x3a90], R96 ;  /* 0x003a906001007387 */ /* 0x000fe80000100c00 */
[----:B------:R-:W-:Y:S04]  /*65370*/  STL.128 [R1+0x3aa0], R200 ;  /* 0x003aa0c801007387 */ /* 0x000fe80000100c00 */
[----:B--2---:R-:W-:Y:S01]  /*65380*/  STL.128 [R1+0x3ac0], R160 ;  /* 0x003ac0a001007387 */ /* 0x004fe20000100c00 */
[----:B------:R-:W-:-:S03]  /*65390*/  CS2R R30, SRZ ;  /* 0x00000000001e7805 */ /* 0x000fc6000001ff00 */
[----:B------:R-:W-:Y:S01]  /*653a0*/  STL.128 [R1+0x3ad0], R12 ;  /* 0x003ad00c01007387 */ /* 0x000fe20000100c00 */
[----:B------:R-:W-:-:S03]  /*653b0*/  CS2R R248, SRZ ;  /* 0x0000000000f87805 */ /* 0x000fc6000001ff00 */
[----:B------:R-:W-:Y:S04]  /*653c0*/  STL.128 [R1+0x3ae0], R196 ;  /* 0x003ae0c401007387 */ /* 0x000fe80000100c00 */
[----:B------:R1:W-:Y:S04]  /*653d0*/  STL.128 [R1+0x3b10], R4 ;  /* 0x003b100401007387 */ /* 0x0003e80000100c00 */
[----:B------:R-:W-:Y:S04]  /*653e0*/  STL.128 [R1+0x3b20], R28 ;  /* 0x003b201c01007387 */ /* 0x000fe80000100c00 */
[----:B------:R-:W-:Y:S01]  /*653f0*/  STL.128 [R1+0x3b30], R248 ;  /* 0x003b30f801007387 */ /* 0x000fe20000100c00 */
[----:B-1----:R-:W-:Y:S01]  /*65400*/  DMUL R6, R226, UR40 ;  /* 0x00000028e2067c28 */ /* 0x002fe20008000000 */
[----:B------:R-:W-:Y:S01]  /*65410*/  CS2R R4, SRZ ;  /* 0x0000000000047805 */ /* 0x000fe2000001ff00 */
[----:B------:R-:W-:Y:S01]  /*65420*/  DADD R226, -RZ, -R214 ;  /* 0x00000000ffe27229 */ /* 0x000fe200000009d6 */
[----:B------:R-:W-:-:S04]  /*65430*/  CS2R R214, SRZ ;  /* 0x0000000000d67805 */ /* 0x000fc8000001ff00 */
[----:B------:R1:W-:Y:S04]  /*65440*/  STL.128 [R1+0x3b50], R4 ;  /* 0x003b500401007387 */ /* 0x0003e80000100c00 */
[----:B------:R2:W-:Y:S04]  /*65450*/  STL.128 [R1+0x3b70], R68 ;  /* 0x003b704401007387 */ /* 0x0005e80000100c00 */
[----:B------:R2:W-:Y:S01]  /*65460*/  STL [R1+0x9b08], RZ ;  /* 0x009b08ff01007387 */ /* 0x0005e20000100800 */
[----:B------:R-:W-:Y:S01]  /*65470*/  BSSY.RECONVERGENT B2, `(.L_x_872) ;  /* 0x000e3ac000027945 */ /* 0x000fe20003800200 */
[----:B------:R-:W-:Y:S01]  /*65480*/  PLOP3.LUT P0, PT, PT, PT, PT, 0x80, 0x8 ;  /* 0x000000000008781c */ /* 0x000fe20003f0f070 */
[----:B0-----:R-:W-:-:S10]  /*65490*/  DADD R2, -R2, UR4 ;  /* 0x0000000402027e29 */ /* 0x001fd40008000100 */
[----:B-1----:R-:W-:Y:S01]  /*654a0*/  IMAD.MOV.U32 R4, RZ, RZ, R3 ;  /* 0x000000ffff047224 */ /* 0x002fe200078e0003 */
[----:B---3--:R-:W-:Y:S02]  /*654b0*/  DADD R80, R48, R114 ;  /* 0x0000000030507229 */ /* 0x008fe40000000072 */
[----:B------:R-:W-:Y:S01]  /*654c0*/  DSETP.MIN.AND P1, P2, |R2|, R8, PT ;  /* 0x000000080200722a */ /* 0x000fe20003a20200 */
[----:B------:R-:W-:Y:S01]  /*654d0*/  MOV R0, R9 ;  /* 0x0000000900007202 */ /* 0x000fe20000000f00 */
[----:B------:R-:W-:-:S04]  /*654e0*/  IMAD.MOV.U32 R5, RZ, RZ, R8 ;  /* 0x000000ffff057224 */ /* 0x000fc800078e0008 */
[----:B------:R-:W-:Y:S02]  /*654f0*/  FSEL R4, |R4|, R0, P1 ;  /* 0x0000000004047208 */ /* 0x000fe40000800200 */
[----:B------:R-:W-:-:S06]  /*65500*/  SEL R6, R2, R5, P1 ;  /* 0x0000000502067207 */ /* 0x000fcc0000800000 */
[----:B------:R-:W-:-:S05]  /*65510*/  @P2 LOP3.LUT R4, R0, 0x80000, RZ, 0xfc, !PT ;  /* 0x0008000000042812 */ /* 0x000fca00078efcff */
[----:B------:R-:W-:-:S05]  /*65520*/  IMAD.MOV.U32 R7, RZ, RZ, R4 ;  /* 0x000000ffff077224 */ /* 0x000fca00078e0004 */
[----:B------:R2:W-:Y:S04]  /*65530*/  STL.64 [R1+0x9ad0], R6 ;  /* 0x009ad00601007387 */ /* 0x0005e80000100a00 */
[----:B----4-:R2:W-:Y:S04]  /*65540*/  STL.128 [R1+0x3710], R204 ;  /* 0x003710cc01007387 */ /* 0x0105e80000100c00 */
[----:B------:R2:W-:Y:S04]  /*65550*/  STL.128 [R1+0x3400], R80 ;  /* 0x0034005001007387 */ /* 0x0005e80000100c00 */
[----:B------:R2:W-:Y:S04]  /*65560*/  STL.128 [R1+0x3970], R224 ;  /* 0x003970e001007387 */ /* 0x0005e80000100c00 */
[----:B------:R2:W-:Y:S04]  /*65570*/  STL.128 [R1+0x34d0], R212 ;  /* 0x0034d0d401007387 */ /* 0x0005e80000100c00 */
[----:B------:R2:W-:Y:S04]  /*65580*/  STL.128 [R1+0x33c0], RZ ;  /* 0x0033c0ff01007387 */ /* 0x0005e80000100c00 */
        /* <DEDUP_REMOVED lines=11> */
[----:B------:R2:W-:Y:S01]  /*65640*/  STL.128 [R1+0x3b60], RZ ;  /* 0x003b60ff01007387 */ /* 0x0005e20000100c00 */
[----:B------:R-:W-:-:S07]  /*65650*/  MOV R0, RZ ;  /* 0x000000ff00007202 */ /* 0x000fce0000000f00 */
.L_x_3031:
[----:B0-2---:R-:W2:Y:S01]  /*65660*/  LDL.128 R4, [R1+0xd20] ;  /* 0x000d200001047983 */ /* 0x005ea20000100c00 */
[----:B------:R-:W0:Y:S01]  /*65670*/  LDC.64 R2, c[0x0][0x388] ;  /* 0x0000e200ff027b82 */ /* 0x000e220000000a00 */
[----:B------:R-:W0:Y:S02]  /*65680*/  LDCU.64 UR4, c[0x0][0x390] ;  /* 0x00007200ff0477ac */ /* 0x000e240008000a00 */
[----:B------:R-:W3:Y:S04]  /*65690*/  LDL.128 R12, [R1+0xd10] ;  /* 0x000d1000010c7983 */ /* 0x000ee80000100c00 */
[----:B------:R-:W4:Y:S04]  /*656a0*/  LDL.128 R8, [R1+0xd30] ;  /* 0x000d300001087983 */ /* 0x000f280000100c00 */
[----:B------:R-:W5:Y:S04]  /*656b0*/  LDL.128 R16, [R1+0xd40] ;  /* 0x000d400001107983 */ /* 0x000f680000100c00 */
[----:B------:R-:W5:Y:S01]  /*656c0*/  LDL.64 R20, [R1+0x9ad0] ;  /* 0x009ad00001147983 */ /* 0x000f620000100a00 */
[----:B--2---:R-:W-:-:S02]  /*656d0*/  DADD R4, -RZ, -R4 ;  /* 0x00000000ff047229 */ /* 0x004fc40000000904 */
[----:B------:R-:W-:Y:S02]  /*656e0*/  DADD R6, -RZ, -R6 ;  /* 0x00000000ff067229 */ /* 0x000fe40000000906 */
[----:B---3--:R-:W-:Y:S02]  /*656f0*/  DADD R12, -RZ, -R12 ;  /* 0x00000000ff0c7229 */ /* 0x008fe4000000090c */
[----:B------:R-:W-:Y:S02]  /*65700*/  DADD R14, -RZ, -R14 ;  /* 0x00000000ff0e7229 */ /* 0x000fe4000000090e */
[----:B----4-:R-:W-:Y:S02]  /*65710*/  DADD R8, -RZ, -R8 ;  /* 0x00000000ff087229 */ /* 0x010fe40000000908 */
[----:B------:R-:W-:Y:S01]  /*65720*/  DADD R10, -RZ, -R10 ;  /* 0x00000000ff0a7229 */ /* 0x000fe2000000090a */
[----:B------:R1:W-:Y:S04]  /*65730*/  STL.128 [R1+0x3b90], R4 ;  /* 0x003b900401007387 */ /* 0x0003e80000100c00 */
[----:B------:R2:W-:Y:S04]  /*65740*/  STL.128 [R1+0x3b80], R12 ;  /* 0x003b800c01007387 */ /* 0x0005e80000100c00 */
[----:B------:R3:W-:Y:S04]  /*65750*/  STL.128 [R1+0x3ba0], R8 ;  /* 0x003ba00801007387 */ /* 0x0007e80000100c00 */
[----:B-1----:R-:W4:Y:S04]  /*65760*/  LDL.128 R4, [R1+0xd70] ;  /* 0x000d700001047983 */ /* 0x002f280000100c00 */
[----:B--2---:R-:W2:Y:S04]  /*65770*/  LDL.128 R12, [R1+0xd50] ;  /* 0x000d5000010c7983 */ /* 0x004ea80000100c00 */
[----:B---3--:R-:W3:Y:S01]  /*65780*/  LDL.128 R8, [R1+0xd60] ;  /* 0x000d600001087983 */ /* 0x008ee20000100c00 */
[----:B-----5:R-:W-:-:S02]  /*65790*/  DADD R16, -RZ, -R16 ;  /* 0x00000000ff107229 */ /* 0x020fc40000000910 */
[----:B------:R-:W-:-:S07]  /*657a0*/  DADD R18, -RZ, -R18 ;  /* 0x00000000ff127229 */ /* 0x000fce0000000912 */
[----:B------:R1:W-:Y:S04]  /*657b0*/  STL.128 [R1+0x3bb0], R16 ;  /* 0x003bb01001007387 */ /* 0x0003e80000100c00 */
[----:B-1----:R-:W5:Y:S01]  /*657c0*/  LDL.128 R16, [R1+0xd80] ;  /* 0x000d800001107983 */ /* 0x002f620000100c00 */
[----:B----4-:R-:W-:Y:S02]  /*657d0*/  DADD R4, -RZ, -R4 ;  /* 0x00000000ff047229 */ /* 0x010fe40000000904 */
[----:B------:R-:W-:Y:S02]  /*657e0*/  DADD R6, -RZ, -R6 ;  /* 0x00000000ff067229 */ /* 0x000fe40000000906 */
[----:B--2---:R-:W-:Y:S02]  /*657f0*/  DADD R12, -RZ, -R12 ;  /* 0x00000000ff0c7229 */ /* 0x004fe4000000090c */
[----:B------:R-:W-:-:S02]  /*65800*/  DADD R14, -RZ, -R14 ;  /* 0x00000000ff0e7229 */ /* 0x000fc4000000090e */
[----:B---3--:R-:W-:Y:S02]  /*65810*/  DADD R8, -RZ, -R8 ;  /* 0x00000000ff087229 */ /* 0x008fe40000000908 */
[----:B------:R-:W-:Y:S01]  /*65820*/  DADD R10, -RZ, -R10 ;  /* 0x00000000ff0a7229 */ /* 0x000fe2000000090a */
[----:B------:R1:W-:Y:S04]  /*65830*/  STL.128 [R1+0x3be0], R4 ;  /* 0x003be00401007387 */ /* 0x0003e80000100c00 */
[----:B------:R2:W-:Y:S04]  /*65840*/  STL.128 [R1+0x3bc0], R12 ;  /* 0x003bc00c01007387 */ /* 0x0005e80000100c00 */
[----:B------:R3:W-:Y:S04]  /*65850*/  STL.128 [R1+0x3bd0], R8 ;  /* 0x003bd00801007387 */ /* 0x0007e80000100c00 */
[----:B-1----:R-:W4:Y:S04]  /*65860*/  LDL.128 R4, [R1+0xdb0] ;  /* 0x000db00001047983 */ /* 0x002f280000100c00 */
[----:B--2---:R-:W2:Y:S04]  /*65870*/  LDL.128 R12, [R1+0xd90] ;  /* 0x000d9000010c7983 */ /* 0x004ea80000100c00 */
[----:B---3--:R-:W3:Y:S01]  /*65880*/  LDL.128 R8, [R1+0xda0] ;  /* 0x000da00001087983 */ /* 0x008ee20000100c00 */
[----:B0-----:R-:W-:-:S02]  /*65890*/  DSETP.LE.AND P1, PT, R2, UR4, PT ;  /* 0x0000000402007e2a */ /* 0x001fc4000bf23000 */
[----:B------:R-:W-:Y:S02]  /*658a0*/  DADD R2, -RZ, -R20 ;  /* 0x00000000ff027229 */ /* 0x000fe40000000914 */
[----:B-----5:R-:W-:Y:S02]  /*658b0*/  DADD R16, -RZ, -R16 ;  /* 0x00000000ff107229 */ /* 0x020fe40000000910 */
[----:B------:R-:W-:-:S07]  /*658c0*/  DADD R18, -RZ, -R18 ;  /* 0x00000000ff127229 */ /* 0x000fce0000000912 */
[----:B------:R-:W-:Y:S04]  /*658d0*/  STL.128 [R1+0x3bf0], R16 ;  /* 0x003bf01001007387 */ /* 0x000fe80000100c00 */
[----:B------:R0:W-:Y:S02]  /*658e0*/  STL [R1+0x9b0c], R0 ;  /* 0x009b0c0001007387 */ /* 0x0001e40000100800 */
[----:B0-----:R-:W-:Y:S01]  /*658f0*/  MOV R0, 0xb0 ;  /* 0x000000b000007802 */ /* 0x001fe20000000f00 */
[----:B----4-:R-:W-:Y:S02]  /*65900*/  DADD R4, -RZ, -R4 ;  /* 0x00000000ff047229 */ /* 0x010fe40000000904 */
[----:B------:R-:W-:Y:S02]  /*65910*/  DADD R6, -RZ, -R6 ;  /* 0x00000000ff067229 */ /* 0x000fe40000000906 */
[----:B--2---:R-:W-:-:S02]  /*65920*/  DADD R12, -RZ, -R12 ;  /* 0x00000000ff0c7229 */ /* 0x004fc4000000090c */
[----:B------:R-:W-:Y:S02]  /*65930*/  DADD R14, -RZ, -R14 ;  /* 0x00000000ff0e7229 */ /* 0x000fe4000000090e */
[----:B---3--:R-:W-:Y:S01]  /*65940*/  DADD R8, -RZ, -R8 ;  /* 0x00000000ff087229 */ /* 0x008fe20000000908 */
[----:B------:R0:W-:Y:S01]  /*65950*/  STL.128 [R1+0x3c20], R4 ;  /* 0x003c200401007387 */ /* 0x0001e20000100c00 */
[----:B------:R-:W-:-:S03]  /*65960*/  DADD R10, -RZ, -R10 ;  /* 0x00000000ff0a7229 */ /* 0x000fc6000000090a */
[----:B------:R1:W-:Y:S04]  /*65970*/  STL.128 [R1+0x3c00], R12 ;  /* 0x003c000c01007387 */ /* 0x0003e80000100c00 */
[----:B------:R1:W-:Y:S01]  /*65980*/  STL.128 [R1+0x3c10], R8 ;  /* 0x003c100801007387 */ /* 0x0003e20000100c00 */
[----:B0-----:R-:W-:Y:S02]  /*65990*/  FSEL R4, R2, R20, !P1 ;  /* 0x0000001402047208 */ /* 0x001fe40004800000 */
[----:B------:R-:W-:-:S05]  /*659a0*/  FSEL R5, R3, R21, !P1 ;  /* 0x0000001503057208 */ /* 0x000fca0004800000 */
[----:B------:R1:W-:Y:S01]  /*659b0*/  STL.64 [R1+0x9850], R4 ;  /* 0x0098500401007387 */ /* 0x0003e20000100a00 */
[----:B------:R-:W-:-:S07]  /*659c0*/  IMAD.MOV.U32 R2, RZ, RZ, 0x16 ;  /* 0x00000016ff027424 */ /* 0x000fce00078e00ff */
.L_x_873:
[----:B0-----:R-:W-:-:S05]  /*659d0*/  IMAD.IADD R3, R1, 0x1, R0 ;  /* 0x0000000101037824 */ /* 0x001fca00078e0200 */
[----:B-1----:R-:W2:Y:S04]  /*659e0*/  LDL.128 R4, [R3+0x10d0] ;  /* 0x0010d00003047983 */ /* 0x002ea80000100c00 */
[----:B------:R-:W3:Y:S04]  /*659f0*/  LDL.128 R12, [R3+0xd10] ;  /* 0x000d1000030c7983 */ /* 0x000ee80000100c00 */
[----:B------:R-:W4:Y:S01]  /*65a00*/  LDL.128 R8, [R3+0xd20] ;  /* 0x000d200003087983 */ /* 0x000f220000100c00 */
[----:B--2---:R-:W-:Y:S02]  /*65a10*/  DADD R4, -RZ, -R4 ;  /* 0x00000000ff047229 */ /* 0x004fe40000000904 */
[----:B------:R-:W-:-:S07]  /*65a20*/  DADD R6, -RZ, -R6 ;  /* 0x00000000ff067229 */ /* 0x000fce0000000906 */
[----:B------:R0:W-:Y:S04]  /*65a30*/  STL.128 [R3+0x3f40], R4 ;  /* 0x003f400403007387 */ /* 0x0001e80000100c00 */
[----:B0-----:R-:W2:Y:S01]  /*65a40*/  LDL.128 R4, [R3+0xd30] ;  /* 0x000d300003047983 */ /* 0x001ea20000100c00 */
[----:B---3--:R-:W-:Y:S02]  /*65a50*/  DADD R12, -RZ, -R12 ;  /* 0x00000000ff0c7229 */ /* 0x008fe4000000090c */
[----:B------:R-:W-:Y:S02]  /*65a60*/  DADD R14, -RZ, -R14 ;  /* 0x00000000ff0e7229 */ /* 0x000fe4000000090e */
[----:B----4-:R-:W-:Y:S02]  /*65a70*/  DADD R8, -RZ, -R8 ;  /* 0x00000000ff087229 */ /* 0x010fe40000000908 */
[----:B------:R-:W-:-:S03]  /*65a80*/  DADD R10, -RZ, -R10 ;  /* 0x00000000ff0a7229 */ /* 0x000fc6000000090a */
[----:B------:R0:W-:Y:S04]  /*65a90*/  STL.128 [R3+0x3b80], R12 ;  /* 0x003b800c03007387 */ /* 0x0001e80000100c00 */
[----:B------:R1:W-:Y:S04]  /*65aa0*/  STL.128 [R3+0x3b90], R8 ;  /* 0x003b900803007387 */ /* 0x0003e80000100c00 */
[----:B0-----:R-:W3:Y:S04]  /*65ab0*/  LDL.128 R12, [R3+0xd40] ;  /* 0x000d4000030c7983 */ /* 0x001ee80000100c00 */
[----:B-1----:R-:W4:Y:S01]  /*65ac0*/  LDL.128 R8, [R3+0xd50] ;  /* 0x000d500003087983 */ /* 0x002f220000100c00 */
[----:B--2---:R-:W-:-:S02]  /*65ad0*/  DADD R4, -RZ, -R4 ;  /* 0x00000000ff047229 */ /* 0x004fc40000000904 */
        /* <DEDUP_REMOVED lines=222> */
[----:B------:R-:W-:Y:S01]  /*668c0*/  DADD R10, -RZ, -R10 ;  /* 0x00000000ff0a7229 */ /* 0x000fe2000000090a */
[----:B------:R-:W-:-:S02]  /*668d0*/  VIADD R2, R2, 0x7a ;  /* 0x0000007a02027836 */ /* 0x000fc40000000000 */
[----:B------:R0:W-:Y:S04]  /*668e0*/  STL.128 [R3+0x3f10], R12 ;  /* 0x003f100c03007387 */ /* 0x0001e80000100c00 */
[----:B------:R0:W-:Y:S01]  /*668f0*/  STL.128 [R3+0x3f20], R8 ;  /* 0x003f200803007387 */ /* 0x0001e20000100c00 */
[----:B------:R-:W-:Y:S02]  /*66900*/  ISETP.NE.AND P1, PT, R2, 0x5ce, PT ;  /* 0x000005ce0200780c */ /* 0x000fe40003f25270 */
[----:B------:R-:W-:Y:S01]  /*66910*/  IADD3 R0, PT, PT, R0, 0x3d0, RZ ;  /* 0x000003d000007810 */ /* 0x000fe20007ffe0ff */
[----:B--2---:R-:W-:Y:S02]  /*66920*/  DADD R4, -RZ, -R4 ;  /* 0x00000000ff047229 */ /* 0x004fe40000000904 */
[----:B------:R-:W-:-:S07]  /*66930*/  DADD R6, -RZ, -R6 ;  /* 0x00000000ff067229 */ /* 0x000fce0000000906 */
[----:B------:R0:W-:Y:S01]  /*66940*/  STL.128 [R3+0x3f30], R4 ;  /* 0x003f300403007387 */ /* 0x0001e20000100c00 */
[----:B------:R-:W-:Y:S05]  /*66950*/  @P1 BRA `(.L_x_873) ;  /* 0xfffffff0001c1947 */ /* 0x000fea000383ffff */
[----:B------:R-:W0:Y:S01]  /*66960*/  LDL.64 R16, [R1+0x9850] ;  /* 0x0098500001107983 */ /* 0x000e220000100a00 */
[----:B------:R-:W-:Y:S01]  /*66970*/  UMOV UR4, 0xb1d33509 ;  /* 0xb1d3350900047882 */ /* 0x000fe20000000000 */
[----:B------:R-:W-:Y:S01]  /*66980*/  UMOV UR5, 0x3fdbe53c ;  /* 0x3fdbe53c00057882 */ /* 0x000fe20000000000 */
[----:B------:R-:W-:Y:S01]  /*66990*/  BSSY.RECONVERGENT B3, `(.L_x_874) ;  /* 0x0000013000037945 */ /* 0x000fe20003800200 */
[----:B0-----:R-:W-:-:S06]  /*669a0*/  DMUL R2, R16, UR4 ;  /* 0x0000000410027c28 */ /* 0x001fcc0008000000 */
        /* <DEDUP_REMOVED lines=11> */
[----:B------:R-:W-:-:S03]  /*66a60*/  MOV R47, R3 ;  /* 0x00000003002f7202 */ /* 0x000fc60000000f00 */
[----:B------:R-:W-:Y:S01]  /*66a70*/  VIADD R50, R0, 0xfff00000 ;  /* 0xfff0000000327836 */ /* 0x000fe20000000000 */
[----:B------:R-:W-:-:S07]  /*66a80*/  MOV R0, 0x66aa0 ;  /* 0x00066aa000007802 */ /* 0x000fce0000000f00 */
[----:B------:R-:W-:Y:S05]  /*66a90*/  CALL.REL.NOINC `($__internal_0_$__cuda_sm20_dblrcp_rn_slowpath_v3) ;  /* 0x00000e9800607944 */ /* 0x000fea0003c00000 */
[----:B------:R-:W-:Y:S01]  /*66aa0*/  IMAD.MOV.U32 R8, RZ, RZ, R46 ;  /* 0x000000ffff087224 */ /* 0x000fe200078e002e */
[----:B------:R-:W-:-:S07]  /*66ab0*/  MOV R9, R47 ;  /* 0x0000002f00097202 */ /* 0x000fce0000000f00 */
.L_x_875:
[----:B------:R-:W-:Y:S05]  /*66ac0*/  BSYNC.RECONVERGENT B3 ;  /* 0x0000000000037941 */ /* 0x000fea0003800200 */
.L_x_874:
[----:B------:R-:W2:Y:S04]  /*66ad0*/  LDL.64 R6, [R1+0x4450] ;  /* 0x0044500001067983 */ /* 0x000ea80000100a00 */
[----:B------:R-:W3:Y:S04]  /*66ae0*/  LDL.64 R4, [R1+0x4480] ;  /* 0x0044800001047983 */ /* 0x000ee80000100a00 */
[----:B------:R-:W4:Y:S04]  /*66af0*/  LDL.64 R28, [R1+0x4098] ;  /* 0x00409800011c7983 */ /* 0x000f280000100a00 */
[----:B------:R-:W4:Y:S04]  /*66b00*/  LDL.128 R128, [R1+0x42c0] ;  /* 0x0042c00001807983 */ /* 0x000f280000100c00 */
[----:B------:R-:W4:Y:S04]  /*66b10*/  LDL.64 R50, [R1+0x3cd8] ;  /* 0x003cd80001327983 */ /* 0x000f280000100a00 */
[----:B------:R-:W4:Y:S04]  /*66b20*/  LDL.64 R52, [R1+0x3d80] ;  /* 0x003d800001347983 */ /* 0x000f280000100a00 */
[----:B------:R-:W4:Y:S04]  /*66b30*/  LDL.64 R10, [R1+0x4400] ;  /* 0x00440000010a7983 */ /* 0x000f280000100a00 */
[----:B------:R-:W4:Y:S04]  /*66b40*/  LDL.128 R124, [R1+0x3b80] ;  /* 0x003b8000017c7983 */ /* 0x000f280000100c00 */
[----:B------:R-:W4:Y:S04]  /*66b50*/  LDL.128 R132, [R1+0x3bb0] ;  /* 0x003bb00001847983 */ /* 0x000f280000100c00 */
[----:B------:R-:W4:Y:S04]  /*66b60*/  LDL.64 R64, [R1+0x69f0] ;  /* 0x0069f00001407983 */ /* 0x000f280000100a00 */
[----:B------:R-:W4:Y:S01]  /*66b70*/  LDL.128 R92, [R1+0x3c60] ;  /* 0x003c6000015c7983 */ /* 0x000f220000100c00 */
[----:B------:R-:W-:Y:S01]  /*66b80*/  IMAD.MOV.U32 R56, RZ, RZ, 0x1 ;  /* 0x00000001ff387424 */ /* 0x000fe200078e00ff */
[----:B------:R-:W0:Y:S02]  /*66b90*/  LDCU UR4, c[0x0][0x3a8] ;  /* 0x00007500ff0477ac */ /* 0x000e240008000800 */
[----:B------:R-:W4:Y:S04]  /*66ba0*/  LDL.64 R110, [R1+0x4990] ;  /* 0x00499000016e7983 */ /* 0x000f280000100a00 */
[----:B------:R-:W4:Y:S04]  /*66bb0*/  LDL.64 R108, [R1+0x4378] ;  /* 0x00437800016c7983 */ /* 0x000f280000100a00 */
[----:B------:R-:W4:Y:S04]  /*66bc0*/  LDL.128 R152, [R1+0x48a0] ;  /* 0x0048a00001987983 */ /* 0x000f280000100c00 */
[----:B------:R-:W4:Y:S04]  /*66bd0*/  LDL.64 R38, [R1+0x3dd8] ;  /* 0x003dd80001267983 */ /* 0x000f280000100a00 */
[----:B------:R-:W4:Y:S04]  /*66be0*/  LDL.64 R36, [R1+0x3f00] ;  /* 0x003f000001247983 */ /* 0x000f280000100a00 */
[----:B------:R-:W4:Y:S04]  /*66bf0*/  LDL.64 R26, [R1+0x40d0] ;  /* 0x0040d000011a7983 */ /* 0x000f280000100a00 */
[----:B------:R-:W4:Y:S04]  /*66c00*/  LDL.64 R24, [R1+0x4130] ;  /* 0x0041300001187983 */ /* 0x000f280000100a00 */
[----:B------:R-:W4:Y:S04]  /*66c10*/  LDL.64 R30, [R1+0x4020] ;  /* 0x00402000011e7983 */ /* 0x000f280000100a00 */
[----:B------:R-:W4:Y:S04]  /*66c20*/  LDL.128 R116, [R1+0x4550] ;  /* 0x0045500001747983 */ /* 0x000f280000100c00 */
        /* <DEDUP_REMOVED lines=11> */
[----:B------:R-:W4:Y:S04]  /*66ce0*/  LDL.128 R44, [R1+0x3da0] ;  /* 0x003da000012c7983 */ /* 0x000f280000100c00 */
[----:B------:R-:W4:Y:S04]  /*66cf0*/  LDL.128 R220, [R1+0x5520] ;  /* 0x0055200001dc7983 */ /* 0x000f280000100c00 */
[----:B------:R-:W4:Y:S04]  /*66d00*/  LDL.128 R76, [R1+0x43a0] ;  /* 0x0043a000014c7983 */ /* 0x000f280000100c00 */
[----:B------:R-:W4:Y:S04]  /*66d10*/  LDL.128 R148, [R1+0x4ca0] ;  /* 0x004ca00001947983 */ /* 0x000f280000100c00 */
[----:B------:R-:W4:Y:S04]  /*66d20*/  LDL.64 R14, [R1+0x4390] ;  /* 0x00439000010e7983 */ /* 0x000f280000100a00 */
[----:B------:R-:W4:Y:S04]  /*66d30*/  LDL.64 R2, [R1+0x44a0] ;  /* 0x0044a00001027983 */ /* 0x000f280000100a00 */
[----:B------:R-:W4:Y:S04]  /*66d40*/  LDL.64 R106, [R1+0x4468] ;  /* 0x00446800016a7983 */ /* 0x000f280000100a00 */
[----:B------:R-:W4:Y:S04]  /*66d50*/  LDL.128 R144, [R1+0x4b40] ;  /* 0x004b400001907983 */ /* 0x000f280000100c00 */
[----:B------:R-:W4:Y:S04]  /*66d60*/  LDL.64 R62, [R1+0x3cb0] ;  /* 0x003cb000013e7983 */ /* 0x000f280000100a00 */
[----:B------:R-:W4:Y:S04]  /*66d70*/  LDL.64 R48, [R1+0x3d00] ;  /* 0x003d000001307983 */ /* 0x000f280000100a00 */
[----:B------:R-:W4:Y:S04]  /*66d80*/  LDL.64 R60, [R1+0x3d50] ;  /* 0x003d5000013c7983 */ /* 0x000f280000100a00 */
[----:B------:R-:W4:Y:S04]  /*66d90*/  LDL.64 R54, [R1+0x3d70] ;  /* 0x003d700001367983 */ /* 0x000f280000100a00 */
[----:B------:R-:W4:Y:S04]  /*66da0*/  LDL.128 R232, [R1+0x5140] ;  /* 0x0051400001e87983 */ /* 0x000f280000100c00 */
[----:B------:R-:W4:Y:S04]  /*66db0*/  LDL.64 R58, [R1+0x3d60] ;  /* 0x003d6000013a7983 */ /* 0x000f280000100a00 */
[----:B------:R-:W4:Y:S04]  /*66dc0*/  LDL.128 R72, [R1+0x4740] ;  /* 0x0047400001487983 */ /* 0x000f280000100c00 */
[----:B------:R-:W4:Y:S04]  /*66dd0*/  LDL.128 R96, [R1+0x4960] ;  /* 0x0049600001607983 */ /* 0x000f280000100c00 */
[----:B------:R-:W4:Y:S04]  /*66de0*/  LDL.128 R84, [R1+0x3c40] ;  /* 0x003c400001547983 */ /* 0x000f280000100c00 */
[----:B------:R-:W4:Y:S04]  /*66df0*/  LDL.128 R184, [R1+0x4e60] ;  /* 0x004e600001b87983 */ /* 0x000f280000100c00 */
[----:B------:R-:W4:Y:S04]  /*66e00*/  LDL.128 R240, [R1+0x5190] ;  /* 0x0051900001f07983 */ /* 0x000f280000100c00 */
[----:B------:R-:W4:Y:S04]  /*66e10*/  LDL.128 R208, [R1+0x50a0] ;  /* 0x0050a00001d07983 */ /* 0x000f280000100c00 */
[----:B------:R-:W4:Y:S04]  /*66e20*/  LDL.64 R104, [R1+0x62f0] ;  /* 0x0062f00001687983 */ /* 0x000f280000100a00 */
[----:B------:R-:W4:Y:S04]  /*66e30*/  LDL.128 R140, [R1+0x4a80] ;  /* 0x004a8000018c7983 */ /* 0x000f280000100c00 */
[----:B------:R-:W4:Y:S04]  /*66e40*/  LDL.128 R248, [R1+0x52c0] ;  /* 0x0052c00001f87983 */ /* 0x000f280000100c00 */
[----:B------:R-:W4:Y:S04]  /*66e50*/  LDL.128 R244, [R1+0x5250] ;  /* 0x0052500001f47983 */ /* 0x000f280000100c00 */
[----:B------:R-:W4:Y:S04]  /*66e60*/  LDL.64 R102, [R1+0x44b0] ;  /* 0x0044b00001667983 */ /* 0x000f280000100a00 */
        /* <DEDUP_REMOVED lines=10> */
[----:B------:R-:W4:Y:S01]  /*66f10*/  LDL.128 R120, [R1+0x48d0] ;  /* 0x0048d00001787983 */ /* 0x000f220000100c00 */
[----:B--2---:R-:W-:-:S02]  /*66f20*/  DADD R6, R6, R8 ;  /* 0x0000000006067229 */ /* 0x004fc40000000008 */
[----:B---3--:R-:W-:-:S05]  /*66f30*/  DADD R4, R4, R8 ;  /* 0x0000000004047229 */ /* 0x008fca0000000008 */
[----:B------:R-:W-:Y:S04]  /*66f40*/  STL.64 [R1+0x4450], R6 ;  /* 0x0044500601007387 */ /* 0x000fe80000100a00 */
[----:B------:R1:W-:Y:S04]  /*66f50*/  STL.64 [R1+0x4480], R4 ;  /* 0x0044800401007387 */ /* 0x0003e80000100a00 */
[----:B-1----:R-:W2:Y:S01]  /*66f60*/  LDL.128 R4, [R1+0x43b0] ;  /* 0x0043b00001047983 */ /* 0x002ea20000100c00 */
[--C-:B----4-:R-:W-:Y:S02]  /*66f70*/  DADD R28, R28, R8.reuse ;  /* 0x000000001c1c7229 */ /* 0x110fe40000000008 */
[----:B------:R-:W-:-:S02]  /*66f80*/  DADD R50, R50, R8 ;  /* 0x0000000032327229 */ /* 0x000fc40000000008 */
[--C-:B------:R-:W-:Y:S02]  /*66f90*/  DADD R10, R10, R8.reuse ;  /* 0x000000000a0a7229 */ /* 0x100fe40000000008 */
[--C-:B------:R-:W-:Y:S02]  /*66fa0*/  DADD R126, R126, R8.reuse ;  /* 0x000000007e7e7229 */ /* 0x100fe40000000008 */
[----:B------:R-:W-:Y:S01]  /*66fb0*/  DADD R64, R64, R8 ;  /* 0x0000000040407229 */ /* 0x000fe20000000008 */
[----:B------:R-:W-:Y:S04]  /*66fc0*/  STL.64 [R1+0xabc8], R134 ;  /* 0x00abc88601007387 */ /* 0x000fe80000100a00 */
[----:B------:R-:W-:Y:S04]  /*66fd0*/  STL.64 [R1+0xabc0], R128 ;  /* 0x00abc08001007387 */ /* 0x000fe80000100a00 */
[----:B------:R-:W-:Y:S04]  /*66fe0*/  STL.64 [R1+0xabb8], R92 ;  /* 0x00abb85c01007387 */ /* 0x000fe80000100a00 */
[----:B--2---:R1:W-:Y:S01]  /*66ff0*/  STL.64 [R1+0x8888], R6 ;  /* 0x0088880601007387 */ /* 0x0043e20000100a00 */
[----:B------:R-:W-:Y:S01]  /*67000*/  MOV R182, R4 ;  /* 0x0000000400b67202 */ /* 0x000fe20000000f00 */
[----:B------:R-:W-:-:S02]  /*67010*/  IMAD.MOV.U32 R183, RZ, RZ, R5 ;  /* 0x000000ffffb77224 */ /* 0x000fc400078e0005 */
[----:B-1----:R-:W2:Y:S04]  /*67020*/  LDL.128 R4, [R1+0x43c0] ;  /* 0x0043c00001047983 */ /* 0x002ea80000100c00 */
[----:B--2---:R1:W-:Y:S01]  /*67030*/  STL.64 [R1+0x83d8], R6 ;  /* 0x0083d80601007387 */ /* 0x0043e20000100a00 */
[----:B------:R-:W-:Y:S01]  /*67040*/  IMAD.MOV.U32 R180, RZ, RZ, R4 ;  /* 0x000000ffffb47224 */ /* 0x000fe200078e0004 */
[----:B------:R-:W-:Y:S02]  /*67050*/  MOV R181, R5 ;  /* 0x0000000500b57202 */ /* 0x000fe40000000f00 */
[----:B-1----:R-:W2:Y:S04]  /*67060*/  LDL.128 R4, [R1+0x43d0] ;  /* 0x0043d00001047983 */ /* 0x002ea80000100c00 */
[----:B--2---:R1:W-:Y:S01]  /*67070*/  STL.64 [R1+0x8408], R6 ;  /* 0x0084080601007387 */ /* 0x0043e20000100a00 */
[----:B------:R-:W-:-:S02]  /*67080*/  IMAD.MOV.U32 R190, RZ, RZ, R4 ;  /* 0x000000ffffbe7224 */ /* 0x000fc400078e0004 */
[----:B------:R-:W-:Y:S02]  /*67090*/  IMAD.MOV.U32 R191, RZ, RZ, R5 ;  /* 0x000000ffffbf7224 */ /* 0x000fe400078e0005 */
[----:B-1----:R-:W2:Y:S04]  /*670a0*/  LDL.128 R4, [R1+0x4420] ;  /* 0x0044200001047983 */ /* 0x002ea80000100c00 */
[----:B------:R1:W-:Y:S04]  /*670b0*/  STL.128 [R1+0xacb0], R108 ;  /* 0x00acb06c01007387 */ /* 0x0003e80000100c00 */
[----:B--2---:R2:W-:Y:S01]  /*670c0*/  STL.64 [R1+0x82c8], R6 ;  /* 0x0082c80601007387 */ /* 0x0045e20000100a00 */
[----:B-1----:R-:W-:Y:S01]  /*670d0*/  MOV R108, R4 ;  /* 0x00000004006c7202 */ /* 0x002fe20000000f00 */
[----:B------:R-:W-:-:S02]  /*670e0*/  IMAD.MOV.U32 R109, RZ, RZ, R5 ;  /* 0x000000ffff6d7224 */ /* 0x000fc400078e0005 */
[----:B--2---:R-:W2:Y:S04]  /*670f0*/  LDL.128 R4, [R1+0x4430] ;  /* 0x0044300001047983 */ /* 0x004ea80000100c00 */
        /* <DEDUP_REMOVED lines=8> */
[----:B--2---:R1:W-:Y:S01]  /*67180*/  STL.64 [R1+0x83e8], R6 ;  /* 0x0083e80601007387 */ /* 0x0043e20000100a00 */
[----:B------:R-:W-:Y:S01]  /*67190*/  MOV R214, R4 ;  /* 0x0000000400d67202 */ /* 0x000fe20000000f00 */
[----:B------:R-:W-:Y:S02]  /*671a0*/  IMAD.MOV.U32 R215, RZ, RZ, R5 ;  /* 0x000000ffffd77224 */ /* 0x000fe400078e0005 */
[----:B-1----:R-:W2:Y:S04]  /*671b0*/  LDL.128 R4, [R1+0x44e0] ;  /* 0x0044e00001047983 */ /* 0x002ea80000100c00 */
[----:B--2---:R1:W-:Y:S01]  /*671c0*/  STL.64 [R1+0x81e8], R6 ;  /* 0x0081e80601007387 */ /* 0x0043e20000100a00 */
[----:B------:R-:W-:Y:S01]  /*671d0*/  IMAD.MOV.U32 R230, RZ, RZ, R4 ;  /* 0x000000ffffe67224 */ /* 0x000fe200078e0004 */
[----:B------:R-:W-:-:S02]  /*671e0*/  MOV R231, R5 ;  /* 0x0000000500e77202 */ /* 0x000fc40000000f00 */
[----:B-1----:R-:W2:Y:S04]  /*671f0*/  LDL.128 R4, [R1+0x44f0] ;  /* 0x0044f00001047983 */ /* 0x002ea80000100c00 */
[----:B------:R1:W-:Y:S02]  /*67200*/  STL.64 [R1+0x4098], R28 ;  /* 0x0040981c01007387 */ /* 0x0003e40000100a00 */
[----:B-1----:R-:W-:Y:S02]  /*67210*/  DADD R28, R130, R8 ;  /* 0x00000000821c7229 */ /* 0x002fe40000000008 */
[----:B--2---:R1:W-:Y:S01]  /*67220*/  STL.64 [R1+0x81d0], R4 ;  /* 0x0081d00401007387 */ /* 0x0043e20000100a00 */
[----:B------:R-:W-:Y:S02]  /*67230*/  IMAD.MOV.U32 R130, RZ, RZ, R6 ;  /* 0x000000ffff827224 */ /* 0x000fe400078e0006 */
[----:B------:R-:W-:-:S02]  /*67240*/  IMAD.MOV.U32 R131, RZ, RZ, R7 ;  /* 0x000000ffff837224 */ /* 0x000fc400078e0007 */
[----:B-1----:R-:W2:Y:S04]  /*67250*/  LDL.128 R4, [R1+0x4510] ;  /* 0x0045100001047983 */ /* 0x002ea80000100c00 */
[----:B--2---:R1:W-:Y:S01]  /*67260*/  STL.64 [R1+0x86d8], R6 ;  /* 0x0086d80601007387 */ /* 0x0043e20000100a00 */
[----:B------:R-:W-:Y:S01]  /*67270*/  MOV R206, R4 ;  /* 0x0000000400ce7202 */ /* 0x000fe20000000f00 */
[----:B------:R-:W-:Y:S02]  /*67280*/  IMAD.MOV.U32 R207, RZ, RZ, R5 ;  /* 0x000000ffffcf7224 */ /* 0x000fe400078e0005 */
[----:B-1----:R-:W2:Y:S04]  /*67290*/  LDL.128 R4, [R1+0x4570] ;  /* 0x0045700001047983 */ /* 0x002ea80000100c00 */
[----:B------:R1:W-:Y:S02]  /*672a0*/  STL.64 [R1+0x3cd8], R50 ;  /* 0x003cd83201007387 */ /* 0x0003e40000100a00 */
[----:B-1----:R-:W-:-:S02]  /*672b0*/  DADD R50, R52, R8 ;  /* 0x0000000034327229 */ /* 0x002fc40000000008 */
[----:B--2---:R1:W-:Y:S01]  /*672c0*/  STL.64 [R1+0x7810], R4 ;  /* 0x0078100401007387 */ /* 0x0043e20000100a00 */
[----:B------:R-:W-:Y:S01]  /*672d0*/  IMAD.MOV.U32 R52, RZ, RZ, R6 ;  /* 0x000000ffff347224 */ /* 0x000fe200078e0006 */
[----:B------:R-:W-:Y:S02]  /*672e0*/  MOV R53, R7 ;  /* 0x0000000700357202 */ /* 0x000fe40000000f00 */
[----:B-1----:R-:W2:Y:S04]  /*672f0*/  LDL.128 R4, [R1+0x4590] ;  /* 0x0045900001047983 */ /* 0x002ea80000100c00 */
[----:B------:R1:W-:Y:S04]  /*67300*/  STL.64 [R1+0x4400], R10 ;  /* 0x0044000a01007387 */ /* 0x0003e80000100a00 */
[----:B-1----:R-:W3:Y:S04]  /*67310*/  LDL.64 R10, [R1+0x47c8] ;  /* 0x0047c800010a7983 */ /* 0x002ee80000100a00 */
[----:B--2---:R1:W-:Y:S01]  /*67320*/  STL.64 [R1+0x8020], R4 ;  /* 0x0080200401007387 */ /* 0x0043e20000100a00 */
[----:B------:R-:W-:-:S02]  /*67330*/  IMAD.MOV.U32 R228, RZ, RZ, R6 ;  /* 0x000000ffffe47224 */ /* 0x000fc400078e0006 */
[----:B------:R-:W-:Y:S02]  /*67340*/  IMAD.MOV.U32 R229, RZ, RZ, R7 ;  /* 0x000000ffffe57224 */ /* 0x000fe400078e0007 */
[----:B-1----:R-:W2:Y:S04]  /*67350*/  LDL.128 R4, [R1+0x45b0] ;  /* 0x0045b00001047983 */ /* 0x002ea80000100c00 */
[----:B---3--:R1:W-:Y:S04]  /*67360*/  STL.64 [R1+0xaca0], R10 ;  /* 0x00aca00a01007387 */ /* 0x0083e80000100a00 */
        /* <DEDUP_REMOVED lines=20> */
[----:B--2---:R1:W-:Y:S01]  /*674b0*/  STL.64 [R1+0x78b0], R4 ;  /* 0x0078b00401007387 */ /* 0x0043e20000100a00 */
[----:B------:R-:W-:Y:S02]  /*674c0*/  IMAD.MOV.U32 R236, RZ, RZ, R6 ;  /* 0x000000ffffec7224 */ /* 0x000fe400078e0006 */
[----:B------:R-:W-:Y:S02]  /*674d0*/  IMAD.MOV.U32 R237, RZ, RZ, R7 ;  /* 0x000000ffffed7224 */ /* 0x000fe400078e0007 */
[----:B-1----:R-:W2:Y:S04]  /*674e0*/  LDL.128 R4, [R1+0x4680] ;  /* 0x0046800001047983 */ /* 0x002ea80000100c00 */
        /* <DEDUP_REMOVED lines=27> */
[----:B-1----:R-:W2:Y:S01]  /*676a0*/  LDL.128 R4, [R1+0x4860] ;  /* 0x0048600001047983 */ /* 0x002ea20000100c00 */
[----:B------:R-:W1:Y:S02]  /*676b0*/  MUFU.RCP64H R57, R127 ;  /* 0x0000007f00397308 */ /* 0x000e640000001800 */
[----:B-1----:R-:W-:-:S08]  /*676c0*/  DFMA R66, -R126, R56, 1 ;  /* 0x3ff000007e42742b */ /* 0x002fd00000000138 */
[----:B------:R-:W-:-:S08]  /*676d0*/  DFMA R66, R66, R66, R66 ;  /* 0x000000424242722b */ /* 0x000fd00000000042 */
[----:B------:R-:W-:-:S08]  /*676e0*/  DFMA R56, R56, R66, R56 ;  /* 0x000000423838722b */ /* 0x000fd00000000038 */
[----:B------:R-:W-:-:S08]  /*676f0*/  DFMA R66, -R126, R56, 1 ;  /* 0x3ff000007e42742b */ /* 0x000fd00000000138 */
[----:B------:R-:W-:Y:S01]  /*67700*/  DFMA R66, R56, R66, R56 ;  /* 0x000000423842722b */ /* 0x000fe20000000038 */
[----:B------:R-:W-:Y:S04]  /*67710*/  STL.64 [R1+0x69f0], R64 ;  /* 0x0069f04001007387 */ /* 0x000fe80000100a00 */
[----:B------:R-:W-:Y:S04]  /*67720*/  STL.64 [R1+0xabf0], R152 ;  /* 0x00abf09801007387 */ /* 0x000fe80000100a00 */
[----:B--2---:R1:W-:Y:S01]  /*67730*/  STL.64 [R1+0x7828], R6 ;  /* 0x0078280601007387 */ /* 0x0043e20000100a00 */
[----:B------:R-:W-:Y:S01]  /*67740*/  IMAD.MOV.U32 R166, RZ, RZ, R4 ;  /* 0x000000ffffa67224 */ /* 0x000fe200078e0004 */
[----:B------:R-:W-:Y:S01]  /*67750*/  MOV R167, R5 ;  /* 0x0000000500a77202 */ /* 0x000fe20000000f00 */
[----:B------:R-:W-:-:S02]  /*67760*/  DADD R38, R38, R8 ;  /* 0x0000000026267229 */ /* 0x000fc40000000008 */
[--C-:B------:R-:W-:Y:S02]  /*67770*/  DADD R36, R36, R8.reuse ;  /* 0x0000000024247229 */ /* 0x100fe40000000008 */
[--C-:B------:R-:W-:Y:S02]  /*67780*/  DADD R26, R26, R8.reuse ;  /* 0x000000001a1a7229 */ /* 0x100fe40000000008 */
[--C-:B------:R-:W-:Y:S02]  /*67790*/  DADD R24, R24, R8.reuse ;  /* 0x0000000018187229 */ /* 0x100fe40000000008 */
[----:B------:R-:W-:Y:S01]  /*677a0*/  DADD R30, R30, R8 ;  /* 0x000000001e1e7229 */ /* 0x000fe20000000008 */
[----:B-1----:R-:W2:Y:S01]  /*677b0*/  LDL.128 R4, [R1+0x4880] ;  /* 0x0048800001047983 */ /* 0x002ea20000100c00 */
[----:B------:R-:W-:-:S03]  /*677c0*/  DMUL R68, R134, R66 ;  /* 0x0000004286447228 */ /* 0x000fc60000000000 */
[----:B------:R-:W-:Y:S04]  /*677d0*/  STL.64 [R1+0x42c8], R28 ;  /* 0x0042c81c01007387 */ /* 0x000fe80000100a00 */
[----:B------:R-:W-:Y:S01]  /*677e0*/  STL.64 [R1+0xabe0], R116 ;  /* 0x00abe07401007387 */ /* 0x000fe20000100a00 */
[----:B------:R-:W-:Y:S02]  /*677f0*/  DFMA R70, -R126, R68, R134 ;  /* 0x000000447e46722b */ /* 0x000fe40000000186 */
[--C-:B------:R-:W-:Y:S02]  /*67800*/  DADD R22, R22, R8.reuse ;  /* 0x0000000016167229 */ /* 0x100fe40000000008 */
[----:B------:R-:W-:Y:S01]  /*67810*/  DADD R20, R20, R8 ;  /* 0x0000000014147229 */ /* 0x000fe20000000008 */
[----:B------:R-:W-:Y:S03]  /*67820*/  STL.128 [R1+0x85a0], R200 ;  /* 0x0085a0c801007387 */ /* 0x000fe60000100c00 */
[----:B------:R-:W-:-:S02]  /*67830*/  DFMA R168, R66, R70, R68 ;  /* 0x0000004642a8722b */ /* 0x000fc40000000044 */
[--C-:B------:R-:W-:Y:S02]  /*67840*/  DADD R18, R18, R8.reuse ;  /* 0x0000000012127229 */ /* 0x100fe40000000008 */
[--C-:B------:R-:W-:Y:S02]  /*67850*/  DADD R16, R16, R8.reuse ;  /* 0x0000000010107229 */ /* 0x100fe40000000008 */
[--C-:B------:R-:W-:Y:S02]  /*67860*/  DADD R42, R42, R8.reuse ;  /* 0x000000002a2a7229 */ /* 0x100fe40000000008 */
[--C-:B------:R-:W-:Y:S02]  /*67870*/  DADD R40, R40, R8.reuse ;  /* 0x0000000028287229 */ /* 0x100fe40000000008 */
[--C-:B------:R-:W-:Y:S02]  /*67880*/  DADD R112, R112, R8.reuse ;  /* 0x0000000070707229 */ /* 0x100fe40000000008 */
[----:B------:R-:W-:-:S02]  /*67890*/  DADD R12, R12, R8 ;  /* 0x000000000c0c7229 */ /* 0x000fc40000000008 */
[--C-:B------:R-:W-:Y:S02]  /*678a0*/  DADD R34, R34, R8.reuse ;  /* 0x0000000022227229 */ /* 0x100fe40000000008 */
[--C-:B------:R-:W-:Y:S02]  /*678b0*/  DADD R32, R32, R8.reuse ;  /* 0x0000000020207229 */ /* 0x100fe40000000008 */
[--C-:B------:R-:W-:Y:S02]  /*678c0*/  DADD R46, R46, R8.reuse ;  /* 0x000000002e2e7229 */ /* 0x100fe40000000008 */
[--C-:B------:R-:W-:Y:S01]  /*678d0*/  DADD R44, R44, R8.reuse ;  /* 0x000000002c2c7229 */ /* 0x100fe20000000008 */
[----:B------:R-:W-:Y:S01]  /*678e0*/  STL.64 [R1+0xac80], R220 ;  /* 0x00ac80dc01007387 */ /* 0x000fe20000100a00 */
[----:B------:R-:W-:Y:S01]  /*678f0*/  DADD R66, R94, R8 ;  /* 0x000000005e427229 */ /* 0x000fe20000000008 */
[----:B------:R-:W-:Y:S02]  /*67900*/  IMAD.MOV.U32 R188, RZ, RZ, R76 ;  /* 0x000000ffffbc7224 */ /* 0x000fe400078e004c */
[----:B------:R-:W-:Y:S04]  /*67910*/  STL.64 [R1+0xac98], R126 ;  /* 0x00ac987e01007387 */ /* 0x000fe80000100a00 */
[----:B------:R1:W-:Y:S01]  /*67920*/  STL.64 [R1+0x3c68], R66 ;  /* 0x003c684201007387 */ /* 0x0003e20000100a00 */
[----:B------:R-:W-:-:S03]  /*67930*/  IMAD.MOV.U32 R189, RZ, RZ, R77 ;  /* 0x000000ffffbd7224 */ /* 0x000fc600078e004d */
[----:B------:R-:W-:Y:S04]  /*67940*/  STL.64 [R1+0x82b8], R78 ;  /* 0x0082b84e01007387 */ /* 0x000fe80000100a00 */
[----:B------:R-:W-:Y:S04]  /*67950*/  STL.64 [R1+0xac28], R148 ;  /* 0x00ac289401007387 */ /* 0x000fe80000100a00 */
[----:B-1----:R-:W3:Y:S01]  /*67960*/  LDL.128 R64, [R1+0x51d0] ;  /* 0x0051d00001407983 */ /* 0x002ee20000100c00 */
[--C-:B------:R-:W-:Y:S02]  /*67970*/  DADD R14, R14, R8.reuse ;  /* 0x000000000e0e7229 */ /* 0x100fe40000000008 */
[----:B------:R-:W-:Y:S01]  /*67980*/  DADD R2, R2, R8 ;  /* 0x0000000002027229 */ /* 0x000fe20000000008 */
[----:B------:R-:W4:Y:S04]  /*67990*/  LDL.64 R56, [R1+0x46e0] ;  /* 0x0046e00001387983 */ /* 0x000f280000100a00 */
[----:B--2---:R1:W-:Y:S01]  /*679a0*/  STL.64 [R1+0x8458], R6 ;  /* 0x0084580601007387 */ /* 0x0043e20000100a00 */
[----:B------:R-:W-:-:S02]  /*679b0*/  IMAD.MOV.U32 R156, RZ, RZ, R4 ;  /* 0x000000ffff9c7224 */ /* 0x000fc400078e0004 */
[----:B------:R-:W-:Y:S01]  /*679c0*/  IMAD.MOV.U32 R157, RZ, RZ, R5 ;  /* 0x000000ffff9d7224 */ /* 0x000fe200078e0005 */
[----:B------:R-:W-:Y:S04]  /*679d0*/  STL.64 [R1+0xabd0], R168 ;  /* 0x00abd0a801007387 */ /* 0x000fe80000100a00 */
[----:B------:R-:W-:Y:S04]  /*679e0*/  STL.64 [R1+0x3dd8], R38 ;  /* 0x003dd82601007387 */ /* 0x000fe80000100a00 */
[----:B-1----:R-:W2:Y:S04]  /*679f0*/  LDL.128 R4, [R1+0x4ce0] ;  /* 0x004ce00001047983 */ /* 0x002ea80000100c00 */
[----:B------:R1:W-:Y:S04]  /*67a00*/  STL.64 [R1+0x3f00], R36 ;  /* 0x003f002401007387 */ /* 0x0003e80000100a00 */
[----:B------:R-:W-:Y:S04]  /*67a10*/  STL.64 [R1+0x40d0], R26 ;  /* 0x0040d01a01007387 */ /* 0x000fe80000100a00 */
[----:B------:R0:W-:Y:S04]  /*67a20*/  STL.64 [R1+0x4130], R24 ;  /* 0x0041301801007387 */ /* 0x0001e80000100a00 */
[----:B------:R0:W-:Y:S04]  /*67a30*/  STL.64 [R1+0x4020], R30 ;  /* 0x0040201e01007387 */ /* 0x0001e80000100a00 */
[----:B-1----:R-:W4:Y:S04]  /*67a40*/  LDL.128 R36, [R1+0x4b00] ;  /* 0x004b000001247983 */ /* 0x002f280000100c00 */
[----:B0-----:R-:W4:Y:S04]  /*67a50*/  LDL.128 R24, [R1+0x4ac0] ;  /* 0x004ac00001187983 */ /* 0x001f280000100c00 */
[----:B------:R-:W4:Y:S04]  /*67a60*/  LDL.128 R28, [R1+0x47e0] ;  /* 0x0047e000011c7983 */ /* 0x000f280000100c00 */
[----:B------:R-:W-:Y:S04]  /*67a70*/  STL.64 [R1+0x4148], R22 ;  /* 0x0041481601007387 */ /* 0x000fe80000100a00 */
[----:B------:R0:W-:Y:S04]  /*67a80*/  STL.64 [R1+0x41d0], R20 ;  /* 0x0041d01401007387 */ /* 0x0001e80000100a00 */
[----:B------:R-:W4:Y:S04]  /*67a90*/  LDL.128 R200, [R1+0x4b90] ;  /* 0x004b900001c87983 */ /* 0x000f280000100c00 */
[----:B------:R-:W-:Y:S01]  /*67aa0*/  STL.64 [R1+0x4320], R18 ;  /* 0x0043201201007387 */ /* 0x000fe20000100a00 */
[----:B---3--:R-:W-:Y:S01]  /*67ab0*/  MOV R168, R64 ;  /* 0x0000004000a87202 */ /* 0x008fe20000000f00 */
[----:B------:R-:W-:-:S02]  /*67ac0*/  IMAD.MOV.U32 R169, RZ, RZ, R65 ;  /* 0x000000ffffa97224 */ /* 0x000fc400078e0041 */
[----:B------:R1:W-:Y:S04]  /*67ad0*/  STL.64 [R1+0x8198], R66 ;  /* 0x0081984201007387 */ /* 0x0003e80000100a00 */
[----:B0-----:R-:W3:Y:S04]  /*67ae0*/  LDL.128 R20, [R1+0x4d20] ;  /* 0x004d200001147983 */ /* 0x001ee80000100c00 */
[----:B------:R0:W-:Y:S04]  /*67af0*/  STL.64 [R1+0x4358], R16 ;  /* 0x0043581001007387 */ /* 0x0001e80000100a00 */
[----:B-1----:R-:W4:Y:S04]  /*67b00*/  LDL.128 R64, [R1+0x5410] ;  /* 0x0054100001407983 */ /* 0x002f280000100c00 */
[----:B------:R-:W-:Y:S04]  /*67b10*/  STL.64 [R1+0x4790], R112 ;  /* 0x0047907001007387 */ /* 0x000fe80000100a00 */
[----:B0-----:R-:W3:Y:S04]  /*67b20*/  LDL.128 R16, [R1+0x5060] ;  /* 0x0050600001107983 */ /* 0x001ee80000100c00 */
[----:B------:R-:W-:Y:S04]  /*67b30*/  STL.64 [R1+0x3cf0], R42 ;  /* 0x003cf02a01007387 */ /* 0x000fe80000100a00 */
[----:B------:R-:W-:Y:S04]  /*67b40*/  STL.64 [R1+0x3dc0], R40 ;  /* 0x003dc02801007387 */ /* 0x000fe80000100a00 */
[----:B------:R-:W-:Y:S04]  /*67b50*/  STL.64 [R1+0x43e0], R12 ;  /* 0x0043e00c01007387 */ /* 0x000fe80000100a00 */
[----:B------:R-:W-:Y:S04]  /*67b60*/  STL.64 [R1+0x3f58], R34 ;  /* 0x003f582201007387 */ /* 0x000fe80000100a00 */
[----:B------:R-:W-:Y:S04]  /*67b70*/  STL.64 [R1+0x3fe0], R32 ;  /* 0x003fe02001007387 */ /* 0x000fe80000100a00 */
[----:B------:R-:W3:Y:S04]  /*67b80*/  LDL.128 R76, [R1+0x3bc0] ;  /* 0x003bc000014c7983 */ /* 0x000ee80000100c00 */
[----:B------:R-:W-:Y:S04]  /*67b90*/  STL.128 [R1+0x3da0], R44 ;  /* 0x003da02c01007387 */ /* 0x000fe80000100c00 */
[----:B------:R-:W3:Y:S04]  /*67ba0*/  LDL.64 R94, [R1+0x44c0] ;  /* 0x0044c000015e7983 */ /* 0x000ee80000100a00 */
[----:B------:R-:W3:Y:S04]  /*67bb0*/  LDL.128 R68, [R1+0x4170] ;  /* 0x0041700001447983 */ /* 0x000ee80000100c00 */
[----:B--2---:R0:W-:Y:S01]  /*67bc0*/  STL.64 [R1+0x8110], R4 ;  /* 0x0081100401007387 */ /* 0x0041e20000100a00 */
[----:B------:R-:W-:Y:S01]  /*67bd0*/  MOV R164, R6 ;  /* 0x0000000600a47202 */ /* 0x000fe20000000f00 */
[----:B------:R-:W-:-:S02]  /*67be0*/  IMAD.MOV.U32 R165, RZ, RZ, R7 ;  /* 0x000000ffffa57224 */ /* 0x000fc400078e0007 */
[----:B----4-:R1:W-:Y:S04]  /*67bf0*/  STL.64 [R1+0x7770], R64 ;  /* 0x0077704001007387 */ /* 0x0103e80000100a00 */
[----:B0-----:R-:W2:Y:S01]  /*67c00*/  LDL.128 R4, [R1+0x4e40] ;  /* 0x004e400001047983 */ /* 0x001ea20000100c00 */
[----:B------:R-:W-:Y:S01]  /*67c10*/  IMAD.MOV.U32 R134, RZ, RZ, R66 ;  /* 0x000000ffff867224 */ /* 0x000fe200078e0042 */
[----:B------:R-:W-:Y:S02]  /*67c20*/  MOV R135, R67 ;  /* 0x0000004300877202 */ /* 0x000fe40000000f00 */
[----:B------:R-:W-:Y:S04]  /*67c30*/  STL.64 [R1+0xac10], R24 ;  /* 0x00ac101801007387 */ /* 0x000fe80000100a00 */
[----:B-1----:R-:W4:Y:S04]  /*67c40*/  LDL.128 R64, [R1+0x55f0] ;  /* 0x0055f00001407983 */ /* 0x002f280000100c00 */
[----:B------:R-:W-:Y:S04]  /*67c50*/  STL.64 [R1+0xac18], R36 ;  /* 0x00ac182401007387 */ /* 0x000fe80000100a00 */
[----:B------:R-:W-:Y:S01]  /*67c60*/  STL.64 [R1+0xabe8], R28 ;  /* 0x00abe81c01007387 */ /* 0x000fe20000100a00 */
[----:B------:R-:W-:Y:S01]  /*67c70*/  DADD R112, R10, R8 ;  /* 0x000000000a707229 */ /* 0x000fe20000000008 */
[----:B------:R-:W-:-:S02]  /*67c80*/  MOV R126, R200 ;  /* 0x000000c8007e7202 */ /* 0x000fc40000000f00 */
[----:B------:R-:W4:Y:S01]  /*67c90*/  LDL.128 R40, [R1+0x4a20] ;  /* 0x004a200001287983 */ /* 0x000f220000100c00 */
[----:B------:R-:W-:Y:S02]  /*67ca0*/  IMAD.MOV.U32 R127, RZ, RZ, R201 ;  /* 0x000000ffff7f7224 */ /* 0x000fe400078e00c9 */
[----:B------:R-:W-:Y:S01]  /*67cb0*/  IMAD.MOV.U32 R148, RZ, RZ, R180 ;  /* 0x000000ffff947224 */ /* 0x000fe200078e00b4 */
[----:B------:R-:W4:Y:S01]  /*67cc0*/  LDL.64 R12, [R1+0x5cf8] ;  /* 0x005cf800010c7983 */ /* 0x000f220000100a00 */
[----:B------:R-:W-:-:S03]  /*67cd0*/  IMAD.MOV.U32 R149, RZ, RZ, R181 ;  /* 0x000000ffff957224 */ /* 0x000fc600078e00b5 */
[----:B---3--:R-:W-:Y:S04]  /*67ce0*/  STL.64 [R1+0xac30], R20 ;  /* 0x00ac301401007387 */ /* 0x008fe80000100a00 */
[----:B------:R-:W3:Y:S04]  /*67cf0*/  LDL.128 R32, [R1+0x4d60] ;  /* 0x004d600001207983 */ /* 0x000ee80000100c00 */
[----:B------:R-:W-:Y:S04]  /*67d00*/  STL.64 [R1+0x77e8], R202 ;  /* 0x0077e8ca01007387 */ /* 0x000fe80000100a00 */
[----:B------:R-:W3:Y:S04]  /*67d10*/  LDL.64 R46, [R1+0x5f10] ;  /* 0x005f1000012e7983 */ /* 0x000ee80000100a00 */
[----:B--2---:R0:W-:Y:S01]  /*67d20*/  STL.64 [R1+0x8218], R6 ;  /* 0x0082180601007387 */ /* 0x0041e20000100a00 */
[----:B------:R-:W-:Y:S01]  /*67d30*/  IMAD.MOV.U32 R152, RZ, RZ, R4 ;  /* 0x000000ffff987224 */ /* 0x000fe200078e0004 */
[----:B------:R-:W-:-:S02]  /*67d40*/  MOV R153, R5 ;  /* 0x0000000500997202 */ /* 0x000fc40000000f00 */
[----:B----4-:R1:W-:Y:S04]  /*67d50*/  STL.64 [R1+0x7830], R64 ;  /* 0x0078304001007387 */ /* 0x0103e80000100a00 */
[----:B0-----:R-:W2:Y:S01]  /*67d60*/  LDL.128 R4, [R1+0x4e90] ;  /* 0x004e900001047983 */ /* 0x001ea20000100c00 */
[----:B------:R-:W-:Y:S02]  /*67d70*/  IMAD.MOV.U32 R128, RZ, RZ, R66 ;  /* 0x000000ffff807224 */ /* 0x000fe400078e0042 */
[----:B------:R-:W-:Y:S01]  /*67d80*/  IMAD.MOV.U32 R129, RZ, RZ, R67 ;  /* 0x000000ffff817224 */ /* 0x000fe200078e0043 */
[----:B------:R-:W-:Y:S01]  /*67d90*/  MOV R25, R111 ;  /* 0x0000006f00197202 */ /* 0x000fe20000000f00 */
[----:B------:R-:W-:Y:S01]  /*67da0*/  IMAD.MOV.U32 R24, RZ, RZ, R110 ;  /* 0x000000ffff187224 */ /* 0x000fe200078e006e */
[----:B------:R-:W4:Y:S04]  /*67db0*/  LDL.LU.64 R10, [R1+0xaca0] ;  /* 0x00aca000010a7983 */ /* 0x000f280000300a00 */
[----:B-1----:R-:W3:Y:S01]  /*67dc0*/  LDL.128 R64, [R1+0x56a0] ;  /* 0x0056a00001407983 */ /* 0x002ee20000100c00 */
[----:B------:R-:W-:-:S02]  /*67dd0*/  IMAD.MOV.U32 R36, RZ, RZ, R108 ;  /* 0x000000ffff247224 */ /* 0x000fc400078e006c */
[----:B------:R-:W-:Y:S01]  /*67de0*/  IMAD.MOV.U32 R37, RZ, RZ, R109 ;  /* 0x000000ffff257224 */ /* 0x000fe200078e006d */
[----:B------:R-:W-:Y:S01]  /*67df0*/  MOV R21, R183 ;  /* 0x000000b700157202 */ /* 0x000fe20000000f00 */
[----:B------:R-:W4:Y:S01]  /*67e00*/  LDL.128 R108, [R1+0x5370] ;  /* 0x00537000016c7983 */ /* 0x000f220000100c00 */
[----:B------:R-:W-:-:S03]  /*67e10*/  IMAD.MOV.U32 R20, RZ, RZ, R182 ;  /* 0x000000ffff147224 */ /* 0x000fc600078e00b6 */
[----:B------:R-:W4:Y:S04]  /*67e20*/  LDL.128 R200, [R1+0x4c50] ;  /* 0x004c500001c87983 */ /* 0x000f280000100c00 */
[----:B------:R-:W4:Y:S04]  /*67e30*/  LDL.128 R180, [R1+0x4dd0] ;  /* 0x004dd00001b47983 */ /* 0x000f280000100c00 */
[----:B--2---:R0:W-:Y:S01]  /*67e40*/  STL.64 [R1+0x80e8], R6 ;  /* 0x0080e80601007387 */ /* 0x0041e20000100a00 */
[----:B------:R-:W-:Y:S02]  /*67e50*/  IMAD.MOV.U32 R162, RZ, RZ, R4 ;  /* 0x000000ffffa27224 */ /* 0x000fe400078e0004 */
[----:B------:R-:W-:-:S02]  /*67e60*/  IMAD.MOV.U32 R163, RZ, RZ, R5 ;  /* 0x000000ffffa37224 */ /* 0x000fc400078e0005 */
[----:B0-----:R-:W2:Y:S01]  /*67e70*/  LDL.128 R4, [R1+0x4ec0] ;  /* 0x004ec00001047983 */ /* 0x001ea20000100c00 */
[----:B---3--:R-:W-:Y:S01]  /*67e80*/  MOV R116, R66 ;  /* 0x0000004200747202 */ /* 0x008fe20000000f00 */
[----:B------:R-:W-:Y:S02]  /*67e90*/  IMAD.MOV.U32 R117, RZ, RZ, R67 ;  /* 0x000000ffff757224 */ /* 0x000fe400078e0043 */
[----:B------:R0:W-:Y:S04]  /*67ea0*/  STL.64 [R1+0x7840], R64 ;  /* 0x0078404001007387 */ /* 0x0001e80000100a00 */
[----:B0-----:R-:W3:Y:S04]  /*67eb0*/  LDL.128 R64, [R1+0x5780] ;  /* 0x0057800001407983 */ /* 0x001ee80000100c00 */
[----:B--2---:R0:W-:Y:S01]  /*67ec0*/  STL.64 [R1+0x8238], R6 ;  /* 0x0082380601007387 */ /* 0x0041e20000100a00 */
[----:B------:R-:W-:Y:S01]  /*67ed0*/  MOV R138, R4 ;  /* 0x00000004008a7202 */ /* 0x000fe20000000f00 */
[----:B------:R-:W-:-:S02]  /*67ee0*/  IMAD.MOV.U32 R139, RZ, RZ, R5 ;  /* 0x000000ffff8b7224 */ /* 0x000fc400078e0005 */
[----:B0-----:R-:W2:Y:S04]  /*67ef0*/  LDL.128 R4, [R1+0x4ef0] ;  /* 0x004ef00001047983 */ /* 0x001ea80000100c00 */
[----:B---3--:R0:W-:Y:S01]  /*67f00*/  STL.64 [R1+0x7858], R66 ;  /* 0x0078584201007387 */ /* 0x0081e20000100a00 */
[----:B------:R-:W-:Y:S01]  /*67f10*/  IMAD.MOV.U32 R28, RZ, RZ, R64 ;  /* 0x000000ffff1c7224 */ /* 0x000fe200078e0040 */
[----:B------:R-:W-:Y:S02]  /*67f20*/  MOV R29, R65 ;  /* 0x00000041001d7202 */ /* 0x000fe40000000f00 */
[----:B0-----:R-:W3:Y:S01]  /*67f30*/  LDL.128 R64, [R1+0x58b0] ;  /* 0x0058b00001407983 */ /* 0x001ee20000100c00 */
[----:B----4-:R-:W-:Y:S01]  /*67f40*/  MOV R220, R110 ;  /* 0x0000006e00dc7202 */ /* 0x010fe20000000f00 */
[----:B------:R-:W-:-:S02]  /*67f50*/  IMAD.MOV.U32 R221, RZ, RZ, R111 ;  /* 0x000000ffffdd7224 */ /* 0x000fc400078e006f */
[----:B--2---:R0:W-:Y:S01]  /*67f60*/  STL.64 [R1+0x77c8], R6 ;  /* 0x0077c80601007387 */ /* 0x0041e20000100a00 */
[----:B------:R-:W-:Y:S01]  /*67f70*/  IMAD.MOV.U32 R160, RZ, RZ, R4 ;  /* 0x000000ffffa07224 */ /* 0x000fe200078e0004 */
[----:B------:R-:W-:Y:S02]  /*67f80*/  MOV R161, R5 ;  /* 0x0000000500a17202 */ /* 0x000fe40000000f00 */
[----:B0-----:R-:W2:Y:S04]  /*67f90*/  LDL.128 R4, [R1+0x4f10] ;  /* 0x004f100001047983 */ /* 0x001ea80000100c00 */
[----:B------:R0:W-:Y:S01]  /*67fa0*/  STL.64 [R1+0x7710], R108 ;  /* 0x0077106c01007387 */ /* 0x0001e20000100a00 */
[----:B---3--:R-:W-:Y:S02]  /*67fb0*/  IMAD.MOV.U32 R92, RZ, RZ, R64 ;  /* 0x000000ffff5c7224 */ /* 0x008fe400078e0040 */
[----:B------:R-:W-:Y:S01]  /*67fc0*/  IMAD.MOV.U32 R93, RZ, RZ, R65 ;  /* 0x000000ffff5d7224 */ /* 0x000fe200078e0041 */
[----:B------:R1:W-:Y:S04]  /*67fd0*/  STL.64 [R1+0x7878], R66 ;  /* 0x0078784201007387 */ /* 0x0003e80000100a00 */
[----:B0-----:R-:W3:Y:S04]  /*67fe0*/  LDL.LU.128 R108, [R1+0xacb0] ;  /* 0x00acb000016c7983 */ /* 0x001ee80000300c00 */
[----:B-1----:R-:W4:Y:S04]  /*67ff0*/  LDL.128 R64, [R1+0x5b70] ;  /* 0x005b700001407983 */ /* 0x002f280000100c00 */
[----:B------:R0:W-:Y:S04]  /*68000*/  STL.64 [R1+0x4390], R14 ;  /* 0x0043900e01007387 */ /* 0x0001e80000100a00 */
[----:B------:R1:W-:Y:S04]  /*68010*/  STL.64 [R1+0x44a0], R2 ;  /* 0x0044a00201007387 */ /* 0x0003e80000100a00 */
[----:B0-----:R-:W4:Y:S04]  /*68020*/  LDL.64 R14, [R1+0x43f0] ;  /* 0x0043f000010e7983 */ /* 0x001f280000100a00 */
[----:B-1----:R-:W4:Y:S04]  /*68030*/  LDL.64 R2, [R1+0x49c8] ;  /* 0x0049c80001027983 */ /* 0x002f280000100a00 */
[----:B------:R0:W-:Y:S02]  /*68040*/  STL.64 [R1+0xac48], R16 ;  /* 0x00ac481001007387 */ /* 0x0001e40000100a00 */
[----:B0-----:R-:W-:-:S02]  /*68050*/  DADD R16, R106, R8 ;  /* 0x000000006a107229 */ /* 0x001fc40000000008 */
[--C-:B------:R-:W-:Y:S01]  /*68060*/  DADD R106, R30, R8.reuse ;  /* 0x000000001e6a7229 */ /* 0x100fe20000000008 */
[----:B------:R-:W4:Y:S04]  /*68070*/  LDL.LU.64 R30, [R1+0x85a0] ;  /* 0x0085a000011e7983 */ /* 0x000f280000300a00 */
[----:B--2---:R0:W-:Y:S01]  /*68080*/  STL.64 [R1+0x7788], R6 ;  /* 0x0077880601007387 */ /* 0x0041e20000100a00 */
[----:B------:R-:W-:Y:S02]  /*68090*/  IMAD.MOV.U32 R158, RZ, RZ, R4 ;  /* 0x000000ffff9e7224 */ /* 0x000fe400078e0004 */
[----:B------:R-:W-:Y:S02]  /*680a0*/  IMAD.MOV.U32 R159, RZ, RZ, R5 ;  /* 0x000000ffff9f7224 */ /* 0x000fe400078e0005 */
[----:B0-----:R-:W2:Y:S04]  /*680b0*/  LDL.128 R4, [R1+0x5100] ;  /* 0x0051000001047983 */ /* 0x001ea80000100c00 */
[----:B------:R0:W-:Y:S01]  /*680c0*/  STL.64 [R1+0xac20], R144 ;  /* 0x00ac209001007387 */ /* 0x0001e20000100a00 */
[----:B------:R-:W-:-:S02]  /*680d0*/  DADD R62, R62, R8 ;  /* 0x000000003e3e7229 */ /* 0x000fc40000000008 */
[--C-:B------:R-:W-:Y:S01]  /*680e0*/  DADD R48, R48, R8.reuse ;  /* 0x0000000030307229 */ /* 0x100fe20000000008 */
[----:B------:R1:W-:Y:S01]  /*680f0*/  STL.64 [R1+0xac60], R232 ;  /* 0x00ac60e801007387 */ /* 0x0003e20000100a00 */
[--C-:B------:R-:W-:Y:S02]  /*68100*/  DADD R60, R60, R8.reuse ;  /* 0x000000003c3c7229 */ /* 0x100fe40000000008 */
[--C-:B------:R-:W-:Y:S01]  /*68110*/  DADD R54, R54, R8.reuse ;  /* 0x0000000036367229 */ /* 0x100fe20000000008 */
[----:B0-----:R-:W-:Y:S02]  /*68120*/  IMAD.MOV.U32 R144, RZ, RZ, R190 ;  /* 0x000000ffff907224 */ /* 0x001fe400078e00be */
[----:B------:R-:W-:Y:S01]  /*68130*/  IMAD.MOV.U32 R145, RZ, RZ, R191 ;  /* 0x000000ffff917224 */ /* 0x000fe200078e00bf */
[--C-:B------:R-:W-:Y:S01]  /*68140*/  DADD R58, R58, R8.reuse ;  /* 0x000000003a3a7229 */ /* 0x100fe20000000008 */
[----:B------:R0:W-:Y:S04]  /*68150*/  STL.64 [R1+0x8040], R72 ;  /* 0x0080404801007387 */ /* 0x0001e80000100a00 */
[----:B-1----:R-:W-:-:S02]  /*68160*/  DADD R232, R144, R8 ;  /* 0x0000000090e87229 */ /* 0x002fc40000000008 */
[--C-:B------:R-:W-:Y:S02]  /*68170*/  DADD R144, R118, R8.reuse ;  /* 0x0000000076907229 */ /* 0x100fe40000000008 */
[--C-:B------:R-:W-:Y:S02]  /*68180*/  DADD R118, R212, R8.reuse ;  /* 0x00000000d4767229 */ /* 0x100fe40000000008 */
[--C-:B------:R-:W-:Y:S01]  /*68190*/  DADD R212, R196, R8.reuse ;  /* 0x00000000c4d47229 */ /* 0x100fe20000000008 */
[----:B0-----:R-:W-:Y:S01]  /*681a0*/  IMAD.MOV.U32 R72, RZ, RZ, R74 ;  /* 0x000000ffff487224 */ /* 0x001fe200078e004a */
[----:B------:R-:W-:Y:S01]  /*681b0*/  MOV R73, R75 ;  /* 0x0000004b00497202 */ /* 0x000fe20000000f00 */
[--C-:B------:R-:W-:Y:S01]  /*681c0*/  DADD R196, R10, R8.reuse ;  /* 0x000000000ac47229 */ /* 0x100fe20000000008 */
[----:B------:R0:W-:Y:S01]  /*681d0*/  STL.64 [R1+0xac00], R40 ;  /* 0x00ac002801007387 */ /* 0x0001e20000100a00 */
[--C-:B------:R-:W-:Y:S02]  /*681e0*/  DADD R10, R168, R8.reuse ;  /* 0x00000000a80a7229 */ /* 0x100fe40000000008 */
[----:B------:R-:W-:Y:S01]  /*681f0*/  DADD R168, R12, R8 ;  /* 0x000000000ca87229 */ /* 0x000fe20000000008 */
[----:B------:R1:W-:Y:S04]  /*68200*/  STL.64 [R1+0x3d60], R58 ;  /* 0x003d603a01007387 */ /* 0x0003e80000100a00 */
[----:B------:R4:W-:Y:S01]  /*68210*/  STL.64 [R1+0xabd8], R44 ;  /* 0x00abd82c01007387 */ /* 0x0009e20000100a00 */
[----:B0-----:R-:W-:Y:S01]  /*68220*/  IMAD.MOV.U32 R40, RZ, RZ, R206 ;  /* 0x000000ffff287224 */ /* 0x001fe200078e00ce */
[----:B------:R-:W-:-:S02]  /*68230*/  MOV R41, R207 ;  /* 0x000000cf00297202 */ /* 0x000fc40000000f00 */
[----:B------:R0:W-:Y:S01]  /*68240*/  STL.64 [R1+0xabf8], R98 ;  /* 0x00abf86201007387 */ /* 0x0001e20000100a00 */
[--C-:B---3--:R-:W-:Y:S01]  /*68250*/  DADD R206, R108, R8.reuse ;  /* 0x000000006cce7229 */ /* 0x108fe20000000008 */
[----:B-1----:R-:W-:Y:S01]  /*68260*/  IMAD.MOV.U32 R58, RZ, RZ, R72 ;  /* 0x000000ffff3a7224 */ /* 0x002fe200078e0048 */
[--C-:B------:R-:W-:Y:S01]  /*68270*/  DADD R108, R186, R8.reuse ;  /* 0x00000000ba6c7229 */ /* 0x100fe20000000008 */
[----:B------:R1:W-:Y:S01]  /*68280*/  STL.64 [R1+0xac38], R32 ;  /* 0x00ac382001007387 */ /* 0x0003e20000100a00 */
[----:B------:R-:W-:Y:S01]  /*68290*/  IMAD.MOV.U32 R59, RZ, RZ, R73 ;  /* 0x000000ffff3b7224 */ /* 0x000fe200078e0049 */
[----:B----4-:R-:W-:Y:S01]  /*682a0*/  MOV R44, R66 ;  /* 0x00000042002c7202 */ /* 0x010fe20000000f00 */
[----:B------:R-:W-:Y:S01]  /*682b0*/  IMAD.MOV.U32 R45, RZ, RZ, R67 ;  /* 0x000000ffff2d7224 */ /* 0x000fe200078e0043 */
[----:B------:R3:W-:Y:S01]  /*682c0*/  STL.64 [R1+0xac88], R76 ;  /* 0x00ac884c01007387 */ /* 0x0007e20000100a00 */
[----:B------:R-:W-:-:S03]  /*682d0*/  DADD R186, R240, R8 ;  /* 0x00000000f0ba7229 */ /* 0x000fc60000000008 */
[----:B------:R4:W-:Y:S01]  /*682e0*/  STL.64 [R1+0xac90], R84 ;  /* 0x00ac905401007387 */ /* 0x0009e20000100a00 */
[----:B0-----:R-:W-:Y:S01]  /*682f0*/  IMAD.MOV.U32 R98, RZ, RZ, R52 ;  /* 0x000000ffff627224 */ /* 0x001fe200078e0034 */
[----:B------:R-:W-:Y:S02]  /*68300*/  MOV R99, R53 ;  /* 0x0000003500637202 */ /* 0x000fe40000000f00 */
[----:B------:R-:W-:Y:S01]  /*68310*/  STL.64 [R1+0x3cb0], R62 ;  /* 0x003cb03e01007387 */ /* 0x000fe20000100a00 */
[----:B-1----:R-:W-:Y:S01]  /*68320*/  MOV R32, R188 ;  /* 0x000000bc00207202 */ /* 0x002fe20000000f00 */
[----:B------:R-:W-:Y:S02]  /*68330*/  IMAD.MOV.U32 R33, RZ, RZ, R189 ;  /* 0x000000ffff217224 */ /* 0x000fe400078e00bd */
[----:B------:R-:W-:Y:S01]  /*68340*/  STL.64 [R1+0x3d00], R48 ;  /* 0x003d003001007387 */ /* 0x000fe20000100a00 */
[----:B---3--:R-:W-:Y:S01]  /*68350*/  MOV R76, R180 ;  /* 0x000000b4004c7202 */ /* 0x008fe20000000f00 */
[----:B------:R-:W-:-:S02]  /*68360*/  IMAD.MOV.U32 R77, RZ, RZ, R181 ;  /* 0x000000ffff4d7224 */ /* 0x000fc400078e00b5 */
[----:B------:R-:W-:Y:S01]  /*68370*/  STL.64 [R1+0x3d50], R60 ;  /* 0x003d503c01007387 */ /* 0x000fe20000100a00 */
[----:B----4-:R-:W-:Y:S01]  /*68380*/  IMAD.MOV.U32 R84, RZ, RZ, R200 ;  /* 0x000000ffff547224 */ /* 0x010fe200078e00c8 */
[----:B------:R-:W-:Y:S02]  /*68390*/  MOV R85, R201 ;  /* 0x000000c900557202 */ /* 0x000fe40000000f00 */
[----:B------:R-:W-:Y:S01]  /*683a0*/  STL.64 [R1+0x3d70], R54 ;  /* 0x003d703601007387 */ /* 0x000fe20000100a00 */
[----:B------:R-:W-:-:S03]  /*683b0*/  DADD R240, R134, R8 ;  /* 0x0000000086f07229 */ /* 0x000fc60000000008 */
[----:B------:R0:W-:Y:S01]  /*683c0*/  STL.64 [R1+0x3d80], R50 ;  /* 0x003d803201007387 */ /* 0x0001e20000100a00 */
[----:B------:R-:W-:-:S03]  /*683d0*/  DADD R134, R46, R8 ;  /* 0x000000002e867229 */ /* 0x000fc60000000008 */
[----:B------:R1:W-:Y:S04]  /*683e0*/  STL.64 [R1+0x8360], R64 ;  /* 0x0083604001007387 */ /* 0x0003e80000100a00 */
[----:B------:R-:W-:Y:S04]  /*683f0*/  STL.64 [R1+0x7e78], R202 ;  /* 0x007e78ca01007387 */ /* 0x000fe80000100a00 */
[----:B------:R3:W-:Y:S04]  /*68400*/  STL.64 [R1+0x86f8], R182 ;  /* 0x0086f8b601007387 */ /* 0x0007e80000100a00 */
[----:B0-----:R-:W4:Y:S04]  /*68410*/  LDL.128 R48, [R1+0x3b90] ;  /* 0x003b900001307983 */ /* 0x001f280000100c00 */
[----:B------:R-:W4:Y:S04]  /*68420*/  LDL.128 R60, [R1+0x3ba0] ;  /* 0x003ba000013c7983 */ /* 0x000f280000100c00 */
[----:B-1----:R-:W4:Y:S04]  /*68430*/  LDL.128 R64, [R1+0x3d20] ;  /* 0x003d200001407983 */ /* 0x002f280000100c00 */
[----:B------:R-:W4:Y:S04]  /*68440*/  LDL.128 R72, [R1+0x41f0] ;  /* 0x0041f00001487983 */ /* 0x000f280000100c00 */
[----:B------:R-:W4:Y:S04]  /*68450*/  LDL.128 R52, [R1+0x4920] ;  /* 0x0049200001347983 */ /* 0x000f280000100c00 */
[----:B---3--:R-:W3:Y:S04]  /*68460*/  LDL.128 R180, [R1+0x4f60] ;  /* 0x004f600001b47983 */ /* 0x008ee80000100c00 */
[----:B------:R-:W3:Y:S04]  /*68470*/  LDL.128 R200, [R1+0x4fc0] ;  /* 0x004fc00001c87983 */ /* 0x000ee80000100c00 */
[----:B------:R-:W3:Y:S04]  /*68480*/  LDL.128 R188, [R1+0x5010] ;  /* 0x0050100001bc7983 */ /* 0x000ee80000100c00 */
[----:B------:R0:W-:Y:S01]  /*68490*/  STL.64 [R1+0xac50], R208 ;  /* 0x00ac50d001007387 */ /* 0x0001e20000100a00 */
[----:B------:R-:W-:-:S03]  /*684a0*/  DADD R110, R110, R8 ;  /* 0x000000006e6e7229 */ /* 0x000fc60000000008 */
[----:B------:R-:W-:Y:S04]  /*684b0*/  STL.64 [R1+0x8190], R168 ;  /* 0x008190a801007387 */ /* 0x000fe80000100a00 */
[----:B------:R1:W-:Y:S01]  /*684c0*/  STL.64 [R1+0x5cf8], R168 ;  /* 0x005cf8a801007387 */ /* 0x0003e20000100a00 */
[--C-:B0-----:R-:W-:Y:S02]  /*684d0*/  DADD R208, R36, R8.reuse ;  /* 0x0000000024d07229 */ /* 0x101fe40000000008 */
[--C-:B------:R-:W-:Y:S02]  /*684e0*/  DADD R36, R238, R8.reuse ;  /* 0x00000000ee247229 */ /* 0x100fe40000000008 */
[--C-:B------:R-:W-:Y:S02]  /*684f0*/  DADD R238, R104, R8.reuse ;  /* 0x0000000068ee7229 */ /* 0x100fe40000000008 */
[--C-:B------:R-:W-:Y:S01]  /*68500*/  DADD R104, R126, R8.reuse ;  /* 0x000000007e687229 */ /* 0x100fe20000000008 */
[----:B------:R0:W-:Y:S04]  /*68510*/  STL.64 [R1+0xac68], R242 ;  /* 0x00ac68f201007387 */ /* 0x0001e80000100a00 */
[----:B------:R-:W3:Y:S04]  /*68520*/  LDL.LU.64 R126, [R1+0xac98] ;  /* 0x00ac9800017e7983 */ /* 0x000ee80000300a00 */
[----:B-1----:R-:W3:Y:S01]  /*68530*/  LDL.LU.64 R168, [R1+0xabd0] ;  /* 0x00abd00001a87983 */ /* 0x002ee20000300a00 */
[----:B0-----:R-:W-:-:S03]  /*68540*/  DADD R242, R148, R8 ;  /* 0x0000000094f27229 */ /* 0x001fc60000000008 */
[----:B------:R-:W-:Y:S01]  /*68550*/  STL.64 [R1+0x81d8], R134 ;  /* 0x0081d88601007387 */ /* 0x000fe20000100a00 */
[--C-:B------:R-:W-:Y:S02]  /*68560*/  DADD R148, R40, R8.reuse ;  /* 0x0000000028947229 */ /* 0x100fe40000000008 */
[--C-:B------:R-:W-:Y:S01]  /*68570*/  DADD R40, R194, R8.reuse ;  /* 0x00000000c2287229 */ /* 0x100fe20000000008 */
[----:B------:R0:W-:Y:S01]  /*68580*/  STL.64 [R1+0x5f10], R134 ;  /* 0x005f108601007387 */ /* 0x0001e20000100a00 */
[--C-:B------:R-:W-:Y:S02]  /*68590*/  DADD R194, R178, R8.reuse ;  /* 0x00000000b2c27229 */ /* 0x100fe40000000008 */
[--C-:B------:R-:W-:Y:S01]  /*685a0*/  DADD R178, R166, R8.reuse ;  /* 0x00000000a6b27229 */ /* 0x100fe20000000008 */
[----:B------:R1:W-:Y:S01]  /*685b0*/  STL.64 [R1+0xac08], R140 ;  /* 0x00ac088c01007387 */ /* 0x0003e20000100a00 */
[--C-:B------:R-:W-:Y:S02]  /*685c0*/  DADD R166, R164, R8.reuse ;  /* 0x00000000a4a67229 */ /* 0x100fe40000000008 */
[--C-:B------:R-:W-:Y:S01]  /*685d0*/  DADD R164, R162, R8.reuse ;  /* 0x00000000a2a47229 */ /* 0x100fe20000000008 */
[----:B------:R1:W-:Y:S04]  /*685e0*/  STL.64 [R1+0x4990], R110 ;  /* 0x0049906e01007387 */ /* 0x0003e80000100a00 */
[----:B0-----:R-:W3:Y:S01]  /*685f0*/  LDL.LU.64 R134, [R1+0xabc8] ;  /* 0x00abc80001867983 */ /* 0x001ee20000300a00 */
[----:B------:R-:W-:Y:S01]  /*68600*/  DADD R162, R160, R8 ;  /* 0x00000000a0a27229 */ /* 0x000fe20000000008 */
[----:B-1----:R-:W-:-:S02]  /*68610*/  IMAD.MOV.U32 R140, RZ, RZ, R130 ;  /* 0x000000ffff8c7224 */ /* 0x002fc400078e0082 */
[----:B------:R-:W-:Y:S01]  /*68620*/  IMAD.MOV.U32 R141, RZ, RZ, R131 ;  /* 0x000000ffff8d7224 */ /* 0x000fe200078e0083 */
[----:B------:R0:W-:Y:S01]  /*68630*/  STL.64 [R1+0xac78], R248 ;  /* 0x00ac78f801007387 */ /* 0x0001e20000100a00 */
[--C-:B------:R-:W-:Y:S02]  /*68640*/  DADD R160, R158, R8.reuse ;  /* 0x000000009ea07229 */ /* 0x100fe40000000008 */
[--C-:B------:R-:W-:Y:S01]  /*68650*/  DADD R110, R234, R8.reuse ;  /* 0x00000000ea6e7229 */ /* 0x100fe20000000008 */
[----:B------:R1:W-:Y:S01]  /*68660*/  STL.64 [R1+0xac70], R244 ;  /* 0x00ac70f401007387 */ /* 0x0003e20000100a00 */
[--C-:B------:R-:W-:Y:S02]  /*68670*/  DADD R158, R210, R8.reuse ;  /* 0x00000000d29e7229 */ /* 0x100fe40000000008 */
[--C-:B------:R-:W-:Y:S01]  /*68680*/  DADD R234, R250, R8.reuse ;  /* 0x00000000faea7229 */ /* 0x100fe20000000008 */
[----:B------:R1:W-:Y:S01]  /*68690*/  STL.64 [R1+0xac40], R184 ;  /* 0x00ac40b801007387 */ /* 0x0003e20000100a00 */
[----:B------:R-:W-:-:S02]  /*686a0*/  DADD R210, R246, R8 ;  /* 0x00000000f6d27229 */ /* 0x000fc40000000008 */
[--C-:B------:R-:W-:Y:S02]  /*686b0*/  DADD R250, R116, R8.reuse ;  /* 0x0000000074fa7229 */ /* 0x100fe40000000008 */
[--C-:B0-----:R-:W-:Y:S02]  /*686c0*/  DADD R248, R32, R8.reuse ;  /* 0x0000000020f87229 */ /* 0x101fe40000000008 */
[--C-:B------:R-:W-:Y:S02]  /*686d0*/  DADD R32, R94, R8.reuse ;  /* 0x000000005e207229 */ /* 0x100fe40000000008 */
[--C-:B-1----:R-:W-:Y:S02]  /*686e0*/  DADD R244, R20, R8.reuse ;  /* 0x0000000014f47229 */ /* 0x102fe40000000008 */
[--C-:B------:R-:W-:Y:S02]  /*686f0*/  DADD R20, R140, R8.reuse ;  /* 0x000000008c147229 */ /* 0x100fe40000000008 */
[----:B------:R-:W-:-:S02]  /*68700*/  DADD R94, R98, R8 ;  /* 0x00000000625e7229 */ /* 0x000fc40000000008 */
        /* <DEDUP_REMOVED lines=14> */
[--C-:B------:R-:W-:Y:S01]  /*687f0*/  DADD R132, R68, R8.reuse ;  /* 0x0000000044847229 */ /* 0x100fe20000000008 */
[----:B------:R-:W-:Y:S01]  /*68800*/  STL.64 [R1+0x46e0], R56 ;  /* 0x0046e03801007387 */ /* 0x000fe20000100a00 */
[--C-:B------:R-:W-:Y:S02]  /*68810*/  DADD R78, R86, R8.reuse ;  /* 0x00000000564e7229 */ /* 0x100fe40000000008 */
[--C-:B------:R-:W-:Y:S01]  /*68820*/  DADD R68, R80, R8.reuse ;  /* 0x0000000050447229 */ /* 0x100fe20000000008 */
[----:B------:R-:W-:Y:S01]  /*68830*/  STL.64 [R1+0x4748], R58 ;  /* 0x0047483a01007387 */ /* 0x000fe20000100a00 */
[----:B------:R-:W-:-:S02]  /*68840*/  DADD R80, R84, R8 ;  /* 0x0000000054507229 */ /* 0x000fc40000000008 */
[--C-:B------:R-:W-:Y:S01]  /*68850*/  DADD R86, R76, R8.reuse ;  /* 0x000000004c567229 */ /* 0x100fe20000000008 */
        /* <DEDUP_REMOVED lines=12> */
[----:B--2---:R0:W-:Y:S04]  /*68920*/  STL.64 [R1+0xac58], R4 ;  /* 0x00ac580401007387 */ /* 0x0041e80000100a00 */
[----:B------:R-:W-:Y:S04]  /*68930*/  STL.64 [R1+0x7898], R140 ;  /* 0x0078988c01007387 */ /* 0x000fe80000100a00 */
[----:B------:R-:W-:Y:S01]  /*68940*/  STL.64 [R1+0x7700], R40 ;  /* 0x0077002801007387 */ /* 0x000fe20000100a00 */
[----:B0-----:R-:W-:-:S03]  /*68950*/  DADD R4, R14, R8 ;  /* 0x000000000e047229 */ /* 0x001fc60000000008 */
[----:B------:R-:W-:Y:S01]  /*68960*/  STL.64 [R1+0x7818], R98 ;  /* 0x0078186201007387 */ /* 0x000fe20000100a00 */
[--C-:B------:R-:W-:Y:S02]  /*68970*/  DADD R14, R24, R8.reuse ;  /* 0x00000000180e7229 */ /* 0x100fe40000000008 */
[--C-:B------:R-:W-:Y:S01]  /*68980*/  DADD R24, R236, R8.reuse ;  /* 0x00000000ec187229 */ /* 0x100fe20000000008 */
[----:B------:R-:W-:Y:S01]  /*68990*/  STL.64 [R1+0x7740], R152 ;  /* 0x0077409801007387 */ /* 0x000fe20000100a00 */
[--C-:B------:R-:W-:Y:S02]  /*689a0*/  DADD R236, R42, R8.reuse ;  /* 0x000000002aec7229 */ /* 0x100fe40000000008 */
[--C-:B------:R-:W-:Y:S01]  /*689b0*/  DADD R42, R218, R8.reuse ;  /* 0x00000000da2a7229 */ /* 0x100fe20000000008 */
[----:B------:R-:W-:Y:S01]  /*689c0*/  STL.64 [R1+0x7708], R4 ;  /* 0x0077080401007387 */ /* 0x000fe20000100a00 */
[--C-:B------:R-:W-:Y:S02]  /*689d0*/  DADD R218, R30, R8.reuse ;  /* 0x000000001eda7229 */ /* 0x100fe40000000008 */
[--C-:B------:R-:W-:Y:S01]  /*689e0*/  DADD R30, R220, R8.reuse ;  /* 0x00000000dc1e7229 */ /* 0x100fe20000000008 */
[----:B------:R-:W-:Y:S04]  /*689f0*/  STL.64 [R1+0x7860], R24 ;  /* 0x0078601801007387 */ /* 0x000fe80000100a00 */
[----:B------:R-:W-:Y:S04]  /*68a00*/  STL.64 [R1+0x7778], R28 ;  /* 0x0077781c01007387 */ /* 0x000fe80000100a00 */
[----:B------:R-:W-:Y:S04]  /*68a10*/  STL.64 [R1+0x7780], R116 ;  /* 0x0077807401007387 */ /* 0x000fe80000100a00 */
[----:B------:R-:W-:Y:S04]  /*68a20*/  STL.64 [R1+0x7820], R44 ;  /* 0x0078202c01007387 */ /* 0x000fe80000100a00 */
[----:B------:R-:W-:Y:S04]  /*68a30*/  STL.64 [R1+0x83f0], R128 ;  /* 0x0083f08001007387 */ /* 0x000fe80000100a00 */
[----:B------:R-:W-:Y:S04]  /*68a40*/  STL.64 [R1+0x8400], R92 ;  /* 0x0084005c01007387 */ /* 0x000fe80000100a00 */
        /* <DEDUP_REMOVED lines=23> */
[----:B------:R0:W5:Y:S04]  /*68bc0*/  LDL.128 R56, [R1+0x3c30] ;  /* 0x003c300001387983 */ /* 0x0001680000100c00 */
[----:B------:R0:W5:Y:S04]  /*68bd0*/  LDL.LU.64 R84, [R1+0xac90] ;  /* 0x00ac900001547983 */ /* 0x0001680000300a00 */
[----:B------:R0:W5:Y:S04]  /*68be0*/  LDL.LU.64 R76, [R1+0xac88] ;  /* 0x00ac8800014c7983 */ /* 0x0001680000300a00 */
[----:B------:R1:W5:Y:S04]  /*68bf0*/  LDL.LU.64 R220, [R1+0xac80] ;  /* 0x00ac800001dc7983 */ /* 0x0003680000300a00 */
[----:B0-----:R0:W5:Y:S04]  /*68c00*/  LDL.LU.64 R248, [R1+0xac78] ;  /* 0x00ac780001f87983 */ /* 0x0011680000300a00 */
[----:B-1----:R0:W5:Y:S04]  /*68c10*/  LDL.LU.64 R244, [R1+0xac70] ;  /* 0x00ac700001f47983 */ /* 0x0021680000300a00 */
[----:B--2---:R0:W5:Y:S04]  /*68c20*/  LDL.LU.64 R242, [R1+0xac68] ;  /* 0x00ac680001f27983 */ /* 0x0041680000300a00 */
[----:B------:R0:W5:Y:S04]  /*68c30*/  LDL.LU.64 R232, [R1+0xac60] ;  /* 0x00ac600001e87983 */ /* 0x0001680000300a00 */
[----:B------:R0:W5:Y:S04]  /*68c40*/  LDL.LU.64 R4, [R1+0xac58] ;  /* 0x00ac580001047983 */ /* 0x0001680000300a00 */
[----:B------:R0:W5:Y:S04]  /*68c50*/  LDL.LU.64 R208, [R1+0xac50] ;  /* 0x00ac500001d07983 */ /* 0x0001680000300a00 */
[----:B------:R0:W5:Y:S04]  /*68c60*/  LDL.LU.64 R16, [R1+0xac48] ;  /* 0x00ac480001107983 */ /* 0x0001680000300a00 */
[----:B------:R0:W5:Y:S04]  /*68c70*/  LDL.LU.64 R184, [R1+0xac40] ;  /* 0x00ac400001b87983 */ /* 0x0001680000300a00 */
[----:B----4-:R0:W5:Y:S04]  /*68c80*/  LDL.LU.64 R32, [R1+0xac38] ;  /* 0x00ac380001207983 */ /* 0x0101680000300a00 */
[----:B------:R0:W5:Y:S04]  /*68c90*/  LDL.LU.64 R20, [R1+0xac30] ;  /* 0x00ac300001147983 */ /* 0x0001680000300a00 */
        /* <DEDUP_REMOVED lines=9> */
[----:B---3--:R0:W5:Y:S04]  /*68d30*/  LDL.LU.64 R116, [R1+0xabe0] ;  /* 0x00abe00001747983 */ /* 0x0081680000300a00 */
[----:B------:R0:W5:Y:S04]  /*68d40*/  LDL.LU.64 R44, [R1+0xabd8] ;  /* 0x00abd800012c7983 */ /* 0x0001680000300a00 */
[----:B------:R0:W5:Y:S04]  /*68d50*/  LDL.LU.64 R128, [R1+0xabc0] ;  /* 0x00abc00001807983 */ /* 0x0001680000300a00 */
[----:B------:R0:W5:Y:S01]  /*68d60*/  LDL.LU.64 R92, [R1+0xabb8] ;  /* 0x00abb800015c7983 */ /* 0x0001620000300a00 */
        /* <DEDUP_REMOVED lines=40> */
[----:B------:R-:W-:Y:S01]  /*68ff0*/  DADD R46, R190, R8 ;  /* 0x00000000be2e7229 */ /* 0x000fe20000000008 */
[----:B------:R0:W-:Y:S01]  /*69000*/  STL.64 [R1+0x8450], R88 ;  /* 0x0084505801007387 */ /* 0x0001e20000100a00 */
[----:B------:R-:W-:-:S03]  /*69010*/  FFMA R0, RZ, R127, R169 ;  /* 0x0000007fff007223 */ /* 0x000fc600000000a9 */
        /* <DEDUP_REMOVED lines=9> */
[----:B------:R0:W-:Y:S04]  /*690b0*/  STL.128 [R1+0x3b80], R124 ;  /* 0x003b807c01007387 */ /* 0x0001e80000100c00 */
[----:B------:R0:W-:Y:S04]  /*690c0*/  STL.64 [R1+0x3bb0], R130 ;  /* 0x003bb08201007387 */ /* 0x0001e80000100a00 */
[----:B------:R0:W-:Y:S04]  /*690d0*/  STL.128 [R1+0x3b90], R48 ;  /* 0x003b903001007387 */ /* 0x0001e80000100c00 */
[----:B------:R0:W-:Y:S04]  /*690e0*/  STL.128 [R1+0x3ba0], R60 ;  /* 0x003ba03c01007387 */ /* 0x0001e80000100c00 */
        /* <DEDUP_REMOVED lines=72> */
[----:B------:R-:W-:-:S02]  /*69570*/  FSETP.GT.AND P1, PT, |R0|, 1.469367938527859385e-39, PT ;  /* 0x001000000000780b */ /* 0x000fc40003f24200 */
[----:B------:R-:W-:Y:S01]  /*69580*/  FSETP.GEU.AND P2, PT, |R135|, 6.5827683646048100446e-37, PT ;  /* 0x036000008700780b */ /* 0x000fe20003f4e200 */
[----:B------:R-:W-:Y:S01]  /*69590*/  BSSY.RECONVERGENT B3, `(.L_x_876) ;  /* 0x000000b000037945 */ /* 0x000fe20003800200 */
[----:B------:R-:W-:-:S11]  /*695a0*/  ISETP.NE.AND P3, PT, RZ, UR4, PT ;  /* 0x00000004ff007c0c */ /* 0x000fd6000bf65270 */
[----:B0-----:R-:W-:Y:S05]  /*695b0*/  @P1 BRA P2, `(.L_x_877) ;  /* 0x0000000000201947 */ /* 0x001fea0001000000 */
[----:B------:R-:W-:Y:S01]  /*695c0*/  MOV R8, R134 ;  /* 0x0000008600087202 */ /* 0x000fe20000000f00 */
[----:B------:R-:W-:Y:S01]  /*695d0*/  IMAD.MOV.U32 R9, RZ, RZ, R135 ;  /* 0x000000ffff097224 */ /* 0x000fe200078e0087 */
[----:B------:R-:W-:Y:S01]  /*695e0*/  MOV R175, R127 ;  /* 0x0000007f00af7202 */ /* 0x000fe20000000f00 */
[----:B------:R-:W-:Y:S01]  /*695f0*/  IMAD.MOV.U32 R174, RZ, RZ, R126 ;  /* 0x000000ffffae7224 */ /* 0x000fe200078e007e */
[----:B------:R-:W-:-:S07]  /*69600*/  MOV R0, 0x69620 ;  /* 0x0006962000007802 */ /* 0x000fce0000000f00 */
[----:B-----5:R-:W-:Y:S05]  /*69610*/  CALL.REL.NOINC `($__internal_1_$__cuda_sm20_div_rn_f64_full) ;  /* 0x00000e7000247944 */ /* 0x020fea0003c00000 */
[----:B------:R-:W-:Y:S02]  /*69620*/  IMAD.MOV.U32 R168, RZ, RZ, R12 ;  /* 0x000000ffffa87224 */ /* 0x000fe400078e000c */
[----:B------:R-:W-:-:S07]  /*69630*/  IMAD.MOV.U32 R169, RZ, RZ, R13 ;  /* 0x000000ffffa97224 */ /* 0x000fce00078e000d */
.L_x_877:
[----:B------:R-:W-:Y:S05]  /*69640*/  BSYNC.RECONVERGENT B3 ;  /* 0x0000000000037941 */ /* 0x000fea0003800200 */
.L_x_876:
[----:B------:R-:W0:Y:S01]  /*69650*/  MUFU.RCP64H R9, R49 ;  /* 0x0000003100097308 */ /* 0x000e220000001800 */
[----:B------:R-:W-:Y:S01]  /*69660*/  MOV R8, 0x1 ;  /* 0x0000000100087802 */ /* 0x000fe20000000f00 */
[----:B------:R-:W-:Y:S01]  /*69670*/  BSSY.RECONVERGENT B3, `(.L_x_878) ;  /* 0x0000015000037945 */ /* 0x000fe20003800200 */
[----:B-----5:R-:W-:-:S04]  /*69680*/  FSETP.GEU.AND P2, PT, |R77|, 6.5827683646048100446e-37, PT ;  /* 0x036000004d00780b */ /* 0x020fc80003f4e200 */
        /* <DEDUP_REMOVED lines=19> */
.L_x_879:
[----:B------:R-:W-:Y:S05]  /*697c0*/  BSYNC.RECONVERGENT B3 ;  /* 0x0000000000037941 */ /* 0x000fea0003800200 */
.L_x_878:
[----:B------:R-:W0:Y:S01]  /*697d0*/  MUFU.RCP64H R9, R127 ;  /* 0x0000007f00097308 */ /* 0x000e220000001800 */
[----:B------:R-:W-:Y:S01]  /*697e0*/  IMAD.MOV.U32 R8, RZ, RZ, 0x1 ;  /* 0x00000001ff087424 */ /* 0x000fe200078e00ff */
[----:B------:R1:W-:Y:S01]  /*697f0*/  STL.128 [R1+0x3bc0], R88 ;  /* 0x003bc05801007387 */ /* 0x0003e20000100c00 */
[----:B------:R-:W-:Y:S01]  /*69800*/  FSETP.GEU.AND P2, PT, |R59|, 6.5827683646048100446e-37, PT ;  /* 0x036000003b00780b */ /* 0x000fe20003f4e200 */
[----:B------:R-:W-:Y:S02]  /*69810*/  BSSY.RECONVERGENT B3, `(.L_x_880) ;  /* 0x0000015000037945 */ /* 0x000fe40003800200 */
[----:B------:R1:W-:Y:S01]  /*69820*/  STL.64 [R1+0x3bb8], R168 ;  /* 0x003bb8a801007387 */ /* 0x0003e20000100a00 */
        /* <DEDUP_REMOVED lines=10> */
[----:B-1----:R-:W-:Y:S05]  /*698d0*/  @P1 BRA P2, `(.L_x_881) ;  /* 0x0000000000201947 */ /* 0x002fea0001000000 */
[----:B------:R-:W-:Y:S01]  /*698e0*/  IMAD.MOV.U32 R8, RZ, RZ, R58 ;  /* 0x000000ffff087224 */ /* 0x000fe200078e003a */
[----:B------:R-:W-:Y:S01]  /*698f0*/  MOV R9, R59 ;  /* 0x0000003b00097202 */ /* 0x000fe20000000f00 */
[----:B------:R-:W-:Y:S01]  /*69900*/  IMAD.MOV.U32 R174, RZ, RZ, R126 ;  /* 0x000000ffffae7224 */ /* 0x000fe200078e007e */
[----:B------:R-:W-:Y:S01]  /*69910*/  MOV R0, 0x69940 ;  /* 0x0006994000007802 */ /* 0x000fe20000000f00 */
[----:B------:R-:W-:-:S07]  /*69920*/  IMAD.MOV.U32 R175, RZ, RZ, R127 ;  /* 0x000000ffffaf7224 */ /* 0x000fce00078e007f */
[----:B------:R-:W-:Y:S05]  /*69930*/  CALL.REL.NOINC `($__internal_1_$__cuda_sm20_div_rn_f64_full) ;  /* 0x00000e6c005c7944 */ /* 0x000fea0003c00000 */
[----:B------:R-:W-:Y:S01]  /*69940*/  MOV R86, R12 ;  /* 0x0000000c00567202 */ /* 0x000fe20000000f00 */
[----:B------:R-:W-:-:S07]  /*69950*/  IMAD.MOV.U32 R87, RZ, RZ, R13 ;  /* 0x000000ffff577224 */ /* 0x000fce00078e000d */
.L_x_881:
[----:B------:R-:W-:Y:S05]  /*69960*/  BSYNC.RECONVERGENT B3 ;  /* 0x0000000000037941 */ /* 0x000fea0003800200 */
.L_x_880:
[----:B------:R-:W0:Y:S01]  /*69970*/  MUFU.RCP64H R9, R49 ;  /* 0x0000003100097308 */ /* 0x000e220000001800 */
[----:B------:R-:W-:Y:S01]  /*69980*/  IMAD.MOV.U32 R8, RZ, RZ, 0x1 ;  /* 0x00000001ff087424 */ /* 0x000fe200078e00ff */
[----:B------:R-:W-:Y:S01]  /*69990*/  FSETP.GEU.AND P2, PT, |R85|, 6.5827683646048100446e-37, PT ;  /* 0x036000005500780b */ /* 0x000fe20003f4e200 */
[----:B------:R-:W-:Y:S04]  /*699a0*/  BSSY.RECONVERGENT B3, `(.L_x_882) ;  /* 0x0000014000037945 */ /* 0x000fe80003800200 */
        /* <DEDUP_REMOVED lines=19> */
.L_x_883:
[----:B------:R-:W-:Y:S05]  /*69ae0*/  BSYNC.RECONVERGENT B3 ;  /* 0x0000000000037941 */ /* 0x000fea0003800200 */
.L_x_882:
[----:B------:R-:W2:Y:S01]  /*69af0*/  LDL.128 R88, [R1+0x3d10] ;  /* 0x003d100001587983 */ /* 0x000ea20000100c00 */
[----:B------:R-:W0:Y:S01]  /*69b00*/  MUFU.RCP64H R9, R63 ;  /* 0x0000003f00097308 */ /* 0x000e220000001800 */
[----:B------:R-:W-:-:S06]  /*69b10*/  MOV R8, 0x1 ;  /* 0x0000000100087802 */ /* 0x000fcc0000000f00 */
[----:B0-----:R-:W-:-:S08]  /*69b20*/  DFMA R12, -R62, R8, 1 ;  /* 0x3ff000003e0c742b */ /* 0x001fd00000000108 */
[----:B------:R-:W-:-:S08]  /*69b30*/  DFMA R12, R12, R12, R12 ;  /* 0x0000000c0c0c722b */ /* 0x000fd0000000000c */
[----:B------:R-:W-:-:S08]  /*69b40*/  DFMA R8, R8, R12, R8 ;  /* 0x0000000c0808722b */ /* 0x000fd00000000008 */
[----:B------:R-:W-:-:S08]  /*69b50*/  DFMA R12, -R62, R8, 1 ;  /* 0x3ff000003e0c742b */ /* 0x000fd00000000108 */
[----:B------:R-:W-:Y:S01]  /*69b60*/  DFMA R8, R8, R12, R8 ;  /* 0x0000000c0808722b */ /* 0x000fe20000000008 */
[----:B------:R0:W-:Y:S01]  /*69b70*/  STL.128 [R1+0x3c40], R76 ;  /* 0x003c404c01007387 */ /* 0x0001e20000100c00 */
[----:B------:R-:W-:Y:S02]  /*69b80*/  IMAD.MOV.U32 R84, RZ, RZ, R56 ;  /* 0x000000ffff547224 */ /* 0x000fe400078e0038 */
[----:B------:R-:W-:Y:S01]  /*69b90*/  IMAD.MOV.U32 R85, RZ, RZ, R57 ;  /* 0x000000ffff557224 */ /* 0x000fe200078e0039 */
[----:B------:R1:W-:Y:S04]  /*69ba0*/  STL.64 [R1+0x3c60], R92 ;  /* 0x003c605c01007387 */ /* 0x0003e80000100a00 */
[----:B------:R1:W-:Y:S01]  /*69bb0*/  STL.128 [R1+0x3c30], R84 ;  /* 0x003c305401007387 */ /* 0x0003e20000100c00 */
[----:B------:R-:W-:Y:S01]  /*69bc0*/  BSSY.RECONVERGENT B3, `(.L_x_884) ;  /* 0x0000010000037945 */ /* 0x000fe20003800200 */
[----:B--2---:R-:W-:-:S08]  /*69bd0*/  DMUL R12, R88, R8 ;  /* 0x00000008580c7228 */ /* 0x004fd00000000000 */
[----:B------:R-:W-:-:S08]  /*69be0*/  DFMA R34, -R62, R12, R88 ;  /* 0x0000000c3e22722b */ /* 0x000fd00000000158 */
[----:B0-----:R-:W-:Y:S01]  /*69bf0*/  DFMA R76, R8, R34, R12 ;  /* 0x00000022084c722b */ /* 0x001fe2000000000c */
[----:B------:R-:W-:-:S09]  /*69c00*/  FSETP.GEU.AND P2, PT, |R89|, 6.5827683646048100446e-37, PT ;  /* 0x036000005900780b */ /* 0x000fd20003f4e200 */
[----:B------:R-:W-:-:S05]  /*69c10*/  FFMA R0, RZ, R63, R77 ;  /* 0x0000003fff007223 */ /* 0x000fca000000004d */
[----:B------:R-:W-:-:S13]  /*69c20*/  FSETP.GT.AND P1, PT, |R0|, 1.469367938527859385e-39, PT ;  /* 0x001000000000780b */ /* 0x000fda0003f24200 */
[----:B-1----:R-:W-:Y:S05]  /*69c30*/  @P1 BRA P2, `(.L_x_885) ;  /* 0x0000000000201947 */ /* 0x002fea0001000000 */
        /* <DEDUP_REMOVED lines=8> */
.L_x_885:
[----:B------:R-:W-:Y:S05]  /*69cc0*/  BSYNC.RECONVERGENT B3 ;  /* 0x0000000000037941 */ /* 0x000fea0003800200 */
.L_x_884:
[----:B------:R-:W0:Y:S01]  /*69cd0*/  MUFU.RCP64H R9, R131 ;  /* 0x0000008300097308 */ /* 0x000e220000001800 */
[----:B------:R-:W-:Y:S01]  /*69ce0*/  MOV R8, 0x1 ;  /* 0x0000000100087802 */ /* 0x000fe20000000f00 */
[----:B------:R-:W-:Y:S01]  /*69cf0*/  BSSY.RECONVERGENT B3, `(.L_x_886) ;  /* 0x0000015000037945 */ /* 0x000fe20003800200 */
        /* <DEDUP_REMOVED lines=20> */
.L_x_887:
[----:B------:R-:W-:Y:S05]  /*69e40*/  BSYNC.RECONVERGENT B3 ;  /* 0x0000000000037941 */ /* 0x000fea0003800200 */
.L_x_886:
[----:B------:R-:W2:Y:S01]  /*69e50*/  LDL.64 R12, [R1+0x3d98] ;  /* 0x003d9800010c7983 */ /* 0x000ea20000100a00 */
[----:B------:R-:W0:Y:S01]  /*69e60*/  MUFU.RCP64H R9, R61 ;  /* 0x0000003d00097308 */ /* 0x000e220000001800 */
[----:B------:R-:W-:Y:S01]  /*69e70*/  IMAD.MOV.U32 R8, RZ, RZ, 0x1 ;  /* 0x00000001ff087424 */ /* 0x000fe200078e00ff */
[----:B------:R-:W-:Y:S01]  /*69e80*/  BSSY.RECONVERGENT B3, `(.L_x_888) ;  /* 0x0000017000037945 */ /* 0x000fe20003800200 */
[----:B------:R1:W-:Y:S04]  /*69e90*/  STL.128 [R1+0x3d10], R76 ;  /* 0x003d104c01007387 */ /* 0x0003e80000100c00 */
[----:B------:R1:W-:Y:S01]  /*69ea0*/  STL.128 [R1+0x3d20], R64 ;  /* 0x003d204001007387 */ /* 0x0003e20000100c00 */
        /* <DEDUP_REMOVED lines=20> */
.L_x_889:
[----:B------:R-:W-:Y:S05]  /*69ff0*/  BSYNC.RECONVERGENT B3 ;  /* 0x0000000000037941 */ /* 0x000fea0003800200 */
.L_x_888:
[----:B------:R-:W2:Y:S04]  /*6a000*/  LDL.128 R64, [R1+0x4160] ;  /* 0x0041600001407983 */ /* 0x000ea80000100c00 */
[----:B------:R0:W5:Y:S01]  /*6a010*/  LDL.128 R56, [R1+0x4180] ;  /* 0x0041800001387983 */ /* 0x0001620000100c00 */
[----:B------:R-:W1:Y:S01]  /*6a020*/  MUFU.RCP64H R13, R127 ;  /* 0x0000007f000d7308 */ /* 0x000e620000001800 */
[----:B------:R-:W-:Y:S01]  /*6a030*/  IMAD.MOV.U32 R12, RZ, RZ, 0x1 ;  /* 0x00000001ff0c7424 */ /* 0x000fe200078e00ff */
[----:B------:R-:W-:Y:S01]  /*6a040*/  BSSY.RECONVERGENT B3, `(.L_x_890) ;  /* 0x0000017000037945 */ /* 0x000fe20003800200 */
[----:B------:R0:W-:Y:S04]  /*6a050*/  STL.64 [R1+0x3d98], R8 ;  /* 0x003d980801007387 */ /* 0x0001e80000100a00 */
[----:B------:R0:W-:Y:S01]  /*6a060*/  STL.64 [R1+0x3da0], R44 ;  /* 0x003da02c01007387 */ /* 0x0001e20000100a00 */
[----:B-1----:R-:W-:-:S08]  /*6a070*/  DFMA R34, -R126, R12, 1 ;  /* 0x3ff000007e22742b */ /* 0x002fd0000000010c */
        /* <DEDUP_REMOVED lines=19> */
.L_x_891:
[----:B------:R-:W-:Y:S05]  /*6a1b0*/  BSYNC.RECONVERGENT B3 ;  /* 0x0000000000037941 */ /* 0x000fea0003800200 */
.L_x_890:
        /* <DEDUP_REMOVED lines=20> */
[----:B-----5:R-:W-:Y:S05]  /*6a300*/  CALL.REL.NOINC `($__internal_1_$__cuda_sm20_div_rn_f64_full) ;  /* 0x00000e6000e87944 */ /* 0x020fea0003c00000 */
[----:B------:R-:W-:Y:S01]  /*6a310*/  IMAD.MOV.U32 R62, RZ, RZ, R12 ;  /* 0x000000ffff3e7224 */ /* 0x000fe200078e000c */
[----:B------:R-:W-:-:S07]  /*6a320*/  MOV R63, R13 ;  /* 0x0000000d003f7202 */ /* 0x000fce0000000f00 */
.L_x_893:
[----:B------:R-:W-:Y:S05]  /*6a330*/  BSYNC.RECONVERGENT B3 ;  /* 0x0000000000037941 */ /* 0x000fea0003800200 */
.L_x_892:
[----:B------:R-:W0:Y:S01]  /*6a340*/  MUFU.RCP64H R9, R127 ;  /* 0x0000007f00097308 */ /* 0x000e220000001800 */
[----:B------:R-:W-:Y:S01]  /*6a350*/  IMAD.MOV.U32 R8, RZ, RZ, 0x1 ;  /* 0x00000001ff087424 */ /* 0x000fe200078e00ff */
[----:B------:R1:W-:Y:S01]  /*6a360*/  STL.128 [R1+0x4160], R60 ;  /* 0x0041603c01007387 */ /* 0x0003e20000100c00 */
[----:B------:R-:W-:Y:S01]  /*6a370*/  IMAD.MOV.U32 R134, RZ, RZ, R70 ;  /* 0x000000ffff867224 */ /* 0x000fe200078e0046 */
[----:B------:R-:W-:Y:S01]  /*6a380*/  MOV R135, R71 ;  /* 0x0000004700877202 */ /* 0x000fe20000000f00 */
[----:B------:R-:W-:Y:S01]  /*6a390*/  BSSY.RECONVERGENT B3, `(.L_x_894) ;  /* 0x0000016000037945 */ /* 0x000fe20003800200 */
[----:B-----5:R-:W-:-:S03]  /*6a3a0*/  FSETP.GEU.AND P2, PT, |R59|, 6.5827683646048100446e-37, PT ;  /* 0x036000003b00780b */ /* 0x020fc60003f4e200 */
[----:B------:R2:W-:Y:S01]  /*6a3b0*/  STL.128 [R1+0x4170], R132 ;  /* 0x0041708401007387 */ /* 0x0005e20000100c00 */
[----:B0-----:R-:W-:-:S08]  /*6a3c0*/  DFMA R12, -R126, R8, 1 ;  /* 0x3ff000007e0c742b */ /* 0x001fd00000000108 */
[----:B------:R-:W-:-:S08]  /*6a3d0*/  DFMA R12, R12, R12, R12 ;  /* 0x0000000c0c0c722b */ /* 0x000fd0000000000c */
[----:B------:R-:W-:-:S08]  /*6a3e0*/  DFMA R8, R8, R12, R8 ;  /* 0x0000000c0808722b */ /* 0x000fd00000000008 */
[----:B------:R-:W-:-:S08]  /*6a3f0*/  DFMA R12, -R126, R8, 1 ;  /* 0x3ff000007e0c742b */ /* 0x000fd00000000108 */
[----:B------:R-:W-:-:S08]  /*6a400*/  DFMA R8, R8, R12, R8 ;  /* 0x0000000c0808722b */ /* 0x000fd00000000008 */
[----:B------:R-:W-:-:S08]  /*6a410*/  DMUL R12, R8, R58 ;  /* 0x0000003a080c7228 */ /* 0x000fd00000000000 */
[----:B------:R-:W-:-:S08]  /*6a420*/  DFMA R34, -R126, R12, R58 ;  /* 0x0000000c7e22722b */ /* 0x000fd0000000013a */
[----:B-1----:R-:W-:-:S10]  /*6a430*/  DFMA R62, R8, R34, R12 ;  /* 0x00000022083e722b */ /* 0x002fd4000000000c */
[----:B------:R-:W-:-:S05]  /*6a440*/  FFMA R0, RZ, R127, R63 ;  /* 0x0000007fff007223 */ /* 0x000fca000000003f */
[----:B------:R-:W-:-:S13]  /*6a450*/  FSETP.GT.AND P1, PT, |R0|, 1.469367938527859385e-39, PT ;  /* 0x001000000000780b */ /* 0x000fda0003f24200 */
[----:B--2---:R-:W-:Y:S05]  /*6a460*/  @P1 BRA P2, `(.L_x_895) ;  /* 0x0000000000201947 */ /* 0x004fea0001000000 */
        /* <DEDUP_REMOVED lines=8> */
.L_x_895:
[----:B------:R-:W-:Y:S05]  /*6a4f0*/  BSYNC.RECONVERGENT B3 ;  /* 0x0000000000037941 */ /* 0x000fea0003800200 */
.L_x_894:
[----:B------:R-:W2:Y:S01]  /*6a500*/  LDL.64 R8, [R1+0x41e8] ;  /* 0x0041e80001087983 */ /* 0x000ea20000100a00 */
[----:B------:R-:W0:Y:S01]  /*6a510*/  MUFU.RCP64H R13, R125 ;  /* 0x0000007d000d7308 */ /* 0x000e220000001800 */
[----:B------:R-:W-:Y:S01]  /*6a520*/  IMAD.MOV.U32 R12, RZ, RZ, 0x1 ;  /* 0x00000001ff0c7424 */ /* 0x000fe200078e00ff */
[----:B------:R-:W-:Y:S01]  /*6a530*/  MOV R61, R57 ;  /* 0x00000039003d7202 */ /* 0x000fe20000000f00 */
[----:B------:R-:W-:Y:S01]  /*6a540*/  IMAD.MOV.U32 R60, RZ, RZ, R56 ;  /* 0x000000ffff3c7224 */ /* 0x000fe200078e0038 */
[----:B------:R-:W-:Y:S01]  /*6a550*/  BSSY.RECONVERGENT B3, `(.L_x_896) ;  /* 0x0000015000037945 */ /* 0x000fe20003800200 */
[----:B------:R-:W-:Y:S02]  /*6a560*/  IMAD.MOV.U32 R70, RZ, RZ, R82 ;  /* 0x000000ffff467224 */ /* 0x000fe400078e0052 */
[----:B------:R-:W-:Y:S01]  /*6a570*/  IMAD.MOV.U32 R71, RZ, RZ, R83 ;  /* 0x000000ffff477224 */ /* 0x000fe200078e0053 */
        /* <DEDUP_REMOVED lines=14> */
[----:B------:R-:W-:Y:S01]  /*6a660*/  MOV R174, R124 ;  /* 0x0000007c00ae7202 */ /* 0x000fe20000000f00 */
[----:B------:R-:W-:Y:S01]  /*6a670*/  IMAD.MOV.U32 R175, RZ, RZ, R125 ;  /* 0x000000ffffaf7224 */ /* 0x000fe200078e007d */
[----:B------:R-:W-:-:S07]  /*6a680*/  MOV R0, 0x6a6a0 ;  /* 0x0006a6a000007802 */ /* 0x000fce0000000f00 */
[----:B------:R-:W-:Y:S05]  /*6a690*/  CALL.REL.NOINC `($__internal_1_$__cuda_sm20_div_rn_f64_full) ;  /* 0x00000e6000047944 */ /* 0x000fea0003c00000 */
.L_x_897:
[----:B------:R-:W-:Y:S05]  /*6a6a0*/  BSYNC.RECONVERGENT B3 ;  /* 0x0000000000037941 */ /* 0x000fea0003800200 */
.L_x_896:
[----:B------:R-:W2:Y:S04]  /*6a6b0*/  LDL.64 R42, [R1+0x7800] ;  /* 0x00780000012a7983 */ /* 0x000ea80000100a00 */
[----:B------:R-:W3:Y:S04]  /*6a6c0*/  LDL.128 R56, [R1+0x4520] ;  /* 0x0045200001387983 */ /* 0x000ee80000100c00 */
[----:B------:R0:W5:Y:S01]  /*6a6d0*/  LDL.128 R168, [R1+0x4540] ;  /* 0x0045400001a87983 */ /* 0x0001620000100c00 */
[----:B------:R-:W-:-:S03]  /*6a6e0*/  IMAD.MOV.U32 R8, RZ, RZ, 0x1 ;  /* 0x00000001ff087424 */ /* 0x000fc600078e00ff */
[----:B------:R1:W-:Y:S04]  /*6a6f0*/  STL.64 [R1+0x41e8], R12 ;  /* 0x0041e80c01007387 */ /* 0x0003e80000100a00 */
[----:B------:R0:W-:Y:S04]  /*6a700*/  STL.128 [R1+0x41f0], R72 ;  /* 0x0041f04801007387 */ /* 0x0001e80000100c00 */
[----:B------:R0:W-:Y:S01]  /*6a710*/  STL.64 [R1+0x42c0], R128 ;  /* 0x0042c08001007387 */ /* 0x0001e20000100a00 */
[----:B------:R-:W-:Y:S01]  /*6a720*/  BSSY.RECONVERGENT B3, `(.L_x_898) ;  /* 0x000001a000037945 */ /* 0x000fe20003800200 */
[----:B--2---:R-:W2:Y:S01]  /*6a730*/  MUFU.RCP64H R9, R43 ;  /* 0x0000002b00097308 */ /* 0x004ea20000001800 */
[----:B---3--:R-:W-:Y:S01]  /*6a740*/  IMAD.MOV.U32 R44, RZ, RZ, R58 ;  /* 0x000000ffff2c7224 */ /* 0x008fe200078e003a */
[----:B------:R-:W-:Y:S01]  /*6a750*/  MOV R45, R59 ;  /* 0x0000003b002d7202 */ /* 0x000fe20000000f00 */
[----:B------:R0:W-:Y:S01]  /*6a760*/  STL.64 [R1+0x84a0], R56 ;  /* 0x0084a03801007387 */ /* 0x0001e20000100a00 */
[----:B--2---:R-:W-:-:S08]  /*6a770*/  DFMA R34, -R42, R8, 1 ;  /* 0x3ff000002a22742b */ /* 0x004fd00000000108 */
[----:B------:R-:W-:-:S08]  /*6a780*/  DFMA R34, R34, R34, R34 ;  /* 0x000000222222722b */ /* 0x000fd00000000022 */
[----:B------:R-:W-:-:S08]  /*6a790*/  DFMA R8, R8, R34, R8 ;  /* 0x000000220808722b */ /* 0x000fd00000000008 */
[----:B------:R-:W-:-:S08]  /*6a7a0*/  DFMA R34, -R42, R8, 1 ;  /* 0x3ff000002a22742b */ /* 0x000fd00000000108 */
[----:B------:R-:W-:-:S08]  /*6a7b0*/  DFMA R8, R8, R34, R8 ;  /* 0x000000220808722b */ /* 0x000fd00000000008 */
[----:B------:R-:W-:-:S08]  /*6a7c0*/  DMUL R34, R44, -R8 ;  /* 0x800000082c227228 */ /* 0x000fd00000000000 */
[--C-:B------:R-:W-:Y:S02]  /*6a7d0*/  DFMA R38, -R42, R34, -R44.reuse ;  /* 0x000000222a26722b */ /* 0x100fe4000000092c */
[----:B-1----:R-:W-:-:S06]  /*6a7e0*/  DADD R12, -RZ, -R44 ;  /* 0x00000000ff0c7229 */ /* 0x002fcc000000092c */
[----:B------:R-:W-:-:S04]  /*6a7f0*/  DFMA R8, R8, R38, R34 ;  /* 0x000000260808722b */ /* 0x000fc80000000022 */
[----:B------:R-:W-:-:S06]  /*6a800*/  FSETP.GEU.AND P2, PT, |R13|, 6.5827683646048100446e-37, PT ;  /* 0x036000000d00780b */ /* 0x000fcc0003f4e200 */
        /* <DEDUP_REMOVED lines=8> */
[----:B-----5:R-:W-:Y:S05]  /*6a890*/  CALL.REL.NOINC `($__internal_1_$__cuda_sm20_div_rn_f64_full) ;  /* 0x00000e5c00847944 */ /* 0x020fea0003c00000 */
[----:B------:R-:W-:Y:S01]  /*6a8a0*/  MOV R8, R12 ;  /* 0x0000000c00087202 */ /* 0x000fe20000000f00 */
[----:B------:R-:W-:-:S07]  /*6a8b0*/  IMAD.MOV.U32 R9, RZ, RZ, R13 ;  /* 0x000000ffff097224 */ /* 0x000fce00078e000d */
.L_x_899:
[----:B------:R-:W-:Y:S05]  /*6a8c0*/  BSYNC.RECONVERGENT B3 ;  /* 0x0000000000037941 */ /* 0x000fea0003800200 */
.L_x_898:
[----:B------:R-:W2:Y:S04]  /*6a8d0*/  LDL.128 R56, [R1+0x4670] ;  /* 0x0046700001387983 */ /* 0x000ea80000100c00 */
[----:B------:R-:W3:Y:S04]  /*6a8e0*/  LDL.64 R42, [R1+0x77b0] ;  /* 0x0077b000012a7983 */ /* 0x000ee80000100a00 */
[----:B------:R-:W4:Y:S04]  /*6a8f0*/  LDL.64 R60, [R1+0x86d8] ;  /* 0x0086d800013c7983 */ /* 0x000f280000100a00 */
[----:B------:R-:W4:Y:S04]  /*6a900*/  LDL.64 R62, [R1+0x84a0] ;  /* 0x0084a000013e7983 */ /* 0x000f280000100a00 */
[----:B------:R-:W4:Y:S04]  /*6a910*/  LDL.64 R64, [R1+0x7c90] ;  /* 0x007c900001407983 */ /* 0x000f280000100a00 */
[----:B------:R-:W4:Y:S01]  /*6a920*/  LDL.64 R66, [R1+0x85a8] ;  /* 0x0085a80001427983 */ /* 0x000f220000100a00 */
[----:B------:R-:W-:-:S03]  /*6a930*/  IMAD.MOV.U32 R12, RZ, RZ, 0x1 ;  /* 0x00000001ff0c7424 */ /* 0x000fc600078e00ff */
[----:B--2---:R0:W-:Y:S01]  /*6a940*/  STL.64 [R1+0x7730], R56 ;  /* 0x0077303801007387 */ /* 0x0041e20000100a00 */
[----:B------:R-:W-:Y:S01]  /*6a950*/  IMAD.MOV.U32 R44, RZ, RZ, R58 ;  /* 0x000000ffff2c7224 */ /* 0x000fe200078e003a */
[----:B------:R-:W-:Y:S02]  /*6a960*/  MOV R45, R59 ;  /* 0x0000003b002d7202 */ /* 0x000fe40000000f00 */
[----:B0-----:R0:W5:Y:S01]  /*6a970*/  LDL.128 R56, [R1+0x4690] ;  /* 0x0046900001387983 */ /* 0x0011620000100c00 */
[----:B---3--:R-:W1:Y:S02]  /*6a980*/  MUFU.RCP64H R13, R43 ;  /* 0x0000002b000d7308 */ /* 0x008e640000001800 */
[----:B-1----:R-:W-:-:S08]  /*6a990*/  DFMA R34, -R42, R12, 1 ;  /* 0x3ff000002a22742b */ /* 0x002fd0000000010c */
[----:B------:R-:W-:-:S08]  /*6a9a0*/  DFMA R34, R34, R34, R34 ;  /* 0x000000222222722b */ /* 0x000fd00000000022 */
[----:B------:R-:W-:-:S08]  /*6a9b0*/  DFMA R12, R12, R34, R12 ;  /* 0x000000220c0c722b */ /* 0x000fd0000000000c */
[----:B------:R-:W-:-:S08]  /*6a9c0*/  DFMA R34, -R42, R12, 1 ;  /* 0x3ff000002a22742b */ /* 0x000fd0000000010c */
[----:B------:R-:W-:-:S08]  /*6a9d0*/  DFMA R12, R12, R34, R12 ;  /* 0x000000220c0c722b */ /* 0x000fd0000000000c */
[----:B------:R-:W-:-:S08]  /*6a9e0*/  DMUL R34, R44, -R12 ;  /* 0x8000000c2c227228 */ /* 0x000fd00000000000 */
[----:B------:R-:W-:Y:S02]  /*6a9f0*/  DFMA R38, -R42, R34, -R44 ;  /* 0x000000222a26722b */ /* 0x000fe4000000092c */
[-C--:B----45:R-:W-:Y:S02]  /*6aa00*/  DFMA R60, R60, R8.reuse, R170 ;  /* 0x000000083c3c722b */ /* 0x0b0fe400000000aa */
[----:B------:R-:W-:-:S04]  /*6aa10*/  DFMA R170, R62, R8, R116 ;  /* 0x000000083eaa722b */ /* 0x000fc80000000074 */
[----:B------:R-:W-:Y:S02]  /*6aa20*/  DFMA R12, R12, R38, R34 ;  /* 0x000000260c0c722b */ /* 0x000fe40000000022 */
[----:B------:R-:W-:Y:S02]  /*6aa30*/  DADD R34, -RZ, -R8 ;  /* 0x00000000ff227229 */ /* 0x000fe40000000908 */
[----:B------:R-:W-:Y:S01]  /*6aa40*/  DADD R8, -RZ, -R44 ;  /* 0x00000000ff087229 */ /* 0x000fe2000000092c */
[----:B------:R0:W-:Y:S04]  /*6aa50*/  STL.64 [R1+0x8210], R60 ;  /* 0x0082103c01007387 */ /* 0x0001e80000100a00 */
[----:B------:R0:W-:Y:S01]  /*6aa60*/  STL.64 [R1+0x4528], R34 ;  /* 0x0045282201007387 */ /* 0x0001e20000100a00 */
[----:B------:R-:W-:-:S03]  /*6aa70*/  FFMA R0, RZ, R43, R13 ;  /* 0x0000002bff007223 */ /* 0x000fc6000000000d */
[----:B------:R0:W-:Y:S04]  /*6aa80*/  STL.128 [R1+0x4530], R64 ;  /* 0x0045304001007387 */ /* 0x0001e80000100c00 */
[----:B------:R0:W-:Y:S04]  /*6aa90*/  STL.64 [R1+0x4548], R60 ;  /* 0x0045483c01007387 */ /* 0x0001e80000100a00 */
[----:B------:R0:W-:Y:S01]  /*6aaa0*/  STL.64 [R1+0x4550], R170 ;  /* 0x004550aa01007387 */ /* 0x0001e20000100a00 */
[----:B------:R-:W-:Y:S02]  /*6aab0*/  FSETP.GT.AND P1, PT, |R0|, 1.469367938527859385e-39, PT ;  /* 0x001000000000780b */ /* 0x000fe40003f24200 */
[----:B------:R-:W-:Y:S01]  /*6aac0*/  FSETP.GEU.AND P2, PT, |R9|, 6.5827683646048100446e-37, PT ;  /* 0x036000000900780b */ /* 0x000fe20003f4e200 */
[----:B------:R-:W-:-:S12]  /*6aad0*/  BSSY.RECONVERGENT B3, `(.L_x_900) ;  /* 0x0000006000037945 */ /* 0x000fd80003800200 */
[----:B0-----:R-:W-:Y:S05]  /*6aae0*/  @P1 BRA P2, `(.L_x_901) ;  /* 0x0000000000101947 */ /* 0x001fea0001000000 */
[----:B------:R-:W-:Y:S01]  /*6aaf0*/  IMAD.MOV.U32 R174, RZ, RZ, R42 ;  /* 0x000000ffffae7224 */ /* 0x000fe200078e002a */
[----:B------:R-:W-:Y:S02]  /*6ab00*/  MOV R175, R43 ;  /* 0x0000002b00af7202 */ /* 0x000fe40000000f00 */
[----:B------:R-:W-:-:S07]  /*6ab10*/  MOV R0, 0x6ab30 ;  /* 0x0006ab3000007802 */ /* 0x000fce0000000f00 */
[----:B------:R-:W-:Y:S05]  /*6ab20*/  CALL.REL.NOINC `($__internal_1_$__cuda_sm20_div_rn_f64_full) ;  /* 0x00000e5800e07944 */ /* 0x000fea0003c00000 */
.L_x_901:
[----:B------:R-:W-:Y:S05]  /*6ab30*/  BSYNC.RECONVERGENT B3 ;  /* 0x0000000000037941 */ /* 0x000fea0003800200 */
.L_x_900:
[----:B------:R-:W2:Y:S04]  /*6ab40*/  LDL.128 R64, [R1+0x4560] ;  /* 0x0045600001407983 */ /* 0x000ea80000100c00 */
[----:B------:R-:W3:Y:S04]  /*6ab50*/  LDL.64 R60, [R1+0x7810] ;  /* 0x00781000013c7983 */ /* 0x000ee80000100a00 */
[----:B------:R-:W4:Y:S04]  /*6ab60*/  LDL.128 R68, [R1+0x48e0] ;  /* 0x0048e00001447983 */ /* 0x000f280000100c00 */
[----:B------:R-:W4:Y:S04]  /*6ab70*/  LDL.64 R86, [R1+0x84f8] ;  /* 0x0084f80001567983 */ /* 0x000f280000100a00 */
[----:B------:R0:W5:Y:S01]  /*6ab80*/  LDL.128 R216, [R1+0x48f0] ;  /* 0x0048f00001d87983 */ /* 0x0001620000100c00 */
[----:B------:R-:W1:Y:S01]  /*6ab90*/  MUFU.RCP64H R9, R197 ;  /* 0x000000c500097308 */ /* 0x000e620000001800 */
[----:B------:R-:W-:-:S06]  /*6aba0*/  IMAD.MOV.U32 R8, RZ, RZ, 0x1 ;  /* 0x00000001ff087424 */ /* 0x000fcc00078e00ff */
[----:B-1----:R-:W-:-:S08]  /*6abb0*/  DFMA R34, -R196, R8, 1 ;  /* 0x3ff00000c422742b */ /* 0x002fd00000000108 */
[----:B------:R-:W-:Y:S01]  /*6abc0*/  DFMA R34, R34, R34, R34 ;  /* 0x000000222222722b */ /* 0x000fe20000000022 */
[----:B--2---:R-:W-:Y:S01]  /*6abd0*/  IMAD.MOV.U32 R44, RZ, RZ, R64 ;  /* 0x000000ffff2c7224 */ /* 0x004fe200078e0040 */
[----:B------:R1:W-:Y:S01]  /*6abe0*/  STL.128 [R1+0x8060], R64 ;  /* 0x0080604001007387 */ /* 0x0003e20000100c00 */
[----:B------:R-:W-:Y:S01]  /*6abf0*/  IMAD.MOV.U32 R45, RZ, RZ, R65 ;  /* 0x000000ffff2d7224 */ /* 0x000fe200078e0041 */
[----:B------:R-:W-:Y:S01]  /*6ac00*/  MOV R42, R66 ;  /* 0x00000042002a7202 */ /* 0x000fe20000000f00 */
[----:B------:R-:W-:Y:S02]  /*6ac10*/  IMAD.MOV.U32 R43, RZ, RZ, R67 ;  /* 0x000000ffff2b7224 */ /* 0x000fe400078e0043 */
[----:B-1----:R-:W2:Y:S01]  /*6ac20*/  LDL.128 R64, [R1+0x4900] ;  /* 0x0049000001407983 */ /* 0x002ea20000100c00 */
[----:B------:R-:W-:-:S08]  /*6ac30*/  DFMA R8, R8, R34, R8 ;  /* 0x000000220808722b */ /* 0x000fd00000000008 */
[----:B------:R-:W-:-:S08]  /*6ac40*/  DFMA R34, -R196, R8, 1 ;  /* 0x3ff00000c422742b */ /* 0x000fd00000000108 */
[----:B------:R-:W-:-:S08]  /*6ac50*/  DFMA R8, R8, R34, R8 ;  /* 0x000000220808722b */ /* 0x000fd00000000008 */
[----:B------:R-:W-:-:S08]  /*6ac60*/  DMUL R34, R120, -R8 ;  /* 0x8000000878227228 */ /* 0x000fd00000000000 */
[----:B------:R-:W-:Y:S02]  /*6ac70*/  DFMA R38, -R196, R34, -R120 ;  /* 0x00000022c426722b */ /* 0x000fe40000000978 */
[-C--:B---3--:R-:W-:Y:S02]  /*6ac80*/  DFMA R62, R60, R12.reuse, R58 ;  /* 0x0000000c3c3e722b */ /* 0x088fe4000000003a */
[----:B------:R-:W-:-:S04]  /*6ac90*/  DFMA R84, R44, R12, R118 ;  /* 0x0000000c2c54722b */ /* 0x000fc80000000076 */
[----:B------:R-:W-:Y:S02]  /*6aca0*/  DFMA R8, R8, R38, R34 ;  /* 0x000000260808722b */ /* 0x000fe40000000022 */
[----:B------:R-:W-:Y:S02]  /*6acb0*/  DADD R34, -RZ, -R12 ;  /* 0x00000000ff227229 */ /* 0x000fe4000000090c */
[----:B------:R-:W-:Y:S02]  /*6acc0*/  DFMA R60, R42, R12, R56 ;  /* 0x0000000c2a3c722b */ /* 0x000fe40000000038 */
[----:B------:R-:W-:Y:S01]  /*6acd0*/  DADD R12, -RZ, -R120 ;  /* 0x00000000ff0c7229 */ /* 0x000fe20000000978 */
[----:B------:R0:W-:Y:S03]  /*6ace0*/  STL.64 [R1+0x7be8], R62 ;  /* 0x007be83e01007387 */ /* 0x0001e60000100a00 */
[----:B------:R-:W-:Y:S01]  /*6acf0*/  FFMA R0, RZ, R197, R9 ;  /* 0x000000c5ff007223 */ /* 0x000fe20000000009 */
[----:B------:R0:W-:Y:S04]  /*6ad00*/  STL.64 [R1+0x4678], R34 ;  /* 0x0046782201007387 */ /* 0x0001e80000100a00 */
[----:B----4-:R0:W-:Y:S04]  /*6ad10*/  STL.128 [R1+0x4680], R84 ;  /* 0x0046805401007387 */ /* 0x0101e80000100c00 */
[----:B------:R0:W-:Y:S04]  /*6ad20*/  STL.64 [R1+0x7be0], R60 ;  /* 0x007be03c01007387 */ /* 0x0001e80000100a00 */
[----:B------:R0:W-:Y:S04]  /*6ad30*/  STL.128 [R1+0x4690], R60 ;  /* 0x0046903c01007387 */ /* 0x0001e80000100c00 */
[----:B------:R0:W-:Y:S01]  /*6ad40*/  STL.128 [R1+0x7b70], R68 ;  /* 0x007b704401007387 */ /* 0x0001e20000100c00 */
[----:B------:R-:W-:-:S02]  /*6ad50*/  FSETP.GT.AND P1, PT, |R0|, 1.469367938527859385e-39, PT ;  /* 0x001000000000780b */ /* 0x000fc40003f24200 */
[----:B------:R-:W-:Y:S01]  /*6ad60*/  FSETP.GEU.AND P2, PT, |R13|, 6.5827683646048100446e-37, PT ;  /* 0x036000000d00780b */ /* 0x000fe20003f4e200 */
[----:B------:R-:W-:Y:S01]  /*6ad70*/  BSSY.RECONVERGENT B3, `(.L_x_902) ;  /* 0x000000b000037945 */ /* 0x000fe20003800200 */
[----:B--2---:R0:W-:Y:S11]  /*6ad80*/  STL.128 [R1+0x7db0], R64 ;  /* 0x007db04001007387 */ /* 0x0041f60000100c00 */
[----:B------:R-:W-:Y:S05]  /*6ad90*/  @P1 BRA P2, `(.L_x_903) ;  /* 0x0000000000201947 */ /* 0x000fea0001000000 */
[----:B------:R-:W-:Y:S01]  /*6ada0*/  MOV R8, R12 ;  /* 0x0000000c00087202 */ /* 0x000fe20000000f00 */
[----:B------:R-:W-:Y:S01]  /*6adb0*/  IMAD.MOV.U32 R9, RZ, RZ, R13 ;  /* 0x000000ffff097224 */ /* 0x000fe200078e000d */
[----:B------:R-:W-:Y:S01]  /*6adc0*/  MOV R175, R197 ;  /* 0x000000c500af7202 */ /* 0x000fe20000000f00 */
[----:B------:R-:W-:Y:S01]  /*6add0*/  IMAD.MOV.U32 R174, RZ, RZ, R196 ;  /* 0x000000ffffae7224 */ /* 0x000fe200078e00c4 */
[----:B------:R-:W-:-:S07]  /*6ade0*/  MOV R0, 0x6ae00 ;  /* 0x0006ae0000007802 */ /* 0x000fce0000000f00 */
[----:B0----5:R-:W-:Y:S05]  /*6adf0*/  CALL.REL.NOINC `($__internal_1_$__cuda_sm20_div_rn_f64_full) ;  /* 0x00000e58002c7944 */ /* 0x021fea0003c00000 */
[----:B------:R-:W-:Y:S02]  /*6ae00*/  IMAD.MOV.U32 R8, RZ, RZ, R12 ;  /* 0x000000ffff087224 */ /* 0x000fe400078e000c */
[----:B------:R-:W-:-:S07]  /*6ae10*/  IMAD.MOV.U32 R9, RZ, RZ, R13 ;  /* 0x000000ffff097224 */ /* 0x000fce00078e000d */
.L_x_903:
[----:B------:R-:W-:Y:S05]  /*6ae20*/  BSYNC.RECONVERGENT B3 ;  /* 0x0000000000037941 */ /* 0x000fea0003800200 */
.L_x_902:
[----:B0-----:R-:W2:Y:S04]  /*6ae30*/  LDL.128 R64, [R1+0x47d0] ;  /* 0x0047d00001407983 */ /* 0x001ea80000100c00 */
[----:B------:R-:W3:Y:S04]  /*6ae40*/  LDL.LU.64 R62, [R1+0x7b70] ;  /* 0x007b7000013e7983 */ /* 0x000ee80000300a00 */
[----:B------:R-:W4:Y:S04]  /*6ae50*/  LDL.128 R56, [R1+0x4910] ;  /* 0x0049100001387983 */ /* 0x000f280000100c00 */
[----:B------:R-:W4:Y:S04]  /*6ae60*/  LDL.LU.64 R42, [R1+0x7db8] ;  /* 0x007db800012a7983 */ /* 0x000f280000300a00 */
[----:B------:R-:W4:Y:S01]  /*6ae70*/  LDL.128 R68, [R1+0x4930] ;  /* 0x0049300001447983 */ /* 0x000f220000100c00 */
[----:B------:R-:W0:Y:S01]  /*6ae80*/  MUFU.RCP64H R13, R95 ;  /* 0x0000005f000d7308 */ /* 0x000e220000001800 */
[----:B------:R-:W-:-:S06]  /*6ae90*/  IMAD.MOV.U32 R12, RZ, RZ, 0x1 ;  /* 0x00000001ff0c7424 */ /* 0x000fcc00078e00ff */
[----:B0-----:R-:W-:-:S08]  /*6aea0*/  DFMA R34, -R94, R12, 1 ;  /* 0x3ff000005e22742b */ /* 0x001fd0000000010c */
[----:B------:R-:W-:Y:S01]  /*6aeb0*/  DFMA R34, R34, R34, R34 ;  /* 0x000000222222722b */ /* 0x000fe20000000022 */
[----:B--2---:R-:W-:Y:S01]  /*6aec0*/  MOV R60, R64 ;  /* 0x00000040003c7202 */ /* 0x004fe20000000f00 */
[----:B------:R-:W-:-:S06]  /*6aed0*/  IMAD.MOV.U32 R61, RZ, RZ, R65 ;  /* 0x000000ffff3d7224 */ /* 0x000fcc00078e0041 */
[----:B---3--:R-:W-:Y:S01]  /*6aee0*/  DFMA R60, R60, R8, R62 ;  /* 0x000000083c3c722b */ /* 0x008fe2000000003e */
[----:B------:R-:W2:Y:S01]  /*6aef0*/  LDL.64 R62, [R1+0x7b78] ;  /* 0x007b7800013e7983 */ /* 0x000ea20000100a00 */
[----:B------:R-:W-:Y:S01]  /*6af00*/  IMAD.MOV.U32 R44, RZ, RZ, R66 ;  /* 0x000000ffff2c7224 */ /* 0x000fe200078e0042 */
[----:B------:R-:W-:Y:S02]  /*6af10*/  MOV R45, R67 ;  /* 0x00000043002d7202 */ /* 0x000fe40000000f00 */
[----:B------:R0:W-:Y:S04]  /*6af20*/  STL.128 [R1+0x8120], R64 ;  /* 0x0081204001007387 */ /* 0x0001e80000100c00 */
[----:B0-----:R0:W5:Y:S01]  /*6af30*/  LDL.128 R64, [R1+0x4940] ;  /* 0x0049400001407983 */ /* 0x0011620000100c00 */
[----:B------:R-:W-:-:S08]  /*6af40*/  DFMA R12, R12, R34, R12 ;  /* 0x000000220c0c722b */ /* 0x000fd0000000000c */
[----:B------:R-:W-:-:S08]  /*6af50*/  DFMA R34, -R94, R12, 1 ;  /* 0x3ff000005e22742b */ /* 0x000fd0000000010c */
[----:B------:R-:W-:-:S08]  /*6af60*/  DFMA R12, R12, R34, R12 ;  /* 0x000000220c0c722b */ /* 0x000fd0000000000c */
[----:B----4-:R-:W-:-:S08]  /*6af70*/  DMUL R34, R56, -R12 ;  /* 0x8000000c38227228 */ /* 0x010fd00000000000 */
[----:B------:R-:W-:Y:S02]  /*6af80*/  DFMA R38, -R94, R34, -R56 ;  /* 0x000000225e26722b */ /* 0x000fe40000000938 */
[----:B------:R-:W-:Y:S02]  /*6af90*/  DADD R120, -RZ, -R8 ;  /* 0x00000000ff787229 */ /* 0x000fe40000000908 */
[----:B------:R-:W-:-:S04]  /*6afa0*/  DFMA R42, R28, R8, R42 ;  /* 0x000000081c2a722b */ /* 0x000fc8000000002a */
[----:B------:R-:W-:Y:S02]  /*6afb0*/  DFMA R38, R12, R38, R34 ;  /* 0x000000260c26722b */ /* 0x000fe40000000022 */
[----:B-----5:R-:W-:Y:S02]  /*6afc0*/  DFMA R34, R44, R8, R218 ;  /* 0x000000082c22722b */ /* 0x020fe400000000da */
[----:B------:R-:W-:Y:S01]  /*6afd0*/  DADD R8, -RZ, -R56 ;  /* 0x00000000ff087229 */ /* 0x000fe20000000938 */
[----:B------:R0:W-:Y:S04]  /*6afe0*/  STL.128 [R1+0x48d0], R120 ;  /* 0x0048d07801007387 */ /* 0x0001e80000100c00 */
[----:B------:R0:W-:Y:S01]  /*6aff0*/  STL.64 [R1+0x7cc0], R42 ;  /* 0x007cc02a01007387 */ /* 0x0001e20000100a00 */
[----:B------:R-:W-:-:S03]  /*6b000*/  FFMA R0, RZ, R95, R39 ;  /* 0x0000005fff007223 */ /* 0x000fc60000000027 */
[----:B------:R0:W-:Y:S04]  /*6b010*/  STL.64 [R1+0x7d90], R60 ;  /* 0x007d903c01007387 */ /* 0x0001e80000100a00 */
[----:B------:R0:W-:Y:S04]  /*6b020*/  STL.64 [R1+0x4908], R42 ;  /* 0x0049082a01007387 */ /* 0x0001e80000100a00 */
[----:B------:R0:W-:Y:S04]  /*6b030*/  STL.64 [R1+0x7b70], R34 ;  /* 0x007b702201007387 */ /* 0x0001e80000100a00 */
[----:B------:R0:W-:Y:S04]  /*6b040*/  STL.64 [R1+0x48f8], R34 ;  /* 0x0048f82201007387 */ /* 0x0001e80000100a00 */
[----:B------:R0:W-:Y:S01]  /*6b050*/  STL.128 [R1+0x80f0], R68 ;  /* 0x0080f04401007387 */ /* 0x0001e20000100c00 */
[----:B------:R-:W-:-:S02]  /*6b060*/  FSETP.GT.AND P1, PT, |R0|, 1.469367938527859385e-39, PT ;  /* 0x001000000000780b */ /* 0x000fc40003f24200 */
[----:B------:R-:W-:Y:S01]  /*6b070*/  FSETP.GEU.AND P2, PT, |R9|, 6.5827683646048100446e-37, PT ;  /* 0x036000000900780b */ /* 0x000fe20003f4e200 */
[----:B------:R-:W-:Y:S01]  /*6b080*/  BSSY.RECONVERGENT B3, `(.L_x_904) ;  /* 0x0000009000037945 */ /* 0x000fe20003800200 */
[----:B--2---:R0:W-:Y:S11]  /*6b090*/  STL.128 [R1+0x48e0], R60 ;  /* 0x0048e03c01007387 */ /* 0x0041f60000100c00 */
[----:B------:R-:W-:Y:S05]  /*6b0a0*/  @P1 BRA P2, `(.L_x_905) ;  /* 0x0000000000181947 */ /* 0x000fea0001000000 */
[----:B------:R-:W-:Y:S01]  /*6b0b0*/  IMAD.MOV.U32 R174, RZ, RZ, R94 ;  /* 0x000000ffffae7224 */ /* 0x000fe200078e005e */
[----:B------:R-:W-:Y:S02]  /*6b0c0*/  MOV R175, R95 ;  /* 0x0000005f00af7202 */ /* 0x000fe40000000f00 */
[----:B------:R-:W-:-:S07]  /*6b0d0*/  MOV R0, 0x6b0f0 ;  /* 0x0006b0f000007802 */ /* 0x000fce0000000f00 */
[----:B0-----:R-:W-:Y:S05]  /*6b0e0*/  CALL.REL.NOINC `($__internal_1_$__cuda_sm20_div_rn_f64_full) ;  /* 0x00000e5400707944 */ /* 0x001fea0003c00000 */
[----:B------:R-:W-:Y:S02]  /*6b0f0*/  IMAD.MOV.U32 R38, RZ, RZ, R12 ;  /* 0x000000ffff267224 */ /* 0x000fe400078e000c */
[----:B------:R-:W-:-:S07]  /*6b100*/  IMAD.MOV.U32 R39, RZ, RZ, R13 ;  /* 0x000000ffff277224 */ /* 0x000fce00078e000d */
.L_x_905:
[----:B------:R-:W-:Y:S05]  /*6b110*/  BSYNC.RECONVERGENT B3 ;  /* 0x0000000000037941 */ /* 0x000fea0003800200 */
.L_x_904:
[----:B------:R-:W2:Y:S04]  /*6b120*/  LDL.64 R56, [R1+0x7860] ;  /* 0x0078600001387983 */ /* 0x000ea80000100a00 */
[----:B0-----:R-:W3:Y:S04]  /*6b130*/  LDL.64 R62, [R1+0x8020] ;  /* 0x00802000013e7983 */ /* 0x001ee80000100a00 */
[----:B------:R-:W4:Y:S04]  /*6b140*/  LDL.128 R68, [R1+0x4580] ;  /* 0x0045800001447983 */ /* 0x000f280000100c00 */
[----:B------:R-:W5:Y:S01]  /*6b150*/  LDL.LU.64 R60, [R1+0x80f8] ;  /* 0x0080f800013c7983 */ /* 0x000f620000300a00 */
[----:B------:R-:W-:Y:S01]  /*6b160*/  IMAD.MOV.U32 R8, RZ, RZ, 0x1 ;  /* 0x00000001ff087424 */ /* 0x000fe200078e00ff */
[----:B------:R-:W-:Y:S01]  /*6b170*/  BSSY.RECONVERGENT B3, `(.L_x_906) ;  /* 0x0000020000037945 */ /* 0x000fe20003800200 */
[----:B--2---:R-:W0:Y:S04]  /*6b180*/  MUFU.RCP64H R9, R57 ;  /* 0x0000003900097308 */ /* 0x004e280000001800 */
[----:B0-----:R-:W-:-:S08]  /*6b190*/  DFMA R12, -R56, R8, 1 ;  /* 0x3ff00000380c742b */ /* 0x001fd00000000108 */
[----:B------:R-:W-:-:S08]  /*6b1a0*/  DFMA R12, R12, R12, R12 ;  /* 0x0000000c0c0c722b */ /* 0x000fd0000000000c */
[----:B------:R-:W-:-:S08]  /*6b1b0*/  DFMA R8, R8, R12, R8 ;  /* 0x0000000c0808722b */ /* 0x000fd00000000008 */
[----:B------:R-:W-:-:S08]  /*6b1c0*/  DFMA R12, -R56, R8, 1 ;  /* 0x3ff00000380c742b */ /* 0x000fd00000000108 */
[----:B------:R-:W-:-:S08]  /*6b1d0*/  DFMA R8, R8, R12, R8 ;  /* 0x0000000c0808722b */ /* 0x000fd00000000008 */
[----:B------:R-:W-:-:S08]  /*6b1e0*/  DMUL R12, R58, -R8 ;  /* 0x800000083a0c7228 */ /* 0x000fd00000000000 */
[----:B------:R-:W-:-:S08]  /*6b1f0*/  DFMA R34, -R56, R12, -R58 ;  /* 0x0000000c3822722b */ /* 0x000fd0000000093a */
[----:B------:R-:W-:Y:S02]  /*6b200*/  DFMA R8, R8, R34, R12 ;  /* 0x000000220808722b */ /* 0x000fe4000000000c */
[----:B---3--:R-:W-:Y:S02]  /*6b210*/  DFMA R34, R62, R38, R64 ;  /* 0x000000263e22722b */ /* 0x008fe40000000040 */
[----:B------:R-:W-:Y:S01]  /*6b220*/  DADD R12, -RZ, -R58 ;  /* 0x00000000ff0c7229 */ /* 0x000fe2000000093a */
[----:B----4-:R0:W-:Y:S04]  /*6b230*/  STL.128 [R1+0x85e0], R68 ;  /* 0x0085e04401007387 */ /* 0x0101e80000100c00 */
[----:B------:R0:W-:Y:S01]  /*6b240*/  STL.64 [R1+0x7760], R34 ;  /* 0x0077602201007387 */ /* 0x0001e20000100a00 */
[----:B------:R-:W-:-:S04]  /*6b250*/  FFMA R0, RZ, R57, R9 ;  /* 0x00000039ff007223 */ /* 0x000fc80000000009 */
[----:B------:R-:W-:Y:S02]  /*6b260*/  FSETP.GEU.AND P2, PT, |R13|, 6.5827683646048100446e-37, PT ;  /* 0x036000000d00780b */ /* 0x000fe40003f4e200 */
[----:B------:R-:W-:Y:S01]  /*6b270*/  FSETP.GT.AND P1, PT, |R0|, 1.469367938527859385e-39, PT ;  /* 0x001000000000780b */ /* 0x000fe20003f24200 */
[----:B------:R-:W-:Y:S01]  /*6b280*/  IMAD.MOV.U32 R43, RZ, RZ, R69 ;  /* 0x000000ffff2b7224 */ /* 0x000fe200078e0045 */
[----:B------:R-:W-:Y:S01]  /*6b290*/  MOV R42, R68 ;  /* 0x00000044002a7202 */ /* 0x000fe20000000f00 */
[----:B------:R-:W-:Y:S01]  /*6b2a0*/  IMAD.MOV.U32 R44, RZ, RZ, R70 ;  /* 0x000000ffff2c7224 */ /* 0x000fe200078e0046 */
[----:B------:R-:W-:-:S04]  /*6b2b0*/  MOV R45, R71 ;  /* 0x00000047002d7202 */ /* 0x000fc80000000f00 */
[-C--:B------:R-:W-:Y:S02]  /*6b2c0*/  DFMA R42, R42, R38.reuse, R54 ;  /* 0x000000262a2a722b */ /* 0x080fe40000000036 */
[----:B-----5:R-:W-:-:S03]  /*6b2d0*/  DFMA R44, R44, R38, R60 ;  /* 0x000000262c2c722b */ /* 0x020fc6000000003c */
[----:B0-----:R-:W-:Y:S08]  /*6b2e0*/  @P1 BRA P2, `(.L_x_907) ;  /* 0x0000000000201947 */ /* 0x001ff00001000000 */
        /* <DEDUP_REMOVED lines=8> */
.L_x_907:
[----:B------:R-:W-:Y:S05]  /*6b370*/  BSYNC.RECONVERGENT B3 ;  /* 0x0000000000037941 */ /* 0x000fea0003800200 */
.L_x_906:
[----:B------:R-:W2:Y:S04]  /*6b380*/  LDL.128 R56, [R1+0x4660] ;  /* 0x0046600001387983 */ /* 0x000ea80000100c00 */
[----:B------:R-:W3:Y:S04]  /*6b390*/  LDL.128 R68, [R1+0x4950] ;  /* 0x0049500001447983 */ /* 0x000ee80000100c00 */
[----:B------:R-:W4:Y:S04]  /*6b3a0*/  LDL.64 R64, [R1+0x7730] ;  /* 0x0077300001407983 */ /* 0x000f280000100a00 */
[----:B------:R-:W4:Y:S04]  /*6b3b0*/  LDL.64 R72, [R1+0x7760] ;  /* 0x0077600001487983 */ /* 0x000f280000100a00 */
[----:B------:R0:W5:Y:S01]  /*6b3c0*/  LDL.128 R60, [R1+0x4980] ;  /* 0x00498000013c7983 */ /* 0x0001620000100c00 */
[----:B------:R-:W1:Y:S01]  /*6b3d0*/  MUFU.RCP64H R13, R85 ;  /* 0x00000055000d7308 */ /* 0x000e620000001800 */
[----:B------:R-:W-:-:S06]  /*6b3e0*/  HFMA2 R12, -RZ, RZ, 0, 5.9604644775390625e-08 ;  /* 0x00000001ff0c7431 */ /* 0x000fcc00000001ff */
[----:B-1----:R-:W-:-:S08]  /*6b3f0*/  DFMA R34, -R84, R12, 1 ;  /* 0x3ff000005422742b */ /* 0x002fd0000000010c */
[----:B------:R-:W-:-:S08]  /*6b400*/  DFMA R34, R34, R34, R34 ;  /* 0x000000222222722b */ /* 0x000fd00000000022 */
[----:B------:R-:W-:-:S08]  /*6b410*/  DFMA R12, R12, R34, R12 ;  /* 0x000000220c0c722b */ /* 0x000fd0000000000c */
[----:B------:R-:W-:Y:S01]  /*6b420*/  DFMA R34, -R84, R12, 1 ;  /* 0x3ff000005422742b */ /* 0x000fe2000000010c */
[----:B--2---:R-:W-:Y:S01]  /*6b430*/  IMAD.MOV.U32 R78, RZ, RZ, R58 ;  /* 0x000000ffff4e7224 */ /* 0x004fe200078e003a */
[----:B------:R-:W-:Y:S01]  /*6b440*/  MOV R79, R59 ;  /* 0x0000003b004f7202 */ /* 0x000fe20000000f00 */
[----:B------:R1:W-:Y:S01]  /*6b450*/  STL.128 [R1+0x7b40], R56 ;  /* 0x007b403801007387 */ /* 0x0003e20000100c00 */
[----:B------:R-:W-:Y:S02]  /*6b460*/  IMAD.MOV.U32 R76, RZ, RZ, R56 ;  /* 0x000000ffff4c7224 */ /* 0x000fe400078e0038 */
[----:B------:R-:W-:Y:S02]  /*6b470*/  IMAD.MOV.U32 R77, RZ, RZ, R57 ;  /* 0x000000ffff4d7224 */ /* 0x000fe400078e0039 */
[----:B-1----:R0:W5:Y:S01]  /*6b480*/  LDL.128 R56, [R1+0x4970] ;  /* 0x0049700001387983 */ /* 0x0021620000100c00 */
[----:B------:R-:W-:-:S08]  /*6b490*/  DFMA R12, R12, R34, R12 ;  /* 0x000000220c0c722b */ /* 0x000fd0000000000c */
[----:B---3--:R-:W-:-:S08]  /*6b4a0*/  DMUL R34, R68, -R12 ;  /* 0x8000000c44227228 */ /* 0x008fd00000000000 */
[----:B------:R-:W-:Y:S02]  /*6b4b0*/  DFMA R54, -R84, R34, -R68 ;  /* 0x000000225436722b */ /* 0x000fe40000000944 */
[----:B----4-:R-:W-:Y:S02]  /*6b4c0*/  DFMA R74, R64, R8, R66 ;  /* 0x00000008404a722b */ /* 0x010fe40000000042 */
[----:B------:R-:W-:-:S04]  /*6b4d0*/  DADD R64, -RZ, -R38 ;  /* 0x00000000ff407229 */ /* 0x000fc80000000926 */
[----:B------:R-:W-:Y:S02]  /*6b4e0*/  DFMA R34, R12, R54, R34 ;  /* 0x000000360c22722b */ /* 0x000fe40000000022 */
[-C--:B------:R-:W-:Y:S02]  /*6b4f0*/  DFMA R44, R78, R8.reuse, R44 ;  /* 0x000000084e2c722b */ /* 0x080fe4000000002c */
[----:B------:R-:W-:Y:S02]  /*6b500*/  DFMA R54, R76, R8, R42 ;  /* 0x000000084c36722b */ /* 0x000fe4000000002a */
[----:B------:R-:W-:Y:S02]  /*6b510*/  DADD R66, -RZ, -R8 ;  /* 0x00000000ff427229 */ /* 0x000fe40000000908 */
[----:B------:R-:W-:Y:S01]  /*6b520*/  DADD R8, -RZ, -R68 ;  /* 0x00000000ff087229 */ /* 0x000fe20000000944 */
[----:B------:R0:W-:Y:S01]  /*6b530*/  STL.64 [R1+0x7768], R74 ;  /* 0x0077684a01007387 */ /* 0x0001e20000100a00 */
[----:B------:R-:W-:-:S03]  /*6b540*/  FFMA R0, RZ, R85, R35 ;  /* 0x00000055ff007223 */ /* 0x000fc60000000023 */
[----:B------:R0:W-:Y:S04]  /*6b550*/  STL.128 [R1+0x4910], R64 ;  /* 0x0049104001007387 */ /* 0x0001e80000100c00 */
[----:B------:R0:W-:Y:S04]  /*6b560*/  STL.64 [R1+0x7e88], R44 ;  /* 0x007e882c01007387 */ /* 0x0001e80000100a00 */
[----:B------:R0:W-:Y:S04]  /*6b570*/  STL.128 [R1+0x4940], R72 ;  /* 0x0049404801007387 */ /* 0x0001e80000100c00 */
[----:B------:R0:W-:Y:S04]  /*6b580*/  STL.128 [R1+0x4920], R52 ;  /* 0x0049203401007387 */ /* 0x0001e80000100c00 */
[----:B------:R0:W-:Y:S01]  /*6b590*/  STL.64 [R1+0x4938], R44 ;  /* 0x0049382c01007387 */ /* 0x0001e20000100a00 */
[----:B------:R-:W-:-:S02]  /*6b5a0*/  FSETP.GT.AND P1, PT, |R0|, 1.469367938527859385e-39, PT ;  /* 0x001000000000780b */ /* 0x000fc40003f24200 */
[----:B------:R-:W-:Y:S01]  /*6b5b0*/  FSETP.GEU.AND P2, PT, |R9|, 6.5827683646048100446e-37, PT ;  /* 0x036000000900780b */ /* 0x000fe20003f4e200 */
[----:B------:R-:W-:-:S12]  /*6b5c0*/  BSSY.RECONVERGENT B3, `(.L_x_908) ;  /* 0x0000008000037945 */ /* 0x000fd80003800200 */
[----:B0-----:R-:W-:Y:S05]  /*6b5d0*/  @P1 BRA P2, `(.L_x_909) ;  /* 0x0000000000181947 */ /* 0x001fea0001000000 */
[----:B------:R-:W-:Y:S01]  /*6b5e0*/  IMAD.MOV.U32 R174, RZ, RZ, R84 ;  /* 0x000000ffffae7224 */ /* 0x000fe200078e0054 */
[----:B------:R-:W-:Y:S01]  /*6b5f0*/  MOV R0, 0x6b620 ;  /* 0x0006b62000007802 */ /* 0x000fe20000000f00 */
[----:B------:R-:W-:-:S07]  /*6b600*/  IMAD.MOV.U32 R175, RZ, RZ, R85 ;  /* 0x000000ffffaf7224 */ /* 0x000fce00078e0055 */
[----:B-----5:R-:W-:Y:S05]  /*6b610*/  CALL.REL.NOINC `($__internal_1_$__cuda_sm20_div_rn_f64_full) ;  /* 0x00000e5000247944 */ /* 0x020fea0003c00000 */
[----:B------:R-:W-:Y:S01]  /*6b620*/  MOV R34, R12 ;  /* 0x0000000c00227202 */ /* 0x000fe20000000f00 */
[----:B------:R-:W-:-:S07]  /*6b630*/  IMAD.MOV.U32 R35, RZ, RZ, R13 ;  /* 0x000000ffff237224 */ /* 0x000fce00078e000d */
.L_x_909:
[----:B------:R-:W-:Y:S05]  /*6b640*/  BSYNC.RECONVERGENT B3 ;  /* 0x0000000000037941 */ /* 0x000fea0003800200 */
.L_x_908:
[----:B------:R-:W2:Y:S04]  /*6b650*/  LDL.64 R38, [R1+0x84f8] ;  /* 0x0084f80001267983 */ /* 0x000ea80000100a00 */
[----:B------:R-:W3:Y:S04]  /*6b660*/  LDL.64 R44, [R1+0x7be8] ;  /* 0x007be800012c7983 */ /* 0x000ee80000100a00 */
[----:B------:R-:W4:Y:S01]  /*6b670*/  LDL.LU.64 R64, [R1+0x7be0] ;  /* 0x007be00001407983 */ /* 0x000f220000300a00 */
[----:B------:R-:W0:Y:S01]  /*6b680*/  MUFU.RCP64H R9, R157 ;  /* 0x0000009d00097308 */ /* 0x000e220000001800 */
[----:B------:R-:W-:-:S06]  /*6b690*/  IMAD.MOV.U32 R8, RZ, RZ, 0x1 ;  /* 0x00000001ff087424 */ /* 0x000fcc00078e00ff */
[----:B0-----:R-:W-:-:S08]  /*6b6a0*/  DFMA R12, -R156, R8, 1 ;  /* 0x3ff000009c0c742b */ /* 0x001fd00000000108 */
[----:B------:R-:W-:-:S08]  /*6b6b0*/  DFMA R12, R12, R12, R12 ;  /* 0x0000000c0c0c722b */ /* 0x000fd0000000000c */
[----:B------:R-:W-:-:S08]  /*6b6c0*/  DFMA R8, R8, R12, R8 ;  /* 0x0000000c0808722b */ /* 0x000fd00000000008 */
[----:B------:R-:W-:-:S08]  /*6b6d0*/  DFMA R12, -R156, R8, 1 ;  /* 0x3ff000009c0c742b */ /* 0x000fd00000000108 */
[----:B------:R-:W-:Y:S01]  /*6b6e0*/  DFMA R12, R8, R12, R8 ;  /* 0x0000000c080c722b */ /* 0x000fe20000000008 */
[----:B------:R-:W-:Y:S01]  /*6b6f0*/  BSSY.RECONVERGENT B3, `(.L_x_910) ;  /* 0x0000011000037945 */ /* 0x000fe20003800200 */
[----:B--2---:R-:W-:-:S08]  /*6b700*/  DFMA R8, R38, R34, R70 ;  /* 0x000000222608722b */ /* 0x004fd00000000046 */
[----:B------:R-:W-:-:S08]  /*6b710*/  DMUL R38, R8, -R12 ;  /* 0x8000000c08267228 */ /* 0x000fd00000000000 */
[--C-:B------:R-:W-:Y:S02]  /*6b720*/  DFMA R42, -R156, R38, -R8.reuse ;  /* 0x000000269c2a722b */ /* 0x100fe40000000908 */
[----:B------:R-:W-:-:S06]  /*6b730*/  DADD R8, -RZ, -R8 ;  /* 0x00000000ff087229 */ /* 0x000fcc0000000908 */
[----:B------:R-:W-:Y:S02]  /*6b740*/  DFMA R12, R12, R42, R38 ;  /* 0x0000002a0c0c722b */ /* 0x000fe40000000026 */
[----:B---3-5:R-:W-:Y:S02]  /*6b750*/  DFMA R38, R44, R34, R58 ;  /* 0x000000222c26722b */ /* 0x028fe4000000003a */
[----:B------:R-:W-:-:S05]  /*6b760*/  FSETP.GEU.AND P2, PT, |R9|, 6.5827683646048100446e-37, PT ;  /* 0x036000000900780b */ /* 0x000fca0003f4e200 */
[----:B------:R0:W-:Y:S01]  /*6b770*/  STL.64 [R1+0x8798], R38 ;  /* 0x0087982601007387 */ /* 0x0001e20000100a00 */
[----:B------:R-:W-:-:S05]  /*6b780*/  FFMA R0, RZ, R157, R13 ;  /* 0x0000009dff007223 */ /* 0x000fca000000000d */
[----:B------:R-:W-:Y:S01]  /*6b790*/  FSETP.GT.AND P1, PT, |R0|, 1.469367938527859385e-39, PT ;  /* 0x001000000000780b */ /* 0x000fe20003f24200 */
[----:B----4-:R-:W-:-:S12]  /*6b7a0*/  DFMA R92, R64, R34, R154 ;  /* 0x00000022405c722b */ /* 0x010fd8000000009a */
[----:B0-----:R-:W-:Y:S05]  /*6b7b0*/  @P1 BRA P2, `(.L_x_911) ;  /* 0x0000000000101947 */ /* 0x001fea0001000000 */
[----:B------:R-:W-:Y:S01]  /*6b7c0*/  MOV R174, R156 ;  /* 0x0000009c00ae7202 */ /* 0x000fe20000000f00 */
[----:B------:R-:W-:Y:S01]  /*6b7d0*/  IMAD.MOV.U32 R175, RZ, RZ, R157 ;  /* 0x000000ffffaf7224 */ /* 0x000fe200078e009d */
[----:B------:R-:W-:-:S07]  /*6b7e0*/  MOV R0, 0x6b800 ;  /* 0x0006b80000007802 */ /* 0x000fce0000000f00 */
[----:B------:R-:W-:Y:S05]  /*6b7f0*/  CALL.REL.NOINC `($__internal_1_$__cuda_sm20_div_rn_f64_full) ;  /* 0x00000e4c00ac7944 */ /* 0x000fea0003c00000 */
.L_x_911:
[----:B------:R-:W-:Y:S05]  /*6b800*/  BSYNC.RECONVERGENT B3 ;  /* 0x0000000000037941 */ /* 0x000fea0003800200 */
.L_x_910:
[----:B------:R-:W2:Y:S04]  /*6b810*/  LDL.128 R64, [R1+0x48b0] ;  /* 0x0048b00001407983 */ /* 0x000ea80000100c00 */
[----:B------:R-:W3:Y:S01]  /*6b820*/  LDL.64 R90, [R1+0x8798] ;  /* 0x00879800015a7983 */ /* 0x000ee20000100a00 */
[----:B------:R-:W0:Y:S01]  /*6b830*/  MUFU.RCP64H R9, R107 ;  /* 0x0000006b00097308 */ /* 0x000e220000001800 */
[----:B------:R-:W-:Y:S02]  /*6b840*/  IMAD.MOV.U32 R8, RZ, RZ, 0x1 ;  /* 0x00000001ff087424 */ /* 0x000fe400078e00ff */
[----:B------:R-:W4:Y:S04]  /*6b850*/  LDL.128 R132, [R1+0x4a30] ;  /* 0x004a300001847983 */ /* 0x000f280000100c00 */
[----:B------:R-:W4:Y:S04]  /*6b860*/  LDL.128 R128, [R1+0x4a50] ;  /* 0x004a500001807983 */ /* 0x000f280000100c00 */
[----:B------:R-:W4:Y:S04]  /*6b870*/  LDL.128 R116, [R1+0x4a70] ;  /* 0x004a700001747983 */ /* 0x000f280000100c00 */
[----:B------:R1:W5:Y:S01]  /*6b880*/  LDL.128 R68, [R1+0x4a60] ;  /* 0x004a600001447983 */ /* 0x0003620000100c00 */
[----:B0-----:R-:W-:-:S08]  /*6b890*/  DFMA R38, -R106, R8, 1 ;  /* 0x3ff000006a26742b */ /* 0x001fd00000000108 */
[----:B------:R-:W-:-:S08]  /*6b8a0*/  DFMA R38, R38, R38, R38 ;  /* 0x000000262626722b */ /* 0x000fd00000000026 */
[----:B------:R-:W-:-:S08]  /*6b8b0*/  DFMA R8, R8, R38, R8 ;  /* 0x000000260808722b */ /* 0x000fd00000000008 */
[----:B------:R-:W-:-:S08]  /*6b8c0*/  DFMA R38, -R106, R8, 1 ;  /* 0x3ff000006a26742b */ /* 0x000fd00000000108 */
[----:B------:R-:W-:Y:S01]  /*6b8d0*/  DFMA R42, R8, R38, R8 ;  /* 0x00000026082a722b */ /* 0x000fe20000000008 */
[----:B--2---:R-:W-:Y:S01]  /*6b8e0*/  MOV R76, R64 ;  /* 0x00000040004c7202 */ /* 0x004fe20000000f00 */
[----:B------:R-:W-:Y:S01]  /*6b8f0*/  IMAD.MOV.U32 R77, RZ, RZ, R65 ;  /* 0x000000ffff4d7224 */ /* 0x000fe200078e0041 */
[----:B------:R0:W-:Y:S01]  /*6b900*/  STL.128 [R1+0x8010], R64 ;  /* 0x0080104001007387 */ /* 0x0001e20000100c00 */
[----:B------:R-:W-:Y:S01]  /*6b910*/  IMAD.MOV.U32 R74, RZ, RZ, R66 ;  /* 0x000000ffff4a7224 */ /* 0x000fe200078e0042 */
[----:B------:R-:W-:Y:S02]  /*6b920*/  MOV R75, R67 ;  /* 0x00000043004b7202 */ /* 0x000fe40000000f00 */
[----:B0-----:R-:W2:Y:S01]  /*6b930*/  LDL.128 R64, [R1+0x48c0] ;  /* 0x0048c00001407983 */ /* 0x001ea20000100c00 */
[----:B------:R-:W-:-:S08]  /*6b940*/  DMUL R8, R40, -R42 ;  /* 0x8000002a28087228 */ /* 0x000fd00000000000 */
[----:B------:R-:W-:Y:S02]  /*6b950*/  DFMA R38, -R106, R8, -R40 ;  /* 0x000000086a26722b */ /* 0x000fe40000000928 */
[-C--:B------:R-:W-:Y:S02]  /*6b960*/  DFMA R94, R76, R12.reuse, R98 ;  /* 0x0000000c4c5e722b */ /* 0x080fe40000000062 */
[----:B------:R-:W-:-:S04]  /*6b970*/  DFMA R88, R74, R12, R56 ;  /* 0x0000000c4a58722b */ /* 0x000fc80000000038 */
[----:B------:R-:W-:Y:S02]  /*6b980*/  DFMA R8, R42, R38, R8 ;  /* 0x000000262a08722b */ /* 0x000fe40000000008 */
[----:B------:R-:W-:Y:S02]  /*6b990*/  DADD R72, -RZ, -R34 ;  /* 0x00000000ff487229 */ /* 0x000fe40000000922 */
[----:B------:R-:W-:Y:S01]  /*6b9a0*/  DADD R74, -RZ, -R12 ;  /* 0x00000000ff4a7229 */ /* 0x000fe2000000090c */
[----:B------:R-:W-:Y:S01]  /*6b9b0*/  STL.64 [R1+0x8790], R88 ;  /* 0x0087905801007387 */ /* 0x000fe20000100a00 */
[----:B--2---:R-:W-:-:S03]  /*6b9c0*/  IMAD.MOV.U32 R58, RZ, RZ, R64 ;  /* 0x000000ffff3a7224 */ /* 0x004fc600078e0040 */
[----:B------:R0:W-:Y:S01]  /*6b9d0*/  STL.128 [R1+0x7f20], R64 ;  /* 0x007f204001007387 */ /* 0x0001e20000100c00 */
[----:B------:R-:W-:Y:S01]  /*6b9e0*/  IMAD.MOV.U32 R59, RZ, RZ, R65 ;  /* 0x000000ffff3b7224 */ /* 0x000fe200078e0041 */
[----:B------:R-:W-:Y:S01]  /*6b9f0*/  MOV R44, R66 ;  /* 0x00000042002c7202 */ /* 0x000fe20000000f00 */
[----:B------:R-:W-:Y:S02]  /*6ba00*/  IMAD.MOV.U32 R45, RZ, RZ, R67 ;  /* 0x000000ffff2d7224 */ /* 0x000fe400078e0043 */
[----:B0-----:R1:W5:Y:S02]  /*6ba10*/  LDL.128 R64, [R1+0x4a40] ;  /* 0x004a400001407983 */ /* 0x0013640000100c00 */
[-C--:B------:R-:W-:Y:S02]  /*6ba20*/  DFMA R76, R58, R12.reuse, R60 ;  /* 0x0000000c3a4c722b */ /* 0x080fe4000000003c */
[----:B------:R-:W-:Y:S02]  /*6ba30*/  DFMA R78, R44, R12, R62 ;  /* 0x0000000c2c4e722b */ /* 0x000fe4000000003e */
[----:B------:R-:W-:Y:S01]  /*6ba40*/  DADD R12, -RZ, -R40 ;  /* 0x00000000ff0c7229 */ /* 0x000fe20000000928 */
[----:B------:R1:W-:Y:S01]  /*6ba50*/  STL.128 [R1+0x4950], R72 ;  /* 0x0049504801007387 */ /* 0x0003e20000100c00 */
[----:B------:R-:W-:-:S03]  /*6ba60*/  FFMA R0, RZ, R107, R9 ;  /* 0x0000006bff007223 */ /* 0x000fc60000000009 */
[----:B------:R1:W-:Y:S04]  /*6ba70*/  STL.64 [R1+0x8380], R76 ;  /* 0x0083804c01007387 */ /* 0x0003e80000100a00 */
[----:B------:R1:W-:Y:S04]  /*6ba80*/  STL.128 [R1+0x4960], R92 ;  /* 0x0049605c01007387 */ /* 0x0003e80000100c00 */
[----:B------:R1:W-:Y:S04]  /*6ba90*/  STL.64 [R1+0x8388], R78 ;  /* 0x0083884e01007387 */ /* 0x0003e80000100a00 */
[----:B---3--:R1:W-:Y:S04]  /*6baa0*/  STL.128 [R1+0x4970], R88 ;  /* 0x0049705801007387 */ /* 0x0083e80000100c00 */
[----:B------:R1:W-:Y:S04]  /*6bab0*/  STL.128 [R1+0x4980], R76 ;  /* 0x0049804c01007387 */ /* 0x0003e80000100c00 */
[----:B----4-:R1:W-:Y:S04]  /*6bac0*/  STL.128 [R1+0x8580], R116 ;  /* 0x0085807401007387 */ /* 0x0103e80000100c00 */
[----:B------:R1:W-:Y:S04]  /*6bad0*/  STL.128 [R1+0x8300], R128 ;  /* 0x0083008001007387 */ /* 0x0003e80000100c00 */
[----:B------:R1:W-:Y:S01]  /*6bae0*/  STL.128 [R1+0x8290], R132 ;  /* 0x0082908401007387 */ /* 0x0003e20000100c00 */
[----:B------:R-:W-:-:S02]  /*6baf0*/  FSETP.GT.AND P1, PT, |R0|, 1.469367938527859385e-39, PT ;  /* 0x001000000000780b */ /* 0x000fc40003f24200 */
[----:B------:R-:W-:Y:S01]  /*6bb00*/  FSETP.GEU.AND P2, PT, |R13|, 6.5827683646048100446e-37, PT ;  /* 0x036000000d00780b */ /* 0x000fe20003f4e200 */
[----:B------:R-:W-:-:S12]  /*6bb10*/  BSSY.RECONVERGENT B3, `(.L_x_912) ;  /* 0x000000a000037945 */ /* 0x000fd80003800200 */
[----:B-1----:R-:W-:Y:S05]  /*6bb20*/  @P1 BRA P2, `(.L_x_913) ;  /* 0x0000000000201947 */ /* 0x002fea0001000000 */
        /* <DEDUP_REMOVED lines=8> */
.L_x_913:
[----:B------:R-:W-:Y:S05]  /*6bbb0*/  BSYNC.RECONVERGENT B3 ;  /* 0x0000000000037941 */ /* 0x000fea0003800200 */
.L_x_912:
[----:B------:R-:W2:Y:S04]  /*6bbc0*/  LDL.128 R40, [R1+0x4ab0] ;  /* 0x004ab00001287983 */ /* 0x000ea80000100c00 */
[----:B------:R-:W3:Y:S04]  /*6bbd0*/  LDL.64 R44, [R1+0x77a8] ;  /* 0x0077a800012c7983 */ /* 0x000ee80000100a00 */
[----:B------:R-:W4:Y:S04]  /*6bbe0*/  LDL.LU.64 R88, [R1+0x8588] ;  /* 0x0085880001587983 */ /* 0x000f280000300a00 */
[----:B------:R-:W4:Y:S04]  /*6bbf0*/  LDL.64 R62, [R1+0x8420] ;  /* 0x00842000013e7983 */ /* 0x000f280000100a00 */
[----:B------:R-:W4:Y:S04]  /*6bc00*/  LDL.128 R116, [R1+0x4ae0] ;  /* 0x004ae00001747983 */ /* 0x000f280000100c00 */
[----:B------:R0:W5:Y:S04]  /*6bc10*/  LDL.128 R56, [R1+0x4ad0] ;  /* 0x004ad00001387983 */ /* 0x0001680000100c00 */
[----:B--2---:R1:W-:Y:S01]  /*6bc20*/  STL.64 [R1+0x87f0], R40 ;  /* 0x0087f02801007387 */ /* 0x0043e20000100a00 */
[----:B------:R-:W-:Y:S01]  /*6bc30*/  IMAD.MOV.U32 R60, RZ, RZ, R42 ;  /* 0x000000ffff3c7224 */ /* 0x000fe200078e002a */
[----:B------:R-:W-:-:S02]  /*6bc40*/  MOV R61, R43 ;  /* 0x0000002b003d7202 */ /* 0x000fc40000000f00 */
[----:B-1----:R-:W2:Y:S02]  /*6bc50*/  LDL.128 R40, [R1+0x47f0] ;  /* 0x0047f00001287983 */ /* 0x002ea40000100c00 */
[----:B--2---:R-:W-:Y:S02]  /*6bc60*/  IMAD.MOV.U32 R76, RZ, RZ, R42 ;  /* 0x000000ffff4c7224 */ /* 0x004fe400078e002a */
[----:B------:R1:W-:Y:S01]  /*6bc70*/  STL.128 [R1+0x81b0], R40 ;  /* 0x0081b02801007387 */ /* 0x0003e20000100c00 */
[----:B------:R-:W-:Y:S01]  /*6bc80*/  IMAD.MOV.U32 R77, RZ, RZ, R43 ;  /* 0x000000ffff4d7224 */ /* 0x000fe200078e002b */
[----:B------:R-:W-:Y:S01]  /*6bc90*/  MOV R82, R40 ;  /* 0x0000002800527202 */ /* 0x000fe20000000f00 */
[----:B------:R-:W-:Y:S02]  /*6bca0*/  IMAD.MOV.U32 R83, RZ, RZ, R41 ;  /* 0x000000ffff537224 */ /* 0x000fe400078e0029 */
[----:B-1----:R-:W2:Y:S02]  /*6bcb0*/  LDL.128 R40, [R1+0x4800] ;  /* 0x0048000001287983 */ /* 0x002ea40000100c00 */
[----:B--2---:R-:W-:Y:S01]  /*6bcc0*/  IMAD.MOV.U32 R78, RZ, RZ, R40 ;  /* 0x000000ffff4e7224 */ /* 0x004fe200078e0028 */
[----:B------:R-:W-:Y:S01]  /*6bcd0*/  MOV R79, R41 ;  /* 0x00000029004f7202 */ /* 0x000fe20000000f00 */
[----:B------:R1:W-:Y:S01]  /*6bce0*/  STL.128 [R1+0x81f0], R40 ;  /* 0x0081f02801007387 */ /* 0x0003e20000100c00 */
[----:B------:R-:W-:-:S02]  /*6bcf0*/  IMAD.MOV.U32 R72, RZ, RZ, R42 ;  /* 0x000000ffff487224 */ /* 0x000fc400078e002a */
[----:B------:R-:W-:Y:S02]  /*6bd00*/  IMAD.MOV.U32 R73, RZ, RZ, R43 ;  /* 0x000000ffff497224 */ /* 0x000fe400078e002b */
[----:B-1----:R-:W2:Y:S01]  /*6bd10*/  LDL.128 R40, [R1+0x4810] ;  /* 0x0048100001287983 */ /* 0x002ea20000100c00 */
[----:B---3--:R-:W1:Y:S01]  /*6bd20*/  MUFU.RCP64H R13, R45 ;  /* 0x0000002d000d7308 */ /* 0x008e620000001800 */
[----:B------:R-:W-:-:S06]  /*6bd30*/  IMAD.MOV.U32 R12, RZ, RZ, 0x1 ;  /* 0x00000001ff0c7424 */ /* 0x000fcc00078e00ff */
[----:B-1----:R-:W-:-:S08]  /*6bd40*/  DFMA R34, -R44, R12, 1 ;  /* 0x3ff000002c22742b */ /* 0x002fd0000000010c */
        /* <DEDUP_REMOVED lines=9> */
[----:B-1----:R0:W5:Y:S01]  /*6bde0*/  LDL.128 R40, [R1+0x4af0] ;  /* 0x004af00001287983 */ /* 0x0021620000100c00 */
[----:B------:R-:W-:-:S08]  /*6bdf0*/  DMUL R34, R60, -R12 ;  /* 0x8000000c3c227228 */ /* 0x000fd00000000000 */
[----:B------:R-:W-:Y:S02]  /*6be00*/  DFMA R38, -R44, R34, -R60 ;  /* 0x000000222c26722b */ /* 0x000fe4000000093c */
[-C--:B-----5:R-:W-:Y:S02]  /*6be10*/  DFMA R76, R76, R8.reuse, R64 ;  /* 0x000000084c4c722b */ /* 0x0a0fe40000000040 */
[----:B------:R-:W-:-:S04]  /*6be20*/  DFMA R78, R78, R8, R66 ;  /* 0x000000084e4e722b */ /* 0x000fc80000000042 */
[----:B------:R-:W-:Y:S02]  /*6be30*/  DFMA R38, R12, R38, R34 ;  /* 0x000000260c26722b */ /* 0x000fe40000000022 */
[-C--:B----4-:R-:W-:Y:S02]  /*6be40*/  DFMA R62, R62, R8.reuse, R140 ;  /* 0x000000083e3e722b */ /* 0x090fe4000000008c */
[-C--:B------:R-:W-:Y:S02]  /*6be50*/  DFMA R72, R72, R8.reuse, R68 ;  /* 0x000000084848722b */ /* 0x080fe40000000044 */
[-C--:B------:R-:W-:Y:S02]  /*6be60*/  DFMA R74, R74, R8.reuse, R70 ;  /* 0x000000084a4a722b */ /* 0x080fe40000000046 */
[-C--:B------:R-:W-:Y:S02]  /*6be70*/  DFMA R34, R86, R8.reuse, R88 ;  /* 0x000000085622722b */ /* 0x080fe40000000058 */
[----:B------:R-:W-:-:S02]  /*6be80*/  DFMA R66, R82, R8, R236 ;  /* 0x000000085242722b */ /* 0x000fc400000000ec */
[----:B------:R-:W-:Y:S02]  /*6be90*/  DADD R64, -RZ, -R8 ;  /* 0x00000000ff407229 */ /* 0x000fe40000000908 */
[----:B------:R-:W-:Y:S01]  /*6bea0*/  DADD R8, -RZ, -R60 ;  /* 0x00000000ff087229 */ /* 0x000fe2000000093c */
[----:B------:R0:W-:Y:S01]  /*6beb0*/  STL.64 [R1+0x80f8], R62 ;  /* 0x0080f83e01007387 */ /* 0x0001e20000100a00 */
[----:B------:R-:W-:-:S03]  /*6bec0*/  FFMA R0, RZ, R45, R39 ;  /* 0x0000002dff007223 */ /* 0x000fc60000000027 */
[----:B------:R0:W-:Y:S04]  /*6bed0*/  STL.64 [R1+0x8050], R76 ;  /* 0x0080504c01007387 */ /* 0x0001e80000100a00 */
[----:B------:R0:W-:Y:S04]  /*6bee0*/  STL.64 [R1+0x8058], R78 ;  /* 0x0080584e01007387 */ /* 0x0001e80000100a00 */
[----:B------:R0:W-:Y:S04]  /*6bef0*/  STL.64 [R1+0x8030], R72 ;  /* 0x0080304801007387 */ /* 0x0001e80000100a00 */
[----:B------:R0:W-:Y:S04]  /*6bf00*/  STL.64 [R1+0x8038], R74 ;  /* 0x0080384a01007387 */ /* 0x0001e80000100a00 */
[----:B------:R0:W-:Y:S04]  /*6bf10*/  STL.64 [R1+0x78f8], R66 ;  /* 0x0078f84201007387 */ /* 0x0001e80000100a00 */
[----:B------:R0:W-:Y:S04]  /*6bf20*/  STL.128 [R1+0x4a20], R64 ;  /* 0x004a204001007387 */ /* 0x0001e80000100c00 */
[----:B------:R0:W-:Y:S04]  /*6bf30*/  STL.64 [R1+0x8118], R34 ;  /* 0x0081182201007387 */ /* 0x0001e80000100a00 */
[----:B------:R0:W-:Y:S04]  /*6bf40*/  STL.64 [R1+0x4a80], R62 ;  /* 0x004a803e01007387 */ /* 0x0001e80000100a00 */
[----:B------:R0:W-:Y:S04]  /*6bf50*/  STL.128 [R1+0x4a40], R76 ;  /* 0x004a404c01007387 */ /* 0x0001e80000100c00 */
        /* <DEDUP_REMOVED lines=8> */
[----:B------:R-:W-:Y:S02]  /*6bfe0*/  MOV R175, R45 ;  /* 0x0000002d00af7202 */ /* 0x000fe40000000f00 */
[----:B------:R-:W-:-:S07]  /*6bff0*/  MOV R0, 0x6c010 ;  /* 0x0006c01000007802 */ /* 0x000fce0000000f00 */
[----:B------:R-:W-:Y:S05]  /*6c000*/  CALL.REL.NOINC `($__internal_1_$__cuda_sm20_div_rn_f64_full) ;  /* 0x00000e4400a87944 */ /* 0x000fea0003c00000 */
[----:B------:R-:W-:Y:S02]  /*6c010*/  IMAD.MOV.U32 R38, RZ, RZ, R12 ;  /* 0x000000ffff267224 */ /* 0x000fe400078e000c */
[----:B------:R-:W-:-:S07]  /*6c020*/  IMAD.MOV.U32 R39, RZ, RZ, R13 ;  /* 0x000000ffff277224 */ /* 0x000fce00078e000d */
.L_x_915:
[----:B------:R-:W-:Y:S05]  /*6c030*/  BSYNC.RECONVERGENT B3 ;  /* 0x0000000000037941 */ /* 0x000fea0003800200 */
.L_x_914:
[----:B------:R-:W2:Y:S01]  /*6c040*/  LDL.64 R44, [R1+0x82c8] ;  /* 0x0082c800012c7983 */ /* 0x000ea20000100a00 */
[----:B------:R-:W0:Y:S01]  /*6c050*/  MUFU.RCP64H R9, R157 ;  /* 0x0000009d00097308 */ /* 0x000e220000001800 */
[----:B------:R-:W-:Y:S01]  /*6c060*/  MOV R8, 0x1 ;  /* 0x0000000100087802 */ /* 0x000fe20000000f00 */
[----:B------:R-:W-:Y:S05]  /*6c070*/  BSSY.RECONVERGENT B3, `(.L_x_916) ;  /* 0x0000018000037945 */ /* 0x000fea0003800200 */
        /* <DEDUP_REMOVED lines=8> */
[----:B------:R-:W-:-:S08]  /*6c100*/  DADD R12, -RZ, -R24 ;  /* 0x00000000ff0c7229 */ /* 0x000fd00000000918 */
[----:B------:R-:W-:Y:S02]  /*6c110*/  FFMA R0, RZ, R157, R9 ;  /* 0x0000009dff007223 */ /* 0x000fe40000000009 */
[----:B------:R-:W-:-:S03]  /*6c120*/  FSETP.GEU.AND P2, PT, |R13|, 6.5827683646048100446e-37, PT ;  /* 0x036000000d00780b */ /* 0x000fc60003f4e200 */
[----:B------:R-:W-:Y:S01]  /*6c130*/  FSETP.GT.AND P1, PT, |R0|, 1.469367938527859385e-39, PT ;  /* 0x001000000000780b */ /* 0x000fe20003f24200 */
[----:B--2---:R-:W-:-:S07]  /*6c140*/  DFMA R24, R44, R38, R58 ;  /* 0x000000262c18722b */ /* 0x004fce000000003a */
[----:B------:R0:W-:Y:S05]  /*6c150*/  STL.64 [R1+0x78a8], R24 ;  /* 0x0078a81801007387 */ /* 0x0001ea0000100a00 */
[----:B------:R-:W-:Y:S05]  /*6c160*/  @P1 BRA P2, `(.L_x_917) ;  /* 0x0000000000201947 */ /* 0x000fea0001000000 */
[----:B------:R-:W-:Y:S01]  /*6c170*/  IMAD.MOV.U32 R8, RZ, RZ, R12 ;  /* 0x000000ffff087224 */ /* 0x000fe200078e000c */
[----:B------:R-:W-:Y:S01]  /*6c180*/  MOV R174, R156 ;  /* 0x0000009c00ae7202 */ /* 0x000fe20000000f00 */
[----:B------:R-:W-:Y:S01]  /*6c190*/  IMAD.MOV.U32 R9, RZ, RZ, R13 ;  /* 0x000000ffff097224 */ /* 0x000fe200078e000d */
[----:B------:R-:W-:Y:S01]  /*6c1a0*/  MOV R0, 0x6c1d0 ;  /* 0x0006c1d000007802 */ /* 0x000fe20000000f00 */
[----:B------:R-:W-:-:S07]  /*6c1b0*/  IMAD.MOV.U32 R175, RZ, RZ, R157 ;  /* 0x000000ffffaf7224 */ /* 0x000fce00078e009d */
[----:B0-----:R-:W-:Y:S05]  /*6c1c0*/  CALL.REL.NOINC `($__internal_1_$__cuda_sm20_div_rn_f64_full) ;  /* 0x00000e4400387944 */ /* 0x001fea0003c00000 */
[----:B------:R-:W-:Y:S01]  /*6c1d0*/  IMAD.MOV.U32 R8, RZ, RZ, R12 ;  /* 0x000000ffff087224 */ /* 0x000fe200078e000c */
[----:B------:R-:W-:-:S07]  /*6c1e0*/  MOV R9, R13 ;  /* 0x0000000d00097202 */ /* 0x000fce0000000f00 */
.L_x_917:
[----:B------:R-:W-:Y:S05]  /*6c1f0*/  BSYNC.RECONVERGENT B3 ;  /* 0x0000000000037941 */ /* 0x000fea0003800200 */
.L_x_916:
[----:B------:R-:W2:Y:S04]  /*6c200*/  LDL.64 R60, [R1+0x8018] ;  /* 0x00801800013c7983 */ /* 0x000ea80000100a00 */
[----:B------:R-:W3:Y:S04]  /*6c210*/  LDL.LU.64 R66, [R1+0x81c8] ;  /* 0x0081c80001427983 */ /* 0x000ee80000300a00 */
[----:B------:R-:W3:Y:S04]  /*6c220*/  LDL.64 R44, [R1+0x7f20] ;  /* 0x007f2000012c7983 */ /* 0x000ee80000100a00 */
[----:B------:R-:W4:Y:S04]  /*6c230*/  LDL.64 R64, [R1+0x8010] ;  /* 0x0080100001407983 */ /* 0x000f280000100a00 */
[----:B------:R-:W5:Y:S04]  /*6c240*/  LDL.64 R58, [R1+0x7f28] ;  /* 0x007f2800013a7983 */ /* 0x000f680000100a00 */
[----:B------:R-:W5:Y:S01]  /*6c250*/  LDL.64 R62, [R1+0x78a8] ;  /* 0x0078a800013e7983 */ /* 0x000f620000100a00 */
[----:B------:R-:W0:Y:S01]  /*6c260*/  MUFU.RCP64H R13, R137 ;  /* 0x00000089000d7308 */ /* 0x000e220000001800 */
[----:B------:R-:W-:-:S02]  /*6c270*/  IMAD.MOV.U32 R12, RZ, RZ, 0x1 ;  /* 0x00000001ff0c7424 */ /* 0x000fc400078e00ff */
[----:B------:R-:W5:Y:S04]  /*6c280*/  LDL.128 R72, [R1+0x4b10] ;  /* 0x004b100001487983 */ /* 0x000f680000100c00 */
[----:B------:R-:W5:Y:S01]  /*6c290*/  LDL.128 R68, [R1+0x4b20] ;  /* 0x004b200001447983 */ /* 0x000f620000100c00 */
        /* <DEDUP_REMOVED lines=8> */
[----:B------:R-:W-:Y:S02]  /*6c320*/  DADD R24, -RZ, -R8 ;  /* 0x00000000ff187229 */ /* 0x000fe40000000908 */
[----:B------:R-:W-:-:S06]  /*6c330*/  DADD R12, -RZ, -R38 ;  /* 0x00000000ff0c7229 */ /* 0x000fcc0000000926 */
[----:B------:R-:W-:Y:S01]  /*6c340*/  FFMA R0, RZ, R137, R35 ;  /* 0x00000089ff007223 */ /* 0x000fe20000000023 */
[----:B------:R-:W-:Y:S04]  /*6c350*/  STL.64 [R1+0x4ab8], R12 ;  /* 0x004ab80c01007387 */ /* 0x000fe80000100a00 */
[----:B------:R-:W-:Y:S01]  /*6c360*/  FSETP.GT.AND P1, PT, |R0|, 1.469367938527859385e-39, PT ;  /* 0x001000000000780b */ /* 0x000fe20003f24200 */
[----:B------:R-:W-:Y:S01]  /*6c370*/  BSSY.RECONVERGENT B3, `(.L_x_918) ;  /* 0x0000016000037945 */ /* 0x000fe20003800200 */
[-C--:B--2---:R-:W-:Y:S02]  /*6c380*/  DFMA R60, R60, R8.reuse, R56 ;  /* 0x000000083c3c722b */ /* 0x084fe40000000038 */
[-C--:B---3--:R-:W-:Y:S02]  /*6c390*/  DFMA R44, R44, R8.reuse, R66 ;  /* 0x000000082c2c722b */ /* 0x088fe40000000042 */
[----:B----4-:R-:W-:-:S02]  /*6c3a0*/  DFMA R26, R64, R8, R26 ;  /* 0x00000008401a722b */ /* 0x010fc4000000001a */
[----:B-----5:R-:W-:Y:S01]  /*6c3b0*/  DFMA R8, R58, R8, R40 ;  /* 0x000000083a08722b */ /* 0x020fe20000000028 */
[----:B------:R-:W-:Y:S06]  /*6c3c0*/  STL.64 [R1+0x78a0], R60 ;  /* 0x0078a03c01007387 */ /* 0x000fec0000100a00 */
[----:B------:R0:W-:Y:S04]  /*6c3d0*/  STL.64 [R1+0x8490], R8 ;  /* 0x0084900801007387 */ /* 0x0001e80000100a00 */
[----:B------:R1:W-:Y:S01]  /*6c3e0*/  STL.128 [R1+0x4ac0], R24 ;  /* 0x004ac01801007387 */ /* 0x0003e20000100c00 */
[----:B0-----:R-:W-:-:S03]  /*6c3f0*/  DADD R8, -RZ, -R42 ;  /* 0x00000000ff087229 */ /* 0x001fc6000000092a */
[----:B------:R1:W-:Y:S04]  /*6c400*/  STL.64 [R1+0x8048], R44 ;  /* 0x0080482c01007387 */ /* 0x0003e80000100a00 */
[----:B------:R1:W-:Y:S04]  /*6c410*/  STL.128 [R1+0x4ad0], R60 ;  /* 0x004ad03c01007387 */ /* 0x0003e80000100c00 */
[----:B------:R1:W-:Y:S04]  /*6c420*/  STL.64 [R1+0x4ae8], R44 ;  /* 0x004ae82c01007387 */ /* 0x0003e80000100a00 */
[----:B------:R1:W-:Y:S04]  /*6c430*/  STL.128 [R1+0x77f0], R68 ;  /* 0x0077f04401007387 */ /* 0x0003e80000100c00 */
[----:B------:R1:W-:Y:S01]  /*6c440*/  STL.128 [R1+0x8410], R72 ;  /* 0x0084104801007387 */ /* 0x0003e20000100c00 */
[----:B------:R-:W-:-:S13]  /*6c450*/  FSETP.GEU.AND P2, PT, |R9|, 6.5827683646048100446e-37, PT ;  /* 0x036000000900780b */ /* 0x000fda0003f4e200 */
[----:B------:R-:W-:Y:S05]  /*6c460*/  @P1 BRA P2, `(.L_x_919) ;  /* 0x0000000000181947 */ /* 0x000fea0001000000 */
[----:B------:R-:W-:Y:S01]  /*6c470*/  IMAD.MOV.U32 R174, RZ, RZ, R136 ;  /* 0x000000ffffae7224 */ /* 0x000fe200078e0088 */
[----:B------:R-:W-:Y:S02]  /*6c480*/  MOV R175, R137 ;  /* 0x0000008900af7202 */ /* 0x000fe40000000f00 */
[----:B------:R-:W-:-:S07]  /*6c490*/  MOV R0, 0x6c4b0 ;  /* 0x0006c4b000007802 */ /* 0x000fce0000000f00 */
[----:B-1----:R-:W-:Y:S05]  /*6c4a0*/  CALL.REL.NOINC `($__internal_1_$__cuda_sm20_div_rn_f64_full) ;  /* 0x00000e4000807944 */ /* 0x002fea0003c00000 */
[----:B------:R-:W-:Y:S02]  /*6c4b0*/  IMAD.MOV.U32 R34, RZ, RZ, R12 ;  /* 0x000000ffff227224 */ /* 0x000fe400078e000c */
[----:B------:R-:W-:-:S07]  /*6c4c0*/  IMAD.MOV.U32 R35, RZ, RZ, R13 ;  /* 0x000000ffff237224 */ /* 0x000fce00078e000d */
.L_x_919:
[----:B------:R-:W-:Y:S05]  /*6c4d0*/  BSYNC.RECONVERGENT B3 ;  /* 0x0000000000037941 */ /* 0x000fea0003800200 */
.L_x_918:
[----:B------:R-:W2:Y:S04]  /*6c4e0*/  LDL.64 R38, [R1+0x7860] ;  /* 0x0078600001267983 */ /* 0x000ea80000100a00 */
[----:B------:R-:W3:Y:S04]  /*6c4f0*/  LDL.LU.64 R42, [R1+0x8418] ;  /* 0x00841800012a7983 */ /* 0x000ee80000300a00 */
[----:B------:R-:W3:Y:S01]  /*6c500*/  LDL.64 R40, [R1+0x77d8] ;  /* 0x0077d80001287983 */ /* 0x000ee20000100a00 */
[----:B------:R-:W-:Y:S01]  /*6c510*/  MOV R8, 0x1 ;  /* 0x0000000100087802 */ /* 0x000fe20000000f00 */
        /* <DEDUP_REMOVED lines=8> */
[----:B-1----:R-:W-:-:S08]  /*6c5a0*/  DFMA R24, -R38, R12, -R36 ;  /* 0x0000000c2618722b */ /* 0x002fd00000000924 */
[----:B------:R-:W-:Y:S02]  /*6c5b0*/  DFMA R8, R8, R24, R12 ;  /* 0x000000180808722b */ /* 0x000fe4000000000c */
[----:B------:R-:W-:-:S08]  /*6c5c0*/  DADD R12, -RZ, -R36 ;  /* 0x00000000ff0c7229 */ /* 0x000fd00000000924 */
[----:B------:R-:W-:Y:S02]  /*6c5d0*/  FFMA R0, RZ, R39, R9 ;  /* 0x00000027ff007223 */ /* 0x000fe40000000009 */
[----:B------:R-:W-:-:S03]  /*6c5e0*/  FSETP.GEU.AND P2, PT, |R13|, 6.5827683646048100446e-37, PT ;  /* 0x036000000d00780b */ /* 0x000fc60003f4e200 */
[----:B------:R-:W-:Y:S01]  /*6c5f0*/  FSETP.GT.AND P1, PT, |R0|, 1.469367938527859385e-39, PT ;  /* 0x001000000000780b */ /* 0x000fe20003f24200 */
[----:B---3--:R-:W-:-:S12]  /*6c600*/  DFMA R44, R40, R34, R42 ;  /* 0x00000022282c722b */ /* 0x008fd8000000002a */
        /* <DEDUP_REMOVED lines=9> */
.L_x_921:
[----:B------:R-:W-:Y:S05]  /*6c6a0*/  BSYNC.RECONVERGENT B3 ;  /* 0x0000000000037941 */ /* 0x000fea0003800200 */
.L_x_920:
[----:B------:R-:W2:Y:S04]  /*6c6b0*/  LDL.128 R40, [R1+0x4b30] ;  /* 0x004b300001287983 */ /* 0x000ea80000100c00 */
[----:B------:R-:W3:Y:S04]  /*6c6c0*/  LDL.64 R70, [R1+0x7b48] ;  /* 0x007b480001467983 */ /* 0x000ee80000100a00 */
[----:B------:R-:W4:Y:S04]  /*6c6d0*/  LDL.LU.64 R68, [R1+0x77f8] ;  /* 0x0077f80001447983 */ /* 0x000f280000300a00 */
[----:B------:R-:W4:Y:S04]  /*6c6e0*/  LDL.64 R62, [R1+0x7730] ;  /* 0x00773000013e7983 */ /* 0x000f280000100a00 */
[----:B------:R-:W4:Y:S04]  /*6c6f0*/  LDL.64 R66, [R1+0x7b40] ;  /* 0x007b400001427983 */ /* 0x000f280000100a00 */
[----:B------:R-:W4:Y:S04]  /*6c700*/  LDL.64 R64, [R1+0x8490] ;  /* 0x0084900001407983 */ /* 0x000f280000100a00 */
[----:B------:R0:W5:Y:S04]  /*6c710*/  LDL.128 R56, [R1+0x4b50] ;  /* 0x004b500001387983 */ /* 0x0001680000100c00 */
[----:B------:R0:W5:Y:S01]  /*6c720*/  LDL.128 R36, [R1+0x4b60] ;  /* 0x004b600001247983 */ /* 0x0001620000100c00 */
[----:B------:R-:W1:Y:S01]  /*6c730*/  MUFU.RCP64H R13, R213 ;  /* 0x000000d5000d7308 */ /* 0x000e620000001800 */
[----:B------:R-:W-:-:S06]  /*6c740*/  IMAD.MOV.U32 R12, RZ, RZ, 0x1 ;  /* 0x00000001ff0c7424 */ /* 0x000fcc00078e00ff */
[----:B-1----:R-:W-:-:S08]  /*6c750*/  DFMA R24, -R212, R12, 1 ;  /* 0x3ff00000d418742b */ /* 0x002fd0000000010c */
[----:B------:R-:W-:-:S08]  /*6c760*/  DFMA R24, R24, R24, R24 ;  /* 0x000000181818722b */ /* 0x000fd00000000018 */
[----:B------:R-:W-:-:S08]  /*6c770*/  DFMA R12, R12, R24, R12 ;  /* 0x000000180c0c722b */ /* 0x000fd0000000000c */
[----:B------:R-:W-:-:S08]  /*6c780*/  DFMA R24, -R212, R12, 1 ;  /* 0x3ff00000d418742b */ /* 0x000fd0000000010c */
[----:B------:R-:W-:Y:S01]  /*6c790*/  DFMA R12, R12, R24, R12 ;  /* 0x000000180c0c722b */ /* 0x000fe2000000000c */
[----:B------:R-:W-:Y:S07]  /*6c7a0*/  BSSY.RECONVERGENT B3, `(.L_x_922) ;  /* 0x000001a000037945 */ /* 0x000fee0003800200 */
[----:B--2---:R-:W-:-:S08]  /*6c7b0*/  DMUL R24, R40, -R12 ;  /* 0x8000000c28187228 */ /* 0x004fd00000000000 */
[----:B------:R-:W-:Y:S02]  /*6c7c0*/  DFMA R60, -R212, R24, -R40 ;  /* 0x00000018d43c722b */ /* 0x000fe40000000928 */
[-C--:B---3--:R-:W-:Y:S02]  /*6c7d0*/  DFMA R44, R70, R8.reuse, R44 ;  /* 0x00000008462c722b */ /* 0x088fe4000000002c */
[----:B----4-:R-:W-:-:S04]  /*6c7e0*/  DFMA R62, R62, R8, R68 ;  /* 0x000000083e3e722b */ /* 0x010fc80000000044 */
[----:B------:R-:W-:Y:S02]  /*6c7f0*/  DFMA R24, R12, R60, R24 ;  /* 0x0000003c0c18722b */ /* 0x000fe40000000018 */
[----:B------:R-:W-:Y:S02]  /*6c800*/  DFMA R70, R66, R8, R142 ;  /* 0x000000084246722b */ /* 0x000fe4000000008e */
[----:B------:R-:W-:Y:S02]  /*6c810*/  DADD R66, -RZ, -R34 ;  /* 0x00000000ff427229 */ /* 0x000fe40000000922 */
[----:B------:R-:W-:Y:S02]  /*6c820*/  DADD R68, -RZ, -R8 ;  /* 0x00000000ff447229 */ /* 0x000fe40000000908 */
[----:B------:R-:W-:Y:S01]  /*6c830*/  DADD R8, -RZ, -R40 ;  /* 0x00000000ff087229 */ /* 0x000fe20000000928 */
[----:B------:R0:W-:Y:S01]  /*6c840*/  STL.64 [R1+0x87a0], R44 ;  /* 0x0087a02c01007387 */ /* 0x0001e20000100a00 */
[----:B------:R-:W-:-:S03]  /*6c850*/  FFMA R0, RZ, R213, R25 ;  /* 0x000000d5ff007223 */ /* 0x000fc60000000019 */
[----:B------:R0:W-:Y:S04]  /*6c860*/  STL.64 [R1+0x7be0], R62 ;  /* 0x007be03e01007387 */ /* 0x0001e80000100a00 */
[----:B------:R0:W-:Y:S04]  /*6c870*/  STL.128 [R1+0x4af0], R64 ;  /* 0x004af04001007387 */ /* 0x0001e80000100c00 */
[----:B------:R0:W-:Y:S04]  /*6c880*/  STL.128 [R1+0x4b00], R68 ;  /* 0x004b004401007387 */ /* 0x0001e80000100c00 */
[----:B------:R0:W-:Y:S04]  /*6c890*/  STL.64 [R1+0x4b18], R44 ;  /* 0x004b182c01007387 */ /* 0x0001e80000100a00 */
[----:B------:R0:W-:Y:S01]  /*6c8a0*/  STL.64 [R1+0x4b28], R62 ;  /* 0x004b283e01007387 */ /* 0x0001e20000100a00 */
[----:B------:R-:W-:-:S02]  /*6c8b0*/  FSETP.GT.AND P1, PT, |R0|, 1.469367938527859385e-39, PT ;  /* 0x001000000000780b */ /* 0x000fc40003f24200 */
[----:B------:R-:W-:-:S13]  /*6c8c0*/  FSETP.GEU.AND P2, PT, |R9|, 6.5827683646048100446e-37, PT ;  /* 0x036000000900780b */ /* 0x000fda0003f4e200 */
[----:B0-----:R-:W-:Y:S05]  /*6c8d0*/  @P1 BRA P2, `(.L_x_923) ;  /* 0x0000000000181947 */ /* 0x001fea0001000000 */
[----:B------:R-:W-:Y:S01]  /*6c8e0*/  IMAD.MOV.U32 R174, RZ, RZ, R212 ;  /* 0x000000ffffae7224 */ /* 0x000fe200078e00d4 */
[----:B------:R-:W-:Y:S02]  /*6c8f0*/  MOV R175, R213 ;  /* 0x000000d500af7202 */ /* 0x000fe40000000f00 */
[----:B------:R-:W-:-:S07]  /*6c900*/  MOV R0, 0x6c920 ;  /* 0x0006c92000007802 */ /* 0x000fce0000000f00 */
[----:B-----5:R-:W-:Y:S05]  /*6c910*/  CALL.REL.NOINC `($__internal_1_$__cuda_sm20_div_rn_f64_full) ;  /* 0x00000e3c00647944 */ /* 0x020fea0003c00000 */
[----:B------:R-:W-:Y:S02]  /*6c920*/  IMAD.MOV.U32 R24, RZ, RZ, R12 ;  /* 0x000000ffff187224 */ /* 0x000fe400078e000c */
[----:B------:R-:W-:-:S07]  /*6c930*/  IMAD.MOV.U32 R25, RZ, RZ, R13 ;  /* 0x000000ffff197224 */ /* 0x000fce00078e000d */
.L_x_923:
[----:B------:R-:W-:Y:S05]  /*6c940*/  BSYNC.RECONVERGENT B3 ;  /* 0x0000000000037941 */ /* 0x000fea0003800200 */
.L_x_922:
[----:B------:R-:W2:Y:S04]  /*6c950*/  LDL.128 R64, [R1+0x46d0] ;  /* 0x0046d00001407983 */ /* 0x000ea80000100c00 */
[----:B------:R-:W3:Y:S01]  /*6c960*/  LDL.64 R60, [R1+0x7c08] ;  /* 0x007c0800013c7983 */ /* 0x000ee20000100a00 */
[----:B------:R-:W0:Y:S01]  /*6c970*/  MUFU.RCP64H R9, R53 ;  /* 0x0000003500097308 */ /* 0x000e220000001800 */
[----:B------:R-:W-:-:S06]  /*6c980*/  IMAD.MOV.U32 R8, RZ, RZ, 0x1 ;  /* 0x00000001ff087424 */ /* 0x000fcc00078e00ff */
        /* <DEDUP_REMOVED lines=12> */
[----:B------:R-:W-:Y:S01]  /*6ca50*/  BSSY.RECONVERGENT B3, `(.L_x_924) ;  /* 0x0000010000037945 */ /* 0x000fe20003800200 */
[----:B--2---:R0:W-:Y:S01]  /*6ca60*/  STL.128 [R1+0x7e30], R64 ;  /* 0x007e304001007387 */ /* 0x0041e20000100c00 */
[----:B------:R-:W-:Y:S01]  /*6ca70*/  MOV R44, R64 ;  /* 0x00000040002c7202 */ /* 0x000fe20000000f00 */
[----:B------:R-:W-:Y:S01]  /*6ca80*/  IMAD.MOV.U32 R45, RZ, RZ, R65 ;  /* 0x000000ffff2d7224 */ /* 0x000fe200078e0041 */
[----:B------:R-:W-:Y:S01]  /*6ca90*/  MOV R41, R67 ;  /* 0x0000004300297202 */ /* 0x000fe20000000f00 */
[----:B------:R-:W-:Y:S01]  /*6caa0*/  IMAD.MOV.U32 R40, RZ, RZ, R66 ;  /* 0x000000ffff287224 */ /* 0x000fe200078e0042 */
[----:B---3--:R-:W-:-:S03]  /*6cab0*/  DFMA R42, R60, R24, R146 ;  /* 0x000000183c2a722b */ /* 0x008fc60000000092 */
[-C--:B-----5:R-:W-:Y:S02]  /*6cac0*/  DFMA R44, R44, R24.reuse, R58 ;  /* 0x000000182c2c722b */ /* 0x0a0fe4000000003a */
[----:B------:R-:W-:Y:S01]  /*6cad0*/  DFMA R38, R40, R24, R38 ;  /* 0x000000182826722b */ /* 0x000fe20000000026 */
[----:B------:R-:W-:Y:S10]  /*6cae0*/  @P1 BRA P2, `(.L_x_925) ;  /* 0x0000000000181947 */ /* 0x000ff40001000000 */
[----:B------:R-:W-:Y:S01]  /*6caf0*/  IMAD.MOV.U32 R174, RZ, RZ, R52 ;  /* 0x000000ffffae7224 */ /* 0x000fe200078e0034 */
[----:B------:R-:W-:Y:S02]  /*6cb00*/  MOV R175, R53 ;  /* 0x0000003500af7202 */ /* 0x000fe40000000f00 */
[----:B------:R-:W-:-:S07]  /*6cb10*/  MOV R0, 0x6cb30 ;  /* 0x0006cb3000007802 */ /* 0x000fce0000000f00 */
[----:B0-----:R-:W-:Y:S05]  /*6cb20*/  CALL.REL.NOINC `($__internal_1_$__cuda_sm20_div_rn_f64_full) ;  /* 0x00000e3800e07944 */ /* 0x001fea0003c00000 */
[----:B------:R-:W-:Y:S02]  /*6cb30*/  IMAD.MOV.U32 R34, RZ, RZ, R12 ;  /* 0x000000ffff227224 */ /* 0x000fe400078e000c */
[----:B------:R-:W-:-:S07]  /*6cb40*/  IMAD.MOV.U32 R35, RZ, RZ, R13 ;  /* 0x000000ffff237224 */ /* 0x000fce00078e000d */
.L_x_925:
[----:B------:R-:W-:Y:S05]  /*6cb50*/  BSYNC.RECONVERGENT B3 ;  /* 0x0000000000037941 */ /* 0x000fea0003800200 */
.L_x_924:
[----:B0-----:R-:W2:Y:S04]  /*6cb60*/  LDL.64 R66, [R1+0x80f0] ;  /* 0x0080f00001427983 */ /* 0x001ea80000100a00 */
[----:B------:R-:W3:Y:S04]  /*6cb70*/  LDL.64 R64, [R1+0x7760] ;  /* 0x0077600001407983 */ /* 0x000ee80000100a00 */
[----:B------:R-:W4:Y:S04]  /*6cb80*/  LDL.64 R62, [R1+0x7e88] ;  /* 0x007e8800013e7983 */ /* 0x000f280000100a00 */
[----:B------:R-:W5:Y:S01]  /*6cb90*/  LDL.64 R60, [R1+0x7768] ;  /* 0x00776800013c7983 */ /* 0x000f620000100a00 */
[----:B------:R-:W0:Y:S01]  /*6cba0*/  MUFU.RCP64H R9, R71 ;  /* 0x0000004700097308 */ /* 0x000e220000001800 */
[----:B------:R-:W-:Y:S01]  /*6cbb0*/  MOV R8, 0x1 ;  /* 0x0000000100087802 */ /* 0x000fe20000000f00 */
[----:B------:R-:W-:Y:S05]  /*6cbc0*/  BSSY.RECONVERGENT B3, `(.L_x_926) ;  /* 0x000001b000037945 */ /* 0x000fea0003800200 */
[----:B0-----:R-:W-:-:S08]  /*6cbd0*/  DFMA R12, -R70, R8, 1 ;  /* 0x3ff00000460c742b */ /* 0x001fd00000000108 */
[----:B------:R-:W-:-:S08]  /*6cbe0*/  DFMA R12, R12, R12, R12 ;  /* 0x0000000c0c0c722b */ /* 0x000fd0000000000c */
[----:B------:R-:W-:-:S08]  /*6cbf0*/  DFMA R8, R8, R12, R8 ;  /* 0x0000000c0808722b */ /* 0x000fd00000000008 */
[----:B------:R-:W-:-:S08]  /*6cc00*/  DFMA R12, -R70, R8, 1 ;  /* 0x3ff00000460c742b */ /* 0x000fd00000000108 */
[----:B------:R-:W-:Y:S02]  /*6cc10*/  DFMA R8, R8, R12, R8 ;  /* 0x0000000c0808722b */ /* 0x000fe40000000008 */
[----:B------:R-:W-:-:S08]  /*6cc20*/  DFMA R12, R54, R34, R144 ;  /* 0x00000022360c722b */ /* 0x000fd00000000090 */
[----:B------:R-:W-:-:S08]  /*6cc30*/  DMUL R40, R12, -R8 ;  /* 0x800000080c287228 */ /* 0x000fd00000000000 */
[--C-:B------:R-:W-:Y:S02]  /*6cc40*/  DFMA R58, -R70, R40, -R12.reuse ;  /* 0x00000028463a722b */ /* 0x100fe4000000090c */
[----:B------:R-:W-:-:S06]  /*6cc50*/  DADD R12, -RZ, -R12 ;  /* 0x00000000ff0c7229 */ /* 0x000fcc000000090c */
[----:B------:R-:W-:-:S04]  /*6cc60*/  DFMA R8, R8, R58, R40 ;  /* 0x0000003a0808722b */ /* 0x000fc80000000028 */
[----:B------:R-:W-:-:S06]  /*6cc70*/  FSETP.GEU.AND P2, PT, |R13|, 6.5827683646048100446e-37, PT ;  /* 0x036000000d00780b */ /* 0x000fcc0003f4e200 */
[----:B------:R-:W-:-:S05]  /*6cc80*/  FFMA R0, RZ, R71, R9 ;  /* 0x00000047ff007223 */ /* 0x000fca0000000009 */
[----:B------:R-:W-:Y:S01]  /*6cc90*/  FSETP.GT.AND P1, PT, |R0|, 1.469367938527859385e-39, PT ;  /* 0x001000000000780b */ /* 0x000fe20003f24200 */
[-C--:B--2---:R-:W-:Y:S02]  /*6cca0*/  DFMA R40, R66, R34.reuse, R56 ;  /* 0x000000224228722b */ /* 0x084fe40000000038 */
[-C--:B---3--:R-:W-:Y:S02]  /*6ccb0*/  DFMA R68, R64, R34.reuse, R36 ;  /* 0x000000224044722b */ /* 0x088fe40000000024 */
[-C--:B----4-:R-:W-:Y:S02]  /*6ccc0*/  DFMA R76, R62, R34.reuse, R44 ;  /* 0x000000223e4c722b */ /* 0x090fe4000000002c */
[----:B-----5:R-:W-:-:S06]  /*6ccd0*/  DFMA R78, R60, R34, R38 ;  /* 0x000000223c4e722b */ /* 0x020fcc0000000026 */
        /* <DEDUP_REMOVED lines=9> */
.L_x_927:
[----:B------:R-:W-:Y:S05]  /*6cd70*/  BSYNC.RECONVERGENT B3 ;  /* 0x0000000000037941 */ /* 0x000fea0003800200 */
.L_x_926:
[----:B------:R-:W2:Y:S04]  /*6cd80*/  LDL.64 R82, [R1+0x78c0] ;  /* 0x0078c00001527983 */ /* 0x000ea80000100a00 */
[----:B------:R-:W3:Y:S01]  /*6cd90*/  LDL.128 R64, [R1+0x4b70] ;  /* 0x004b700001407983 */ /* 0x000ee20000100c00 */
[----:B------:R-:W-:-:S03]  /*6cda0*/  IMAD.MOV.U32 R12, RZ, RZ, 0x1 ;  /* 0x00000001ff0c7424 */ /* 0x000fc600078e00ff */
[----:B------:R-:W4:Y:S04]  /*6cdb0*/  LDL.128 R72, [R1+0x4ba0] ;  /* 0x004ba00001487983 */ /* 0x000f280000100c00 */
        /* <DEDUP_REMOVED lines=8> */
[----:B------:R-:W4:Y:S04]  /*6ce40*/  LDL.128 R128, [R1+0x4c00] ;  /* 0x004c000001807983 */ /* 0x000f280000100c00 */
[----:B------:R-:W4:Y:S04]  /*6ce50*/  LDL.128 R116, [R1+0x4c10] ;  /* 0x004c100001747983 */ /* 0x000f280000100c00 */
[----:B------:R0:W5:Y:S04]  /*6ce60*/  LDL.128 R56, [R1+0x4b80] ;  /* 0x004b800001387983 */ /* 0x0001680000100c00 */
[----:B------:R0:W5:Y:S04]  /*6ce70*/  LDL.128 R236, [R1+0x4bd0] ;  /* 0x004bd00001ec7983 */ /* 0x0001680000100c00 */
[----:B------:R0:W5:Y:S01]  /*6ce80*/  LDL.128 R60, [R1+0x4c30] ;  /* 0x004c3000013c7983 */ /* 0x0001620000100c00 */
[----:B--2---:R-:W1:Y:S02]  /*6ce90*/  MUFU.RCP64H R13, R83 ;  /* 0x00000053000d7308 */ /* 0x004e640000001800 */
[----:B-1----:R-:W-:-:S08]  /*6cea0*/  DFMA R36, -R82, R12, 1 ;  /* 0x3ff000005224742b */ /* 0x002fd0000000010c */
[----:B------:R-:W-:-:S08]  /*6ceb0*/  DFMA R36, R36, R36, R36 ;  /* 0x000000242424722b */ /* 0x000fd00000000024 */
[----:B------:R-:W-:-:S08]  /*6cec0*/  DFMA R12, R12, R36, R12 ;  /* 0x000000240c0c722b */ /* 0x000fd0000000000c */
[----:B------:R-:W-:-:S08]  /*6ced0*/  DFMA R36, -R82, R12, 1 ;  /* 0x3ff000005224742b */ /* 0x000fd0000000010c */
[----:B------:R-:W-:-:S08]  /*6cee0*/  DFMA R12, R12, R36, R12 ;  /* 0x000000240c0c722b */ /* 0x000fd0000000000c */
[----:B---3--:R-:W-:-:S08]  /*6cef0*/  DMUL R36, R64, -R12 ;  /* 0x8000000c40247228 */ /* 0x008fd00000000000 */
[----:B------:R-:W-:-:S08]  /*6cf00*/  DFMA R38, -R82, R36, -R64 ;  /* 0x000000245226722b */ /* 0x000fd00000000940 */
[----:B------:R-:W-:Y:S02]  /*6cf10*/  DFMA R44, R12, R38, R36 ;  /* 0x000000260c2c722b */ /* 0x000fe40000000024 */
[----:B------:R0:W5:Y:S04]  /*6cf20*/  LDL.128 R36, [R1+0x4c20] ;  /* 0x004c200001247983 */ /* 0x0001680000100c00 */
[----:B----4-:R1:W-:Y:S01]  /*6cf30*/  STL.128 [R1+0x7fb0], R72 ;  /* 0x007fb04801007387 */ /* 0x0103e20000100c00 */
[-C--:B------:R-:W-:Y:S02]  /*6cf40*/  DFMA R88, R88, R8.reuse, R40 ;  /* 0x000000085858722b */ /* 0x080fe40000000028 */
[----:B------:R-:W-:Y:S02]  /*6cf50*/  DFMA R90, R90, R8, R76 ;  /* 0x000000085a5a722b */ /* 0x000fe4000000004c */
[----:B------:R-:W-:-:S02]  /*6cf60*/  DADD R40, -RZ, -R8 ;  /* 0x00000000ff287229 */ /* 0x000fc40000000908 */
[----:B-1----:R-:W-:Y:S02]  /*6cf70*/  DADD R72, -RZ, -R24 ;  /* 0x00000000ff487229 */ /* 0x002fe40000000918 */
[----:B------:R-:W-:-:S07]  /*6cf80*/  DADD R74, -RZ, -R34 ;  /* 0x00000000ff4a7229 */ /* 0x000fce0000000922 */
[----:B------:R1:W-:Y:S01]  /*6cf90*/  STL.128 [R1+0x4b30], R72 ;  /* 0x004b304801007387 */ /* 0x0003e20000100c00 */
[----:B------:R-:W-:-:S03]  /*6cfa0*/  FFMA R0, RZ, R83, R45 ;  /* 0x00000053ff007223 */ /* 0x000fc6000000002d */
[----:B------:R0:W-:Y:S04]  /*6cfb0*/  STL.64 [R1+0x84d0], R88 ;  /* 0x0084d05801007387 */ /* 0x0001e80000100a00 */
[----:B------:R0:W-:Y:S01]  /*6cfc0*/  STL.64 [R1+0x84d8], R90 ;  /* 0x0084d85a01007387 */ /* 0x0001e20000100a00 */
[-C--:B-1----:R-:W-:Y:S02]  /*6cfd0*/  DFMA R72, R98, R8.reuse, R68 ;  /* 0x000000086248722b */ /* 0x082fe40000000044 */
[----:B------:R-:W-:Y:S02]  /*6cfe0*/  DFMA R74, R86, R8, R78 ;  /* 0x00000008564a722b */ /* 0x000fe4000000004e */
[----:B------:R-:W-:Y:S01]  /*6cff0*/  DADD R8, -RZ, -R64 ;  /* 0x00000000ff087229 */ /* 0x000fe20000000940 */
[----:B------:R0:W-:Y:S04]  /*6d000*/  STL.128 [R1+0x4b40], R40 ;  /* 0x004b402801007387 */ /* 0x0001e80000100c00 */
[----:B------:R0:W-:Y:S04]  /*6d010*/  STL.64 [R1+0x7dd0], R72 ;  /* 0x007dd04801007387 */ /* 0x0001e80000100a00 */
[----:B------:R0:W-:Y:S04]  /*6d020*/  STL.128 [R1+0x4b50], R88 ;  /* 0x004b505801007387 */ /* 0x0001e80000100c00 */
[----:B------:R0:W-:Y:S04]  /*6d030*/  STL.64 [R1+0x7dd8], R74 ;  /* 0x007dd84a01007387 */ /* 0x0001e80000100a00 */
[----:B------:R0:W-:Y:S04]  /*6d040*/  STL.128 [R1+0x4b60], R72 ;  /* 0x004b604801007387 */ /* 0x0001e80000100c00 */
[----:B------:R0:W-:Y:S04]  /*6d050*/  STL.128 [R1+0x8180], R116 ;  /* 0x0081807401007387 */ /* 0x0001e80000100c00 */
[----:B------:R0:W-:Y:S04]  /*6d060*/  STL.128 [R1+0x7ff0], R128 ;  /* 0x007ff08001007387 */ /* 0x0001e80000100c00 */
[----:B------:R0:W-:Y:S04]  /*6d070*/  STL.128 [R1+0x7f60], R132 ;  /* 0x007f608401007387 */ /* 0x0001e80000100c00 */
[----:B------:R0:W-:Y:S04]  /*6d080*/  STL.128 [R1+0x8150], R224 ;  /* 0x008150e001007387 */ /* 0x0001e80000100c00 */
[----:B------:R0:W-:Y:S04]  /*6d090*/  STL.128 [R1+0x8170], R140 ;  /* 0x0081708c01007387 */ /* 0x0001e80000100c00 */
[----:B------:R0:W-:Y:S01]  /*6d0a0*/  STL.128 [R1+0x8160], R144 ;  /* 0x0081609001007387 */ /* 0x0001e20000100c00 */
[----:B------:R-:W-:-:S02]  /*6d0b0*/  FSETP.GT.AND P1, PT, |R0|, 1.469367938527859385e-39, PT ;  /* 0x001000000000780b */ /* 0x000fc40003f24200 */
[----:B------:R-:W-:Y:S01]  /*6d0c0*/  FSETP.GEU.AND P2, PT, |R9|, 6.5827683646048100446e-37, PT ;  /* 0x036000000900780b */ /* 0x000fe20003f4e200 */
[----:B------:R-:W-:-:S12]  /*6d0d0*/  BSSY.RECONVERGENT B3, `(.L_x_928) ;  /* 0x0000008000037945 */ /* 0x000fd80003800200 */
[----:B0-----:R-:W-:Y:S05]  /*6d0e0*/  @P1 BRA P2, `(.L_x_929) ;  /* 0x0000000000181947 */ /* 0x001fea0001000000 */
[----:B------:R-:W-:Y:S01]  /*6d0f0*/  IMAD.MOV.U32 R174, RZ, RZ, R82 ;  /* 0x000000ffffae7224 */ /* 0x000fe200078e0052 */
[----:B------:R-:W-:Y:S02]  /*6d100*/  MOV R175, R83 ;  /* 0x0000005300af7202 */ /* 0x000fe40000000f00 */
[----:B------:R-:W-:-:S07]  /*6d110*/  MOV R0, 0x6d130 ;  /* 0x0006d13000007802 */ /* 0x000fce0000000f00 */
[----:B-----5:R-:W-:Y:S05]  /*6d120*/  CALL.REL.NOINC `($__internal_1_$__cuda_sm20_div_rn_f64_full) ;  /* 0x00000e3400607944 */ /* 0x020fea0003c00000 */
[----:B------:R-:W-:Y:S02]  /*6d130*/  IMAD.MOV.U32 R44, RZ, RZ, R12 ;  /* 0x000000ffff2c7224 */ /* 0x000fe400078e000c */
[----:B------:R-:W-:-:S07]  /*6d140*/  IMAD.MOV.U32 R45, RZ, RZ, R13 ;  /* 0x000000ffff2d7224 */ /* 0x000fce00078e000d */
.L_x_929:
[----:B------:R-:W-:Y:S05]  /*6d150*/  BSYNC.RECONVERGENT B3 ;  /* 0x0000000000037941 */ /* 0x000fea0003800200 */
.L_x_928:
[----:B------:R-:W2:Y:S04]  /*6d160*/  LDL.128 R72, [R1+0x4500] ;  /* 0x0045000001487983 */ /* 0x000ea80000100c00 */
[----:B------:R-:W3:Y:S01]  /*6d170*/  LDL.LU.64 R68, [R1+0x7f68] ;  /* 0x007f680001447983 */ /* 0x000ee20000300a00 */
        /* <DEDUP_REMOVED lines=19> */
[----:B------:R-:W-:-:S04]  /*6d2b0*/  IMAD.MOV.U32 R64, RZ, RZ, R74 ;  /* 0x000000ffff407224 */ /* 0x000fc800078e004a */
[-C--:B-----5:R-:W-:Y:S02]  /*6d2c0*/  DFMA R40, R40, R44.reuse, R58 ;  /* 0x0000002c2828722b */ /* 0x0a0fe4000000003a */
[----:B---3--:R-:W-:Y:S01]  /*6d2d0*/  DFMA R58, R64, R44, R68 ;  /* 0x0000002c403a722b */ /* 0x008fe20000000044 */
[----:B------:R-:W-:Y:S10]  /*6d2e0*/  @P1 BRA P2, `(.L_x_931) ;  /* 0x0000000000181947 */ /* 0x000ff40001000000 */
[----:B------:R-:W-:Y:S01]  /*6d2f0*/  IMAD.MOV.U32 R174, RZ, RZ, R198 ;  /* 0x000000ffffae7224 */ /* 0x000fe200078e00c6 */
[----:B------:R-:W-:Y:S02]  /*6d300*/  MOV R175, R199 ;  /* 0x000000c700af7202 */ /* 0x000fe40000000f00 */
[----:B------:R-:W-:-:S07]  /*6d310*/  MOV R0, 0x6d330 ;  /* 0x0006d33000007802 */ /* 0x000fce0000000f00 */
[----:B0-----:R-:W-:Y:S05]  /*6d320*/  CALL.REL.NOINC `($__internal_1_$__cuda_sm20_div_rn_f64_full) ;  /* 0x00000e3000e07944 */ /* 0x001fea0003c00000 */
[----:B------:R-:W-:Y:S02]  /*6d330*/  IMAD.MOV.U32 R34, RZ, RZ, R12 ;  /* 0x000000ffff227224 */ /* 0x000fe400078e000c */
[----:B------:R-:W-:-:S07]  /*6d340*/  IMAD.MOV.U32 R35, RZ, RZ, R13 ;  /* 0x000000ffff237224 */ /* 0x000fce00078e000d */
.L_x_931:
[----:B------:R-:W-:Y:S05]  /*6d350*/  BSYNC.RECONVERGENT B3 ;  /* 0x0000000000037941 */ /* 0x000fea0003800200 */
.L_x_930:
[----:B------:R-:W2:Y:S04]  /*6d360*/  LDL.128 R76, [R1+0x4780] ;  /* 0x00478000014c7983 */ /* 0x000ea80000100c00 */
[----:B0-----:R-:W3:Y:S04]  /*6d370*/  LDL.LU.64 R72, [R1+0x8170] ;  /* 0x0081700001487983 */ /* 0x001ee80000300a00 */
        /* <DEDUP_REMOVED lines=16> */
[----:B--2---:R-:W-:Y:S01]  /*6d480*/  IMAD.MOV.U32 R64, RZ, RZ, R78 ;  /* 0x000000ffff407224 */ /* 0x004fe200078e004e */
[----:B------:R-:W-:-:S06]  /*6d490*/  MOV R65, R79 ;  /* 0x0000004f00417202 */ /* 0x000fcc0000000f00 */
[-C--:B------:R-:W-:Y:S02]  /*6d4a0*/  DFMA R36, R64, R34.reuse, R36 ;  /* 0x000000224024722b */ /* 0x080fe40000000024 */
[----:B---3--:R-:W-:Y:S01]  /*6d4b0*/  DFMA R56, R68, R34, R72 ;  /* 0x000000224438722b */ /* 0x008fe20000000048 */
[----:B------:R0:W-:Y:S04]  /*6d4c0*/  STL.128 [R1+0x80c0], R76 ;  /* 0x0080c04c01007387 */ /* 0x0001e80000100c00 */
[----:B------:R0:W-:Y:S04]  /*6d4d0*/  STL.64 [R1+0x7bb0], R36 ;  /* 0x007bb02401007387 */ /* 0x0001e80000100a00 */
[----:B------:R0:W-:Y:S01]  /*6d4e0*/  STL.64 [R1+0x8028], R56 ;  /* 0x0080283801007387 */ /* 0x0001e20000100a00 */
[----:B------:R-:W-:Y:S01]  /*6d4f0*/  MOV R66, R76 ;  /* 0x0000004c00427202 */ /* 0x000fe20000000f00 */
[----:B------:R-:W-:-:S06]  /*6d500*/  IMAD.MOV.U32 R67, RZ, RZ, R77 ;  /* 0x000000ffff437224 */ /* 0x000fcc00078e004d */
        /* <DEDUP_REMOVED lines=8> */
.L_x_933:
[----:B------:R-:W-:Y:S05]  /*6d590*/  BSYNC.RECONVERGENT B3 ;  /* 0x0000000000037941 */ /* 0x000fea0003800200 */
.L_x_932:
[----:B------:R-:W2:Y:S04]  /*6d5a0*/  LDL.64 R66, [R1+0x7828] ;  /* 0x0078280001427983 */ /* 0x000ea80000100a00 */
[----:B------:R-:W3:Y:S01]  /*6d5b0*/  LDL.128 R72, [R1+0x4870] ;  /* 0x0048700001487983 */ /* 0x000ee20000100c00 */
[----:B------:R-:W1:Y:S01]  /*6d5c0*/  MUFU.RCP64H R9, R193 ;  /* 0x000000c100097308 */ /* 0x000e620000001800 */
[----:B------:R-:W-:Y:S01]  /*6d5d0*/  IMAD.MOV.U32 R8, RZ, RZ, 0x1 ;  /* 0x00000001ff087424 */ /* 0x000fe200078e00ff */
[----:B------:R-:W-:Y:S05]  /*6d5e0*/  BSSY.RECONVERGENT B3, `(.L_x_934) ;  /* 0x0000020000037945 */ /* 0x000fea0003800200 */
[----:B-1----:R-:W-:-:S08]  /*6d5f0*/  DFMA R12, -R192, R8, 1 ;  /* 0x3ff00000c00c742b */ /* 0x002fd00000000108 */
[----:B------:R-:W-:-:S08]  /*6d600*/  DFMA R12, R12, R12, R12 ;  /* 0x0000000c0c0c722b */ /* 0x000fd0000000000c */
[----:B------:R-:W-:-:S08]  /*6d610*/  DFMA R8, R8, R12, R8 ;  /* 0x0000000c0808722b */ /* 0x000fd00000000008 */
[----:B------:R-:W-:-:S08]  /*6d620*/  DFMA R12, -R192, R8, 1 ;  /* 0x3ff00000c00c742b */ /* 0x000fd00000000108 */
[----:B------:R-:W-:-:S08]  /*6d630*/  DFMA R8, R8, R12, R8 ;  /* 0x0000000c0808722b */ /* 0x000fd00000000008 */
[----:B------:R-:W-:-:S08]  /*6d640*/  DMUL R12, R40, -R8 ;  /* 0x80000008280c7228 */ /* 0x000fd00000000000 */
[----:B0-----:R-:W-:-:S08]  /*6d650*/  DFMA R36, -R192, R12, -R40 ;  /* 0x0000000cc024722b */ /* 0x001fd00000000928 */
[----:B------:R-:W-:Y:S02]  /*6d660*/  DFMA R8, R8, R36, R12 ;  /* 0x000000240808722b */ /* 0x000fe4000000000c */
[----:B------:R-:W-:-:S08]  /*6d670*/  DADD R12, -RZ, -R40 ;  /* 0x00000000ff0c7229 */ /* 0x000fd00000000928 */
[----:B------:R-:W-:Y:S02]  /*6d680*/  FFMA R0, RZ, R193, R9 ;  /* 0x000000c1ff007223 */ /* 0x000fe40000000009 */
[----:B------:R-:W-:-:S03]  /*6d690*/  FSETP.GEU.AND P2, PT, |R13|, 6.5827683646048100446e-37, PT ;  /* 0x036000000d00780b */ /* 0x000fc60003f4e200 */
[----:B------:R-:W-:Y:S01]  /*6d6a0*/  FSETP.GT.AND P1, PT, |R0|, 1.469367938527859385e-39, PT ;  /* 0x001000000000780b */ /* 0x000fe20003f24200 */
[-C--:B--2---:R-:W-:Y:S01]  /*6d6b0*/  DFMA R40, R66, R24.reuse, R236 ;  /* 0x000000184228722b */ /* 0x084fe200000000ec */
[----:B---3--:R-:W-:Y:S01]  /*6d6c0*/  IMAD.MOV.U32 R56, RZ, RZ, R74 ;  /* 0x000000ffff387224 */ /* 0x008fe200078e004a */
[----:B------:R-:W-:Y:S01]  /*6d6d0*/  MOV R57, R75 ;  /* 0x0000004b00397202 */ /* 0x000fe20000000f00 */
[----:B------:R-:W-:Y:S01]  /*6d6e0*/  STL.128 [R1+0x7c40], R72 ;  /* 0x007c404801007387 */ /* 0x000fe20000100c00 */
[----:B------:R-:W-:Y:S01]  /*6d6f0*/  MOV R64, R72 ;  /* 0x0000004800407202 */ /* 0x000fe20000000f00 */
[----:B------:R-:W-:Y:S02]  /*6d700*/  IMAD.MOV.U32 R65, RZ, RZ, R73 ;  /* 0x000000ffff417224 */ /* 0x000fe400078e0049 */
[----:B------:R0:W-:Y:S04]  /*6d710*/  STL.64 [R1+0x7fc0], R40 ;  /* 0x007fc02801007387 */ /* 0x0001e80000100a00 */
[----:B------:R-:W-:-:S02]  /*6d720*/  DFMA R36, R64, R24, R58 ;  /* 0x000000184024722b */ /* 0x000fc4000000003a */
[----:B0-----:R-:W-:-:S07]  /*6d730*/  DFMA R40, R56, R24, R60 ;  /* 0x000000183828722b */ /* 0x001fce000000003c */
[----:B------:R0:W-:Y:S01]  /*6d740*/  STL.64 [R1+0x7f50], R40 ;  /* 0x007f502801007387 */ /* 0x0001e20000100a00 */
[----:B------:R-:W-:Y:S05]  /*6d750*/  @P1 BRA P2, `(.L_x_935) ;  /* 0x0000000000201947 */ /* 0x000fea0001000000 */
[----:B------:R-:W-:Y:S01]  /*6d760*/  IMAD.MOV.U32 R8, RZ, RZ, R12 ;  /* 0x000000ffff087224 */ /* 0x000fe200078e000c */
[----:B------:R-:W-:Y:S01]  /*6d770*/  MOV R9, R13 ;  /* 0x0000000d00097202 */ /* 0x000fe20000000f00 */
[----:B------:R-:W-:Y:S01]  /*6d780*/  IMAD.MOV.U32 R174, RZ, RZ, R192 ;  /* 0x000000ffffae7224 */ /* 0x000fe200078e00c0 */
[----:B------:R-:W-:Y:S01]  /*6d790*/  MOV R0, 0x6d7c0 ;  /* 0x0006d7c000007802 */ /* 0x000fe20000000f00 */
[----:B------:R-:W-:-:S07]  /*6d7a0*/  IMAD.MOV.U32 R175, RZ, RZ, R193 ;  /* 0x000000ffffaf7224 */ /* 0x000fce00078e00c1 */
[----:B0-----:R-:W-:Y:S05]  /*6d7b0*/  CALL.REL.NOINC `($__internal_1_$__cuda_sm20_div_rn_f64_full) ;  /* 0x00000e2c00bc7944 */ /* 0x001fea0003c00000 */
[----:B------:R-:W-:Y:S01]  /*6d7c0*/  MOV R8, R12 ;  /* 0x0000000c00087202 */ /* 0x000fe20000000f00 */
[----:B------:R-:W-:-:S07]  /*6d7d0*/  IMAD.MOV.U32 R9, RZ, RZ, R13 ;  /* 0x000000ffff097224 */ /* 0x000fce00078e000d */
.L_x_935:
[----:B------:R-:W-:Y:S05]  /*6d7e0*/  BSYNC.RECONVERGENT B3 ;  /* 0x0000000000037941 */ /* 0x000fea0003800200 */
.L_x_934:
[----:B------:R-:W2:Y:S04]  /*6d7f0*/  LDL.128 R56, [R1+0x4a90] ;  /* 0x004a900001387983 */ /* 0x000ea80000100c00 */
[----:B------:R-:W3:Y:S04]  /*6d800*/  LDL.64 R78, [R1+0x87f0] ;  /* 0x0087f000014e7983 */ /* 0x000ee80000100a00 */
[----:B------:R-:W4:Y:S01]  /*6d810*/  LDL.LU.64 R116, [R1+0x8150] ;  /* 0x0081500001747983 */ /* 0x000f220000300a00 */
[----:B------:R-:W0:Y:S01]  /*6d820*/  MUFU.RCP64H R13, R213 ;  /* 0x000000d5000d7308 */ /* 0x000e220000001800 */
[----:B------:R-:W-:-:S02]  /*6d830*/  IMAD.MOV.U32 R12, RZ, RZ, 0x1 ;  /* 0x00000001ff0c7424 */ /* 0x000fc400078e00ff */
[----:B------:R-:W4:Y:S04]  /*6d840*/  LDL.LU.64 R98, [R1+0x8160] ;  /* 0x0081600001627983 */ /* 0x000f280000300a00 */
[----:B------:R-:W4:Y:S04]  /*6d850*/  LDL.LU.64 R88, [R1+0x8188] ;  /* 0x0081880001587983 */ /* 0x000f280000300a00 */
[----:B------:R-:W4:Y:S04]  /*6d860*/  LDL.64 R68, [R1+0x7fc0] ;  /* 0x007fc00001447983 */ /* 0x000f280000100a00 */
[----:B------:R-:W4:Y:S01]  /*6d870*/  LDL.64 R60, [R1+0x8028] ;  /* 0x00802800013c7983 */ /* 0x000f220000100a00 */
[----:B0-----:R-:W-:-:S03]  /*6d880*/  DFMA R40, -R212, R12, 1 ;  /* 0x3ff00000d428742b */ /* 0x001fc6000000010c */
[----:B------:R-:W4:Y:S04]  /*6d890*/  LDL.64 R76, [R1+0x7bb0] ;  /* 0x007bb000014c7983 */ /* 0x000f280000100a00 */
[----:B------:R-:W4:Y:S01]  /*6d8a0*/  LDL.128 R132, [R1+0x4c60] ;  /* 0x004c600001847983 */ /* 0x000f220000100c00 */
[----:B------:R-:W-:-:S03]  /*6d8b0*/  DFMA R40, R40, R40, R40 ;  /* 0x000000282828722b */ /* 0x000fc60000000028 */
[----:B------:R-:W4:Y:S04]  /*6d8c0*/  LDL.128 R128, [R1+0x4c80] ;  /* 0x004c800001807983 */ /* 0x000f280000100c00 */
[----:B------:R0:W5:Y:S01]  /*6d8d0*/  LDL.128 R64, [R1+0x4c40] ;  /* 0x004c400001407983 */ /* 0x0001620000100c00 */
[----:B------:R-:W-:-:S03]  /*6d8e0*/  DFMA R12, R12, R40, R12 ;  /* 0x000000280c0c722b */ /* 0x000fc6000000000c */
[----:B------:R0:W5:Y:S05]  /*6d8f0*/  LDL.128 R224, [R1+0x4c70] ;  /* 0x004c700001e07983 */ /* 0x00016a0000100c00 */
[----:B------:R-:W-:-:S08]  /*6d900*/  DFMA R40, -R212, R12, 1 ;  /* 0x3ff00000d428742b */ /* 0x000fd0000000010c */
[----:B------:R-:W-:Y:S01]  /*6d910*/  DFMA R12, R12, R40, R12 ;  /* 0x000000280c0c722b */ /* 0x000fe2000000000c */
[----:B--2---:R-:W-:Y:S01]  /*6d920*/  MOV R106, R56 ;  /* 0x00000038006a7202 */ /* 0x004fe20000000f00 */
[----:B------:R-:W-:Y:S01]  /*6d930*/  IMAD.MOV.U32 R107, RZ, RZ, R57 ;  /* 0x000000ffff6b7224 */ /* 0x000fe200078e0039 */
[----:B------:R1:W-:Y:S01]  /*6d940*/  STL.128 [R1+0x8680], R56 ;  /* 0x0086803801007387 */ /* 0x0003e20000100c00 */
[----:B------:R-:W-:Y:S01]  /*6d950*/  IMAD.MOV.U32 R90, RZ, RZ, R58 ;  /* 0x000000ffff5a7224 */ /* 0x000fe200078e003a */
[----:B------:R-:W-:Y:S02]  /*6d960*/  MOV R91, R59 ;  /* 0x0000003b005b7202 */ /* 0x000fe40000000f00 */
[----:B-1----:R-:W2:Y:S01]  /*6d970*/  LDL.128 R56, [R1+0x4aa0] ;  /* 0x004aa00001387983 */ /* 0x002ea20000100c00 */
[----:B---3--:R-:W-:Y:S01]  /*6d980*/  DFMA R78, R78, R8, R38 ;  /* 0x000000084e4e722b */ /* 0x008fe20000000026 */
[----:B--2---:R-:W-:Y:S02]  /*6d990*/  IMAD.MOV.U32 R86, RZ, RZ, R58 ;  /* 0x000000ffff567224 */ /* 0x004fe400078e003a */
[----:B------:R1:W-:Y:S01]  /*6d9a0*/  STL.128 [R1+0x80d0], R56 ;  /* 0x0080d03801007387 */ /* 0x0003e20000100c00 */
[----:B------:R-:W-:Y:S01]  /*6d9b0*/  IMAD.MOV.U32 R87, RZ, RZ, R59 ;  /* 0x000000ffff577224 */ /* 0x000fe200078e003b */
[----:B------:R-:W-:Y:S01]  /*6d9c0*/  MOV R82, R56 ;  /* 0x0000003800527202 */ /* 0x000fe20000000f00 */
[----:B------:R-:W-:Y:S01]  /*6d9d0*/  IMAD.MOV.U32 R83, RZ, RZ, R57 ;  /* 0x000000ffff537224 */ /* 0x000fe200078e0039 */
[----:B-1----:R-:W-:-:S02]  /*6d9e0*/  DADD R58, -RZ, -R34 ;  /* 0x00000000ff3a7229 */ /* 0x002fc40000000922 */
[----:B------:R-:W-:-:S08]  /*6d9f0*/  DMUL R34, R12, -R62 ;  /* 0x8000003e0c227228 */ /* 0x000fd00000000000 */
[----:B------:R-:W-:Y:S02]  /*6da00*/  DFMA R40, -R212, R34, -R62 ;  /* 0x00000022d428722b */ /* 0x000fe4000000093e */
[----:B------:R-:W-:Y:S01]  /*6da10*/  DFMA R38, R82, R8, R36 ;  /* 0x000000085226722b */ /* 0x000fe20000000024 */
[----:B------:R-:W2:Y:S05]  /*6da20*/  LDL.64 R36, [R1+0x7f60] ;  /* 0x007f600001247983 */ /* 0x000eaa0000100a00 */
[----:B------:R-:W-:Y:S02]  /*6da30*/  DFMA R34, R12, R40, R34 ;  /* 0x000000280c22722b */ /* 0x000fe40000000022 */
[----:B----4-:R-:W-:Y:S01]  /*6da40*/  DFMA R40, R106, R8, R116 ;  /* 0x000000086a28722b */ /* 0x010fe20000000074 */
[----:B------:R-:W3:Y:S01]  /*6da50*/  LDL.64 R106, [R1+0x77e8] ;  /* 0x0077e800016a7983 */ /* 0x000ee20000100a00 */
[----:B------:R-:W-:-:S07]  /*6da60*/  DADD R56, -RZ, -R44 ;  /* 0x00000000ff387229 */ /* 0x000fce000000092c */
[----:B------:R1:W-:Y:S04]  /*6da70*/  STL.128 [R1+0x4b70], R56 ;  /* 0x004b703801007387 */ /* 0x0003e80000100c00 */
[----:B-1----:R0:W5:Y:S01]  /*6da80*/  LDL.128 R56, [R1+0x4c90] ;  /* 0x004c900001387983 */ /* 0x0021620000100c00 */
[----:B------:R-:W-:Y:S02]  /*6da90*/  DADD R72, -RZ, -R24 ;  /* 0x00000000ff487229 */ /* 0x000fe40000000918 */
[----:B------:R-:W-:Y:S02]  /*6daa0*/  DADD R74, -RZ, -R8 ;  /* 0x00000000ff4a7229 */ /* 0x000fe40000000908 */
[-C--:B------:R-:W-:Y:S02]  /*6dab0*/  DFMA R24, R90, R8.reuse, R98 ;  /* 0x000000085a18722b */ /* 0x080fe40000000062 */
[----:B------:R-:W-:-:S02]  /*6dac0*/  DFMA R236, R86, R8, R88 ;  /* 0x0000000856ec722b */ /* 0x000fc40000000058 */
[----:B------:R-:W-:Y:S01]  /*6dad0*/  DADD R8, -RZ, -R62 ;  /* 0x00000000ff087229 */ /* 0x000fe2000000093e */
[----:B------:R0:W-:Y:S01]  /*6dae0*/  STL.128 [R1+0x4b80], R72 ;  /* 0x004b804801007387 */ /* 0x0001e20000100c00 */
[----:B------:R-:W-:-:S03]  /*6daf0*/  FFMA R0, RZ, R213, R35 ;  /* 0x000000d5ff007223 */ /* 0x000fc60000000023 */
        /* <DEDUP_REMOVED lines=9> */
[----:B------:R0:W-:Y:S04]  /*6db90*/  STL.64 [R1+0x4c18], R236 ;  /* 0x004c18ec01007387 */ /* 0x0001e80000100a00 */
[----:B------:R0:W-:Y:S04]  /*6dba0*/  STL.128 [R1+0x88a0], R132 ;  /* 0x0088a08401007387 */ /* 0x0001e80000100c00 */
[----:B------:R0:W-:Y:S01]  /*6dbb0*/  STL.128 [R1+0x88e0], R128 ;  /* 0x0088e08001007387 */ /* 0x0001e20000100c00 */
[----:B------:R-:W-:-:S02]  /*6dbc0*/  FSETP.GT.AND P1, PT, |R0|, 1.469367938527859385e-39, PT ;  /* 0x001000000000780b */ /* 0x000fc40003f24200 */
[----:B------:R-:W-:Y:S01]  /*6dbd0*/  FSETP.GEU.AND P2, PT, |R9|, 6.5827683646048100446e-37, PT ;  /* 0x036000000900780b */ /* 0x000fe20003f4e200 */
[----:B------:R-:W-:Y:S01]  /*6dbe0*/  BSSY.RECONVERGENT B3, `(.L_x_936) ;  /* 0x000000a000037945 */ /* 0x000fe20003800200 */
[----:B--2---:R0:W-:Y:S04]  /*6dbf0*/  STL.128 [R1+0x4bf0], R36 ;  /* 0x004bf02401007387 */ /* 0x0041e80000100c00 */
[----:B---3--:R0:W-:Y:S07]  /*6dc00*/  STL.128 [R1+0x4b90], R104 ;  /* 0x004b906801007387 */ /* 0x0081ee0000100c00 */
[----:B------:R-:W-:Y:S05]  /*6dc10*/  @P1 BRA P2, `(.L_x_937) ;  /* 0x0000000000181947 */ /* 0x000fea0001000000 */
[----:B------:R-:W-:Y:S01]  /*6dc20*/  IMAD.MOV.U32 R174, RZ, RZ, R212 ;  /* 0x000000ffffae7224 */ /* 0x000fe200078e00d4 */
[----:B------:R-:W-:Y:S02]  /*6dc30*/  MOV R175, R213 ;  /* 0x000000d500af7202 */ /* 0x000fe40000000f00 */
[----:B------:R-:W-:-:S07]  /*6dc40*/  MOV R0, 0x6dc60 ;  /* 0x0006dc6000007802 */ /* 0x000fce0000000f00 */
[----:B0----5:R-:W-:Y:S05]  /*6dc50*/  CALL.REL.NOINC `($__internal_1_$__cuda_sm20_div_rn_f64_full) ;  /* 0x00000e2800947944 */ /* 0x021fea0003c00000 */
[----:B------:R-:W-:Y:S02]  /*6dc60*/  IMAD.MOV.U32 R34, RZ, RZ, R12 ;  /* 0x000000ffff227224 */ /* 0x000fe400078e000c */
[----:B------:R-:W-:-:S07]  /*6dc70*/  IMAD.MOV.U32 R35, RZ, RZ, R13 ;  /* 0x000000ffff237224 */ /* 0x000fce00078e000d */
.L_x_937:
[----:B------:R-:W-:Y:S05]  /*6dc80*/  BSYNC.RECONVERGENT B3 ;  /* 0x0000000000037941 */ /* 0x000fea0003800200 */
.L_x_936:
[----:B0-----:R-:W2:Y:S04]  /*6dc90*/  LDL.64 R36, [R1+0x7c08] ;  /* 0x007c080001247983 */ /* 0x001ea80000100a00 */
[----:B------:R-:W3:Y:S04]  /*6dca0*/  LDL.64 R38, [R1+0x7e38] ;  /* 0x007e380001267983 */ /* 0x000ee80000100a00 */
[----:B------:R-:W4:Y:S01]  /*6dcb0*/  LDL.64 R40, [R1+0x7e30] ;  /* 0x007e300001287983 */ /* 0x000f220000100a00 */
        /* <DEDUP_REMOVED lines=8> */
[----:B-----5:R-:W-:-:S08]  /*6dd40*/  DMUL R12, R8, -R64 ;  /* 0x80000040080c7228 */ /* 0x020fd00000000000 */
[----:B------:R-:W-:-:S08]  /*6dd50*/  DFMA R24, -R178, R12, -R64 ;  /* 0x0000000cb218722b */ /* 0x000fd00000000940 */
[----:B------:R-:W-:Y:S02]  /*6dd60*/  DFMA R24, R8, R24, R12 ;  /* 0x000000180818722b */ /* 0x000fe4000000000c */
[----:B------:R-:W-:-:S08]  /*6dd70*/  DADD R8, -RZ, -R64 ;  /* 0x00000000ff087229 */ /* 0x000fd00000000940 */
[----:B------:R-:W-:Y:S02]  /*6dd80*/  FFMA R0, RZ, R179, R25 ;  /* 0x000000b3ff007223 */ /* 0x000fe40000000019 */
[----:B------:R-:W-:-:S03]  /*6dd90*/  FSETP.GEU.AND P2, PT, |R9|, 6.5827683646048100446e-37, PT ;  /* 0x036000000900780b */ /* 0x000fc60003f4e200 */
[----:B------:R-:W-:Y:S01]  /*6dda0*/  FSETP.GT.AND P1, PT, |R0|, 1.469367938527859385e-39, PT ;  /* 0x001000000000780b */ /* 0x000fe20003f24200 */
[-C--:B--2---:R-:W-:Y:S02]  /*6ddb0*/  DFMA R36, R36, R34.reuse, R66 ;  /* 0x000000222424722b */ /* 0x084fe40000000042 */
[-C--:B---3--:R-:W-:Y:S02]  /*6ddc0*/  DFMA R38, R38, R34.reuse, R148 ;  /* 0x000000222626722b */ /* 0x088fe40000000094 */
[----:B----4-:R-:W-:-:S08]  /*6ddd0*/  DFMA R40, R40, R34, R56 ;  /* 0x000000222828722b */ /* 0x010fd00000000038 */
[----:B------:R-:W-:Y:S05]  /*6dde0*/  @P1 BRA P2, `(.L_x_939) ;  /* 0x0000000000181947 */ /* 0x000fea0001000000 */
[----:B------:R-:W-:Y:S01]  /*6ddf0*/  IMAD.MOV.U32 R174, RZ, RZ, R178 ;  /* 0x000000ffffae7224 */ /* 0x000fe200078e00b2 */
[----:B------:R-:W-:Y:S01]  /*6de00*/  MOV R0, 0x6de30 ;  /* 0x0006de3000007802 */ /* 0x000fe20000000f00 */
[----:B------:R-:W-:-:S07]  /*6de10*/  IMAD.MOV.U32 R175, RZ, RZ, R179 ;  /* 0x000000ffffaf7224 */ /* 0x000fce00078e00b3 */
[----:B------:R-:W-:Y:S05]  /*6de20*/  CALL.REL.NOINC `($__internal_1_$__cuda_sm20_div_rn_f64_full) ;  /* 0x00000e2800207944 */ /* 0x000fea0003c00000 */
[----:B------:R-:W-:Y:S01]  /*6de30*/  MOV R24, R12 ;  /* 0x0000000c00187202 */ /* 0x000fe20000000f00 */
[----:B------:R-:W-:-:S07]  /*6de40*/  IMAD.MOV.U32 R25, RZ, RZ, R13 ;  /* 0x000000ffff197224 */ /* 0x000fce00078e000d */
.L_x_939:
[----:B------:R-:W-:Y:S05]  /*6de50*/  BSYNC.RECONVERGENT B3 ;  /* 0x0000000000037941 */ /* 0x000fea0003800200 */
.L_x_938:
[----:B------:R-:W2:Y:S04]  /*6de60*/  LDL.64 R62, [R1+0x7828] ;  /* 0x00782800013e7983 */ /* 0x000ea80000100a00 */
[----:B------:R-:W3:Y:S04]  /*6de70*/  LDL.64 R60, [R1+0x7c40] ;  /* 0x007c4000013c7983 */ /* 0x000ee80000100a00 */
[----:B------:R-:W4:Y:S01]  /*6de80*/  LDL.64 R56, [R1+0x7c48] ;  /* 0x007c480001387983 */ /* 0x000f220000100a00 */
        /* <DEDUP_REMOVED lines=15> */
[-C--:B--2---:R-:W-:Y:S02]  /*6df80*/  DFMA R36, R62, R24.reuse, R226 ;  /* 0x000000183e24722b */ /* 0x084fe400000000e2 */
[----:B---3--:R-:W-:-:S05]  /*6df90*/  DFMA R40, R60, R24, R40 ;  /* 0x000000183c28722b */ /* 0x008fca0000000028 */
[----:B------:R0:W-:Y:S01]  /*6dfa0*/  STL.64 [R1+0x7e70], R36 ;  /* 0x007e702401007387 */ /* 0x0001e20000100a00 */
[----:B----4-:R-:W-:-:S04]  /*6dfb0*/  DFMA R44, R56, R24, R38 ;  /* 0x00000018382c722b */ /* 0x010fc80000000026 */
[----:B------:R-:W-:Y:S07]  /*6dfc0*/  @P1 BRA P2, `(.L_x_941) ;  /* 0x0000000000201947 */ /* 0x000fee0001000000 */
[----:B------:R-:W-:Y:S01]  /*6dfd0*/  MOV R8, R12 ;  /* 0x0000000c00087202 */ /* 0x000fe20000000f00 */
[----:B------:R-:W-:Y:S01]  /*6dfe0*/  IMAD.MOV.U32 R9, RZ, RZ, R13 ;  /* 0x000000ffff097224 */ /* 0x000fe200078e000d */
[----:B------:R-:W-:Y:S01]  /*6dff0*/  MOV R175, R43 ;  /* 0x0000002b00af7202 */ /* 0x000fe20000000f00 */
[----:B------:R-:W-:Y:S01]  /*6e000*/  IMAD.MOV.U32 R174, RZ, RZ, R42 ;  /* 0x000000ffffae7224 */ /* 0x000fe200078e002a */
[----:B------:R-:W-:-:S07]  /*6e010*/  MOV R0, 0x6e030 ;  /* 0x0006e03000007802 */ /* 0x000fce0000000f00 */
[----:B0-----:R-:W-:Y:S05]  /*6e020*/  CALL.REL.NOINC `($__internal_1_$__cuda_sm20_div_rn_f64_full) ;  /* 0x00000e2400a07944 */ /* 0x001fea0003c00000 */
[----:B------:R-:W-:Y:S02]  /*6e030*/  IMAD.MOV.U32 R8, RZ, RZ, R12 ;  /* 0x000000ffff087224 */ /* 0x000fe400078e000c */
[----:B------:R-:W-:-:S07]  /*6e040*/  IMAD.MOV.U32 R9, RZ, RZ, R13 ;  /* 0x000000ffff097224 */ /* 0x000fce00078e000d */
.L_x_941:
[----:B------:R-:W-:Y:S05]  /*6e050*/  BSYNC.RECONVERGENT B3 ;  /* 0x0000000000037941 */ /* 0x000fea0003800200 */
.L_x_940:
[----:B------:R-:W2:Y:S04]  /*6e060*/  LDL.LU.64 R86, [R1+0x88e8] ;  /* 0x0088e80001567983 */ /* 0x000ea80000300a00 */
[----:B------:R-:W2:Y:S04]  /*6e070*/  LDL.64 R82, [R1+0x84d0] ;  /* 0x0084d00001527983 */ /* 0x000ea80000100a00 */
[----:B0-----:R-:W3:Y:S04]  /*6e080*/  LDL.128 R36, [R1+0x4d10] ;  /* 0x004d100001247983 */ /* 0x001ee80000100c00 */
[----:B------:R-:W4:Y:S04]  /*6e090*/  LDL.64 R74, [R1+0x7dd0] ;  /* 0x007dd000014a7983 */ /* 0x000f280000100a00 */
[----:B------:R-:W4:Y:S04]  /*6e0a0*/  LDL.64 R72, [R1+0x7dd8] ;  /* 0x007dd80001487983 */ /* 0x000f280000100a00 */
[----:B------:R-:W4:Y:S01]  /*6e0b0*/  LDL.64 R68, [R1+0x84d8] ;  /* 0x0084d80001447983 */ /* 0x000f220000100a00 */
[----:B------:R-:W-:-:S03]  /*6e0c0*/  DADD R90, -RZ, -R34 ;  /* 0x00000000ff5a7229 */ /* 0x000fc60000000922 */
[----:B------:R-:W4:Y:S04]  /*6e0d0*/  LDL.64 R88, [R1+0x7f50] ;  /* 0x007f500001587983 */ /* 0x000f280000100a00 */
[----:B------:R-:W4:Y:S04]  /*6e0e0*/  LDL.64 R66, [R1+0x7e70] ;  /* 0x007e700001427983 */ /* 0x000f280000100a00 */
[----:B------:R0:W5:Y:S04]  /*6e0f0*/  LDL.128 R76, [R1+0x4d40] ;  /* 0x004d4000014c7983 */ /* 0x0001680000100c00 */
[----:B------:R0:W5:Y:S01]  /*6e100*/  LDL.128 R116, [R1+0x4d50] ;  /* 0x004d500001747983 */ /* 0x0001620000100c00 */
[----:B------:R-:W1:Y:S01]  /*6e110*/  MUFU.RCP64H R13, R205 ;  /* 0x000000cd000d7308 */ /* 0x000e620000001800 */
[----:B------:R-:W-:Y:S01]  /*6e120*/  IMAD.MOV.U32 R12, RZ, RZ, 0x1 ;  /* 0x00000001ff0c7424 */ /* 0x000fe200078e00ff */
[----:B------:R-:W-:-:S05]  /*6e130*/  DADD R60, -RZ, -R24 ;  /* 0x00000000ff3c7229 */ /* 0x000fca0000000918 */
[----:B-1----:R-:W-:Y:S02]  /*6e140*/  DFMA R24, -R204, R12, 1 ;  /* 0x3ff00000cc18742b */ /* 0x002fe4000000010c */
[----:B--2---:R-:W-:Y:S01]  /*6e150*/  DFMA R34, R82, R8, R86 ;  /* 0x000000085222722b */ /* 0x004fe20000000056 */
[----:B------:R-:W2:Y:S01]  /*6e160*/  LDL.64 R82, [R1+0x7e78] ;  /* 0x007e780001527983 */ /* 0x000ea20000100a00 */
[----:B---3--:R-:W-:Y:S01]  /*6e170*/  MOV R64, R38 ;  /* 0x0000002600407202 */ /* 0x008fe20000000f00 */
[----:B------:R-:W-:Y:S02]  /*6e180*/  IMAD.MOV.U32 R65, RZ, RZ, R39 ;  /* 0x000000ffff417224 */ /* 0x000fe400078e0027 */
[----:B------:R1:W-:Y:S04]  /*6e190*/  STL.64 [R1+0x7e20], R36 ;  /* 0x007e202401007387 */ /* 0x0003e80000100a00 */
[----:B-1----:R0:W5:Y:S01]  /*6e1a0*/  LDL.128 R36, [R1+0x4d30] ;  /* 0x004d300001247983 */ /* 0x0021620000100c00 */
[----:B------:R-:W-:-:S08]  /*6e1b0*/  DFMA R24, R24, R24, R24 ;  /* 0x000000181818722b */ /* 0x000fd00000000018 */
[----:B------:R-:W-:-:S08]  /*6e1c0*/  DFMA R12, R12, R24, R12 ;  /* 0x000000180c0c722b */ /* 0x000fd0000000000c */
[----:B------:R-:W-:-:S08]  /*6e1d0*/  DFMA R24, -R204, R12, 1 ;  /* 0x3ff00000cc18742b */ /* 0x000fd0000000010c */
[----:B------:R-:W-:-:S08]  /*6e1e0*/  DFMA R12, R12, R24, R12 ;  /* 0x000000180c0c722b */ /* 0x000fd0000000000c */
[----:B------:R-:W-:-:S08]  /*6e1f0*/  DMUL R24, R64, -R12 ;  /* 0x8000000c40187228 */ /* 0x000fd00000000000 */
[----:B------:R-:W-:Y:S02]  /*6e200*/  DFMA R56, -R204, R24, -R64 ;  /* 0x00000018cc38722b */ /* 0x000fe40000000940 */
[----:B------:R-:W-:Y:S02]  /*6e210*/  DADD R62, -RZ, -R8 ;  /* 0x00000000ff3e7229 */ /* 0x000fe40000000908 */
[----:B----4-:R-:W-:-:S04]  /*6e220*/  DFMA R58, R74, R8, R58 ;  /* 0x000000084a3a722b */ /* 0x010fc8000000003a */
[----:B------:R-:W-:Y:S02]  /*6e230*/  DFMA R24, R12, R56, R24 ;  /* 0x000000380c18722b */ /* 0x000fe40000000018 */
[-C--:B------:R-:W-:Y:S02]  /*6e240*/  DFMA R218, R72, R8.reuse, R44 ;  /* 0x0000000848da722b */ /* 0x080fe4000000002c */
[----:B------:R-:W-:Y:S02]  /*6e250*/  DFMA R56, R68, R8, R40 ;  /* 0x000000084438722b */ /* 0x000fe40000000028 */
[----:B------:R-:W-:Y:S01]  /*6e260*/  DADD R8, -RZ, -R64 ;  /* 0x00000000ff087229 */ /* 0x000fe20000000940 */
[----:B------:R0:W-:Y:S03]  /*6e270*/  STL.128 [R1+0x4c40], R60 ;  /* 0x004c403c01007387 */ /* 0x0001e60000100c00 */
[----:B------:R-:W-:Y:S01]  /*6e280*/  FFMA R0, RZ, R205, R25 ;  /* 0x000000cdff007223 */ /* 0x000fe20000000019 */
[----:B------:R0:W-:Y:S04]  /*6e290*/  STL.128 [R1+0x4c30], R88 ;  /* 0x004c305801007387 */ /* 0x0001e80000100c00 */
[----:B------:R0:W-:Y:S04]  /*6e2a0*/  STL.64 [R1+0x7db8], R34 ;  /* 0x007db82201007387 */ /* 0x0001e80000100a00 */
[----:B------:R0:W-:Y:S04]  /*6e2b0*/  STL.64 [R1+0x7798], R58 ;  /* 0x0077983a01007387 */ /* 0x0001e80000100a00 */
[----:B------:R0:W-:Y:S04]  /*6e2c0*/  STL.64 [R1+0x4c78], R66 ;  /* 0x004c784201007387 */ /* 0x0001e80000100a00 */
[----:B------:R0:W-:Y:S04]  /*6e2d0*/  STL.64 [R1+0x7790], R56 ;  /* 0x0077903801007387 */ /* 0x0001e80000100a00 */
[----:B------:R0:W-:Y:S04]  /*6e2e0*/  STL.64 [R1+0x4c88], R34 ;  /* 0x004c882201007387 */ /* 0x0001e80000100a00 */
[----:B------:R0:W-:Y:S04]  /*6e2f0*/  STL.128 [R1+0x4c90], R56 ;  /* 0x004c903801007387 */ /* 0x0001e80000100c00 */
[----:B------:R0:W-:Y:S01]  /*6e300*/  STL.64 [R1+0x4ca0], R218 ;  /* 0x004ca0da01007387 */ /* 0x0001e20000100a00 */
[----:B------:R-:W-:-:S02]  /*6e310*/  FSETP.GT.AND P1, PT, |R0|, 1.469367938527859385e-39, PT ;  /* 0x001000000000780b */ /* 0x000fc40003f24200 */
[----:B------:R-:W-:Y:S01]  /*6e320*/  FSETP.GEU.AND P2, PT, |R9|, 6.5827683646048100446e-37, PT ;  /* 0x036000000900780b */ /* 0x000fe20003f4e200 */
[----:B------:R-:W-:Y:S01]  /*6e330*/  BSSY.RECONVERGENT B3, `(.L_x_942) ;  /* 0x0000009000037945 */ /* 0x000fe20003800200 */
[----:B--2---:R0:W-:Y:S11]  /*6e340*/  STL.128 [R1+0x4c50], R80 ;  /* 0x004c505001007387 */ /* 0x0041f60000100c00 */
[----:B------:R-:W-:Y:S05]  /*6e350*/  @P1 BRA P2, `(.L_x_943) ;  /* 0x0000000000181947 */ /* 0x000fea0001000000 */
[----:B------:R-:W-:Y:S01]  /*6e360*/  MOV R174, R204 ;  /* 0x000000cc00ae7202 */ /* 0x000fe20000000f00 */
[----:B------:R-:W-:Y:S01]  /*6e370*/  IMAD.MOV.U32 R175, RZ, RZ, R205 ;  /* 0x000000ffffaf7224 */ /* 0x000fe200078e00cd */
[----:B------:R-:W-:-:S07]  /*6e380*/  MOV R0, 0x6e3a0 ;  /* 0x0006e3a000007802 */ /* 0x000fce0000000f00 */
[----:B0----5:R-:W-:Y:S05]  /*6e390*/  CALL.REL.NOINC `($__internal_1_$__cuda_sm20_div_rn_f64_full) ;  /* 0x00000e2000c47944 */ /* 0x021fea0003c00000 */
[----:B------:R-:W-:Y:S01]  /*6e3a0*/  IMAD.MOV.U32 R24, RZ, RZ, R12 ;  /* 0x000000ffff187224 */ /* 0x000fe200078e000c */
[----:B------:R-:W-:-:S07]  /*6e3b0*/  MOV R25, R13 ;  /* 0x0000000d00197202 */ /* 0x000fce0000000f00 */
.L_x_943:
[----:B------:R-:W-:Y:S05]  /*6e3c0*/  BSYNC.RECONVERGENT B3 ;  /* 0x0000000000037941 */ /* 0x000fea0003800200 */
.L_x_942:
[----:B0-----:R-:W2:Y:S04]  /*6e3d0*/  LDL.128 R60, [R1+0x4640] ;  /* 0x00464000013c7983 */ /* 0x001ea80000100c00 */
        /* <DEDUP_REMOVED lines=17> */
[----:B------:R-:W-:Y:S01]  /*6e4f0*/  IMAD.MOV.U32 R44, RZ, RZ, R62 ;  /* 0x000000ffff2c7224 */ /* 0x000fe200078e003e */
[----:B------:R-:W-:Y:S01]  /*6e500*/  MOV R40, R60 ;  /* 0x0000003c00287202 */ /* 0x000fe20000000f00 */
[----:B------:R-:W-:Y:S02]  /*6e510*/  IMAD.MOV.U32 R45, RZ, RZ, R63 ;  /* 0x000000ffff2d7224 */ /* 0x000fe400078e003f */
[----:B------:R-:W-:Y:S01]  /*6e520*/  IMAD.MOV.U32 R41, RZ, RZ, R61 ;  /* 0x000000ffff297224 */ /* 0x000fe200078e003d */
[----:B---3-5:R-:W-:-:S03]  /*6e530*/  DFMA R20, R56, R24, R118 ;  /* 0x000000183814722b */ /* 0x028fc60000000076 */
[-C--:B------:R-:W-:Y:S02]  /*6e540*/  DFMA R34, R44, R24.reuse, R78 ;  /* 0x000000182c22722b */ /* 0x080fe4000000004e */
[----:B------:R-:W-:Y:S01]  /*6e550*/  DFMA R22, R40, R24, R22 ;  /* 0x000000182816722b */ /* 0x000fe20000000016 */
[----:B------:R-:W-:Y:S10]  /*6e560*/  @P1 BRA P2, `(.L_x_945) ;  /* 0x0000000000101947 */ /* 0x000ff40001000000 */
[----:B------:R-:W-:Y:S01]  /*6e570*/  MOV R174, R122 ;  /* 0x0000007a00ae7202 */ /* 0x000fe20000000f00 */
[----:B------:R-:W-:Y:S01]  /*6e580*/  IMAD.MOV.U32 R175, RZ, RZ, R123 ;  /* 0x000000ffffaf7224 */ /* 0x000fe200078e007b */
[----:B------:R-:W-:-:S07]  /*6e590*/  MOV R0, 0x6e5b0 ;  /* 0x0006e5b000007802 */ /* 0x000fce0000000f00 */
[----:B0-----:R-:W-:Y:S05]  /*6e5a0*/  CALL.REL.NOINC `($__internal_1_$__cuda_sm20_div_rn_f64_full) ;  /* 0x00000e2000407944 */ /* 0x001fea0003c00000 */
.L_x_945:
[----:B------:R-:W-:Y:S05]  /*6e5b0*/  BSYNC.RECONVERGENT B3 ;  /* 0x0000000000037941 */ /* 0x000fea0003800200 */
.L_x_944:
[----:B------:R-:W2:Y:S04]  /*6e5c0*/  LDL.64 R68, [R1+0x78f8] ;  /* 0x0078f80001447983 */ /* 0x000ea80000100a00 */
[----:B------:R-:W3:Y:S04]  /*6e5d0*/  LDL.64 R82, [R1+0x7cc0] ;  /* 0x007cc00001527983 */ /* 0x000ee80000100a00 */
[----:B------:R-:W4:Y:S04]  /*6e5e0*/  LDL.64 R106, [R1+0x7d90] ;  /* 0x007d9000016a7983 */ /* 0x000f280000100a00 */
[----:B------:R-:W4:Y:S04]  /*6e5f0*/  LDL.64 R98, [R1+0x7b78] ;  /* 0x007b780001627983 */ /* 0x000f280000100a00 */
[----:B------:R-:W4:Y:S04]  /*6e600*/  LDL.64 R86, [R1+0x7db0] ;  /* 0x007db00001567983 */ /* 0x000f280000100a00 */
[----:B------:R-:W4:Y:S04]  /*6e610*/  LDL.64 R78, [R1+0x7b70] ;  /* 0x007b7000014e7983 */ /* 0x000f280000100a00 */
[----:B------:R-:W4:Y:S04]  /*6e620*/  LDL.128 R132, [R1+0x4d90] ;  /* 0x004d900001847983 */ /* 0x000f280000100c00 */
[----:B------:R1:W5:Y:S04]  /*6e630*/  LDL.128 R88, [R1+0x4d70] ;  /* 0x004d700001587983 */ /* 0x0003680000100c00 */
[----:B------:R1:W5:Y:S04]  /*6e640*/  LDL.128 R56, [R1+0x4d80] ;  /* 0x004d800001387983 */ /* 0x0003680000100c00 */
[----:B0-----:R1:W5:Y:S04]  /*6e650*/  LDL.128 R60, [R1+0x4da0] ;  /* 0x004da000013c7983 */ /* 0x0013680000100c00 */
[----:B------:R1:W5:Y:S04]  /*6e660*/  LDL.128 R64, [R1+0x4db0] ;  /* 0x004db00001407983 */ /* 0x0003680000100c00 */
[----:B------:R1:W5:Y:S01]  /*6e670*/  LDL.128 R72, [R1+0x4dc0] ;  /* 0x004dc00001487983 */ /* 0x0003620000100c00 */
[----:B------:R-:W-:Y:S01]  /*6e680*/  IMAD.MOV.U32 R8, RZ, RZ, 0x1 ;  /* 0x00000001ff087424 */ /* 0x000fe200078e00ff */
[----:B------:R-:W-:-:S02]  /*6e690*/  DFMA R76, R216, R12, R76 ;  /* 0x0000000cd84c722b */ /* 0x000fc4000000004c */
[----:B------:R-:W-:-:S05]  /*6e6a0*/  DADD R24, -RZ, -R24 ;  /* 0x00000000ff187229 */ /* 0x000fca0000000918 */
[----:B------:R1:W-:Y:S04]  /*6e6b0*/  STL.64 [R1+0x8000], R76 ;  /* 0x0080004c01007387 */ /* 0x0003e80000100a00 */
[----:B------:R1:W-:Y:S01]  /*6e6c0*/  STL.64 [R1+0x4d18], R24 ;  /* 0x004d181801007387 */ /* 0x0003e20000100a00 */
[----:B------:R-:W-:Y:S01]  /*6e6d0*/  BSSY.RECONVERGENT B3, `(.L_x_946) ;  /* 0x0000027000037945 */ /* 0x000fe20003800200 */
[----:B--2---:R-:W0:Y:S02]  /*6e6e0*/  MUFU.RCP64H R9, R69 ;  /* 0x0000004500097308 */ /* 0x004e240000001800 */
[----:B0-----:R-:W-:-:S08]  /*6e6f0*/  DFMA R40, -R68, R8, 1 ;  /* 0x3ff000004428742b */ /* 0x001fd00000000108 */
[----:B------:R-:W-:-:S08]  /*6e700*/  DFMA R40, R40, R40, R40 ;  /* 0x000000282828722b */ /* 0x000fd00000000028 */
[----:B------:R-:W-:-:S08]  /*6e710*/  DFMA R8, R8, R40, R8 ;  /* 0x000000280808722b */ /* 0x000fd00000000008 */
[----:B------:R-:W-:-:S08]  /*6e720*/  DFMA R40, -R68, R8, 1 ;  /* 0x3ff000004428742b */ /* 0x000fd00000000108 */
[----:B------:R-:W-:-:S08]  /*6e730*/  DFMA R8, R8, R40, R8 ;  /* 0x000000280808722b */ /* 0x000fd00000000008 */
[----:B------:R-:W-:-:S08]  /*6e740*/  DMUL R40, R32, -R8 ;  /* 0x8000000820287228 */ /* 0x000fd00000000000 */
[----:B------:R-:W-:Y:S02]  /*6e750*/  DFMA R44, -R68, R40, -R32 ;  /* 0x00000028442c722b */ /* 0x000fe40000000920 */
[-C--:B---3--:R-:W-:Y:S02]  /*6e760*/  DFMA R118, R82, R12.reuse, R20 ;  /* 0x0000000c5276722b */ /* 0x088fe40000000014 */
[----:B----4-:R-:W-:-:S04]  /*6e770*/  DFMA R128, R106, R12, R36 ;  /* 0x0000000c6a80722b */ /* 0x010fc80000000024 */
[----:B------:R-:W-:Y:S02]  /*6e780*/  DFMA R8, R8, R44, R40 ;  /* 0x0000002c0808722b */ /* 0x000fe40000000028 */
[-C--:B------:R-:W-:Y:S02]  /*6e790*/  DFMA R130, R98, R12.reuse, R38 ;  /* 0x0000000c6282722b */ /* 0x080fe40000000026 */
[-C--:B------:R-:W-:Y:S02]  /*6e7a0*/  DFMA R116, R86, R12.reuse, R116 ;  /* 0x0000000c5674722b */ /* 0x080fe40000000074 */
[----:B------:R-:W-:Y:S02]  /*6e7b0*/  DFMA R78, R78, R12, R34 ;  /* 0x0000000c4e4e722b */ /* 0x000fe40000000022 */
[----:B------:R-:W-:Y:S02]  /*6e7c0*/  DADD R20, -RZ, -R12 ;  /* 0x00000000ff147229 */ /* 0x000fe4000000090c */
[----:B------:R-:W-:Y:S01]  /*6e7d0*/  DADD R12, -RZ, -R32 ;  /* 0x00000000ff0c7229 */ /* 0x000fe20000000920 */
[----:B------:R1:W-:Y:S01]  /*6e7e0*/  STL.64 [R1+0x85d0], R128 ;  /* 0x0085d08001007387 */ /* 0x0003e20000100a00 */
[----:B------:R-:W-:-:S03]  /*6e7f0*/  FFMA R0, RZ, R69, R9 ;  /* 0x00000045ff007223 */ /* 0x000fc60000000009 */
[----:B------:R1:W-:Y:S04]  /*6e800*/  STL.64 [R1+0x85d8], R130 ;  /* 0x0085d88201007387 */ /* 0x0003e80000100a00 */
[----:B------:R1:W-:Y:S04]  /*6e810*/  STL.64 [R1+0x7750], R116 ;  /* 0x0077507401007387 */ /* 0x0003e80000100a00 */
[----:B------:R1:W-:Y:S04]  /*6e820*/  STL.64 [R1+0x8008], R78 ;  /* 0x0080084e01007387 */ /* 0x0003e80000100a00 */
[----:B------:R1:W-:Y:S04]  /*6e830*/  STL.128 [R1+0x4d20], R20 ;  /* 0x004d201401007387 */ /* 0x0003e80000100c00 */
[----:B------:R1:W-:Y:S04]  /*6e840*/  STL.64 [R1+0x7758], R118 ;  /* 0x0077587601007387 */ /* 0x0003e80000100a00 */
[----:B------:R1:W-:Y:S04]  /*6e850*/  STL.128 [R1+0x4d30], R128 ;  /* 0x004d308001007387 */ /* 0x0003e80000100c00 */
[----:B------:R1:W-:Y:S04]  /*6e860*/  STL.128 [R1+0x4d40], R76 ;  /* 0x004d404c01007387 */ /* 0x0003e80000100c00 */
[----:B------:R1:W-:Y:S04]  /*6e870*/  STL.128 [R1+0x4d50], R116 ;  /* 0x004d507401007387 */ /* 0x0003e80000100c00 */
[----:B------:R1:W-:Y:S01]  /*6e880*/  STL.128 [R1+0x8310], R132 ;  /* 0x0083108401007387 */ /* 0x0003e20000100c00 */
[----:B------:R-:W-:-:S02]  /*6e890*/  FSETP.GT.AND P1, PT, |R0|, 1.469367938527859385e-39, PT ;  /* 0x001000000000780b */ /* 0x000fc40003f24200 */
[----:B------:R-:W-:-:S13]  /*6e8a0*/  FSETP.GEU.AND P2, PT, |R13|, 6.5827683646048100446e-37, PT ;  /* 0x036000000d00780b */ /* 0x000fda0003f4e200 */
[----:B-1----:R-:W-:Y:S05]  /*6e8b0*/  @P1 BRA P2, `(.L_x_947) ;  /* 0x0000000000201947 */ /* 0x002fea0001000000 */
        /* <DEDUP_REMOVED lines=8> */
.L_x_947:
[----:B------:R-:W-:Y:S05]  /*6e940*/  BSYNC.RECONVERGENT B3 ;  /* 0x0000000000037941 */ /* 0x000fea0003800200 */
.L_x_946:
[----:B------:R-:W0:Y:S01]  /*6e950*/  MUFU.RCP64H R13, R103 ;  /* 0x00000067000d7308 */ /* 0x000e220000001800 */
[----:B------:R-:W-:Y:S01]  /*6e960*/  MOV R12, 0x1 ;  /* 0x00000001000c7802 */ /* 0x000fe20000000f00 */
[----:B------:R-:W2:Y:S04]  /*6e970*/  LDL.LU.64 R78, [R1+0x8058] ;  /* 0x00805800014e7983 */ /* 0x000ea80000300a00 */
[----:B------:R-:W3:Y:S04]  /*6e980*/  LDL.64 R118, [R1+0x8298] ;  /* 0x0082980001767983 */ /* 0x000ee80000100a00 */
[----:B------:R-:W4:Y:S04]  /*6e990*/  LDL.64 R76, [R1+0x8290] ;  /* 0x00829000014c7983 */ /* 0x000f280000100a00 */
[----:B------:R-:W4:Y:S01]  /*6e9a0*/  LDL.64 R98, [R1+0x8300] ;  /* 0x0083000001627983 */ /* 0x000f220000100a00 */
[----:B0-----:R-:W-:-:S03]  /*6e9b0*/  DFMA R20, -R102, R12, 1 ;  /* 0x3ff000006614742b */ /* 0x001fc6000000010c */
[----:B------:R-:W4:Y:S04]  /*6e9c0*/  LDL.64 R106, [R1+0x8050] ;  /* 0x00805000016a7983 */ /* 0x000f280000100a00 */
[----:B------:R-:W4:Y:S01]  /*6e9d0*/  LDL.LU.64 R86, [R1+0x8310] ;  /* 0x0083100001567983 */ /* 0x000f220000300a00 */
[----:B------:R-:W-:-:S03]  /*6e9e0*/  DFMA R20, R20, R20, R20 ;  /* 0x000000141414722b */ /* 0x000fc60000000014 */
[----:B------:R-:W4:Y:S04]  /*6e9f0*/  LDL.64 R82, [R1+0x8308] ;  /* 0x0083080001527983 */ /* 0x000f280000100a00 */
[----:B------:R-:W4:Y:S01]  /*6ea00*/  LDL.64 R68, [R1+0x8030] ;  /* 0x0080300001447983 */ /* 0x000f220000100a00 */
[----:B------:R-:W-:-:S03]  /*6ea10*/  DFMA R12, R12, R20, R12 ;  /* 0x000000140c0c722b */ /* 0x000fc6000000000c */
[----:B------:R-:W4:Y:S04]  /*6ea20*/  LDL.64 R44, [R1+0x8038] ;  /* 0x00803800012c7983 */ /* 0x000f280000100a00 */
[----:B------:R-:W4:Y:S01]  /*6ea30*/  LDL.64 R36, [R1+0x8580] ;  /* 0x0085800001247983 */ /* 0x000f220000100a00 */
[----:B------:R-:W-:-:S03]  /*6ea40*/  DFMA R20, -R102, R12, 1 ;  /* 0x3ff000006614742b */ /* 0x000fc6000000010c */
[----:B------:R-:W4:Y:S04]  /*6ea50*/  LDL.64 R38, [R1+0x8118] ;  /* 0x0081180001267983 */ /* 0x000f280000100a00 */
[----:B------:R-:W4:Y:S01]  /*6ea60*/  LDL.64 R40, [R1+0x80f8] ;  /* 0x0080f80001287983 */ /* 0x000f220000100a00 */
[----:B------:R-:W-:-:S03]  /*6ea70*/  DFMA R12, R12, R20, R12 ;  /* 0x000000140c0c722b */ /* 0x000fc6000000000c */
[----:B------:R-:W4:Y:S04]  /*6ea80*/  LDL.128 R144, [R1+0x4df0] ;  /* 0x004df00001907983 */ /* 0x000f280000100c00 */
[----:B------:R-:W4:Y:S01]  /*6ea90*/  LDL.128 R140, [R1+0x4e00] ;  /* 0x004e0000018c7983 */ /* 0x000f220000100c00 */
[----:B-----5:R-:W-:-:S03]  /*6eaa0*/  DMUL R20, R74, -R12 ;  /* 0x8000000c4a147228 */ /* 0x020fc60000000000 */
[----:B------:R-:W4:Y:S04]  /*6eab0*/  LDL.128 R132, [R1+0x4e10] ;  /* 0x004e100001847983 */ /* 0x000f280000100c00 */
[----:B------:R0:W5:Y:S01]  /*6eac0*/  LDL.128 R32, [R1+0x4e20] ;  /* 0x004e200001207983 */ /* 0x0001620000100c00 */
[----:B------:R-:W-:-:S08]  /*6ead0*/  DFMA R24, -R102, R20, -R74 ;  /* 0x000000146618722b */ /* 0x000fd0000000094a */
[----:B------:R-:W-:Y:S02]  /*6eae0*/  DFMA R12, R12, R24, R20 ;  /* 0x000000180c0c722b */ /* 0x000fe40000000014 */
[----:B------:R-:W4:Y:S08]  /*6eaf0*/  LDL.64 R24, [R1+0x4de0] ;  /* 0x004de00001187983 */ /* 0x000f300000100a00 */
[----:B------:R-:W-:-:S05]  /*6eb00*/  FFMA R0, RZ, R103, R13 ;  /* 0x00000067ff007223 */ /* 0x000fca000000000d */
[----:B------:R-:W-:Y:S01]  /*6eb10*/  FSETP.GT.AND P1, PT, |R0|, 1.469367938527859385e-39, PT ;  /* 0x001000000000780b */ /* 0x000fe20003f24200 */
[----:B------:R-:W-:Y:S01]  /*6eb20*/  BSSY.RECONVERGENT B3, `(.L_x_948) ;  /* 0x0000028000037945 */ /* 0x000fe20003800200 */
[-C--:B--2---:R-:W-:Y:S02]  /*6eb30*/  DFMA R116, R78, R8.reuse, R56 ;  /* 0x000000084e74722b */ /* 0x084fe40000000038 */
[-C--:B---3--:R-:W-:Y:S02]  /*6eb40*/  DFMA R128, R118, R8.reuse, R88 ;  /* 0x000000087680722b */ /* 0x088fe40000000058 */
[-C--:B----4-:R-:W-:Y:S02]  /*6eb50*/  DFMA R78, R76, R8.reuse, R150 ;  /* 0x000000084c4e722b */ /* 0x090fe40000000096 */
[----:B------:R-:W-:Y:S02]  /*6eb60*/  DADD R76, -RZ, -R8 ;  /* 0x00000000ff4c7229 */ /* 0x000fe40000000908 */
[----:B------:R-:W-:-:S02]  /*6eb70*/  DFMA R118, R98, R8, R58 ;  /* 0x000000086276722b */ /* 0x000fc4000000003a */
[-C--:B------:R-:W-:Y:S02]  /*6eb80*/  DFMA R130, R106, R8.reuse, R90 ;  /* 0x000000086a82722b */ /* 0x080fe4000000005a */
[-C--:B------:R-:W-:Y:S02]  /*6eb90*/  DFMA R20, R82, R8.reuse, R86 ;  /* 0x000000085214722b */ /* 0x080fe40000000056 */
[-C--:B------:R-:W-:Y:S02]  /*6eba0*/  DFMA R56, R68, R8.reuse, R60 ;  /* 0x000000084438722b */ /* 0x080fe4000000003c */
[-C--:B------:R-:W-:Y:S02]  /*6ebb0*/  DFMA R58, R44, R8.reuse, R62 ;  /* 0x000000082c3a722b */ /* 0x080fe4000000003e */
[-C--:B------:R-:W-:Y:S02]  /*6ebc0*/  DFMA R36, R36, R8.reuse, R64 ;  /* 0x000000082424722b */ /* 0x080fe40000000040 */
[----:B------:R-:W-:-:S02]  /*6ebd0*/  DFMA R38, R38, R8, R66 ;  /* 0x000000082626722b */ /* 0x000fc40000000042 */
[----:B------:R-:W-:Y:S01]  /*6ebe0*/  DFMA R8, R40, R8, R72 ;  /* 0x000000082808722b */ /* 0x000fe20000000048 */
[----:B------:R-:W-:Y:S06]  /*6ebf0*/  STL.128 [R1+0x4d60], R76 ;  /* 0x004d604c01007387 */ /* 0x000fec0000100c00 */
[----:B------:R1:W-:Y:S04]  /*6ec00*/  STL.64 [R1+0x81a0], R8 ;  /* 0x0081a00801007387 */ /* 0x0003e80000100a00 */
[----:B------:R0:W-:Y:S01]  /*6ec10*/  STL.64 [R1+0x7d80], R116 ;  /* 0x007d807401007387 */ /* 0x0001e20000100a00 */
[----:B-1----:R-:W-:-:S03]  /*6ec20*/  DADD R8, -RZ, -R74 ;  /* 0x00000000ff087229 */ /* 0x002fc6000000094a */
        /* <DEDUP_REMOVED lines=9> */
[----:B------:R0:W-:Y:S04]  /*6ecc0*/  STL.64 [R1+0x7da8], R38 ;  /* 0x007da82601007387 */ /* 0x0001e80000100a00 */
[----:B------:R0:W-:Y:S04]  /*6ecd0*/  STL.64 [R1+0x4d90], R20 ;  /* 0x004d901401007387 */ /* 0x0001e80000100a00 */
[----:B------:R0:W-:Y:S04]  /*6ece0*/  STL.64 [R1+0x8150], R24 ;  /* 0x0081501801007387 */ /* 0x0001e80000100a00 */
[----:B------:R0:W-:Y:S04]  /*6ecf0*/  STL.128 [R1+0x4da0], R56 ;  /* 0x004da03801007387 */ /* 0x0001e80000100c00 */
[----:B------:R0:W-:Y:S04]  /*6ed00*/  STL.128 [R1+0x8690], R144 ;  /* 0x0086909001007387 */ /* 0x0001e80000100c00 */
[----:B------:R0:W-:Y:S04]  /*6ed10*/  STL.128 [R1+0x4db0], R36 ;  /* 0x004db02401007387 */ /* 0x0001e80000100c00 */
[----:B------:R0:W-:Y:S04]  /*6ed20*/  STL.128 [R1+0x8900], R140 ;  /* 0x0089008c01007387 */ /* 0x0001e80000100c00 */
[----:B------:R0:W-:Y:S01]  /*6ed30*/  STL.128 [R1+0x8910], R132 ;  /* 0x0089108401007387 */ /* 0x0001e20000100c00 */
[----:B------:R-:W-:-:S13]  /*6ed40*/  FSETP.GEU.AND P2, PT, |R9|, 6.5827683646048100446e-37, PT ;  /* 0x036000000900780b */ /* 0x000fda0003f4e200 */
[----:B------:R-:W-:Y:S05]  /*6ed50*/  @P1 BRA P2, `(.L_x_949) ;  /* 0x0000000000101947 */ /* 0x000fea0001000000 */
[----:B------:R-:W-:Y:S01]  /*6ed60*/  IMAD.MOV.U32 R174, RZ, RZ, R102 ;  /* 0x000000ffffae7224 */ /* 0x000fe200078e0066 */
[----:B------:R-:W-:Y:S01]  /*6ed70*/  MOV R0, 0x6eda0 ;  /* 0x0006eda000007802 */ /* 0x000fe20000000f00 */
[----:B------:R-:W-:-:S07]  /*6ed80*/  IMAD.MOV.U32 R175, RZ, RZ, R103 ;  /* 0x000000ffffaf7224 */ /* 0x000fce00078e0067 */
[----:B0----5:R-:W-:Y:S05]  /*6ed90*/  CALL.REL.NOINC `($__internal_1_$__cuda_sm20_div_rn_f64_full) ;  /* 0x00000e1800447944 */ /* 0x021fea0003c00000 */
.L_x_949:
[----:B------:R-:W-:Y:S05]  /*6eda0*/  BSYNC.RECONVERGENT B3 ;  /* 0x0000000000037941 */ /* 0x000fea0003800200 */
.L_x_948:
[----:B------:R-:W2:Y:S04]  /*6edb0*/  LDL.64 R40, [R1+0x77a0] ;  /* 0x0077a00001287983 */ /* 0x000ea80000100a00 */
[----:B0-----:R-:W3:Y:S04]  /*6edc0*/  LDL.128 R36, [R1+0x4e30] ;  /* 0x004e300001247983 */ /* 0x001ee80000100c00 */
[----:B------:R-:W4:Y:S04]  /*6edd0*/  LDL.128 R88, [R1+0x4890] ;  /* 0x0048900001587983 */ /* 0x000f280000100c00 */
[----:B------:R-:W4:Y:S01]  /*6ede0*/  LDL.LU.64 R58, [R1+0x8918] ;  /* 0x00891800013a7983 */ /* 0x000f220000300a00 */
[----:B------:R-:W-:-:S03]  /*6edf0*/  IMAD.MOV.U32 R8, RZ, RZ, 0x1 ;  /* 0x00000001ff087424 */ /* 0x000fc600078e00ff */
[----:B------:R-:W4:Y:S04]  /*6ee00*/  LDL.LU.64 R66, [R1+0x8908] ;  /* 0x0089080001427983 */ /* 0x000f280000300a00 */
[----:B------:R-:W4:Y:S04]  /*6ee10*/  LDL.64 R64, [R1+0x8458] ;  /* 0x0084580001407983 */ /* 0x000f280000100a00 */
[----:B------:R-:W4:Y:S04]  /*6ee20*/  LDL.64 R72, [R1+0x81a0] ;  /* 0x0081a00001487983 */ /* 0x000f280000100a00 */
[----:B------:R-:W4:Y:S01]  /*6ee30*/  LDL.64 R56, [R1+0x7980] ;  /* 0x0079800001387983 */ /* 0x000f220000100a00 */
[----:B--2---:R-:W0:Y:S02]  /*6ee40*/  MUFU.RCP64H R9, R41 ;  /* 0x0000002900097308 */ /* 0x004e240000001800 */
[----:B0-----:R-:W-:-:S08]  /*6ee50*/  DFMA R20, -R40, R8, 1 ;  /* 0x3ff000002814742b */ /* 0x001fd00000000108 */
[----:B------:R-:W-:-:S08]  /*6ee60*/  DFMA R20, R20, R20, R20 ;  /* 0x000000141414722b */ /* 0x000fd00000000014 */
[----:B------:R-:W-:-:S08]  /*6ee70*/  DFMA R8, R8, R20, R8 ;  /* 0x000000140808722b */ /* 0x000fd00000000008 */
[----:B------:R-:W-:-:S08]  /*6ee80*/  DFMA R20, -R40, R8, 1 ;  /* 0x3ff000002814742b */ /* 0x000fd00000000108 */
[----:B------:R-:W-:-:S08]  /*6ee90*/  DFMA R8, R8, R20, R8 ;  /* 0x000000140808722b */ /* 0x000fd00000000008 */
[----:B---3--:R-:W-:Y:S01]  /*6eea0*/  DMUL R20, R36, -R8 ;  /* 0x8000000824147228 */ /* 0x008fe20000000000 */
[----:B----4-:R-:W-:Y:S01]  /*6eeb0*/  IMAD.MOV.U32 R44, RZ, RZ, R88 ;  /* 0x000000ffff2c7224 */ /* 0x010fe200078e0058 */
[----:B------:R-:W-:-:S06]  /*6eec0*/  MOV R45, R89 ;  /* 0x00000059002d7202 */ /* 0x000fcc0000000f00 */
[----:B------:R-:W-:Y:S01]  /*6eed0*/  DFMA R24, -R40, R20, -R36 ;  /* 0x000000142818722b */ /* 0x000fe20000000924 */
[----:B------:R-:W-:Y:S01]  /*6eee0*/  MOV R60, R90 ;  /* 0x0000005a003c7202 */ /* 0x000fe20000000f00 */
[----:B------:R-:W-:Y:S01]  /*6eef0*/  IMAD.MOV.U32 R61, RZ, RZ, R91 ;  /* 0x000000ffff3d7224 */ /* 0x000fe200078e005b */
[----:B------:R0:W-:Y:S05]  /*6ef00*/  STL.128 [R1+0x8730], R88 ;  /* 0x0087305801007387 */ /* 0x0001ea0000100c00 */
[----:B------:R-:W-:Y:S02]  /*6ef10*/  DFMA R20, R8, R24, R20 ;  /* 0x000000180814722b */ /* 0x000fe40000000014 */
[-C--:B------:R-:W-:Y:S01]  /*6ef20*/  DFMA R8, R44, R12.reuse, R58 ;  /* 0x0000000c2c08722b */ /* 0x080fe2000000003a */
[----:B------:R-:W2:Y:S04]  /*6ef30*/  LDL.64 R58, [R1+0x86f8] ;  /* 0x0086f800013a7983 */ /* 0x000ea80000100a00 */
[----:B0-----:R-:W3:Y:S01]  /*6ef40*/  LDL.128 R88, [R1+0x4e50] ;  /* 0x004e500001587983 */ /* 0x001ee20000100c00 */
[----:B-----5:R-:W-:-:S02]  /*6ef50*/  DFMA R62, R152, R12, R34 ;  /* 0x0000000c983e722b */ /* 0x020fc40000000022 */
[-C--:B------:R-:W-:Y:S01]  /*6ef60*/  DFMA R60, R60, R12.reuse, R32 ;  /* 0x0000000c3c3c722b */ /* 0x080fe20000000020 */
[----:B------:R-:W-:Y:S01]  /*6ef70*/  STL.64 [R1+0x88f0], R8 ;  /* 0x0088f00801007387 */ /* 0x000fe20000100a00 */
[----:B------:R-:W-:Y:S02]  /*6ef80*/  DADD R74, -RZ, -R12 ;  /* 0x00000000ff4a7229 */ /* 0x000fe4000000090c */
[----:B------:R-:W-:Y:S01]  /*6ef90*/  DFMA R24, R64, R12, R66 ;  /* 0x0000000c4018722b */ /* 0x000fe20000000042 */
[----:B------:R0:W-:Y:S01]  /*6efa0*/  STL.64 [R1+0x4e18], R8 ;  /* 0x004e180801007387 */ /* 0x0001e20000100a00 */
[----:B------:R-:W-:-:S03]  /*6efb0*/  FFMA R0, RZ, R41, R21 ;  /* 0x00000029ff007223 */ /* 0x000fc60000000015 */
[----:B------:R1:W-:Y:S01]  /*6efc0*/  STL.128 [R1+0x4dc0], R72 ;  /* 0x004dc04801007387 */ /* 0x0003e20000100c00 */
[----:B0-----:R-:W-:-:S03]  /*6efd0*/  DADD R8, -RZ, -R36 ;  /* 0x00000000ff087229 */ /* 0x001fc60000000924 */
[----:B------:R1:W-:Y:S04]  /*6efe0*/  STL.64 [R1+0x8140], R60 ;  /* 0x0081403c01007387 */ /* 0x0003e80000100a00 */
[----:B------:R1:W-:Y:S04]  /*6eff0*/  STL.128 [R1+0x4e20], R60 ;  /* 0x004e203c01007387 */ /* 0x0003e80000100c00 */
[----:B------:R1:W-:Y:S04]  /*6f000*/  STL.64 [R1+0x88e8], R24 ;  /* 0x0088e81801007387 */ /* 0x0003e80000100a00 */
[----:B------:R1:W-:Y:S01]  /*6f010*/  STL.64 [R1+0x4e08], R24 ;  /* 0x004e081801007387 */ /* 0x0003e20000100a00 */
        /* <DEDUP_REMOVED lines=9> */
[----:B-1----:R-:W-:Y:S05]  /*6f0b0*/  CALL.REL.NOINC `($__internal_1_$__cuda_sm20_div_rn_f64_full) ;  /* 0x00000e14007c7944 */ /* 0x002fea0003c00000 */
[----:B------:R-:W-:Y:S02]  /*6f0c0*/  IMAD.MOV.U32 R20, RZ, RZ, R12 ;  /* 0x000000ffff147224 */ /* 0x000fe400078e000c */
[----:B------:R-:W-:-:S07]  /*6f0d0*/  IMAD.MOV.U32 R21, RZ, RZ, R13 ;  /* 0x000000ffff157224 */ /* 0x000fce00078e000d */
.L_x_951:
[----:B------:R-:W-:Y:S05]  /*6f0e0*/  BSYNC.RECONVERGENT B3 ;  /* 0x0000000000037941 */ /* 0x000fea0003800200 */
.L_x_950:
[----:B------:R-:W2:Y:S04]  /*6f0f0*/  LDL.LU.64 R34, [R1+0x7f40] ;  /* 0x007f400001227983 */ /* 0x000ea80000300a00 */
        /* <DEDUP_REMOVED lines=16> */
[----:B--2---:R-:W-:-:S12]  /*6f200*/  DFMA R40, R32, R20, R34 ;  /* 0x000000142028722b */ /* 0x004fd80000000022 */
        /* <DEDUP_REMOVED lines=9> */
.L_x_953:
[----:B------:R-:W-:Y:S05]  /*6f2a0*/  BSYNC.RECONVERGENT B3 ;  /* 0x0000000000037941 */ /* 0x000fea0003800200 */
.L_x_952:
[----:B------:R-:W2:Y:S01]  /*6f2b0*/  LDL.128 R128, [R1+0x4f30] ;  /* 0x004f300001807983 */ /* 0x000ea20000100c00 */
[----:B------:R-:W0:Y:S01]  /*6f2c0*/  MUFU.RCP64H R13, R113 ;  /* 0x00000071000d7308 */ /* 0x000e220000001800 */
[----:B------:R-:W-:Y:S02]  /*6f2d0*/  IMAD.MOV.U32 R12, RZ, RZ, 0x1 ;  /* 0x00000001ff0c7424 */ /* 0x000fe400078e00ff */
[----:B------:R-:W3:Y:S04]  /*6f2e0*/  LDL.64 R76, [R1+0x8128] ;  /* 0x00812800014c7983 */ /* 0x000ee80000100a00 */
[----:B------:R-:W4:Y:S04]  /*6f2f0*/  LDL.LU.64 R68, [R1+0x7740] ;  /* 0x0077400001447983 */ /* 0x000f280000300a00 */
[----:B------:R-:W4:Y:S04]  /*6f300*/  LDL.64 R44, [R1+0x8120] ;  /* 0x00812000012c7983 */ /* 0x000f280000100a00 */
[----:B------:R1:W5:Y:S01]  /*6f310*/  LDL.128 R116, [R1+0x4f40] ;  /* 0x004f400001747983 */ /* 0x0003620000100c00 */
[----:B0-----:R-:W-:-:S03]  /*6f320*/  DFMA R24, -R112, R12, 1 ;  /* 0x3ff000007018742b */ /* 0x001fc6000000010c */
[----:B------:R1:W5:Y:S04]  /*6f330*/  LDL.128 R36, [R1+0x4f70] ;  /* 0x004f700001247983 */ /* 0x0003680000100c00 */
[----:B------:R1:W5:Y:S01]  /*6f340*/  LDL.128 R56, [R1+0x4f80] ;  /* 0x004f800001387983 */ /* 0x0003620000100c00 */
[----:B------:R-:W-:-:S03]  /*6f350*/  DFMA R24, R24, R24, R24 ;  /* 0x000000181818722b */ /* 0x000fc60000000018 */
[----:B------:R1:W5:Y:S04]  /*6f360*/  LDL.128 R64, [R1+0x4f90] ;  /* 0x004f900001407983 */ /* 0x0003680000100c00 */
[----:B------:R1:W5:Y:S01]  /*6f370*/  LDL.128 R72, [R1+0x4fa0] ;  /* 0x004fa00001487983 */ /* 0x0003620000100c00 */
[----:B------:R-:W-:Y:S02]  /*6f380*/  DFMA R12, R12, R24, R12 ;  /* 0x000000180c0c722b */ /* 0x000fe4000000000c */
[----:B------:R-:W-:Y:S01]  /*6f390*/  DADD R62, -RZ, -R8 ;  /* 0x00000000ff3e7229 */ /* 0x000fe20000000908 */
[----:B------:R1:W5:Y:S01]  /*6f3a0*/  LDL.128 R88, [R1+0x4fb0] ;  /* 0x004fb00001587983 */ /* 0x0003620000100c00 */
[----:B------:R-:W-:-:S04]  /*6f3b0*/  DADD R60, -RZ, -R20 ;  /* 0x00000000ff3c7229 */ /* 0x000fc80000000914 */
[----:B------:R-:W-:-:S03]  /*6f3c0*/  DFMA R24, -R112, R12, 1 ;  /* 0x3ff000007018742b */ /* 0x000fc6000000010c */
[----:B------:R0:W-:Y:S05]  /*6f3d0*/  STL.128 [R1+0x4e30], R60 ;  /* 0x004e303c01007387 */ /* 0x0001ea0000100c00 */
[----:B------:R-:W-:Y:S01]  /*6f3e0*/  DFMA R12, R12, R24, R12 ;  /* 0x000000180c0c722b */ /* 0x000fe2000000000c */
[----:B0-----:R-:W4:Y:S07]  /*6f3f0*/  LDL.64 R62, [R1+0x8218] ;  /* 0x00821800013e7983 */ /* 0x001f2e0000100a00 */
[----:B--2---:R-:W-:-:S08]  /*6f400*/  DMUL R24, R128, -R12 ;  /* 0x8000000c80187228 */ /* 0x004fd00000000000 */
[----:B------:R-:W-:-:S08]  /*6f410*/  DFMA R32, -R112, R24, -R128 ;  /* 0x000000187020722b */ /* 0x000fd00000000980 */
[----:B------:R-:W-:Y:S02]  /*6f420*/  DFMA R24, R12, R32, R24 ;  /* 0x000000200c18722b */ /* 0x000fe40000000018 */
[----:B------:R1:W5:Y:S01]  /*6f430*/  LDL.128 R32, [R1+0x4f50] ;  /* 0x004f500001207983 */ /* 0x0003620000100c00 */
[-C--:B---3--:R-:W-:Y:S02]  /*6f440*/  DFMA R40, R76, R8.reuse, R40 ;  /* 0x000000084c28722b */ /* 0x088fe40000000028 */
[-C--:B----4-:R-:W-:Y:S02]  /*6f450*/  DFMA R60, R44, R8.reuse, R68 ;  /* 0x000000082c3c722b */ /* 0x090fe40000000044 */
[----:B------:R-:W-:Y:S02]  /*6f460*/  DFMA R20, R28, R8, R184 ;  /* 0x000000081c14722b */ /* 0x000fe400000000b8 */
[----:B------:R-:W-:Y:S01]  /*6f470*/  DADD R8, -RZ, -R128 ;  /* 0x00000000ff087229 */ /* 0x000fe20000000980 */
[----:B------:R1:W-:Y:S01]  /*6f480*/  STL.64 [R1+0x7e28], R40 ;  /* 0x007e282801007387 */ /* 0x0003e20000100a00 */
[----:B------:R-:W-:-:S03]  /*6f490*/  FFMA R0, RZ, R113, R25 ;  /* 0x00000071ff007223 */ /* 0x000fc60000000019 */
[----:B------:R1:W-:Y:S04]  /*6f4a0*/  STL.64 [R1+0x4e50], R40 ;  /* 0x004e502801007387 */ /* 0x0003e80000100a00 */
[----:B------:R1:W-:Y:S04]  /*6f4b0*/  STL.64 [R1+0x7890], R20 ;  /* 0x0078901401007387 */ /* 0x0003e80000100a00 */
[----:B------:R1:W-:Y:S01]  /*6f4c0*/  STL.64 [R1+0x4e60], R20 ;  /* 0x004e601401007387 */ /* 0x0003e20000100a00 */
[----:B------:R-:W-:Y:S02]  /*6f4d0*/  FSETP.GT.AND P1, PT, |R0|, 1.469367938527859385e-39, PT ;  /* 0x001000000000780b */ /* 0x000fe40003f24200 */
[----:B------:R-:W-:Y:S01]  /*6f4e0*/  FSETP.GEU.AND P2, PT, |R9|, 6.5827683646048100446e-37, PT ;  /* 0x036000000900780b */ /* 0x000fe20003f4e200 */
[----:B------:R-:W-:Y:S01]  /*6f4f0*/  BSSY.RECONVERGENT B3, `(.L_x_954) ;  /* 0x0000009000037945 */ /* 0x000fe20003800200 */
[----:B------:R1:W-:Y:S11]  /*6f500*/  STL.128 [R1+0x4e40], R60 ;  /* 0x004e403c01007387 */ /* 0x0003f60000100c00 */
[----:B------:R-:W-:Y:S05]  /*6f510*/  @P1 BRA P2, `(.L_x_955) ;  /* 0x0000000000181947 */ /* 0x000fea0001000000 */
[----:B------:R-:W-:Y:S01]  /*6f520*/  IMAD.MOV.U32 R174, RZ, RZ, R112 ;  /* 0x000000ffffae7224 */ /* 0x000fe200078e0070 */
[----:B------:R-:W-:Y:S02]  /*6f530*/  MOV R175, R113 ;  /* 0x0000007100af7202 */ /* 0x000fe40000000f00 */
[----:B------:R-:W-:-:S07]  /*6f540*/  MOV R0, 0x6f560 ;  /* 0x0006f56000007802 */ /* 0x000fce0000000f00 */
[----:B-1---5:R-:W-:Y:S05]  /*6f550*/  CALL.REL.NOINC `($__internal_1_$__cuda_sm20_div_rn_f64_full) ;  /* 0x00000e1000547944 */ /* 0x022fea0003c00000 */
[----:B------:R-:W-:Y:S02]  /*6f560*/  IMAD.MOV.U32 R24, RZ, RZ, R12 ;  /* 0x000000ffff187224 */ /* 0x000fe400078e000c */
[----:B------:R-:W-:-:S07]  /*6f570*/  IMAD.MOV.U32 R25, RZ, RZ, R13 ;  /* 0x000000ffff197224 */ /* 0x000fce00078e000d */
.L_x_955:
[----:B------:R-:W-:Y:S05]  /*6f580*/  BSYNC.RECONVERGENT B3 ;  /* 0x0000000000037941 */ /* 0x000fea0003800200 */
.L_x_954:
[----:B-1----:R-:W2:Y:S04]  /*6f590*/  LDL.64 R62, [R1+0x7ee0] ;  /* 0x007ee000013e7983 */ /* 0x002ea80000100a00 */
[----:B------:R-:W3:Y:S01]  /*6f5a0*/  LDL.128 R132, [R1+0x45c0] ;  /* 0x0045c00001847983 */ /* 0x000ee20000100c00 */
        /* <DEDUP_REMOVED lines=15> */
[----:B--2--5:R-:W-:Y:S01]  /*6f6a0*/  DFMA R62, R62, R24, R72 ;  /* 0x000000183e3e722b */ /* 0x024fe20000000048 */
[----:B---3--:R0:W-:Y:S01]  /*6f6b0*/  STL.128 [R1+0x88c0], R132 ;  /* 0x0088c08401007387 */ /* 0x0081e20000100c00 */
[----:B------:R-:W-:Y:S01]  /*6f6c0*/  MOV R44, R132 ;  /* 0x00000084002c7202 */ /* 0x000fe20000000f00 */
[----:B------:R-:W-:Y:S01]  /*6f6d0*/  IMAD.MOV.U32 R45, RZ, RZ, R133 ;  /* 0x000000ffff2d7224 */ /* 0x000fe200078e0085 */
[----:B------:R-:W-:-:S03]  /*6f6e0*/  MOV R41, R135 ;  /* 0x0000008700297202 */ /* 0x000fc60000000f00 */
[----:B------:R0:W-:Y:S01]  /*6f6f0*/  STL.64 [R1+0x8330], R62 ;  /* 0x0083303e01007387 */ /* 0x0001e20000100a00 */
[----:B------:R-:W-:Y:S01]  /*6f700*/  IMAD.MOV.U32 R40, RZ, RZ, R134 ;  /* 0x000000ffff287224 */ /* 0x000fe200078e0086 */
[----:B------:R-:W-:-:S05]  /*6f710*/  DFMA R44, R44, R24, R36 ;  /* 0x000000182c2c722b */ /* 0x000fca0000000024 */
        /* <DEDUP_REMOVED lines=8> */
.L_x_957:
[----:B------:R-:W-:Y:S05]  /*6f7a0*/  BSYNC.RECONVERGENT B3 ;  /* 0x0000000000037941 */ /* 0x000fea0003800200 */
.L_x_956:
[----:B------:R-:W2:Y:S04]  /*6f7b0*/  LDL.128 R128, [R1+0x4620] ;  /* 0x0046200001807983 */ /* 0x000ea80000100c00 */
[----:B------:R-:W3:Y:S01]  /*6f7c0*/  LDL.64 R64, [R1+0x7f10] ;  /* 0x007f100001407983 */ /* 0x000ee20000100a00 */
[----:B------:R-:W1:Y:S01]  /*6f7d0*/  MUFU.RCP64H R9, R179 ;  /* 0x000000b300097308 */ /* 0x000e620000001800 */
[----:B------:R-:W-:-:S06]  /*6f7e0*/  IMAD.MOV.U32 R8, RZ, RZ, 0x1 ;  /* 0x00000001ff087424 */ /* 0x000fcc00078e00ff */
[----:B-1----:R-:W-:-:S08]  /*6f7f0*/  DFMA R12, -R178, R8, 1 ;  /* 0x3ff00000b20c742b */ /* 0x002fd00000000108 */
        /* <DEDUP_REMOVED lines=12> */
[----:B--2---:R-:W-:Y:S01]  /*6f8c0*/  MOV R68, R128 ;  /* 0x0000008000447202 */ /* 0x004fe20000000f00 */
[----:B------:R-:W-:-:S06]  /*6f8d0*/  IMAD.MOV.U32 R69, RZ, RZ, R129 ;  /* 0x000000ffff457224 */ /* 0x000fcc00078e0081 */
[-C--:B------:R-:W-:Y:S01]  /*6f8e0*/  DFMA R68, R68, R20.reuse, R38 ;  /* 0x000000144444722b */ /* 0x080fe20000000026 */
[----:B------:R1:W-:Y:S06]  /*6f8f0*/  STL.128 [R1+0x7d30], R128 ;  /* 0x007d308001007387 */ /* 0x0003ec0000100c00 */
[----:B------:R1:W-:Y:S01]  /*6f900*/  STL.64 [R1+0x8768], R68 ;  /* 0x0087684401007387 */ /* 0x0003e20000100a00 */
[----:B0-----:R-:W-:Y:S01]  /*6f910*/  IMAD.MOV.U32 R62, RZ, RZ, R130 ;  /* 0x000000ffff3e7224 */ /* 0x001fe200078e0082 */
[----:B------:R-:W-:Y:S01]  /*6f920*/  MOV R63, R131 ;  /* 0x00000083003f7202 */ /* 0x000fe20000000f00 */
[----:B---3--:R-:W-:-:S05]  /*6f930*/  DFMA R64, R64, R20, R88 ;  /* 0x000000144040722b */ /* 0x008fca0000000058 */
[----:B------:R-:W-:Y:S01]  /*6f940*/  DFMA R38, R62, R20, R40 ;  /* 0x000000143e26722b */ /* 0x000fe20000000028 */
[----:B------:R-:W-:Y:S10]  /*6f950*/  @P1 BRA P2, `(.L_x_959) ;  /* 0x0000000000181947 */ /* 0x000ff40001000000 */
[----:B------:R-:W-:Y:S01]  /*6f960*/  IMAD.MOV.U32 R174, RZ, RZ, R178 ;  /* 0x000000ffffae7224 */ /* 0x000fe200078e00b2 */
[----:B------:R-:W-:Y:S02]  /*6f970*/  MOV R175, R179 ;  /* 0x000000b300af7202 */ /* 0x000fe40000000f00 */
[----:B------:R-:W-:-:S07]  /*6f980*/  MOV R0, 0x6f9a0 ;  /* 0x0006f9a000007802 */ /* 0x000fce0000000f00 */
[----:B-1----:R-:W-:Y:S05]  /*6f990*/  CALL.REL.NOINC `($__internal_1_$__cuda_sm20_div_rn_f64_full) ;  /* 0x00000e0c00447944 */ /* 0x002fea0003c00000 */
[----:B------:R-:W-:Y:S02]  /*6f9a0*/  IMAD.MOV.U32 R36, RZ, RZ, R12 ;  /* 0x000000ffff247224 */ /* 0x000fe400078e000c */
[----:B------:R-:W-:-:S07]  /*6f9b0*/  IMAD.MOV.U32 R37, RZ, RZ, R13 ;  /* 0x000000ffff257224 */ /* 0x000fce00078e000d */
.L_x_959:
[----:B------:R-:W-:Y:S05]  /*6f9c0*/  BSYNC.RECONVERGENT B3 ;  /* 0x0000000000037941 */ /* 0x000fea0003800200 */
.L_x_958:
[----:B------:R-:W2:Y:S04]  /*6f9d0*/  LDL.64 R62, [R1+0x7c40] ;  /* 0x007c4000013e7983 */ /* 0x000ea80000100a00 */
[----:B-1----:R-:W3:Y:S04]  /*6f9e0*/  LDL.64 R68, [R1+0x7828] ;  /* 0x0078280001447983 */ /* 0x002ee80000100a00 */
[----:B------:R-:W4:Y:S01]  /*6f9f0*/  LDL.64 R72, [R1+0x7c48] ;  /* 0x007c480001487983 */ /* 0x000f220000100a00 */
[----:B------:R-:W0:Y:S01]  /*6fa00*/  MUFU.RCP64H R9, R193 ;  /* 0x000000c100097308 */ /* 0x000e220000001800 */
[----:B------:R-:W-:-:S06]  /*6fa10*/  MOV R8, 0x1 ;  /* 0x0000000100087802 */ /* 0x000fcc0000000f00 */
        /* <DEDUP_REMOVED lines=13> */
[-C--:B--2---:R-:W-:Y:S02]  /*6faf0*/  DFMA R62, R62, R36.reuse, R38 ;  /* 0x000000243e3e722b */ /* 0x084fe40000000026 */
[----:B---3--:R-:W-:-:S07]  /*6fb00*/  DFMA R38, R68, R36, R44 ;  /* 0x000000244426722b */ /* 0x008fce000000002c */
[----:B------:R0:W-:Y:S01]  /*6fb10*/  STL.64 [R1+0x8760], R38 ;  /* 0x0087602601007387 */ /* 0x0001e20000100a00 */
[----:B----4-:R-:W-:Y:S01]  /*6fb20*/  DFMA R64, R72, R36, R64 ;  /* 0x000000244840722b */ /* 0x010fe20000000040 */
[----:B------:R-:W-:Y:S10]  /*6fb30*/  @P1 BRA P2, `(.L_x_961) ;  /* 0x0000000000181947 */ /* 0x000ff40001000000 */
[----:B------:R-:W-:Y:S01]  /*6fb40*/  IMAD.MOV.U32 R174, RZ, RZ, R192 ;  /* 0x000000ffffae7224 */ /* 0x000fe200078e00c0 */
[----:B------:R-:W-:Y:S01]  /*6fb50*/  MOV R0, 0x6fb80 ;  /* 0x0006fb8000007802 */ /* 0x000fe20000000f00 */
[----:B------:R-:W-:-:S07]  /*6fb60*/  IMAD.MOV.U32 R175, RZ, RZ, R193 ;  /* 0x000000ffffaf7224 */ /* 0x000fce00078e00c1 */
[----:B0-----:R-:W-:Y:S05]  /*6fb70*/  CALL.REL.NOINC `($__internal_1_$__cuda_sm20_div_rn_f64_full) ;  /* 0x00000e0800cc7944 */ /* 0x001fea0003c00000 */
[----:B------:R-:W-:Y:S01]  /*6fb80*/  MOV R40, R12 ;  /* 0x0000000c00287202 */ /* 0x000fe20000000f00 */
[----:B------:R-:W-:-:S07]  /*6fb90*/  IMAD.MOV.U32 R41, RZ, RZ, R13 ;  /* 0x000000ffff297224 */ /* 0x000fce00078e000d */
.L_x_961:
[----:B------:R-:W-:Y:S05]  /*6fba0*/  BSYNC.RECONVERGENT B3 ;  /* 0x0000000000037941 */ /* 0x000fea0003800200 */
.L_x_960:
[----:B------:R-:W2:Y:S04]  /*6fbb0*/  LDL.64 R82, [R1+0x8680] ;  /* 0x0086800001527983 */ /* 0x000ea80000100a00 */
[----:B------:R-:W3:Y:S04]  /*6fbc0*/  LDL.64 R76, [R1+0x80d8] ;  /* 0x0080d800014c7983 */ /* 0x000ee80000100a00 */
[----:B------:R-:W4:Y:S04]  /*6fbd0*/  LDL.64 R44, [R1+0x87f0] ;  /* 0x0087f000012c7983 */ /* 0x000f280000100a00 */
[----:B------:R-:W5:Y:S04]  /*6fbe0*/  LDL.64 R72, [R1+0x8688] ;  /* 0x0086880001487983 */ /* 0x000f680000100a00 */
[----:B------:R-:W5:Y:S01]  /*6fbf0*/  LDL.64 R68, [R1+0x80d0] ;  /* 0x0080d00001447983 */ /* 0x000f620000100a00 */
        /* <DEDUP_REMOVED lines=15> */
[-C--:B--2---:R-:W-:Y:S02]  /*6fcf0*/  DFMA R34, R82, R40.reuse, R34 ;  /* 0x000000285222722b */ /* 0x084fe40000000022 */
[-C--:B---3--:R-:W-:Y:S02]  /*6fd00*/  DFMA R32, R76, R40.reuse, R66 ;  /* 0x000000284c20722b */ /* 0x088fe40000000042 */
[-C--:B----4-:R-:W-:Y:S02]  /*6fd10*/  DFMA R44, R44, R40.reuse, R74 ;  /* 0x000000282c2c722b */ /* 0x090fe4000000004a */
[-C--:B-----5:R-:W-:Y:S02]  /*6fd20*/  DFMA R102, R72, R40.reuse, R182 ;  /* 0x000000284866722b */ /* 0x0a0fe400000000b6 */
[----:B------:R-:W-:-:S04]  /*6fd30*/  DFMA R62, R68, R40, R62 ;  /* 0x00000028443e722b */ /* 0x000fc8000000003e */
[----:B------:R-:W-:Y:S07]  /*6fd40*/  @P1 BRA P2, `(.L_x_963) ;  /* 0x0000000000181947 */ /* 0x000fee0001000000 */
[----:B------:R-:W-:Y:S01]  /*6fd50*/  MOV R174, R42 ;  /* 0x0000002a00ae7202 */ /* 0x000fe20000000f00 */
[----:B------:R-:W-:Y:S01]  /*6fd60*/  IMAD.MOV.U32 R175, RZ, RZ, R43 ;  /* 0x000000ffffaf7224 */ /* 0x000fe200078e002b */
[----:B------:R-:W-:-:S07]  /*6fd70*/  MOV R0, 0x6fd90 ;  /* 0x0006fd9000007802 */ /* 0x000fce0000000f00 */
[----:B------:R-:W-:Y:S05]  /*6fd80*/  CALL.REL.NOINC `($__internal_1_$__cuda_sm20_div_rn_f64_full) ;  /* 0x00000e0800487944 */ /* 0x000fea0003c00000 */
[----:B------:R-:W-:Y:S01]  /*6fd90*/  IMAD.MOV.U32 R38, RZ, RZ, R12 ;  /* 0x000000ffff267224 */ /* 0x000fe200078e000c */
[----:B------:R-:W-:-:S07]  /*6fda0*/  MOV R39, R13 ;  /* 0x0000000d00277202 */ /* 0x000fce0000000f00 */
.L_x_963:
[----:B------:R-:W-:Y:S05]  /*6fdb0*/  BSYNC.RECONVERGENT B3 ;  /* 0x0000000000037941 */ /* 0x000fea0003800200 */
.L_x_962:
[----:B------:R-:W2:Y:S04]  /*6fdc0*/  LDL.64 R72, [R1+0x7dd0] ;  /* 0x007dd00001487983 */ /* 0x000ea80000100a00 */
[----:B------:R-:W3:Y:S04]  /*6fdd0*/  LDL.64 R74, [R1+0x84d0] ;  /* 0x0084d000014a7983 */ /* 0x000ee80000100a00 */
[----:B------:R-:W4:Y:S04]  /*6fde0*/  LDL.64 R68, [R1+0x7dd8] ;  /* 0x007dd80001447983 */ /* 0x000f280000100a00 */
[----:B------:R-:W5:Y:S01]  /*6fdf0*/  LDL.64 R76, [R1+0x84d8] ;  /* 0x0084d800014c7983 */ /* 0x000f620000100a00 */
        /* <DEDUP_REMOVED lines=16> */
[-C--:B---3--:R-:W-:Y:S02]  /*6ff00*/  DFMA R58, R74, R38.reuse, R58 ;  /* 0x000000264a3a722b */ /* 0x088fe4000000003a */
[----:B----4-:R-:W-:-:S03]  /*6ff10*/  DFMA R32, R68, R38, R64 ;  /* 0x000000264420722b */ /* 0x010fc60000000040 */
[----:B------:R0:W-:Y:S04]  /*6ff20*/  STL.64 [R1+0x7bc8], R34 ;  /* 0x007bc82201007387 */ /* 0x0001e80000100a00 */
[----:B------:R0:W-:Y:S04]  /*6ff30*/  STL.64 [R1+0x8758], R58 ;  /* 0x0087583a01007387 */ /* 0x0001e80000100a00 */
[----:B------:R0:W-:Y:S01]  /*6ff40*/  STL.64 [R1+0x88d0], R32 ;  /* 0x0088d02001007387 */ /* 0x0001e20000100a00 */
[----:B-----5:R-:W-:Y:S01]  /*6ff50*/  DFMA R62, R76, R38, R62 ;  /* 0x000000264c3e722b */ /* 0x020fe2000000003e */
[----:B------:R-:W-:Y:S10]  /*6ff60*/  @P1 BRA P2, `(.L_x_965) ;  /* 0x0000000000201947 */ /* 0x000ff40001000000 */
        /* <DEDUP_REMOVED lines=8> */
.L_x_965:
[----:B------:R-:W-:Y:S05]  /*6fff0*/  BSYNC.RECONVERGENT B3 ;  /* 0x0000000000037941 */ /* 0x000fea0003800200 */
.L_x_964:
[----:B------:R-:W2:Y:S01]  /*70000*/  LDL.128 R132, [R1+0x4f00] ;  /* 0x004f000001847983 */ /* 0x000ea20000100c00 */
[----:B0-----:R-:W-:Y:S02]  /*70010*/  DADD R32, -RZ, -R24 ;  /* 0x00000000ff207229 */ /* 0x001fe40000000918 */
[----:B------:R-:W-:Y:S01]  /*70020*/  DADD R34, -RZ, -R20 ;  /* 0x00000000ff227229 */ /* 0x000fe20000000914 */
[----:B------:R-:W3:Y:S04]  /*70030*/  LDL.64 R58, [R1+0x77c8] ;  /* 0x0077c800013a7983 */ /* 0x000ee80000100a00 */
[----:B------:R-:W4:Y:S04]  /*70040*/  LDL.128 R128, [R1+0x8760] ;  /* 0x0087600001807983 */ /* 0x000f280000100c00 */
[----:B------:R0:W-:Y:S04]  /*70050*/  STL.128 [R1+0x4f30], R32 ;  /* 0x004f302001007387 */ /* 0x0001e80000100c00 */
[----:B------:R-:W5:Y:S04]  /*70060*/  LDL.64 R118, [R1+0x8758] ;  /* 0x0087580001767983 */ /* 0x000f680000100a00 */
[----:B------:R-:W5:Y:S04]  /*70070*/  LDL.64 R74, [R1+0x7bc8] ;  /* 0x007bc800014a7983 */ /* 0x000f680000100a00 */
[----:B------:R-:W5:Y:S01]  /*70080*/  LDL.64 R64, [R1+0x8330] ;  /* 0x0083300001407983 */ /* 0x000f620000100a00 */
[----:B------:R-:W1:Y:S01]  /*70090*/  MUFU.RCP64H R13, R163 ;  /* 0x000000a3000d7308 */ /* 0x000e620000001800 */
[----:B------:R-:W-:Y:S01]  /*700a0*/  IMAD.MOV.U32 R12, RZ, RZ, 0x1 ;  /* 0x00000001ff0c7424 */ /* 0x000fe200078e00ff */
[----:B0-----:R-:W-:Y:S01]  /*700b0*/  DADD R32, -RZ, -R36 ;  /* 0x00000000ff207229 */ /* 0x001fe20000000924 */
[----:B------:R-:W5:Y:S01]  /*700c0*/  LDL.128 R144, [R1+0x4fd0] ;  /* 0x004fd00001907983 */ /* 0x000f620000100c00 */
[----:B------:R-:W-:-:S03]  /*700d0*/  DADD R34, -RZ, -R40 ;  /* 0x00000000ff227229 */ /* 0x000fc60000000928 */
[----:B------:R-:W5:Y:S04]  /*700e0*/  LDL.128 R140, [R1+0x4fe0] ;  /* 0x004fe000018c7983 */ /* 0x000f680000100c00 */
[----:B------:R-:W-:Y:S01]  /*700f0*/  STL.128 [R1+0x4f40], R32 ;  /* 0x004f402001007387 */ /* 0x000fe20000100c00 */
        /* <DEDUP_REMOVED lines=13> */
[----:B------:R-:W-:Y:S02]  /*701d0*/  DADD R32, -RZ, -R38 ;  /* 0x00000000ff207229 */ /* 0x000fe40000000926 */
[----:B------:R-:W-:-:S04]  /*701e0*/  DADD R34, -RZ, -R8 ;  /* 0x00000000ff227229 */ /* 0x000fc80000000908 */
[----:B------:R-:W-:Y:S02]  /*701f0*/  DFMA R12, R12, R24, R20 ;  /* 0x000000180c0c722b */ /* 0x000fe40000000014 */
[-C--:B---3--:R-:W-:Y:S02]  /*70200*/  DFMA R116, R58, R8.reuse, R56 ;  /* 0x000000083a74722b */ /* 0x088fe40000000038 */
[-C--:B------:R-:W-:Y:S02]  /*70210*/  DFMA R72, R40, R8.reuse, R62 ;  /* 0x000000082848722b */ /* 0x080fe4000000003e */
[----:B------:R-:W-:Y:S02]  /*70220*/  DFMA R66, R36, R8, R44 ;  /* 0x000000082442722b */ /* 0x000fe4000000002c */
[----:B------:R-:W-:Y:S01]  /*70230*/  DADD R8, -RZ, -R90 ;  /* 0x00000000ff087229 */ /* 0x000fe2000000095a */
[----:B------:R0:W-:Y:S01]  /*70240*/  STL.128 [R1+0x4f50], R32 ;  /* 0x004f502001007387 */ /* 0x0001e20000100c00 */
[----:B------:R-:W-:-:S03]  /*70250*/  FFMA R0, RZ, R163, R13 ;  /* 0x000000a3ff007223 */ /* 0x000fc6000000000d */
[----:B------:R0:W-:Y:S04]  /*70260*/  STL.128 [R1+0x4f60], R100 ;  /* 0x004f606401007387 */ /* 0x0001e80000100c00 */
[----:B------:R0:W-:Y:S04]  /*70270*/  STL.64 [R1+0x8750], R116 ;  /* 0x0087507401007387 */ /* 0x0001e80000100a00 */
[----:B----4-:R0:W-:Y:S04]  /*70280*/  STL.128 [R1+0x4f70], R128 ;  /* 0x004f708001007387 */ /* 0x0101e80000100c00 */
[----:B------:R0:W-:Y:S04]  /*70290*/  STL.64 [R1+0x7bc0], R72 ;  /* 0x007bc04801007387 */ /* 0x0001e80000100a00 */
[----:B-----5:R0:W-:Y:S04]  /*702a0*/  STL.128 [R1+0x4f80], R116 ;  /* 0x004f807401007387 */ /* 0x0201e80000100c00 */
[----:B------:R0:W-:Y:S04]  /*702b0*/  STL.64 [R1+0x8338], R66 ;  /* 0x0083384201007387 */ /* 0x0001e80000100a00 */
[----:B------:R0:W-:Y:S04]  /*702c0*/  STL.128 [R1+0x4f90], R72 ;  /* 0x004f904801007387 */ /* 0x0001e80000100c00 */
[----:B------:R0:W-:Y:S04]  /*702d0*/  STL.128 [R1+0x4fa0], R64 ;  /* 0x004fa04001007387 */ /* 0x0001e80000100c00 */
[----:B------:R0:W-:Y:S04]  /*702e0*/  STL.128 [R1+0x83c0], R140 ;  /* 0x0083c08c01007387 */ /* 0x0001e80000100c00 */
[----:B------:R0:W-:Y:S01]  /*702f0*/  STL.128 [R1+0x7d00], R144 ;  /* 0x007d009001007387 */ /* 0x0001e20000100c00 */
[----:B------:R-:W-:-:S02]  /*70300*/  FSETP.GT.AND P1, PT, |R0|, 1.469367938527859385e-39, PT ;  /* 0x001000000000780b */ /* 0x000fc40003f24200 */
[----:B------:R-:W-:Y:S01]  /*70310*/  FSETP.GEU.AND P2, PT, |R9|, 6.5827683646048100446e-37, PT ;  /* 0x036000000900780b */ /* 0x000fe20003f4e200 */
[----:B------:R-:W-:Y:S01]  /*70320*/  BSSY.RECONVERGENT B3, `(.L_x_966) ;  /* 0x0000007000037945 */ /* 0x000fe20003800200 */
[----:B--2---:R0:W-:Y:S11]  /*70330*/  STL.128 [R1+0x7740], R132 ;  /* 0x0077408401007387 */ /* 0x0041f60000100c00 */
[----:B------:R-:W-:Y:S05]  /*70340*/  @P1 BRA P2, `(.L_x_967) ;  /* 0x0000000000101947 */ /* 0x000fea0001000000 */
[----:B------:R-:W-:Y:S01]  /*70350*/  IMAD.MOV.U32 R174, RZ, RZ, R162 ;  /* 0x000000ffffae7224 */ /* 0x000fe200078e00a2 */
[----:B------:R-:W-:Y:S01]  /*70360*/  MOV R0, 0x70390 ;  /* 0x0007039000007802 */ /* 0x000fe20000000f00 */
[----:B------:R-:W-:-:S07]  /*70370*/  IMAD.MOV.U32 R175, RZ, RZ, R163 ;  /* 0x000000ffffaf7224 */ /* 0x000fce00078e00a3 */
[----:B0-----:R-:W-:Y:S05]  /*70380*/  CALL.REL.NOINC `($__internal_1_$__cuda_sm20_div_rn_f64_full) ;  /* 0x00000e0000c87944 */ /* 0x001fea0003c00000 */
.L_x_967:
[----:B------:R-:W-:Y:S05]  /*70390*/  BSYNC.RECONVERGENT B3 ;  /* 0x0000000000037941 */ /* 0x000fea0003800200 */
.L_x_966:
[----:B------:R-:W2:Y:S04]  /*703a0*/  LDL.LU.64 R40, [R1+0x7748] ;  /* 0x0077480001287983 */ /* 0x000ea80000300a00 */
[----:B------:R-:W3:Y:S04]  /*703b0*/  LDL.LU.64 R62, [R1+0x83c8] ;  /* 0x0083c800013e7983 */ /* 0x000ee80000300a00 */
[----:B------:R-:W3:Y:S04]  /*703c0*/  LDL.64 R44, [R1+0x7ac8] ;  /* 0x007ac800012c7983 */ /* 0x000ee80000100a00 */
[----:B------:R-:W4:Y:S04]  /*703d0*/  LDL.64 R76, [R1+0x77c8] ;  /* 0x0077c800014c7983 */ /* 0x000f280000100a00 */
[----:B0-----:R-:W4:Y:S04]  /*703e0*/  LDL.LU.64 R74, [R1+0x7d08] ;  /* 0x007d0800014a7983 */ /* 0x001f280000300a00 */
[----:B------:R-:W4:Y:S04]  /*703f0*/  LDL.64 R68, [R1+0x7ac0] ;  /* 0x007ac00001447983 */ /* 0x000f280000100a00 */
[----:B------:R-:W4:Y:S04]  /*70400*/  LDL.64 R72, [R1+0x88d0] ;  /* 0x0088d00001487983 */ /* 0x000f280000100a00 */
[----:B------:R0:W5:Y:S04]  /*70410*/  LDL.128 R64, [R1+0x5000] ;  /* 0x0050000001407983 */ /* 0x0001680000100c00 */
[----:B------:R0:W5:Y:S04]  /*70420*/  LDL.128 R32, [R1+0x5020] ;  /* 0x0050200001207983 */ /* 0x0001680000100c00 */
[----:B------:R0:W5:Y:S04]  /*70430*/  LDL.128 R36, [R1+0x5030] ;  /* 0x0050300001247983 */ /* 0x0001680000100c00 */
[----:B------:R0:W5:Y:S01]  /*70440*/  LDL.128 R56, [R1+0x5040] ;  /* 0x0050400001387983 */ /* 0x0001620000100c00 */
[----:B------:R-:W1:Y:S01]  /*70450*/  MUFU.RCP64H R9, R115 ;  /* 0x0000007300097308 */ /* 0x000e620000001800 */
[----:B------:R-:W-:-:S06]  /*70460*/  MOV R8, 0x1 ;  /* 0x0000000100087802 */ /* 0x000fcc0000000f00 */
[----:B-1----:R-:W-:-:S08]  /*70470*/  DFMA R20, -R114, R8, 1 ;  /* 0x3ff000007214742b */ /* 0x002fd00000000108 */
[----:B------:R-:W-:-:S08]  /*70480*/  DFMA R20, R20, R20, R20 ;  /* 0x000000141414722b */ /* 0x000fd00000000014 */
[----:B------:R-:W-:-:S08]  /*70490*/  DFMA R8, R8, R20, R8 ;  /* 0x000000140808722b */ /* 0x000fd00000000008 */
[----:B------:R-:W-:-:S08]  /*704a0*/  DFMA R20, -R114, R8, 1 ;  /* 0x3ff000007214742b */ /* 0x000fd00000000108 */
[----:B------:R-:W-:Y:S01]  /*704b0*/  DFMA R8, R8, R20, R8 ;  /* 0x000000140808722b */ /* 0x000fe20000000008 */
[----:B------:R-:W-:Y:S07]  /*704c0*/  BSSY.RECONVERGENT B3, `(.L_x_968) ;  /* 0x0000018000037945 */ /* 0x000fee0003800200 */
[----:B--2---:R-:W-:-:S08]  /*704d0*/  DMUL R20, R40, -R8 ;  /* 0x8000000828147228 */ /* 0x004fd00000000000 */
[----:B------:R-:W-:-:S08]  /*704e0*/  DFMA R24, -R114, R20, -R40 ;  /* 0x000000147218722b */ /* 0x000fd00000000928 */
[----:B------:R-:W-:Y:S02]  /*704f0*/  DFMA R20, R8, R24, R20 ;  /* 0x000000180814722b */ /* 0x000fe40000000014 */
[-C--:B---3--:R-:W-:Y:S02]  /*70500*/  DFMA R8, R44, R12.reuse, R62 ;  /* 0x0000000c2c08722b */ /* 0x088fe4000000003e */
[-C--:B----4-:R-:W-:Y:S02]  /*70510*/  DFMA R98, R76, R12.reuse, R202 ;  /* 0x0000000c4c62722b */ /* 0x090fe400000000ca */
[----:B------:R-:W-:Y:S02]  /*70520*/  DFMA R76, R68, R12, R74 ;  /* 0x0000000c444c722b */ /* 0x000fe4000000004a */
[----:B------:R-:W-:Y:S01]  /*70530*/  DADD R74, -RZ, -R12 ;  /* 0x00000000ff4a7229 */ /* 0x000fe2000000090c */
[----:B------:R-:W-:Y:S04]  /*70540*/  STL.64 [R1+0x7f18], R8 ;  /* 0x007f180801007387 */ /* 0x000fe80000100a00 */
[----:B------:R1:W-:Y:S01]  /*70550*/  STL.64 [R1+0x4fe8], R8 ;  /* 0x004fe80801007387 */ /* 0x0003e20000100a00 */
[----:B------:R-:W-:-:S03]  /*70560*/  FFMA R0, RZ, R115, R21 ;  /* 0x00000073ff007223 */ /* 0x000fc60000000015 */
[----:B------:R0:W-:Y:S01]  /*70570*/  STL.128 [R1+0x4fb0], R72 ;  /* 0x004fb04801007387 */ /* 0x0001e20000100c00 */
[----:B-1----:R-:W-:-:S03]  /*70580*/  DADD R8, -RZ, -R40 ;  /* 0x00000000ff087229 */ /* 0x002fc60000000928 */
[----:B------:R0:W-:Y:S04]  /*70590*/  STL.128 [R1+0x4fc0], R96 ;  /* 0x004fc06001007387 */ /* 0x0001e80000100c00 */
[----:B------:R0:W-:Y:S01]  /*705a0*/  STL.64 [R1+0x4fd8], R76 ;  /* 0x004fd84c01007387 */ /* 0x0001e20000100a00 */
[----:B------:R-:W-:Y:S02]  /*705b0*/  FSETP.GT.AND P1, PT, |R0|, 1.469367938527859385e-39, PT ;  /* 0x001000000000780b */ /* 0x000fe40003f24200 */
[----:B------:R-:W-:-:S13]  /*705c0*/  FSETP.GEU.AND P2, PT, |R9|, 6.5827683646048100446e-37, PT ;  /* 0x036000000900780b */ /* 0x000fda0003f4e200 */
[----:B0-----:R-:W-:Y:S05]  /*705d0*/  @P1 BRA P2, `(.L_x_969) ;  /* 0x0000000000181947 */ /* 0x001fea0001000000 */
[----:B------:R-:W-:Y:S01]  /*705e0*/  IMAD.MOV.U32 R174, RZ, RZ, R114 ;  /* 0x000000ffffae7224 */ /* 0x000fe200078e0072 */
[----:B------:R-:W-:Y:S01]  /*705f0*/  MOV R0, 0x70620 ;  /* 0x0007062000007802 */ /* 0x000fe20000000f00 */
[----:B------:R-:W-:-:S07]  /*70600*/  IMAD.MOV.U32 R175, RZ, RZ, R115 ;  /* 0x000000ffffaf7224 */ /* 0x000fce00078e0073 */
[----:B-----5:R-:W-:Y:S05]  /*70610*/  CALL.REL.NOINC `($__internal_1_$__cuda_sm20_div_rn_f64_full) ;  /* 0x00000e0000247944 */ /* 0x020fea0003c00000 */
[----:B------:R-:W-:Y:S01]  /*70620*/  MOV R20, R12 ;  /* 0x0000000c00147202 */ /* 0x000fe20000000f00 */
[----:B------:R-:W-:-:S07]  /*70630*/  IMAD.MOV.U32 R21, RZ, RZ, R13 ;  /* 0x000000ffff157224 */ /* 0x000fce00078e000d */
.L_x_969:
[----:B------:R-:W-:Y:S05]  /*70640*/  BSYNC.RECONVERGENT B3 ;  /* 0x0000000000037941 */ /* 0x000fea0003800200 */
.L_x_968:
[----:B------:R-:W2:Y:S04]  /*70650*/  LDL.128 R72, [R1+0x4600] ;  /* 0x0046000001487983 */ /* 0x000ea80000100c00 */
[----:B------:R-:W3:Y:S01]  /*70660*/  LDL.64 R62, [R1+0x8590] ;  /* 0x00859000013e7983 */ /* 0x000ee20000100a00 */
[----:B------:R-:W0:Y:S01]  /*70670*/  MUFU.RCP64H R9, R193 ;  /* 0x000000c100097308 */ /* 0x000e220000001800 */
[----:B------:R-:W-:-:S06]  /*70680*/  HFMA2 R8, -RZ, RZ, 0, 5.9604644775390625e-08 ;  /* 0x00000001ff087431 */ /* 0x000fcc00000001ff */
        /* <DEDUP_REMOVED lines=18> */
[-C--:B---3--:R-:W-:Y:S02]  /*707b0*/  DFMA R24, R62, R20.reuse, R58 ;  /* 0x000000143e18722b */ /* 0x088fe4000000003a */
[----:B------:R-:W-:-:S03]  /*707c0*/  DFMA R64, R68, R20, R188 ;  /* 0x000000144440722b */ /* 0x000fc600000000bc */
[----:B------:R-:W-:Y:S01]  /*707d0*/  DFMA R36, R44, R20, R36 ;  /* 0x000000142c24722b */ /* 0x000fe20000000024 */
[----:B------:R-:W-:Y:S10]  /*707e0*/  @P1 BRA P2, `(.L_x_971) ;  /* 0x0000000000181947 */ /* 0x000ff40001000000 */
[----:B------:R-:W-:Y:S01]  /*707f0*/  IMAD.MOV.U32 R174, RZ, RZ, R192 ;  /* 0x000000ffffae7224 */ /* 0x000fe200078e00c0 */
[----:B------:R-:W-:Y:S01]  /*70800*/  MOV R0, 0x70830 ;  /* 0x0007083000007802 */ /* 0x000fe20000000f00 */
[----:B------:R-:W-:-:S07]  /*70810*/  IMAD.MOV.U32 R175, RZ, RZ, R193 ;  /* 0x000000ffffaf7224 */ /* 0x000fce00078e00c1 */
[----:B0-----:R-:W-:Y:S05]  /*70820*/  CALL.REL.NOINC `($__internal_1_$__cuda_sm20_div_rn_f64_full) ;  /* 0x00000dfc00a07944 */ /* 0x001fea0003c00000 */
[----:B------:R-:W-:Y:S01]  /*70830*/  MOV R40, R12 ;  /* 0x0000000c00287202 */ /* 0x000fe20000000f00 */
[----:B------:R-:W-:-:S07]  /*70840*/  IMAD.MOV.U32 R41, RZ, RZ, R13 ;  /* 0x000000ffff297224 */ /* 0x000fce00078e000d */
.L_x_971:
[----:B------:R-:W-:Y:S05]  /*70850*/  BSYNC.RECONVERGENT B3 ;  /* 0x0000000000037941 */ /* 0x000fea0003800200 */
.L_x_970:
[----:B------:R-:W2:Y:S04]  /*70860*/  LDL.64 R44, [R1+0x8680] ;  /* 0x00868000012c7983 */ /* 0x000ea80000100a00 */
[----:B------:R-:W3:Y:S04]  /*70870*/  LDL.64 R62, [R1+0x80d8] ;  /* 0x0080d800013e7983 */ /* 0x000ee80000100a00 */
[----:B0-----:R-:W4:Y:S04]  /*70880*/  LDL.64 R74, [R1+0x87f0] ;  /* 0x0087f000014a7983 */ /* 0x001f280000100a00 */
[----:B------:R-:W5:Y:S04]  /*70890*/  LDL.64 R72, [R1+0x8688] ;  /* 0x0086880001487983 */ /* 0x000f680000100a00 */
[----:B------:R-:W5:Y:S01]  /*708a0*/  LDL.64 R68, [R1+0x80d0] ;  /* 0x0080d00001447983 */ /* 0x000f620000100a00 */
[----:B------:R-:W0:Y:S01]  /*708b0*/  MUFU.RCP64H R9, R163 ;  /* 0x000000a300097308 */ /* 0x000e220000001800 */
[----:B------:R-:W-:Y:S01]  /*708c0*/  IMAD.MOV.U32 R8, RZ, RZ, 0x1 ;  /* 0x00000001ff087424 */ /* 0x000fe200078e00ff */
[----:B------:R-:W-:Y:S05]  /*708d0*/  BSSY.RECONVERGENT B3, `(.L_x_972) ;  /* 0x0000019000037945 */ /* 0x000fea0003800200 */
[----:B0-----:R-:W-:-:S08]  /*708e0*/  DFMA R12, -R162, R8, 1 ;  /* 0x3ff00000a20c742b */ /* 0x001fd00000000108 */
[----:B------:R-:W-:-:S08]  /*708f0*/  DFMA R12, R12, R12, R12 ;  /* 0x0000000c0c0c722b */ /* 0x000fd0000000000c */
[----:B------:R-:W-:-:S08]  /*70900*/  DFMA R8, R8, R12, R8 ;  /* 0x0000000c0808722b */ /* 0x000fd00000000008 */
[----:B------:R-:W-:-:S08]  /*70910*/  DFMA R12, -R162, R8, 1 ;  /* 0x3ff00000a20c742b */ /* 0x000fd00000000108 */
[----:B------:R-:W-:Y:S02]  /*70920*/  DFMA R12, R8, R12, R8 ;  /* 0x0000000c080c722b */ /* 0x000fe40000000008 */
[-C--:B--2---:R-:W-:Y:S02]  /*70930*/  DFMA R8, R44, R40.reuse, R66 ;  /* 0x000000282c08722b */ /* 0x084fe40000000042 */
[----:B---3--:R-:W-:-:S06]  /*70940*/  DFMA R62, R62, R40, R38 ;  /* 0x000000283e3e722b */ /* 0x008fcc0000000026 */
[----:B------:R-:W-:Y:S02]  /*70950*/  DMUL R44, R12, -R8 ;  /* 0x800000080c2c7228 */ /* 0x000fe40000000000 */
[-C--:B----4-:R-:W-:Y:S02]  /*70960*/  DFMA R38, R74, R40.reuse, R56 ;  /* 0x000000284a26722b */ /* 0x090fe40000000038 */
[----:B-----5:R-:W-:-:S04]  /*70970*/  DFMA R56, R72, R40, R64 ;  /* 0x000000284838722b */ /* 0x020fc80000000040 */
[--C-:B------:R-:W-:Y:S02]  /*70980*/  DFMA R58, -R162, R44, -R8.reuse ;  /* 0x0000002ca23a722b */ /* 0x100fe40000000908 */
[----:B------:R-:W-:Y:S02]  /*70990*/  DADD R8, -RZ, -R8 ;  /* 0x00000000ff087229 */ /* 0x000fe40000000908 */
[----:B------:R-:W-:-:S04]  /*709a0*/  DFMA R36, R68, R40, R36 ;  /* 0x000000284424722b */ /* 0x000fc80000000024 */
[----:B------:R-:W-:-:S04]  /*709b0*/  DFMA R44, R12, R58, R44 ;  /* 0x0000003a0c2c722b */ /* 0x000fc8000000002c */
[----:B------:R-:W-:-:S06]  /*709c0*/  FSETP.GEU.AND P2, PT, |R9|, 6.5827683646048100446e-37, PT ;  /* 0x036000000900780b */ /* 0x000fcc0003f4e200 */
        /* <DEDUP_REMOVED lines=9> */
.L_x_973:
[----:B------:R-:W-:Y:S05]  /*70a60*/  BSYNC.RECONVERGENT B3 ;  /* 0x0000000000037941 */ /* 0x000fea0003800200 */
.L_x_972:
        /* <DEDUP_REMOVED lines=30> */
.L_x_975:
[----:B------:R-:W-:Y:S05]  /*70c50*/  BSYNC.RECONVERGENT B3 ;  /* 0x0000000000037941 */ /* 0x000fea0003800200 */
.L_x_974:
[----:B------:R-:W2:Y:S04]  /*70c60*/  LDL.64 R86, [R1+0x7740] ;  /* 0x0077400001567983 */ /* 0x000ea80000100a00 */
[----:B------:R-:W3:Y:S01]  /*70c70*/  LDL.128 R56, [R1+0x5050] ;  /* 0x0050500001387983 */ /* 0x000ee20000100c00 */
[----:B------:R-:W0:Y:S03]  /*70c80*/  MUFU.RCP64H R13, R23 ;  /* 0x00000017000d7308 */ /* 0x000e260000001800 */
[----:B------:R-:W4:Y:S01]  /*70c90*/  LDL.64 R90, [R1+0x7d00] ;  /* 0x007d0000015a7983 */ /* 0x000f220000100a00 */
[----:B------:R-:W-:-:S03]  /*70ca0*/  IMAD.MOV.U32 R12, RZ, RZ, 0x1 ;  /* 0x00000001ff0c7424 */ /* 0x000fc600078e00ff */
[----:B------:R-:W4:Y:S04]  /*70cb0*/  LDL.64 R114, [R1+0x83c0] ;  /* 0x0083c00001727983 */ /* 0x000f280000100a00 */
[----:B------:R-:W4:Y:S04]  /*70cc0*/  LDL.64 R106, [R1+0x7f18] ;  /* 0x007f1800016a7983 */ /* 0x000f280000100a00 */
[----:B------:R-:W4:Y:S01]  /*70cd0*/  LDL.128 R116, [R1+0x5070] ;  /* 0x0050700001747983 */ /* 0x000f220000100c00 */
[----:B0-----:R-:W-:Y:S02]  /*70ce0*/  DFMA R36, -R22, R12, 1 ;  /* 0x3ff000001624742b */ /* 0x001fe4000000010c */
[----:B------:R-:W-:Y:S01]  /*70cf0*/  DADD R38, -RZ, -R20 ;  /* 0x00000000ff267229 */ /* 0x000fe20000000914 */
[----:B------:R0:W5:Y:S05]  /*70d00*/  LDL.128 R64, [R1+0x5090] ;  /* 0x0050900001407983 */ /* 0x00016a0000100c00 */
[----:B------:R-:W-:-:S08]  /*70d10*/  DFMA R36, R36, R36, R36 ;  /* 0x000000242424722b */ /* 0x000fd00000000024 */
[----:B------:R-:W-:-:S08]  /*70d20*/  DFMA R12, R12, R36, R12 ;  /* 0x000000240c0c722b */ /* 0x000fd0000000000c */
[----:B------:R-:W-:-:S08]  /*70d30*/  DFMA R20, -R22, R12, 1 ;  /* 0x3ff000001614742b */ /* 0x000fd0000000010c */
[----:B------:R-:W-:Y:S01]  /*70d40*/  DFMA R12, R12, R20, R12 ;  /* 0x000000140c0c722b */ /* 0x000fe2000000000c */
[----:B--2---:R-:W-:Y:S01]  /*70d50*/  MOV R36, R86 ;  /* 0x0000005600247202 */ /* 0x004fe20000000f00 */
[----:B------:R-:W-:-:S05]  /*70d60*/  IMAD.MOV.U32 R37, RZ, RZ, R87 ;  /* 0x000000ffff257224 */ /* 0x000fca00078e0057 */
[----:B------:R1:W-:Y:S04]  /*70d70*/  STL.128 [R1+0x4ff0], R36 ;  /* 0x004ff02401007387 */ /* 0x0003e80000100c00 */
[----:B-1----:R0:W5:Y:S01]  /*70d80*/  LDL.128 R36, [R1+0x5080] ;  /* 0x0050800001247983 */ /* 0x0021620000100c00 */
[----:B---3--:R-:W-:-:S08]  /*70d90*/  DMUL R20, R56, -R12 ;  /* 0x8000000c38147228 */ /* 0x008fd00000000000 */
[----:B------:R-:W-:Y:S02]  /*70da0*/  DFMA R72, -R22, R20, -R56 ;  /* 0x000000141648722b */ /* 0x000fe40000000938 */
[----:B------:R-:W-:-:S06]  /*70db0*/  DADD R74, -RZ, -R44 ;  /* 0x00000000ff4a7229 */ /* 0x000fcc000000092c */
[----:B------:R-:W-:Y:S02]  /*70dc0*/  DFMA R20, R12, R72, R20 ;  /* 0x000000480c14722b */ /* 0x000fe40000000014 */
[----:B------:R-:W-:Y:S02]  /*70dd0*/  DADD R72, -RZ, -R40 ;  /* 0x00000000ff487229 */ /* 0x000fe40000000928 */
[-C--:B----4-:R-:W-:Y:S02]  /*70de0*/  DFMA R90, R90, R8.reuse, R34 ;  /* 0x000000085a5a722b */ /* 0x090fe40000000022 */
[-C--:B------:R-:W-:Y:S02]  /*70df0*/  DFMA R88, R98, R8.reuse, R68 ;  /* 0x000000086258722b */ /* 0x080fe40000000044 */
[-C--:B------:R-:W-:Y:S01]  /*70e00*/  DFMA R32, R106, R8.reuse, R32 ;  /* 0x000000086a20722b */ /* 0x080fe20000000020 */
[----:B------:R1:W-:Y:S01]  /*70e10*/  STL.128 [R1+0x5000], R72 ;  /* 0x0050004801007387 */ /* 0x0003e20000100c00 */
[----:B------:R-:W-:-:S02]  /*70e20*/  DFMA R34, R86, R8, R24 ;  /* 0x000000085622722b */ /* 0x000fc40000000018 */
[----:B------:R-:W-:Y:S01]  /*70e30*/  DADD R44, -RZ, -R8 ;  /* 0x00000000ff2c7229 */ /* 0x000fe20000000908 */
[----:B------:R0:W-:Y:S01]  /*70e40*/  STL.64 [R1+0x7ec0], R88 ;  /* 0x007ec05801007387 */ /* 0x0001e20000100a00 */
[----:B------:R-:W-:-:S03]  /*70e50*/  FFMA R0, RZ, R23, R21 ;  /* 0x00000017ff007223 */ /* 0x000fc60000000015 */
        /* <DEDUP_REMOVED lines=21> */
.L_x_977:
[----:B------:R-:W-:Y:S05]  /*70fb0*/  BSYNC.RECONVERGENT B3 ;  /* 0x0000000000037941 */ /* 0x000fea0003800200 */
.L_x_976:
[----:B------:R-:W2:Y:S04]  /*70fc0*/  LDL.64 R24, [R1+0x85d0] ;  /* 0x0085d00001187983 */ /* 0x000ea80000100a00 */
[----:B------:R-:W3:Y:S04]  /*70fd0*/  LDL.64 R62, [R1+0x8000] ;  /* 0x00800000013e7983 */ /* 0x000ee80000100a00 */
[----:B------:R-:W4:Y:S04]  /*70fe0*/  LDL.64 R44, [R1+0x7758] ;  /* 0x00775800012c7983 */ /* 0x000f280000100a00 */
[----:B------:R-:W4:Y:S04]  /*70ff0*/  LDL.64 R56, [R1+0x8008] ;  /* 0x0080080001387983 */ /* 0x000f280000100a00 */
[----:B------:R-:W4:Y:S04]  /*71000*/  LDL.64 R40, [R1+0x7750] ;  /* 0x0077500001287983 */ /* 0x000f280000100a00 */
[----:B------:R-:W4:Y:S01]  /*71010*/  LDL.64 R34, [R1+0x85d8] ;  /* 0x0085d80001227983 */ /* 0x000f220000100a00 */
[----:B------:R-:W0:Y:S01]  /*71020*/  MUFU.RCP64H R9, R61 ;  /* 0x0000003d00097308 */ /* 0x000e220000001800 */
[----:B------:R-:W-:-:S06]  /*71030*/  MOV R8, 0x1 ;  /* 0x0000000100087802 */ /* 0x000fcc0000000f00 */
        /* <DEDUP_REMOVED lines=10> */
[----:B------:R-:W-:-:S04]  /*710e0*/  DFMA R32, R12, R32, R24 ;  /* 0x000000200c20722b */ /* 0x000fc80000000018 */
[----:B------:R-:W-:-:S06]  /*710f0*/  FSETP.GEU.AND P2, PT, |R9|, 6.5827683646048100446e-37, PT ;  /* 0x036000000900780b */ /* 0x000fcc0003f4e200 */
[----:B------:R-:W-:-:S05]  /*71100*/  FFMA R0, RZ, R61, R33 ;  /* 0x0000003dff007223 */ /* 0x000fca0000000021 */
[----:B------:R-:W-:Y:S01]  /*71110*/  FSETP.GT.AND P1, PT, |R0|, 1.469367938527859385e-39, PT ;  /* 0x001000000000780b */ /* 0x000fe20003f24200 */
[-C--:B---3-5:R-:W-:Y:S02]  /*71120*/  DFMA R24, R62, R20.reuse, R36 ;  /* 0x000000143e18722b */ /* 0x0a8fe40000000024 */
[-C--:B----4-:R-:W-:Y:S02]  /*71130*/  DFMA R36, R44, R20.reuse, R208 ;  /* 0x000000142c24722b */ /* 0x090fe400000000d0 */
[-C--:B------:R-:W-:Y:S02]  /*71140*/  DFMA R38, R56, R20.reuse, R38 ;  /* 0x000000143826722b */ /* 0x080fe40000000026 */
[-C--:B------:R-:W-:Y:S02]  /*71150*/  DFMA R44, R40, R20.reuse, R64 ;  /* 0x00000014282c722b */ /* 0x080fe40000000040 */
[----:B------:R-:W-:-:S04]  /*71160*/  DFMA R34, R34, R20, R18 ;  /* 0x000000142222722b */ /* 0x000fc80000000012 */
[----:B------:R-:W-:Y:S07]  /*71170*/  @P1 BRA P2, `(.L_x_979) ;  /* 0x0000000000181947 */ /* 0x000fee0001000000 */
[----:B------:R-:W-:Y:S01]  /*71180*/  IMAD.MOV.U32 R174, RZ, RZ, R60 ;  /* 0x000000ffffae7224 */ /* 0x000fe200078e003c */
[----:B------:R-:W-:Y:S01]  /*71190*/  MOV R0, 0x711c0 ;  /* 0x000711c000007802 */ /* 0x000fe20000000f00 */
[----:B------:R-:W-:-:S07]  /*711a0*/  IMAD.MOV.U32 R175, RZ, RZ, R61 ;  /* 0x000000ffffaf7224 */ /* 0x000fce00078e003d */
[----:B------:R-:W-:Y:S05]  /*711b0*/  CALL.REL.NOINC `($__internal_1_$__cuda_sm20_div_rn_f64_full) ;  /* 0x00000df4003c7944 */ /* 0x000fea0003c00000 */
[----:B------:R-:W-:Y:S01]  /*711c0*/  MOV R32, R12 ;  /* 0x0000000c00207202 */ /* 0x000fe20000000f00 */
[----:B------:R-:W-:-:S07]  /*711d0*/  IMAD.MOV.U32 R33, RZ, RZ, R13 ;  /* 0x000000ffff217224 */ /* 0x000fce00078e000d */
.L_x_979:
[----:B------:R-:W-:Y:S05]  /*711e0*/  BSYNC.RECONVERGENT B3 ;  /* 0x0000000000037941 */ /* 0x000fea0003800200 */
.L_x_978:
        /* <DEDUP_REMOVED lines=20> */
[----:B---3--:R-:W-:-:S05]  /*71330*/  DFMA R18, R58, R32, R24 ;  /* 0x000000203a12722b */ /* 0x008fca0000000018 */
[----:B------:R4:W-:Y:S04]  /*71340*/  STL.64 [R1+0x7c98], R16 ;  /* 0x007c981001007387 */ /* 0x0009e80000100a00 */
[----:B------:R0:W-:Y:S01]  /*71350*/  STL.64 [R1+0x8520], R18 ;  /* 0x0085201201007387 */ /* 0x0001e20000100a00 */
[----:B----4-:R-:W-:-:S07]  /*71360*/  DFMA R16, R56, R32, R44 ;  /* 0x000000203810722b */ /* 0x010fce000000002c */
[----:B------:R0:W-:Y:S01]  /*71370*/  STL.64 [R1+0x7de0], R16 ;  /* 0x007de01001007387 */ /* 0x0001e20000100a00 */
[----:B-----5:R-:W-:Y:S01]  /*71380*/  DFMA R40, R40, R32, R38 ;  /* 0x000000202828722b */ /* 0x020fe20000000026 */
[----:B------:R-:W-:Y:S10]  /*71390*/  @P1 BRA P2, `(.L_x_981) ;  /* 0x0000000000201947 */ /* 0x000ff40001000000 */
        /* <DEDUP_REMOVED lines=8> */
.L_x_981:
[----:B------:R-:W-:Y:S05]  /*71420*/  BSYNC.RECONVERGENT B3 ;  /* 0x0000000000037941 */ /* 0x000fea0003800200 */
.L_x_980:
[----:B0-----:R-:W2:Y:S04]  /*71430*/  LDL.128 R16, [R1+0x50e0] ;  /* 0x0050e00001107983 */ /* 0x001ea80000100c00 */
[----:B------:R-:W3:Y:S01]  /*71440*/  LDL.128 R36, [R1+0x4f20] ;  /* 0x004f200001247983 */ /* 0x000ee20000100c00 */
[----:B------:R-:W0:Y:S01]  /*71450*/  MUFU.RCP64H R13, R113 ;  /* 0x00000071000d7308 */ /* 0x000e220000001800 */
[----:B------:R-:W-:Y:S02]  /*71460*/  IMAD.MOV.U32 R12, RZ, RZ, 0x1 ;  /* 0x00000001ff0c7424 */ /* 0x000fe400078e00ff */
[----:B------:R-:W4:Y:S04]  /*71470*/  LDL.LU.64 R86, [R1+0x7e98] ;  /* 0x007e980001567983 */ /* 0x000f280000300a00 */
[----:B------:R-:W4:Y:S04]  /*71480*/  LDL.64 R82, [R1+0x7788] ;  /* 0x0077880001527983 */ /* 0x000f280000100a00 */
[----:B------:R-:W4:Y:S04]  /*71490*/  LDL.64 R62, [R1+0x7c98] ;  /* 0x007c9800013e7983 */ /* 0x000f280000100a00 */
[----:B------:R-:W4:Y:S04]  /*714a0*/  LDL.64 R132, [R1+0x8520] ;  /* 0x0085200001847983 */ /* 0x000f280000100a00 */
[----:B------:R-:W4:Y:S04]  /*714b0*/  LDL.64 R128, [R1+0x7de0] ;  /* 0x007de00001807983 */ /* 0x000f280000100a00 */
[----:B------:R-:W4:Y:S04]  /*714c0*/  LDL.64 R140, [R1+0x7e90] ;  /* 0x007e9000018c7983 */ /* 0x000f280000100a00 */
[----:B------:R1:W5:Y:S04]  /*714d0*/  LDL.128 R88, [R1+0x50f0] ;  /* 0x0050f00001587983 */ /* 0x0003680000100c00 */
[----:B------:R1:W5:Y:S04]  /*714e0*/  LDL.128 R56, [R1+0x5110] ;  /* 0x0051100001387983 */ /* 0x0003680000100c00 */
[----:B--2---:R0:W-:Y:S02]  /*714f0*/  STL.64 [R1+0x7df0], R16 ;  /* 0x007df01001007387 */ /* 0x0041e40000100a00 */
[----:B0-----:R-:W-:-:S08]  /*71500*/  DFMA R16, -R112, R12, 1 ;  /* 0x3ff000007010742b */ /* 0x001fd0000000010c */
[----:B------:R-:W-:-:S08]  /*71510*/  DFMA R16, R16, R16, R16 ;  /* 0x000000101010722b */ /* 0x000fd00000000010 */
[----:B------:R-:W-:-:S08]  /*71520*/  DFMA R12, R12, R16, R12 ;  /* 0x000000100c0c722b */ /* 0x000fd0000000000c */
[----:B------:R-:W-:Y:S01]  /*71530*/  DFMA R16, -R112, R12, 1 ;  /* 0x3ff000007010742b */ /* 0x000fe2000000010c */
[----:B------:R-:W-:Y:S01]  /*71540*/  MOV R44, R18 ;  /* 0x00000012002c7202 */ /* 0x000fe20000000f00 */
[----:B------:R-:W-:-:S06]  /*71550*/  IMAD.MOV.U32 R45, RZ, RZ, R19 ;  /* 0x000000ffff2d7224 */ /* 0x000fcc00078e0013 */
[----:B------:R-:W-:-:S08]  /*71560*/  DFMA R12, R12, R16, R12 ;  /* 0x000000100c0c722b */ /* 0x000fd0000000000c */
[----:B------:R-:W-:-:S08]  /*71570*/  DMUL R16, R12, -R44 ;  /* 0x8000002c0c107228 */ /* 0x000fd00000000000 */
[----:B------:R-:W-:Y:S01]  /*71580*/  DFMA R18, -R112, R16, -R44 ;  /* 0x000000107012722b */ /* 0x000fe2000000092c */
[----:B---3--:R-:W-:Y:S01]  /*71590*/  MOV R68, R36 ;  /* 0x0000002400447202 */ /* 0x008fe20000000f00 */
[----:B------:R-:W-:Y:S01]  /*715a0*/  IMAD.MOV.U32 R69, RZ, RZ, R37 ;  /* 0x000000ffff457224 */ /* 0x000fe200078e0025 */
[----:B------:R0:W-:Y:S01]  /*715b0*/  STL.128 [R1+0x8130], R36 ;  /* 0x0081302401007387 */ /* 0x0001e20000100c00 */
[----:B------:R-:W-:Y:S01]  /*715c0*/  IMAD.MOV.U32 R64, RZ, RZ, R38 ;  /* 0x000000ffff407224 */ /* 0x000fe200078e0026 */
[----:B------:R-:W-:-:S03]  /*715d0*/  MOV R65, R39 ;  /* 0x0000002700417202 */ /* 0x000fc60000000f00 */
[----:B------:R-:W-:Y:S02]  /*715e0*/  DFMA R24, R12, R18, R16 ;  /* 0x000000120c18722b */ /* 0x000fe40000000010 */
[----:B------:R1:W5:Y:S04]  /*715f0*/  LDL.128 R16, [R1+0x5130] ;  /* 0x0051300001107983 */ /* 0x0003680000100c00 */
[----:B0-----:R1:W5:Y:S01]  /*71600*/  LDL.128 R36, [R1+0x5120] ;  /* 0x0051200001247983 */ /* 0x0013620000100c00 */
[----:B------:R-:W-:Y:S02]  /*71610*/  DADD R118, -RZ, -R32 ;  /* 0x00000000ff767229 */ /* 0x000fe40000000920 */
[----:B------:R-:W-:Y:S02]  /*71620*/  DADD R116, -RZ, -R20 ;  /* 0x00000000ff747229 */ /* 0x000fe40000000914 */
[----:B------:R-:W-:-:S02]  /*71630*/  DADD R32, -RZ, -R8 ;  /* 0x00000000ff207229 */ /* 0x000fc40000000908 */
[-C--:B----4-:R-:W-:Y:S02]  /*71640*/  DFMA R142, R82, R8.reuse, R86 ;  /* 0x00000008528e722b */ /* 0x090fe40000000056 */
[-C--:B------:R-:W-:Y:S02]  /*71650*/  DFMA R134, R68, R8.reuse, R40 ;  /* 0x000000084486722b */ /* 0x080fe40000000028 */
[----:B------:R-:W-:Y:S02]  /*71660*/  DFMA R130, R64, R8, R66 ;  /* 0x000000084082722b */ /* 0x000fe40000000042 */
[----:B------:R-:W-:Y:S01]  /*71670*/  DADD R8, -RZ, -R44 ;  /* 0x00000000ff087229 */ /* 0x000fe2000000092c */
[----:B------:R1:W-:Y:S01]  /*71680*/  STL.128 [R1+0x5050], R116 ;  /* 0x0050507401007387 */ /* 0x0003e20000100c00 */
[----:B------:R-:W-:-:S03]  /*71690*/  FFMA R0, RZ, R113, R25 ;  /* 0x00000071ff007223 */ /* 0x000fc60000000019 */
[----:B------:R1:W-:Y:S04]  /*716a0*/  STL.128 [R1+0x5060], R32 ;  /* 0x0050602001007387 */ /* 0x0003e80000100c00 */
        /* <DEDUP_REMOVED lines=9> */
[----:B------:R-:W-:-:S12]  /*71740*/  BSSY.RECONVERGENT B3, `(.L_x_982) ;  /* 0x0000008000037945 */ /* 0x000fd80003800200 */
[----:B-1----:R-:W-:Y:S05]  /*71750*/  @P1 BRA P2, `(.L_x_983) ;  /* 0x0000000000181947 */ /* 0x002fea0001000000 */
[----:B------:R-:W-:Y:S01]  /*71760*/  IMAD.MOV.U32 R174, RZ, RZ, R112 ;  /* 0x000000ffffae7224 */ /* 0x000fe200078e0070 */
[----:B------:R-:W-:Y:S01]  /*71770*/  MOV R0, 0x717a0 ;  /* 0x000717a000007802 */ /* 0x000fe20000000f00 */
[----:B------:R-:W-:-:S07]  /*71780*/  IMAD.MOV.U32 R175, RZ, RZ, R113 ;  /* 0x000000ffffaf7224 */ /* 0x000fce00078e0071 */
[----:B-----5:R-:W-:Y:S05]  /*71790*/  CALL.REL.NOINC `($__internal_1_$__cuda_sm20_div_rn_f64_full) ;  /* 0x00000dec00c47944 */ /* 0x020fea0003c00000 */
[----:B------:R-:W-:Y:S01]  /*717a0*/  MOV R24, R12 ;  /* 0x0000000c00187202 */ /* 0x000fe20000000f00 */
[----:B------:R-:W-:-:S07]  /*717b0*/  IMAD.MOV.U32 R25, RZ, RZ, R13 ;  /* 0x000000ffff197224 */ /* 0x000fce00078e000d */
.L_x_983:
[----:B------:R-:W-:Y:S05]  /*717c0*/  BSYNC.RECONVERGENT B3 ;  /* 0x0000000000037941 */ /* 0x000fea0003800200 */
.L_x_982:
[----:B------:R-:W2:Y:S04]  /*717d0*/  LDL.64 R40, [R1+0x88c0] ;  /* 0x0088c00001287983 */ /* 0x000ea80000100a00 */
[----:B------:R-:W3:Y:S04]  /*717e0*/  LDL.64 R32, [R1+0x7ee0] ;  /* 0x007ee00001207983 */ /* 0x000ee80000100a00 */
[----:B------:R-:W4:Y:S01]  /*717f0*/  LDL.64 R44, [R1+0x88c8] ;  /* 0x0088c800012c7983 */ /* 0x000f220000100a00 */
[----:B------:R-:W0:Y:S01]  /*71800*/  MUFU.RCP64H R9, R179 ;  /* 0x000000b300097308 */ /* 0x000e220000001800 */
[----:B------:R-:W-:-:S06]  /*71810*/  IMAD.MOV.U32 R8, RZ, RZ, 0x1 ;  /* 0x00000001ff087424 */ /* 0x000fcc00078e00ff */
        /* <DEDUP_REMOVED lines=18> */
[----:B------:R-:W-:Y:S01]  /*71940*/  MOV R174, R178 ;  /* 0x000000b200ae7202 */ /* 0x000fe20000000f00 */
[----:B------:R-:W-:Y:S01]  /*71950*/  IMAD.MOV.U32 R175, RZ, RZ, R179 ;  /* 0x000000ffffaf7224 */ /* 0x000fe200078e00b3 */
[----:B------:R-:W-:-:S07]  /*71960*/  MOV R0, 0x71980 ;  /* 0x0007198000007802 */ /* 0x000fce0000000f00 */
[----:B0-----:R-:W-:Y:S05]  /*71970*/  CALL.REL.NOINC `($__internal_1_$__cuda_sm20_div_rn_f64_full) ;  /* 0x00000dec004c7944 */ /* 0x001fea0003c00000 */
[----:B------:R-:W-:Y:S01]  /*71980*/  IMAD.MOV.U32 R20, RZ, RZ, R12 ;  /* 0x000000ffff147224 */ /* 0x000fe200078e000c */
[----:B------:R-:W-:-:S07]  /*71990*/  MOV R21, R13 ;  /* 0x0000000d00157202 */ /* 0x000fce0000000f00 */
.L_x_985:
[----:B------:R-:W-:Y:S05]  /*719a0*/  BSYNC.RECONVERGENT B3 ;  /* 0x0000000000037941 */ /* 0x000fea0003800200 */
.L_x_984:
[----:B------:R-:W2:Y:S04]  /*719b0*/  LDL.64 R32, [R1+0x7c48] ;  /* 0x007c480001207983 */ /* 0x000ea80000100a00 */
[----:B------:R-:W3:Y:S04]  /*719c0*/  LDL.64 R16, [R1+0x7c40] ;  /* 0x007c400001107983 */ /* 0x000ee80000100a00 */
[----:B------:R-:W4:Y:S01]  /*719d0*/  LDL.64 R44, [R1+0x7828] ;  /* 0x00782800012c7983 */ /* 0x000f220000100a00 */
        /* <DEDUP_REMOVED lines=20> */
[----:B------:R-:W-:Y:S02]  /*71b20*/  MOV R175, R163 ;  /* 0x000000a300af7202 */ /* 0x000fe40000000f00 */
[----:B------:R-:W-:-:S07]  /*71b30*/  MOV R0, 0x71b50 ;  /* 0x00071b5000007802 */ /* 0x000fce0000000f00 */
[----:B------:R-:W-:Y:S05]  /*71b40*/  CALL.REL.NOINC `($__internal_1_$__cuda_sm20_div_rn_f64_full) ;  /* 0x00000de800d87944 */ /* 0x000fea0003c00000 */
[----:B------:R-:W-:Y:S02]  /*71b50*/  IMAD.MOV.U32 R6, RZ, RZ, R12 ;  /* 0x000000ffff067224 */ /* 0x000fe400078e000c */
[----:B------:R-:W-:-:S07]  /*71b60*/  IMAD.MOV.U32 R7, RZ, RZ, R13 ;  /* 0x000000ffff077224 */ /* 0x000fce00078e000d */
.L_x_987:
[----:B------:R-:W-:Y:S05]  /*71b70*/  BSYNC.RECONVERGENT B3 ;  /* 0x0000000000037941 */ /* 0x000fea0003800200 */
.L_x_986:
[----:B------:R-:W2:Y:S04]  /*71b80*/  LDL.64 R62, [R1+0x7ac8] ;  /* 0x007ac800013e7983 */ /* 0x000ea80000100a00 */
        /* <DEDUP_REMOVED lines=29> */
.L_x_989:
[----:B------:R-:W-:Y:S05]  /*71d60*/  BSYNC.RECONVERGENT B3 ;  /* 0x0000000000037941 */ /* 0x000fea0003800200 */
.L_x_988:
[----:B------:R-:W2:Y:S01]  /*71d70*/  LDL.128 R16, [R1+0x5170] ;  /* 0x0051700001107983 */ /* 0x000ea20000100c00 */
[----:B------:R-:W0:Y:S01]  /*71d80*/  MUFU.RCP64H R5, R173 ;  /* 0x000000ad00057308 */ /* 0x000e220000001800 */
[----:B------:R-:W-:Y:S02]  /*71d90*/  HFMA2 R4, -RZ, RZ, 0, 5.9604644775390625e-08 ;  /* 0x00000001ff047431 */ /* 0x000fe400000001ff */
[----:B------:R-:W3:Y:S04]  /*71da0*/  LDL.64 R86, [R1+0x7ec8] ;  /* 0x007ec80001567983 */ /* 0x000ee80000100a00 */
[----:B------:R-:W4:Y:S04]  /*71db0*/  LDL.64 R82, [R1+0x7ea8] ;  /* 0x007ea80001527983 */ /* 0x000f280000100a00 */
[----:B------:R-:W4:Y:S04]  /*71dc0*/  LDL.64 R68, [R1+0x7ec0] ;  /* 0x007ec00001447983 */ /* 0x000f280000100a00 */
[----:B------:R-:W4:Y:S01]  /*71dd0*/  LDL.64 R62, [R1+0x7ea0] ;  /* 0x007ea000013e7983 */ /* 0x000f220000100a00 */
[----:B0-----:R-:W-:-:S02]  /*71de0*/  DFMA R12, -R172, R4, 1 ;  /* 0x3ff00000ac0c742b */ /* 0x001fc40000000104 */
[----:B------:R-:W-:Y:S01]  /*71df0*/  DADD R6, -RZ, -R6 ;  /* 0x00000000ff067229 */ /* 0x000fe20000000906 */
[----:B------:R-:W4:Y:S04]  /*71e00*/  LDL.64 R112, [R1+0x8510] ;  /* 0x0085100001707983 */ /* 0x000f280000100a00 */
[----:B------:R-:W4:Y:S01]  /*71e10*/  LDL.128 R132, [R1+0x51b0] ;  /* 0x0051b00001847983 */ /* 0x000f220000100c00 */
[----:B------:R-:W-:-:S03]  /*71e20*/  DFMA R12, R12, R12, R12 ;  /* 0x0000000c0c0c722b */ /* 0x000fc6000000000c */
[----:B------:R0:W5:Y:S05]  /*71e30*/  LDL.128 R64, [R1+0x51a0] ;  /* 0x0051a00001407983 */ /* 0x00016a0000100c00 */
[----:B------:R-:W-:-:S08]  /*71e40*/  DFMA R4, R4, R12, R4 ;  /* 0x0000000c0404722b */ /* 0x000fd00000000004 */
[----:B------:R-:W-:-:S08]  /*71e50*/  DFMA R12, -R172, R4, 1 ;  /* 0x3ff00000ac0c742b */ /* 0x000fd00000000104 */
[----:B------:R-:W-:Y:S02]  /*71e60*/  DFMA R12, R4, R12, R4 ;  /* 0x0000000c040c722b */ /* 0x000fe40000000004 */
[----:B------:R-:W-:-:S07]  /*71e70*/  DADD R4, -RZ, -R20 ;  /* 0x00000000ff047229 */ /* 0x000fce0000000914 */
[----:B------:R1:W-:Y:S01]  /*71e80*/  STL.128 [R1+0x50f0], R4 ;  /* 0x0050f00401007387 */ /* 0x0003e20000100c00 */
[----:B--2---:R-:W-:Y:S02]  /*71e90*/  IMAD.MOV.U32 R56, RZ, RZ, R18 ;  /* 0x000000ffff387224 */ /* 0x004fe400078e0012 */
[----:B------:R-:W-:-:S06]  /*71ea0*/  IMAD.MOV.U32 R57, RZ, RZ, R19 ;  /* 0x000000ffff397224 */ /* 0x000fcc00078e0013 */
[----:B-1----:R-:W-:-:S08]  /*71eb0*/  DMUL R4, R12, -R56 ;  /* 0x800000380c047228 */ /* 0x002fd00000000000 */
[----:B------:R-:W-:Y:S01]  /*71ec0*/  DFMA R6, -R172, R4, -R56 ;  /* 0x00000004ac06722b */ /* 0x000fe20000000938 */
[----:B------:R1:W-:Y:S07]  /*71ed0*/  STL.64 [R1+0x7dc0], R16 ;  /* 0x007dc01001007387 */ /* 0x0003ee0000100a00 */
[----:B------:R-:W-:Y:S02]  /*71ee0*/  DFMA R20, R12, R6, R4 ;  /* 0x000000060c14722b */ /* 0x000fe40000000004 */
[----:B------:R0:W5:Y:S04]  /*71ef0*/  LDL.128 R4, [R1+0x5180] ;  /* 0x0051800001047983 */ /* 0x0001680000100c00 */
[----:B-1----:R0:W5:Y:S01]  /*71f00*/  LDL.128 R16, [R1+0x51c0] ;  /* 0x0051c00001107983 */ /* 0x0021620000100c00 */
[----:B---3--:R-:W-:-:S02]  /*71f10*/  DFMA R130, R86, R8, R58 ;  /* 0x000000085682722b */ /* 0x008fc4000000003a */
[-C--:B------:R-:W-:Y:S02]  /*71f20*/  DFMA R118, R74, R8.reuse, R38 ;  /* 0x000000084a76722b */ /* 0x080fe40000000026 */
[-C--:B----4-:R-:W-:Y:S02]  /*71f30*/  DFMA R32, R82, R8.reuse, R32 ;  /* 0x000000085220722b */ /* 0x090fe40000000020 */
[----:B------:R-:W-:Y:S02]  /*71f40*/  DADD R12, -RZ, -R24 ;  /* 0x00000000ff0c7229 */ /* 0x000fe40000000918 */
        /* <DEDUP_REMOVED lines=17> */
[----:B------:R0:W-:Y:S04]  /*72060*/  STL.64 [R1+0x5140], R32 ;  /* 0x0051402001007387 */ /* 0x0001e80000100a00 */
[----:B------:R0:W-:Y:S01]  /*72070*/  STL.128 [R1+0x7c50], R132 ;  /* 0x007c508401007387 */ /* 0x0001e20000100c00 */
        /* <DEDUP_REMOVED lines=10> */
.L_x_991:
[----:B------:R-:W-:Y:S05]  /*72120*/  BSYNC.RECONVERGENT B3 ;  /* 0x0000000000037941 */ /* 0x000fea0003800200 */
.L_x_990:
        /* <DEDUP_REMOVED lines=18> */
[----:B--2---:R-:W-:-:S07]  /*72250*/  DFMA R18, R36, R20, R18 ;  /* 0x000000142412722b */ /* 0x004fce0000000012 */
[----:B------:R0:W-:Y:S01]  /*72260*/  STL.64 [R1+0x7c78], R18 ;  /* 0x007c781201007387 */ /* 0x0001e20000100a00 */
[-C--:B---3--:R-:W-:Y:S02]  /*72270*/  DFMA R4, R40, R20.reuse, R64 ;  /* 0x000000142804722b */ /* 0x088fe40000000040 */
        /* <DEDUP_REMOVED lines=8> */
.L_x_993:
[----:B------:R-:W-:Y:S05]  /*72300*/  BSYNC.RECONVERGENT B3 ;  /* 0x0000000000037941 */ /* 0x000fea0003800200 */
.L_x_992:
[----:B------:R-:W2:Y:S04]  /*72310*/  LDL.128 R112, [R1+0x4e70] ;  /* 0x004e700001707983 */ /* 0x000ea80000100c00 */
[----:B------:R-:W3:Y:S01]  /*72320*/  LDL.LU.64 R38, [R1+0x7c50] ;  /* 0x007c500001267983 */ /* 0x000ee20000300a00 */
[----:B------:R-:W1:Y:S01]  /*72330*/  MUFU.RCP64H R9, R161 ;  /* 0x000000a100097308 */ /* 0x000e620000001800 */
[----:B------:R-:W-:-:S06]  /*72340*/  HFMA2 R8, -RZ, RZ, 0, 5.9604644775390625e-08 ;  /* 0x00000001ff087431 */ /* 0x000fcc00000001ff */
        /* <DEDUP_REMOVED lines=12> */
[--C-:B0-----:R-:W-:Y:S02]  /*72410*/  DFMA R18, -R160, R12, -R6.reuse ;  /* 0x0000000ca012722b */ /* 0x101fe40000000906 */
[----:B------:R-:W-:-:S06]  /*72420*/  DADD R6, -RZ, -R6 ;  /* 0x00000000ff067229 */ /* 0x000fcc0000000906 */
[----:B------:R-:W-:Y:S02]  /*72430*/  DFMA R8, R8, R18, R12 ;  /* 0x000000120808722b */ /* 0x000fe4000000000c */
[----:B------:R-:W-:Y:S02]  /*72440*/  DFMA R18, R44, R32, R4 ;  /* 0x000000202c12722b */ /* 0x000fe40000000004 */
[----:B------:R-:W-:-:S06]  /*72450*/  FSETP.GEU.AND P2, PT, |R7|, 6.5827683646048100446e-37, PT ;  /* 0x036000000700780b */ /* 0x000fcc0003f4e200 */
[----:B------:R-:W-:-:S05]  /*72460*/  FFMA R0, RZ, R161, R9 ;  /* 0x000000a1ff007223 */ /* 0x000fca0000000009 */
[----:B------:R-:W-:Y:S01]  /*72470*/  FSETP.GT.AND P1, PT, |R0|, 1.469367938527859385e-39, PT ;  /* 0x001000000000780b */ /* 0x000fe20003f24200 */
[----:B------:R-:W-:Y:S01]  /*72480*/  BSSY.RECONVERGENT B3, `(.L_x_994) ;  /* 0x0000014000037945 */ /* 0x000fe20003800200 */
[----:B------:R-:W-:Y:S01]  /*72490*/  DFMA R24, R24, R32, R242 ;  /* 0x000000201818722b */ /* 0x000fe200000000f2 */
[----:B--2---:R-:W-:Y:S01]  /*724a0*/  IMAD.MOV.U32 R40, RZ, RZ, R112 ;  /* 0x000000ffff287224 */ /* 0x004fe200078e0070 */
[----:B------:R-:W-:Y:S01]  /*724b0*/  MOV R41, R113 ;  /* 0x0000007100297202 */ /* 0x000fe20000000f00 */
[----:B------:R-:W-:Y:S02]  /*724c0*/  IMAD.MOV.U32 R36, RZ, RZ, R114 ;  /* 0x000000ffff247224 */ /* 0x000fe400078e0072 */
[----:B------:R-:W-:-:S03]  /*724d0*/  IMAD.MOV.U32 R37, RZ, RZ, R115 ;  /* 0x000000ffff257224 */ /* 0x000fc600078e0073 */
[----:B------:R-:W-:-:S03]  /*724e0*/  DFMA R40, R40, R32, R66 ;  /* 0x000000202828722b */ /* 0x000fc60000000042 */
[----:B---3--:R-:W-:Y:S01]  /*724f0*/  DFMA R4, R36, R32, R38 ;  /* 0x000000202404722b */ /* 0x008fe20000000026 */
[----:B------:R0:W-:Y:S04]  /*72500*/  STL.128 [R1+0x8390], R112 ;  /* 0x0083907001007387 */ /* 0x0001e80000100c00 */
[----:B------:R0:W-:Y:S04]  /*72510*/  STL.64 [R1+0x8378], R40 ;  /* 0x0083782801007387 */ /* 0x0001e80000100a00 */
        /* <DEDUP_REMOVED lines=10> */
.L_x_995:
[----:B------:R-:W-:Y:S05]  /*725c0*/  BSYNC.RECONVERGENT B3 ;  /* 0x0000000000037941 */ /* 0x000fea0003800200 */
.L_x_994:
[----:B------:R-:W2:Y:S01]  /*725d0*/  LDL.128 R140, [R1+0x5210] ;  /* 0x00521000018c7983 */ /* 0x000ea20000100c00 */
[----:B0-----:R-:W0:Y:S01]  /*725e0*/  MUFU.RCP64H R5, R15 ;  /* 0x0000000f00057308 */ /* 0x001e220000001800 */
[----:B------:R-:W-:Y:S02]  /*725f0*/  IMAD.MOV.U32 R4, RZ, RZ, 0x1 ;  /* 0x00000001ff047424 */ /* 0x000fe400078e00ff */
[----:B------:R-:W3:Y:S04]  /*72600*/  LDL.64 R58, [R1+0x7788] ;  /* 0x00778800013a7983 */ /* 0x000ee80000100a00 */
[----:B------:R-:W4:Y:S04]  /*72610*/  LDL.64 R62, [R1+0x8130] ;  /* 0x00813000013e7983 */ /* 0x000f280000100a00 */
[----:B------:R-:W4:Y:S04]  /*72620*/  LDL.64 R44, [R1+0x8138] ;  /* 0x00813800012c7983 */ /* 0x000f280000100a00 */
[----:B------:R-:W4:Y:S01]  /*72630*/  LDL.64 R40, [R1+0x7d98] ;  /* 0x007d980001287983 */ /* 0x000f220000100a00 */
[----:B0-----:R-:W-:-:S03]  /*72640*/  DFMA R6, -R14, R4, 1 ;  /* 0x3ff000000e06742b */ /* 0x001fc60000000104 */
[----:B------:R-:W4:Y:S04]  /*72650*/  LDL.64 R150, [R1+0x8378] ;  /* 0x0083780001967983 */ /* 0x000f280000100a00 */
[----:B------:R-:W4:Y:S01]  /*72660*/  LDL.64 R146, [R1+0x7c78] ;  /* 0x007c780001927983 */ /* 0x000f220000100a00 */
[----:B------:R-:W-:-:S03]  /*72670*/  DFMA R6, R6, R6, R6 ;  /* 0x000000060606722b */ /* 0x000fc60000000006 */
[----:B------:R-:W4:Y:S04]  /*72680*/  LDL.128 R152, [R1+0x5260] ;  /* 0x0052600001987983 */ /* 0x000f280000100c00 */
[----:B------:R0:W5:Y:S01]  /*72690*/  LDL.128 R128, [R1+0x5220] ;  /* 0x0052200001807983 */ /* 0x0001620000100c00 */
[----:B------:R-:W-:-:S03]  /*726a0*/  DFMA R6, R4, R6, R4 ;  /* 0x000000060406722b */ /* 0x000fc60000000004 */
[----:B------:R0:W5:Y:S04]  /*726b0*/  LDL.128 R116, [R1+0x5230] ;  /* 0x0052300001747983 */ /* 0x0001680000100c00 */
[----:B------:R0:W5:Y:S01]  /*726c0*/  LDL.128 R112, [R1+0x5240] ;  /* 0x0052400001707983 */ /* 0x0001620000100c00 */
[----:B------:R-:W-:-:S03]  /*726d0*/  DFMA R4, -R14, R6, 1 ;  /* 0x3ff000000e04742b */ /* 0x000fc60000000106 */
[----:B------:R0:W5:Y:S04]  /*726e0*/  LDL.128 R132, [R1+0x5270] ;  /* 0x0052700001847983 */ /* 0x0001680000100c00 */
[----:B------:R0:W5:Y:S01]  /*726f0*/  LDL.128 R36, [R1+0x5290] ;  /* 0x0052900001247983 */ /* 0x0001620000100c00 */
[----:B------:R-:W-:Y:S02]  /*72700*/  DFMA R12, R6, R4, R6 ;  /* 0x00000004060c722b */ /* 0x000fe40000000006 */
[----:B------:R-:W-:Y:S01]  /*72710*/  DADD R4, -RZ, -R32 ;  /* 0x00000000ff047229 */ /* 0x000fe20000000920 */
[----:B------:R0:W5:Y:S01]  /*72720*/  LDL.128 R64, [R1+0x52a0] ;  /* 0x0052a00001407983 */ /* 0x0001620000100c00 */
[----:B------:R-:W-:-:S07]  /*72730*/  DADD R6, -RZ, -R8 ;  /* 0x00000000ff067229 */ /* 0x000fce0000000908 */
[----:B------:R2:W-:Y:S02]  /*72740*/  STL.128 [R1+0x5180], R4 ;  /* 0x0051800401007387 */ /* 0x0005e40000100c00 */
        /* <DEDUP_REMOVED lines=8> */
[----:B------:R-:W-:Y:S06]  /*727d0*/  STL.64 [R1+0x51b0], R40 ;  /* 0x0051b02801007387 */ /* 0x000fec0000100a00 */
[----:B------:R1:W-:Y:S01]  /*727e0*/  STL.64 [R1+0x5178], R8 ;  /* 0x0051780801007387 */ /* 0x0003e20000100a00 */
[----:B------:R-:W-:-:S03]  /*727f0*/  FFMA R0, RZ, R15, R69 ;  /* 0x0000000fff007223 */ /* 0x000fc60000000045 */
[----:B------:R0:W-:Y:S01]  /*72800*/  STL.64 [R1+0x8370], R148 ;  /* 0x0083709401007387 */ /* 0x0001e20000100a00 */
[----:B-1----:R-:W-:-:S03]  /*72810*/  DADD R8, -RZ, -R140 ;  /* 0x00000000ff087229 */ /* 0x002fc6000000098c */
[----:B------:R0:W-:Y:S04]  /*72820*/  STL.64 [R1+0x7c70], R144 ;  /* 0x007c709001007387 */ /* 0x0001e80000100a00 */
        /* <DEDUP_REMOVED lines=14> */
.L_x_997:
[----:B------:R-:W-:Y:S05]  /*72910*/  BSYNC.RECONVERGENT B3 ;  /* 0x0000000000037941 */ /* 0x000fea0003800200 */
.L_x_996:
        /* <DEDUP_REMOVED lines=16> */
[----:B--2--5:R-:W-:-:S12]  /*72a20*/  DFMA R16, R16, R68, R134 ;  /* 0x000000441010722b */ /* 0x024fd80000000086 */
[----:B------:R-:W-:Y:S05]  /*72a30*/  @P1 BRA P2, `(.L_x_999) ;  /* 0x0000000000181947 */ /* 0x000fea0001000000 */
[----:B------:R-:W-:Y:S01]  /*72a40*/  IMAD.MOV.U32 R174, RZ, RZ, R136 ;  /* 0x000000ffffae7224 */ /* 0x000fe200078e0088 */
[----:B------:R-:W-:Y:S01]  /*72a50*/  MOV R0, 0x72a80 ;  /* 0x00072a8000007802 */ /* 0x000fe20000000f00 */
[----:B------:R-:W-:-:S07]  /*72a60*/  IMAD.MOV.U32 R175, RZ, RZ, R137 ;  /* 0x000000ffffaf7224 */ /* 0x000fce00078e0089 */
[----:B------:R-:W-:Y:S05]  /*72a70*/  CALL.REL.NOINC `($__internal_1_$__cuda_sm20_div_rn_f64_full) ;  /* 0x00000ddc000c7944 */ /* 0x000fea0003c00000 */
[----:B------:R-:W-:Y:S01]  /*72a80*/  MOV R14, R12 ;  /* 0x0000000c000e7202 */ /* 0x000fe20000000f00 */
[----:B------:R-:W-:-:S07]  /*72a90*/  IMAD.MOV.U32 R15, RZ, RZ, R13 ;  /* 0x000000ffff0f7224 */ /* 0x000fce00078e000d */
.L_x_999:
[----:B------:R-:W-:Y:S05]  /*72aa0*/  BSYNC.RECONVERGENT B3 ;  /* 0x0000000000037941 */ /* 0x000fea0003800200 */
.L_x_998:
[----:B------:R-:W2:Y:S04]  /*72ab0*/  LDL.64 R24, [R1+0x7898] ;  /* 0x0078980001187983 */ /* 0x000ea80000100a00 */
[----:B------:R-:W3:Y:S01]  /*72ac0*/  LDL.64 R32, [R1+0x77d8] ;  /* 0x0077d80001207983 */ /* 0x000ee20000100a00 */
        /* <DEDUP_REMOVED lines=15> */
[----:B---3--:R-:W-:-:S12]  /*72bc0*/  DFMA R16, R32, R14, R16 ;  /* 0x0000000e2010722b */ /* 0x008fd80000000010 */
[----:B------:R-:W-:Y:S05]  /*72bd0*/  @P1 BRA P2, `(.L_x_1001) ;  /* 0x0000000000181947 */ /* 0x000fea0001000000 */
[----:B------:R-:W-:Y:S01]  /*72be0*/  MOV R174, R24 ;  /* 0x0000001800ae7202 */ /* 0x000fe20000000f00 */
[----:B------:R-:W-:Y:S01]  /*72bf0*/  IMAD.MOV.U32 R175, RZ, RZ, R25 ;  /* 0x000000ffffaf7224 */ /* 0x000fe200078e0019 */
[----:B------:R-:W-:-:S07]  /*72c00*/  MOV R0, 0x72c20 ;  /* 0x00072c2000007802 */ /* 0x000fce0000000f00 */
[----:B------:R-:W-:Y:S05]  /*72c10*/  CALL.REL.NOINC `($__internal_1_$__cuda_sm20_div_rn_f64_full) ;  /* 0x00000dd800a47944 */ /* 0x000fea0003c00000 */
[----:B------:R-:W-:Y:S01]  /*72c20*/  IMAD.MOV.U32 R20, RZ, RZ, R12 ;  /* 0x000000ffff147224 */ /* 0x000fe200078e000c */
[----:B------:R-:W-:-:S07]  /*72c30*/  MOV R21, R13 ;  /* 0x0000000d00157202 */ /* 0x000fce0000000f00 */
.L_x_1001:
[----:B------:R-:W-:Y:S05]  /*72c40*/  BSYNC.RECONVERGENT B3 ;  /* 0x0000000000037941 */ /* 0x000fea0003800200 */
.L_x_1000:
        /* <DEDUP_REMOVED lines=22> */
[----:B---3--:R-:W-:-:S03]  /*72db0*/  DFMA R18, R40, R20, R210 ;  /* 0x000000142812722b */ /* 0x008fc600000000d2 */
[-C--:B------:R-:W-:Y:S02]  /*72dc0*/  DFMA R24, R24, R20.reuse, R16 ;  /* 0x000000141818722b */ /* 0x080fe40000000010 */
[----:B------:R-:W-:Y:S01]  /*72dd0*/  DFMA R16, R32, R20, R64 ;  /* 0x000000142010722b */ /* 0x000fe20000000040 */
[----:B------:R-:W-:Y:S10]  /*72de0*/  @P1 BRA P2, `(.L_x_1003) ;  /* 0x0000000000181947 */ /* 0x000ff40001000000 */
[----:B------:R-:W-:Y:S01]  /*72df0*/  MOV R174, R196 ;  /* 0x000000c400ae7202 */ /* 0x000fe20000000f00 */
[----:B------:R-:W-:Y:S01]  /*72e00*/  IMAD.MOV.U32 R175, RZ, RZ, R197 ;  /* 0x000000ffffaf7224 */ /* 0x000fe200078e00c5 */
[----:B------:R-:W-:-:S07]  /*72e10*/  MOV R0, 0x72e30 ;  /* 0x00072e3000007802 */ /* 0x000fce0000000f00 */
[----:B0-----:R-:W-:Y:S05]  /*72e20*/  CALL.REL.NOINC `($__internal_1_$__cuda_sm20_div_rn_f64_full) ;  /* 0x00000dd800207944 */ /* 0x001fea0003c00000 */
[----:B------:R-:W-:Y:S01]  /*72e30*/  IMAD.MOV.U32 R82, RZ, RZ, R12 ;  /* 0x000000ffff527224 */ /* 0x000fe200078e000c */
[----:B------:R-:W-:-:S07]  /*72e40*/  MOV R83, R13 ;  /* 0x0000000d00537202 */ /* 0x000fce0000000f00 */
.L_x_1003:
[----:B------:R-:W-:Y:S05]  /*72e50*/  BSYNC.RECONVERGENT B3 ;  /* 0x0000000000037941 */ /* 0x000fea0003800200 */
.L_x_1002:
[----:B------:R-:W2:Y:S04]  /*72e60*/  LDL.64 R44, [R1+0x8120] ;  /* 0x00812000012c7983 */ /* 0x000ea80000100a00 */
[----:B------:R-:W3:Y:S01]  /*72e70*/  LDL.64 R40, [R1+0x8128] ;  /* 0x0081280001287983 */ /* 0x000ee20000100a00 */
[----:B------:R-:W1:Y:S01]  /*72e80*/  MUFU.RCP64H R9, R123 ;  /* 0x0000007b00097308 */ /* 0x000e620000001800 */
[----:B------:R-:W-:Y:S01]  /*72e90*/  IMAD.MOV.U32 R8, RZ, RZ, 0x1 ;  /* 0x00000001ff087424 */ /* 0x000fe200078e00ff */
[----:B------:R-:W-:Y:S01]  /*72ea0*/  BSSY.RECONVERGENT B3, `(.L_x_1004) ;  /* 0x0000017000037945 */ /* 0x000fe20003800200 */
[----:B------:R-:W-:-:S04]  /*72eb0*/  DFMA R16, R28, R82, R16 ;  /* 0x000000521c10722b */ /* 0x000fc80000000010 */
        /* <DEDUP_REMOVED lines=13> */
[----:B---3--:R-:W-:-:S10]  /*72f90*/  DFMA R24, R40, R82, R24 ;  /* 0x000000522818722b */ /* 0x008fd40000000018 */
[----:B------:R-:W-:Y:S05]  /*72fa0*/  @P1 BRA P2, `(.L_x_1005) ;  /* 0x0000000000181947 */ /* 0x000fea0001000000 */
[----:B------:R-:W-:Y:S01]  /*72fb0*/  IMAD.MOV.U32 R174, RZ, RZ, R122 ;  /* 0x000000ffffae7224 */ /* 0x000fe200078e007a */
[----:B------:R-:W-:Y:S02]  /*72fc0*/  MOV R175, R123 ;  /* 0x0000007b00af7202 */ /* 0x000fe40000000f00 */
[----:B------:R-:W-:-:S07]  /*72fd0*/  MOV R0, 0x72ff0 ;  /* 0x00072ff000007802 */ /* 0x000fce0000000f00 */
[----:B0-----:R-:W-:Y:S05]  /*72fe0*/  CALL.REL.NOINC `($__internal_1_$__cuda_sm20_div_rn_f64_full) ;  /* 0x00000dd400b07944 */ /* 0x001fea0003c00000 */
[----:B------:R-:W-:Y:S02]  /*72ff0*/  IMAD.MOV.U32 R86, RZ, RZ, R12 ;  /* 0x000000ffff567224 */ /* 0x000fe400078e000c */
[----:B------:R-:W-:-:S07]  /*73000*/  IMAD.MOV.U32 R87, RZ, RZ, R13 ;  /* 0x000000ffff577224 */ /* 0x000fce00078e000d */
.L_x_1005:
[----:B------:R-:W-:Y:S05]  /*73010*/  BSYNC.RECONVERGENT B3 ;  /* 0x0000000000037941 */ /* 0x000fea0003800200 */
.L_x_1004:
[----:B------:R-:W2:Y:S04]  /*73020*/  LDL.64 R40, [R1+0x7d90] ;  /* 0x007d900001287983 */ /* 0x000ea80000100a00 */
[----:B------:R-:W3:Y:S04]  /*73030*/  LDL.64 R44, [R1+0x7b70] ;  /* 0x007b7000012c7983 */ /* 0x000ee80000100a00 */
[----:B------:R-:W4:Y:S04]  /*73040*/  LDL.64 R106, [R1+0x7b78] ;  /* 0x007b7800016a7983 */ /* 0x000f280000100a00 */
[----:B------:R-:W5:Y:S04]  /*73050*/  LDL.64 R62, [R1+0x7db0] ;  /* 0x007db000013e7983 */ /* 0x000f680000100a00 */
[----:B------:R-:W5:Y:S01]  /*73060*/  LDL.64 R64, [R1+0x7cc0] ;  /* 0x007cc00001407983 */ /* 0x000f620000100a00 */
[----:B------:R-:W1:Y:S01]  /*73070*/  MUFU.RCP64H R9, R61 ;  /* 0x0000003d00097308 */ /* 0x000e620000001800 */
[----:B------:R-:W-:-:S06]  /*73080*/  MOV R8, 0x1 ;  /* 0x0000000100087802 */ /* 0x000fcc0000000f00 */
[----:B-1----:R-:W-:-:S08]  /*73090*/  DFMA R12, -R60, R8, 1 ;  /* 0x3ff000003c0c742b */ /* 0x002fd00000000108 */
[----:B------:R-:W-:-:S08]  /*730a0*/  DFMA R12, R12, R12, R12 ;  /* 0x0000000c0c0c722b */ /* 0x000fd0000000000c */
[----:B------:R-:W-:-:S08]  /*730b0*/  DFMA R8, R8, R12, R8 ;  /* 0x0000000c0808722b */ /* 0x000fd00000000008 */
[----:B------:R-:W-:-:S08]  /*730c0*/  DFMA R12, -R60, R8, 1 ;  /* 0x3ff000003c0c742b */ /* 0x000fd00000000108 */
[----:B------:R-:W-:Y:S01]  /*730d0*/  DFMA R8, R8, R12, R8 ;  /* 0x0000000c0808722b */ /* 0x000fe20000000008 */
[----:B------:R-:W-:Y:S01]  /*730e0*/  BSSY.RECONVERGENT B3, `(.L_x_1006) ;  /* 0x0000015000037945 */ /* 0x000fe20003800200 */
[----:B--2---:R-:W-:-:S08]  /*730f0*/  DFMA R12, R40, R86, R32 ;  /* 0x00000056280c722b */ /* 0x004fd00000000020 */
[----:B------:R-:W-:-:S08]  /*73100*/  DMUL R32, R8, -R12 ;  /* 0x8000000c08207228 */ /* 0x000fd00000000000 */
[----:B------:R-:W-:-:S08]  /*73110*/  DFMA R40, -R60, R32, -R12 ;  /* 0x000000203c28722b */ /* 0x000fd0000000090c */
[----:B------:R-:W-:Y:S02]  /*73120*/  DFMA R88, R8, R40, R32 ;  /* 0x000000280858722b */ /* 0x000fe40000000020 */
[----:B------:R-:W-:-:S08]  /*73130*/  DADD R8, -RZ, -R12 ;  /* 0x00000000ff087229 */ /* 0x000fd0000000090c */
[----:B------:R-:W-:Y:S02]  /*73140*/  FFMA R0, RZ, R61, R89 ;  /* 0x0000003dff007223 */ /* 0x000fe40000000059 */
[----:B------:R-:W-:-:S03]  /*73150*/  FSETP.GEU.AND P2, PT, |R9|, 6.5827683646048100446e-37, PT ;  /* 0x036000000900780b */ /* 0x000fc60003f4e200 */
[----:B------:R-:W-:Y:S01]  /*73160*/  FSETP.GT.AND P1, PT, |R0|, 1.469367938527859385e-39, PT ;  /* 0x001000000000780b */ /* 0x000fe20003f24200 */
[-C--:B---3--:R-:W-:Y:S02]  /*73170*/  DFMA R44, R44, R86.reuse, R24 ;  /* 0x000000562c2c722b */ /* 0x088fe40000000018 */
[-C--:B------:R-:W-:Y:S02]  /*73180*/  DFMA R40, R216, R86.reuse, R132 ;  /* 0x00000056d828722b */ /* 0x080fe40000000084 */
[-C--:B----4-:R-:W-:Y:S02]  /*73190*/  DFMA R32, R106, R86.reuse, R114 ;  /* 0x000000566a20722b */ /* 0x090fe40000000072 */
[-C--:B-----5:R-:W-:Y:S02]  /*731a0*/  DFMA R62, R62, R86.reuse, R36 ;  /* 0x000000563e3e722b */ /* 0x0a0fe40000000024 */
[----:B------:R-:W-:-:S04]  /*731b0*/  DFMA R24, R64, R86, R16 ;  /* 0x000000564018722b */ /* 0x000fc80000000010 */
[----:B------:R-:W-:Y:S07]  /*731c0*/  @P1 BRA P2, `(.L_x_1007) ;  /* 0x0000000000181947 */ /* 0x000fee0001000000 */
[----:B------:R-:W-:Y:S01]  /*731d0*/  IMAD.MOV.U32 R174, RZ, RZ, R60 ;  /* 0x000000ffffae7224 */ /* 0x000fe200078e003c */
[----:B------:R-:W-:Y:S01]  /*731e0*/  MOV R0, 0x73210 ;  /* 0x0007321000007802 */ /* 0x000fe20000000f00 */
[----:B------:R-:W-:-:S07]  /*731f0*/  IMAD.MOV.U32 R175, RZ, RZ, R61 ;  /* 0x000000ffffaf7224 */ /* 0x000fce00078e003d */
[----:B0-----:R-:W-:Y:S05]  /*73200*/  CALL.REL.NOINC `($__internal_1_$__cuda_sm20_div_rn_f64_full) ;  /* 0x00000dd400287944 */ /* 0x001fea0003c00000 */
[----:B------:R-:W-:Y:S01]  /*73210*/  MOV R88, R12 ;  /* 0x0000000c00587202 */ /* 0x000fe20000000f00 */
[----:B------:R-:W-:-:S07]  /*73220*/  IMAD.MOV.U32 R89, RZ, RZ, R13 ;  /* 0x000000ffff597224 */ /* 0x000fce00078e000d */
.L_x_1007:
[----:B------:R-:W-:Y:S05]  /*73230*/  BSYNC.RECONVERGENT B3 ;  /* 0x0000000000037941 */ /* 0x000fea0003800200 */
.L_x_1006:
[----:B------:R-:W2:Y:S04]  /*73240*/  LDL.64 R36, [R1+0x8218] ;  /* 0x0082180001247983 */ /* 0x000ea80000100a00 */
[----:B------:R-:W3:Y:S04]  /*73250*/  LDL.64 R114, [R1+0x7e28] ;  /* 0x007e280001727983 */ /* 0x000ee80000100a00 */
[----:B------:R-:W4:Y:S04]  /*73260*/  LDL.64 R106, [R1+0x7f48] ;  /* 0x007f4800016a7983 */ /* 0x000f280000100a00 */
        /* <DEDUP_REMOVED lines=19> */
[----:B-----5:R-:W-:-:S06]  /*733a0*/  DFMA R64, R64, R88, R24 ;  /* 0x000000584040722b */ /* 0x020fcc0000000018 */
[----:B------:R-:W-:Y:S05]  /*733b0*/  @P1 BRA P2, `(.L_x_1009) ;  /* 0x0000000000181947 */ /* 0x000fea0001000000 */
[----:B------:R-:W-:Y:S01]  /*733c0*/  MOV R174, R160 ;  /* 0x000000a000ae7202 */ /* 0x000fe20000000f00 */
[----:B------:R-:W-:Y:S01]  /*733d0*/  IMAD.MOV.U32 R175, RZ, RZ, R161 ;  /* 0x000000ffffaf7224 */ /* 0x000fe200078e00a1 */
[----:B------:R-:W-:-:S07]  /*733e0*/  MOV R0, 0x73400 ;  /* 0x0007340000007802 */ /* 0x000fce0000000f00 */
[----:B0-----:R-:W-:Y:S05]  /*733f0*/  CALL.REL.NOINC `($__internal_1_$__cuda_sm20_div_rn_f64_full) ;  /* 0x00000dd000ac7944 */ /* 0x001fea0003c00000 */
[----:B------:R-:W-:Y:S01]  /*73400*/  IMAD.MOV.U32 R16, RZ, RZ, R12 ;  /* 0x000000ffff107224 */ /* 0x000fe200078e000c */
[----:B------:R-:W-:-:S07]  /*73410*/  MOV R17, R13 ;  /* 0x0000000d00117202 */ /* 0x000fce0000000f00 */
.L_x_1009:
[----:B------:R-:W-:Y:S05]  /*73420*/  BSYNC.RECONVERGENT B3 ;  /* 0x0000000000037941 */ /* 0x000fea0003800200 */
.L_x_1008:
[----:B------:R-:W2:Y:S04]  /*73430*/  LDL.64 R114, [R1+0x8138] ;  /* 0x0081380001727983 */ /* 0x000ea80000100a00 */
[----:B------:R-:W3:Y:S04]  /*73440*/  LDL.LU.64 R112, [R1+0x82a8] ;  /* 0x0082a80001707983 */ /* 0x000ee80000300a00 */
[----:B------:R-:W3:Y:S04]  /*73450*/  LDL.64 R106, [R1+0x7788] ;  /* 0x00778800016a7983 */ /* 0x000ee80000100a00 */
[----:B------:R-:W4:Y:S01]  /*73460*/  LDL.64 R62, [R1+0x8130] ;  /* 0x00813000013e7983 */ /* 0x000f220000100a00 */
        /* <DEDUP_REMOVED lines=22> */
[----:B0-----:R-:W-:Y:S05]  /*735d0*/  CALL.REL.NOINC `($__internal_1_$__cuda_sm20_div_rn_f64_full) ;  /* 0x00000dd000347944 */ /* 0x001fea0003c00000 */
[----:B------:R-:W-:Y:S02]  /*735e0*/  IMAD.MOV.U32 R24, RZ, RZ, R12 ;  /* 0x000000ffff187224 */ /* 0x000fe400078e000c */
[----:B------:R-:W-:-:S07]  /*735f0*/  IMAD.MOV.U32 R25, RZ, RZ, R13 ;  /* 0x000000ffff197224 */ /* 0x000fce00078e000d */
.L_x_1011:
[----:B------:R-:W-:Y:S05]  /*73600*/  BSYNC.RECONVERGENT B3 ;  /* 0x0000000000037941 */ /* 0x000fea0003800200 */
.L_x_1010:
[----:B------:R-:W2:Y:S04]  /*73610*/  LDL.64 R62, [R1+0x7e90] ;  /* 0x007e9000013e7983 */ /* 0x000ea80000100a00 */
[----:B------:R-:W3:Y:S04]  /*73620*/  LDL.64 R112, [R1+0x8520] ;  /* 0x0085200001707983 */ /* 0x000ee80000100a00 */
[----:B------:R-:W4:Y:S04]  /*73630*/  LDL.64 R128, [R1+0x8348] ;  /* 0x0083480001807983 */ /* 0x000f280000100a00 */
[----:B------:R-:W5:Y:S04]  /*73640*/  LDL.64 R120, [R1+0x8528] ;  /* 0x0085280001787983 */ /* 0x000f680000100a00 */
[----:B------:R-:W5:Y:S04]  /*73650*/  LDL.64 R118, [R1+0x7de0] ;  /* 0x007de00001767983 */ /* 0x000f680000100a00 */
        /* <DEDUP_REMOVED lines=12> */
[----:B------:R-:W-:Y:S02]  /*73720*/  DFMA R106, -R56, R62, -R12 ;  /* 0x0000003e386a722b */ /* 0x000fe4000000090c */
[----:B---3--:R-:W-:-:S06]  /*73730*/  DFMA R36, R112, R24, R36 ;  /* 0x000000187024722b */ /* 0x008fcc0000000024 */
[----:B------:R-:W-:Y:S02]  /*73740*/  DFMA R8, R8, R106, R62 ;  /* 0x0000006a0808722b */ /* 0x000fe4000000003e */
[----:B------:R-:W-:Y:S01]  /*73750*/  DADD R12, -RZ, -R12 ;  /* 0x00000000ff0c7229 */ /* 0x000fe2000000090c */
[----:B------:R1:W-:Y:S07]  /*73760*/  STL.64 [R1+0x7ba0], R36 ;  /* 0x007ba02401007387 */ /* 0x0003ee0000100a00 */
[----:B------:R-:W-:-:S02]  /*73770*/  FFMA R0, RZ, R57, R9 ;  /* 0x00000039ff007223 */ /* 0x000fc40000000009 */
[----:B------:R-:W-:-:S03]  /*73780*/  FSETP.GEU.AND P2, PT, |R13|, 6.5827683646048100446e-37, PT ;  /* 0x036000000d00780b */ /* 0x000fc60003f4e200 */
[----:B------:R-:W-:Y:S01]  /*73790*/  FSETP.GT.AND P1, PT, |R0|, 1.469367938527859385e-39, PT ;  /* 0x001000000000780b */ /* 0x000fe20003f24200 */
[-C--:B----4-:R-:W-:Y:S02]  /*737a0*/  DFMA R32, R128, R24.reuse, R32 ;  /* 0x000000188020722b */ /* 0x090fe40000000020 */
[-C--:B-----5:R-:W-:Y:S02]  /*737b0*/  DFMA R40, R120, R24.reuse, R40 ;  /* 0x000000187828722b */ /* 0x0a0fe40000000028 */
[-C--:B------:R-:W-:Y:S02]  /*737c0*/  DFMA R44, R118, R24.reuse, R44 ;  /* 0x00000018762c722b */ /* 0x080fe4000000002c */
[-C--:B------:R-:W-:Y:S02]  /*737d0*/  DFMA R62, R116, R24.reuse, R38 ;  /* 0x00000018743e722b */ /* 0x080fe40000000026 */
[----:B------:R-:W-:-:S04]  /*737e0*/  DFMA R64, R114, R24, R64 ;  /* 0x000000187240722b */ /* 0x000fc80000000040 */
[----:B-1----:R-:W-:Y:S07]  /*737f0*/  @P1 BRA P2, `(.L_x_1013) ;  /* 0x0000000000201947 */ /* 0x002fee0001000000 */
        /* <DEDUP_REMOVED lines=8> */
.L_x_1013:
[----:B------:R-:W-:Y:S05]  /*73880*/  BSYNC.RECONVERGENT B3 ;  /* 0x0000000000037941 */ /* 0x000fea0003800200 */
.L_x_1012:
[----:B------:R-:W1:Y:S01]  /*73890*/  MUFU.RCP64H R37, R79 ;  /* 0x0000004f00257308 */ /* 0x000e620000001800 */
[----:B------:R-:W-:Y:S01]  /*738a0*/  DADD R12, -RZ, -R68 ;  /* 0x00000000ff0c7229 */ /* 0x000fe20000000944 */
[----:B------:R-:W2:Y:S01]  /*738b0*/  LDL.64 R148, [R1+0x8370] ;  /* 0x0083700001947983 */ /* 0x000ea20000100a00 */
[----:B------:R-:W-:Y:S01]  /*738c0*/  DADD R14, -RZ, -R14 ;  /* 0x00000000ff0e7229 */ /* 0x000fe2000000090e */
[----:B------:R-:W-:Y:S02]  /*738d0*/  IMAD.MOV.U32 R36, RZ, RZ, 0x1 ;  /* 0x00000001ff247424 */ /* 0x000fe400078e00ff */
[----:B------:R-:W3:Y:S04]  /*738e0*/  LDL.64 R146, [R1+0x8378] ;  /* 0x0083780001927983 */ /* 0x000ee80000100a00 */
[----:B------:R-:W4:Y:S04]  /*738f0*/  LDL.64 R106, [R1+0x7c78] ;  /* 0x007c7800016a7983 */ /* 0x000f280000100a00 */
[----:B------:R1:W-:Y:S04]  /*73900*/  STL.128 [R1+0x5210], R12 ;  /* 0x0052100c01007387 */ /* 0x0003e80000100c00 */
[----:B------:R-:W4:Y:S04]  /*73910*/  LDL.64 R144, [R1+0x7d98] ;  /* 0x007d980001907983 */ /* 0x000f280000100a00 */
[----:B------:R-:W4:Y:S04]  /*73920*/  LDL.64 R136, [R1+0x7c58] ;  /* 0x007c580001887983 */ /* 0x000f280000100a00 */
[----:B------:R-:W4:Y:S01]  /*73930*/  LDL.64 R120, [R1+0x7c70] ;  /* 0x007c700001787983 */ /* 0x000f220000100a00 */
[----:B-1----:R-:W-:-:S03]  /*73940*/  DFMA R12, -R78, R36, 1 ;  /* 0x3ff000004e0c742b */ /* 0x002fc60000000124 */
[----:B------:R-:W4:Y:S04]  /*73950*/  LDL.64 R152, [R1+0x7ba0] ;  /* 0x007ba00001987983 */ /* 0x000f280000100a00 */
[----:B------:R-:W4:Y:S01]  /*73960*/  LDL.128 R180, [R1+0x52d0] ;  /* 0x0052d00001b47983 */ /* 0x000f220000100c00 */
[----:B------:R-:W-:-:S03]  /*73970*/  DFMA R12, R12, R12, R12 ;  /* 0x0000000c0c0c722b */ /* 0x000fc6000000000c */
[----:B------:R1:W5:Y:S01]  /*73980*/  LDL.128 R116, [R1+0x52b0] ;  /* 0x0052b00001747983 */ /* 0x0003620000100c00 */
[----:B------:R-:W-:-:S03]  /*73990*/  DADD R14, -RZ, -R82 ;  /* 0x00000000ff0e7229 */ /* 0x000fc60000000952 */
[----:B------:R1:W5:Y:S01]  /*739a0*/  LDL.128 R128, [R1+0x52e0] ;  /* 0x0052e00001807983 */ /* 0x0003620000100c00 */
[----:B------:R-:W-:-:S03]  /*739b0*/  DFMA R36, R36, R12, R36 ;  /* 0x0000000c2424722b */ /* 0x000fc60000000024 */
[----:B------:R1:W5:Y:S01]  /*739c0*/  LDL.128 R132, [R1+0x52f0] ;  /* 0x0052f00001847983 */ /* 0x0003620000100c00 */
[----:B------:R-:W-:-:S03]  /*739d0*/  DADD R12, -RZ, -R20 ;  /* 0x00000000ff0c7229 */ /* 0x000fc60000000914 */
[----:B------:R1:W5:Y:S04]  /*739e0*/  LDL.128 R112, [R1+0x5310] ;  /* 0x0053100001707983 */ /* 0x0003680000100c00 */
[----:B------:R1:W-:Y:S04]  /*739f0*/  STL.128 [R1+0x5220], R12 ;  /* 0x0052200c01007387 */ /* 0x0003e80000100c00 */
[----:B0-----:R0:W5:Y:S01]  /*73a00*/  LDL.128 R140, [R1+0x5320] ;  /* 0x00532000018c7983 */ /* 0x0011620000100c00 */
[----:B-1----:R-:W-:-:S08]  /*73a10*/  DFMA R12, -R78, R36, 1 ;  /* 0x3ff000004e0c742b */ /* 0x002fd00000000124 */
[----:B------:R-:W-:Y:S01]  /*73a20*/  DFMA R20, R36, R12, R36 ;  /* 0x0000000c2414722b */ /* 0x000fe20000000024 */
[----:B------:R0:W5:Y:S01]  /*73a30*/  LDL.128 R36, [R1+0x5300] ;  /* 0x0053000001247983 */ /* 0x0001620000100c00 */
[----:B------:R-:W-:Y:S02]  /*73a40*/  DADD R12, -RZ, -R86 ;  /* 0x00000000ff0c7229 */ /* 0x000fe40000000956 */
[----:B------:R-:W-:-:S07]  /*73a50*/  DADD R14, -RZ, -R88 ;  /* 0x00000000ff0e7229 */ /* 0x000fce0000000958 */
[----:B------:R1:W-:Y:S02]  /*73a60*/  STL.128 [R1+0x5230], R12 ;  /* 0x0052300c01007387 */ /* 0x0003e40000100c00 */
[----:B-1----:R-:W-:-:S08]  /*73a70*/  DMUL R12, R66, -R20 ;  /* 0x80000014420c7228 */ /* 0x002fd00000000000 */
[----:B------:R-:W-:Y:S02]  /*73a80*/  DFMA R14, -R78, R12, -R66 ;  /* 0x0000000c4e0e722b */ /* 0x000fe40000000942 */
[----:B------:R-:W-:-:S06]  /*73a90*/  DFMA R32, R58, R8, R32 ;  /* 0x000000083a20722b */ /* 0x000fcc0000000020 */
[----:B------:R-:W-:Y:S02]  /*73aa0*/  DFMA R20, R20, R14, R12 ;  /* 0x0000000e1414722b */ /* 0x000fe4000000000c */
[----:B------:R-:W-:Y:S02]  /*73ab0*/  DADD R12, -RZ, -R16 ;  /* 0x00000000ff0c7229 */ /* 0x000fe40000000910 */
[----:B------:R-:W-:Y:S02]  /*73ac0*/  DADD R14, -RZ, -R24 ;  /* 0x00000000ff0e7229 */ /* 0x000fe40000000918 */
[----:B------:R-:W-:Y:S01]  /*73ad0*/  DADD R16, -RZ, -R8 ;  /* 0x00000000ff107229 */ /* 0x000fe20000000908 */
[----:B------:R-:W-:Y:S03]  /*73ae0*/  STL.64 [R1+0x7f40], R32 ;  /* 0x007f402001007387 */ /* 0x000fe60000100a00 */
[----:B------:R-:W-:Y:S01]  /*73af0*/  FFMA R0, RZ, R79, R21 ;  /* 0x0000004fff007223 */ /* 0x000fe20000000015 */
[----:B------:R-:W-:Y:S04]  /*73b00*/  STL.128 [R1+0x5240], R12 ;  /* 0x0052400c01007387 */ /* 0x000fe80000100c00 */
[----:B------:R-:W-:Y:S04]  /*73b10*/  STL.128 [R1+0x5250], R16 ;  /* 0x0052501001007387 */ /* 0x000fe80000100c00 */
[----:B------:R-:W-:Y:S01]  /*73b20*/  STL.64 [R1+0x5268], R32 ;  /* 0x0052682001007387 */ /* 0x000fe20000100a00 */
[----:B------:R-:W-:Y:S01]  /*73b30*/  FSETP.GT.AND P1, PT, |R0|, 1.469367938527859385e-39, PT ;  /* 0x001000000000780b */ /* 0x000fe20003f24200 */
[----:B------:R-:W-:Y:S01]  /*73b40*/  BSSY.RECONVERGENT B3, `(.L_x_1014) ;  /* 0x000001c000037945 */ /* 0x000fe20003800200 */
[----:B--2---:R-:W-:-:S02]  /*73b50*/  DFMA R154, R148, R8, R40 ;  /* 0x00000008949a722b */ /* 0x004fc40000000028 */
[-C--:B---3--:R-:W-:Y:S02]  /*73b60*/  DFMA R148, R146, R8.reuse, R4 ;  /* 0x000000089294722b */ /* 0x088fe40000000004 */
[-C--:B----4-:R-:W-:Y:S02]  /*73b70*/  DFMA R4, R106, R8.reuse, R64 ;  /* 0x000000086a04722b */ /* 0x090fe40000000040 */
[----:B------:R-:W-:-:S05]  /*73b80*/  DFMA R150, R144, R8, R6 ;  /* 0x000000089096722b */ /* 0x000fca0000000006 */
[----:B------:R1:W-:Y:S01]  /*73b90*/  STL.64 [R1+0x7e40], R4 ;  /* 0x007e400401007387 */ /* 0x0003e20000100a00 */
[-C--:B------:R-:W-:Y:S02]  /*73ba0*/  DFMA R144, R136, R8.reuse, R44 ;  /* 0x000000088890722b */ /* 0x080fe4000000002c */
[----:B------:R-:W-:Y:S02]  /*73bb0*/  DFMA R146, R120, R8, R62 ;  /* 0x000000087892722b */ /* 0x000fe4000000003e */
[----:B-1----:R-:W-:Y:S01]  /*73bc0*/  DADD R4, -RZ, -R66 ;  /* 0x00000000ff047229 */ /* 0x002fe20000000942 */
        /* <DEDUP_REMOVED lines=8> */
[----:B------:R0:W-:Y:S01]  /*73c50*/  STL.128 [R1+0x8560], R180 ;  /* 0x008560b401007387 */ /* 0x0001e20000100c00 */
[----:B------:R-:W-:-:S13]  /*73c60*/  FSETP.GEU.AND P2, PT, |R5|, 6.5827683646048100446e-37, PT ;  /* 0x036000000500780b */ /* 0x000fda0003f4e200 */
[----:B------:R-:W-:Y:S05]  /*73c70*/  @P1 BRA P2, `(.L_x_1015) ;  /* 0x0000000000201947 */ /* 0x000fea0001000000 */
[----:B------:R-:W-:Y:S01]  /*73c80*/  IMAD.MOV.U32 R8, RZ, RZ, R4 ;  /* 0x000000ffff087224 */ /* 0x000fe200078e0004 */
[----:B------:R-:W-:Y:S01]  /*73c90*/  MOV R9, R5 ;  /* 0x0000000500097202 */ /* 0x000fe20000000f00 */
[----:B------:R-:W-:Y:S01]  /*73ca0*/  IMAD.MOV.U32 R174, RZ, RZ, R78 ;  /* 0x000000ffffae7224 */ /* 0x000fe200078e004e */
[----:B------:R-:W-:Y:S01]  /*73cb0*/  MOV R0, 0x73ce0 ;  /* 0x00073ce000007802 */ /* 0x000fe20000000f00 */
[----:B------:R-:W-:-:S07]  /*73cc0*/  IMAD.MOV.U32 R175, RZ, RZ, R79 ;  /* 0x000000ffffaf7224 */ /* 0x000fce00078e004f */
[----:B0----5:R-:W-:Y:S05]  /*73cd0*/  CALL.REL.NOINC `($__internal_1_$__cuda_sm20_div_rn_f64_full) ;  /* 0x00000dc800747944 */ /* 0x021fea0003c00000 */
[----:B------:R-:W-:Y:S01]  /*73ce0*/  MOV R20, R12 ;  /* 0x0000000c00147202 */ /* 0x000fe20000000f00 */
[----:B------:R-:W-:-:S07]  /*73cf0*/  IMAD.MOV.U32 R21, RZ, RZ, R13 ;  /* 0x000000ffff157224 */ /* 0x000fce00078e000d */
.L_x_1015:
[----:B------:R-:W-:Y:S05]  /*73d00*/  BSYNC.RECONVERGENT B3 ;  /* 0x0000000000037941 */ /* 0x000fea0003800200 */
.L_x_1014:
[----:B------:R-:W2:Y:S04]  /*73d10*/  LDL.64 R8, [R1+0x7d70] ;  /* 0x007d700001087983 */ /* 0x000ea80000100a00 */
[----:B------:R-:W3:Y:S04]  /*73d20*/  LDL.64 R66, [R1+0x7da0] ;  /* 0x007da00001427983 */ /* 0x000ee80000100a00 */
[----:B------:R-:W4:Y:S04]  /*73d30*/  LDL.LU.64 R16, [R1+0x7d60] ;  /* 0x007d600001107983 */ /* 0x000f280000300a00 */
[----:B------:R-:W4:Y:S04]  /*73d40*/  LDL.64 R24, [R1+0x7d78] ;  /* 0x007d780001187983 */ /* 0x000f280000100a00 */
[----:B------:R-:W4:Y:S04]  /*73d50*/  LDL.64 R44, [R1+0x7d80] ;  /* 0x007d8000012c7983 */ /* 0x000f280000100a00 */
[----:B------:R-:W4:Y:S04]  /*73d60*/  LDL.64 R14, [R1+0x8318] ;  /* 0x00831800010e7983 */ /* 0x000f280000100a00 */
[----:B------:R-:W4:Y:S04]  /*73d70*/  LDL.LU.64 R82, [R1+0x8560] ;  /* 0x0085600001527983 */ /* 0x000f280000300a00 */
[----:B------:R-:W4:Y:S04]  /*73d80*/  LDL.64 R40, [R1+0x7f58] ;  /* 0x007f580001287983 */ /* 0x000f280000100a00 */
[----:B------:R-:W4:Y:S04]  /*73d90*/  LDL.64 R64, [R1+0x7d68] ;  /* 0x007d680001407983 */ /* 0x000f280000100a00 */
[----:B------:R-:W4:Y:S04]  /*73da0*/  LDL.64 R62, [R1+0x7da8] ;  /* 0x007da800013e7983 */ /* 0x000f280000100a00 */
[----:B------:R-:W4:Y:S04]  /*73db0*/  LDL.64 R68, [R1+0x81a0] ;  /* 0x0081a00001447983 */ /* 0x000f280000100a00 */
[----:B------:R-:W4:Y:S01]  /*73dc0*/  LDL.64 R32, [R1+0x7d88] ;  /* 0x007d880001207983 */ /* 0x000f220000100a00 */
[----:B------:R-:W1:Y:S01]  /*73dd0*/  MUFU.RCP64H R5, R139 ;  /* 0x0000008b00057308 */ /* 0x000e620000001800 */
[----:B------:R-:W-:-:S06]  /*73de0*/  IMAD.MOV.U32 R4, RZ, RZ, 0x1 ;  /* 0x00000001ff047424 */ /* 0x000fcc00078e00ff */
[----:B-1----:R-:W-:-:S08]  /*73df0*/  DFMA R6, -R138, R4, 1 ;  /* 0x3ff000008a06742b */ /* 0x002fd00000000104 */
[----:B------:R-:W-:-:S08]  /*73e00*/  DFMA R6, R6, R6, R6 ;  /* 0x000000060606722b */ /* 0x000fd00000000006 */
[----:B------:R-:W-:-:S08]  /*73e10*/  DFMA R4, R4, R6, R4 ;  /* 0x000000060404722b */ /* 0x000fd00000000004 */
[----:B------:R-:W-:-:S08]  /*73e20*/  DFMA R6, -R138, R4, 1 ;  /* 0x3ff000008a06742b */ /* 0x000fd00000000104 */
[----:B------:R-:W-:Y:S01]  /*73e30*/  DFMA R4, R4, R6, R4 ;  /* 0x000000060404722b */ /* 0x000fe20000000004 */
[----:B------:R-:W-:Y:S01]  /*73e40*/  BSSY.RECONVERGENT B3, `(.L_x_1016) ;  /* 0x000001c000037945 */ /* 0x000fe20003800200 */
[----:B--2--5:R-:W-:-:S08]  /*73e50*/  DFMA R6, R8, R20, R116 ;  /* 0x000000140806722b */ /* 0x024fd00000000074 */
[----:B------:R-:W-:-:S08]  /*73e60*/  DMUL R8, R6, -R4 ;  /* 0x8000000406087228 */ /* 0x000fd00000000000 */
[--C-:B------:R-:W-:Y:S02]  /*73e70*/  DFMA R12, -R138, R8, -R6.reuse ;  /* 0x000000088a0c722b */ /* 0x100fe40000000906 */
[----:B------:R-:W-:-:S06]  /*73e80*/  DADD R6, -RZ, -R6 ;  /* 0x00000000ff067229 */ /* 0x000fcc0000000906 */
[----:B------:R-:W-:-:S04]  /*73e90*/  DFMA R4, R4, R12, R8 ;  /* 0x0000000c0404722b */ /* 0x000fc80000000008 */
[----:B------:R-:W-:-:S06]  /*73ea0*/  FSETP.GEU.AND P2, PT, |R7|, 6.5827683646048100446e-37, PT ;  /* 0x036000000700780b */ /* 0x000fcc0003f4e200 */
[----:B------:R-:W-:-:S05]  /*73eb0*/  FFMA R0, RZ, R139, R5 ;  /* 0x0000008bff007223 */ /* 0x000fca0000000005 */
[----:B------:R-:W-:Y:S01]  /*73ec0*/  FSETP.GT.AND P1, PT, |R0|, 1.469367938527859385e-39, PT ;  /* 0x001000000000780b */ /* 0x000fe20003f24200 */
[-C--:B---3--:R-:W-:Y:S02]  /*73ed0*/  DFMA R66, R66, R20.reuse, R38 ;  /* 0x000000144242722b */ /* 0x088fe40000000026 */
[-C--:B----4-:R-:W-:Y:S02]  /*73ee0*/  DFMA R16, R16, R20.reuse, R130 ;  /* 0x000000141010722b */ /* 0x090fe40000000082 */
[-C--:B------:R-:W-:Y:S02]  /*73ef0*/  DFMA R24, R24, R20.reuse, R118 ;  /* 0x000000141818722b */ /* 0x080fe40000000076 */
[-C--:B------:R-:W-:Y:S02]  /*73f00*/  DFMA R44, R44, R20.reuse, R248 ;  /* 0x000000142c2c722b */ /* 0x080fe400000000f8 */
[-C--:B------:R-:W-:Y:S02]  /*73f10*/  DFMA R14, R14, R20.reuse, R128 ;  /* 0x000000140e0e722b */ /* 0x080fe40000000080 */
[----:B------:R-:W-:-:S02]  /*73f20*/  DFMA R40, R40, R20, R82 ;  /* 0x000000142828722b */ /* 0x000fc40000000052 */
[-C--:B------:R-:W-:Y:S02]  /*73f30*/  DFMA R64, R64, R20.reuse, R134 ;  /* 0x000000144040722b */ /* 0x080fe40000000086 */
[-C--:B------:R-:W-:Y:S02]  /*73f40*/  DFMA R62, R62, R20.reuse, R112 ;  /* 0x000000143e3e722b */ /* 0x080fe40000000070 */
[-C--:B------:R-:W-:Y:S02]  /*73f50*/  DFMA R68, R68, R20.reuse, R142 ;  /* 0x000000144444722b */ /* 0x080fe4000000008e */
[----:B------:R-:W-:Y:S01]  /*73f60*/  DFMA R38, R32, R20, R234 ;  /* 0x000000142026722b */ /* 0x000fe200000000ea */
        /* <DEDUP_REMOVED lines=9> */
.L_x_1017:
[----:B------:R-:W-:Y:S05]  /*74000*/  BSYNC.RECONVERGENT B3 ;  /* 0x0000000000037941 */ /* 0x000fea0003800200 */
.L_x_1016:
[----:B------:R-:W2:Y:S04]  /*74010*/  LDL.128 R116, [R1+0x4ee0] ;  /* 0x004ee00001747983 */ /* 0x000ea80000100c00 */
[----:B------:R-:W3:Y:S01]  /*74020*/  LDL.64 R82, [R1+0x8238] ;  /* 0x0082380001527983 */ /* 0x000ee20000100a00 */
[----:B------:R-:W1:Y:S01]  /*74030*/  MUFU.RCP64H R7, R159 ;  /* 0x0000009f00077308 */ /* 0x000e620000001800 */
[----:B------:R-:W-:-:S06]  /*74040*/  IMAD.MOV.U32 R6, RZ, RZ, 0x1 ;  /* 0x00000001ff067424 */ /* 0x000fcc00078e00ff */
[----:B-1----:R-:W-:-:S08]  /*74050*/  DFMA R8, -R158, R6, 1 ;  /* 0x3ff000009e08742b */ /* 0x002fd00000000106 */
[----:B------:R-:W-:Y:S01]  /*74060*/  DFMA R8, R8, R8, R8 ;  /* 0x000000080808722b */ /* 0x000fe20000000008 */
[----:B--2---:R-:W-:Y:S01]  /*74070*/  MOV R32, R116 ;  /* 0x0000007400207202 */ /* 0x004fe20000000f00 */
[----:B------:R-:W-:Y:S01]  /*74080*/  IMAD.MOV.U32 R33, RZ, RZ, R117 ;  /* 0x000000ffff217224 */ /* 0x000fe200078e0075 */
[----:B------:R1:W-:Y:S01]  /*74090*/  STL.128 [R1+0x7e60], R116 ;  /* 0x007e607401007387 */ /* 0x0003e20000100c00 */
[----:B------:R-:W-:Y:S01]  /*740a0*/  IMAD.MOV.U32 R106, RZ, RZ, R118 ;  /* 0x000000ffff6a7224 */ /* 0x000fe200078e0076 */
[----:B------:R-:W-:Y:S02]  /*740b0*/  MOV R107, R119 ;  /* 0x00000077006b7202 */ /* 0x000fe40000000f00 */
[----:B-1----:R-:W2:Y:S01]  /*740c0*/  LDL.128 R116, [R1+0x4ed0] ;  /* 0x004ed00001747983 */ /* 0x002ea20000100c00 */
[----:B------:R-:W-:-:S08]  /*740d0*/  DFMA R6, R6, R8, R6 ;  /* 0x000000080606722b */ /* 0x000fd00000000006 */
[----:B------:R-:W-:-:S08]  /*740e0*/  DFMA R8, -R158, R6, 1 ;  /* 0x3ff000009e08742b */ /* 0x000fd00000000106 */
[----:B------:R-:W-:-:S08]  /*740f0*/  DFMA R6, R6, R8, R6 ;  /* 0x000000080606722b */ /* 0x000fd00000000006 */
[----:B------:R-:W-:-:S08]  /*74100*/  DMUL R8, R24, -R6 ;  /* 0x8000000618087228 */ /* 0x000fd00000000000 */
[----:B------:R-:W-:-:S08]  /*74110*/  DFMA R12, -R158, R8, -R24 ;  /* 0x000000089e0c722b */ /* 0x000fd00000000918 */
[----:B------:R-:W-:Y:S02]  /*74120*/  DFMA R6, R6, R12, R8 ;  /* 0x0000000c0606722b */ /* 0x000fe40000000008 */
[----:B------:R-:W-:Y:S02]  /*74130*/  DADD R8, -RZ, -R24 ;  /* 0x00000000ff087229 */ /* 0x000fe40000000918 */
[----:B------:R-:W-:-:S06]  /*74140*/  DFMA R24, R106, R4, R68 ;  /* 0x000000046a18722b */ /* 0x000fcc0000000044 */
[----:B------:R-:W-:Y:S02]  /*74150*/  FFMA R0, RZ, R159, R7 ;  /* 0x0000009fff007223 */ /* 0x000fe40000000007 */
[----:B------:R-:W-:-:S03]  /*74160*/  FSETP.GEU.AND P2, PT, |R9|, 6.5827683646048100446e-37, PT ;  /* 0x036000000900780b */ /* 0x000fc60003f4e200 */
[----:B------:R-:W-:Y:S01]  /*74170*/  FSETP.GT.AND P1, PT, |R0|, 1.469367938527859385e-39, PT ;  /* 0x001000000000780b */ /* 0x000fe20003f24200 */
[----:B------:R-:W-:Y:S01]  /*74180*/  BSSY.RECONVERGENT B3, `(.L_x_1018) ;  /* 0x0000013000037945 */ /* 0x000fe20003800200 */
[-C--:B---3--:R-:W-:Y:S02]  /*74190*/  DFMA R82, R82, R4.reuse, R132 ;  /* 0x000000045252722b */ /* 0x088fe40000000084 */
[----:B------:R-:W-:Y:S01]  /*741a0*/  DFMA R32, R32, R4, R114 ;  /* 0x000000042020722b */ /* 0x000fe20000000072 */
[----:B--2---:R-:W-:Y:S01]  /*741b0*/  IMAD.MOV.U32 R88, RZ, RZ, R116 ;  /* 0x000000ffff587224 */ /* 0x004fe200078e0074 */
[----:B------:R-:W-:Y:S01]  /*741c0*/  MOV R86, R118 ;  /* 0x0000007600567202 */ /* 0x000fe20000000f00 */
[----:B------:R-:W-:Y:S02]  /*741d0*/  IMAD.MOV.U32 R89, RZ, RZ, R117 ;  /* 0x000000ffff597224 */ /* 0x000fe400078e0075 */
[----:B------:R-:W-:-:S04]  /*741e0*/  IMAD.MOV.U32 R87, RZ, RZ, R119 ;  /* 0x000000ffff577224 */ /* 0x000fc800078e0077 */
[-C--:B------:R-:W-:Y:S02]  /*741f0*/  DFMA R68, R88, R4.reuse, R64 ;  /* 0x000000045844722b */ /* 0x080fe40000000040 */
[----:B------:R-:W-:Y:S01]  /*74200*/  DFMA R64, R86, R4, R66 ;  /* 0x000000045640722b */ /* 0x000fe20000000042 */
[----:B------:R1:W-:Y:S04]  /*74210*/  STL.128 [R1+0x7ef0], R116 ;  /* 0x007ef07401007387 */ /* 0x0003e80000100c00 */
[----:B------:R1:W-:Y:S04]  /*74220*/  STL.64 [R1+0x7f08], R68 ;  /* 0x007f084401007387 */ /* 0x0003e80000100a00 */
[----:B------:R1:W-:Y:S01]  /*74230*/  STL.64 [R1+0x7cf8], R64 ;  /* 0x007cf84001007387 */ /* 0x0003e20000100a00 */
[----:B------:R-:W-:Y:S05]  /*74240*/  @P1 BRA P2, `(.L_x_1019) ;  /* 0x0000000000181947 */ /* 0x000fea0001000000 */
[----:B------:R-:W-:Y:S01]  /*74250*/  MOV R174, R158 ;  /* 0x0000009e00ae7202 */ /* 0x000fe20000000f00 */
[----:B------:R-:W-:Y:S01]  /*74260*/  IMAD.MOV.U32 R175, RZ, RZ, R159 ;  /* 0x000000ffffaf7224 */ /* 0x000fe200078e009f */
[----:B------:R-:W-:-:S07]  /*74270*/  MOV R0, 0x74290 ;  /* 0x0007429000007802 */ /* 0x000fce0000000f00 */
[----:B01----:R-:W-:Y:S05]  /*74280*/  CALL.REL.NOINC `($__internal_1_$__cuda_sm20_div_rn_f64_full) ;  /* 0x00000dc400087944 */ /* 0x003fea0003c00000 */
[----:B------:R-:W-:Y:S01]  /*74290*/  IMAD.MOV.U32 R6, RZ, RZ, R12 ;  /* 0x000000ffff067224 */ /* 0x000fe200078e000c */
[----:B------:R-:W-:-:S07]  /*742a0*/  MOV R7, R13 ;  /* 0x0000000d00077202 */ /* 0x000fce0000000f00 */
.L_x_1019:
[----:B------:R-:W-:Y:S05]  /*742b0*/  BSYNC.RECONVERGENT B3 ;  /* 0x0000000000037941 */ /* 0x000fea0003800200 */
.L_x_1018:
[----:B-1----:R-:W2:Y:S04]  /*742c0*/  LDL.128 R116, [R1+0x50b0] ;  /* 0x0050b00001747983 */ /* 0x002ea80000100c00 */
[----:B------:R-:W3:Y:S01]  /*742d0*/  LDL.64 R112, [R1+0x7df0] ;  /* 0x007df00001707983 */ /* 0x000ee20000100a00 */
[----:B--2---:R-:W-:-:S03]  /*742e0*/  IMAD.MOV.U32 R64, RZ, RZ, R116 ;  /* 0x000000ffff407224 */ /* 0x004fc600078e0074 */
[----:B------:R1:W-:Y:S01]  /*742f0*/  STL.128 [R1+0x8550], R116 ;  /* 0x0085507401007387 */ /* 0x0003e20000100c00 */
[----:B------:R-:W-:Y:S01]  /*74300*/  IMAD.MOV.U32 R65, RZ, RZ, R117 ;  /* 0x000000ffff417224 */ /* 0x000fe200078e0075 */
[----:B------:R-:W-:Y:S01]  /*74310*/  MOV R106, R118 ;  /* 0x00000076006a7202 */ /* 0x000fe20000000f00 */
[----:B------:R-:W-:Y:S02]  /*74320*/  IMAD.MOV.U32 R107, RZ, RZ, R119 ;  /* 0x000000ffff6b7224 */ /* 0x000fe400078e0077 */
[----:B-1----:R-:W2:Y:S01]  /*74330*/  LDL.128 R116, [R1+0x50c0] ;  /* 0x0050c00001747983 */ /* 0x002ea20000100c00 */
[----:B------:R-:W1:Y:S01]  /*74340*/  MUFU.RCP64H R9, R11 ;  /* 0x0000000b00097308 */ /* 0x000e620000001800 */
[----:B------:R-:W-:-:S06]  /*74350*/  IMAD.MOV.U32 R8, RZ, RZ, 0x1 ;  /* 0x00000001ff087424 */ /* 0x000fcc00078e00ff */
[----:B-1----:R-:W-:-:S08]  /*74360*/  DFMA R12, -R10, R8, 1 ;  /* 0x3ff000000a0c742b */ /* 0x002fd00000000108 */
[----:B------:R-:W-:-:S08]  /*74370*/  DFMA R12, R12, R12, R12 ;  /* 0x0000000c0c0c722b */ /* 0x000fd0000000000c */
[----:B------:R-:W-:Y:S01]  /*74380*/  DFMA R8, R8, R12, R8 ;  /* 0x0000000c0808722b */ /* 0x000fe20000000008 */
[----:B--2---:R-:W-:Y:S01]  /*74390*/  IMAD.MOV.U32 R88, RZ, RZ, R118 ;  /* 0x000000ffff587224 */ /* 0x004fe200078e0076 */
[----:B------:R-:W-:Y:S01]  /*743a0*/  MOV R89, R119 ;  /* 0x0000007700597202 */ /* 0x000fe20000000f00 */
[----:B------:R1:W-:Y:S01]  /*743b0*/  STL.128 [R1+0x7e00], R116 ;  /* 0x007e007401007387 */ /* 0x0003e20000100c00 */
[----:B------:R-:W-:Y:S02]  /*743c0*/  IMAD.MOV.U32 R68, RZ, RZ, R116 ;  /* 0x000000ffff447224 */ /* 0x000fe400078e0074 */
[----:B------:R-:W-:Y:S02]  /*743d0*/  IMAD.MOV.U32 R69, RZ, RZ, R117 ;  /* 0x000000ffff457224 */ /* 0x000fe400078e0075 */
[----:B-1----:R-:W2:Y:S01]  /*743e0*/  LDL.128 R116, [R1+0x50d0] ;  /* 0x0050d00001747983 */ /* 0x002ea20000100c00 */
[----:B------:R-:W-:-:S08]  /*743f0*/  DFMA R12, -R10, R8, 1 ;  /* 0x3ff000000a0c742b */ /* 0x000fd00000000108 */
[----:B------:R-:W-:Y:S02]  /*74400*/  DFMA R8, R8, R12, R8 ;  /* 0x0000000c0808722b */ /* 0x000fe40000000008 */
[----:B------:R-:W-:-:S08]  /*74410*/  DFMA R12, R64, R6, R44 ;  /* 0x00000006400c722b */ /* 0x000fd0000000002c */
[----:B------:R-:W-:-:S08]  /*74420*/  DMUL R44, R12, -R8 ;  /* 0x800000080c2c7228 */ /* 0x000fd00000000000 */
[--C-:B------:R-:W-:Y:S02]  /*74430*/  DFMA R64, -R10, R44, -R12.reuse ;  /* 0x0000002c0a40722b */ /* 0x100fe4000000090c */
[----:B------:R-:W-:-:S06]  /*74440*/  DADD R12, -RZ, -R12 ;  /* 0x00000000ff0c7229 */ /* 0x000fcc000000090c */
[----:B------:R-:W-:Y:S02]  /*74450*/  DFMA R8, R8, R64, R44 ;  /* 0x000000400808722b */ /* 0x000fe4000000002c */
[----:B------:R-:W-:Y:S02]  /*74460*/  DFMA R64, R68, R6, R14 ;  /* 0x000000064440722b */ /* 0x000fe4000000000e */
[----:B------:R-:W-:-:S05]  /*74470*/  FSETP.GEU.AND P2, PT, |R13|, 6.5827683646048100446e-37, PT ;  /* 0x036000000d00780b */ /* 0x000fca0003f4e200 */
[----:B------:R1:W-:Y:S01]  /*74480*/  STL.64 [R1+0x8480], R64 ;  /* 0x0084804001007387 */ /* 0x0003e20000100a00 */
[----:B------:R-:W-:-:S05]  /*74490*/  FFMA R0, RZ, R11, R9 ;  /* 0x0000000bff007223 */ /* 0x000fca0000000009 */
[----:B------:R-:W-:Y:S01]  /*744a0*/  FSETP.GT.AND P1, PT, |R0|, 1.469367938527859385e-39, PT ;  /* 0x001000000000780b */ /* 0x000fe20003f24200 */
[----:B------:R-:W-:Y:S01]  /*744b0*/  BSSY.RECONVERGENT B3, `(.L_x_1020) ;  /* 0x0000015000037945 */ /* 0x000fe20003800200 */
[-C--:B---3--:R-:W-:Y:S02]  /*744c0*/  DFMA R24, R112, R6.reuse, R24 ;  /* 0x000000067018722b */ /* 0x088fe40000000018 */
[-C--:B------:R-:W-:Y:S02]  /*744d0*/  DFMA R40, R106, R6.reuse, R40 ;  /* 0x000000066a28722b */ /* 0x080fe40000000028 */
[----:B------:R-:W-:Y:S01]  /*744e0*/  DFMA R44, R88, R6, R82 ;  /* 0x00000006582c722b */ /* 0x000fe20000000052 */
[----:B--2---:R-:W-:Y:S01]  /*744f0*/  IMAD.MOV.U32 R66, RZ, RZ, R118 ;  /* 0x000000ffff427224 */ /* 0x004fe200078e0076 */
[----:B------:R-:W-:-:S06]  /*74500*/  MOV R67, R119 ;  /* 0x0000007700437202 */ /* 0x000fcc0000000f00 */
[----:B------:R-:W-:Y:S01]  /*74510*/  DFMA R14, R66, R6, R140 ;  /* 0x00000006420e722b */ /* 0x000fe2000000008c */
[----:B------:R1:W-:Y:S06]  /*74520*/  STL.128 [R1+0x7cd0], R116 ;  /* 0x007cd07401007387 */ /* 0x0003ec0000100c00 */
[----:B------:R1:W-:Y:S01]  /*74530*/  STL.64 [R1+0x84c0], R14 ;  /* 0x0084c00e01007387 */ /* 0x0003e20000100a00 */
[----:B------:R-:W-:Y:S01]  /*74540*/  MOV R86, R116 ;  /* 0x0000007400567202 */ /* 0x000fe20000000f00 */
[----:B------:R-:W-:-:S06]  /*74550*/  IMAD.MOV.U32 R87, RZ, RZ, R117 ;  /* 0x000000ffff577224 */ /* 0x000fcc00078e0075 */
[----:B------:R-:W-:Y:S01]  /*74560*/  DFMA R62, R86, R6, R62 ;  /* 0x00000006563e722b */ /* 0x000fe2000000003e */
[----:B------:R-:W-:Y:S10]  /*74570*/  @P1 BRA P2, `(.L_x_1021) ;  /* 0x0000000000201947 */ /* 0x000ff40001000000 */
[----:B------:R-:W-:Y:S01]  /*74580*/  IMAD.MOV.U32 R8, RZ, RZ, R12 ;  /* 0x000000ffff087224 */ /* 0x000fe200078e000c */
[----:B------:R-:W-:Y:S01]  /*74590*/  MOV R9, R13 ;  /* 0x0000000d00097202 */ /* 0x000fe20000000f00 */
[----:B------:R-:W-:Y:S01]  /*745a0*/  IMAD.MOV.U32 R174, RZ, RZ, R10 ;  /* 0x000000ffffae7224 */ /* 0x000fe200078e000a */
[----:B------:R-:W-:Y:S01]  /*745b0*/  MOV R0, 0x745e0 ;  /* 0x000745e000007802 */ /* 0x000fe20000000f00 */
[----:B------:R-:W-:-:S07]  /*745c0*/  IMAD.MOV.U32 R175, RZ, RZ, R11 ;  /* 0x000000ffffaf7224 */ /* 0x000fce00078e000b */
[----:B01----:R-:W-:Y:S05]  /*745d0*/  CALL.REL.NOINC `($__internal_1_$__cuda_sm20_div_rn_f64_full) ;  /* 0x00000dc000347944 */ /* 0x003fea0003c00000 */
[----:B------:R-:W-:Y:S01]  /*745e0*/  MOV R8, R12 ;  /* 0x0000000c00087202 */ /* 0x000fe20000000f00 */
[----:B------:R-:W-:-:S07]  /*745f0*/  IMAD.MOV.U32 R9, RZ, RZ, R13 ;  /* 0x000000ffff097224 */ /* 0x000fce00078e000d */
.L_x_1021:
[----:B------:R-:W-:Y:S05]  /*74600*/  BSYNC.RECONVERGENT B3 ;  /* 0x0000000000037941 */ /* 0x000fea0003800200 */
.L_x_1020:
[----:B-1----:R-:W1:Y:S01]  /*74610*/  MUFU.RCP64H R65, R205 ;  /* 0x000000cd00417308 */ /* 0x002e620000001800 */
[----:B------:R-:W-:Y:S01]  /*74620*/  IMAD.MOV.U32 R64, RZ, RZ, 0x1 ;  /* 0x00000001ff407424 */ /* 0x000fe200078e00ff */
[----:B------:R-:W-:Y:S01]  /*74630*/  DADD R4, -RZ, -R4 ;  /* 0x00000000ff047229 */ /* 0x000fe20000000904 */
[----:B------:R-:W2:Y:S01]  /*74640*/  LDL.128 R12, [R1+0x5330] ;  /* 0x00533000010c7983 */ /* 0x000ea20000100c00 */
[----:B------:R-:W-:-:S03]  /*74650*/  DADD R6, -RZ, -R6 ;  /* 0x00000000ff067229 */ /* 0x000fc60000000906 */
[----:B------:R-:W3:Y:S04]  /*74660*/  LDL.128 R112, [R1+0x51e0] ;  /* 0x0051e00001707983 */ /* 0x000ee80000100c00 */
[----:B0-----:R-:W4:Y:S04]  /*74670*/  LDL.64 R148, [R1+0x8198] ;  /* 0x0081980001947983 */ /* 0x001f280000100a00 */
[----:B------:R-:W4:Y:S01]  /*74680*/  LDL.64 R188, [R1+0x7e40] ;  /* 0x007e400001bc7983 */ /* 0x000f220000100a00 */
[----:B-1----:R-:W-:-:S03]  /*74690*/  DFMA R66, -R204, R64, 1 ;  /* 0x3ff00000cc42742b */ /* 0x002fc60000000140 */
[----:B------:R-:W4:Y:S04]  /*746a0*/  LDL.64 R184, [R1+0x8480] ;  /* 0x0084800001b87983 */ /* 0x000f280000100a00 */
[----:B------:R-:W4:Y:S01]  /*746b0*/  LDL.64 R182, [R1+0x7f08] ;  /* 0x007f080001b67983 */ /* 0x000f220000100a00 */
[----:B------:R-:W-:-:S03]  /*746c0*/  DFMA R66, R66, R66, R66 ;  /* 0x000000424242722b */ /* 0x000fc60000000042 */
[----:B------:R-:W4:Y:S04]  /*746d0*/  LDL.64 R154, [R1+0x7cf8] ;  /* 0x007cf800019a7983 */ /* 0x000f280000100a00 */
[----:B------:R-:W4:Y:S01]  /*746e0*/  LDL.64 R144, [R1+0x84c0] ;  /* 0x0084c00001907983 */ /* 0x000f220000100a00 */
[----:B------:R-:W-:-:S03]  /*746f0*/  DFMA R64, R64, R66, R64 ;  /* 0x000000424040722b */ /* 0x000fc60000000040 */
[----:B------:R0:W-:Y:S04]  /*74700*/  STL.128 [R1+0x52b0], R4 ;  /* 0x0052b00401007387 */ /* 0x0001e80000100c00 */
[----:B------:R1:W5:Y:S04]  /*74710*/  LDL.128 R116, [R1+0x5380] ;  /* 0x0053800001747983 */ /* 0x0003680000100c00 */
[----:B------:R1:W5:Y:S04]  /*74720*/  LDL.128 R128, [R1+0x5390] ;  /* 0x0053900001807983 */ /* 0x0003680000100c00 */
[----:B------:R1:W5:Y:S01]  /*74730*/  LDL.128 R132, [R1+0x53a0] ;  /* 0x0053a00001847983 */ /* 0x0003620000100c00 */
[----:B0-----:R-:W-:-:S03]  /*74740*/  DFMA R4, -R204, R64, 1 ;  /* 0x3ff00000cc04742b */ /* 0x001fc60000000140 */
[----:B------:R1:W5:Y:S04]  /*74750*/  LDL.128 R136, [R1+0x53b0] ;  /* 0x0053b00001887983 */ /* 0x0003680000100c00 */
[----:B------:R1:W5:Y:S01]  /*74760*/  LDL.128 R140, [R1+0x53c0] ;  /* 0x0053c000018c7983 */ /* 0x0003620000100c00 */
[----:B------:R-:W-:-:S03]  /*74770*/  DFMA R4, R64, R4, R64 ;  /* 0x000000044004722b */ /* 0x000fc60000000040 */
[----:B------:R-:W2:Y:S02]  /*74780*/  LDL.128 R64, [R1+0x51f0] ;  /* 0x0051f00001407983 */ /* 0x000ea40000100c00 */
[----:B--2---:R-:W-:Y:S02]  /*74790*/  IMAD.MOV.U32 R106, RZ, RZ, R64 ;  /* 0x000000ffff6a7224 */ /* 0x004fe400078e0040 */
[----:B------:R0:W-:Y:S01]  /*747a0*/  STL.128 [R1+0x7d20], R64 ;  /* 0x007d204001007387 */ /* 0x0001e20000100c00 */
[----:B------:R-:W-:Y:S01]  /*747b0*/  IMAD.MOV.U32 R107, RZ, RZ, R65 ;  /* 0x000000ffff6b7224 */ /* 0x000fe200078e0041 */
[----:B------:R-:W-:Y:S01]  /*747c0*/  MOV R88, R66 ;  /* 0x0000004200587202 */ /* 0x000fe20000000f00 */
[----:B------:R-:W-:Y:S02]  /*747d0*/  IMAD.MOV.U32 R89, RZ, RZ, R67 ;  /* 0x000000ffff597224 */ /* 0x000fe400078e0043 */
[----:B0-----:R-:W2:Y:S01]  /*747e0*/  LDL.128 R64, [R1+0x5200] ;  /* 0x0052000001407983 */ /* 0x001ea20000100c00 */
[----:B------:R-:W-:Y:S01]  /*747f0*/  DMUL R6, R4, -R12 ;  /* 0x8000000c04067228 */ /* 0x000fe20000000000 */
[----:B---3--:R-:W-:Y:S01]  /*74800*/  MOV R146, R112 ;  /* 0x0000007000927202 */ /* 0x008fe20000000f00 */
[----:B------:R-:W-:Y:S01]  /*74810*/  IMAD.MOV.U32 R147, RZ, RZ, R113 ;  /* 0x000000ffff937224 */ /* 0x000fe200078e0071 */
[----:B------:R0:W-:Y:S01]  /*74820*/  STL.128 [R1+0x83a0], R112 ;  /* 0x0083a07001007387 */ /* 0x0001e20000100c00 */
[----:B------:R-:W-:Y:S01]  /*74830*/  IMAD.MOV.U32 R120, RZ, RZ, R114 ;  /* 0x000000ffff787224 */ /* 0x000fe200078e0072 */
[----:B------:R-:W-:-:S02]  /*74840*/  MOV R121, R115 ;  /* 0x0000007300797202 */ /* 0x000fc40000000f00 */
[----:B0-----:R1:W5:Y:S01]  /*74850*/  LDL.128 R112, [R1+0x5360] ;  /* 0x0053600001707983 */ /* 0x0013620000100c00 */
[----:B------:R-:W-:Y:S01]  /*74860*/  DADD R190, -RZ, -R20 ;  /* 0x00000000ffbe7229 */ /* 0x000fe20000000914 */
[----:B--2---:R-:W-:Y:S01]  /*74870*/  IMAD.MOV.U32 R82, RZ, RZ, R64 ;  /* 0x000000ffff527224 */ /* 0x004fe200078e0040 */
[----:B------:R-:W-:Y:S01]  /*74880*/  MOV R83, R65 ;  /* 0x0000004100537202 */ /* 0x000fe20000000f00 */
[----:B------:R0:W-:Y:S01]  /*74890*/  STL.128 [R1+0x7ce0], R64 ;  /* 0x007ce04001007387 */ /* 0x0001e20000100c00 */
[----:B------:R-:W-:Y:S02]  /*748a0*/  IMAD.MOV.U32 R68, RZ, RZ, R66 ;  /* 0x000000ffff447224 */ /* 0x000fe400078e0042 */
[----:B------:R-:W-:Y:S01]  /*748b0*/  IMAD.MOV.U32 R69, RZ, RZ, R67 ;  /* 0x000000ffff457224 */ /* 0x000fe200078e0043 */
[----:B0-----:R-:W-:-:S08]  /*748c0*/  DFMA R64, -R204, R6, -R12 ;  /* 0x00000006cc40722b */ /* 0x001fd0000000090c */
[----:B------:R-:W-:Y:S01]  /*748d0*/  DFMA R86, R4, R64, R6 ;  /* 0x000000400456722b */ /* 0x000fe20000000006 */
[----:B------:R1:W5:Y:S04]  /*748e0*/  LDL.128 R4, [R1+0x5340] ;  /* 0x0053400001047983 */ /* 0x0003680000100c00 */
[----:B------:R1:W5:Y:S01]  /*748f0*/  LDL.128 R64, [R1+0x5350] ;  /* 0x0053500001407983 */ /* 0x0003620000100c00 */
[-C--:B----4-:R-:W-:Y:S02]  /*74900*/  DFMA R20, R148, R8.reuse, R40 ;  /* 0x000000089414722b */ /* 0x090fe40000000028 */
[-C--:B------:R-:W-:Y:S02]  /*74910*/  DFMA R186, R146, R8.reuse, R16 ;  /* 0x0000000892ba722b */ /* 0x080fe40000000010 */
[----:B------:R-:W-:-:S02]  /*74920*/  DFMA R152, R106, R8, R36 ;  /* 0x000000086a98722b */ /* 0x000fc40000000024 */
[-C--:B------:R-:W-:Y:S02]  /*74930*/  DFMA R180, R120, R8.reuse, R44 ;  /* 0x0000000878b4722b */ /* 0x080fe4000000002c */
[-C--:B------:R-:W-:Y:S02]  /*74940*/  DFMA R148, R88, R8.reuse, R62 ;  /* 0x000000085894722b */ /* 0x080fe4000000003e */
[----:B------:R-:W-:Y:S02]  /*74950*/  DADD R36, -RZ, -R8 ;  /* 0x00000000ff247229 */ /* 0x000fe40000000908 */
[-C--:B------:R-:W-:Y:S02]  /*74960*/  DFMA R150, R82, R8.reuse, R32 ;  /* 0x000000085296722b */ /* 0x080fe40000000020 */
[----:B------:R-:W-:Y:S02]  /*74970*/  DFMA R146, R68, R8, R24 ;  /* 0x000000084492722b */ /* 0x000fe40000000018 */
        /* <DEDUP_REMOVED lines=20> */
[----:B-1----:R-:W-:Y:S05]  /*74ac0*/  @P1 BRA P2, `(.L_x_1023) ;  /* 0x0000000000181947 */ /* 0x002fea0001000000 */
[----:B------:R-:W-:Y:S01]  /*74ad0*/  MOV R174, R204 ;  /* 0x000000cc00ae7202 */ /* 0x000fe20000000f00 */
[----:B------:R-:W-:Y:S01]  /*74ae0*/  IMAD.MOV.U32 R175, RZ, RZ, R205 ;  /* 0x000000ffffaf7224 */ /* 0x000fe200078e00cd */
[----:B------:R-:W-:-:S07]  /*74af0*/  MOV R0, 0x74b10 ;  /* 0x00074b1000007802 */ /* 0x000fce0000000f00 */
[----:B-----5:R-:W-:Y:S05]  /*74b00*/  CALL.REL.NOINC `($__internal_1_$__cuda_sm20_div_rn_f64_full) ;  /* 0x00000db800e87944 */ /* 0x020fea0003c00000 */
[----:B------:R-:W-:Y:S01]  /*74b10*/  IMAD.MOV.U32 R86, RZ, RZ, R12 ;  /* 0x000000ffff567224 */ /* 0x000fe200078e000c */
[----:B------:R-:W-:-:S07]  /*74b20*/  MOV R87, R13 ;  /* 0x0000000d00577202 */ /* 0x000fce0000000f00 */
.L_x_1023:
[----:B------:R-:W-:Y:S05]  /*74b30*/  BSYNC.RECONVERGENT B3 ;  /* 0x0000000000037941 */ /* 0x000fea0003800200 */
.L_x_1022:
[----:B------:R-:W2:Y:S04]  /*74b40*/  LDL.64 R24, [R1+0x7898] ;  /* 0x0078980001187983 */ /* 0x000ea80000100a00 */
[----:B------:R-:W3:Y:S04]  /*74b50*/  LDL.64 R36, [R1+0x7720] ;  /* 0x0077200001247983 */ /* 0x000ee80000100a00 */
[----:B------:R-:W4:Y:S04]  /*74b60*/  LDL.64 R32, [R1+0x7728] ;  /* 0x0077280001207983 */ /* 0x000f280000100a00 */
[----:B------:R-:W4:Y:S01]  /*74b70*/  LDL.64 R20, [R1+0x78b0] ;  /* 0x0078b00001147983 */ /* 0x000f220000100a00 */
        /* <DEDUP_REMOVED lines=15> */
[-C--:B---3-5:R-:W-:Y:S02]  /*74c70*/  DFMA R6, R36, R86.reuse, R6 ;  /* 0x000000562406722b */ /* 0x0a8fe40000000006 */
[-C--:B----4-:R-:W-:Y:S02]  /*74c80*/  DFMA R14, R32, R86.reuse, R130 ;  /* 0x00000056200e722b */ /* 0x090fe40000000082 */
[----:B------:R-:W-:-:S08]  /*74c90*/  DFMA R20, R20, R86, R140 ;  /* 0x000000561414722b */ /* 0x000fd0000000008c */
[----:B------:R-:W-:Y:S05]  /*74ca0*/  @P1 BRA P2, `(.L_x_1025) ;  /* 0x0000000000181947 */ /* 0x000fea0001000000 */
[----:B------:R-:W-:Y:S01]  /*74cb0*/  IMAD.MOV.U32 R174, RZ, RZ, R24 ;  /* 0x000000ffffae7224 */ /* 0x000fe200078e0018 */
[----:B------:R-:W-:Y:S02]  /*74cc0*/  MOV R175, R25 ;  /* 0x0000001900af7202 */ /* 0x000fe40000000f00 */
[----:B------:R-:W-:-:S07]  /*74cd0*/  MOV R0, 0x74cf0 ;  /* 0x00074cf000007802 */ /* 0x000fce0000000f00 */
[----:B------:R-:W-:Y:S05]  /*74ce0*/  CALL.REL.NOINC `($__internal_1_$__cuda_sm20_div_rn_f64_full) ;  /* 0x00000db800707944 */ /* 0x000fea0003c00000 */
[----:B------:R-:W-:Y:S02]  /*74cf0*/  IMAD.MOV.U32 R16, RZ, RZ, R12 ;  /* 0x000000ffff107224 */ /* 0x000fe400078e000c */
[----:B------:R-:W-:-:S07]  /*74d00*/  IMAD.MOV.U32 R17, RZ, RZ, R13 ;  /* 0x000000ffff117224 */ /* 0x000fce00078e000d */
.L_x_1025:
[----:B------:R-:W-:Y:S05]  /*74d10*/  BSYNC.RECONVERGENT B3 ;  /* 0x0000000000037941 */ /* 0x000fea0003800200 */
.L_x_1024:
[----:B------:R-:W2:Y:S04]  /*74d20*/  LDL.64 R36, [R1+0x8860] ;  /* 0x0088600001247983 */ /* 0x000ea80000100a00 */
[----:B------:R-:W3:Y:S04]  /*74d30*/  LDL.LU.64 R44, [R1+0x7710] ;  /* 0x00771000012c7983 */ /* 0x000ee80000300a00 */
[----:B------:R-:W3:Y:S04]  /*74d40*/  LDL.64 R40, [R1+0x88f8] ;  /* 0x0088f80001287983 */ /* 0x000ee80000100a00 */
        /* <DEDUP_REMOVED lines=18> */
[----:B----4-:R-:W-:-:S07]  /*74e70*/  DFMA R14, R32, R16, R20 ;  /* 0x00000010200e722b */ /* 0x010fce0000000014 */
[----:B------:R-:W-:Y:S05]  /*74e80*/  @P1 BRA P2, `(.L_x_1027) ;  /* 0x0000000000181947 */ /* 0x000fea0001000000 */
[----:B------:R-:W-:Y:S01]  /*74e90*/  IMAD.MOV.U32 R174, RZ, RZ, R196 ;  /* 0x000000ffffae7224 */ /* 0x000fe200078e00c4 */
[----:B------:R-:W-:Y:S01]  /*74ea0*/  MOV R0, 0x74ed0 ;  /* 0x00074ed000007802 */ /* 0x000fe20000000f00 */
[----:B------:R-:W-:-:S07]  /*74eb0*/  IMAD.MOV.U32 R175, RZ, RZ, R197 ;  /* 0x000000ffffaf7224 */ /* 0x000fce00078e00c5 */
[----:B------:R-:W-:Y:S05]  /*74ec0*/  CALL.REL.NOINC `($__internal_1_$__cuda_sm20_div_rn_f64_full) ;  /* 0x00000db400f87944 */ /* 0x000fea0003c00000 */
[----:B------:R-:W-:Y:S01]  /*74ed0*/  MOV R88, R12 ;  /* 0x0000000c00587202 */ /* 0x000fe20000000f00 */
[----:B------:R-:W-:-:S07]  /*74ee0*/  IMAD.MOV.U32 R89, RZ, RZ, R13 ;  /* 0x000000ffff597224 */ /* 0x000fce00078e000d */
.L_x_1027:
[----:B------:R-:W-:Y:S05]  /*74ef0*/  BSYNC.RECONVERGENT B3 ;  /* 0x0000000000037941 */ /* 0x000fea0003800200 */
.L_x_1026:
[----:B------:R-:W2:Y:S04]  /*74f00*/  LDL.64 R36, [R1+0x8120] ;  /* 0x0081200001247983 */ /* 0x000ea80000100a00 */
[----:B------:R-:W3:Y:S01]  /*74f10*/  LDL.64 R32, [R1+0x8128] ;  /* 0x0081280001207983 */ /* 0x000ee20000100a00 */
[----:B------:R-:W0:Y:S01]  /*74f20*/  MUFU.RCP64H R9, R23 ;  /* 0x0000001700097308 */ /* 0x000e220000001800 */
[----:B------:R-:W-:Y:S01]  /*74f30*/  IMAD.MOV.U32 R8, RZ, RZ, 0x1 ;  /* 0x00000001ff087424 */ /* 0x000fe200078e00ff */
[----:B------:R-:W-:Y:S01]  /*74f40*/  BSSY.RECONVERGENT B3, `(.L_x_1028) ;  /* 0x0000017000037945 */ /* 0x000fe20003800200 */
[----:B------:R-:W-:-:S04]  /*74f50*/  DFMA R14, R28, R88, R14 ;  /* 0x000000581c0e722b */ /* 0x000fc8000000000e */
        /* <DEDUP_REMOVED lines=15> */
[----:B------:R-:W-:Y:S01]  /*75050*/  MOV R174, R22 ;  /* 0x0000001600ae7202 */ /* 0x000fe20000000f00 */
[----:B------:R-:W-:Y:S01]  /*75060*/  IMAD.MOV.U32 R175, RZ, RZ, R23 ;  /* 0x000000ffffaf7224 */ /* 0x000fe200078e0017 */
[----:B------:R-:W-:-:S07]  /*75070*/  MOV R0, 0x75090 ;  /* 0x0007509000007802 */ /* 0x000fce0000000f00 */
[----:B------:R-:W-:Y:S05]  /*75080*/  CALL.REL.NOINC `($__internal_1_$__cuda_sm20_div_rn_f64_full) ;  /* 0x00000db400887944 */ /* 0x000fea0003c00000 */
[----:B------:R-:W-:Y:S01]  /*75090*/  IMAD.MOV.U32 R106, RZ, RZ, R12 ;  /* 0x000000ffff6a7224 */ /* 0x000fe200078e000c */
[----:B------:R-:W-:-:S07]  /*750a0*/  MOV R107, R13 ;  /* 0x0000000d006b7202 */ /* 0x000fce0000000f00 */
.L_x_1029:
[----:B------:R-:W-:Y:S05]  /*750b0*/  BSYNC.RECONVERGENT B3 ;  /* 0x0000000000037941 */ /* 0x000fea0003800200 */
.L_x_1028:
[----:B------:R-:W2:Y:S04]  /*750c0*/  LDL.64 R20, [R1+0x85d0] ;  /* 0x0085d00001147983 */ /* 0x000ea80000100a00 */
[----:B------:R-:W3:Y:S04]  /*750d0*/  LDL.64 R62, [R1+0x8000] ;  /* 0x00800000013e7983 */ /* 0x000ee80000100a00 */
[----:B------:R-:W4:Y:S04]  /*750e0*/  LDL.64 R44, [R1+0x85d8] ;  /* 0x0085d800012c7983 */ /* 0x000f280000100a00 */
[----:B------:R-:W5:Y:S04]  /*750f0*/  LDL.64 R32, [R1+0x8008] ;  /* 0x0080080001207983 */ /* 0x000f680000100a00 */
        /* <DEDUP_REMOVED lines=10> */
[----:B--2---:R-:W-:-:S08]  /*751a0*/  DFMA R6, R20, R106, R6 ;  /* 0x0000006a1406722b */ /* 0x004fd00000000006 */
[----:B------:R-:W-:Y:S02]  /*751b0*/  DMUL R12, R8, -R6 ;  /* 0x80000006080c7228 */ /* 0x000fe40000000000 */
[----:B-----5:R-:W-:-:S06]  /*751c0*/  DFMA R32, R32, R106, R24 ;  /* 0x0000006a2020722b */ /* 0x020fcc0000000018 */
[----:B------:R-:W-:Y:S02]  /*751d0*/  DFMA R20, -R60, R12, -R6 ;  /* 0x0000000c3c14722b */ /* 0x000fe40000000906 */
[-C--:B---3--:R-:W-:Y:S02]  /*751e0*/  DFMA R36, R36, R106.reuse, R136 ;  /* 0x0000006a2424722b */ /* 0x088fe40000000088 */
[----:B----4-:R-:W-:-:S04]  /*751f0*/  DFMA R14, R40, R106, R14 ;  /* 0x0000006a280e722b */ /* 0x010fc8000000000e */
[----:B------:R-:W-:Y:S02]  /*75200*/  DFMA R28, R8, R20, R12 ;  /* 0x00000014081c722b */ /* 0x000fe4000000000c */
[----:B------:R-:W-:Y:S02]  /*75210*/  DADD R8, -RZ, -R6 ;  /* 0x00000000ff087229 */ /* 0x000fe40000000906 */
[-C--:B------:R-:W-:Y:S02]  /*75220*/  DFMA R6, R62, R106.reuse, R128 ;  /* 0x0000006a3e06722b */ /* 0x080fe40000000080 */
[----:B------:R-:W-:-:S04]  /*75230*/  DFMA R20, R44, R106, R112 ;  /* 0x0000006a2c14722b */ /* 0x000fc80000000070 */
[----:B------:R-:W-:Y:S02]  /*75240*/  FFMA R0, RZ, R61, R29 ;  /* 0x0000003dff007223 */ /* 0x000fe4000000001d */
[----:B------:R-:W-:-:S03]  /*75250*/  FSETP.GEU.AND P2, PT, |R9|, 6.5827683646048100446e-37, PT ;  /* 0x036000000900780b */ /* 0x000fc60003f4e200 */
        /* <DEDUP_REMOVED lines=8> */
.L_x_1031:
[----:B------:R-:W-:Y:S05]  /*752e0*/  BSYNC.RECONVERGENT B3 ;  /* 0x0000000000037941 */ /* 0x000fea0003800200 */
.L_x_1030:
[----:B------:R-:W2:Y:S04]  /*752f0*/  LDL.64 R68, [R1+0x8218] ;  /* 0x0082180001447983 */ /* 0x000ea80000100a00 */
        /* <DEDUP_REMOVED lines=23> */
[----:B------:R-:W-:Y:S01]  /*75470*/  IMAD.MOV.U32 R174, RZ, RZ, R160 ;  /* 0x000000ffffae7224 */ /* 0x000fe200078e00a0 */
[----:B------:R-:W-:Y:S01]  /*75480*/  MOV R0, 0x754b0 ;  /* 0x000754b000007802 */ /* 0x000fe20000000f00 */
[----:B------:R-:W-:-:S07]  /*75490*/  IMAD.MOV.U32 R175, RZ, RZ, R161 ;  /* 0x000000ffffaf7224 */ /* 0x000fce00078e00a1 */
[----:B------:R-:W-:Y:S05]  /*754a0*/  CALL.REL.NOINC `($__internal_1_$__cuda_sm20_div_rn_f64_full) ;  /* 0x00000db000807944 */ /* 0x000fea0003c00000 */
[----:B------:R-:W-:Y:S01]  /*754b0*/  MOV R64, R12 ;  /* 0x0000000c00407202 */ /* 0x000fe20000000f00 */
[----:B------:R-:W-:-:S07]  /*754c0*/  IMAD.MOV.U32 R65, RZ, RZ, R13 ;  /* 0x000000ffff417224 */ /* 0x000fce00078e000d */
.L_x_1033:
[----:B------:R-:W-:Y:S05]  /*754d0*/  BSYNC.RECONVERGENT B3 ;  /* 0x0000000000037941 */ /* 0x000fea0003800200 */
.L_x_1032:
        /* <DEDUP_REMOVED lines=22> */
[----:B------:R-:W-:Y:S01]  /*75640*/  MOV R174, R34 ;  /* 0x0000002200ae7202 */ /* 0x000fe20000000f00 */
[----:B------:R-:W-:Y:S01]  /*75650*/  IMAD.MOV.U32 R175, RZ, RZ, R35 ;  /* 0x000000ffffaf7224 */ /* 0x000fe200078e0023 */
[----:B------:R-:W-:-:S07]  /*75660*/  MOV R0, 0x75680 ;  /* 0x0007568000007802 */ /* 0x000fce0000000f00 */
[----:B------:R-:W-:Y:S05]  /*75670*/  CALL.REL.NOINC `($__internal_1_$__cuda_sm20_div_rn_f64_full) ;  /* 0x00000db0000c7944 */ /* 0x000fea0003c00000 */
[----:B------:R-:W-:Y:S01]  /*75680*/  IMAD.MOV.U32 R14, RZ, RZ, R12 ;  /* 0x000000ffff0e7224 */ /* 0x000fe200078e000c */
[----:B------:R-:W-:-:S07]  /*75690*/  MOV R15, R13 ;  /* 0x0000000d000f7202 */ /* 0x000fce0000000f00 */
.L_x_1035:
[----:B------:R-:W-:Y:S05]  /*756a0*/  BSYNC.RECONVERGENT B3 ;  /* 0x0000000000037941 */ /* 0x000fea0003800200 */
.L_x_1034:
[----:B------:R-:W2:Y:S04]  /*756b0*/  LDL.64 R20, [R1+0x7e90] ;  /* 0x007e900001147983 */ /* 0x000ea80000100a00 */
[----:B------:R-:W3:Y:S04]  /*756c0*/  LDL.64 R120, [R1+0x8348] ;  /* 0x0083480001787983 */ /* 0x000ee80000100a00 */
[----:B------:R-:W4:Y:S04]  /*756d0*/  LDL.64 R118, [R1+0x8520] ;  /* 0x0085200001767983 */ /* 0x000f280000100a00 */
[----:B------:R-:W5:Y:S04]  /*756e0*/  LDL.64 R112, [R1+0x8528] ;  /* 0x0085280001707983 */ /* 0x000f680000100a00 */
[----:B------:R-:W3:Y:S04]  /*756f0*/  LDL.64 R82, [R1+0x7de0] ;  /* 0x007de00001527983 */ /* 0x000ee80000100a00 */
[----:B------:R-:W3:Y:S04]  /*75700*/  LDL.64 R66, [R1+0x7de8] ;  /* 0x007de80001427983 */ /* 0x000ee80000100a00 */
[----:B------:R-:W3:Y:S01]  /*75710*/  LDL.64 R68, [R1+0x7c98] ;  /* 0x007c980001447983 */ /* 0x000ee20000100a00 */
        /* <DEDUP_REMOVED lines=10> */
[-C--:B----4-:R-:W-:Y:S02]  /*757c0*/  DFMA R24, R118, R14.reuse, R24 ;  /* 0x0000000e7618722b */ /* 0x090fe40000000018 */
[----:B-----5:R-:W-:-:S04]  /*757d0*/  DFMA R44, R112, R14, R44 ;  /* 0x0000000e702c722b */ /* 0x020fc8000000002c */
[----:B------:R-:W-:Y:S02]  /*757e0*/  DFMA R40, -R56, R20, -R12 ;  /* 0x000000143828722b */ /* 0x000fe4000000090c */
[----:B---3--:R-:W-:-:S06]  /*757f0*/  DFMA R66, R66, R14, R36 ;  /* 0x0000000e4242722b */ /* 0x008fcc0000000024 */
[----:B------:R-:W-:Y:S02]  /*75800*/  DFMA R20, R8, R40, R20 ;  /* 0x000000280814722b */ /* 0x000fe40000000014 */
[----:B------:R-:W-:Y:S02]  /*75810*/  DADD R8, -RZ, -R12 ;  /* 0x00000000ff087229 */ /* 0x000fe4000000090c */
[-C--:B------:R-:W-:Y:S02]  /*75820*/  DFMA R40, R120, R14.reuse, R62 ;  /* 0x0000000e7828722b */ /* 0x080fe4000000003e */
[-C--:B------:R-:W-:Y:S02]  /*75830*/  DFMA R62, R82, R14.reuse, R32 ;  /* 0x0000000e523e722b */ /* 0x080fe40000000020 */
[----:B------:R-:W-:Y:S02]  /*75840*/  DFMA R6, R68, R14, R6 ;  /* 0x0000000e4406722b */ /* 0x000fe40000000006 */
[----:B------:R-:W-:-:S02]  /*75850*/  FFMA R0, RZ, R57, R21 ;  /* 0x00000039ff007223 */ /* 0x000fc40000000015 */
        /* <DEDUP_REMOVED lines=9> */
.L_x_1037:
[----:B------:R-:W-:Y:S05]  /*758f0*/  BSYNC.RECONVERGENT B3 ;  /* 0x0000000000037941 */ /* 0x000fea0003800200 */
.L_x_1036:
[----:B------:R-:W2:Y:S04]  /*75900*/  LDL.64 R118, [R1+0x8378] ;  /* 0x0083780001767983 */ /* 0x000ea80000100a00 */
[----:B------:R-:W3:Y:S04]  /*75910*/  LDL.64 R36, [R1+0x7d98] ;  /* 0x007d980001247983 */ /* 0x000ee80000100a00 */
[----:B------:R-:W4:Y:S04]  /*75920*/  LDL.64 R114, [R1+0x8370] ;  /* 0x0083700001727983 */ /* 0x000f280000100a00 */
[----:B------:R-:W5:Y:S04]  /*75930*/  LDL.64 R112, [R1+0x7c58] ;  /* 0x007c580001707983 */ /* 0x000f680000100a00 */
[----:B------:R-:W5:Y:S04]  /*75940*/  LDL.64 R68, [R1+0x7c70] ;  /* 0x007c700001447983 */ /* 0x000f680000100a00 */
[----:B------:R-:W5:Y:S01]  /*75950*/  LDL.64 R82, [R1+0x7c78] ;  /* 0x007c780001527983 */ /* 0x000f620000100a00 */
[----:B------:R-:W0:Y:S01]  /*75960*/  MUFU.RCP64H R9, R19 ;  /* 0x0000001300097308 */ /* 0x000e220000001800 */
[----:B------:R-:W-:Y:S01]  /*75970*/  MOV R8, 0x1 ;  /* 0x0000000100087802 */ /* 0x000fe20000000f00 */
        /* <DEDUP_REMOVED lines=17> */
[-C--:B-----5:R-:W-:Y:S02]  /*75a90*/  DFMA R62, R112, R20.reuse, R62 ;  /* 0x00000014703e722b */ /* 0x0a0fe4000000003e */
[-C--:B------:R-:W-:Y:S02]  /*75aa0*/  DFMA R68, R68, R20.reuse, R66 ;  /* 0x000000144444722b */ /* 0x080fe40000000042 */
[----:B------:R-:W-:-:S02]  /*75ab0*/  DFMA R82, R82, R20, R6 ;  /* 0x000000145252722b */ /* 0x000fc40000000006 */
[----:B------:R-:W-:Y:S09]  /*75ac0*/  @P1 BRA P2, `(.L_x_1039) ;  /* 0x0000000000201947 */ /* 0x000ff20001000000 */
        /* <DEDUP_REMOVED lines=8> */
.L_x_1039:
[----:B------:R-:W-:Y:S05]  /*75b50*/  BSYNC.RECONVERGENT B3 ;  /* 0x0000000000037941 */ /* 0x000fea0003800200 */
.L_x_1038:
[----:B------:R-:W2:Y:S01]  /*75b60*/  LDL.64 R118, [R1+0x79d0] ;  /* 0x0079d00001767983 */ /* 0x000ea20000100a00 */
[----:B------:R-:W-:Y:S02]  /*75b70*/  DADD R4, -RZ, -R86 ;  /* 0x00000000ff047229 */ /* 0x000fe40000000956 */
[----:B------:R-:W-:Y:S01]  /*75b80*/  DADD R6, -RZ, -R16 ;  /* 0x00000000ff067229 */ /* 0x000fe20000000910 */
[----:B------:R-:W-:Y:S01]  /*75b90*/  IMAD.MOV.U32 R12, RZ, RZ, 0x1 ;  /* 0x00000001ff0c7424 */ /* 0x000fe200078e00ff */
[----:B------:R-:W3:Y:S04]  /*75ba0*/  LDL.64 R182, [R1+0x82a0] ;  /* 0x0082a00001b67983 */ /* 0x000ee80000100a00 */
[----:B------:R-:W4:Y:S04]  /*75bb0*/  LDL.64 R154, [R1+0x7ba8] ;  /* 0x007ba800019a7983 */ /* 0x000f280000100a00 */
[----:B------:R0:W-:Y:S04]  /*75bc0*/  STL.128 [R1+0x5330], R4 ;  /* 0x0053300401007387 */ /* 0x0001e80000100c00 */
[----:B------:R-:W4:Y:S04]  /*75bd0*/  LDL.64 R180, [R1+0x7f40] ;  /* 0x007f400001b47983 */ /* 0x000f280000100a00 */
[----:B------:R-:W4:Y:S04]  /*75be0*/  LDL.64 R150, [R1+0x7d48] ;  /* 0x007d480001967983 */ /* 0x000f280000100a00 */
[----:B------:R-:W4:Y:S01]  /*75bf0*/  LDL.64 R174, [R1+0x7ba0] ;  /* 0x007ba00001ae7983 */ /* 0x000f220000100a00 */
[----:B0-----:R-:W-:-:S03]  /*75c00*/  DADD R6, -RZ, -R106 ;  /* 0x00000000ff067229 */ /* 0x001fc6000000096a */
[----:B------:R-:W4:Y:S04]  /*75c10*/  LDL.64 R152, [R1+0x7d40] ;  /* 0x007d400001987983 */ /* 0x000f280000100a00 */
[----:B------:R-:W4:Y:S04]  /*75c20*/  LDL.64 R148, [R1+0x8350] ;  /* 0x0083500001947983 */ /* 0x000f280000100a00 */
[----:B------:R-:W4:Y:S04]  /*75c30*/  LDL.64 R140, [R1+0x8358] ;  /* 0x00835800018c7983 */ /* 0x000f280000100a00 */
[----:B------:R-:W4:Y:S04]  /*75c40*/  LDL.64 R120, [R1+0x7e40] ;  /* 0x007e400001787983 */ /* 0x000f280000100a00 */
[----:B------:R-:W4:Y:S04]  /*75c50*/  LDL.128 R188, [R1+0x5440] ;  /* 0x0054400001bc7983 */ /* 0x000f280000100c00 */
[----:B------:R0:W5:Y:S04]  /*75c60*/  LDL.128 R144, [R1+0x53d0] ;  /* 0x0053d00001907983 */ /* 0x0001680000100c00 */
[----:B------:R0:W5:Y:S04]  /*75c70*/  LDL.128 R136, [R1+0x53e0] ;  /* 0x0053e00001887983 */ /* 0x0001680000100c00 */
[----:B------:R0:W5:Y:S04]  /*75c80*/  LDL.128 R132, [R1+0x53f0] ;  /* 0x0053f00001847983 */ /* 0x0001680000100c00 */
[----:B------:R0:W5:Y:S04]  /*75c90*/  LDL.128 R128, [R1+0x5400] ;  /* 0x0054000001807983 */ /* 0x0001680000100c00 */
[----:B------:R0:W5:Y:S04]  /*75ca0*/  LDL.128 R112, [R1+0x5420] ;  /* 0x0054200001707983 */ /* 0x0001680000100c00 */
[----:B------:R0:W5:Y:S01]  /*75cb0*/  LDL.128 R208, [R1+0x5460] ;  /* 0x0054600001d07983 */ /* 0x0001620000100c00 */
[----:B--2---:R-:W1:Y:S02]  /*75cc0*/  MUFU.RCP64H R13, R119 ;  /* 0x00000077000d7308 */ /* 0x004e640000001800 */
[----:B-1----:R-:W-:-:S08]  /*75cd0*/  DFMA R4, -R118, R12, 1 ;  /* 0x3ff000007604742b */ /* 0x002fd0000000010c */
[----:B------:R-:W-:-:S08]  /*75ce0*/  DFMA R4, R4, R4, R4 ;  /* 0x000000040404722b */ /* 0x000fd00000000004 */
[----:B------:R-:W-:Y:S02]  /*75cf0*/  DFMA R12, R12, R4, R12 ;  /* 0x000000040c0c722b */ /* 0x000fe4000000000c */
[----:B------:R-:W-:-:S07]  /*75d00*/  DADD R4, -RZ, -R88 ;  /* 0x00000000ff047229 */ /* 0x000fce0000000958 */
[----:B------:R1:W-:Y:S02]  /*75d10*/  STL.128 [R1+0x5340], R4 ;  /* 0x0053400401007387 */ /* 0x0003e40000100c00 */
[----:B-1----:R-:W-:Y:S02]  /*75d20*/  DFMA R4, -R118, R12, 1 ;  /* 0x3ff000007604742b */ /* 0x002fe4000000010c */
[----:B------:R-:W-:Y:S01]  /*75d30*/  DADD R6, -RZ, -R64 ;  /* 0x00000000ff067229 */ /* 0x000fe20000000940 */
[----:B------:R0:W5:Y:S05]  /*75d40*/  LDL.128 R64, [R1+0x5430] ;  /* 0x0054300001407983 */ /* 0x00016a0000100c00 */
[----:B------:R-:W-:-:S02]  /*75d50*/  DFMA R12, R12, R4, R12 ;  /* 0x000000040c0c722b */ /* 0x000fc4000000000c */
[----:B------:R-:W-:-:S07]  /*75d60*/  DADD R4, -RZ, -R28 ;  /* 0x00000000ff047229 */ /* 0x000fce000000091c */
[----:B------:R1:W-:Y:S02]  /*75d70*/  STL.128 [R1+0x5350], R4 ;  /* 0x0053500401007387 */ /* 0x0003e40000100c00 */
[----:B-1----:R-:W-:-:S08]  /*75d80*/  DMUL R4, R142, -R12 ;  /* 0x8000000c8e047228 */ /* 0x002fd00000000000 */
[----:B------:R-:W-:-:S08]  /*75d90*/  DFMA R6, -R118, R4, -R142 ;  /* 0x000000047606722b */ /* 0x000fd0000000098e */
[----:B------:R-:W-:Y:S02]  /*75da0*/  DFMA R16, R12, R6, R4 ;  /* 0x000000060c10722b */ /* 0x000fe40000000004 */
[----:B------:R0:W5:Y:S01]  /*75db0*/  LDL.128 R4, [R1+0x5450] ;  /* 0x0054500001047983 */ /* 0x0001620000100c00 */
[-C--:B---3--:R-:W-:Y:S02]  /*75dc0*/  DFMA R184, R182, R8.reuse, R116 ;  /* 0x00000008b6b8722b */ /* 0x088fe40000000074 */
[-C--:B----4-:R-:W-:Y:S02]  /*75dd0*/  DFMA R182, R154, R8.reuse, R44 ;  /* 0x000000089ab6722b */ /* 0x090fe4000000002c */
[-C--:B------:R-:W-:Y:S02]  /*75de0*/  DFMA R186, R180, R8.reuse, R40 ;  /* 0x00000008b4ba722b */ /* 0x080fe40000000028 */
[----:B------:R-:W-:Y:S02]  /*75df0*/  DFMA R154, R150, R8, R36 ;  /* 0x00000008969a722b */ /* 0x000fe40000000024 */
[----:B------:R-:W-:-:S02]  /*75e00*/  DADD R28, -RZ, -R8 ;  /* 0x00000000ff1c7229 */ /* 0x000fc40000000908 */
[-C--:B------:R-:W-:Y:S02]  /*75e10*/  DFMA R180, R174, R8.reuse, R24 ;  /* 0x00000008aeb4722b */ /* 0x080fe40000000018 */
[-C--:B------:R-:W-:Y:S02]  /*75e20*/  DFMA R152, R152, R8.reuse, R32 ;  /* 0x000000089898722b */ /* 0x080fe40000000020 */
[-C--:B------:R-:W-:Y:S02]  /*75e30*/  DFMA R148, R148, R8.reuse, R62 ;  /* 0x000000089494722b */ /* 0x080fe4000000003e */
[-C--:B------:R-:W-:Y:S02]  /*75e40*/  DFMA R150, R140, R8.reuse, R68 ;  /* 0x000000088c96722b */ /* 0x080fe40000000044 */
[----:B------:R-:W-:Y:S02]  /*75e50*/  DFMA R8, R120, R8, R82 ;  /* 0x000000087808722b */ /* 0x000fe40000000052 */
[----:B------:R-:W-:-:S02]  /*75e60*/  DADD R12, -RZ, -R14 ;  /* 0x00000000ff0c7229 */ /* 0x000fc4000000090e */
[----:B------:R-:W-:-:S03]  /*75e70*/  DADD R14, -RZ, -R20 ;  /* 0x00000000ff0e7229 */ /* 0x000fc60000000914 */
[----:B------:R1:W-:Y:S01]  /*75e80*/  STL.64 [R1+0x7b90], R8 ;  /* 0x007b900801007387 */ /* 0x0003e20000100a00 */
[----:B------:R-:W-:-:S03]  /*75e90*/  FFMA R0, RZ, R119, R17 ;  /* 0x00000077ff007223 */ /* 0x000fc60000000011 */
[----:B------:R0:W-:Y:S01]  /*75ea0*/  STL.128 [R1+0x5360], R12 ;  /* 0x0053600c01007387 */ /* 0x0001e20000100c00 */
[----:B-1----:R-:W-:-:S03]  /*75eb0*/  DADD R8, -RZ, -R142 ;  /* 0x00000000ff087229 */ /* 0x002fc6000000098e */
[----:B------:R0:W-:Y:S04]  /*75ec0*/  STL.128 [R1+0x5370], R28 ;  /* 0x0053701c01007387 */ /* 0x0001e80000100c00 */
        /* <DEDUP_REMOVED lines=23> */
.L_x_1041:
[----:B------:R-:W-:Y:S05]  /*76040*/  BSYNC.RECONVERGENT B3 ;  /* 0x0000000000037941 */ /* 0x000fea0003800200 */
.L_x_1040:
[----:B------:R-:W2:Y:S04]  /*76050*/  LDL.64 R20, [R1+0x77b8] ;  /* 0x0077b80001147983 */ /* 0x000ea80000100a00 */
        /* <DEDUP_REMOVED lines=19> */
[----:B------:R-:W-:Y:S01]  /*76190*/  MOV R0, 0x761c0 ;  /* 0x000761c000007802 */ /* 0x000fe20000000f00 */
[----:B------:R-:W-:-:S07]  /*761a0*/  IMAD.MOV.U32 R175, RZ, RZ, R21 ;  /* 0x000000ffffaf7224 */ /* 0x000fce00078e0015 */
[----:B------:R-:W-:Y:S05]  /*761b0*/  CALL.REL.NOINC `($__internal_1_$__cuda_sm20_div_rn_f64_full) ;  /* 0x00000da4003c7944 */ /* 0x000fea0003c00000 */
[----:B------:R-:W-:Y:S01]  /*761c0*/  MOV R24, R12 ;  /* 0x0000000c00187202 */ /* 0x000fe20000000f00 */
[----:B------:R-:W-:-:S07]  /*761d0*/  IMAD.MOV.U32 R25, RZ, RZ, R13 ;  /* 0x000000ffff197224 */ /* 0x000fce00078e000d */
.L_x_1043:
[----:B------:R-:W-:Y:S05]  /*761e0*/  BSYNC.RECONVERGENT B3 ;  /* 0x0000000000037941 */ /* 0x000fea0003800200 */
.L_x_1042:
        /* <DEDUP_REMOVED lines=25> */
.L_x_1045:
[----:B------:R-:W-:Y:S05]  /*76380*/  BSYNC.RECONVERGENT B3 ;  /* 0x0000000000037941 */ /* 0x000fea0003800200 */
.L_x_1044:
[----:B------:R-:W2:Y:S01]  /*76390*/  LDL.64 R28, [R1+0x8408] ;  /* 0x00840800011c7983 */ /* 0x000ea20000100a00 */
        /* <DEDUP_REMOVED lines=18> */
[----:B------:R-:W-:Y:S02]  /*764c0*/  MOV R175, R231 ;  /* 0x000000e700af7202 */ /* 0x000fe40000000f00 */
[----:B------:R-:W-:-:S07]  /*764d0*/  MOV R0, 0x764f0 ;  /* 0x000764f000007802 */ /* 0x000fce0000000f00 */
[----:B------:R-:W-:Y:S05]  /*764e0*/  CALL.REL.NOINC `($__internal_1_$__cuda_sm20_div_rn_f64_full) ;  /* 0x00000da000707944 */ /* 0x000fea0003c00000 */
[----:B------:R-:W-:Y:S02]  /*764f0*/  IMAD.MOV.U32 R32, RZ, RZ, R12 ;  /* 0x000000ffff207224 */ /* 0x000fe400078e000c */
[----:B------:R-:W-:-:S07]  /*76500*/  IMAD.MOV.U32 R33, RZ, RZ, R13 ;  /* 0x000000ffff217224 */ /* 0x000fce00078e000d */
.L_x_1047:
[----:B------:R-:W-:Y:S05]  /*76510*/  BSYNC.RECONVERGENT B3 ;  /* 0x0000000000037941 */ /* 0x000fea0003800200 */
.L_x_1046:
[----:B------:R-:W2:Y:S04]  /*76520*/  LDL.64 R40, [R1+0x7c90] ;  /* 0x007c900001287983 */ /* 0x000ea80000100a00 */
[----:B------:R-:W3:Y:S04]  /*76530*/  LDL.64 R62, [R1+0x81e8] ;  /* 0x0081e800013e7983 */ /* 0x000ee80000100a00 */
[----:B------:R-:W4:Y:S01]  /*76540*/  LDL.64 R44, [R1+0x81d0] ;  /* 0x0081d000012c7983 */ /* 0x000f220000100a00 */
        /* <DEDUP_REMOVED lines=16> */
[----:B----4-:R-:W-:-:S10]  /*76650*/  DFMA R14, R44, R32, R64 ;  /* 0x000000202c0e722b */ /* 0x010fd40000000040 */
[----:B------:R-:W-:Y:S05]  /*76660*/  @P1 BRA P2, `(.L_x_1049) ;  /* 0x0000000000181947 */ /* 0x000fea0001000000 */
[----:B------:R-:W-:Y:S01]  /*76670*/  IMAD.MOV.U32 R174, RZ, RZ, R40 ;  /* 0x000000ffffae7224 */ /* 0x000fe200078e0028 */
[----:B------:R-:W-:Y:S01]  /*76680*/  MOV R0, 0x766b0 ;  /* 0x000766b000007802 */ /* 0x000fe20000000f00 */
[----:B------:R-:W-:-:S07]  /*76690*/  IMAD.MOV.U32 R175, RZ, RZ, R41 ;  /* 0x000000ffffaf7224 */ /* 0x000fce00078e0029 */
[----:B------:R-:W-:Y:S05]  /*766a0*/  CALL.REL.NOINC `($__internal_1_$__cuda_sm20_div_rn_f64_full) ;  /* 0x00000da000007944 */ /* 0x000fea0003c00000 */
[----:B------:R-:W-:Y:S01]  /*766b0*/  MOV R28, R12 ;  /* 0x0000000c001c7202 */ /* 0x000fe20000000f00 */
[----:B------:R-:W-:-:S07]  /*766c0*/  IMAD.MOV.U32 R29, RZ, RZ, R13 ;  /* 0x000000ffff1d7224 */ /* 0x000fce00078e000d */
.L_x_1049:
[----:B------:R-:W-:Y:S05]  /*766d0*/  BSYNC.RECONVERGENT B3 ;  /* 0x0000000000037941 */ /* 0x000fea0003800200 */
.L_x_1048:
[----:B------:R-:W2:Y:S04]  /*766e0*/  LDL.64 R44, [R1+0x85a8] ;  /* 0x0085a800012c7983 */ /* 0x000ea80000100a00 */
[----:B------:R-:W3:Y:S01]  /*766f0*/  LDL.64 R62, [R1+0x8210] ;  /* 0x00821000013e7983 */ /* 0x000ee20000100a00 */
[----:B------:R-:W0:Y:S01]  /*76700*/  MUFU.RCP64H R9, R177 ;  /* 0x000000b100097308 */ /* 0x000e220000001800 */
[----:B------:R-:W-:Y:S01]  /*76710*/  IMAD.MOV.U32 R8, RZ, RZ, 0x1 ;  /* 0x00000001ff087424 */ /* 0x000fe200078e00ff */
[----:B------:R-:W-:Y:S01]  /*76720*/  BSSY.RECONVERGENT B3, `(.L_x_1050) ;  /* 0x0000018000037945 */ /* 0x000fe20003800200 */
[-C--:B------:R-:W-:Y:S02]  /*76730*/  DFMA R20, R168, R28.reuse, R20 ;  /* 0x0000001ca814722b */ /* 0x080fe40000000014 */
[----:B------:R-:W-:-:S02]  /*76740*/  DFMA R6, R170, R28, R6 ;  /* 0x0000001caa06722b */ /* 0x000fc40000000006 */
        /* <DEDUP_REMOVED lines=21> */
.L_x_1051:
[----:B------:R-:W-:Y:S05]  /*768a0*/  BSYNC.RECONVERGENT B3 ;  /* 0x0000000000037941 */ /* 0x000fea0003800200 */
.L_x_1050:
[----:B------:R-:W2:Y:S04]  /*768b0*/  LDL.64 R82, [R1+0x7fc8] ;  /* 0x007fc80001527983 */ /* 0x000ea80000100a00 */
        /* <DEDUP_REMOVED lines=22> */
[----:B------:R-:W-:Y:S05]  /*76a20*/  CALL.REL.NOINC `($__internal_1_$__cuda_sm20_div_rn_f64_full) ;  /* 0x00000d9c00207944 */ /* 0x000fea0003c00000 */
[----:B------:R-:W-:Y:S02]  /*76a30*/  IMAD.MOV.U32 R62, RZ, RZ, R12 ;  /* 0x000000ffff3e7224 */ /* 0x000fe400078e000c */
[----:B------:R-:W-:-:S07]  /*76a40*/  IMAD.MOV.U32 R63, RZ, RZ, R13 ;  /* 0x000000ffff3f7224 */ /* 0x000fce00078e000d */
.L_x_1053:
[----:B------:R-:W-:Y:S05]  /*76a50*/  BSYNC.RECONVERGENT B3 ;  /* 0x0000000000037941 */ /* 0x000fea0003800200 */
.L_x_1052:
[----:B------:R-:W2:Y:S04]  /*76a60*/  LDL.64 R86, [R1+0x81c0] ;  /* 0x0081c00001567983 */ /* 0x000ea80000100a00 */
[----:B------:R-:W3:Y:S04]  /*76a70*/  LDL.64 R68, [R1+0x8048] ;  /* 0x0080480001447983 */ /* 0x000ee80000100a00 */
[----:B------:R-:W4:Y:S04]  /*76a80*/  LDL.64 R106, [R1+0x78a0] ;  /* 0x0078a000016a7983 */ /* 0x000f280000100a00 */
[----:B------:R-:W5:Y:S04]  /*76a90*/  LDL.64 R88, [R1+0x78a8] ;  /* 0x0078a80001587983 */ /* 0x000f680000100a00 */
[----:B------:R-:W5:Y:S01]  /*76aa0*/  LDL.64 R82, [R1+0x8490] ;  /* 0x0084900001527983 */ /* 0x000f620000100a00 */
        /* <DEDUP_REMOVED lines=19> */
[-C--:B----4-:R-:W-:Y:S02]  /*76be0*/  DFMA R14, R106, R62.reuse, R114 ;  /* 0x0000003e6a0e722b */ /* 0x090fe40000000072 */
[-C--:B-----5:R-:W-:Y:S02]  /*76bf0*/  DFMA R20, R88, R62.reuse, R20 ;  /* 0x0000003e5814722b */ /* 0x0a0fe40000000014 */
        /* <DEDUP_REMOVED lines=8> */
.L_x_1055:
[----:B------:R-:W-:Y:S05]  /*76c80*/  BSYNC.RECONVERGENT B3 ;  /* 0x0000000000037941 */ /* 0x000fea0003800200 */
.L_x_1054:
[----:B------:R-:W2:Y:S04]  /*76c90*/  LDL.128 R132, [R1+0x4cb0] ;  /* 0x004cb00001847983 */ /* 0x000ea80000100c00 */
[----:B------:R-:W3:Y:S04]  /*76ca0*/  LDL.64 R118, [R1+0x8110] ;  /* 0x0081100001767983 */ /* 0x000ee80000100a00 */
[----:B------:R-:W4:Y:S01]  /*76cb0*/  LDL.LU.64 R88, [R1+0x8718] ;  /* 0x0087180001587983 */ /* 0x000f220000300a00 */
[----:B--2---:R-:W-:Y:S01]  /*76cc0*/  IMAD.MOV.U32 R12, RZ, RZ, R132 ;  /* 0x000000ffff0c7224 */ /* 0x004fe200078e0084 */
[----:B------:R-:W-:-:S02]  /*76cd0*/  MOV R13, R133 ;  /* 0x00000085000d7202 */ /* 0x000fc40000000f00 */
[----:B------:R1:W-:Y:S01]  /*76ce0*/  STL.128 [R1+0x7bf0], R132 ;  /* 0x007bf08401007387 */ /* 0x0003e20000100c00 */
[----:B------:R-:W-:Y:S02]  /*76cf0*/  IMAD.MOV.U32 R116, RZ, RZ, R134 ;  /* 0x000000ffff747224 */ /* 0x000fe400078e0086 */
[----:B------:R-:W-:Y:S02]  /*76d00*/  IMAD.MOV.U32 R117, RZ, RZ, R135 ;  /* 0x000000ffff757224 */ /* 0x000fe400078e0087 */
[----:B-1----:R-:W2:Y:S01]  /*76d10*/  LDL.128 R132, [R1+0x4cd0] ;  /* 0x004cd00001847983 */ /* 0x002ea20000100c00 */
[----:B0-----:R-:W0:Y:S01]  /*76d20*/  MUFU.RCP64H R7, R167 ;  /* 0x000000a700077308 */ /* 0x001e220000001800 */
[----:B------:R-:W-:-:S06]  /*76d30*/  IMAD.MOV.U32 R6, RZ, RZ, 0x1 ;  /* 0x00000001ff067424 */ /* 0x000fcc00078e00ff */
[----:B0-----:R-:W-:-:S08]  /*76d40*/  DFMA R8, -R166, R6, 1 ;  /* 0x3ff00000a608742b */ /* 0x001fd00000000106 */
[----:B------:R-:W-:-:S08]  /*76d50*/  DFMA R8, R8, R8, R8 ;  /* 0x000000080808722b */ /* 0x000fd00000000008 */
[----:B------:R-:W-:Y:S01]  /*76d60*/  DFMA R6, R6, R8, R6 ;  /* 0x000000080606722b */ /* 0x000fe20000000006 */
[----:B--2---:R-:W-:Y:S01]  /*76d70*/  MOV R120, R132 ;  /* 0x0000008400787202 */ /* 0x004fe20000000f00 */
[----:B------:R-:W-:Y:S01]  /*76d80*/  IMAD.MOV.U32 R121, RZ, RZ, R133 ;  /* 0x000000ffff797224 */ /* 0x000fe200078e0085 */
[----:B------:R0:W-:Y:S01]  /*76d90*/  STL.128 [R1+0x86c0], R132 ;  /* 0x0086c08401007387 */ /* 0x0001e20000100c00 */
[----:B------:R-:W-:Y:S01]  /*76da0*/  IMAD.MOV.U32 R86, RZ, RZ, R134 ;  /* 0x000000ffff567224 */ /* 0x000fe200078e0086 */
[----:B------:R-:W-:Y:S02]  /*76db0*/  MOV R87, R135 ;  /* 0x0000008700577202 */ /* 0x000fe40000000f00 */
[----:B0-----:R-:W2:Y:S01]  /*76dc0*/  LDL.128 R132, [R1+0x4cc0] ;  /* 0x004cc00001847983 */ /* 0x001ea20000100c00 */
[----:B------:R-:W-:-:S08]  /*76dd0*/  DFMA R8, -R166, R6, 1 ;  /* 0x3ff00000a608742b */ /* 0x000fd00000000106 */
[----:B------:R-:W-:Y:S02]  /*76de0*/  DFMA R6, R6, R8, R6 ;  /* 0x000000080606722b */ /* 0x000fe40000000006 */
[----:B------:R-:W-:-:S08]  /*76df0*/  DFMA R8, R12, R44, R130 ;  /* 0x0000002c0c08722b */ /* 0x000fd00000000082 */
[----:B------:R-:W-:-:S08]  /*76e00*/  DMUL R12, R8, -R6 ;  /* 0x80000006080c7228 */ /* 0x000fd00000000000 */
[----:B------:R-:W-:Y:S02]  /*76e10*/  DFMA R64, -R166, R12, -R8 ;  /* 0x0000000ca640722b */ /* 0x000fe40000000908 */
[----:B---3--:R-:W-:-:S06]  /*76e20*/  DFMA R82, R118, R44, R82 ;  /* 0x0000002c7652722b */ /* 0x008fcc0000000052 */
[----:B------:R-:W-:Y:S02]  /*76e30*/  DFMA R68, R6, R64, R12 ;  /* 0x000000400644722b */ /* 0x000fe4000000000c */
[-C--:B------:R-:W-:Y:S02]  /*76e40*/  DFMA R64, R116, R44.reuse, R4 ;  /* 0x0000002c7440722b */ /* 0x080fe40000000004 */
[----:B------:R-:W-:Y:S02]  /*76e50*/  DFMA R6, R120, R44, R66 ;  /* 0x0000002c7806722b */ /* 0x000fe40000000042 */
[----:B------:R-:W-:Y:S01]  /*76e60*/  DADD R8, -RZ, -R8 ;  /* 0x00000000ff087229 */ /* 0x000fe20000000908 */
[----:B------:R0:W-:Y:S03]  /*76e70*/  STL.64 [R1+0x7d18], R82 ;  /* 0x007d185201007387 */ /* 0x0001e60000100a00 */
[----:B------:R-:W-:-:S05]  /*76e80*/  FFMA R0, RZ, R167, R69 ;  /* 0x000000a7ff007223 */ /* 0x000fca0000000045 */
[----:B------:R-:W-:Y:S02]  /*76e90*/  FSETP.GT.AND P1, PT, |R0|, 1.469367938527859385e-39, PT ;  /* 0x001000000000780b */ /* 0x000fe40003f24200 */
[----:B------:R-:W-:Y:S01]  /*76ea0*/  FSETP.GEU.AND P2, PT, |R9|, 6.5827683646048100446e-37, PT ;  /* 0x036000000900780b */ /* 0x000fe20003f4e200 */
[----:B------:R-:W-:Y:S01]  /*76eb0*/  BSSY.RECONVERGENT B3, `(.L_x_1056) ;  /* 0x0000012000037945 */ /* 0x000fe20003800200 */
[----:B--2---:R-:W-:Y:S01]  /*76ec0*/  MOV R106, R134 ;  /* 0x00000086006a7202 */ /* 0x004fe20000000f00 */
[----:B------:R-:W-:Y:S02]  /*76ed0*/  IMAD.MOV.U32 R107, RZ, RZ, R135 ;  /* 0x000000ffff6b7224 */ /* 0x000fe400078e0087 */
[----:B------:R-:W-:Y:S02]  /*76ee0*/  IMAD.MOV.U32 R114, RZ, RZ, R132 ;  /* 0x000000ffff727224 */ /* 0x000fe400078e0084 */
[----:B------:R-:W-:Y:S02]  /*76ef0*/  IMAD.MOV.U32 R115, RZ, RZ, R133 ;  /* 0x000000ffff737224 */ /* 0x000fe400078e0085 */
[----:B------:R-:W-:-:S02]  /*76f00*/  DFMA R4, R106, R44, R20 ;  /* 0x0000002c6a04722b */ /* 0x000fc40000000014 */
[-C--:B----4-:R-:W-:Y:S02]  /*76f10*/  DFMA R20, R86, R44.reuse, R88 ;  /* 0x0000002c5614722b */ /* 0x090fe40000000058 */
        /* <DEDUP_REMOVED lines=8> */
[----:B0-----:R-:W-:Y:S05]  /*76fa0*/  CALL.REL.NOINC `($__internal_1_$__cuda_sm20_div_rn_f64_full) ;  /* 0x00000d9400c07944 */ /* 0x001fea0003c00000 */
[----:B------:R-:W-:Y:S01]  /*76fb0*/  IMAD.MOV.U32 R68, RZ, RZ, R12 ;  /* 0x000000ffff447224 */ /* 0x000fe200078e000c */
[----:B------:R-:W-:-:S07]  /*76fc0*/  MOV R69, R13 ;  /* 0x0000000d00457202 */ /* 0x000fce0000000f00 */
.L_x_1057:
[----:B------:R-:W-:Y:S05]  /*76fd0*/  BSYNC.RECONVERGENT B3 ;  /* 0x0000000000037941 */ /* 0x000fea0003800200 */
.L_x_1056:
[----:B------:R-:W2:Y:S04]  /*76fe0*/  LDL.128 R112, [R1+0x4cf0] ;  /* 0x004cf00001707983 */ /* 0x000ea80000100c00 */
[----:B0-----:R-:W3:Y:S04]  /*76ff0*/  LDL.LU.64 R66, [R1+0x7770] ;  /* 0x0077700001427983 */ /* 0x001ee80000300a00 */
[----:B------:R-:W4:Y:S01]  /*77000*/  LDL.64 R106, [R1+0x7e20] ;  /* 0x007e2000016a7983 */ /* 0x000f220000100a00 */
[----:B------:R-:W0:Y:S01]  /*77010*/  MUFU.RCP64H R9, R161 ;  /* 0x000000a100097308 */ /* 0x000e220000001800 */
[----:B------:R-:W-:-:S06]  /*77020*/  HFMA2 R8, -RZ, RZ, 0, 5.9604644775390625e-08 ;  /* 0x00000001ff087431 */ /* 0x000fcc00000001ff */
[----:B0-----:R-:W-:-:S08]  /*77030*/  DFMA R12, -R160, R8, 1 ;  /* 0x3ff00000a00c742b */ /* 0x001fd00000000108 */
[----:B------:R-:W-:-:S08]  /*77040*/  DFMA R12, R12, R12, R12 ;  /* 0x0000000c0c0c722b */ /* 0x000fd0000000000c */
[----:B------:R-:W-:Y:S01]  /*77050*/  DFMA R8, R8, R12, R8 ;  /* 0x0000000c0808722b */ /* 0x000fe20000000008 */
[----:B--2---:R-:W-:Y:S01]  /*77060*/  IMAD.MOV.U32 R20, RZ, RZ, R112 ;  /* 0x000000ffff147224 */ /* 0x004fe200078e0070 */
[----:B------:R0:W-:Y:S01]  /*77070*/  STL.128 [R1+0x7f90], R112 ;  /* 0x007f907001007387 */ /* 0x0001e20000100c00 */
[----:B------:R-:W-:Y:S01]  /*77080*/  IMAD.MOV.U32 R21, RZ, RZ, R113 ;  /* 0x000000ffff157224 */ /* 0x000fe200078e0071 */
[----:B------:R-:W-:Y:S01]  /*77090*/  MOV R82, R114 ;  /* 0x0000007200527202 */ /* 0x000fe20000000f00 */
[----:B------:R-:W-:Y:S02]  /*770a0*/  IMAD.MOV.U32 R83, RZ, RZ, R115 ;  /* 0x000000ffff537224 */ /* 0x000fe400078e0073 */
[----:B0-----:R-:W2:Y:S01]  /*770b0*/  LDL.128 R112, [R1+0x4d00] ;  /* 0x004d000001707983 */ /* 0x001ea20000100c00 */
[----:B------:R-:W-:-:S08]  /*770c0*/  DFMA R12, -R160, R8, 1 ;  /* 0x3ff00000a00c742b */ /* 0x000fd00000000108 */
[----:B------:R-:W-:Y:S02]  /*770d0*/  DFMA R8, R8, R12, R8 ;  /* 0x0000000c0808722b */ /* 0x000fe40000000008 */
[----:B---3--:R-:W-:-:S08]  /*770e0*/  DFMA R12, R20, R68, R66 ;  /* 0x00000044140c722b */ /* 0x008fd00000000042 */
[----:B------:R-:W-:-:S08]  /*770f0*/  DMUL R20, R8, -R12 ;  /* 0x8000000c08147228 */ /* 0x000fd00000000000 */
[--C-:B------:R-:W-:Y:S02]  /*77100*/  DFMA R66, -R160, R20, -R12.reuse ;  /* 0x00000014a042722b */ /* 0x100fe4000000090c */
[----:B------:R-:W-:-:S06]  /*77110*/  DADD R12, -RZ, -R12 ;  /* 0x00000000ff0c7229 */ /* 0x000fcc000000090c */
[----:B------:R-:W-:-:S04]  /*77120*/  DFMA R8, R8, R66, R20 ;  /* 0x000000420808722b */ /* 0x000fc80000000014 */
[----:B------:R-:W-:-:S06]  /*77130*/  FSETP.GEU.AND P2, PT, |R13|, 6.5827683646048100446e-37, PT ;  /* 0x036000000d00780b */ /* 0x000fcc0003f4e200 */
[----:B------:R-:W-:-:S05]  /*77140*/  FFMA R0, RZ, R161, R9 ;  /* 0x000000a1ff007223 */ /* 0x000fca0000000009 */
[----:B------:R-:W-:Y:S01]  /*77150*/  FSETP.GT.AND P1, PT, |R0|, 1.469367938527859385e-39, PT ;  /* 0x001000000000780b */ /* 0x000fe20003f24200 */
[-C--:B----4-:R-:W-:Y:S01]  /*77160*/  DFMA R6, R106, R68.reuse, R6 ;  /* 0x000000446a06722b */ /* 0x090fe20000000006 */
[----:B------:R-:W-:Y:S06]  /*77170*/  BSSY.RECONVERGENT B3, `(.L_x_1058) ;  /* 0x0000013000037945 */ /* 0x000fec0003800200 */
[----:B------:R0:W-:Y:S02]  /*77180*/  STL.64 [R1+0x82d8], R6 ;  /* 0x0082d80601007387 */ /* 0x0001e40000100a00 */
[----:B0-----:R-:W-:-:S02]  /*77190*/  DFMA R6, R82, R68, R64 ;  /* 0x000000445206722b */ /* 0x001fc40000000040 */
[----:B--2---:R0:W-:Y:S01]  /*771a0*/  STL.128 [R1+0x7af0], R112 ;  /* 0x007af07001007387 */ /* 0x0041e20000100c00 */
[----:B------:R-:W-:Y:S01]  /*771b0*/  IMAD.MOV.U32 R88, RZ, RZ, R112 ;  /* 0x000000ffff587224 */ /* 0x000fe200078e0070 */
[----:B------:R-:W-:Y:S01]  /*771c0*/  MOV R89, R113 ;  /* 0x0000007100597202 */ /* 0x000fe20000000f00 */
[----:B------:R-:W-:Y:S02]  /*771d0*/  IMAD.MOV.U32 R86, RZ, RZ, R114 ;  /* 0x000000ffff567224 */ /* 0x000fe400078e0072 */
[----:B------:R-:W-:-:S03]  /*771e0*/  IMAD.MOV.U32 R87, RZ, RZ, R115 ;  /* 0x000000ffff577224 */ /* 0x000fc600078e0073 */
[----:B------:R-:W-:-:S03]  /*771f0*/  DFMA R20, R88, R68, R14 ;  /* 0x000000445814722b */ /* 0x000fc6000000000e */
[----:B------:R-:W-:Y:S01]  /*77200*/  DFMA R4, R86, R68, R4 ;  /* 0x000000445604722b */ /* 0x000fe20000000004 */
[----:B------:R-:W-:Y:S10]  /*77210*/  @P1 BRA P2, `(.L_x_1059) ;  /* 0x0000000000201947 */ /* 0x000ff40001000000 */
        /* <DEDUP_REMOVED lines=8> */
.L_x_1059:
[----:B------:R-:W-:Y:S05]  /*772a0*/  BSYNC.RECONVERGENT B3 ;  /* 0x0000000000037941 */ /* 0x000fea0003800200 */
.L_x_1058:
[----:B------:R-:W2:Y:S04]  /*772b0*/  LDL.64 R86, [R1+0x8138] ;  /* 0x0081380001567983 */ /* 0x000ea80000100a00 */
[----:B------:R1:W-:Y:S04]  /*772c0*/  STL.128 [R1+0xabd0], R52 ;  /* 0x00abd03401007387 */ /* 0x0003e80000100c00 */
[----:B------:R3:W-:Y:S04]  /*772d0*/  STL.128 [R1+0xabc0], R48 ;  /* 0x00abc03001007387 */ /* 0x0007e80000100c00 */
[----:B------:R-:W4:Y:S04]  /*772e0*/  LDL.128 R12, [R1+0x5470] ;  /* 0x00547000010c7983 */ /* 0x000f280000100c00 */
[----:B------:R-:W4:Y:S04]  /*772f0*/  LDL.64 R106, [R1+0x7788] ;  /* 0x00778800016a7983 */ /* 0x000f280000100a00 */
[----:B-1----:R-:W4:Y:S04]  /*77300*/  LDL.64 R52, [R1+0x7b90] ;  /* 0x007b900001347983 */ /* 0x002f280000100a00 */
[----:B---3--:R-:W3:Y:S04]  /*77310*/  LDL.128 R48, [R1+0x7970] ;  /* 0x0079700001307983 */ /* 0x008ee80000100c00 */
[----:B------:R-:W3:Y:S01]  /*77320*/  LDL.64 R88, [R1+0x8130] ;  /* 0x0081300001587983 */ /* 0x000ee20000100a00 */
[----:B------:R-:W-:-:S02]  /*77330*/  DADD R64, -RZ, -R24 ;  /* 0x00000000ff407229 */ /* 0x000fc40000000918 */
[----:B------:R-:W-:Y:S01]  /*77340*/  DADD R66, -RZ, -R36 ;  /* 0x00000000ff427229 */ /* 0x000fe20000000924 */
[----:B------:R-:W3:Y:S04]  /*77350*/  LDL.64 R82, [R1+0x7d08] ;  /* 0x007d080001527983 */ /* 0x000ee80000100a00 */
[----:B------:R-:W3:Y:S04]  /*77360*/  LDL.64 R242, [R1+0x82d8] ;  /* 0x0082d80001f27983 */ /* 0x000ee80000100a00 */
[----:B------:R1:W-:Y:S04]  /*77370*/  STL.128 [R1+0x53d0], R64 ;  /* 0x0053d04001007387 */ /* 0x0003e80000100c00 */
[----:B------:R-:W3:Y:S04]  /*77380*/  LDL.64 R234, [R1+0x7d18] ;  /* 0x007d180001ea7983 */ /* 0x000ee80000100a00 */
[----:B------:R0:W5:Y:S04]  /*77390*/  LDL.128 R140, [R1+0x5480] ;  /* 0x00548000018c7983 */ /* 0x0001680000100c00 */
[----:B------:R0:W5:Y:S01]  /*773a0*/  LDL.128 R136, [R1+0x5490] ;  /* 0x0054900001887983 */ /* 0x0001620000100c00 */
[----:B-1----:R-:W-:-:S03]  /*773b0*/  DADD R64, -RZ, -R32 ;  /* 0x00000000ff407229 */ /* 0x002fc60000000920 */
[----:B------:R1:W5:Y:S01]  /*773c0*/  LDL.128 R132, [R1+0x54a0] ;  /* 0x0054a00001847983 */ /* 0x0003620000100c00 */
[----:B------:R-:W-:-:S03]  /*773d0*/  DADD R66, -RZ, -R28 ;  /* 0x00000000ff427229 */ /* 0x000fc6000000091c */
[----:B------:R1:W5:Y:S04]  /*773e0*/  LDL.128 R200, [R1+0x54b0] ;  /* 0x0054b00001c87983 */ /* 0x0003680000100c00 */
[----:B------:R0:W-:Y:S01]  /*773f0*/  STL.128 [R1+0x53e0], R64 ;  /* 0x0053e04001007387 */ /* 0x0001e20000100c00 */
[----:B------:R-:W-:-:S03]  /*77400*/  DADD R54, -RZ, -R16 ;  /* 0x00000000ff367229 */ /* 0x000fc60000000910 */
[----:B------:R1:W5:Y:S04]  /*77410*/  LDL.128 R128, [R1+0x54c0] ;  /* 0x0054c00001807983 */ /* 0x0003680000100c00 */
[----:B------:R1:W5:Y:S04]  /*77420*/  LDL.128 R116, [R1+0x54d0] ;  /* 0x0054d00001747983 */ /* 0x0003680000100c00 */
[----:B------:R1:W5:Y:S01]  /*77430*/  LDL.128 R188, [R1+0x54e0] ;  /* 0x0054e00001bc7983 */ /* 0x0003620000100c00 */
[----:B0-----:R-:W-:-:S03]  /*77440*/  DADD R64, -RZ, -R40 ;  /* 0x00000000ff407229 */ /* 0x001fc60000000928 */
[----:B------:R1:W5:Y:S01]  /*77450*/  LDL.128 R184, [R1+0x54f0] ;  /* 0x0054f00001b87983 */ /* 0x0003620000100c00 */
[----:B------:R-:W-:-:S03]  /*77460*/  DADD R66, -RZ, -R62 ;  /* 0x00000000ff427229 */ /* 0x000fc6000000093e */
[----:B------:R1:W5:Y:S04]  /*77470*/  LDL.128 R180, [R1+0x5500] ;  /* 0x0055000001b47983 */ /* 0x0003680000100c00 */
[----:B------:R0:W-:Y:S04]  /*77480*/  STL.128 [R1+0x53f0], R64 ;  /* 0x0053f04001007387 */ /* 0x0001e80000100c00 */
        /* <DEDUP_REMOVED lines=8> */
[----:B0-----:R1:W5:Y:S01]  /*77510*/  LDL.128 R64, [R1+0x5570] ;  /* 0x0055700001407983 */ /* 0x0013620000100c00 */
[----:B--2---:R-:W-:-:S03]  /*77520*/  DFMA R232, R86, R8, R208 ;  /* 0x0000000856e8722b */ /* 0x004fc600000000d0 */
[----:B------:R-:W2:Y:S04]  /*77530*/  LDL.64 R208, [R1+0x7b00] ;  /* 0x007b000001d07983 */ /* 0x000ea80000100a00 */
[----:B----4-:R0:W-:Y:S04]  /*77540*/  STL.128 [R1+0x53c0], R52 ;  /* 0x0053c03401007387 */ /* 0x0101e80000100c00 */
[----:B---3--:R3:W-:Y:S04]  /*77550*/  STL.128 [R1+0x5450], R48 ;  /* 0x0054503001007387 */ /* 0x0087e80000100c00 */
[----:B0-----:R1:W5:Y:S04]  /*77560*/  LDL.LU.128 R52, [R1+0xabd0] ;  /* 0x00abd00001347983 */ /* 0x0013680000300c00 */
[----:B---3--:R1:W5:Y:S01]  /*77570*/  LDL.LU.128 R48, [R1+0xabc0] ;  /* 0x00abc00001307983 */ /* 0x0083620000300c00 */
[----:B------:R-:W0:Y:S01]  /*77580*/  MUFU.RCP64H R25, R207 ;  /* 0x000000cf00197308 */ /* 0x000e220000001800 */
[----:B------:R-:W-:-:S06]  /*77590*/  IMAD.MOV.U32 R24, RZ, RZ, 0x1 ;  /* 0x00000001ff187424 */ /* 0x000fcc00078e00ff */
[----:B0-----:R-:W-:-:S08]  /*775a0*/  DFMA R28, -R206, R24, 1 ;  /* 0x3ff00000ce1c742b */ /* 0x001fd00000000118 */
[----:B------:R-:W-:-:S08]  /*775b0*/  DFMA R28, R28, R28, R28 ;  /* 0x0000001c1c1c722b */ /* 0x000fd0000000001c */
[----:B------:R-:W-:-:S08]  /*775c0*/  DFMA R24, R24, R28, R24 ;  /* 0x0000001c1818722b */ /* 0x000fd00000000018 */
[----:B------:R-:W-:-:S08]  /*775d0*/  DFMA R28, -R206, R24, 1 ;  /* 0x3ff00000ce1c742b */ /* 0x000fd00000000118 */
[----:B------:R-:W-:-:S08]  /*775e0*/  DFMA R24, R24, R28, R24 ;  /* 0x0000001c1818722b */ /* 0x000fd00000000018 */
[----:B------:R-:W-:Y:S02]  /*775f0*/  DMUL R28, R12, -R24 ;  /* 0x800000180c1c7228 */ /* 0x000fe40000000000 */
[-C--:B------:R-:W-:Y:S02]  /*77600*/  DFMA R20, R106, R8.reuse, R20 ;  /* 0x000000086a14722b */ /* 0x080fe40000000014 */
[----:B------:R-:W-:-:S04]  /*77610*/  DFMA R240, R88, R8, R4 ;  /* 0x0000000858f0722b */ /* 0x000fc80000000004 */
[----:B------:R-:W-:Y:S02]  /*77620*/  DFMA R32, -R206, R28, -R12 ;  /* 0x0000001cce20722b */ /* 0x000fe4000000090c */
[----:B------:R-:W-:-:S06]  /*77630*/  DADD R4, -RZ, -R8 ;  /* 0x00000000ff047229 */ /* 0x000fcc0000000908 */
[----:B------:R-:W-:Y:S01]  /*77640*/  DFMA R24, R24, R32, R28 ;  /* 0x000000201818722b */ /* 0x000fe2000000001c */
[----:B------:R0:W-:Y:S01]  /*77650*/  STL.128 [R1+0x5410], R4 ;  /* 0x0054100401007387 */ /* 0x0001e20000100c00 */
[----:B------:R-:W-:Y:S01]  /*77660*/  IMAD.MOV.U32 R210, RZ, RZ, R20 ;  /* 0x000000ffffd27224 */ /* 0x000fe200078e0014 */
[----:B------:R-:W-:Y:S02]  /*77670*/  MOV R211, R21 ;  /* 0x0000001500d37202 */ /* 0x000fe40000000f00 */
[----:B------:R1:W-:Y:S04]  /*77680*/  STL.64 [R1+0x7b08], R20 ;  /* 0x007b081401007387 */ /* 0x0003e80000100a00 */
[----:B------:R1:W-:Y:S01]  /*77690*/  STL.64 [R1+0x82d0], R240 ;  /* 0x0082d0f001007387 */ /* 0x0003e20000100a00 */
[----:B------:R-:W-:Y:S01]  /*776a0*/  FFMA R0, RZ, R207, R25 ;  /* 0x000000cfff007223 */ /* 0x000fe20000000019 */
[----:B0-----:R-:W-:-:S02]  /*776b0*/  DADD R4, -RZ, -R12 ;  /* 0x00000000ff047229 */ /* 0x001fc4000000090c */
[----:B------:R1:W-:Y:S04]  /*776c0*/  STL.64 [R1+0x5448], R82 ;  /* 0x0054485201007387 */ /* 0x0003e80000100a00 */
        /* <DEDUP_REMOVED lines=9> */
[----:B------:R-:W-:Y:S01]  /*77760*/  MOV R174, R206 ;  /* 0x000000ce00ae7202 */ /* 0x000fe20000000f00 */
[----:B------:R-:W-:Y:S01]  /*77770*/  IMAD.MOV.U32 R9, RZ, RZ, R5 ;  /* 0x000000ffff097224 */ /* 0x000fe200078e0005 */
[----:B------:R-:W-:Y:S01]  /*77780*/  MOV R0, 0x777b0 ;  /* 0x000777b000007802 */ /* 0x000fe20000000f00 */
[----:B------:R-:W-:-:S07]  /*77790*/  IMAD.MOV.U32 R175, RZ, RZ, R207 ;  /* 0x000000ffffaf7224 */ /* 0x000fce00078e00cf */
[----:B-1---5:R-:W-:Y:S05]  /*777a0*/  CALL.REL.NOINC `($__internal_1_$__cuda_sm20_div_rn_f64_full) ;  /* 0x00000d8c00c07944 */ /* 0x022fea0003c00000 */
[----:B------:R-:W-:Y:S01]  /*777b0*/  IMAD.MOV.U32 R24, RZ, RZ, R12 ;  /* 0x000000ffff187224 */ /* 0x000fe200078e000c */
[----:B------:R-:W-:-:S07]  /*777c0*/  MOV R25, R13 ;  /* 0x0000000d00197202 */ /* 0x000fce0000000f00 */
.L_x_1061:
[----:B------:R-:W-:Y:S05]  /*777d0*/  BSYNC.RECONVERGENT B3 ;  /* 0x0000000000037941 */ /* 0x000fea0003800200 */
.L_x_1060:
[----:B-1----:R-:W2:Y:S01]  /*777e0*/  LDL.128 R208, [R1+0x4380] ;  /* 0x0043800001d07983 */ /* 0x002ea20000100c00 */
        /* <DEDUP_REMOVED lines=15> */
[-C--:B--2--5:R-:W-:Y:S02]  /*778e0*/  DFMA R16, R208, R24.reuse, R140 ;  /* 0x00000018d010722b */ /* 0x0a4fe4000000008c */
[----:B------:R-:W-:-:S10]  /*778f0*/  DFMA R20, R210, R24, R144 ;  /* 0x00000018d214722b */ /* 0x000fd40000000090 */
[----:B------:R-:W-:Y:S05]  /*77900*/  @P1 BRA P2, `(.L_x_1063) ;  /* 0x0000000000181947 */ /* 0x000fea0001000000 */
[----:B------:R-:W-:Y:S01]  /*77910*/  IMAD.MOV.U32 R174, RZ, RZ, R228 ;  /* 0x000000ffffae7224 */ /* 0x000fe200078e00e4 */
[----:B------:R-:W-:Y:S02]  /*77920*/  MOV R175, R229 ;  /* 0x000000e500af7202 */ /* 0x000fe40000000f00 */
[----:B------:R-:W-:-:S07]  /*77930*/  MOV R0, 0x77950 ;  /* 0x0007795000007802 */ /* 0x000fce0000000f00 */
[----:B------:R-:W-:Y:S05]  /*77940*/  CALL.REL.NOINC `($__internal_1_$__cuda_sm20_div_rn_f64_full) ;  /* 0x00000d8c00587944 */ /* 0x000fea0003c00000 */
[----:B------:R-:W-:Y:S02]  /*77950*/  IMAD.MOV.U32 R4, RZ, RZ, R12 ;  /* 0x000000ffff047224 */ /* 0x000fe400078e000c */
[----:B------:R-:W-:-:S07]  /*77960*/  IMAD.MOV.U32 R5, RZ, RZ, R13 ;  /* 0x000000ffff057224 */ /* 0x000fce00078e000d */
.L_x_1063:
[----:B------:R-:W-:Y:S05]  /*77970*/  BSYNC.RECONVERGENT B3 ;  /* 0x0000000000037941 */ /* 0x000fea0003800200 */
.L_x_1062:
[----:B------:R-:W2:Y:S04]  /*77980*/  LDL.128 R12, [R1+0x45a0] ;  /* 0x0045a000010c7983 */ /* 0x000ea80000100c00 */
[----:B------:R-:W3:Y:S01]  /*77990*/  LDL.64 R28, [R1+0x7eb0] ;  /* 0x007eb000011c7983 */ /* 0x000ee20000100a00 */
[----:B------:R-:W0:Y:S01]  /*779a0*/  MUFU.RCP64H R9, R205 ;  /* 0x000000cd00097308 */ /* 0x000e220000001800 */
[----:B------:R-:W-:Y:S01]  /*779b0*/  IMAD.MOV.U32 R8, RZ, RZ, 0x1 ;  /* 0x00000001ff087424 */ /* 0x000fe200078e00ff */
[----:B------:R-:W-:Y:S01]  /*779c0*/  BSSY.RECONVERGENT B3, `(.L_x_1064) ;  /* 0x000001c000037945 */ /* 0x000fe20003800200 */
[----:B--2---:R-:W-:Y:S01]  /*779d0*/  MOV R40, R12 ;  /* 0x0000000c00287202 */ /* 0x004fe20000000f00 */
[----:B------:R-:W-:Y:S01]  /*779e0*/  IMAD.MOV.U32 R41, RZ, RZ, R13 ;  /* 0x000000ffff297224 */ /* 0x000fe200078e000d */
[----:B------:R0:W-:Y:S02]  /*779f0*/  STL.128 [R1+0x7c30], R12 ;  /* 0x007c300c01007387 */ /* 0x0001e40000100c00 */
[----:B0-----:R-:W-:-:S08]  /*77a00*/  DFMA R12, -R204, R8, 1 ;  /* 0x3ff00000cc0c742b */ /* 0x001fd00000000108 */
[----:B------:R-:W-:-:S08]  /*77a10*/  DFMA R12, R12, R12, R12 ;  /* 0x0000000c0c0c722b */ /* 0x000fd0000000000c */
[----:B------:R-:W-:-:S08]  /*77a20*/  DFMA R8, R8, R12, R8 ;  /* 0x0000000c0808722b */ /* 0x000fd00000000008 */
[----:B------:R-:W-:-:S08]  /*77a30*/  DFMA R12, -R204, R8, 1 ;  /* 0x3ff00000cc0c742b */ /* 0x000fd00000000108 */
[----:B------:R-:W-:Y:S01]  /*77a40*/  DFMA R8, R8, R12, R8 ;  /* 0x0000000c0808722b */ /* 0x000fe20000000008 */
[----:B------:R-:W-:-:S07]  /*77a50*/  IMAD.MOV.U32 R36, RZ, RZ, R14 ;  /* 0x000000ffff247224 */ /* 0x000fce00078e000e */
[----:B------:R-:W-:Y:S01]  /*77a60*/  DMUL R12, R8, -R16 ;  /* 0x80000010080c7228 */ /* 0x000fe20000000000 */
[----:B------:R-:W-:-:S07]  /*77a70*/  MOV R37, R15 ;  /* 0x0000000f00257202 */ /* 0x000fce0000000f00 */
        /* <DEDUP_REMOVED lines=16> */
.L_x_1065:
[----:B------:R-:W-:Y:S05]  /*77b80*/  BSYNC.RECONVERGENT B3 ;  /* 0x0000000000037941 */ /* 0x000fea0003800200 */
.L_x_1064:
[----:B------:R-:W2:Y:S04]  /*77b90*/  LDL.64 R44, [R1+0x7728] ;  /* 0x00772800012c7983 */ /* 0x000ea80000100a00 */
        /* <DEDUP_REMOVED lines=27> */
.L_x_1067:
[----:B------:R-:W-:Y:S05]  /*77d50*/  BSYNC.RECONVERGENT B3 ;  /* 0x0000000000037941 */ /* 0x000fea0003800200 */
.L_x_1066:
        /* <DEDUP_REMOVED lines=28> */
.L_x_1069:
[----:B------:R-:W-:Y:S05]  /*77f20*/  BSYNC.RECONVERGENT B3 ;  /* 0x0000000000037941 */ /* 0x000fea0003800200 */
.L_x_1068:
        /* <DEDUP_REMOVED lines=28> */
.L_x_1071:
[----:B------:R-:W-:Y:S05]  /*780f0*/  BSYNC.RECONVERGENT B3 ;  /* 0x0000000000037941 */ /* 0x000fea0003800200 */
.L_x_1070:
        /* <DEDUP_REMOVED lines=28> */
.L_x_1073:
[----:B------:R-:W-:Y:S05]  /*782c0*/  BSYNC.RECONVERGENT B3 ;  /* 0x0000000000037941 */ /* 0x000fea0003800200 */
.L_x_1072:
[----:B------:R-:W2:Y:S04]  /*782d0*/  LDL.64 R120, [R1+0x7b78] ;  /* 0x007b780001787983 */ /* 0x000ea80000100a00 */
[----:B------:R-:W3:Y:S04]  /*782e0*/  LDL.64 R136, [R1+0x7d90] ;  /* 0x007d900001887983 */ /* 0x000ee80000100a00 */
[----:B------:R-:W4:Y:S04]  /*782f0*/  LDL.64 R132, [R1+0x7b70] ;  /* 0x007b700001847983 */ /* 0x000f280000100a00 */
[----:B------:R-:W5:Y:S04]  /*78300*/  LDL.64 R130, [R1+0x7db0] ;  /* 0x007db00001827983 */ /* 0x000f680000100a00 */
[----:B------:R-:W5:Y:S01]  /*78310*/  LDL.64 R106, [R1+0x7cc0] ;  /* 0x007cc000016a7983 */ /* 0x000f620000100a00 */
        /* <DEDUP_REMOVED lines=28> */
.L_x_1075:
[----:B------:R-:W-:Y:S05]  /*784e0*/  BSYNC.RECONVERGENT B3 ;  /* 0x0000000000037941 */ /* 0x000fea0003800200 */
.L_x_1074:
[----:B------:R-:W2:Y:S04]  /*784f0*/  LDL.64 R140, [R1+0x80f0] ;  /* 0x0080f000018c7983 */ /* 0x000ea80000100a00 */
[----:B------:R-:W3:Y:S04]  /*78500*/  LDL.64 R138, [R1+0x7e88] ;  /* 0x007e8800018a7983 */ /* 0x000ee80000100a00 */
[----:B------:R-:W4:Y:S04]  /*78510*/  LDL.64 R136, [R1+0x7760] ;  /* 0x0077600001887983 */ /* 0x000f280000100a00 */
        /* <DEDUP_REMOVED lines=23> */
[----:B------:R-:W-:Y:S02]  /*78690*/  MOV R175, R71 ;  /* 0x0000004700af7202 */ /* 0x000fe40000000f00 */
[----:B------:R-:W-:-:S07]  /*786a0*/  MOV R0, 0x786c0 ;  /* 0x000786c000007802 */ /* 0x000fce0000000f00 */
[----:B------:R-:W-:Y:S05]  /*786b0*/  CALL.REL.NOINC `($__internal_1_$__cuda_sm20_div_rn_f64_full) ;  /* 0x00000d7c00fc7944 */ /* 0x000fea0003c00000 */
[----:B------:R-:W-:Y:S02]  /*786c0*/  IMAD.MOV.U32 R106, RZ, RZ, R12 ;  /* 0x000000ffff6a7224 */ /* 0x000fe400078e000c */
[----:B------:R-:W-:-:S07]  /*786d0*/  IMAD.MOV.U32 R107, RZ, RZ, R13 ;  /* 0x000000ffff6b7224 */ /* 0x000fce00078e000d */
.L_x_1077:
[----:B------:R-:W-:Y:S05]  /*786e0*/  BSYNC.RECONVERGENT B3 ;  /* 0x0000000000037941 */ /* 0x000fea0003800200 */
.L_x_1076:
        /* <DEDUP_REMOVED lines=30> */
.L_x_1079:
[----:B------:R-:W-:Y:S05]  /*788d0*/  BSYNC.RECONVERGENT B3 ;  /* 0x0000000000037941 */ /* 0x000fea0003800200 */
.L_x_1078:
        /* <DEDUP_REMOVED lines=21> */
[-C--:B----4-:R-:W-:Y:S02]  /*78a30*/  DFMA R128, R140, R86.reuse, R28 ;  /* 0x000000568c80722b */ /* 0x090fe4000000001c */
[----:B-----5:R-:W-:-:S05]  /*78a40*/  DFMA R134, R136, R86, R82 ;  /* 0x000000568886722b */ /* 0x020fca0000000052 */
[----:B------:R-:W-:Y:S06]  /*78a50*/  @P1 BRA P2, `(.L_x_1081) ;  /* 0x0000000000181947 */ /* 0x000fec0001000000 */
[----:B------:R-:W-:Y:S01]  /*78a60*/  MOV R174, R80 ;  /* 0x0000005000ae7202 */ /* 0x000fe20000000f00 */
[----:B------:R-:W-:Y:S01]  /*78a70*/  IMAD.MOV.U32 R175, RZ, RZ, R81 ;  /* 0x000000ffffaf7224 */ /* 0x000fe200078e0051 */
[----:B------:R-:W-:-:S07]  /*78a80*/  MOV R0, 0x78aa0 ;  /* 0x00078aa000007802 */ /* 0x000fce0000000f00 */
[----:B------:R-:W-:Y:S05]  /*78a90*/  CALL.REL.NOINC `($__internal_1_$__cuda_sm20_div_rn_f64_full) ;  /* 0x00000d7c00047944 */ /* 0x000fea0003c00000 */
[----:B------:R-:W-:Y:S01]  /*78aa0*/  IMAD.MOV.U32 R68, RZ, RZ, R12 ;  /* 0x000000ffff447224 */ /* 0x000fe200078e000c */
[----:B------:R-:W-:-:S07]  /*78ab0*/  MOV R69, R13 ;  /* 0x0000000d00457202 */ /* 0x000fce0000000f00 */
.L_x_1081:
[----:B------:R-:W-:Y:S05]  /*78ac0*/  BSYNC.RECONVERGENT B3 ;  /* 0x0000000000037941 */ /* 0x000fea0003800200 */
.L_x_1080:
[----:B------:R-:W2:Y:S04]  /*78ad0*/  LDL.64 R138, [R1+0x88a0] ;  /* 0x0088a000018a7983 */ /* 0x000ea80000100a00 */
[----:B------:R-:W3:Y:S04]  /*78ae0*/  LDL.64 R136, [R1+0x88a8] ;  /* 0x0088a80001887983 */ /* 0x000ee80000100a00 */
[----:B------:R-:W4:Y:S04]  /*78af0*/  LDL.64 R142, [R1+0x7798] ;  /* 0x00779800018e7983 */ /* 0x000f280000100a00 */
[----:B------:R-:W5:Y:S04]  /*78b00*/  LDL.64 R170, [R1+0x7e78] ;  /* 0x007e780001aa7983 */ /* 0x000f680000100a00 */
[----:B------:R-:W5:Y:S04]  /*78b10*/  LDL.64 R140, [R1+0x88e0] ;  /* 0x0088e000018c7983 */ /* 0x000f680000100a00 */
[----:B------:R-:W5:Y:S04]  /*78b20*/  LDL.64 R152, [R1+0x7e70] ;  /* 0x007e700001987983 */ /* 0x000f680000100a00 */
[----:B------:R-:W5:Y:S04]  /*78b30*/  LDL.64 R150, [R1+0x7db8] ;  /* 0x007db80001967983 */ /* 0x000f680000100a00 */
        /* <DEDUP_REMOVED lines=18> */
[-C--:B------:R-:W-:Y:S02]  /*78c60*/  DFMA R136, R224, R68.reuse, R186 ;  /* 0x00000044e088722b */ /* 0x080fe400000000ba */
[-C--:B----4-:R-:W-:Y:S02]  /*78c70*/  DFMA R132, R142, R68.reuse, R132 ;  /* 0x000000448e84722b */ /* 0x090fe40000000084 */
[----:B------:R-:W-:-:S02]  /*78c80*/  DFMA R142, R218, R68, R134 ;  /* 0x00000044da8e722b */ /* 0x000fc40000000086 */
[-C--:B-----5:R-:W-:Y:S02]  /*78c90*/  DFMA R28, R170, R68.reuse, R188 ;  /* 0x00000044aa1c722b */ /* 0x0a0fe400000000bc */
[-C--:B------:R-:W-:Y:S02]  /*78ca0*/  DFMA R140, R140, R68.reuse, R168 ;  /* 0x000000448c8c722b */ /* 0x080fe400000000a8 */
[-C--:B------:R-:W-:Y:S02]  /*78cb0*/  DFMA R88, R152, R68.reuse, R88 ;  /* 0x000000449858722b */ /* 0x080fe40000000058 */
[-C--:B------:R-:W-:Y:S02]  /*78cc0*/  DFMA R128, R150, R68.reuse, R128 ;  /* 0x000000449680722b */ /* 0x080fe40000000080 */
[----:B------:R-:W-:Y:S01]  /*78cd0*/  DFMA R130, R144, R68, R130 ;  /* 0x000000449082722b */ /* 0x000fe20000000082 */
[----:B------:R-:W-:Y:S10]  /*78ce0*/  @P1 BRA P2, `(.L_x_1083) ;  /* 0x0000000000181947 */ /* 0x000ff40001000000 */
[----:B------:R-:W-:Y:S01]  /*78cf0*/  IMAD.MOV.U32 R174, RZ, RZ, R22 ;  /* 0x000000ffffae7224 */ /* 0x000fe200078e0016 */
[----:B------:R-:W-:Y:S02]  /*78d00*/  MOV R175, R23 ;  /* 0x0000001700af7202 */ /* 0x000fe40000000f00 */
[----:B------:R-:W-:-:S07]  /*78d10*/  MOV R0, 0x78d30 ;  /* 0x00078d3000007802 */ /* 0x000fce0000000f00 */
[----:B------:R-:W-:Y:S05]  /*78d20*/  CALL.REL.NOINC `($__internal_1_$__cuda_sm20_div_rn_f64_full) ;  /* 0x00000d7800607944 */ /* 0x000fea0003c00000 */
[----:B------:R-:W-:Y:S02]  /*78d30*/  IMAD.MOV.U32 R82, RZ, RZ, R12 ;  /* 0x000000ffff527224 */ /* 0x000fe400078e000c */
[----:B------:R-:W-:-:S07]  /*78d40*/  IMAD.MOV.U32 R83, RZ, RZ, R13 ;  /* 0x000000ffff537224 */ /* 0x000fce00078e000d */
.L_x_1083:
[----:B------:R-:W-:Y:S05]  /*78d50*/  BSYNC.RECONVERGENT B3 ;  /* 0x0000000000037941 */ /* 0x000fea0003800200 */
.L_x_1082:
[----:B------:R-:W2:Y:S04]  /*78d60*/  LDL.64 R134, [R1+0x85d0] ;  /* 0x0085d00001867983 */ /* 0x000ea80000100a00 */
[----:B------:R-:W3:Y:S04]  /*78d70*/  LDL.LU.64 R170, [R1+0x7758] ;  /* 0x0077580001aa7983 */ /* 0x000ee80000300a00 */
[----:B------:R-:W4:Y:S04]  /*78d80*/  LDL.64 R168, [R1+0x85d8] ;  /* 0x0085d80001a87983 */ /* 0x000f280000100a00 */
[----:B------:R-:W5:Y:S04]  /*78d90*/  LDL.64 R152, [R1+0x8000] ;  /* 0x0080000001987983 */ /* 0x000f680000100a00 */
[----:B------:R-:W3:Y:S04]  /*78da0*/  LDL.64 R150, [R1+0x8008] ;  /* 0x0080080001967983 */ /* 0x000ee80000100a00 */
        /* <DEDUP_REMOVED lines=9> */
[----:B--2---:R-:W-:-:S08]  /*78e40*/  DFMA R8, R134, R82, R116 ;  /* 0x000000528608722b */ /* 0x004fd00000000074 */
[----:B------:R-:W-:-:S08]  /*78e50*/  DMUL R116, R12, -R8 ;  /* 0x800000080c747228 */ /* 0x000fd00000000000 */
[--C-:B------:R-:W-:Y:S02]  /*78e60*/  DFMA R134, -R60, R116, -R8.reuse ;  /* 0x000000743c86722b */ /* 0x100fe40000000908 */
[----:B------:R-:W-:Y:S02]  /*78e70*/  DADD R8, -RZ, -R8 ;  /* 0x00000000ff087229 */ /* 0x000fe40000000908 */
[----:B---3--:R-:W-:-:S04]  /*78e80*/  DFMA R130, R150, R82, R130 ;  /* 0x000000529682722b */ /* 0x008fc80000000082 */
[----:B------:R-:W-:Y:S02]  /*78e90*/  DFMA R134, R12, R134, R116 ;  /* 0x000000860c86722b */ /* 0x000fe40000000074 */
[-C--:B------:R-:W-:Y:S02]  /*78ea0*/  DFMA R116, R170, R82.reuse, R142 ;  /* 0x00000052aa74722b */ /* 0x080fe4000000008e */
[----:B------:R-:W-:Y:S01]  /*78eb0*/  FSETP.GEU.AND P2, PT, |R9|, 6.5827683646048100446e-37, PT ;  /* 0x036000000900780b */ /* 0x000fe20003f4e200 */
[-C--:B----4-:R-:W-:Y:S02]  /*78ec0*/  DFMA R142, R168, R82.reuse, R120 ;  /* 0x00000052a88e722b */ /* 0x090fe40000000078 */
[-C--:B-----5:R-:W-:Y:S02]  /*78ed0*/  DFMA R120, R152, R82.reuse, R128 ;  /* 0x000000529878722b */ /* 0x0a0fe40000000080 */
[----:B------:R-:W-:Y:S01]  /*78ee0*/  DFMA R128, R144, R82, R132 ;  /* 0x000000529080722b */ /* 0x000fe20000000084 */
        /* <DEDUP_REMOVED lines=9> */
.L_x_1085:
[----:B------:R-:W-:Y:S05]  /*78f80*/  BSYNC.RECONVERGENT B3 ;  /* 0x0000000000037941 */ /* 0x000fea0003800200 */
.L_x_1084:
        /* <DEDUP_REMOVED lines=27> */
[----:B------:R-:W-:Y:S05]  /*79140*/  CALL.REL.NOINC `($__internal_1_$__cuda_sm20_div_rn_f64_full) ;  /* 0x00000d7400587944 */ /* 0x000fea0003c00000 */
[----:B------:R-:W-:Y:S01]  /*79150*/  IMAD.MOV.U32 R132, RZ, RZ, R12 ;  /* 0x000000ffff847224 */ /* 0x000fe200078e000c */
[----:B------:R-:W-:-:S07]  /*79160*/  MOV R133, R13 ;  /* 0x0000000d00857202 */ /* 0x000fce0000000f00 */
.L_x_1087:
[----:B------:R-:W-:Y:S05]  /*79170*/  BSYNC.RECONVERGENT B3 ;  /* 0x0000000000037941 */ /* 0x000fea0003800200 */
.L_x_1086:
        /* <DEDUP_REMOVED lines=28> */
.L_x_1089:
[----:B------:R-:W-:Y:S05]  /*79340*/  BSYNC.RECONVERGENT B3 ;  /* 0x0000000000037941 */ /* 0x000fea0003800200 */
.L_x_1088:
        /* <DEDUP_REMOVED lines=28> */
.L_x_1091:
[----:B------:R-:W-:Y:S05]  /*79510*/  BSYNC.RECONVERGENT B3 ;  /* 0x0000000000037941 */ /* 0x000fea0003800200 */
.L_x_1090:
[----:B------:R-:W2:Y:S04]  /*79520*/  LDL.64 R186, [R1+0x8760] ;  /* 0x0087600001ba7983 */ /* 0x000ea80000100a00 */
[----:B------:R-:W3:Y:S04]  /*79530*/  LDL.64 R184, [R1+0x8768] ;  /* 0x0087680001b87983 */ /* 0x000ee80000100a00 */
[----:B------:R-:W4:Y:S04]  /*79540*/  LDL.64 R180, [R1+0x8758] ;  /* 0x0087580001b47983 */ /* 0x000f280000100a00 */
[----:B------:R-:W5:Y:S04]  /*79550*/  LDL.64 R182, [R1+0x8750] ;  /* 0x0087500001b67983 */ /* 0x000f680000100a00 */
        /* <DEDUP_REMOVED lines=11> */
[----:B------:R-:W-:Y:S02]  /*79610*/  DFMA R8, R8, R12, R8 ;  /* 0x0000000c0808722b */ /* 0x000fe40000000008 */
        /* <DEDUP_REMOVED lines=12> */
[-C--:B-----5:R-:W-:Y:S02]  /*796e0*/  DFMA R88, R182, R128.reuse, R152 ;  /* 0x00000080b658722b */ /* 0x0a0fe40000000098 */
        /* <DEDUP_REMOVED lines=8> */
[----:B------:R-:W-:-:S07]  /*79770*/  MOV R0, 0x79790 ;  /* 0x0007979000007802 */ /* 0x000fce0000000f00 */
[----:B------:R-:W-:Y:S05]  /*79780*/  CALL.REL.NOINC `($__internal_1_$__cuda_sm20_div_rn_f64_full) ;  /* 0x00000d6c00c87944 */ /* 0x000fea0003c00000 */
[----:B------:R-:W-:Y:S01]  /*79790*/  IMAD.MOV.U32 R118, RZ, RZ, R12 ;  /* 0x000000ffff767224 */ /* 0x000fe200078e000c */
[----:B------:R-:W-:-:S07]  /*797a0*/  MOV R119, R13 ;  /* 0x0000000d00777202 */ /* 0x000fce0000000f00 */
.L_x_1093:
[----:B------:R-:W-:Y:S05]  /*797b0*/  BSYNC.RECONVERGENT B3 ;  /* 0x0000000000037941 */ /* 0x000fea0003800200 */
.L_x_1092:
        /* <DEDUP_REMOVED lines=19> */
[-C--:B------:R-:W-:Y:S02]  /*798f0*/  DFMA R88, R98, R118.reuse, R88 ;  /* 0x000000766258722b */ /* 0x080fe40000000058 */
[-C--:B------:R-:W-:Y:S02]  /*79900*/  DFMA R112, R76, R118.reuse, R112 ;  /* 0x000000764c70722b */ /* 0x080fe40000000070 */
[-C--:B--2---:R-:W-:Y:S02]  /*79910*/  DFMA R136, R154, R118.reuse, R144 ;  /* 0x000000769a88722b */ /* 0x084fe40000000090 */
[-C--:B---3--:R-:W-:Y:S02]  /*79920*/  DFMA R138, R168, R118.reuse, R138 ;  /* 0x00000076a88a722b */ /* 0x088fe4000000008a */
[----:B----4-:R-:W-:-:S02]  /*79930*/  DFMA R140, R152, R118, R140 ;  /* 0x00000076988c722b */ /* 0x010fc4000000008c */
[----:B-----5:R-:W-:Y:S01]  /*79940*/  DFMA R144, R150, R118, R116 ;  /* 0x000000769690722b */ /* 0x020fe20000000074 */
[----:B------:R-:W-:Y:S10]  /*79950*/  @P1 BRA P2, `(.L_x_1095) ;  /* 0x0000000000181947 */ /* 0x000ff40001000000 */
[----:B------:R-:W-:Y:S01]  /*79960*/  IMAD.MOV.U32 R174, RZ, RZ, R46 ;  /* 0x000000ffffae7224 */ /* 0x000fe200078e002e */
[----:B------:R-:W-:Y:S02]  /*79970*/  MOV R175, R47 ;  /* 0x0000002f00af7202 */ /* 0x000fe40000000f00 */
[----:B------:R-:W-:-:S07]  /*79980*/  MOV R0, 0x799a0 ;  /* 0x000799a000007802 */ /* 0x000fce0000000f00 */
[----:B------:R-:W-:Y:S05]  /*79990*/  CALL.REL.NOINC `($__internal_1_$__cuda_sm20_div_rn_f64_full) ;  /* 0x00000d6c00447944 */ /* 0x000fea0003c00000 */
[----:B------:R-:W-:Y:S02]  /*799a0*/  IMAD.MOV.U32 R120, RZ, RZ, R12 ;  /* 0x000000ffff787224 */ /* 0x000fe400078e000c */
[----:B------:R-:W-:-:S07]  /*799b0*/  IMAD.MOV.U32 R121, RZ, RZ, R13 ;  /* 0x000000ffff797224 */ /* 0x000fce00078e000d */
.L_x_1095:
[----:B------:R-:W-:Y:S05]  /*799c0*/  BSYNC.RECONVERGENT B3 ;  /* 0x0000000000037941 */ /* 0x000fea0003800200 */
.L_x_1094:
[----:B------:R-:W2:Y:S04]  /*799d0*/  LDL.64 R168, [R1+0x7ec0] ;  /* 0x007ec00001a87983 */ /* 0x000ea80000100a00 */
[----:B------:R-:W3:Y:S04]  /*799e0*/  LDL.64 R154, [R1+0x7ec8] ;  /* 0x007ec800019a7983 */ /* 0x000ee80000100a00 */
[----:B------:R-:W4:Y:S04]  /*799f0*/  LDL.64 R152, [R1+0x7ea0] ;  /* 0x007ea00001987983 */ /* 0x000f280000100a00 */
[----:B------:R-:W5:Y:S01]  /*79a00*/  LDL.64 R150, [R1+0x7ea8] ;  /* 0x007ea80001967983 */ /* 0x000f620000100a00 */
[----:B------:R-:W0:Y:S01]  /*79a10*/  MUFU.RCP64H R9, R35 ;  /* 0x0000002300097308 */ /* 0x000e220000001800 */
[----:B------:R-:W-:Y:S01]  /*79a20*/  MOV R8, 0x1 ;  /* 0x0000000100087802 */ /* 0x000fe20000000f00 */
[----:B------:R-:W-:Y:S01]  /*79a30*/  BSSY.RECONVERGENT B3, `(.L_x_1096) ;  /* 0x000001a000037945 */ /* 0x000fe20003800200 */
[----:B------:R-:W-:-:S02]  /*79a40*/  DFMA R112, R72, R120, R112 ;  /* 0x000000784870722b */ /* 0x000fc40000000070 */
[----:B------:R-:W-:Y:S02]  /*79a50*/  DFMA R136, R74, R120, R136 ;  /* 0x000000784a88722b */ /* 0x000fe40000000088 */
        /* <DEDUP_REMOVED lines=23> */
.L_x_1097:
[----:B------:R-:W-:Y:S05]  /*79bd0*/  BSYNC.RECONVERGENT B3 ;  /* 0x0000000000037941 */ /* 0x000fea0003800200 */
.L_x_1096:
[----:B------:R-:W2:Y:S04]  /*79be0*/  LDL.64 R178, [R1+0x7e90] ;  /* 0x007e900001b27983 */ /* 0x000ea80000100a00 */
[----:B------:R-:W3:Y:S04]  /*79bf0*/  LDL.64 R174, [R1+0x8348] ;  /* 0x0083480001ae7983 */ /* 0x000ee80000100a00 */
[----:B------:R-:W4:Y:S04]  /*79c00*/  LDL.64 R170, [R1+0x8520] ;  /* 0x0085200001aa7983 */ /* 0x000f280000100a00 */
[----:B------:R-:W5:Y:S04]  /*79c10*/  LDL.64 R168, [R1+0x8528] ;  /* 0x0085280001a87983 */ /* 0x000f680000100a00 */
[----:B------:R-:W5:Y:S04]  /*79c20*/  LDL.64 R150, [R1+0x7de0] ;  /* 0x007de00001967983 */ /* 0x000f680000100a00 */
        /* <DEDUP_REMOVED lines=21> */
[-C--:B------:R-:W-:Y:S02]  /*79d80*/  DFMA R150, R150, R116.reuse, R136 ;  /* 0x000000749696722b */ /* 0x080fe40000000088 */
[----:B------:R-:W-:-:S02]  /*79d90*/  DFMA R140, R154, R116, R140 ;  /* 0x000000749a8c722b */ /* 0x000fc4000000008c */
        /* <DEDUP_REMOVED lines=8> */
.L_x_1099:
[----:B------:R-:W-:Y:S05]  /*79e20*/  BSYNC.RECONVERGENT B3 ;  /* 0x0000000000037941 */ /* 0x000fea0003800200 */
.L_x_1098:
        /* <DEDUP_REMOVED lines=25> */
[-C--:B----4-:R-:W-:Y:S02]  /*79fc0*/  DFMA R152, R152, R88.reuse, R150 ;  /* 0x000000589898722b */ /* 0x090fe40000000096 */
[-C--:B-----5:R-:W-:Y:S02]  /*79fd0*/  DFMA R136, R136, R88.reuse, R138 ;  /* 0x000000588888722b */ /* 0x0a0fe4000000008a */
[-C--:B------:R-:W-:Y:S02]  /*79fe0*/  DFMA R112, R174, R88.reuse, R112 ;  /* 0x00000058ae70722b */ /* 0x080fe40000000070 */
[-C--:B------:R-:W-:Y:S02]  /*79ff0*/  DFMA R150, R170, R88.reuse, R140 ;  /* 0x00000058aa96722b */ /* 0x080fe4000000008c */
[----:B------:R-:W-:Y:S01]  /*7a000*/  DFMA R142, R168, R88, R144 ;  /* 0x00000058a88e722b */ /* 0x000fe20000000090 */
[----:B0-----:R-:W-:Y:S10]  /*7a010*/  @P1 BRA P2, `(.L_x_1101) ;  /* 0x0000000000181947 */ /* 0x001ff40001000000 */
[----:B------:R-:W-:Y:S01]  /*7a020*/  IMAD.MOV.U32 R174, RZ, RZ, R56 ;  /* 0x000000ffffae7224 */ /* 0x000fe200078e0038 */
[----:B------:R-:W-:Y:S02]  /*7a030*/  MOV R175, R57 ;  /* 0x0000003900af7202 */ /* 0x000fe40000000f00 */
[----:B------:R-:W-:-:S07]  /*7a040*/  MOV R0, 0x7a060 ;  /* 0x0007a06000007802 */ /* 0x000fce0000000f00 */
[----:B------:R-:W-:Y:S05]  /*7a050*/  CALL.REL.NOINC `($__internal_1_$__cuda_sm20_div_rn_f64_full) ;  /* 0x00000d6400947944 */ /* 0x000fea0003c00000 */
[----:B------:R-:W-:Y:S02]  /*7a060*/  IMAD.MOV.U32 R16, RZ, RZ, R12 ;  /* 0x000000ffff107224 */ /* 0x000fe400078e000c */
[----:B------:R-:W-:-:S07]  /*7a070*/  IMAD.MOV.U32 R17, RZ, RZ, R13 ;  /* 0x000000ffff117224 */ /* 0x000fce00078e000d */
.L_x_1101:
[----:B------:R-:W-:Y:S05]  /*7a080*/  BSYNC.RECONVERGENT B3 ;  /* 0x0000000000037941 */ /* 0x000fea0003800200 */
.L_x_1100:
[----:B------:R-:W2:Y:S04]  /*7a090*/  LDL.64 R138, [R1+0x8378] ;  /* 0x00837800018a7983 */ /* 0x000ea80000100a00 */
[----:B------:R-:W3:Y:S04]  /*7a0a0*/  LDL.64 R144, [R1+0x8370] ;  /* 0x0083700001907983 */ /* 0x000ee80000100a00 */
[----:B------:R-:W4:Y:S04]  /*7a0b0*/  LDL.64 R140, [R1+0x7d98] ;  /* 0x007d9800018c7983 */ /* 0x000f280000100a00 */
[----:B------:R-:W5:Y:S04]  /*7a0c0*/  LDL.64 R170, [R1+0x7c58] ;  /* 0x007c580001aa7983 */ /* 0x000f680000100a00 */
        /* <DEDUP_REMOVED lines=18> */
[-C--:B------:R-:W-:Y:S02]  /*7a1f0*/  DFMA R146, R58, R16.reuse, R28 ;  /* 0x000000103a92722b */ /* 0x080fe4000000001c */
[-C--:B---3--:R-:W-:Y:S02]  /*7a200*/  DFMA R144, R144, R16.reuse, R112 ;  /* 0x000000109090722b */ /* 0x088fe40000000070 */
[-C--:B----4-:R-:W-:Y:S02]  /*7a210*/  DFMA R140, R140, R16.reuse, R148 ;  /* 0x000000108c8c722b */ /* 0x090fe40000000094 */
[----:B-----5:R-:W-:-:S02]  /*7a220*/  DFMA R114, R170, R16, R152 ;  /* 0x00000010aa72722b */ /* 0x020fc40000000098 */
[-C--:B------:R-:W-:Y:S02]  /*7a230*/  DFMA R112, R168, R16.reuse, R150 ;  /* 0x00000010a870722b */ /* 0x080fe40000000096 */
[----:B------:R-:W-:Y:S01]  /*7a240*/  DFMA R28, R154, R16, R142 ;  /* 0x000000109a1c722b */ /* 0x000fe2000000008e */
[----:B------:R-:W-:Y:S10]  /*7a250*/  @P1 BRA P2, `(.L_x_1103) ;  /* 0x0000000000181947 */ /* 0x000ff40001000000 */
[----:B------:R-:W-:Y:S01]  /*7a260*/  IMAD.MOV.U32 R174, RZ, RZ, R18 ;  /* 0x000000ffffae7224 */ /* 0x000fe200078e0012 */
[----:B------:R-:W-:Y:S01]  /*7a270*/  MOV R0, 0x7a2a0 ;  /* 0x0007a2a000007802 */ /* 0x000fe20000000f00 */
[----:B------:R-:W-:-:S07]  /*7a280*/  IMAD.MOV.U32 R175, RZ, RZ, R19 ;  /* 0x000000ffffaf7224 */ /* 0x000fce00078e0013 */
[----:B------:R-:W-:Y:S05]  /*7a290*/  CALL.REL.NOINC `($__internal_1_$__cuda_sm20_div_rn_f64_full) ;  /* 0x00000d6400047944 */ /* 0x000fea0003c00000 */
[----:B------:R-:W-:Y:S01]  /*7a2a0*/  MOV R14, R12 ;  /* 0x0000000c000e7202 */ /* 0x000fe20000000f00 */
[----:B------:R-:W-:-:S07]  /*7a2b0*/  IMAD.MOV.U32 R15, RZ, RZ, R13 ;  /* 0x000000ffff0f7224 */ /* 0x000fce00078e000d */
.L_x_1103:
[----:B------:R-:W-:Y:S05]  /*7a2c0*/  BSYNC.RECONVERGENT B3 ;  /* 0x0000000000037941 */ /* 0x000fea0003800200 */
.L_x_1102:
        /* <DEDUP_REMOVED lines=42> */
.L_x_1105:
[----:B------:R-:W-:Y:S05]  /*7a570*/  BSYNC.RECONVERGENT B3 ;  /* 0x0000000000037941 */ /* 0x000fea0003800200 */
.L_x_1104:
[----:B------:R-:W-:Y:S01]  /*7a580*/  DADD R114, -RZ, -R4 ;  /* 0x00000000ff727229 */ /* 0x000fe20000000904 */
[----:B------:R-:W2:Y:S01]  /*7a590*/  LDL.128 R232, [R1+0x5630] ;  /* 0x0056300001e87983 */ /* 0x000ea20000100c00 */
[----:B------:R-:W0:Y:S01]  /*7a5a0*/  MUFU.RCP64H R5, R177 ;  /* 0x000000b100057308 */ /* 0x000e220000001800 */
[----:B------:R-:W-:Y:S01]  /*7a5b0*/  MOV R4, 0x1 ;  /* 0x0000000100047802 */ /* 0x000fe20000000f00 */
[----:B------:R-:W-:Y:S01]  /*7a5c0*/  DADD R112, -RZ, -R24 ;  /* 0x00000000ff707229 */ /* 0x000fe20000000918 */
[----:B------:R-:W3:Y:S04]  /*7a5d0*/  LDL.64 R220, [R1+0x7940] ;  /* 0x0079400001dc7983 */ /* 0x000ee80000100a00 */
[----:B------:R-:W4:Y:S04]  /*7a5e0*/  LDL.64 R216, [R1+0x7948] ;  /* 0x0079480001d87983 */ /* 0x000f280000100a00 */
[----:B------:R-:W4:Y:S04]  /*7a5f0*/  LDL.64 R210, [R1+0x7c20] ;  /* 0x007c200001d27983 */ /* 0x000f280000100a00 */
[----:B------:R-:W4:Y:S01]  /*7a600*/  LDL.64 R174, [R1+0x7c28] ;  /* 0x007c280001ae7983 */ /* 0x000f220000100a00 */
[----:B0-----:R-:W-:-:S03]  /*7a610*/  DFMA R12, -R176, R4, 1 ;  /* 0x3ff00000b00c742b */ /* 0x001fc60000000104 */
[----:B------:R0:W-:Y:S04]  /*7a620*/  STL.128 [R1+0x5470], R112 ;  /* 0x0054707001007387 */ /* 0x0001e80000100c00 */
[----:B------:R-:W4:Y:S01]  /*7a630*/  LDL.64 R208, [R1+0x7ae0] ;  /* 0x007ae00001d07983 */ /* 0x000f220000100a00 */
[----:B------:R-:W-:-:S03]  /*7a640*/  DFMA R12, R12, R12, R12 ;  /* 0x0000000c0c0c722b */ /* 0x000fc6000000000c */
[----:B------:R-:W4:Y:S04]  /*7a650*/  LDL.128 R240, [R1+0x5660] ;  /* 0x0056600001f07983 */ /* 0x000f280000100c00 */
[----:B------:R1:W5:Y:S01]  /*7a660*/  LDL.128 R184, [R1+0x55a0] ;  /* 0x0055a00001b87983 */ /* 0x0003620000100c00 */
[----:B------:R-:W-:Y:S02]  /*7a670*/  DFMA R4, R4, R12, R4 ;  /* 0x0000000c0404722b */ /* 0x000fe40000000004 */
[----:B0-----:R-:W-:Y:S01]  /*7a680*/  DADD R112, -RZ, -R32 ;  /* 0x00000000ff707229 */ /* 0x001fe20000000920 */
[----:B------:R1:W5:Y:S01]  /*7a690*/  LDL.128 R180, [R1+0x55b0] ;  /* 0x0055b00001b47983 */ /* 0x0003620000100c00 */
[----:B------:R-:W-:-:S03]  /*7a6a0*/  DADD R114, -RZ, -R36 ;  /* 0x00000000ff727229 */ /* 0x000fc60000000924 */
[----:B------:R-:W4:Y:S01]  /*7a6b0*/  LDL.64 R36, [R1+0x7c10] ;  /* 0x007c100001247983 */ /* 0x000f220000100a00 */
[----:B------:R-:W-:-:S03]  /*7a6c0*/  DFMA R12, -R176, R4, 1 ;  /* 0x3ff00000b00c742b */ /* 0x000fc60000000104 */
[----:B------:R0:W-:Y:S04]  /*7a6d0*/  STL.128 [R1+0x5480], R112 ;  /* 0x0054807001007387 */ /* 0x0001e80000100c00 */
[----:B------:R-:W4:Y:S01]  /*7a6e0*/  LDL.64 R32, [R1+0x7c18] ;  /* 0x007c180001207983 */ /* 0x000f220000100a00 */
[----:B------:R-:W-:-:S03]  /*7a6f0*/  DFMA R4, R4, R12, R4 ;  /* 0x0000000c0404722b */ /* 0x000fc60000000004 */
[----:B------:R1:W5:Y:S04]  /*7a700*/  LDL.128 R136, [R1+0x55e0] ;  /* 0x0055e00001887983 */ /* 0x0003680000100c00 */
[----:B------:R1:W5:Y:S01]  /*7a710*/  LDL.128 R140, [R1+0x5600] ;  /* 0x00560000018c7983 */ /* 0x0003620000100c00 */
[----:B------:R-:W-:Y:S02]  /*7a720*/  DMUL R12, R4, -R66 ;  /* 0x80000042040c7228 */ /* 0x000fe40000000000 */
[----:B0-----:R-:W-:Y:S01]  /*7a730*/  DADD R112, -RZ, -R40 ;  /* 0x00000000ff707229 */ /* 0x001fe20000000928 */
[----:B------:R1:W5:Y:S01]  /*7a740*/  LDL.128 R144, [R1+0x5610] ;  /* 0x0056100001907983 */ /* 0x0003620000100c00 */
[----:B------:R-:W-:-:S04]  /*7a750*/  DADD R114, -RZ, -R44 ;  /* 0x00000000ff727229 */ /* 0x000fc8000000092c */
[----:B------:R-:W-:Y:S01]  /*7a760*/  DFMA R24, -R176, R12, -R66 ;  /* 0x0000000cb018722b */ /* 0x000fe20000000942 */
[----:B------:R-:W4:Y:S04]  /*7a770*/  LDL.64 R44, [R1+0x8200] ;  /* 0x00820000012c7983 */ /* 0x000f280000100a00 */
[----:B------:R0:W-:Y:S03]  /*7a780*/  STL.128 [R1+0x5490], R112 ;  /* 0x0054907001007387 */ /* 0x0001e60000100c00 */
[----:B------:R-:W-:Y:S01]  /*7a790*/  DFMA R4, R4, R24, R12 ;  /* 0x000000180404722b */ /* 0x000fe2000000000c */
[----:B------:R-:W4:Y:S04]  /*7a7a0*/  LDL.64 R40, [R1+0x8208] ;  /* 0x0082080001287983 */ /* 0x000f280000100a00 */
[----:B------:R-:W4:Y:S04]  /*7a7b0*/  LDL.64 R24, [R1+0x7b90] ;  /* 0x007b900001187983 */ /* 0x000f280000100a00 */
[----:B------:R1:W5:Y:S01]  /*7a7c0*/  LDL.128 R148, [R1+0x5620] ;  /* 0x0056200001947983 */ /* 0x0003620000100c00 */
[----:B0-----:R-:W-:-:S03]  /*7a7d0*/  DADD R112, -RZ, -R62 ;  /* 0x00000000ff707229 */ /* 0x001fc6000000093e */
[----:B------:R1:W5:Y:S01]  /*7a7e0*/  LDL.128 R152, [R1+0x5640] ;  /* 0x0056400001987983 */ /* 0x0003620000100c00 */
[----:B------:R-:W-:-:S03]  /*7a7f0*/  DADD R114, -RZ, -R64 ;  /* 0x00000000ff727229 */ /* 0x000fc60000000940 */
[----:B------:R1:W5:Y:S04]  /*7a800*/  LDL.128 R168, [R1+0x5650] ;  /* 0x0056500001a87983 */ /* 0x0003680000100c00 */
[----:B------:R0:W-:Y:S02]  /*7a810*/  STL.128 [R1+0x54a0], R112 ;  /* 0x0054a07001007387 */ /* 0x0001e40000100c00 */
[----:B0-----:R-:W-:Y:S02]  /*7a820*/  DADD R112, -RZ, -R106 ;  /* 0x00000000ff707229 */ /* 0x001fe4000000096a */
[----:B------:R-:W-:-:S07]  /*7a830*/  DADD R114, -RZ, -R86 ;  /* 0x00000000ff727229 */ /* 0x000fce0000000956 */
[----:B------:R0:W-:Y:S02]  /*7a840*/  STL.128 [R1+0x54b0], R112 ;  /* 0x0054b07001007387 */ /* 0x0001e40000100c00 */
[----:B0-----:R-:W-:Y:S02]  /*7a850*/  DADD R112, -RZ, -R68 ;  /* 0x00000000ff707229 */ /* 0x001fe40000000944 */
[----:B------:R-:W-:-:S07]  /*7a860*/  DADD R114, -RZ, -R82 ;  /* 0x00000000ff727229 */ /* 0x000fce0000000952 */
[----:B------:R0:W-:Y:S02]  /*7a870*/  STL.128 [R1+0x54c0], R112 ;  /* 0x0054c07001007387 */ /* 0x0001e40000100c00 */
[----:B0-----:R-:W-:Y:S02]  /*7a880*/  DADD R112, -RZ, -R134 ;  /* 0x00000000ff707229 */ /* 0x001fe40000000986 */
[----:B------:R-:W-:Y:S01]  /*7a890*/  DADD R114, -RZ, -R132 ;  /* 0x00000000ff727229 */ /* 0x000fe20000000984 */
[----:B------:R1:W5:Y:S06]  /*7a8a0*/  LDL.128 R132, [R1+0x55d0] ;  /* 0x0055d00001847983 */ /* 0x00036c0000100c00 */
[----:B------:R0:W-:Y:S02]  /*7a8b0*/  STL.128 [R1+0x54d0], R112 ;  /* 0x0054d07001007387 */ /* 0x0001e40000100c00 */
[----:B0-----:R-:W-:-:S02]  /*7a8c0*/  DADD R112, -RZ, -R130 ;  /* 0x00000000ff707229 */ /* 0x001fc40000000982 */
[----:B------:R-:W-:Y:S01]  /*7a8d0*/  DADD R114, -RZ, -R128 ;  /* 0x00000000ff727229 */ /* 0x000fe20000000980 */
[----:B------:R1:W5:Y:S06]  /*7a8e0*/  LDL.128 R128, [R1+0x55c0] ;  /* 0x0055c00001807983 */ /* 0x00036c0000100c00 */
[----:B------:R0:W-:Y:S02]  /*7a8f0*/  STL.128 [R1+0x54e0], R112 ;  /* 0x0054e07001007387 */ /* 0x0001e40000100c00 */
[----:B0-----:R-:W-:Y:S02]  /*7a900*/  DADD R112, -RZ, -R118 ;  /* 0x00000000ff707229 */ /* 0x001fe40000000976 */
[----:B------:R-:W-:-:S07]  /*7a910*/  DADD R114, -RZ, -R120 ;  /* 0x00000000ff727229 */ /* 0x000fce0000000978 */
[----:B------:R0:W-:Y:S02]  /*7a920*/  STL.128 [R1+0x54f0], R112 ;  /* 0x0054f07001007387 */ /* 0x0001e40000100c00 */
[----:B0-----:R-:W-:Y:S02]  /*7a930*/  DADD R112, -RZ, -R116 ;  /* 0x00000000ff707229 */ /* 0x001fe40000000974 */
[----:B------:R-:W-:Y:S01]  /*7a940*/  DADD R114, -RZ, -R88 ;  /* 0x00000000ff727229 */ /* 0x000fe20000000958 */
[----:B------:R1:W5:Y:S06]  /*7a950*/  LDL.128 R116, [R1+0x5590] ;  /* 0x0055900001747983 */ /* 0x00036c0000100c00 */
[----:B------:R0:W-:Y:S04]  /*7a960*/  STL.128 [R1+0x5500], R112 ;  /* 0x0055007001007387 */ /* 0x0001e80000100c00 */
[----:B0-----:R1:W5:Y:S01]  /*7a970*/  LDL.128 R112, [R1+0x5580] ;  /* 0x0055800001707983 */ /* 0x0013620000100c00 */
[----:B------:R-:W-:-:S02]  /*7a980*/  DADD R12, -RZ, -R16 ;  /* 0x00000000ff0c7229 */ /* 0x000fc40000000910 */
[----:B------:R-:W-:-:S07]  /*7a990*/  DADD R14, -RZ, -R14 ;  /* 0x00000000ff0e7229 */ /* 0x000fce000000090e */
[----:B------:R0:W-:Y:S01]  /*7a9a0*/  STL.128 [R1+0x5510], R12 ;  /* 0x0055100c01007387 */ /* 0x0001e20000100c00 */
[----:B------:R-:W-:Y:S01]  /*7a9b0*/  FFMA R0, RZ, R177, R5 ;  /* 0x000000b1ff007223 */ /* 0x000fe20000000005 */
[----:B0-----:R-:W-:Y:S02]  /*7a9c0*/  DADD R12, -RZ, -R8 ;  /* 0x00000000ff0c7229 */ /* 0x001fe40000000908 */
[----:B--2---:R4:W-:Y:S01]  /*7a9d0*/  STL.128 [R1+0x8600], R232 ;  /* 0x008600e801007387 */ /* 0x0049e20000100c00 */
[-C--:B---3--:R-:W-:Y:S02]  /*7a9e0*/  DFMA R14, R220, R8.reuse, R20 ;  /* 0x00000008dc0e722b */ /* 0x088fe40000000014 */
[-C--:B----4-:R-:W-:Y:S02]  /*7a9f0*/  DFMA R232, R216, R8.reuse, R206 ;  /* 0x00000008d8e8722b */ /* 0x090fe400000000ce */
[-C--:B------:R-:W-:Y:S02]  /*7aa00*/  DFMA R234, R210, R8.reuse, R204 ;  /* 0x00000008d2ea722b */ /* 0x080fe400000000cc */
[-C--:B------:R-:W-:Y:S01]  /*7aa10*/  DFMA R220, R174, R8.reuse, R202 ;  /* 0x00000008aedc722b */ /* 0x080fe200000000ca */
[----:B------:R-:W-:Y:S04]  /*7aa20*/  STL.128 [R1+0x5520], R12 ;  /* 0x0055200c01007387 */ /* 0x000fe80000100c00 */
[----:B------:R-:W-:Y:S01]  /*7aa30*/  STL.64 [R1+0x8080], R232 ;  /* 0x008080e801007387 */ /* 0x000fe20000100a00 */
[----:B------:R-:W-:-:S02]  /*7aa40*/  DFMA R206, R36, R8, R188 ;  /* 0x0000000824ce722b */ /* 0x000fc400000000bc */
[-C--:B------:R-:W-:Y:S01]  /*7aa50*/  DFMA R210, R32, R8.reuse, R178 ;  /* 0x0000000820d2722b */ /* 0x080fe200000000b2 */
[----:B------:R-:W-:Y:S01]  /*7aa60*/  STL.64 [R1+0x8088], R234 ;  /* 0x008088ea01007387 */ /* 0x000fe20000100a00 */
[-C--:B------:R-:W-:Y:S02]  /*7aa70*/  DFMA R222, R44, R8.reuse, R200 ;  /* 0x000000082cde722b */ /* 0x080fe400000000c8 */
[-C--:B------:R-:W-:Y:S02]  /*7aa80*/  DFMA R204, R40, R8.reuse, R190 ;  /* 0x0000000828cc722b */ /* 0x080fe400000000be */
[----:B------:R-:W-:Y:S01]  /*7aa90*/  DFMA R8, R24, R8, R28 ;  /* 0x000000081808722b */ /* 0x000fe2000000001c */
[----:B------:R-:W-:Y:S06]  /*7aaa0*/  STL.64 [R1+0x7ad0], R220 ;  /* 0x007ad0dc01007387 */ /* 0x000fec0000100a00 */
[----:B------:R0:W-:Y:S04]  /*7aab0*/  STL.64 [R1+0x7e10], R8 ;  /* 0x007e100801007387 */ /* 0x0001e80000100a00 */
[----:B------:R1:W-:Y:S01]  /*7aac0*/  STL.64 [R1+0x7ad8], R222 ;  /* 0x007ad8de01007387 */ /* 0x0003e20000100a00 */
[----:B0-----:R-:W-:-:S03]  /*7aad0*/  DADD R8, -RZ, -R66 ;  /* 0x00000000ff087229 */ /* 0x001fc60000000942 */
        /* <DEDUP_REMOVED lines=18> */
.L_x_1107:
[----:B------:R-:W-:Y:S05]  /*7ac00*/  BSYNC.RECONVERGENT B3 ;  /* 0x0000000000037941 */ /* 0x000fea0003800200 */
.L_x_1106:
        /* <DEDUP_REMOVED lines=26> */
.L_x_1109:
[----:B------:R-:W-:Y:S05]  /*7adb0*/  BSYNC.RECONVERGENT B3 ;  /* 0x0000000000037941 */ /* 0x000fea0003800200 */
.L_x_1108:
[----:B------:R-:W2:Y:S04]  /*7adc0*/  LDL.LU.64 R16, [R1+0x77e8] ;  /* 0x0077e80001107983 */ /* 0x000ea80000300a00 */
[----:B------:R-:W3:Y:S04]  /*7add0*/  LDL.64 R82, [R1+0x8168] ;  /* 0x0081680001527983 */ /* 0x000ee80000100a00 */
[----:B------:R-:W4:Y:S04]  /*7ade0*/  LDL.64 R62, [R1+0x7ee8] ;  /* 0x007ee800013e7983 */ /* 0x000f280000100a00 */
[----:B------:R-:W5:Y:S04]  /*7adf0*/  LDL.64 R178, [R1+0x7fc0] ;  /* 0x007fc00001b27983 */ /* 0x000f680000100a00 */
[----:B------:R-:W5:Y:S04]  /*7ae00*/  LDL.64 R36, [R1+0x7fb8] ;  /* 0x007fb80001247983 */ /* 0x000f680000100a00 */
[----:B------:R-:W5:Y:S04]  /*7ae10*/  LDL.64 R32, [R1+0x7eb8] ;  /* 0x007eb80001207983 */ /* 0x000f680000100a00 */
[----:B------:R-:W5:Y:S04]  /*7ae20*/  LDL.LU.64 R202, [R1+0x7830] ;  /* 0x0078300001ca7983 */ /* 0x000f680000300a00 */
[----:B------:R-:W5:Y:S04]  /*7ae30*/  LDL.64 R200, [R1+0x8028] ;  /* 0x0080280001c87983 */ /* 0x000f680000100a00 */
        /* <DEDUP_REMOVED lines=10> */
[----:B------:R-:W5:Y:S04]  /*7aee0*/  LDL.LU.64 R138, [R1+0x8600] ;  /* 0x00860000018a7983 */ /* 0x000f680000300a00 */
[----:B------:R-:W5:Y:S01]  /*7aef0*/  LDL.64 R120, [R1+0x8180] ;  /* 0x0081800001787983 */ /* 0x000f620000100a00 */
[----:B------:R-:W0:Y:S01]  /*7af00*/  MUFU.RCP64H R9, R81 ;  /* 0x0000005100097308 */ /* 0x000e220000001800 */
[----:B------:R-:W-:-:S06]  /*7af10*/  IMAD.MOV.U32 R8, RZ, RZ, 0x1 ;  /* 0x00000001ff087424 */ /* 0x000fcc00078e00ff */
[----:B0-----:R-:W-:-:S08]  /*7af20*/  DFMA R12, -R80, R8, 1 ;  /* 0x3ff00000500c742b */ /* 0x001fd00000000108 */
[----:B------:R-:W-:-:S08]  /*7af30*/  DFMA R12, R12, R12, R12 ;  /* 0x0000000c0c0c722b */ /* 0x000fd0000000000c */
[----:B------:R-:W-:Y:S01]  /*7af40*/  DFMA R12, R8, R12, R8 ;  /* 0x0000000c080c722b */ /* 0x000fe20000000008 */
[----:B------:R-:W-:Y:S01]  /*7af50*/  BSSY.RECONVERGENT B3, `(.L_x_1110) ;  /* 0x0000025000037945 */ /* 0x000fe20003800200 */
[-C--:B------:R-:W-:Y:S02]  /*7af60*/  DFMA R40, R236, R64.reuse, R152 ;  /* 0x00000040ec28722b */ /* 0x080fe40000000098 */
[----:B--2---:R-:W-:-:S04]  /*7af70*/  DFMA R8, R16, R64, R114 ;  /* 0x000000401008722b */ /* 0x004fc80000000072 */
        /* <DEDUP_REMOVED lines=10> */
[-C--:B------:R-:W-:Y:S02]  /*7b020*/  DFMA R16, R238, R64.reuse, R136 ;  /* 0x00000040ee10722b */ /* 0x080fe40000000088 */
[-C--:B----4-:R-:W-:Y:S02]  /*7b030*/  DFMA R62, R62, R64.reuse, R128 ;  /* 0x000000403e3e722b */ /* 0x090fe40000000080 */
[-C--:B-----5:R-:W-:Y:S02]  /*7b040*/  DFMA R130, R178, R64.reuse, R132 ;  /* 0x00000040b282722b */ /* 0x0a0fe40000000084 */
[-C--:B------:R-:W-:Y:S02]  /*7b050*/  DFMA R36, R36, R64.reuse, R184 ;  /* 0x000000402424722b */ /* 0x080fe400000000b8 */
[----:B------:R-:W-:-:S02]  /*7b060*/  DFMA R32, R32, R64, R186 ;  /* 0x000000402020722b */ /* 0x000fc400000000ba */
[-C--:B------:R-:W-:Y:S02]  /*7b070*/  DFMA R24, R200, R64.reuse, R202 ;  /* 0x00000040c818722b */ /* 0x080fe400000000ca */
[-C--:B------:R-:W-:Y:S02]  /*7b080*/  DFMA R88, R88, R64.reuse, R140 ;  /* 0x000000405858722b */ /* 0x080fe4000000008c */
[-C--:B------:R-:W-:Y:S02]  /*7b090*/  DFMA R106, R106, R64.reuse, R142 ;  /* 0x000000406a6a722b */ /* 0x080fe4000000008e */
[-C--:B------:R-:W-:Y:S02]  /*7b0a0*/  DFMA R86, R86, R64.reuse, R146 ;  /* 0x000000405656722b */ /* 0x080fe40000000092 */
[-C--:B------:R-:W-:Y:S02]  /*7b0b0*/  DFMA R44, R44, R64.reuse, R154 ;  /* 0x000000402c2c722b */ /* 0x080fe4000000009a */
[----:B------:R-:W-:-:S02]  /*7b0c0*/  DFMA R68, R68, R64, R168 ;  /* 0x000000404444722b */ /* 0x000fc400000000a8 */
[-C--:B------:R-:W-:Y:S02]  /*7b0d0*/  DFMA R112, R112, R64.reuse, R170 ;  /* 0x000000407070722b */ /* 0x080fe400000000aa */
[-C--:B------:R-:W-:Y:S02]  /*7b0e0*/  DFMA R118, R190, R64.reuse, R118 ;  /* 0x00000040be76722b */ /* 0x080fe40000000076 */
        /* <DEDUP_REMOVED lines=11> */
.L_x_1111:
[----:B------:R-:W-:Y:S05]  /*7b1a0*/  BSYNC.RECONVERGENT B3 ;  /* 0x0000000000037941 */ /* 0x000fea0003800200 */
.L_x_1110:
        /* <DEDUP_REMOVED lines=22> */
[-C--:B------:R-:W-:Y:S01]  /*7b310*/  DFMA R138, R218, R66.reuse, R112 ;  /* 0x00000042da8a722b */ /* 0x080fe20000000070 */
[----:B------:R-:W-:Y:S01]  /*7b320*/  BSSY.RECONVERGENT B3, `(.L_x_1112) ;  /* 0x0000011000037945 */ /* 0x000fe20003800200 */
[-C--:B------:R-:W-:Y:S02]  /*7b330*/  DFMA R28, R224, R66.reuse, R82 ;  /* 0x00000042e01c722b */ /* 0x080fe40000000052 */
[-C--:B--2---:R-:W-:Y:S02]  /*7b340*/  DFMA R116, R154, R66.reuse, R128 ;  /* 0x000000429a74722b */ /* 0x084fe40000000080 */
[-C--:B---3--:R-:W-:Y:S02]  /*7b350*/  DFMA R128, R146, R66.reuse, R88 ;  /* 0x000000429280722b */ /* 0x088fe40000000058 */
[-C--:B----4-:R-:W-:Y:S02]  /*7b360*/  DFMA R112, R152, R66.reuse, R62 ;  /* 0x000000429870722b */ /* 0x090fe4000000003e */
[----:B-----5:R-:W-:-:S02]  /*7b370*/  DFMA R88, R144, R66, R106 ;  /* 0x000000429058722b */ /* 0x020fc4000000006a */
[-C--:B------:R-:W-:Y:S02]  /*7b380*/  DFMA R82, R168, R66.reuse, R182 ;  /* 0x00000042a852722b */ /* 0x080fe400000000b6 */
[-C--:B------:R-:W-:Y:S02]  /*7b390*/  DFMA R62, R150, R66.reuse, R130 ;  /* 0x00000042963e722b */ /* 0x080fe40000000082 */
        /* <DEDUP_REMOVED lines=9> */
.L_x_1113:
[----:B------:R-:W-:Y:S05]  /*7b430*/  BSYNC.RECONVERGENT B3 ;  /* 0x0000000000037941 */ /* 0x000fea0003800200 */
.L_x_1112:
        /* <DEDUP_REMOVED lines=25> */
[-C--:B-----5:R-:W-:Y:S02]  /*7b5d0*/  DFMA R118, R146, R120.reuse, R246 ;  /* 0x000000789276722b */ /* 0x0a0fe400000000f6 */
[-C--:B------:R-:W-:Y:S02]  /*7b5e0*/  DFMA R106, R144, R120.reuse, R106 ;  /* 0x00000078906a722b */ /* 0x080fe4000000006a */
[-C--:B------:R-:W-:Y:S02]  /*7b5f0*/  DFMA R136, R136, R120.reuse, R132 ;  /* 0x000000788888722b */ /* 0x080fe40000000084 */
[----:B------:R-:W-:-:S02]  /*7b600*/  DFMA R86, R142, R120, R138 ;  /* 0x000000788e56722b */ /* 0x000fc4000000008a */
[----:B------:R-:W-:Y:S09]  /*7b610*/  @P1 BRA P2, `(.L_x_1115) ;  /* 0x0000000000181947 */ /* 0x000ff20001000000 */
[----:B------:R-:W-:Y:S01]  /*7b620*/  MOV R174, R166 ;  /* 0x000000a600ae7202 */ /* 0x000fe20000000f00 */
[----:B------:R-:W-:Y:S01]  /*7b630*/  IMAD.MOV.U32 R175, RZ, RZ, R167 ;  /* 0x000000ffffaf7224 */ /* 0x000fe200078e00a7 */
[----:B------:R-:W-:-:S07]  /*7b640*/  MOV R0, 0x7b660 ;  /* 0x0007b66000007802 */ /* 0x000fce0000000f00 */
[----:B------:R-:W-:Y:S05]  /*7b650*/  CALL.REL.NOINC `($__internal_1_$__cuda_sm20_div_rn_f64_full) ;  /* 0x00000d5000147944 */ /* 0x000fea0003c00000 */
[----:B------:R-:W-:Y:S01]  /*7b660*/  IMAD.MOV.U32 R130, RZ, RZ, R12 ;  /* 0x000000ffff827224 */ /* 0x000fe200078e000c */
[----:B------:R-:W-:-:S07]  /*7b670*/  MOV R131, R13 ;  /* 0x0000000d00837202 */ /* 0x000fce0000000f00 */
.L_x_1115:
[----:B------:R-:W-:Y:S05]  /*7b680*/  BSYNC.RECONVERGENT B3 ;  /* 0x0000000000037941 */ /* 0x000fea0003800200 */
.L_x_1114:
[----:B------:R-:W2:Y:S04]  /*7b690*/  LDL.64 R138, [R1+0x7f90] ;  /* 0x007f9000018a7983 */ /* 0x000ea80000100a00 */
[----:B------:R-:W3:Y:S04]  /*7b6a0*/  LDL.64 R150, [R1+0x7f98] ;  /* 0x007f980001967983 */ /* 0x000ee80000100a00 */
[----:B------:R-:W4:Y:S04]  /*7b6b0*/  LDL.64 R146, [R1+0x7af0] ;  /* 0x007af00001927983 */ /* 0x000f280000100a00 */
        /* <DEDUP_REMOVED lines=23> */
[----:B------:R-:W-:Y:S01]  /*7b830*/  IMAD.MOV.U32 R174, RZ, RZ, R108 ;  /* 0x000000ffffae7224 */ /* 0x000fe200078e006c */
[----:B------:R-:W-:Y:S02]  /*7b840*/  MOV R175, R109 ;  /* 0x0000006d00af7202 */ /* 0x000fe40000000f00 */
[----:B------:R-:W-:-:S07]  /*7b850*/  MOV R0, 0x7b870 ;  /* 0x0007b87000007802 */ /* 0x000fce0000000f00 */
[----:B------:R-:W-:Y:S05]  /*7b860*/  CALL.REL.NOINC `($__internal_1_$__cuda_sm20_div_rn_f64_full) ;  /* 0x00000d4c00907944 */ /* 0x000fea0003c00000 */
[----:B------:R-:W-:Y:S02]  /*7b870*/  IMAD.MOV.U32 R132, RZ, RZ, R12 ;  /* 0x000000ffff847224 */ /* 0x000fe400078e000c */
[----:B------:R-:W-:-:S07]  /*7b880*/  IMAD.MOV.U32 R133, RZ, RZ, R13 ;  /* 0x000000ffff857224 */ /* 0x000fce00078e000d */
.L_x_1117:
[----:B------:R-:W-:Y:S05]  /*7b890*/  BSYNC.RECONVERGENT B3 ;  /* 0x0000000000037941 */ /* 0x000fea0003800200 */
.L_x_1116:
        /* <DEDUP_REMOVED lines=30> */
.L_x_1119:
[----:B------:R-:W-:Y:S05]  /*7ba80*/  BSYNC.RECONVERGENT B3 ;  /* 0x0000000000037941 */ /* 0x000fea0003800200 */
.L_x_1118:
        /* <DEDUP_REMOVED lines=28> */
.L_x_1121:
[----:B------:R-:W-:Y:S05]  /*7bc50*/  BSYNC.RECONVERGENT B3 ;  /* 0x0000000000037941 */ /* 0x000fea0003800200 */
.L_x_1120:
        /* <DEDUP_REMOVED lines=23> */
[----:B------:R-:W-:Y:S02]  /*7bdd0*/  MOV R175, R101 ;  /* 0x0000006500af7202 */ /* 0x000fe40000000f00 */
[----:B------:R-:W-:-:S07]  /*7bde0*/  MOV R0, 0x7be00 ;  /* 0x0007be0000007802 */ /* 0x000fce0000000f00 */
[----:B------:R-:W-:Y:S05]  /*7bdf0*/  CALL.REL.NOINC `($__internal_1_$__cuda_sm20_div_rn_f64_full) ;  /* 0x00000d48002c7944 */ /* 0x000fea0003c00000 */
[----:B------:R-:W-:Y:S02]  /*7be00*/  IMAD.MOV.U32 R114, RZ, RZ, R12 ;  /* 0x000000ffff727224 */ /* 0x000fe400078e000c */
[----:B------:R-:W-:-:S07]  /*7be10*/  IMAD.MOV.U32 R115, RZ, RZ, R13 ;  /* 0x000000ffff737224 */ /* 0x000fce00078e000d */
.L_x_1123:
[----:B------:R-:W-:Y:S05]  /*7be20*/  BSYNC.RECONVERGENT B3 ;  /* 0x0000000000037941 */ /* 0x000fea0003800200 */
.L_x_1122:
[----:B------:R-:W2:Y:S04]  /*7be30*/  LDL.64 R170, [R1+0x8768] ;  /* 0x0087680001aa7983 */ /* 0x000ea80000100a00 */
[----:B------:R-:W3:Y:S04]  /*7be40*/  LDL.64 R154, [R1+0x8750] ;  /* 0x00875000019a7983 */ /* 0x000ee80000100a00 */
[----:B------:R-:W4:Y:S04]  /*7be50*/  LDL.64 R150, [R1+0x7bc8] ;  /* 0x007bc80001967983 */ /* 0x000f280000100a00 */
[----:B------:R-:W5:Y:S04]  /*7be60*/  LDL.64 R146, [R1+0x8330] ;  /* 0x0083300001927983 */ /* 0x000f680000100a00 */
[----:B------:R-:W5:Y:S04]  /*7be70*/  LDL.LU.64 R174, [R1+0x7bc0] ;  /* 0x007bc00001ae7983 */ /* 0x000f680000300a00 */
        /* <DEDUP_REMOVED lines=36> */
.L_x_1125:
[----:B------:R-:W-:Y:S05]  /*7c0c0*/  BSYNC.RECONVERGENT B3 ;  /* 0x0000000000037941 */ /* 0x000fea0003800200 */
.L_x_1124:
[----:B------:R-:W2:Y:S04]  /*7c0d0*/  LDL.64 R146, [R1+0x7d00] ;  /* 0x007d000001927983 */ /* 0x000ea80000100a00 */
[----:B------:R-:W3:Y:S04]  /*7c0e0*/  LDL.64 R138, [R1+0x83c0] ;  /* 0x0083c000018a7983 */ /* 0x000ee80000100a00 */
[----:B------:R-:W4:Y:S04]  /*7c0f0*/  LDL.64 R144, [R1+0x7f18] ;  /* 0x007f180001907983 */ /* 0x000f280000100a00 */
        /* <DEDUP_REMOVED lines=29> */
.L_x_1127:
[----:B------:R-:W-:Y:S05]  /*7c2d0*/  BSYNC.RECONVERGENT B3 ;  /* 0x0000000000037941 */ /* 0x000fea0003800200 */
.L_x_1126:
        /* <DEDUP_REMOVED lines=21> */
[-C--:B------:R-:W-:Y:S02]  /*7c430*/  DFMA R142, R72, R112.reuse, R82 ;  /* 0x00000070488e722b */ /* 0x080fe40000000052 */
[-C--:B---3--:R-:W-:Y:S02]  /*7c440*/  DFMA R140, R140, R112.reuse, R134 ;  /* 0x000000708c8c722b */ /* 0x088fe40000000086 */
[-C--:B----4-:R-:W-:Y:S02]  /*7c450*/  DFMA R82, R146, R112.reuse, R44 ;  /* 0x000000709252722b */ /* 0x090fe4000000002c */
[----:B-----5:R-:W-:-:S04]  /*7c460*/  DFMA R62, R144, R112, R86 ;  /* 0x00000070903e722b */ /* 0x020fc80000000056 */
[----:B------:R-:W-:Y:S07]  /*7c470*/  @P1 BRA P2, `(.L_x_1129) ;  /* 0x0000000000181947 */ /* 0x000fee0001000000 */
[----:B------:R-:W-:Y:S01]  /*7c480*/  IMAD.MOV.U32 R174, RZ, RZ, R90 ;  /* 0x000000ffffae7224 */ /* 0x000fe200078e005a */
[----:B------:R-:W-:Y:S02]  /*7c490*/  MOV R175, R91 ;  /* 0x0000005b00af7202 */ /* 0x000fe40000000f00 */
[----:B------:R-:W-:-:S07]  /*7c4a0*/  MOV R0, 0x7c4c0 ;  /* 0x0007c4c000007802 */ /* 0x000fce0000000f00 */
[----:B------:R-:W-:Y:S05]  /*7c4b0*/  CALL.REL.NOINC `($__internal_1_$__cuda_sm20_div_rn_f64_full) ;  /* 0x00000d40007c7944 */ /* 0x000fea0003c00000 */
[----:B------:R-:W-:Y:S02]  /*7c4c0*/  IMAD.MOV.U32 R88, RZ, RZ, R12 ;  /* 0x000000ffff587224 */ /* 0x000fe400078e000c */
[----:B------:R-:W-:-:S07]  /*7c4d0*/  IMAD.MOV.U32 R89, RZ, RZ, R13 ;  /* 0x000000ffff597224 */ /* 0x000fce00078e000d */
.L_x_1129:
[----:B------:R-:W-:Y:S05]  /*7c4e0*/  BSYNC.RECONVERGENT B3 ;  /* 0x0000000000037941 */ /* 0x000fea0003800200 */
.L_x_1128:
        /* <DEDUP_REMOVED lines=36> */
.L_x_1131:
[----:B------:R-:W-:Y:S05]  /*7c730*/  BSYNC.RECONVERGENT B3 ;  /* 0x0000000000037941 */ /* 0x000fea0003800200 */
.L_x_1130:
[----:B------:R-:W2:Y:S04]  /*7c740*/  LDL.64 R154, [R1+0x8370] ;  /* 0x00837000019a7983 */ /* 0x000ea80000100a00 */
[----:B------:R-:W3:Y:S04]  /*7c750*/  LDL.64 R138, [R1+0x8378] ;  /* 0x00837800018a7983 */ /* 0x000ee80000100a00 */
[----:B------:R-:W4:Y:S04]  /*7c760*/  LDL.64 R152, [R1+0x7d98] ;  /* 0x007d980001987983 */ /* 0x000f280000100a00 */
[----:B------:R-:W5:Y:S04]  /*7c770*/  LDL.64 R150, [R1+0x7c58] ;  /* 0x007c580001967983 */ /* 0x000f680000100a00 */
[----:B------:R-:W5:Y:S04]  /*7c780*/  LDL.64 R146, [R1+0x7c70] ;  /* 0x007c700001927983 */ /* 0x000f680000100a00 */
[----:B------:R-:W5:Y:S01]  /*7c790*/  LDL.64 R144, [R1+0x7c78] ;  /* 0x007c780001907983 */ /* 0x000f620000100a00 */
[----:B------:R-:W0:Y:S01]  /*7c7a0*/  MUFU.RCP64H R9, R31 ;  /* 0x0000001f00097308 */ /* 0x000e220000001800 */
[----:B------:R-:W-:Y:S01]  /*7c7b0*/  IMAD.MOV.U32 R8, RZ, RZ, 0x1 ;  /* 0x00000001ff087424 */ /* 0x000fe200078e00ff */
[----:B------:R-:W-:Y:S01]  /*7c7c0*/  DFMA R142, R58, R86, R134 ;  /* 0x000000563a8e722b */ /* 0x000fe20000000086 */
[----:B------:R-:W-:Y:S04]  /*7c7d0*/  BSSY.RECONVERGENT B3, `(.L_x_1132) ;  /* 0x000001a000037945 */ /* 0x000fe80003800200 */
        /* <DEDUP_REMOVED lines=25> */
.L_x_1133:
[----:B------:R-:W-:Y:S05]  /*7c970*/  BSYNC.RECONVERGENT B3 ;  /* 0x0000000000037941 */ /* 0x000fea0003800200 */
.L_x_1132:
        /* <DEDUP_REMOVED lines=40> */
.L_x_1135:
[----:B------:R-:W-:Y:S05]  /*7cc00*/  BSYNC.RECONVERGENT B3 ;  /* 0x0000000000037941 */ /* 0x000fea0003800200 */
.L_x_1134:
        /* <DEDUP_REMOVED lines=26> */
[----:B------:R3:W-:Y:S02]  /*7cdb0*/  STL.64 [R1+0x7c60], R134 ;  /* 0x007c608601007387 */ /* 0x0007e40000100a00 */
[----:B---3--:R-:W-:-:S07]  /*7cdc0*/  DFMA R134, R140, R68, R136 ;  /* 0x000000448c86722b */ /* 0x008fce0000000088 */
[----:B------:R0:W-:Y:S01]  /*7cdd0*/  STL.64 [R1+0x8600], R134 ;  /* 0x0086008601007387 */ /* 0x0001e20000100a00 */
[-C--:B----4-:R-:W-:Y:S02]  /*7cde0*/  DFMA R20, R170, R68.reuse, R36 ;  /* 0x00000044aa14722b */ /* 0x090fe40000000024 */
[-C--:B-----5:R-:W-:Y:S02]  /*7cdf0*/  DFMA R24, R174, R68.reuse, R24 ;  /* 0x00000044ae18722b */ /* 0x0a0fe40000000018 */
[-C--:B------:R-:W-:Y:S02]  /*7ce00*/  DFMA R16, R168, R68.reuse, R16 ;  /* 0x00000044a810722b */ /* 0x080fe40000000010 */
[-C--:B------:R-:W-:Y:S02]  /*7ce10*/  DFMA R36, R152, R68.reuse, R138 ;  /* 0x000000449824722b */ /* 0x080fe4000000008a */
[-C--:B------:R-:W-:Y:S02]  /*7ce20*/  DFMA R40, R150, R68.reuse, R40 ;  /* 0x000000449628722b */ /* 0x080fe40000000028 */
[----:B------:R-:W-:-:S02]  /*7ce30*/  DFMA R44, R146, R68, R44 ;  /* 0x00000044922c722b */ /* 0x000fc4000000002c */
[-C--:B------:R-:W-:Y:S02]  /*7ce40*/  DFMA R62, R144, R68.reuse, R62 ;  /* 0x00000044903e722b */ /* 0x080fe4000000003e */
[----:B------:R-:W-:Y:S01]  /*7ce50*/  DFMA R118, R142, R68, R118 ;  /* 0x000000448e76722b */ /* 0x000fe20000000076 */
[----:B0-----:R-:W-:Y:S10]  /*7ce60*/  @P1 BRA P2, `(.L_x_1137) ;  /* 0x0000000000201947 */ /* 0x001ff40001000000 */
        /* <DEDUP_REMOVED lines=8> */
.L_x_1137:
[----:B------:R-:W-:Y:S05]  /*7cef0*/  BSYNC.RECONVERGENT B3 ;  /* 0x0000000000037941 */ /* 0x000fea0003800200 */
.L_x_1136:
[----:B------:R-:W2:Y:S01]  /*7cf00*/  LDL.LU.64 R174, [R1+0x7f38] ;  /* 0x007f380001ae7983 */ /* 0x000ea20000300a00 */
[----:B------:R-:W-:Y:S02]  /*7cf10*/  DADD R64, -RZ, -R64 ;  /* 0x00000000ff407229 */ /* 0x000fe40000000940 */
[----:B------:R-:W-:Y:S01]  /*7cf20*/  DADD R66, -RZ, -R66 ;  /* 0x00000000ff427229 */ /* 0x000fe20000000942 */
[----:B------:R-:W0:Y:S01]  /*7cf30*/  MUFU.RCP64H R13, R109 ;  /* 0x0000006d000d7308 */ /* 0x000e220000001800 */
[----:B------:R-:W-:Y:S01]  /*7cf40*/  IMAD.MOV.U32 R12, RZ, RZ, 0x1 ;  /* 0x00000001ff0c7424 */ /* 0x000fe200078e00ff */
[----:B------:R-:W3:Y:S04]  /*7cf50*/  LDL.64 R204, [R1+0x7e10] ;  /* 0x007e100001cc7983 */ /* 0x000ee80000100a00 */
[----:B------:R1:W-:Y:S04]  /*7cf60*/  STL.128 [R1+0x5580], R64 ;  /* 0x0055804001007387 */ /* 0x0003e80000100c00 */
[----:B------:R-:W4:Y:S04]  /*7cf70*/  LDL.64 R200, [R1+0x8088] ;  /* 0x0080880001c87983 */ /* 0x000f280000100a00 */
[----:B------:R-:W4:Y:S04]  /*7cf80*/  LDL.64 R202, [R1+0x8080] ;  /* 0x0080800001ca7983 */ /* 0x000f280000100a00 */
[----:B------:R-:W4:Y:S01]  /*7cf90*/  LDL.64 R190, [R1+0x7ad0] ;  /* 0x007ad00001be7983 */ /* 0x000f220000100a00 */
[----:B-1----:R-:W-:-:S03]  /*7cfa0*/  DADD R64, -RZ, -R120 ;  /* 0x00000000ff407229 */ /* 0x002fc60000000978 */
[----:B------:R-:W4:Y:S01]  /*7cfb0*/  LDL.64 R186, [R1+0x7ad8] ;  /* 0x007ad80001ba7983 */ /* 0x000f220000100a00 */
[----:B------:R-:W-:-:S03]  /*7cfc0*/  DADD R66, -RZ, -R130 ;  /* 0x00000000ff427229 */ /* 0x000fc60000000982 */
[----:B------:R-:W4:Y:S04]  /*7cfd0*/  LDL.64 R184, [R1+0x7990] ;  /* 0x0079900001b87983 */ /* 0x000f280000100a00 */
        /* <DEDUP_REMOVED lines=9> */
[----:B------:R-:W4:Y:S04]  /*7d070*/  LDL.128 R216, [R1+0x56e0] ;  /* 0x0056e00001d87983 */ /* 0x000f280000100c00 */
[----:B------:R-:W4:Y:S04]  /*7d080*/  LDL.64 R210, [R1+0x8608] ;  /* 0x0086080001d27983 */ /* 0x000f280000100a00 */
[----:B------:R0:W5:Y:S01]  /*7d090*/  LDL.128 R140, [R1+0x5670] ;  /* 0x00567000018c7983 */ /* 0x0001620000100c00 */
[----:B-1----:R-:W-:-:S03]  /*7d0a0*/  DADD R64, -RZ, -R116 ;  /* 0x00000000ff407229 */ /* 0x002fc60000000974 */
        /* <DEDUP_REMOVED lines=12> */
[----:B------:R1:W5:Y:S01]  /*7d170*/  LDL.128 R168, [R1+0x5720] ;  /* 0x0057200001a87983 */ /* 0x0003620000100c00 */
[----:B0-----:R-:W-:-:S08]  /*7d180*/  DFMA R64, -R108, R12, 1 ;  /* 0x3ff000006c40742b */ /* 0x001fd0000000010c */
[----:B------:R-:W-:Y:S02]  /*7d190*/  DFMA R64, R64, R64, R64 ;  /* 0x000000404040722b */ /* 0x000fe40000000040 */
[----:B------:R-:W-:-:S06]  /*7d1a0*/  DADD R66, -RZ, -R86 ;  /* 0x00000000ff427229 */ /* 0x000fcc0000000956 */
[----:B------:R-:W-:Y:S02]  /*7d1b0*/  DFMA R12, R12, R64, R12 ;  /* 0x000000400c0c722b */ /* 0x000fe4000000000c */
[----:B------:R-:W-:-:S07]  /*7d1c0*/  DADD R64, -RZ, -R88 ;  /* 0x00000000ff407229 */ /* 0x000fce0000000958 */
[----:B------:R0:W-:Y:S02]  /*7d1d0*/  STL.128 [R1+0x55d0], R64 ;  /* 0x0055d04001007387 */ /* 0x0001e40000100c00 */
[----:B0-----:R-:W-:Y:S02]  /*7d1e0*/  DFMA R64, -R108, R12, 1 ;  /* 0x3ff000006c40742b */ /* 0x001fe4000000010c */
[----:B------:R-:W-:-:S06]  /*7d1f0*/  DADD R66, -RZ, -R68 ;  /* 0x00000000ff427229 */ /* 0x000fcc0000000944 */
[----:B------:R-:W-:Y:S02]  /*7d200*/  DFMA R12, R12, R64, R12 ;  /* 0x000000400c0c722b */ /* 0x000fe4000000000c */
[----:B------:R-:W-:-:S07]  /*7d210*/  DADD R64, -RZ, -R82 ;  /* 0x00000000ff407229 */ /* 0x000fce0000000952 */
[----:B------:R2:W-:Y:S02]  /*7d220*/  STL.128 [R1+0x55e0], R64 ;  /* 0x0055e04001007387 */ /* 0x0005e40000100c00 */
[----:B--2---:R-:W-:-:S08]  /*7d230*/  DMUL R64, R12, -R174 ;  /* 0x800000ae0c407228 */ /* 0x004fd00000000000 */
[----:B------:R-:W-:-:S08]  /*7d240*/  DFMA R66, -R108, R64, -R174 ;  /* 0x000000406c42722b */ /* 0x000fd000000009ae */
[----:B------:R-:W-:Y:S02]  /*7d250*/  DFMA R68, R12, R66, R64 ;  /* 0x000000420c44722b */ /* 0x000fe40000000040 */
[----:B------:R1:W5:Y:S01]  /*7d260*/  LDL.128 R64, [R1+0x56d0] ;  /* 0x0056d00001407983 */ /* 0x0003620000100c00 */
[----:B------:R-:W-:Y:S01]  /*7d270*/  DADD R206, -RZ, -R4 ;  /* 0x00000000ffce7229 */ /* 0x000fe20000000904 */
[----:B---3--:R-:W-:Y:S01]  /*7d280*/  IMAD.MOV.U32 R4, RZ, RZ, R204 ;  /* 0x000000ffff047224 */ /* 0x008fe200078e00cc */
[----:B------:R-:W-:-:S05]  /*7d290*/  MOV R5, R205 ;  /* 0x000000cd00057202 */ /* 0x000fca0000000f00 */
[----:B------:R4:W-:Y:S01]  /*7d2a0*/  STL.128 [R1+0x5570], R204 ;  /* 0x005570cc01007387 */ /* 0x0009e20000100c00 */
[----:B------:R-:W-:Y:S01]  /*7d2b0*/  DADD R116, -RZ, -R8 ;  /* 0x00000000ff747229 */ /* 0x000fe20000000908 */
[----:B------:R-:W-:Y:S01]  /*7d2c0*/  FFMA R0, RZ, R109, R69 ;  /* 0x0000006dff007223 */ /* 0x000fe20000000045 */
        /* <DEDUP_REMOVED lines=8> */
[----:B------:R-:W-:Y:S02]  /*7d350*/  DFMA R182, R4, R8, R62 ;  /* 0x0000000804b6722b */ /* 0x000fe4000000003e */
[----:B------:R-:W-:Y:S01]  /*7d360*/  DADD R4, -RZ, -R174 ;  /* 0x00000000ff047229 */ /* 0x000fe200000009ae */
        /* <DEDUP_REMOVED lines=29> */
.L_x_1139:
[----:B------:R-:W-:Y:S05]  /*7d540*/  BSYNC.RECONVERGENT B3 ;  /* 0x0000000000037941 */ /* 0x000fea0003800200 */
.L_x_1138:
[----:B------:R-:W2:Y:S04]  /*7d550*/  LDL.64 R28, [R1+0x8460] ;  /* 0x00846000011c7983 */ /* 0x000ea80000100a00 */
[----:B------:R-:W3:Y:S04]  /*7d560*/  LDL.64 R20, [R1+0x8468] ;  /* 0x0084680001147983 */ /* 0x000ee80000100a00 */
[----:B------:R-:W4:Y:S04]  /*7d570*/  LDL.64 R16, [R1+0x8390] ;  /* 0x0083900001107983 */ /* 0x000f280000100a00 */
        /* <DEDUP_REMOVED lines=19> */
[----:B------:R-:W-:-:S05]  /*7d6b0*/  DFMA R28, R24, R68, R66 ;  /* 0x00000044181c722b */ /* 0x000fca0000000042 */
[----:B------:R-:W-:Y:S06]  /*7d6c0*/  @P1 BRA P2, `(.L_x_1141) ;  /* 0x0000000000181947 */ /* 0x000fec0001000000 */
[----:B------:R-:W-:Y:S01]  /*7d6d0*/  IMAD.MOV.U32 R174, RZ, RZ, R164 ;  /* 0x000000ffffae7224 */ /* 0x000fe200078e00a4 */
[----:B------:R-:W-:Y:S02]  /*7d6e0*/  MOV R175, R165 ;  /* 0x000000a500af7202 */ /* 0x000fe40000000f00 */
[----:B------:R-:W-:-:S07]  /*7d6f0*/  MOV R0, 0x7d710 ;  /* 0x0007d71000007802 */ /* 0x000fce0000000f00 */
[----:B------:R-:W-:Y:S05]  /*7d700*/  CALL.REL.NOINC `($__internal_1_$__cuda_sm20_div_rn_f64_full) ;  /* 0x00000d2c00e87944 */ /* 0x000fea0003c00000 */
[----:B------:R-:W-:Y:S02]  /*7d710*/  IMAD.MOV.U32 R4, RZ, RZ, R12 ;  /* 0x000000ffff047224 */ /* 0x000fe400078e000c */
[----:B------:R-:W-:-:S07]  /*7d720*/  IMAD.MOV.U32 R5, RZ, RZ, R13 ;  /* 0x000000ffff057224 */ /* 0x000fce00078e000d */
.L_x_1141:
[----:B------:R-:W-:Y:S05]  /*7d730*/  BSYNC.RECONVERGENT B3 ;  /* 0x0000000000037941 */ /* 0x000fea0003800200 */
.L_x_1140:
[----:B------:R-:W2:Y:S04]  /*7d740*/  LDL.128 R112, [R1+0x4ea0] ;  /* 0x004ea00001707983 */ /* 0x000ea80000100c00 */
[----:B------:R-:W3:Y:S01]  /*7d750*/  LDL.64 R66, [R1+0x80e8] ;  /* 0x0080e80001427983 */ /* 0x000ee20000100a00 */
[----:B------:R-:W0:Y:S01]  /*7d760*/  MUFU.RCP64H R9, R159 ;  /* 0x0000009f00097308 */ /* 0x000e220000001800 */
        /* <DEDUP_REMOVED lines=22> */
[----:B---3--:R-:W-:Y:S01]  /*7d8d0*/  DFMA R24, R66, R4, R130 ;  /* 0x000000044218722b */ /* 0x008fe20000000082 */
[----:B--2---:R0:W-:Y:S01]  /*7d8e0*/  STL.128 [R1+0x7e50], R112 ;  /* 0x007e507001007387 */ /* 0x0041e20000100c00 */
[----:B------:R-:W-:Y:S01]  /*7d8f0*/  IMAD.MOV.U32 R40, RZ, RZ, R112 ;  /* 0x000000ffff287224 */ /* 0x000fe200078e0070 */
[----:B------:R-:W-:Y:S01]  /*7d900*/  MOV R36, R114 ;  /* 0x0000007200247202 */ /* 0x000fe20000000f00 */
[----:B------:R-:W-:Y:S02]  /*7d910*/  IMAD.MOV.U32 R41, RZ, RZ, R113 ;  /* 0x000000ffff297224 */ /* 0x000fe400078e0071 */
[----:B------:R-:W-:-:S04]  /*7d920*/  IMAD.MOV.U32 R37, RZ, RZ, R115 ;  /* 0x000000ffff257224 */ /* 0x000fc800078e0073 */
        /* <DEDUP_REMOVED lines=9> */
.L_x_1143:
[----:B------:R-:W-:Y:S05]  /*7d9c0*/  BSYNC.RECONVERGENT B3 ;  /* 0x0000000000037941 */ /* 0x000fea0003800200 */
.L_x_1142:
[----:B------:R-:W2:Y:S04]  /*7d9d0*/  LDL.64 R82, [R1+0x7e00] ;  /* 0x007e000001527983 */ /* 0x000ea80000100a00 */
[----:B------:R-:W3:Y:S04]  /*7d9e0*/  LDL.64 R62, [R1+0x8550] ;  /* 0x00855000013e7983 */ /* 0x000ee80000100a00 */
[----:B0-----:R-:W4:Y:S04]  /*7d9f0*/  LDL.64 R114, [R1+0x7e08] ;  /* 0x007e080001727983 */ /* 0x001f280000100a00 */
        /* <DEDUP_REMOVED lines=33> */
.L_x_1145:
[----:B------:R-:W-:Y:S05]  /*7dc10*/  BSYNC.RECONVERGENT B3 ;  /* 0x0000000000037941 */ /* 0x000fea0003800200 */
.L_x_1144:
[----:B------:R-:W2:Y:S04]  /*7dc20*/  LDL.128 R112, [R1+0x5150] ;  /* 0x0051500001707983 */ /* 0x000ea80000100c00 */
[----:B------:R-:W3:Y:S01]  /*7dc30*/  LDL.64 R128, [R1+0x7dc0] ;  /* 0x007dc00001807983 */ /* 0x000ee20000100a00 */
[----:B------:R-:W0:Y:S01]  /*7dc40*/  MUFU.RCP64H R9, R11 ;  /* 0x0000000b00097308 */ /* 0x000e220000001800 */
[----:B------:R-:W-:-:S06]  /*7dc50*/  HFMA2 R8, -RZ, RZ, 0, 5.9604644775390625e-08 ;  /* 0x00000001ff087431 */ /* 0x000fcc00000001ff */
        /* <DEDUP_REMOVED lines=12> */
[----:B------:R-:W-:Y:S01]  /*7dd20*/  DFMA R64, -R10, R12, -R62 ;  /* 0x0000000c0a40722b */ /* 0x000fe2000000093e */
[----:B------:R-:W-:Y:S01]  /*7dd30*/  BSSY.RECONVERGENT B3, `(.L_x_1146) ;  /* 0x0000015000037945 */ /* 0x000fe20003800200 */
[----:B------:R-:W-:Y:S01]  /*7dd40*/  DFMA R20, R116, R106, R20 ;  /* 0x0000006a7414722b */ /* 0x000fe20000000014 */
[----:B--2---:R-:W-:Y:S01]  /*7dd50*/  IMAD.MOV.U32 R86, RZ, RZ, R112 ;  /* 0x000000ffff567224 */ /* 0x004fe200078e0070 */
[----:B------:R0:W-:Y:S01]  /*7dd60*/  STL.128 [R1+0x7a40], R112 ;  /* 0x007a407001007387 */ /* 0x0001e20000100c00 */
[----:B------:R-:W-:-:S03]  /*7dd70*/  IMAD.MOV.U32 R87, RZ, RZ, R113 ;  /* 0x000000ffff577224 */ /* 0x000fc600078e0071 */
[----:B0-----:R-:W-:Y:S02]  /*7dd80*/  DFMA R112, R8, R64, R12 ;  /* 0x000000400870722b */ /* 0x001fe4000000000c */
[----:B------:R-:W-:-:S08]  /*7dd90*/  DADD R8, -RZ, -R62 ;  /* 0x00000000ff087229 */ /* 0x000fd0000000093e */
[----:B------:R-:W-:Y:S02]  /*7dda0*/  FFMA R0, RZ, R11, R113 ;  /* 0x0000000bff007223 */ /* 0x000fe40000000071 */
[----:B------:R-:W-:-:S03]  /*7ddb0*/  FSETP.GEU.AND P2, PT, |R9|, 6.5827683646048100446e-37, PT ;  /* 0x036000000900780b */ /* 0x000fc60003f4e200 */
[----:B------:R-:W-:Y:S01]  /*7ddc0*/  FSETP.GT.AND P1, PT, |R0|, 1.469367938527859385e-39, PT ;  /* 0x001000000000780b */ /* 0x000fe20003f24200 */
[-C--:B------:R-:W-:Y:S02]  /*7ddd0*/  DFMA R62, R120, R106.reuse, R82 ;  /* 0x0000006a783e722b */ /* 0x080fe40000000052 */
[-C--:B---3--:R-:W-:Y:S02]  /*7dde0*/  DFMA R64, R128, R106.reuse, R148 ;  /* 0x0000006a8040722b */ /* 0x088fe40000000094 */
[-C--:B------:R-:W-:Y:S02]  /*7ddf0*/  DFMA R86, R86, R106.reuse, R16 ;  /* 0x0000006a5656722b */ /* 0x080fe40000000010 */
[----:B------:R-:W-:-:S06]  /*7de00*/  DFMA R82, R114, R106, R152 ;  /* 0x0000006a7252722b */ /* 0x000fcc0000000098 */
[----:B------:R-:W-:Y:S05]  /*7de10*/  @P1 BRA P2, `(.L_x_1147) ;  /* 0x0000000000181947 */ /* 0x000fea0001000000 */
[----:B------:R-:W-:Y:S01]  /*7de20*/  IMAD.MOV.U32 R174, RZ, RZ, R10 ;  /* 0x000000ffffae7224 */ /* 0x000fe200078e000a */
[----:B------:R-:W-:Y:S01]  /*7de30*/  MOV R0, 0x7de60 ;  /* 0x0007de6000007802 */ /* 0x000fe20000000f00 */
[----:B------:R-:W-:-:S07]  /*7de40*/  IMAD.MOV.U32 R175, RZ, RZ, R11 ;  /* 0x000000ffffaf7224 */ /* 0x000fce00078e000b */
[----:B------:R-:W-:Y:S05]  /*7de50*/  CALL.REL.NOINC `($__internal_1_$__cuda_sm20_div_rn_f64_full) ;  /* 0x00000d2800147944 */ /* 0x000fea0003c00000 */
[----:B------:R-:W-:Y:S01]  /*7de60*/  MOV R112, R12 ;  /* 0x0000000c00707202 */ /* 0x000fe20000000f00 */
[----:B------:R-:W-:-:S07]  /*7de70*/  IMAD.MOV.U32 R113, RZ, RZ, R13 ;  /* 0x000000ffff717224 */ /* 0x000fce00078e000d */
.L_x_1147:
[----:B------:R-:W-:Y:S05]  /*7de80*/  BSYNC.RECONVERGENT B3 ;  /* 0x0000000000037941 */ /* 0x000fea0003800200 */
.L_x_1146:
[----:B------:R-:W2:Y:S04]  /*7de90*/  LDL.64 R140, [R1+0x8198] ;  /* 0x00819800018c7983 */ /* 0x000ea80000100a00 */
[----:B------:R-:W3:Y:S04]  /*7dea0*/  LDL.LU.64 R130, [R1+0x8098] ;  /* 0x0080980001827983 */ /* 0x000ee80000300a00 */
        /* <DEDUP_REMOVED lines=35> */
.L_x_1149:
[----:B------:R-:W-:Y:S05]  /*7e0e0*/  BSYNC.RECONVERGENT B3 ;  /* 0x0000000000037941 */ /* 0x000fea0003800200 */
.L_x_1148:
        /* <DEDUP_REMOVED lines=31> */
[----:B------:R-:W-:-:S03]  /*7e2e0*/  DFMA R28, R140, R16, R82 ;  /* 0x000000108c1c722b */ /* 0x000fc60000000052 */
[----:B------:R0:W-:Y:S04]  /*7e2f0*/  STL.64 [R1+0x7b98], R86 ;  /* 0x007b985601007387 */ /* 0x0001e80000100a00 */
[----:B------:R1:W-:Y:S01]  /*7e300*/  STL.64 [R1+0x8250], R28 ;  /* 0x0082501c01007387 */ /* 0x0003e20000100a00 */
[-C--:B0-----:R-:W-:Y:S02]  /*7e310*/  DFMA R86, R142, R16.reuse, R36 ;  /* 0x000000108e56722b */ /* 0x081fe40000000024 */
[-C--:B------:R-:W-:Y:S02]  /*7e320*/  DFMA R36, R138, R16.reuse, R40 ;  /* 0x000000108a24722b */ /* 0x080fe40000000028 */
[----:B-1----:R-:W-:-:S03]  /*7e330*/  DFMA R28, R136, R16, R128 ;  /* 0x00000010881c722b */ /* 0x002fc60000000080 */
[----:B------:R0:W-:Y:S04]  /*7e340*/  STL.64 [R1+0x7cb0], R86 ;  /* 0x007cb05601007387 */ /* 0x0001e80000100a00 */
[----:B------:R0:W-:Y:S04]  /*7e350*/  STL.64 [R1+0x8260], R36 ;  /* 0x0082602401007387 */ /* 0x0001e80000100a00 */
[----:B------:R0:W-:Y:S01]  /*7e360*/  STL.64 [R1+0x8640], R28 ;  /* 0x0086401c01007387 */ /* 0x0001e20000100a00 */
[-C--:B------:R-:W-:Y:S02]  /*7e370*/  DFMA R116, R116, R16.reuse, R24 ;  /* 0x000000107474722b */ /* 0x080fe40000000018 */
[----:B------:R-:W-:-:S02]  /*7e380*/  DFMA R44, R44, R16, R132 ;  /* 0x000000102c2c722b */ /* 0x000fc40000000084 */
[-C--:B------:R-:W-:Y:S02]  /*7e390*/  DFMA R24, R146, R16.reuse, R114 ;  /* 0x000000109218722b */ /* 0x080fe40000000072 */
        /* <DEDUP_REMOVED lines=8> */
.L_x_1151:
[----:B------:R-:W-:Y:S05]  /*7e420*/  BSYNC.RECONVERGENT B3 ;  /* 0x0000000000037941 */ /* 0x000fea0003800200 */
.L_x_1150:
[----:B0-----:R-:W2:Y:S04]  /*7e430*/  LDL.LU.64 R36, [R1+0x7840] ;  /* 0x0078400001247983 */ /* 0x001ea80000300a00 */
[----:B------:R-:W2:Y:S04]  /*7e440*/  LDL.64 R28, [R1+0x7940] ;  /* 0x00794000011c7983 */ /* 0x000ea80000100a00 */
[----:B------:R-:W3:Y:S04]  /*7e450*/  LDL.64 R134, [R1+0x7c10] ;  /* 0x007c100001867983 */ /* 0x000ee80000100a00 */
[----:B------:R-:W4:Y:S04]  /*7e460*/  LDL.64 R132, [R1+0x7948] ;  /* 0x0079480001847983 */ /* 0x000f280000100a00 */
[----:B------:R-:W5:Y:S04]  /*7e470*/  LDL.64 R130, [R1+0x7c20] ;  /* 0x007c200001827983 */ /* 0x000f680000100a00 */
[----:B------:R-:W3:Y:S04]  /*7e480*/  LDL.64 R40, [R1+0x7c28] ;  /* 0x007c280001287983 */ /* 0x000ee80000100a00 */
        /* <DEDUP_REMOVED lines=14> */
[----:B----4-:R-:W-:-:S06]  /*7e570*/  DFMA R32, R132, R20, R32 ;  /* 0x000000148420722b */ /* 0x010fcc0000000020 */
[--C-:B------:R-:W-:Y:S02]  /*7e580*/  DFMA R36, -R14, R28, -R8.reuse ;  /* 0x0000001c0e24722b */ /* 0x100fe40000000908 */
[----:B------:R-:W-:Y:S02]  /*7e590*/  DADD R8, -RZ, -R8 ;  /* 0x00000000ff087229 */ /* 0x000fe40000000908 */
[-C--:B---3--:R-:W-:Y:S02]  /*7e5a0*/  DFMA R40, R40, R20.reuse, R120 ;  /* 0x000000142828722b */ /* 0x088fe40000000078 */
[----:B-----5:R-:W-:Y:S02]  /*7e5b0*/  DFMA R44, R128, R20, R44 ;  /* 0x00000014802c722b */ /* 0x020fe4000000002c */
[----:B------:R-:W-:Y:S02]  /*7e5c0*/  DFMA R12, R12, R36, R28 ;  /* 0x000000240c0c722b */ /* 0x000fe4000000001c */
[----:B------:R-:W-:-:S02]  /*7e5d0*/  DFMA R28, R134, R20, R154 ;  /* 0x00000014861c722b */ /* 0x000fc4000000009a */
[----:B------:R-:W-:Y:S01]  /*7e5e0*/  FSETP.GEU.AND P2, PT, |R9|, 6.5827683646048100446e-37, PT ;  /* 0x036000000900780b */ /* 0x000fe20003f4e200 */
[-C--:B------:R-:W-:Y:S02]  /*7e5f0*/  DFMA R36, R130, R20.reuse, R116 ;  /* 0x000000148224722b */ /* 0x080fe40000000074 */
[-C--:B------:R-:W-:Y:S02]  /*7e600*/  DFMA R62, R114, R20.reuse, R62 ;  /* 0x00000014723e722b */ /* 0x080fe4000000003e */
[-C--:B------:R-:W-:Y:S01]  /*7e610*/  DFMA R82, R82, R20.reuse, R64 ;  /* 0x000000145252722b */ /* 0x080fe20000000040 */
[----:B------:R-:W-:Y:S01]  /*7e620*/  FFMA R0, RZ, R15, R13 ;  /* 0x0000000fff007223 */ /* 0x000fe2000000000d */
[----:B------:R-:W-:-:S04]  /*7e630*/  DFMA R86, R86, R20, R66 ;  /* 0x000000145656722b */ /* 0x000fc80000000042 */
[----:B------:R-:W-:-:S13]  /*7e640*/  FSETP.GT.AND P1, PT, |R0|, 1.469367938527859385e-39, PT ;  /* 0x001000000000780b */ /* 0x000fda0003f24200 */
[----:B------:R-:W-:Y:S05]  /*7e650*/  @P1 BRA P2, `(.L_x_1153) ;  /* 0x0000000000101947 */ /* 0x000fea0001000000 */
[----:B------:R-:W-:Y:S01]  /*7e660*/  IMAD.MOV.U32 R174, RZ, RZ, R14 ;  /* 0x000000ffffae7224 */ /* 0x000fe200078e000e */
[----:B------:R-:W-:Y:S01]  /*7e670*/  MOV R0, 0x7e6a0 ;  /* 0x0007e6a000007802 */ /* 0x000fe20000000f00 */
[----:B------:R-:W-:-:S07]  /*7e680*/  IMAD.MOV.U32 R175, RZ, RZ, R15 ;  /* 0x000000ffffaf7224 */ /* 0x000fce00078e000f */
[----:B------:R-:W-:Y:S05]  /*7e690*/  CALL.REL.NOINC `($__internal_1_$__cuda_sm20_div_rn_f64_full) ;  /* 0x00000d2000047944 */ /* 0x000fea0003c00000 */
.L_x_1153:
[----:B------:R-:W-:Y:S05]  /*7e6a0*/  BSYNC.RECONVERGENT B3 ;  /* 0x0000000000037941 */ /* 0x000fea0003800200 */
.L_x_1152:
[----:B------:R-:W2:Y:S01]  /*7e6b0*/  LDL.64 R64, [R1+0x7f30] ;  /* 0x007f300001407983 */ /* 0x000ea20000100a00 */
[----:B------:R-:W0:Y:S01]  /*7e6c0*/  MUFU.RCP64H R9, R195 ;  /* 0x000000c300097308 */ /* 0x000e220000001800 */
[----:B------:R-:W-:Y:S01]  /*7e6d0*/  DADD R66, -RZ, -R68 ;  /* 0x00000000ff427229 */ /* 0x000fe20000000944 */
[----:B------:R-:W-:Y:S01]  /*7e6e0*/  MOV R8, 0x1 ;  /* 0x0000000100087802 */ /* 0x000fe20000000f00 */
        /* <DEDUP_REMOVED lines=13> */
[----:B------:R1:W5:Y:S04]  /*7e7c0*/  LDL.128 R128, [R1+0x5750] ;  /* 0x0057500001807983 */ /* 0x0003680000100c00 */
        /* <DEDUP_REMOVED lines=8> */
[----:B--2---:R0:W-:Y:S02]  /*7e850*/  STL.128 [R1+0x5660], R64 ;  /* 0x0056604001007387 */ /* 0x0041e40000100c00 */
[----:B0-----:R-:W-:-:S08]  /*7e860*/  DFMA R64, -R194, R8, 1 ;  /* 0x3ff00000c240742b */ /* 0x001fd00000000108 */
[----:B------:R-:W-:-:S08]  /*7e870*/  DFMA R64, R64, R64, R64 ;  /* 0x000000404040722b */ /* 0x000fd00000000040 */
[----:B------:R-:W-:Y:S02]  /*7e880*/  DFMA R8, R8, R64, R8 ;  /* 0x000000400808722b */ /* 0x000fe40000000008 */
[----:B------:R-:W-:-:S06]  /*7e890*/  DADD R64, -RZ, -R4 ;  /* 0x00000000ff407229 */ /* 0x000fcc0000000904 */
[----:B------:R-:W-:Y:S02]  /*7e8a0*/  DFMA R4, -R194, R8, 1 ;  /* 0x3ff00000c204742b */ /* 0x000fe40000000108 */
[----:B------:R-:W-:-:S06]  /*7e8b0*/  DADD R66, -RZ, -R88 ;  /* 0x00000000ff427229 */ /* 0x000fcc0000000958 */
[----:B------:R-:W-:Y:S01]  /*7e8c0*/  DFMA R4, R8, R4, R8 ;  /* 0x000000040804722b */ /* 0x000fe20000000008 */
[----:B------:R0:W-:Y:S07]  /*7e8d0*/  STL.128 [R1+0x5670], R64 ;  /* 0x0056704001007387 */ /* 0x0001ee0000100c00 */
[----:B------:R-:W-:Y:S02]  /*7e8e0*/  DMUL R8, R170, -R4 ;  /* 0x80000004aa087228 */ /* 0x000fe40000000000 */
[----:B0-----:R-:W-:-:S02]  /*7e8f0*/  DADD R64, -RZ, -R106 ;  /* 0x00000000ff407229 */ /* 0x001fc4000000096a */
[----:B------:R-:W-:Y:S01]  /*7e900*/  DADD R66, -RZ, -R112 ;  /* 0x00000000ff427229 */ /* 0x000fe20000000970 */
[----:B------:R1:W5:Y:S06]  /*7e910*/  LDL.128 R112, [R1+0x5740] ;  /* 0x0057400001707983 */ /* 0x00036c0000100c00 */
[----:B------:R0:W-:Y:S02]  /*7e920*/  STL.128 [R1+0x5680], R64 ;  /* 0x0056804001007387 */ /* 0x0001e40000100c00 */
[----:B0-----:R-:W-:-:S08]  /*7e930*/  DFMA R64, -R194, R8, -R170 ;  /* 0x00000008c240722b */ /* 0x001fd000000009aa */
[----:B------:R-:W-:Y:S02]  /*7e940*/  DFMA R4, R4, R64, R8 ;  /* 0x000000400404722b */ /* 0x000fe40000000008 */
[----:B------:R1:W5:Y:S01]  /*7e950*/  LDL.128 R64, [R1+0x5730] ;  /* 0x0057300001407983 */ /* 0x0003620000100c00 */
[----:B------:R-:W-:Y:S02]  /*7e960*/  DADD R180, -RZ, -R16 ;  /* 0x00000000ffb47229 */ /* 0x000fe40000000910 */
[----:B------:R-:W-:Y:S02]  /*7e970*/  DADD R182, -RZ, -R20 ;  /* 0x00000000ffb67229 */ /* 0x000fe40000000914 */
[----:B------:R-:W-:Y:S02]  /*7e980*/  DADD R8, -RZ, -R12 ;  /* 0x00000000ff087229 */ /* 0x000fe4000000090c */
[-C--:B---3--:R-:W-:Y:S02]  /*7e990*/  DFMA R208, R202, R12.reuse, R32 ;  /* 0x0000000ccad0722b */ /* 0x088fe40000000020 */
[-C--:B----4-:R-:W-:Y:S01]  /*7e9a0*/  DFMA R210, R190, R12.reuse, R36 ;  /* 0x0000000cbed2722b */ /* 0x090fe20000000024 */
[----:B------:R0:W-:Y:S01]  /*7e9b0*/  STL.128 [R1+0x5690], R180 ;  /* 0x005690b401007387 */ /* 0x0001e20000100c00 */
[----:B------:R-:W-:-:S02]  /*7e9c0*/  DFMA R204, R186, R12, R40 ;  /* 0x0000000cbacc722b */ /* 0x000fc40000000028 */
[-C--:B------:R-:W-:Y:S01]  /*7e9d0*/  DFMA R206, R178, R12.reuse, R44 ;  /* 0x0000000cb2ce722b */ /* 0x080fe2000000002c */
[----:B------:R2:W-:Y:S01]  /*7e9e0*/  STL.128 [R1+0x56a0], R8 ;  /* 0x0056a00801007387 */ /* 0x0005e20000100c00 */
[-C--:B------:R-:W-:Y:S02]  /*7e9f0*/  DFMA R202, R174, R12.reuse, R62 ;  /* 0x0000000caeca722b */ /* 0x080fe4000000003e */
[-C--:B------:R-:W-:Y:S02]  /*7ea00*/  DFMA R190, R168, R12.reuse, R28 ;  /* 0x0000000ca8be722b */ /* 0x080fe4000000001c */
[-C--:B------:R-:W-:Y:S02]  /*7ea10*/  DFMA R186, R158, R12.reuse, R24 ;  /* 0x0000000c9eba722b */ /* 0x080fe40000000018 */
[-C--:B0-----:R-:W-:Y:S02]  /*7ea20*/  DFMA R180, R120, R12.reuse, R82 ;  /* 0x0000000c78b4722b */ /* 0x081fe40000000052 */
[----:B------:R-:W-:-:S02]  /*7ea30*/  DFMA R182, R116, R12, R86 ;  /* 0x0000000c74b6722b */ /* 0x000fc40000000056 */
[----:B--2---:R-:W-:Y:S01]  /*7ea40*/  DADD R8, -RZ, -R170 ;  /* 0x00000000ff087229 */ /* 0x004fe200000009aa */
        /* <DEDUP_REMOVED lines=27> */
.L_x_1155:
[----:B------:R-:W-:Y:S05]  /*7ec00*/  BSYNC.RECONVERGENT B3 ;  /* 0x0000000000037941 */ /* 0x000fea0003800200 */
.L_x_1154:
[----:B------:R-:W2:Y:S04]  /*7ec10*/  LDL.128 R168, [R1+0x4830] ;  /* 0x0048300001a87983 */ /* 0x000ea80000100c00 */
[----:B------:R-:W3:Y:S04]  /*7ec20*/  LDL.LU.64 R40, [R1+0x7778] ;  /* 0x0077780001287983 */ /* 0x000ee80000300a00 */
[----:B------:R-:W4:Y:S01]  /*7ec30*/  LDL.128 R188, [R1+0x4840] ;  /* 0x0048400001bc7983 */ /* 0x000f220000100c00 */
[----:B------:R-:W0:Y:S01]  /*7ec40*/  MUFU.RCP64H R9, R157 ;  /* 0x0000009d00097308 */ /* 0x000e220000001800 */
[----:B------:R-:W-:-:S06]  /*7ec50*/  IMAD.MOV.U32 R8, RZ, RZ, 0x1 ;  /* 0x00000001ff087424 */ /* 0x000fcc00078e00ff */
[----:B0-----:R-:W-:-:S08]  /*7ec60*/  DFMA R12, -R156, R8, 1 ;  /* 0x3ff000009c0c742b */ /* 0x001fd00000000108 */
[----:B------:R-:W-:-:S08]  /*7ec70*/  DFMA R12, R12, R12, R12 ;  /* 0x0000000c0c0c722b */ /* 0x000fd0000000000c */
[----:B------:R-:W-:Y:S01]  /*7ec80*/  DFMA R8, R8, R12, R8 ;  /* 0x0000000c0808722b */ /* 0x000fe20000000008 */
[----:B--2---:R-:W-:Y:S01]  /*7ec90*/  IMAD.MOV.U32 R44, RZ, RZ, R168 ;  /* 0x000000ffff2c7224 */ /* 0x004fe200078e00a8 */
[----:B------:R-:W-:Y:S01]  /*7eca0*/  MOV R45, R169 ;  /* 0x000000a9002d7202 */ /* 0x000fe20000000f00 */
[----:B------:R0:W-:Y:S01]  /*7ecb0*/  STL.128 [R1+0x8830], R168 ;  /* 0x008830a801007387 */ /* 0x0001e20000100c00 */
[----:B------:R-:W-:Y:S02]  /*7ecc0*/  IMAD.MOV.U32 R36, RZ, RZ, R170 ;  /* 0x000000ffff247224 */ /* 0x000fe400078e00aa */
[----:B------:R-:W-:Y:S02]  /*7ecd0*/  IMAD.MOV.U32 R37, RZ, RZ, R171 ;  /* 0x000000ffff257224 */ /* 0x000fe400078e00ab */
[----:B0-----:R-:W2:Y:S01]  /*7ece0*/  LDL.128 R168, [R1+0x4850] ;  /* 0x0048500001a87983 */ /* 0x001ea20000100c00 */
        /* <DEDUP_REMOVED lines=10> */
[-C--:B----4-:R-:W-:Y:S02]  /*7ed90*/  DFMA R24, R188, R4.reuse, R140 ;  /* 0x00000004bc18722b */ /* 0x090fe4000000008c */
[-C--:B------:R-:W-:Y:S02]  /*7eda0*/  DFMA R20, R190, R4.reuse, R142 ;  /* 0x00000004be14722b */ /* 0x080fe4000000008e */
[-C--:B------:R-:W-:Y:S02]  /*7edb0*/  DFMA R16, R44, R4.reuse, R132 ;  /* 0x000000042c10722b */ /* 0x080fe40000000084 */
[----:B---3--:R-:W-:Y:S01]  /*7edc0*/  DFMA R36, R36, R4, R40 ;  /* 0x000000042424722b */ /* 0x008fe20000000028 */
[----:B--2---:R0:W-:Y:S01]  /*7edd0*/  STL.128 [R1+0x8840], R168 ;  /* 0x008840a801007387 */ /* 0x0041e20000100c00 */
[----:B------:R-:W-:Y:S01]  /*7ede0*/  MOV R32, R168 ;  /* 0x000000a800207202 */ /* 0x000fe20000000f00 */
[----:B------:R-:W-:Y:S01]  /*7edf0*/  IMAD.MOV.U32 R33, RZ, RZ, R169 ;  /* 0x000000ffff217224 */ /* 0x000fe200078e00a9 */
[----:B------:R-:W-:Y:S01]  /*7ee00*/  MOV R29, R171 ;  /* 0x000000ab001d7202 */ /* 0x000fe20000000f00 */
[----:B------:R-:W-:-:S04]  /*7ee10*/  IMAD.MOV.U32 R28, RZ, RZ, R170 ;  /* 0x000000ffff1c7224 */ /* 0x000fc800078e00aa */
        /* <DEDUP_REMOVED lines=9> */
.L_x_1157:
[----:B------:R-:W-:Y:S05]  /*7eeb0*/  BSYNC.RECONVERGENT B3 ;  /* 0x0000000000037941 */ /* 0x000fea0003800200 */
.L_x_1156:
[----:B------:R-:W2:Y:S04]  /*7eec0*/  LDL.64 R40, [R1+0x8010] ;  /* 0x0080100001287983 */ /* 0x000ea80000100a00 */
[----:B------:R-:W3:Y:S04]  /*7eed0*/  LDL.64 R64, [R1+0x8018] ;  /* 0x0080180001407983 */ /* 0x000ee80000100a00 */
[----:B------:R-:W4:Y:S04]  /*7eee0*/  LDL.64 R68, [R1+0x7f20] ;  /* 0x007f200001447983 */ /* 0x000f280000100a00 */
        /* <DEDUP_REMOVED lines=19> */
[----:B-----5:R-:W-:-:S08]  /*7f020*/  DFMA R36, R62, R82, R224 ;  /* 0x000000523e24722b */ /* 0x020fd000000000e0 */
[----:B------:R-:W-:Y:S05]  /*7f030*/  @P1 BRA P2, `(.L_x_1159) ;  /* 0x0000000000181947 */ /* 0x000fea0001000000 */
[----:B------:R-:W-:Y:S01]  /*7f040*/  IMAD.MOV.U32 R174, RZ, RZ, R26 ;  /* 0x000000ffffae7224 */ /* 0x000fe200078e001a */
[----:B------:R-:W-:Y:S01]  /*7f050*/  MOV R0, 0x7f080 ;  /* 0x0007f08000007802 */ /* 0x000fe20000000f00 */
[----:B------:R-:W-:-:S07]  /*7f060*/  IMAD.MOV.U32 R175, RZ, RZ, R27 ;  /* 0x000000ffffaf7224 */ /* 0x000fce00078e001b */
[----:B0-----:R-:W-:Y:S05]  /*7f070*/  CALL.REL.NOINC `($__internal_1_$__cuda_sm20_div_rn_f64_full) ;  /* 0x00000d14008c7944 */ /* 0x001fea0003c00000 */
[----:B------:R-:W-:Y:S01]  /*7f080*/  MOV R66, R12 ;  /* 0x0000000c00427202 */ /* 0x000fe20000000f00 */
[----:B------:R-:W-:-:S07]  /*7f090*/  IMAD.MOV.U32 R67, RZ, RZ, R13 ;  /* 0x000000ffff437224 */ /* 0x000fce00078e000d */
.L_x_1159:
[----:B------:R-:W-:Y:S05]  /*7f0a0*/  BSYNC.RECONVERGENT B3 ;  /* 0x0000000000037941 */ /* 0x000fea0003800200 */
.L_x_1158:
[----:B------:R-:W2:Y:S04]  /*7f0b0*/  LDL.64 R64, [R1+0x78a8] ;  /* 0x0078a80001407983 */ /* 0x000ea80000100a00 */
[----:B------:R-:W3:Y:S04]  /*7f0c0*/  LDL.LU.64 R116, [R1+0x78a0] ;  /* 0x0078a00001747983 */ /* 0x000ee80000300a00 */
[----:B------:R-:W4:Y:S04]  /*7f0d0*/  LDL.64 R106, [R1+0x81c0] ;  /* 0x0081c000016a7983 */ /* 0x000f280000100a00 */
[----:B------:R-:W5:Y:S04]  /*7f0e0*/  LDL.64 R88, [R1+0x8048] ;  /* 0x0080480001587983 */ /* 0x000f680000100a00 */
[----:B------:R-:W5:Y:S01]  /*7f0f0*/  LDL.64 R68, [R1+0x8490] ;  /* 0x0084900001447983 */ /* 0x000f620000100a00 */
        /* <DEDUP_REMOVED lines=20> */
[----:B------:R-:W-:Y:S08]  /*7f240*/  @P1 BRA P2, `(.L_x_1161) ;  /* 0x0000000000181947 */ /* 0x000ff00001000000 */
[----:B------:R-:W-:Y:S01]  /*7f250*/  MOV R174, R108 ;  /* 0x0000006c00ae7202 */ /* 0x000fe20000000f00 */
[----:B------:R-:W-:Y:S01]  /*7f260*/  IMAD.MOV.U32 R175, RZ, RZ, R109 ;  /* 0x000000ffffaf7224 */ /* 0x000fe200078e006d */
[----:B------:R-:W-:-:S07]  /*7f270*/  MOV R0, 0x7f290 ;  /* 0x0007f29000007802 */ /* 0x000fce0000000f00 */
[----:B0-----:R-:W-:Y:S05]  /*7f280*/  CALL.REL.NOINC `($__internal_1_$__cuda_sm20_div_rn_f64_full) ;  /* 0x00000d1400087944 */ /* 0x001fea0003c00000 */
[----:B------:R-:W-:Y:S01]  /*7f290*/  IMAD.MOV.U32 R86, RZ, RZ, R12 ;  /* 0x000000ffff567224 */ /* 0x000fe200078e000c */
[----:B------:R-:W-:-:S07]  /*7f2a0*/  MOV R87, R13 ;  /* 0x0000000d00577202 */ /* 0x000fce0000000f00 */
.L_x_1161:
[----:B------:R-:W-:Y:S05]  /*7f2b0*/  BSYNC.RECONVERGENT B3 ;  /* 0x0000000000037941 */ /* 0x000fea0003800200 */
.L_x_1160:
        /* <DEDUP_REMOVED lines=27> */
[----:B0-----:R-:W-:Y:S05]  /*7f470*/  CALL.REL.NOINC `($__internal_1_$__cuda_sm20_div_rn_f64_full) ;  /* 0x00000d10008c7944 */ /* 0x001fea0003c00000 */
[----:B------:R-:W-:Y:S02]  /*7f480*/  IMAD.MOV.U32 R116, RZ, RZ, R12 ;  /* 0x000000ffff747224 */ /* 0x000fe400078e000c */
[----:B------:R-:W-:-:S07]  /*7f490*/  IMAD.MOV.U32 R117, RZ, RZ, R13 ;  /* 0x000000ffff757224 */ /* 0x000fce00078e000d */
.L_x_1163:
[----:B------:R-:W-:Y:S05]  /*7f4a0*/  BSYNC.RECONVERGENT B3 ;  /* 0x0000000000037941 */ /* 0x000fea0003800200 */
.L_x_1162:
[----:B------:R-:W2:Y:S04]  /*7f4b0*/  LDL.64 R106, [R1+0x77c8] ;  /* 0x0077c800016a7983 */ /* 0x000ea80000100a00 */
[----:B------:R-:W3:Y:S04]  /*7f4c0*/  LDL.64 R32, [R1+0x7ac0] ;  /* 0x007ac00001207983 */ /* 0x000ee80000100a00 */
[----:B------:R-:W4:Y:S01]  /*7f4d0*/  LDL.64 R88, [R1+0x7ac8] ;  /* 0x007ac80001587983 */ /* 0x000f220000100a00 */
[----:B------:R-:W1:Y:S01]  /*7f4e0*/  MUFU.RCP64H R9, R161 ;  /* 0x000000a100097308 */ /* 0x000e620000001800 */
[----:B------:R-:W-:Y:S01]  /*7f4f0*/  MOV R8, 0x1 ;  /* 0x0000000100087802 */ /* 0x000fe20000000f00 */
        /* <DEDUP_REMOVED lines=20> */
[----:B0-----:R-:W-:Y:S05]  /*7f640*/  CALL.REL.NOINC `($__internal_1_$__cuda_sm20_div_rn_f64_full) ;  /* 0x00000d1000187944 */ /* 0x001fea0003c00000 */
[----:B------:R-:W-:Y:S01]  /*7f650*/  MOV R112, R12 ;  /* 0x0000000c00707202 */ /* 0x000fe20000000f00 */
[----:B------:R-:W-:-:S07]  /*7f660*/  IMAD.MOV.U32 R113, RZ, RZ, R13 ;  /* 0x000000ffff717224 */ /* 0x000fce00078e000d */
.L_x_1165:
[----:B------:R-:W-:Y:S05]  /*7f670*/  BSYNC.RECONVERGENT B3 ;  /* 0x0000000000037941 */ /* 0x000fea0003800200 */
.L_x_1164:
[----:B------:R-:W2:Y:S04]  /*7f680*/  LDL.64 R64, [R1+0x7788] ;  /* 0x0077880001407983 */ /* 0x000ea80000100a00 */
        /* <DEDUP_REMOVED lines=24> */
[----:B0-----:R-:W-:Y:S05]  /*7f810*/  CALL.REL.NOINC `($__internal_1_$__cuda_sm20_div_rn_f64_full) ;  /* 0x00000d0c00a47944 */ /* 0x001fea0003c00000 */
[----:B------:R-:W-:Y:S01]  /*7f820*/  IMAD.MOV.U32 R108, RZ, RZ, R12 ;  /* 0x000000ffff6c7224 */ /* 0x000fe200078e000c */
[----:B------:R-:W-:-:S07]  /*7f830*/  MOV R109, R13 ;  /* 0x0000000d006d7202 */ /* 0x000fce0000000f00 */
.L_x_1167:
[----:B------:R-:W-:Y:S05]  /*7f840*/  BSYNC.RECONVERGENT B3 ;  /* 0x0000000000037941 */ /* 0x000fea0003800200 */
.L_x_1166:
[----:B------:R-:W2:Y:S04]  /*7f850*/  LDL.LU.64 R130, [R1+0x7858] ;  /* 0x0078580001827983 */ /* 0x000ea80000300a00 */
[----:B------:R-:W2:Y:S04]  /*7f860*/  LDL.64 R128, [R1+0x7ec8] ;  /* 0x007ec80001807983 */ /* 0x000ea80000100a00 */
[----:B------:R-:W3:Y:S04]  /*7f870*/  LDL.64 R120, [R1+0x7ec0] ;  /* 0x007ec00001787983 */ /* 0x000ee80000100a00 */
[----:B------:R-:W4:Y:S04]  /*7f880*/  LDL.64 R114, [R1+0x7ea0] ;  /* 0x007ea00001727983 */ /* 0x000f280000100a00 */
[----:B------:R-:W5:Y:S01]  /*7f890*/  LDL.64 R88, [R1+0x7ea8] ;  /* 0x007ea80001587983 */ /* 0x000f620000100a00 */
[----:B------:R-:W1:Y:S01]  /*7f8a0*/  MUFU.RCP64H R9, R111 ;  /* 0x0000006f00097308 */ /* 0x000e620000001800 */
[----:B------:R-:W-:Y:S01]  /*7f8b0*/  IMAD.MOV.U32 R8, RZ, RZ, 0x1 ;  /* 0x00000001ff087424 */ /* 0x000fe200078e00ff */
[-C--:B------:R-:W-:Y:S01]  /*7f8c0*/  DFMA R32, R74, R108.reuse, R62 ;  /* 0x0000006c4a20722b */ /* 0x080fe2000000003e */
[----:B------:R-:W-:Y:S01]  /*7f8d0*/  BSSY.RECONVERGENT B3, `(.L_x_1168) ;  /* 0x0000019000037945 */ /* 0x000fe20003800200 */
[----:B------:R-:W-:-:S03]  /*7f8e0*/  DFMA R28, R72, R108, R28 ;  /* 0x0000006c481c722b */ /* 0x000fc6000000001c */
        /* <DEDUP_REMOVED lines=23> */
.L_x_1169:
[----:B------:R-:W-:Y:S05]  /*7fa60*/  BSYNC.RECONVERGENT B3 ;  /* 0x0000000000037941 */ /* 0x000fea0003800200 */
.L_x_1168:
        /* <DEDUP_REMOVED lines=30> */
[----:B01----:R-:W-:Y:S05]  /*7fc50*/  CALL.REL.NOINC `($__internal_1_$__cuda_sm20_div_rn_f64_full) ;  /* 0x00000d0800947944 */ /* 0x003fea0003c00000 */
[----:B------:R-:W-:Y:S01]  /*7fc60*/  MOV R88, R12 ;  /* 0x0000000c00587202 */ /* 0x000fe20000000f00 */
[----:B------:R-:W-:-:S07]  /*7fc70*/  IMAD.MOV.U32 R89, RZ, RZ, R13 ;  /* 0x000000ffff597224 */ /* 0x000fce00078e000d */
.L_x_1171:
[----:B------:R-:W-:Y:S05]  /*7fc80*/  BSYNC.RECONVERGENT B3 ;  /* 0x0000000000037941 */ /* 0x000fea0003800200 */
.L_x_1170:
        /* <DEDUP_REMOVED lines=42> */
.L_x_1173:
[----:B------:R-:W-:Y:S05]  /*7ff30*/  BSYNC.RECONVERGENT B3 ;  /* 0x0000000000037941 */ /* 0x000fea0003800200 */
.L_x_1172:
        /* <DEDUP_REMOVED lines=42> */
.L_x_1175:
[----:B------:R-:W-:Y:S05]  /*801e0*/  BSYNC.RECONVERGENT B3 ;  /* 0x0000000000037941 */ /* 0x000fea0003800200 */
.L_x_1174:
[----:B------:R-:W-:Y:S01]  /*801f0*/  DADD R64, -RZ, -R82 ;  /* 0x00000000ff407229 */ /* 0x000fe20000000952 */
[----:B------:R-:W2:Y:S01]  /*80200*/  LDL.128 R168, [R1+0x57f0] ;  /* 0x0057f00001a87983 */ /* 0x000ea20000100c00 */
[----:B------:R-:W-:Y:S01]  /*80210*/  DADD R66, -RZ, -R66 ;  /* 0x00000000ff427229 */ /* 0x000fe20000000942 */
[----:B------:R-:W0:Y:S01]  /*80220*/  MUFU.RCP64H R13, R51 ;  /* 0x00000033000d7308 */ /* 0x000e220000001800 */
[----:B------:R-:W-:Y:S01]  /*80230*/  IMAD.MOV.U32 R12, RZ, RZ, 0x1 ;  /* 0x00000001ff0c7424 */ /* 0x000fe200078e00ff */
[----:B------:R-:W3:Y:S04]  /*80240*/  LDL.128 R248, [R1+0x58f0] ;  /* 0x0058f00001f87983 */ /* 0x000ee80000100c00 */
[----:B------:R1:W-:Y:S01]  /*80250*/  STL.128 [R1+0x5730], R64 ;  /* 0x0057304001007387 */ /* 0x0003e20000100c00 */
[----:B------:R-:W-:-:S03]  /*80260*/  DADD R246, -RZ, -R4 ;  /* 0x00000000fff67229 */ /* 0x000fc60000000904 */
        /* <DEDUP_REMOVED lines=19> */
[----:B0-----:R-:W-:-:S03]  /*803a0*/  DFMA R64, -R50, R12, 1 ;  /* 0x3ff000003240742b */ /* 0x001fc6000000010c */
[----:B------:R0:W5:Y:S04]  /*803b0*/  LDL.128 R128, [R1+0x5810] ;  /* 0x0058100001807983 */ /* 0x0001680000100c00 */
[----:B------:R0:W5:Y:S01]  /*803c0*/  LDL.128 R132, [R1+0x5820] ;  /* 0x0058200001847983 */ /* 0x0001620000100c00 */
[----:B------:R-:W-:-:S03]  /*803d0*/  DFMA R64, R64, R64, R64 ;  /* 0x000000404040722b */ /* 0x000fc60000000040 */
[----:B------:R0:W5:Y:S01]  /*803e0*/  LDL.128 R136, [R1+0x5830] ;  /* 0x0058300001887983 */ /* 0x0001620000100c00 */
[----:B------:R-:W-:-:S03]  /*803f0*/  DADD R66, -RZ, -R88 ;  /* 0x00000000ff427229 */ /* 0x000fc60000000958 */
[----:B------:R-:W4:Y:S01]  /*80400*/  LDL.64 R88, [R1+0x8278] ;  /* 0x0082780001587983 */ /* 0x000f220000100a00 */
[----:B------:R-:W-:-:S03]  /*80410*/  DFMA R12, R12, R64, R12 ;  /* 0x000000400c0c722b */ /* 0x000fc6000000000c */
[----:B------:R0:W5:Y:S01]  /*80420*/  LDL.128 R140, [R1+0x5840] ;  /* 0x00584000018c7983 */ /* 0x0001620000100c00 */
[----:B------:R-:W-:-:S03]  /*80430*/  DADD R64, -RZ, -R106 ;  /* 0x00000000ff407229 */ /* 0x000fc6000000096a */
[----:B------:R-:W4:Y:S04]  /*80440*/  LDL.64 R106, [R1+0x8270] ;  /* 0x00827000016a7983 */ /* 0x000f280000100a00 */
[----:B------:R1:W-:Y:S04]  /*80450*/  STL.128 [R1+0x5760], R64 ;  /* 0x0057604001007387 */ /* 0x0003e80000100c00 */
[----:B------:R0:W5:Y:S04]  /*80460*/  LDL.128 R144, [R1+0x5850] ;  /* 0x0058500001907983 */ /* 0x0001680000100c00 */
[----:B------:R0:W5:Y:S04]  /*80470*/  LDL.128 R148, [R1+0x5860] ;  /* 0x0058600001947983 */ /* 0x0001680000100c00 */
[----:B------:R0:W5:Y:S01]  /*80480*/  LDL.128 R152, [R1+0x5870] ;  /* 0x0058700001987983 */ /* 0x0001620000100c00 */
[----:B-1----:R-:W-:-:S03]  /*80490*/  DFMA R64, -R50, R12, 1 ;  /* 0x3ff000003240742b */ /* 0x002fc6000000010c */
[----:B------:R0:W5:Y:S04]  /*804a0*/  LDL.128 R156, [R1+0x5880] ;  /* 0x00588000019c7983 */ /* 0x0001680000100c00 */
[----:B------:R0:W5:Y:S01]  /*804b0*/  LDL.128 R220, [R1+0x5890] ;  /* 0x0058900001dc7983 */ /* 0x0001620000100c00 */
[----:B------:R-:W-:-:S03]  /*804c0*/  DFMA R12, R12, R64, R12 ;  /* 0x000000400c0c722b */ /* 0x000fc6000000000c */
[----:B------:R0:W5:Y:S01]  /*804d0*/  LDL.128 R216, [R1+0x58a0] ;  /* 0x0058a00001d87983 */ /* 0x0001620000100c00 */
[----:B------:R-:W-:-:S03]  /*804e0*/  DADD R64, -RZ, -R114 ;  /* 0x00000000ff407229 */ /* 0x000fc60000000972 */
[----:B------:R0:W5:Y:S04]  /*804f0*/  LDL.128 R112, [R1+0x5800] ;  /* 0x0058000001707983 */ /* 0x0001680000100c00 */
[----:B------:R0:W5:Y:S04]  /*80500*/  LDL.128 R208, [R1+0x58c0] ;  /* 0x0058c00001d07983 */ /* 0x0001680000100c00 */
[----:B------:R0:W5:Y:S04]  /*80510*/  LDL.128 R204, [R1+0x58d0] ;  /* 0x0058d00001cc7983 */ /* 0x0001680000100c00 */
[----:B------:R0:W5:Y:S04]  /*80520*/  LDL.128 R200, [R1+0x58e0] ;  /* 0x0058e00001c87983 */ /* 0x0001680000100c00 */
[----:B------:R0:W5:Y:S04]  /*80530*/  LDL.128 R184, [R1+0x5900] ;  /* 0x0059000001b87983 */ /* 0x0001680000100c00 */
[----:B------:R0:W5:Y:S01]  /*80540*/  LDL.128 R180, [R1+0x5910] ;  /* 0x0059100001b47983 */ /* 0x0001620000100c00 */
[----:B------:R-:W-:-:S07]  /*80550*/  DADD R66, -RZ, -R8 ;  /* 0x00000000ff427229 */ /* 0x000fce0000000908 */
[----:B------:R2:W-:Y:S01]  /*80560*/  STL.128 [R1+0x5770], R64 ;  /* 0x0057704001007387 */ /* 0x0005e20000100c00 */
[----:B------:R-:W-:Y:S01]  /*80570*/  BSSY.RECONVERGENT B3, `(.L_x_1176) ;  /* 0x0000031000037945 */ /* 0x000fe20003800200 */
[----:B--2---:R-:W-:-:S08]  /*80580*/  DMUL R64, R168, R12 ;  /* 0x0000000ca8407228 */ /* 0x004fd00000000000 */
[----:B------:R-:W-:Y:S01]  /*80590*/  DFMA R66, -R50, R64, R168 ;  /* 0x000000403242722b */ /* 0x000fe200000001a8 */
[----:B---3--:R1:W-:Y:S04]  /*805a0*/  STL.128 [R1+0x7ed0], R248 ;  /* 0x007ed0f801007387 */ /* 0x0083e80000100c00 */
[----:B----4-:R2:W-:Y:S03]  /*805b0*/  STL.128 [R1+0x5720], R244 ;  /* 0x005720f401007387 */ /* 0x0105e60000100c00 */
[----:B------:R-:W-:Y:S02]  /*805c0*/  DFMA R108, R12, R66, R64 ;  /* 0x000000420c6c722b */ /* 0x000fe40000000040 */
[----:B------:R-:W-:-:S02]  /*805d0*/  DFMA R64, R240, R8, R16 ;  /* 0x00000008f040722b */ /* 0x000fc40000000010 */
[-C--:B------:R-:W-:Y:S02]  /*805e0*/  DFMA R66, R238, R8.reuse, R20 ;  /* 0x00000008ee42722b */ /* 0x080fe40000000014 */
[-C--:B-1----:R-:W-:Y:S02]  /*805f0*/  DFMA R248, R232, R8.reuse, R62 ;  /* 0x00000008e8f8722b */ /* 0x082fe4000000003e */
[-C--:B------:R-:W-:Y:S02]  /*80600*/  DFMA R250, R224, R8.reuse, R44 ;  /* 0x00000008e0fa722b */ /* 0x080fe4000000002c */
[-C--:B------:R-:W-:Y:S02]  /*80610*/  DFMA R242, R116, R8.reuse, R234 ;  /* 0x0000000874f2722b */ /* 0x080fe400000000ea */
[-C--:B--2---:R-:W-:Y:S02]  /*80620*/  DFMA R244, R178, R8.reuse, R74 ;  /* 0x00000008b2f4722b */ /* 0x084fe4000000004a */
[----:B------:R-:W-:-:S02]  /*80630*/  DFMA R246, R174, R8, R40 ;  /* 0x00000008aef6722b */ /* 0x000fc40000000028 */
[-C--:B------:R-:W-:Y:S02]  /*80640*/  DFMA R240, R120, R8.reuse, R68 ;  /* 0x0000000878f0722b */ /* 0x080fe40000000044 */
[-C--:B------:R-:W-:Y:S01]  /*80650*/  DFMA R234, R86, R8.reuse, R28 ;  /* 0x0000000856ea722b */ /* 0x080fe2000000001c */
[----:B------:R0:W-:Y:S01]  /*80660*/  STL.64 [R1+0x7f70], R248 ;  /* 0x007f70f801007387 */ /* 0x0001e20000100a00 */
[-C--:B------:R-:W-:Y:S02]  /*80670*/  DFMA R226, R82, R8.reuse, R226 ;  /* 0x0000000852e2722b */ /* 0x080fe400000000e2 */
[----:B------:R-:W-:Y:S01]  /*80680*/  DFMA R224, R4, R8, R24 ;  /* 0x0000000804e0722b */ /* 0x000fe20000000018 */
[----:B------:R0:W-:Y:S01]  /*80690*/  STL.64 [R1+0x7f78], R250 ;  /* 0x007f78fa01007387 */ /* 0x0001e20000100a00 */
[----:B------:R-:W-:-:S03]  /*806a0*/  FFMA R0, RZ, R51, R109 ;  /* 0x00000033ff007223 */ /* 0x000fc6000000006d */
[----:B------:R0:W-:Y:S04]  /*806b0*/  STL.64 [R1+0x7a60], R244 ;  /* 0x007a60f401007387 */ /* 0x0001e80000100a00 */
[----:B------:R0:W-:Y:S04]  /*806c0*/  STL.64 [R1+0x7a68], R246 ;  /* 0x007a68f601007387 */ /* 0x0001e80000100a00 */
[----:B------:R0:W-:Y:S01]  /*806d0*/  STL.64 [R1+0x7aa0], R240 ;  /* 0x007aa0f001007387 */ /* 0x0001e20000100a00 */
[----:B------:R-:W-:-:S03]  /*806e0*/  DFMA R232, R88, R8, R32 ;  /* 0x0000000858e8722b */ /* 0x000fc60000000020 */
[----:B------:R0:W-:Y:S01]  /*806f0*/  STL.64 [R1+0x7aa8], R242 ;  /* 0x007aa8f201007387 */ /* 0x0001e20000100a00 */
[----:B------:R-:W-:-:S03]  /*80700*/  DFMA R238, R106, R8, R36 ;  /* 0x000000086aee722b */ /* 0x000fc60000000024 */
[----:B------:R0:W-:Y:S04]  /*80710*/  STL.64 [R1+0x7f80], R232 ;  /* 0x007f80e801007387 */ /* 0x0001e80000100a00 */
[----:B------:R0:W-:Y:S04]  /*80720*/  STL.128 [R1+0x5780], R64 ;  /* 0x0057804001007387 */ /* 0x0001e80000100c00 */
        /* <DEDUP_REMOVED lines=21> */
.L_x_1177:
[----:B------:R-:W-:Y:S05]  /*80880*/  BSYNC.RECONVERGENT B3 ;  /* 0x0000000000037941 */ /* 0x000fea0003800200 */
.L_x_1176:
        /* <DEDUP_REMOVED lines=24> */
.L_x_1179:
[----:B------:R-:W-:Y:S05]  /*80a10*/  BSYNC.RECONVERGENT B3 ;  /* 0x0000000000037941 */ /* 0x000fea0003800200 */
.L_x_1178:
[----:B------:R-:W2:Y:S04]  /*80a20*/  LDL.LU.64 R20, [R1+0x7878] ;  /* 0x0078780001147983 */ /* 0x000ea80000300a00 */
        /* <DEDUP_REMOVED lines=24> */
.L_x_1181:
[----:B------:R-:W-:Y:S05]  /*80bb0*/  BSYNC.RECONVERGENT B3 ;  /* 0x0000000000037941 */ /* 0x000fea0003800200 */
.L_x_1180:
[----:B------:R-:W2:Y:S04]  /*80bc0*/  LDL.64 R24, [R1+0x78c8] ;  /* 0x0078c80001187983 */ /* 0x000ea80000100a00 */
[----:B------:R-:W3:Y:S04]  /*80bd0*/  LDL.64 R32, [R1+0x7c30] ;  /* 0x007c300001207983 */ /* 0x000ee80000100a00 */
[----:B------:R-:W4:Y:S04]  /*80be0*/  LDL.64 R20, [R1+0x7c38] ;  /* 0x007c380001147983 */ /* 0x000f280000100a00 */
[----:B------:R-:W5:Y:S01]  /*80bf0*/  LDL.64 R28, [R1+0x7eb0] ;  /* 0x007eb000011c7983 */ /* 0x000f620000100a00 */
        /* <DEDUP_REMOVED lines=22> */
[----:B------:R-:W-:Y:S05]  /*80d60*/  CALL.REL.NOINC `($__internal_1_$__cuda_sm20_div_rn_f64_full) ;  /* 0x00000cf800507944 */ /* 0x000fea0003c00000 */
[----:B------:R-:W-:Y:S01]  /*80d70*/  MOV R36, R12 ;  /* 0x0000000c00247202 */ /* 0x000fe20000000f00 */
[----:B------:R-:W-:-:S07]  /*80d80*/  IMAD.MOV.U32 R37, RZ, RZ, R13 ;  /* 0x000000ffff257224 */ /* 0x000fce00078e000d */
.L_x_1183:
[----:B------:R-:W-:Y:S05]  /*80d90*/  BSYNC.RECONVERGENT B3 ;  /* 0x0000000000037941 */ /* 0x000fea0003800200 */
.L_x_1182:
[----:B------:R-:W2:Y:S04]  /*80da0*/  LDL.64 R28, [R1+0x7700] ;  /* 0x00770000011c7983 */ /* 0x000ea80000100a00 */
[----:B------:R-:W3:Y:S04]  /*80db0*/  LDL.128 R112, [R1+0x45e0] ;  /* 0x0045e00001707983 */ /* 0x000ee80000100c00 */
[----:B------:R-:W4:Y:S01]  /*80dc0*/  LDL.64 R68, [R1+0x80a0] ;  /* 0x0080a00001447983 */ /* 0x000f220000100a00 */
[----:B------:R-:W-:Y:S01]  /*80dd0*/  HFMA2 R4, -RZ, RZ, 0, 5.9604644775390625e-08 ;  /* 0x00000001ff047431 */ /* 0x000fe200000001ff */
        /* <DEDUP_REMOVED lines=10> */
[----:B------:R-:W-:Y:S01]  /*80e80*/  DADD R8, -RZ, -R128 ;  /* 0x00000000ff087229 */ /* 0x000fe20000000980 */
[----:B---3--:R0:W-:Y:S07]  /*80e90*/  STL.128 [R1+0x8470], R112 ;  /* 0x0084707001007387 */ /* 0x0081ee0000100c00 */
[----:B------:R-:W-:-:S02]  /*80ea0*/  FFMA R0, RZ, R29, R51 ;  /* 0x0000001dff007223 */ /* 0x000fc40000000033 */
[----:B------:R-:W-:-:S03]  /*80eb0*/  FSETP.GEU.AND P2, PT, |R9|, 6.5827683646048100446e-37, PT ;  /* 0x036000000900780b */ /* 0x000fc60003f4e200 */
[----:B------:R-:W-:Y:S01]  /*80ec0*/  FSETP.GT.AND P1, PT, |R0|, 1.469367938527859385e-39, PT ;  /* 0x001000000000780b */ /* 0x000fe20003f24200 */
[----:B------:R-:W-:Y:S01]  /*80ed0*/  IMAD.MOV.U32 R24, RZ, RZ, R112 ;  /* 0x000000ffff187224 */ /* 0x000fe200078e0070 */
[----:B------:R-:W-:Y:S01]  /*80ee0*/  MOV R25, R113 ;  /* 0x0000007100197202 */ /* 0x000fe20000000f00 */
[----:B------:R-:W-:Y:S02]  /*80ef0*/  IMAD.MOV.U32 R62, RZ, RZ, R114 ;  /* 0x000000ffff3e7224 */ /* 0x000fe400078e0072 */
[----:B------:R-:W-:Y:S01]  /*80f00*/  IMAD.MOV.U32 R63, RZ, RZ, R115 ;  /* 0x000000ffff3f7224 */ /* 0x000fe200078e0073 */
[-C--:B----4-:R-:W-:Y:S02]  /*80f10*/  DFMA R4, R68, R36.reuse, R202 ;  /* 0x000000244404722b */ /* 0x090fe400000000ca */
[----:B------:R-:W-:-:S03]  /*80f20*/  DFMA R24, R24, R36, R154 ;  /* 0x000000241818722b */ /* 0x000fc6000000009a */
[----:B------:R-:W-:Y:S02]  /*80f30*/  DFMA R68, R62, R36, R20 ;  /* 0x000000243e44722b */ /* 0x000fe40000000014 */
[----:B0-----:R-:W-:Y:S09]  /*80f40*/  @P1 BRA P2, `(.L_x_1185) ;  /* 0x0000000000181947 */ /* 0x001ff20001000000 */
[----:B------:R-:W-:Y:S01]  /*80f50*/  IMAD.MOV.U32 R174, RZ, RZ, R28 ;  /* 0x000000ffffae7224 */ /* 0x000fe200078e001c */
[----:B------:R-:W-:Y:S01]  /*80f60*/  MOV R0, 0x80f90 ;  /* 0x00080f9000007802 */ /* 0x000fe20000000f00 */
[----:B------:R-:W-:-:S07]  /*80f70*/  IMAD.MOV.U32 R175, RZ, RZ, R29 ;  /* 0x000000ffffaf7224 */ /* 0x000fce00078e001d */
[----:B------:R-:W-:Y:S05]  /*80f80*/  CALL.REL.NOINC `($__internal_1_$__cuda_sm20_div_rn_f64_full) ;  /* 0x00000cf400c87944 */ /* 0x000fea0003c00000 */
[----:B------:R-:W-:Y:S01]  /*80f90*/  MOV R50, R12 ;  /* 0x0000000c00327202 */ /* 0x000fe20000000f00 */
[----:B------:R-:W-:-:S07]  /*80fa0*/  IMAD.MOV.U32 R51, RZ, RZ, R13 ;  /* 0x000000ffff337224 */ /* 0x000fce00078e000d */
.L_x_1185:
[----:B------:R-:W-:Y:S05]  /*80fb0*/  BSYNC.RECONVERGENT B3 ;  /* 0x0000000000037941 */ /* 0x000fea0003800200 */
.L_x_1184:
[----:B------:R-:W2:Y:S04]  /*80fc0*/  LDL.128 R112, [R1+0x4710] ;  /* 0x0047100001707983 */ /* 0x000ea80000100c00 */
[----:B------:R-:W3:Y:S04]  /*80fd0*/  LDL.64 R106, [R1+0x83f8] ;  /* 0x0083f800016a7983 */ /* 0x000ee80000100a00 */
[----:B------:R-:W4:Y:S01]  /*80fe0*/  LDL.LU.64 R86, [R1+0x7780] ;  /* 0x0077800001567983 */ /* 0x000f220000300a00 */
        /* <DEDUP_REMOVED lines=21> */
[-C--:B---3--:R-:W-:Y:S02]  /*81140*/  DFMA R20, R106, R50.reuse, R156 ;  /* 0x000000326a14722b */ /* 0x088fe4000000009c */
[-C--:B------:R-:W-:Y:S02]  /*81150*/  DFMA R16, R88, R50.reuse, R16 ;  /* 0x000000325810722b */ /* 0x080fe40000000010 */
[----:B----4-:R-:W-:Y:S01]  /*81160*/  DFMA R28, R28, R50, R86 ;  /* 0x000000321c1c722b */ /* 0x010fe20000000056 */
        /* <DEDUP_REMOVED lines=14> */
.L_x_1187:
[----:B------:R-:W-:Y:S05]  /*81250*/  BSYNC.RECONVERGENT B3 ;  /* 0x0000000000037941 */ /* 0x000fea0003800200 */
.L_x_1186:
[----:B------:R-:W2:Y:S04]  /*81260*/  LDL.64 R88, [R1+0x7fc8] ;  /* 0x007fc80001587983 */ /* 0x000ea80000100a00 */
[----:B------:R-:W3:Y:S01]  /*81270*/  LDL.64 R86, [R1+0x8040] ;  /* 0x0080400001567983 */ /* 0x000ee20000100a00 */
        /* <DEDUP_REMOVED lines=19> */
[----:B------:R-:W-:Y:S01]  /*813b0*/  MOV R0, 0x813e0 ;  /* 0x000813e000007802 */ /* 0x000fe20000000f00 */
[----:B------:R-:W-:-:S07]  /*813c0*/  IMAD.MOV.U32 R175, RZ, RZ, R195 ;  /* 0x000000ffffaf7224 */ /* 0x000fce00078e00c3 */
[----:B0-----:R-:W-:Y:S05]  /*813d0*/  CALL.REL.NOINC `($__internal_1_$__cuda_sm20_div_rn_f64_full) ;  /* 0x00000cf000b47944 */ /* 0x001fea0003c00000 */
[----:B------:R-:W-:Y:S01]  /*813e0*/  MOV R68, R12 ;  /* 0x0000000c00447202 */ /* 0x000fe20000000f00 */
[----:B------:R-:W-:-:S07]  /*813f0*/  IMAD.MOV.U32 R69, RZ, RZ, R13 ;  /* 0x000000ffff457224 */ /* 0x000fce00078e000d */
.L_x_1189:
[----:B------:R-:W-:Y:S05]  /*81400*/  BSYNC.RECONVERGENT B3 ;  /* 0x0000000000037941 */ /* 0x000fea0003800200 */
.L_x_1188:
[----:B0-----:R-:W2:Y:S04]  /*81410*/  LDL.64 R114, [R1+0x8830] ;  /* 0x0088300001727983 */ /* 0x001ea80000100a00 */
[----:B------:R-:W3:Y:S04]  /*81420*/  LDL.64 R112, [R1+0x8838] ;  /* 0x0088380001707983 */ /* 0x000ee80000100a00 */
[----:B------:R-:W4:Y:S04]  /*81430*/  LDL.64 R106, [R1+0x8840] ;  /* 0x00884000016a7983 */ /* 0x000f280000100a00 */
[----:B------:R-:W5:Y:S01]  /*81440*/  LDL.64 R88, [R1+0x8848] ;  /* 0x0088480001587983 */ /* 0x000f620000100a00 */
[----:B------:R-:W0:Y:S01]  /*81450*/  MUFU.RCP64H R9, R53 ;  /* 0x0000003500097308 */ /* 0x000e220000001800 */
[----:B------:R-:W-:Y:S01]  /*81460*/  IMAD.MOV.U32 R8, RZ, RZ, 0x1 ;  /* 0x00000001ff087424 */ /* 0x000fe200078e00ff */
        /* <DEDUP_REMOVED lines=26> */
.L_x_1191:
[----:B------:R-:W-:Y:S05]  /*81610*/  BSYNC.RECONVERGENT B3 ;  /* 0x0000000000037941 */ /* 0x000fea0003800200 */
.L_x_1190:
[----:B------:R-:W2:Y:S04]  /*81620*/  LDL.LU.64 R154, [R1+0x7ed0] ;  /* 0x007ed000019a7983 */ /* 0x000ea80000300a00 */
[----:B------:R-:W2:Y:S04]  /*81630*/  LDL.LU.64 R134, [R1+0x7760] ;  /* 0x0077600001867983 */ /* 0x000ea80000300a00 */
        /* <DEDUP_REMOVED lines=30> */
.L_x_1193:
[----:B------:R-:W-:Y:S05]  /*81820*/  BSYNC.RECONVERGENT B3 ;  /* 0x0000000000037941 */ /* 0x000fea0003800200 */
.L_x_1192:
[----:B------:R-:W2:Y:S04]  /*81830*/  LDL.64 R130, [R1+0x8410] ;  /* 0x0084100001827983 */ /* 0x000ea80000100a00 */
[----:B------:R-:W3:Y:S04]  /*81840*/  LDL.LU.64 R136, [R1+0x77f0] ;  /* 0x0077f00001887983 */ /* 0x000ee80000300a00 */
[----:B------:R-:W4:Y:S04]  /*81850*/  LDL.64 R134, [R1+0x87a0] ;  /* 0x0087a00001867983 */ /* 0x000f280000100a00 */
        /* <DEDUP_REMOVED lines=21> */
[----:B------:R-:W-:Y:S01]  /*819b0*/  IMAD.MOV.U32 R174, RZ, RZ, R42 ;  /* 0x000000ffffae7224 */ /* 0x000fe200078e002a */
[----:B------:R-:W-:Y:S01]  /*819c0*/  MOV R0, 0x819f0 ;  /* 0x000819f000007802 */ /* 0x000fe20000000f00 */
[----:B------:R-:W-:-:S07]  /*819d0*/  IMAD.MOV.U32 R175, RZ, RZ, R43 ;  /* 0x000000ffffaf7224 */ /* 0x000fce00078e002b */
[----:B------:R-:W-:Y:S05]  /*819e0*/  CALL.REL.NOINC `($__internal_1_$__cuda_sm20_div_rn_f64_full) ;  /* 0x00000cec00307944 */ /* 0x000fea0003c00000 */
[----:B------:R-:W-:Y:S01]  /*819f0*/  MOV R86, R12 ;  /* 0x0000000c00567202 */ /* 0x000fe20000000f00 */
[----:B------:R-:W-:-:S07]  /*81a00*/  IMAD.MOV.U32 R87, RZ, RZ, R13 ;  /* 0x000000ffff577224 */ /* 0x000fce00078e000d */
.L_x_1195:
[----:B------:R-:W-:Y:S05]  /*81a10*/  BSYNC.RECONVERGENT B3 ;  /* 0x0000000000037941 */ /* 0x000fea0003800200 */
.L_x_1194:
        /* <DEDUP_REMOVED lines=30> */
.L_x_1197:
[----:B------:R-:W-:Y:S05]  /*81c00*/  BSYNC.RECONVERGENT B3 ;  /* 0x0000000000037941 */ /* 0x000fea0003800200 */
.L_x_1196:
[----:B------:R-:W2:Y:S04]  /*81c10*/  LDL.64 R156, [R1+0x7f98] ;  /* 0x007f9800019c7983 */ /* 0x000ea80000100a00 */
[----:B------:R-:W3:Y:S04]  /*81c20*/  LDL.64 R154, [R1+0x7af0] ;  /* 0x007af000019a7983 */ /* 0x000ee80000100a00 */
[----:B------:R-:W4:Y:S04]  /*81c30*/  LDL.64 R136, [R1+0x7f90] ;  /* 0x007f900001887983 */ /* 0x000f280000100a00 */
        /* <DEDUP_REMOVED lines=23> */
[----:B------:R-:W-:Y:S01]  /*81db0*/  IMAD.MOV.U32 R174, RZ, RZ, R60 ;  /* 0x000000ffffae7224 */ /* 0x000fe200078e003c */
[----:B------:R-:W-:Y:S02]  /*81dc0*/  MOV R175, R61 ;  /* 0x0000003d00af7202 */ /* 0x000fe40000000f00 */
[----:B------:R-:W-:-:S07]  /*81dd0*/  MOV R0, 0x81df0 ;  /* 0x00081df000007802 */ /* 0x000fce0000000f00 */
[----:B------:R-:W-:Y:S05]  /*81de0*/  CALL.REL.NOINC `($__internal_1_$__cuda_sm20_div_rn_f64_full) ;  /* 0x00000ce800307944 */ /* 0x000fea0003c00000 */
[----:B------:R-:W-:Y:S02]  /*81df0*/  IMAD.MOV.U32 R106, RZ, RZ, R12 ;  /* 0x000000ffff6a7224 */ /* 0x000fe400078e000c */
[----:B------:R-:W-:-:S07]  /*81e00*/  IMAD.MOV.U32 R107, RZ, RZ, R13 ;  /* 0x000000ffff6b7224 */ /* 0x000fce00078e000d */
.L_x_1199:
[----:B------:R-:W-:Y:S05]  /*81e10*/  BSYNC.RECONVERGENT B3 ;  /* 0x0000000000037941 */ /* 0x000fea0003800200 */
.L_x_1198:
        /* <DEDUP_REMOVED lines=30> */
.L_x_1201:
[----:B------:R-:W-:Y:S05]  /*82000*/  BSYNC.RECONVERGENT B3 ;  /* 0x0000000000037941 */ /* 0x000fea0003800200 */
.L_x_1200:
        /* <DEDUP_REMOVED lines=32> */
.L_x_1203:
[----:B------:R-:W-:Y:S05]  /*82210*/  BSYNC.RECONVERGENT B3 ;  /* 0x0000000000037941 */ /* 0x000fea0003800200 */
.L_x_1202:
        /* <DEDUP_REMOVED lines=28> */
.L_x_1205:
[----:B------:R-:W-:Y:S05]  /*823e0*/  BSYNC.RECONVERGENT B3 ;  /* 0x0000000000037941 */ /* 0x000fea0003800200 */
.L_x_1204:
        /* <DEDUP_REMOVED lines=28> */
.L_x_1207:
[----:B------:R-:W-:Y:S05]  /*825b0*/  BSYNC.RECONVERGENT B3 ;  /* 0x0000000000037941 */ /* 0x000fea0003800200 */
.L_x_1206:
[----:B------:R-:W2:Y:S04]  /*825c0*/  LDL.64 R154, [R1+0x7d00] ;  /* 0x007d0000019a7983 */ /* 0x000ea80000100a00 */
[----:B------:R-:W3:Y:S04]  /*825d0*/  LDL.64 R150, [R1+0x83c0] ;  /* 0x0083c00001967983 */ /* 0x000ee80000100a00 */
[----:B------:R-:W4:Y:S04]  /*825e0*/  LDL.64 R148, [R1+0x7f18] ;  /* 0x007f180001947983 */ /* 0x000f280000100a00 */
[----:B------:R-:W5:Y:S01]  /*825f0*/  LDL.64 R146, [R1+0x7740] ;  /* 0x0077400001927983 */ /* 0x000f620000100a00 */
[----:B------:R-:W0:Y:S01]  /*82600*/  MUFU.RCP64H R9, R91 ;  /* 0x0000005b00097308 */ /* 0x000e220000001800 */
[----:B------:R-:W-:Y:S01]  /*82610*/  IMAD.MOV.U32 R8, RZ, RZ, 0x1 ;  /* 0x00000001ff087424 */ /* 0x000fe200078e00ff */
[-C--:B------:R-:W-:Y:S01]  /*82620*/  DFMA R32, R76, R142.reuse, R32 ;  /* 0x0000008e4c20722b */ /* 0x080fe20000000020 */
[----:B------:R-:W-:Y:S01]  /*82630*/  BSSY.RECONVERGENT B3, `(.L_x_1208) ;  /* 0x0000019000037945 */ /* 0x000fe20003800200 */
[----:B------:R-:W-:-:S03]  /*82640*/  DFMA R76, R98, R142, R136 ;  /* 0x0000008e624c722b */ /* 0x000fc60000000088 */
        /* <DEDUP_REMOVED lines=23> */
.L_x_1209:
[----:B------:R-:W-:Y:S05]  /*827c0*/  BSYNC.RECONVERGENT B3 ;  /* 0x0000000000037941 */ /* 0x000fea0003800200 */
.L_x_1208:
        /* <DEDUP_REMOVED lines=36> */
.L_x_1211:
[----:B------:R-:W-:Y:S05]  /*82a10*/  BSYNC.RECONVERGENT B3 ;  /* 0x0000000000037941 */ /* 0x000fea0003800200 */
.L_x_1210:
        /* <DEDUP_REMOVED lines=33> */
.L_x_1213:
[----:B------:R-:W-:Y:S05]  /*82c30*/  BSYNC.RECONVERGENT B3 ;  /* 0x0000000000037941 */ /* 0x000fea0003800200 */
.L_x_1212:
        /* <DEDUP_REMOVED lines=40> */
.L_x_1215:
[----:B------:R-:W-:Y:S05]  /*82ec0*/  BSYNC.RECONVERGENT B3 ;  /* 0x0000000000037941 */ /* 0x000fea0003800200 */
.L_x_1214:
        /* <DEDUP_REMOVED lines=40> */
.L_x_1217:
[----:B------:R-:W-:Y:S05]  /*83150*/  BSYNC.RECONVERGENT B3 ;  /* 0x0000000000037941 */ /* 0x000fea0003800200 */
.L_x_1216:
        /* <DEDUP_REMOVED lines=42> */
.L_x_1219:
[----:B------:R-:W-:Y:S05]  /*83400*/  BSYNC.RECONVERGENT B3 ;  /* 0x0000000000037941 */ /* 0x000fea0003800200 */
.L_x_1218:
        /* <DEDUP_REMOVED lines=40> */
.L_x_1221:
[----:B------:R-:W-:Y:S05]  /*83690*/  BSYNC.RECONVERGENT B3 ;  /* 0x0000000000037941 */ /* 0x000fea0003800200 */
.L_x_1220:
[----:B------:R-:W2:Y:S04]  /*836a0*/  LDL.64 R134, [R1+0x82f0] ;  /* 0x0082f00001867983 */ /* 0x000ea80000100a00 */
[----:B------:R-:W3:Y:S04]  /*836b0*/  LDL.64 R174, [R1+0x8608] ;  /* 0x0086080001ae7983 */ /* 0x000ee80000100a00 */
[----:B------:R-:W4:Y:S04]  /*836c0*/  LDL.64 R164, [R1+0x7a88] ;  /* 0x007a880001a47983 */ /* 0x000f280000100a00 */
[----:B------:R-:W5:Y:S04]  /*836d0*/  LDL.64 R162, [R1+0x7c60] ;  /* 0x007c600001a27983 */ /* 0x000f680000100a00 */
[----:B------:R-:W5:Y:S04]  /*836e0*/  LDL.64 R160, [R1+0x7c68] ;  /* 0x007c680001a07983 */ /* 0x000f680000100a00 */
        /* <DEDUP_REMOVED lines=20> */
[-C--:B---3--:R-:W-:Y:S02]  /*83830*/  DFMA R134, R174, R4.reuse, R200 ;  /* 0x00000004ae86722b */ /* 0x088fe400000000c8 */
[----:B----4-:R-:W-:-:S05]  /*83840*/  DFMA R114, R158, R4, R114 ;  /* 0x000000049e72722b */ /* 0x010fca0000000072 */
[----:B------:R0:W-:Y:S01]  /*83850*/  STL.64 [R1+0x7780], R134 ;  /* 0x0077808601007387 */ /* 0x0001e20000100a00 */
[----:B------:R-:W-:Y:S01]  /*83860*/  DADD R12, -RZ, -R12 ;  /* 0x00000000ff0c7229 */ /* 0x000fe2000000090c */
[----:B------:R-:W-:Y:S01]  /*83870*/  FFMA R0, RZ, R65, R9 ;  /* 0x00000041ff007223 */ /* 0x000fe20000000009 */
[-C--:B0-----:R-:W-:Y:S02]  /*83880*/  DFMA R134, R164, R4.reuse, R132 ;  /* 0x00000004a486722b */ /* 0x081fe40000000084 */
[-C--:B-----5:R-:W-:Y:S02]  /*83890*/  DFMA R132, R162, R4.reuse, R128 ;  /* 0x00000004a284722b */ /* 0x0a0fe40000000080 */
[----:B------:R-:W-:Y:S01]  /*838a0*/  DFMA R128, R160, R4, R130 ;  /* 0x00000004a080722b */ /* 0x000fe20000000082 */
[----:B------:R0:W-:Y:S04]  /*838b0*/  STL.64 [R1+0x7738], R114 ;  /* 0x0077387201007387 */ /* 0x0001e80000100a00 */
[----:B------:R0:W-:Y:S04]  /*838c0*/  STL.64 [R1+0x7760], R134 ;  /* 0x0077608601007387 */ /* 0x0001e80000100a00 */
[----:B------:R0:W-:Y:S04]  /*838d0*/  STL.64 [R1+0x7758], R132 ;  /* 0x0077588401007387 */ /* 0x0001e80000100a00 */
[----:B------:R0:W-:Y:S01]  /*838e0*/  STL.64 [R1+0x7748], R128 ;  /* 0x0077488001007387 */ /* 0x0001e20000100a00 */
[----:B------:R-:W-:-:S02]  /*838f0*/  FSETP.GT.AND P1, PT, |R0|, 1.469367938527859385e-39, PT ;  /* 0x001000000000780b */ /* 0x000fc40003f24200 */
[----:B------:R-:W-:Y:S01]  /*83900*/  FSETP.GEU.AND P2, PT, |R13|, 6.5827683646048100446e-37, PT ;  /* 0x036000000d00780b */ /* 0x000fe20003f4e200 */
[-C--:B------:R-:W-:Y:S02]  /*83910*/  DFMA R28, R170, R4.reuse, R182 ;  /* 0x00000004aa1c722b */ /* 0x080fe400000000b6 */
[-C--:B------:R-:W-:Y:S02]  /*83920*/  DFMA R20, R168, R4.reuse, R20 ;  /* 0x00000004a814722b */ /* 0x080fe40000000014 */
[-C--:B------:R-:W-:Y:S02]  /*83930*/  DFMA R24, R166, R4.reuse, R24 ;  /* 0x00000004a618722b */ /* 0x080fe40000000018 */
[-C--:B------:R-:W-:Y:S02]  /*83940*/  DFMA R16, R156, R4.reuse, R16 ;  /* 0x000000049c10722b */ /* 0x080fe40000000010 */
[-C--:B------:R-:W-:Y:S02]  /*83950*/  DFMA R222, R154, R4.reuse, R112 ;  /* 0x000000049ade722b */ /* 0x080fe40000000070 */
[----:B------:R-:W-:-:S02]  /*83960*/  DFMA R220, R138, R4, R110 ;  /* 0x000000048adc722b */ /* 0x000fc4000000006e */
        /* <DEDUP_REMOVED lines=10> */
.L_x_1223:
[----:B------:R-:W-:Y:S05]  /*83a10*/  BSYNC.RECONVERGENT B3 ;  /* 0x0000000000037941 */ /* 0x000fea0003800200 */
.L_x_1222:
[----:B------:R-:W-:Y:S01]  /*83a20*/  DADD R110, -RZ, -R44 ;  /* 0x00000000ff6e7229 */ /* 0x000fe2000000092c */
[----:B------:R0:W-:Y:S01]  /*83a30*/  STL.128 [R1+0xabe0], R92 ;  /* 0x00abe05c01007387 */ /* 0x0001e20000100c00 */
[----:B------:R-:W-:Y:S02]  /*83a40*/  DADD R128, -RZ, -R88 ;  /* 0x00000000ff807229 */ /* 0x000fe40000000958 */
[----:B------:R-:W-:Y:S01]  /*83a50*/  DADD R130, -RZ, -R86 ;  /* 0x00000000ff827229 */ /* 0x000fe20000000956 */
[----:B------:R-:W-:Y:S04]  /*83a60*/  STL.128 [R1+0xabd0], R56 ;  /* 0x00abd03801007387 */ /* 0x000fe80000100c00 */
[----:B------:R1:W-:Y:S04]  /*83a70*/  STL.128 [R1+0x57f0], R108 ;  /* 0x0057f06c01007387 */ /* 0x0003e80000100c00 */
[----:B------:R2:W-:Y:S04]  /*83a80*/  STL.128 [R1+0x5830], R128 ;  /* 0x0058308001007387 */ /* 0x0005e80000100c00 */
[----:B------:R3:W-:Y:S04]  /*83a90*/  STL.128 [R1+0xabc0], R52 ;  /* 0x00abc03401007387 */ /* 0x0007e80000100c00 */
[----:B0-----:R-:W4:Y:S01]  /*83aa0*/  LDL.128 R92, [R1+0x5a90] ;  /* 0x005a9000015c7983 */ /* 0x001f220000100c00 */
[----:B-1----:R-:W-:-:S03]  /*83ab0*/  DADD R108, -RZ, -R40 ;  /* 0x00000000ff6c7229 */ /* 0x002fc60000000928 */
[----:B------:R-:W4:Y:S01]  /*83ac0*/  LDL.128 R56, [R1+0x5ad0] ;  /* 0x005ad00001387983 */ /* 0x000f220000100c00 */
[----:B------:R-:W-:-:S03]  /*83ad0*/  DADD R110, -RZ, -R36 ;  /* 0x00000000ff6e7229 */ /* 0x000fc60000000924 */
[----:B--2---:R-:W2:Y:S04]  /*83ae0*/  LDL.128 R128, [R1+0x5a60] ;  /* 0x005a600001807983 */ /* 0x004ea80000100c00 */
[----:B------:R0:W-:Y:S04]  /*83af0*/  STL.128 [R1+0x5800], R108 ;  /* 0x0058006c01007387 */ /* 0x0001e80000100c00 */
[----:B---3--:R-:W3:Y:S04]  /*83b00*/  LDL.128 R52, [R1+0x5ae0] ;  /* 0x005ae00001347983 */ /* 0x008ee80000100c00 */
[----:B------:R-:W3:Y:S01]  /*83b10*/  LDL.64 R112, [R1+0x77a0] ;  /* 0x0077a00001707983 */ /* 0x000ee20000100a00 */
[----:B------:R-:W-:-:S03]  /*83b20*/  IMAD.MOV.U32 R12, RZ, RZ, 0x1 ;  /* 0x00000001ff0c7424 */ /* 0x000fc600078e00ff */
[----:B------:R-:W3:Y:S01]  /*83b30*/  LDL.128 R200, [R1+0x5920] ;  /* 0x0059200001c87983 */ /* 0x000ee20000100c00 */
[----:B0-----:R-:W-:-:S03]  /*83b40*/  DADD R108, -RZ, -R50 ;  /* 0x00000000ff6c7229 */ /* 0x001fc60000000932 */
[----:B------:R-:W3:Y:S01]  /*83b50*/  LDL.LU.64 R88, [R1+0x7760] ;  /* 0x0077600001587983 */ /* 0x000ee20000300a00 */
[----:B------:R-:W-:Y:S02]  /*83b60*/  DADD R110, -RZ, -R62 ;  /* 0x00000000ff6e7229 */ /* 0x000fe4000000093e */
[----:B------:R-:W-:Y:S01]  /*83b70*/  DADD R114, -RZ, -R74 ;  /* 0x00000000ff727229 */ /* 0x000fe2000000094a */
[----:B------:R-:W3:Y:S04]  /*83b80*/  LDL.64 R86, [R1+0x7f78] ;  /* 0x007f780001567983 */ /* 0x000ee80000100a00 */
[----:B------:R0:W-:Y:S01]  /*83b90*/  STL.128 [R1+0x5810], R108 ;  /* 0x0058106c01007387 */ /* 0x0001e20000100c00 */
[----:B------:R-:W-:Y:S02]  /*83ba0*/  DADD R132, -RZ, -R82 ;  /* 0x00000000ff847229 */ /* 0x000fe40000000952 */
[----:B------:R-:W-:Y:S01]  /*83bb0*/  DADD R154, -RZ, -R76 ;  /* 0x00000000ff9a7229 */ /* 0x000fe2000000094c */
[----:B------:R-:W3:Y:S04]  /*83bc0*/  LDL.LU.64 R82, [R1+0x7758] ;  /* 0x0077580001527983 */ /* 0x000ee80000300a00 */
[----:B------:R-:W3:Y:S04]  /*83bd0*/  LDL.64 R76, [R1+0x7a60] ;  /* 0x007a6000014c7983 */ /* 0x000ee80000100a00 */
[----:B------:R-:W3:Y:S04]  /*83be0*/  LDL.LU.64 R74, [R1+0x7748] ;  /* 0x00774800014a7983 */ /* 0x000ee80000300a00 */
[----:B0-----:R-:W3:Y:S04]  /*83bf0*/  LDL.128 R108, [R1+0x5ac0] ;  /* 0x005ac000016c7983 */ /* 0x001ee80000100c00 */
[----:B------:R-:W3:Y:S04]  /*83c00*/  LDL.LU.64 R62, [R1+0x7780] ;  /* 0x00778000013e7983 */ /* 0x000ee80000300a00 */
[----:B------:R-:W3:Y:S04]  /*83c10*/  LDL.64 R50, [R1+0x7fa0] ;  /* 0x007fa00001327983 */ /* 0x000ee80000100a00 */
[----:B------:R-:W3:Y:S01]  /*83c20*/  LDL.128 R216, [R1+0x5ab0] ;  /* 0x005ab00001d87983 */ /* 0x000ee20000100c00 */
[----:B------:R-:W-:-:S02]  /*83c30*/  DADD R134, -RZ, -R106 ;  /* 0x00000000ff867229 */ /* 0x000fc4000000096a */
[----:B------:R-:W-:Y:S01]  /*83c40*/  DADD R136, -RZ, -R116 ;  /* 0x00000000ff887229 */ /* 0x000fe20000000974 */
[----:B------:R0:W5:Y:S01]  /*83c50*/  LDL.128 R168, [R1+0x5930] ;  /* 0x0059300001a87983 */ /* 0x0001620000100c00 */
[----:B------:R-:W-:Y:S02]  /*83c60*/  DADD R138, -RZ, -R120 ;  /* 0x00000000ff8a7229 */ /* 0x000fe40000000978 */
[----:B------:R-:W-:Y:S01]  /*83c70*/  DADD R140, -RZ, -R140 ;  /* 0x00000000ff8c7229 */ /* 0x000fe2000000098c */
[----:B------:R0:W5:Y:S01]  /*83c80*/  LDL.128 R156, [R1+0x5960] ;  /* 0x00596000019c7983 */ /* 0x0001620000100c00 */
[----:B------:R-:W-:Y:S02]  /*83c90*/  DADD R142, -RZ, -R142 ;  /* 0x00000000ff8e7229 */ /* 0x000fe4000000098e */
[----:B------:R-:W-:Y:S01]  /*83ca0*/  DADD R144, -RZ, -R144 ;  /* 0x00000000ff907229 */ /* 0x000fe20000000990 */
[----:B------:R0:W5:Y:S01]  /*83cb0*/  LDL.128 R160, [R1+0x5970] ;  /* 0x0059700001a07983 */ /* 0x0001620000100c00 */
[----:B------:R-:W-:-:S02]  /*83cc0*/  DADD R146, -RZ, -R146 ;  /* 0x00000000ff927229 */ /* 0x000fc40000000992 */
[----:B------:R-:W-:Y:S01]  /*83cd0*/  DADD R148, -RZ, -R148 ;  /* 0x00000000ff947229 */ /* 0x000fe20000000994 */
[----:B------:R0:W5:Y:S01]  /*83ce0*/  LDL.128 R164, [R1+0x5980] ;  /* 0x0059800001a47983 */ /* 0x0001620000100c00 */
[----:B------:R-:W-:Y:S02]  /*83cf0*/  DADD R150, -RZ, -R150 ;  /* 0x00000000ff967229 */ /* 0x000fe40000000996 */
[----:B------:R-:W-:Y:S01]  /*83d00*/  DADD R152, -RZ, -R152 ;  /* 0x00000000ff987229 */ /* 0x000fe20000000998 */
        /* <DEDUP_REMOVED lines=11> */
[----:B--2---:R1:W-:Y:S04]  /*83dc0*/  STL.128 [R1+0x7830], R128 ;  /* 0x0078308001007387 */ /* 0x0043e80000100c00 */
[----:B----4-:R2:W-:Y:S04]  /*83dd0*/  STL.128 [R1+0x7710], R92 ;  /* 0x0077105c01007387 */ /* 0x0105e80000100c00 */
[----:B------:R4:W-:Y:S04]  /*83de0*/  STL.128 [R1+0x79b0], R56 ;  /* 0x0079b03801007387 */ /* 0x0009e80000100c00 */
[----:B---3--:R3:W-:Y:S01]  /*83df0*/  STL.128 [R1+0x7920], R52 ;  /* 0x0079203401007387 */ /* 0x0087e20000100c00 */
[----:B------:R-:W0:Y:S03]  /*83e00*/  MUFU.RCP64H R13, R113 ;  /* 0x00000071000d7308 */ /* 0x000e260000001800 */
[----:B-1----:R-:W3:Y:S04]  /*83e10*/  LDL.128 R128, [R1+0x5af0] ;  /* 0x005af00001807983 */ /* 0x002ee80000100c00 */
[----:B--2---:R-:W2:Y:S04]  /*83e20*/  LDL.128 R92, [R1+0x5b00] ;  /* 0x005b0000015c7983 */ /* 0x004ea80000100c00 */
[----:B----4-:R-:W4:Y:S04]  /*83e30*/  LDL.128 R56, [R1+0x5b30] ;  /* 0x005b300001387983 */ /* 0x010f280000100c00 */
[----:B---3--:R-:W3:Y:S01]  /*83e40*/  LDL.128 R52, [R1+0x5b40] ;  /* 0x005b400001347983 */ /* 0x008ee20000100c00 */
[----:B0-----:R-:W-:-:S08]  /*83e50*/  DFMA R44, -R112, R12, 1 ;  /* 0x3ff00000702c742b */ /* 0x001fd0000000010c */
[----:B------:R-:W-:Y:S01]  /*83e60*/  DFMA R44, R44, R44, R44 ;  /* 0x0000002c2c2c722b */ /* 0x000fe2000000002c */
[----:B------:R0:W-:Y:S07]  /*83e70*/  STL.128 [R1+0x7850], R108 ;  /* 0x0078506c01007387 */ /* 0x0001ee0000100c00 */
[----:B------:R-:W-:Y:S02]  /*83e80*/  DFMA R12, R12, R44, R12 ;  /* 0x0000002c0c0c722b */ /* 0x000fe4000000000c */
[----:B------:R-:W3:Y:S01]  /*83e90*/  LDL.64 R44, [R1+0x77a0] ;  /* 0x0077a000012c7983 */ /* 0x000ee20000100a00 */
[----:B------:R-:W-:-:S03]  /*83ea0*/  DADD R112, -RZ, -R68 ;  /* 0x00000000ff707229 */ /* 0x000fc60000000944 */
[----:B------:R-:W3:Y:S04]  /*83eb0*/  LDL.LU.64 R68, [R1+0x7738] ;  /* 0x0077380001447983 */ /* 0x000ee80000300a00 */
[----:B------:R-:W-:Y:S04]  /*83ec0*/  STL.128 [R1+0x5820], R112 ;  /* 0x0058207001007387 */ /* 0x000fe80000100c00 */
[----:B0-----:R-:W3:Y:S04]  /*83ed0*/  LDL.128 R108, [R1+0x5b20] ;  /* 0x005b2000016c7983 */ /* 0x001ee80000100c00 */
[----:B------:R-:W-:Y:S04]  /*83ee0*/  STL.128 [R1+0x5840], R132 ;  /* 0x0058408401007387 */ /* 0x000fe80000100c00 */
[----:B------:R-:W-:Y:S04]  /*83ef0*/  STL.128 [R1+0x5850], R136 ;  /* 0x0058508801007387 */ /* 0x000fe80000100c00 */
[----:B------:R0:W-:Y:S04]  /*83f00*/  STL.128 [R1+0x5860], R140 ;  /* 0x0058608c01007387 */ /* 0x0001e80000100c00 */
[----:B------:R-:W-:Y:S04]  /*83f10*/  STL.128 [R1+0x5870], R144 ;  /* 0x0058709001007387 */ /* 0x000fe80000100c00 */
[----:B------:R1:W-:Y:S04]  /*83f20*/  STL.128 [R1+0x5880], R148 ;  /* 0x0058809401007387 */ /* 0x0003e80000100c00 */
[----:B------:R1:W-:Y:S04]  /*83f30*/  STL.128 [R1+0x5890], R152 ;  /* 0x0058909801007387 */ /* 0x0003e80000100c00 */
[----:B------:R1:W-:Y:S04]  /*83f40*/  STL.128 [R1+0x7840], R216 ;  /* 0x007840d801007387 */ /* 0x0003e80000100c00 */
[----:B0-----:R0:W5:Y:S04]  /*83f50*/  LDL.128 R140, [R1+0x59e0] ;  /* 0x0059e000018c7983 */ /* 0x0011680000100c00 */
[----:B-1----:R0:W5:Y:S04]  /*83f60*/  LDL.128 R148, [R1+0x5940] ;  /* 0x0059400001947983 */ /* 0x0021680000100c00 */
[----:B------:R0:W5:Y:S04]  /*83f70*/  LDL.128 R152, [R1+0x5950] ;  /* 0x0059500001987983 */ /* 0x0001680000100c00 */
[----:B------:R0:W5:Y:S04]  /*83f80*/  LDL.128 R136, [R1+0x59f0] ;  /* 0x0059f00001887983 */ /* 0x0001680000100c00 */
[----:B------:R0:W5:Y:S04]  /*83f90*/  LDL.128 R144, [R1+0x5a00] ;  /* 0x005a000001907983 */ /* 0x0001680000100c00 */
[----:B------:R0:W5:Y:S04]  /*83fa0*/  LDL.128 R132, [R1+0x5a10] ;  /* 0x005a100001847983 */ /* 0x0001680000100c00 */
[----:B------:R0:W5:Y:S04]  /*83fb0*/  LDL.128 R112, [R1+0x5a50] ;  /* 0x005a500001707983 */ /* 0x0001680000100c00 */
[----:B------:R0:W5:Y:S04]  /*83fc0*/  LDL.128 R216, [R1+0x5b10] ;  /* 0x005b100001d87983 */ /* 0x0001680000100c00 */
[----:B------:R1:W-:Y:S04]  /*83fd0*/  STL.128 [R1+0x7770], R128 ;  /* 0x0077708001007387 */ /* 0x0003e80000100c00 */
[----:B-1----:R-:W3:Y:S04]  /*83fe0*/  LDL.128 R128, [R1+0x5b50] ;  /* 0x005b500001807983 */ /* 0x002ee80000100c00 */
[----:B--2---:R1:W-:Y:S04]  /*83ff0*/  STL.128 [R1+0x79c0], R92 ;  /* 0x0079c05c01007387 */ /* 0x0043e80000100c00 */
[----:B----4-:R2:W-:Y:S04]  /*84000*/  STL.128 [R1+0x79f0], R56 ;  /* 0x0079f03801007387 */ /* 0x0105e80000100c00 */
[----:B---3--:R3:W-:Y:S01]  /*84010*/  STL.128 [R1+0x7880], R52 ;  /* 0x0078803401007387 */ /* 0x0087e20000100c00 */
[----:B------:R-:W-:-:S03]  /*84020*/  DFMA R36, -R44, R12, 1 ;  /* 0x3ff000002c24742b */ /* 0x000fc6000000010c */
[----:B-1----:R-:W4:Y:S04]  /*84030*/  LDL.128 R92, [R1+0x5b60] ;  /* 0x005b6000015c7983 */ /* 0x002f280000100c00 */
[----:B--2---:R-:W2:Y:S01]  /*84040*/  LDL.128 R56, [R1+0x5b90] ;  /* 0x005b900001387983 */ /* 0x004ea20000100c00 */
[----:B------:R-:W-:-:S03]  /*84050*/  DFMA R12, R12, R36, R12 ;  /* 0x000000240c0c722b */ /* 0x000fc6000000000c */
[----:B---3--:R-:W3:Y:S04]  /*84060*/  LDL.128 R52, [R1+0x5ba0] ;  /* 0x005ba00001347983 */ /* 0x008ee80000100c00 */
[----:B------:R1:W-:Y:S01]  /*84070*/  STL.128 [R1+0x79e0], R108 ;  /* 0x0079e06c01007387 */ /* 0x0003e20000100c00 */
[----:B------:R-:W-:-:S08]  /*84080*/  DMUL R36, R12, -R200 ;  /* 0x800000c80c247228 */ /* 0x000fd00000000000 */
[----:B------:R-:W-:Y:S01]  /*84090*/  DFMA R40, -R44, R36, -R200 ;  /* 0x000000242c28722b */ /* 0x000fe200000009c8 */
[----:B-1----:R-:W4:Y:S07]  /*840a0*/  LDL.128 R108, [R1+0x5b80] ;  /* 0x005b8000016c7983 */ /* 0x002f2e0000100c00 */
[----:B------:R-:W-:Y:S02]  /*840b0*/  DFMA R174, R12, R40, R36 ;  /* 0x000000280cae722b */ /* 0x000fe40000000024 */
[----:B------:R-:W3:Y:S04]  /*840c0*/  LDL.64 R40, [R1+0x7f80] ;  /* 0x007f800001287983 */ /* 0x000ee80000100a00 */
[----:B------:R-:W3:Y:S04]  /*840d0*/  LDL.64 R36, [R1+0x7f88] ;  /* 0x007f880001247983 */ /* 0x000ee80000100a00 */
[----:B------:R1:W-:Y:S04]  /*840e0*/  STL.128 [R1+0x7960], R128 ;  /* 0x0079608001007387 */ /* 0x0003e80000100c00 */
[----:B-1----:R-:W3:Y:S04]  /*840f0*/  LDL.128 R128, [R1+0x5bb0] ;  /* 0x005bb00001807983 */ /* 0x002ee80000100c00 */
[----:B----4-:R1:W-:Y:S04]  /*84100*/  STL.128 [R1+0x7a30], R108 ;  /* 0x007a306c01007387 */ /* 0x0103e80000100c00 */
[----:B-1----:R-:W4:Y:S04]  /*84110*/  LDL.128 R108, [R1+0x5bc0] ;  /* 0x005bc000016c7983 */ /* 0x002f280000100c00 */
[----:B------:R1:W-:Y:S04]  /*84120*/  STL.128 [R1+0x7a00], R92 ;  /* 0x007a005c01007387 */ /* 0x0003e80000100c00 */
[----:B--2---:R2:W-:Y:S04]  /*84130*/  STL.128 [R1+0x7870], R56 ;  /* 0x0078703801007387 */ /* 0x0045e80000100c00 */
[----:B---3--:R3:W-:Y:S04]  /*84140*/  STL.128 [R1+0x7a90], R52 ;  /* 0x007a903401007387 */ /* 0x0087e80000100c00 */
[----:B-1----:R-:W4:Y:S04]  /*84150*/  LDL.64 R92, [R1+0x7f70] ;  /* 0x007f7000015c7983 */ /* 0x002f280000100a00 */
[----:B------:R-:W4:Y:S04]  /*84160*/  LDL.64 R94, [R1+0x7fa8] ;  /* 0x007fa800015e7983 */ /* 0x000f280000100a00 */
[----:B--2---:R-:W2:Y:S04]  /*84170*/  LDL.64 R56, [R1+0x7a68] ;  /* 0x007a680001387983 */ /* 0x004ea80000100a00 */
[----:B------:R-:W2:Y:S04]  /*84180*/  LDL.64 R58, [R1+0x7aa0] ;  /* 0x007aa000013a7983 */ /* 0x000ea80000100a00 */
[----:B---3--:R-:W3:Y:S04]  /*84190*/  LDL.64 R52, [R1+0x7aa8] ;  /* 0x007aa80001347983 */ /* 0x008ee80000100a00 */
[----:B------:R-:W3:Y:S04]  /*841a0*/  LDL.LU.64 R54, [R1+0x77c0] ;  /* 0x0077c00001367983 */ /* 0x000ee80000300a00 */
[----:B------:R1:W-:Y:S04]  /*841b0*/  STL.128 [R1+0x7a10], R128 ;  /* 0x007a108001007387 */ /* 0x0003e80000100c00 */
[----:B-1----:R-:W3:Y:S04]  /*841c0*/  LDL.128 R128, [R1+0x5bd0] ;  /* 0x005bd00001807983 */ /* 0x002ee80000100c00 */
[----:B----4-:R1:W-:Y:S02]  /*841d0*/  STL.128 [R1+0x77f0], R108 ;  /* 0x0077f06c01007387 */ /* 0x0103e40000100c00 */
[----:B-1----:R-:W-:-:S02]  /*841e0*/  DADD R108, -RZ, -R4 ;  /* 0x00000000ff6c7229 */ /* 0x002fc40000000904 */
[----:B------:R-:W-:Y:S01]  /*841f0*/  DADD R110, -RZ, -R8 ;  /* 0x00000000ff6e7229 */ /* 0x000fe20000000908 */
[----:B------:R-:W4:Y:S06]  /*84200*/  LDL.64 R4, [R1+0x7a58] ;  /* 0x007a580001047983 */ /* 0x000f2c0000100a00 */
[----:B------:R1:W-:Y:S02]  /*84210*/  STL.128 [R1+0x58a0], R108 ;  /* 0x0058a06c01007387 */ /* 0x0003e40000100c00 */
[-C--:B-1----:R-:W-:Y:S02]  /*84220*/  DFMA R108, R66, R8.reuse, R20 ;  /* 0x00000008426c722b */ /* 0x082fe40000000014 */
[----:B------:R-:W4:Y:S01]  /*84230*/  LDL.64 R20, [R1+0x7a50] ;  /* 0x007a500001147983 */ /* 0x000f220000100a00 */
[----:B------:R-:W-:-:S02]  /*84240*/  DFMA R16, R94, R8, R16 ;  /* 0x000000085e10722b */ /* 0x000fc40000000010 */
[-C--:B------:R-:W-:Y:S02]  /*84250*/  DFMA R110, R92, R8.reuse, R24 ;  /* 0x000000085c6e722b */ /* 0x080fe40000000018 */
[-C--:B------:R-:W-:Y:S02]  /*84260*/  DFMA R92, R86, R8.reuse, R88 ;  /* 0x00000008565c722b */ /* 0x080fe40000000058 */
[-C--:B------:R-:W-:Y:S02]  /*84270*/  DFMA R94, R76, R8.reuse, R82 ;  /* 0x000000084c5e722b */ /* 0x080fe40000000052 */
[-C--:B--2---:R-:W-:Y:S02]  /*84280*/  DFMA R56, R56, R8.reuse, R74 ;  /* 0x000000083838722b */ /* 0x084fe4000000004a */
[-C--:B------:R-:W-:Y:S02]  /*84290*/  DFMA R58, R58, R8.reuse, R68 ;  /* 0x000000083a3a722b */ /* 0x080fe40000000044 */
[----:B---3--:R-:W-:-:S02]  /*842a0*/  DFMA R52, R52, R8, R62 ;  /* 0x000000083434722b */ /* 0x008fc4000000003e */
[-C--:B------:R-:W-:Y:S01]  /*842b0*/  DFMA R54, R50, R8.reuse, R54 ;  /* 0x000000083236722b */ /* 0x080fe20000000036 */
[----:B------:R-:W-:Y:S04]  /*842c0*/  STL.64 [R1+0x7b20], R92 ;  /* 0x007b205c01007387 */ /* 0x000fe80000100a00 */
[----:B------:R-:W-:Y:S04]  /*842d0*/  STL.64 [R1+0x7b28], R94 ;  /* 0x007b285e01007387 */ /* 0x000fe80000100a00 */
[----:B------:R-:W-:Y:S04]  /*842e0*/  STL.64 [R1+0x7fe0], R56 ;  /* 0x007fe03801007387 */ /* 0x000fe80000100a00 */
[----:B------:R-:W-:Y:S04]  /*842f0*/  STL.64 [R1+0x7fe8], R58 ;  /* 0x007fe83a01007387 */ /* 0x000fe80000100a00 */
[----:B------:R-:W-:Y:S04]  /*84300*/  STL.64 [R1+0x7fd0], R52 ;  /* 0x007fd03401007387 */ /* 0x000fe80000100a00 */
[----:B------:R-:W-:Y:S04]  /*84310*/  STL.64 [R1+0x7fd8], R54 ;  /* 0x007fd83601007387 */ /* 0x000fe80000100a00 */
[----:B------:R1:W-:Y:S04]  /*84320*/  STL.128 [R1+0x58c0], R92 ;  /* 0x0058c05c01007387 */ /* 0x0003e80000100c00 */
[----:B------:R2:W-:Y:S04]  /*84330*/  STL.128 [R1+0x58d0], R56 ;  /* 0x0058d03801007387 */ /* 0x0005e80000100c00 */
[----:B------:R3:W-:Y:S04]  /*84340*/  STL.128 [R1+0x58e0], R52 ;  /* 0x0058e03401007387 */ /* 0x0007e80000100c00 */
[----:B-1----:R0:W5:Y:S04]  /*84350*/  LDL.LU.128 R92, [R1+0xabe0] ;  /* 0x00abe000015c7983 */ /* 0x0021680000300c00 */
[----:B--2---:R0:W5:Y:S04]  /*84360*/  LDL.LU.128 R56, [R1+0xabd0] ;  /* 0x00abd00001387983 */ /* 0x0041680000300c00 */
[----:B---3--:R0:W5:Y:S01]  /*84370*/  LDL.LU.128 R52, [R1+0xabc0] ;  /* 0x00abc00001347983 */ /* 0x0081620000300c00 */
[----:B------:R-:W-:-:S02]  /*84380*/  DFMA R24, R40, R8, R222 ;  /* 0x000000082818722b */ /* 0x000fc400000000de */
[----:B------:R-:W-:Y:S01]  /*84390*/  DFMA R222, R36, R8, R220 ;  /* 0x0000000824de722b */ /* 0x000fe200000000dc */
[----:B------:R-:W-:Y:S01]  /*843a0*/  STL.64 [R1+0x7958], R174 ;  /* 0x007958ae01007387 */ /* 0x000fe20000100a00 */
[----:B------:R-:W-:-:S06]  /*843b0*/  FFMA R0, RZ, R45, R175 ;  /* 0x0000002dff007223 */ /* 0x000fcc00000000af */
[----:B------:R-:W-:Y:S01]  /*843c0*/  MOV R220, R24 ;  /* 0x0000001800dc7202 */ /* 0x000fe20000000f00 */
[----:B------:R-:W-:Y:S01]  /*843d0*/  IMAD.MOV.U32 R221, RZ, RZ, R25 ;  /* 0x000000ffffdd7224 */ /* 0x000fe200078e0019 */
[----:B------:R-:W-:Y:S04]  /*843e0*/  STL.64 [R1+0x7988], R16 ;  /* 0x0079881001007387 */ /* 0x000fe80000100a00 */
[----:B------:R-:W-:Y:S04]  /*843f0*/  STL.64 [R1+0x7b10], R24 ;  /* 0x007b101801007387 */ /* 0x000fe80000100a00 */
[----:B------:R-:W-:Y:S04]  /*84400*/  STL.64 [R1+0x7b18], R222 ;  /* 0x007b18de01007387 */ /* 0x000fe80000100a00 */
[----:B------:R-:W-:Y:S04]  /*84410*/  STL.128 [R1+0x58b0], R108 ;  /* 0x0058b06c01007387 */ /* 0x000fe80000100c00 */
[----:B------:R-:W-:Y:S04]  /*84420*/  STL.64 [R1+0x58f0], R16 ;  /* 0x0058f01001007387 */ /* 0x000fe80000100a00 */
[----:B------:R-:W-:Y:S01]  /*84430*/  STL.128 [R1+0x5900], R220 ;  /* 0x005900dc01007387 */ /* 0x000fe20000100c00 */
[----:B------:R-:W-:Y:S01]  /*84440*/  FSETP.GT.AND P1, PT, |R0|, 1.469367938527859385e-39, PT ;  /* 0x001000000000780b */ /* 0x000fe20003f24200 */
[----:B------:R-:W-:Y:S02]  /*84450*/  BSSY.RECONVERGENT B3, `(.L_x_1224) ;  /* 0x0000013000037945 */ /* 0x000fe40003800200 */
[----:B------:R4:W-:Y:S02]  /*84460*/  STL.128 [R1+0x7a20], R128 ;  /* 0x007a208001007387 */ /* 0x0009e40000100c00 */
[----:B----4-:R-:W-:-:S02]  /*84470*/  DFMA R130, R4, R8, R28 ;  /* 0x000000080482722b */ /* 0x010fc4000000001c */
[----:B------:R-:W-:-:S05]  /*84480*/  DADD R4, -RZ, -R200 ;  /* 0x00000000ff047229 */ /* 0x000fca00000009c8 */
[----:B------:R0:W-:Y:S05]  /*84490*/  STL.64 [R1+0x7ab8], R130 ;  /* 0x007ab88201007387 */ /* 0x0001ea0000100a00 */
[----:B------:R-:W-:Y:S01]  /*844a0*/  FSETP.GEU.AND P2, PT, |R5|, 6.5827683646048100446e-37, PT ;  /* 0x036000000500780b */ /* 0x000fe20003f4e200 */
[----:B------:R-:W-:-:S07]  /*844b0*/  DFMA R128, R20, R8, R32 ;  /* 0x000000081480722b */ /* 0x000fce0000000020 */
[----:B------:R0:W-:Y:S04]  /*844c0*/  STL.64 [R1+0x7ab0], R128 ;  /* 0x007ab08001007387 */ /* 0x0001e80000100a00 */
[----:B------:R0:W-:Y:S01]  /*844d0*/  STL.128 [R1+0x5910], R128 ;  /* 0x0059108001007387 */ /* 0x0001e20000100c00 */
        /* <DEDUP_REMOVED lines=8> */
[----:B------:R-:W-:-:S05]  /*84560*/  IMAD.MOV.U32 R5, RZ, RZ, R13 ;  /* 0x000000ffff057224 */ /* 0x000fca00078e000d */
[----:B------:R1:W-:Y:S02]  /*84570*/  STL.64 [R1+0x7958], R4 ;  /* 0x0079580401007387 */ /* 0x0003e40000100a00 */
.L_x_1225:
[----:B------:R-:W-:Y:S05]  /*84580*/  BSYNC.RECONVERGENT B3 ;  /* 0x0000000000037941 */ /* 0x000fea0003800200 */
.L_x_1224:
[----:B0-----:R-:W2:Y:S04]  /*84590*/  LDL.128 R128, [R1+0x43e0] ;  /* 0x0043e00001807983 */ /* 0x001ea80000100c00 */
[----:B------:R-:W3:Y:S04]  /*845a0*/  LDL.64 R8, [R1+0x7958] ;  /* 0x0079580001087983 */ /* 0x000ee80000100a00 */
[----:B------:R-:W4:Y:S04]  /*845b0*/  LDL.LU.64 R24, [R1+0x7820] ;  /* 0x0078200001187983 */ /* 0x000f280000300a00 */
[----:B------:R-:W4:Y:S01]  /*845c0*/  LDL.64 R16, [R1+0x82b8] ;  /* 0x0082b80001107983 */ /* 0x000f220000100a00 */
[----:B-1----:R-:W-:Y:S01]  /*845d0*/  IMAD.MOV.U32 R4, RZ, RZ, 0x1 ;  /* 0x00000001ff047424 */ /* 0x002fe200078e00ff */
[----:B------:R-:W-:Y:S01]  /*845e0*/  BSSY.RECONVERGENT B3, `(.L_x_1226) ;  /* 0x000001a000037945 */ /* 0x000fe20003800200 */
[----:B--2---:R-:W0:Y:S01]  /*845f0*/  MUFU.RCP64H R5, R129 ;  /* 0x0000008100057308 */ /* 0x004e220000001800 */
[----:B---3--:R-:W-:Y:S01]  /*84600*/  IMAD.MOV.U32 R20, RZ, RZ, R8 ;  /* 0x000000ffff147224 */ /* 0x008fe200078e0008 */
[----:B------:R-:W-:-:S02]  /*84610*/  MOV R21, R9 ;  /* 0x0000000900157202 */ /* 0x000fc40000000f00 */
        /* <DEDUP_REMOVED lines=8> */
[----:B------:R-:W-:-:S05]  /*846a0*/  DADD R8, -RZ, -R202 ;  /* 0x00000000ff087229 */ /* 0x000fca00000009ca */
[----:B------:R0:W-:Y:S03]  /*846b0*/  STL.64 [R1+0x7950], R28 ;  /* 0x0079501c01007387 */ /* 0x0001e60000100a00 */
[----:B------:R-:W-:Y:S02]  /*846c0*/  FFMA R0, RZ, R129, R29 ;  /* 0x00000081ff007223 */ /* 0x000fe4000000001d */
[----:B------:R-:W-:-:S03]  /*846d0*/  FSETP.GEU.AND P2, PT, |R9|, 6.5827683646048100446e-37, PT ;  /* 0x036000000900780b */ /* 0x000fc60003f4e200 */
[----:B------:R-:W-:Y:S01]  /*846e0*/  FSETP.GT.AND P1, PT, |R0|, 1.469367938527859385e-39, PT ;  /* 0x001000000000780b */ /* 0x000fe20003f24200 */
[----:B----4-:R-:W-:-:S12]  /*846f0*/  DFMA R4, R16, R20, R24 ;  /* 0x000000141004722b */ /* 0x010fd80000000018 */
[----:B0-----:R-:W-:Y:S05]  /*84700*/  @P1 BRA P2, `(.L_x_1227) ;  /* 0x00000000001c1947 */ /* 0x001fea0001000000 */
[----:B------:R-:W-:Y:S01]  /*84710*/  IMAD.MOV.U32 R174, RZ, RZ, R128 ;  /* 0x000000ffffae7224 */ /* 0x000fe200078e0080 */
[----:B------:R-:W-:Y:S02]  /*84720*/  MOV R175, R129 ;  /* 0x0000008100af7202 */ /* 0x000fe40000000f00 */
[----:B------:R-:W-:-:S07]  /*84730*/  MOV R0, 0x84750 ;  /* 0x0008475000007802 */ /* 0x000fce0000000f00 */
[----:B-----5:R-:W-:Y:S05]  /*84740*/  CALL.REL.NOINC `($__internal_1_$__cuda_sm20_div_rn_f64_full) ;  /* 0x00000cbc00d87944 */ /* 0x020fea0003c00000 */
[----:B------:R-:W-:Y:S02]  /*84750*/  IMAD.MOV.U32 R8, RZ, RZ, R12 ;  /* 0x000000ffff087224 */ /* 0x000fe400078e000c */
[----:B------:R-:W-:-:S05]  /*84760*/  IMAD.MOV.U32 R9, RZ, RZ, R13 ;  /* 0x000000ffff097224 */ /* 0x000fca00078e000d */
[----:B------:R0:W-:Y:S02]  /*84770*/  STL.64 [R1+0x7950], R8 ;  /* 0x0079500801007387 */ /* 0x0001e40000100a00 */
.L_x_1227:
[----:B------:R-:W-:Y:S05]  /*84780*/  BSYNC.RECONVERGENT B3 ;  /* 0x0000000000037941 */ /* 0x000fea0003800200 */
.L_x_1226:
[----:B------:R-:W2:Y:S04]  /*84790*/  LDL.64 R20, [R1+0x7708] ;  /* 0x0077080001147983 */ /* 0x000ea80000100a00 */
[----:B------:R-:W3:Y:S01]  /*847a0*/  LDL.64 R24, [R1+0x7950] ;  /* 0x0079500001187983 */ /* 0x000ee20000100a00 */
[----:B0-----:R-:W-:Y:S01]  /*847b0*/  MOV R8, 0x1 ;  /* 0x0000000100087802 */ /* 0x001fe20000000f00 */
        /* <DEDUP_REMOVED lines=10> */
[----:B------:R-:W-:-:S05]  /*84860*/  DADD R8, -RZ, -R168 ;  /* 0x00000000ff087229 */ /* 0x000fca00000009a8 */
[----:B------:R0:W-:Y:S03]  /*84870*/  STL.64 [R1+0x7918], R28 ;  /* 0x0079181c01007387 */ /* 0x0001e60000100a00 */
[----:B------:R-:W-:Y:S02]  /*84880*/  FFMA R0, RZ, R21, R29 ;  /* 0x00000015ff007223 */ /* 0x000fe4000000001d */
[----:B------:R-:W-:-:S03]  /*84890*/  FSETP.GEU.AND P2, PT, |R9|, 6.5827683646048100446e-37, PT ;  /* 0x036000000900780b */ /* 0x000fc60003f4e200 */
[----:B------:R-:W-:Y:S01]  /*848a0*/  FSETP.GT.AND P1, PT, |R0|, 1.469367938527859385e-39, PT ;  /* 0x001000000000780b */ /* 0x000fe20003f24200 */
[----:B---3--:R-:W-:-:S12]  /*848b0*/  DFMA R4, R130, R24, R4 ;  /* 0x000000188204722b */ /* 0x008fd80000000004 */
        /* <DEDUP_REMOVED lines=8> */
.L_x_1229:
[----:B------:R-:W-:Y:S05]  /*84940*/  BSYNC.RECONVERGENT B3 ;  /* 0x0000000000037941 */ /* 0x000fea0003800200 */
.L_x_1228:
[----:B------:R-:W2:Y:S04]  /*84950*/  LDL.64 R20, [R1+0x77a8] ;  /* 0x0077a80001147983 */ /* 0x000ea80000100a00 */
[----:B------:R-:W3:Y:S04]  /*84960*/  LDL.128 R200, [R1+0x43f0] ;  /* 0x0043f00001c87983 */ /* 0x000ee80000100c00 */
[----:B------:R-:W4:Y:S01]  /*84970*/  LDL.64 R28, [R1+0x7918] ;  /* 0x00791800011c7983 */ /* 0x000f220000100a00 */
[----:B0-----:R-:W-:Y:S01]  /*84980*/  IMAD.MOV.U32 R8, RZ, RZ, 0x1 ;  /* 0x00000001ff087424 */ /* 0x001fe200078e00ff */
        /* <DEDUP_REMOVED lines=11> */
[----:B---3--:R0:W-:Y:S04]  /*84a40*/  STL.128 [R1+0x7930], R200 ;  /* 0x007930c801007387 */ /* 0x0081e80000100c00 */
[----:B------:R0:W-:Y:S03]  /*84a50*/  STL.64 [R1+0x7910], R32 ;  /* 0x0079102001007387 */ /* 0x0001e60000100a00 */
[----:B------:R-:W-:-:S02]  /*84a60*/  FFMA R0, RZ, R21, R33 ;  /* 0x00000015ff007223 */ /* 0x000fc40000000021 */
[----:B------:R-:W-:-:S03]  /*84a70*/  FSETP.GEU.AND P2, PT, |R9|, 6.5827683646048100446e-37, PT ;  /* 0x036000000900780b */ /* 0x000fc60003f4e200 */
[----:B------:R-:W-:Y:S01]  /*84a80*/  FSETP.GT.AND P1, PT, |R0|, 1.469367938527859385e-39, PT ;  /* 0x001000000000780b */ /* 0x000fe20003f24200 */
[----:B------:R-:W-:Y:S01]  /*84a90*/  IMAD.MOV.U32 R24, RZ, RZ, R202 ;  /* 0x000000ffff187224 */ /* 0x000fe200078e00ca */
[----:B------:R-:W-:-:S06]  /*84aa0*/  MOV R25, R203 ;  /* 0x000000cb00197202 */ /* 0x000fcc0000000f00 */
[----:B----4-:R-:W-:-:S05]  /*84ab0*/  DFMA R4, R24, R28, R4 ;  /* 0x0000001c1804722b */ /* 0x010fca0000000004 */
[----:B0-----:R-:W-:Y:S06]  /*84ac0*/  @P1 BRA P2, `(.L_x_1231) ;  /* 0x00000000001c1947 */ /* 0x001fec0001000000 */
[----:B------:R-:W-:Y:S01]  /*84ad0*/  IMAD.MOV.U32 R174, RZ, RZ, R20 ;  /* 0x000000ffffae7224 */ /* 0x000fe200078e0014 */
[----:B------:R-:W-:Y:S02]  /*84ae0*/  MOV R175, R21 ;  /* 0x0000001500af7202 */ /* 0x000fe40000000f00 */
[----:B------:R-:W-:-:S07]  /*84af0*/  MOV R0, 0x84b10 ;  /* 0x00084b1000007802 */ /* 0x000fce0000000f00 */
[----:B------:R-:W-:Y:S05]  /*84b00*/  CALL.REL.NOINC `($__internal_1_$__cuda_sm20_div_rn_f64_full) ;  /* 0x00000cb800e87944 */ /* 0x000fea0003c00000 */
[----:B------:R-:W-:Y:S02]  /*84b10*/  IMAD.MOV.U32 R8, RZ, RZ, R12 ;  /* 0x000000ffff087224 */ /* 0x000fe400078e000c */
[----:B------:R-:W-:-:S05]  /*84b20*/  IMAD.MOV.U32 R9, RZ, RZ, R13 ;  /* 0x000000ffff097224 */ /* 0x000fca00078e000d */
[----:B------:R0:W-:Y:S02]  /*84b30*/  STL.64 [R1+0x7910], R8 ;  /* 0x0079100801007387 */ /* 0x0001e40000100a00 */
.L_x_1231:
[----:B------:R-:W-:Y:S05]  /*84b40*/  BSYNC.RECONVERGENT B3 ;  /* 0x0000000000037941 */ /* 0x000fea0003800200 */
.L_x_1230:
[----:B------:R-:W2:Y:S04]  /*84b50*/  LDL.128 R220, [R1+0x4430] ;  /* 0x0044300001dc7983 */ /* 0x000ea80000100c00 */
[----:B------:R-:W3:Y:S04]  /*84b60*/  LDL.64 R24, [R1+0x7910] ;  /* 0x0079100001187983 */ /* 0x000ee80000100a00 */
        /* <DEDUP_REMOVED lines=26> */
.L_x_1233:
[----:B------:R-:W-:Y:S05]  /*84d10*/  BSYNC.RECONVERGENT B3 ;  /* 0x0000000000037941 */ /* 0x000fea0003800200 */
.L_x_1232:
[----:B------:R-:W2:Y:S04]  /*84d20*/  LDL.128 R168, [R1+0x4440] ;  /* 0x0044400001a87983 */ /* 0x000ea80000100c00 */
[----:B------:R-:W3:Y:S04]  /*84d30*/  LDL.64 R28, [R1+0x7908] ;  /* 0x00790800011c7983 */ /* 0x000ee80000100a00 */
[----:B------:R-:W3:Y:S01]  /*84d40*/  LDL.LU.64 R24, [R1+0x7808] ;  /* 0x0078080001187983 */ /* 0x000ee20000300a00 */
        /* <DEDUP_REMOVED lines=25> */
.L_x_1235:
[----:B------:R-:W-:Y:S05]  /*84ee0*/  BSYNC.RECONVERGENT B3 ;  /* 0x0000000000037941 */ /* 0x000fea0003800200 */
.L_x_1234:
        /* <DEDUP_REMOVED lines=28> */
.L_x_1237:
[----:B------:R-:W-:Y:S05]  /*850b0*/  BSYNC.RECONVERGENT B3 ;  /* 0x0000000000037941 */ /* 0x000fea0003800200 */
.L_x_1236:
[----:B------:R-:W2:Y:S01]  /*850c0*/  LDL.64 R20, [R1+0x78f0] ;  /* 0x0078f00001147983 */ /* 0x000ea20000100a00 */
        /* <DEDUP_REMOVED lines=16> */
[----:B--2---:R-:W-:-:S12]  /*851d0*/  DFMA R4, R150, R20, R4 ;  /* 0x000000149604722b */ /* 0x004fd80000000004 */
        /* <DEDUP_REMOVED lines=8> */
.L_x_1239:
[----:B------:R-:W-:Y:S05]  /*85260*/  BSYNC.RECONVERGENT B3 ;  /* 0x0000000000037941 */ /* 0x000fea0003800200 */
.L_x_1238:
[----:B------:R-:W2:Y:S04]  /*85270*/  LDL.128 R152, [R1+0x44a0] ;  /* 0x0044a00001987983 */ /* 0x000ea80000100c00 */
[----:B------:R-:W3:Y:S04]  /*85280*/  LDL.64 R24, [R1+0x78e8] ;  /* 0x0078e80001187983 */ /* 0x000ee80000100a00 */
[----:B------:R-:W3:Y:S01]  /*85290*/  LDL.64 R20, [R1+0x83e8] ;  /* 0x0083e80001147983 */ /* 0x000ee20000100a00 */
        /* <DEDUP_REMOVED lines=25> */
.L_x_1241:
[----:B------:R-:W-:Y:S05]  /*85430*/  BSYNC.RECONVERGENT B3 ;  /* 0x0000000000037941 */ /* 0x000fea0003800200 */
.L_x_1240:
[----:B------:R-:W2:Y:S04]  /*85440*/  LDL.64 R20, [R1+0x77d0] ;  /* 0x0077d00001147983 */ /* 0x000ea80000100a00 */
        /* <DEDUP_REMOVED lines=26> */
.L_x_1243:
[----:B------:R-:W-:Y:S05]  /*855f0*/  BSYNC.RECONVERGENT B3 ;  /* 0x0000000000037941 */ /* 0x000fea0003800200 */
.L_x_1242:
[----:B------:R-:W2:Y:S04]  /*85600*/  LDL.64 R20, [R1+0x7e80] ;  /* 0x007e800001147983 */ /* 0x000ea80000100a00 */
[----:B------:R-:W3:Y:S04]  /*85610*/  LDL.64 R24, [R1+0x78d8] ;  /* 0x0078d80001187983 */ /* 0x000ee80000100a00 */
[----:B------:R-:W3:Y:S01]  /*85620*/  LDL.128 R156, [R1+0x44b0] ;  /* 0x0044b000019c7983 */ /* 0x000ee20000100c00 */
        /* <DEDUP_REMOVED lines=25> */
.L_x_1245:
[----:B------:R-:W-:Y:S05]  /*857c0*/  BSYNC.RECONVERGENT B3 ;  /* 0x0000000000037941 */ /* 0x000fea0003800200 */
.L_x_1244:
[----:B------:R-:W2:Y:S04]  /*857d0*/  LDL.64 R20, [R1+0x44c8] ;  /* 0x0044c80001147983 */ /* 0x000ea80000100a00 */
[----:B------:R-:W3:Y:S04]  /*857e0*/  LDL.128 R200, [R1+0x44d0] ;  /* 0x0044d00001c87983 */ /* 0x000ee80000100c00 */
[----:B------:R-:W4:Y:S01]  /*857f0*/  LDL.64 R24, [R1+0x78a0] ;  /* 0x0078a00001187983 */ /* 0x000f220000100a00 */
[----:B0-----:R-:W0:Y:S01]  /*85800*/  MUFU.RCP64H R9, R231 ;  /* 0x000000e700097308 */ /* 0x001e220000001800 */
[----:B------:R-:W-:-:S06]  /*85810*/  HFMA2 R8, -RZ, RZ, 0, 5.9604644775390625e-08 ;  /* 0x00000001ff087431 */ /* 0x000fcc00000001ff */
        /* <DEDUP_REMOVED lines=13> */
[----:B------:R-:W-:Y:S01]  /*858f0*/  BSSY.RECONVERGENT B3, `(.L_x_1246) ;  /* 0x0000012000037945 */ /* 0x000fe20003800200 */
[----:B--2---:R0:W-:Y:S04]  /*85900*/  STL.64 [R1+0x7ed0], R20 ;  /* 0x007ed01401007387 */ /* 0x0041e80000100a00 */
[----:B---3--:R0:W-:Y:S01]  /*85910*/  STL.128 [R1+0x85c0], R200 ;  /* 0x0085c0c801007387 */ /* 0x0081e20000100c00 */
[----:B------:R-:W-:Y:S01]  /*85920*/  IMAD.MOV.U32 R32, RZ, RZ, R200 ;  /* 0x000000ffff207224 */ /* 0x000fe200078e00c8 */
[----:B------:R-:W-:Y:S01]  /*85930*/  MOV R33, R201 ;  /* 0x000000c900217202 */ /* 0x000fe20000000f00 */
[----:B------:R-:W-:Y:S02]  /*85940*/  IMAD.MOV.U32 R28, RZ, RZ, R202 ;  /* 0x000000ffff1c7224 */ /* 0x000fe400078e00ca */
[----:B------:R-:W-:-:S03]  /*85950*/  IMAD.MOV.U32 R29, RZ, RZ, R203 ;  /* 0x000000ffff1d7224 */ /* 0x000fc600078e00cb */
[----:B----4-:R-:W-:-:S03]  /*85960*/  DFMA R16, R32, R24, R224 ;  /* 0x000000182010722b */ /* 0x010fc600000000e0 */
[-C--:B------:R-:W-:Y:S02]  /*85970*/  DFMA R4, R28, R24.reuse, R4 ;  /* 0x000000181c04722b */ /* 0x080fe40000000004 */
[----:B------:R-:W-:Y:S01]  /*85980*/  DFMA R24, R20, R24, R210 ;  /* 0x000000181418722b */ /* 0x000fe200000000d2 */
[----:B------:R-:W-:Y:S10]  /*85990*/  @P1 BRA P2, `(.L_x_1247) ;  /* 0x00000000001c1947 */ /* 0x000ff40001000000 */
[----:B------:R-:W-:Y:S01]  /*859a0*/  IMAD.MOV.U32 R174, RZ, RZ, R230 ;  /* 0x000000ffffae7224 */ /* 0x000fe200078e00e6 */
[----:B------:R-:W-:Y:S01]  /*859b0*/  MOV R0, 0x859e0 ;  /* 0x000859e000007802 */ /* 0x000fe20000000f00 */
[----:B------:R-:W-:-:S07]  /*859c0*/  IMAD.MOV.U32 R175, RZ, RZ, R231 ;  /* 0x000000ffffaf7224 */ /* 0x000fce00078e00e7 */
[----:B0-----:R-:W-:Y:S05]  /*859d0*/  CALL.REL.NOINC `($__internal_1_$__cuda_sm20_div_rn_f64_full) ;  /* 0x00000cac00347944 */ /* 0x001fea0003c00000 */
[----:B------:R-:W-:Y:S01]  /*859e0*/  MOV R8, R12 ;  /* 0x0000000c00087202 */ /* 0x000fe20000000f00 */
[----:B------:R-:W-:-:S05]  /*859f0*/  IMAD.MOV.U32 R9, RZ, RZ, R13 ;  /* 0x000000ffff097224 */ /* 0x000fca00078e000d */
[----:B------:R1:W-:Y:S02]  /*85a00*/  STL.64 [R1+0x78d0], R8 ;  /* 0x0078d00801007387 */ /* 0x0003e40000100a00 */
.L_x_1247:
[----:B------:R-:W-:Y:S05]  /*85a10*/  BSYNC.RECONVERGENT B3 ;  /* 0x0000000000037941 */ /* 0x000fea0003800200 */
.L_x_1246:
[----:B------:R-:W2:Y:S04]  /*85a20*/  LDL.64 R28, [R1+0x78c0] ;  /* 0x0078c000011c7983 */ /* 0x000ea80000100a00 */
[----:B------:R-:W0:Y:S04]  /*85a30*/  LDL.64 R12, [R1+0x78d0] ;  /* 0x0078d000010c7983 */ /* 0x000e280000100a00 */
[----:B------:R-:W3:Y:S04]  /*85a40*/  LDL.LU.64 R44, [R1+0x7888] ;  /* 0x00788800012c7983 */ /* 0x000ee80000300a00 */
[----:B------:R-:W3:Y:S04]  /*85a50*/  LDL.64 R40, [R1+0x81e8] ;  /* 0x0081e80001287983 */ /* 0x000ee80000100a00 */
[----:B------:R-:W4:Y:S01]  /*85a60*/  LDL.64 R32, [R1+0x81d0] ;  /* 0x0081d00001207983 */ /* 0x000f220000100a00 */
[----:B-1----:R-:W-:Y:S01]  /*85a70*/  IMAD.MOV.U32 R8, RZ, RZ, 0x1 ;  /* 0x00000001ff087424 */ /* 0x002fe200078e00ff */
[----:B------:R-:W-:Y:S01]  /*85a80*/  BSSY.RECONVERGENT B3, `(.L_x_1248) ;  /* 0x000001b000037945 */ /* 0x000fe20003800200 */
[----:B--2---:R-:W1:Y:S01]  /*85a90*/  MUFU.RCP64H R9, R29 ;  /* 0x0000001d00097308 */ /* 0x004e620000001800 */
[----:B0-----:R-:W-:Y:S01]  /*85aa0*/  IMAD.MOV.U32 R36, RZ, RZ, R12 ;  /* 0x000000ffff247224 */ /* 0x001fe200078e000c */
[----:B------:R-:W-:-:S02]  /*85ab0*/  MOV R37, R13 ;  /* 0x0000000d00257202 */ /* 0x000fc40000000f00 */
        /* <DEDUP_REMOVED lines=13> */
[-C--:B---3--:R-:W-:Y:S02]  /*85b90*/  DFMA R68, R40, R36.reuse, R44 ;  /* 0x000000242844722b */ /* 0x088fe4000000002c */
[----:B----4-:R-:W-:-:S10]  /*85ba0*/  DFMA R4, R32, R36, R4 ;  /* 0x000000242004722b */ /* 0x010fd40000000004 */
        /* <DEDUP_REMOVED lines=8> */
.L_x_1249:
[----:B------:R-:W-:Y:S05]  /*85c30*/  BSYNC.RECONVERGENT B3 ;  /* 0x0000000000037941 */ /* 0x000fea0003800200 */
.L_x_1248:
[----:B------:R-:W2:Y:S04]  /*85c40*/  LDL.64 R28, [R1+0x77b0] ;  /* 0x0077b000011c7983 */ /* 0x000ea80000100a00 */
[----:B------:R-:W3:Y:S04]  /*85c50*/  LDL.64 R12, [R1+0x78b8] ;  /* 0x0078b800010c7983 */ /* 0x000ee80000100a00 */
[----:B------:R-:W4:Y:S04]  /*85c60*/  LDL.LU.64 R44, [R1+0x7830] ;  /* 0x00783000012c7983 */ /* 0x000f280000300a00 */
[----:B------:R-:W4:Y:S04]  /*85c70*/  LDL.64 R40, [R1+0x83b0] ;  /* 0x0083b00001287983 */ /* 0x000f280000100a00 */
[----:B------:R-:W5:Y:S01]  /*85c80*/  LDL.64 R32, [R1+0x83b8] ;  /* 0x0083b80001207983 */ /* 0x000f620000100a00 */
[----:B0-----:R-:W-:Y:S01]  /*85c90*/  IMAD.MOV.U32 R8, RZ, RZ, 0x1 ;  /* 0x00000001ff087424 */ /* 0x001fe200078e00ff */
[----:B------:R-:W-:Y:S01]  /*85ca0*/  BSSY.RECONVERGENT B3, `(.L_x_1250) ;  /* 0x000001b000037945 */ /* 0x000fe20003800200 */
[----:B--2---:R-:W0:Y:S01]  /*85cb0*/  MUFU.RCP64H R9, R29 ;  /* 0x0000001d00097308 */ /* 0x004e220000001800 */
[----:B---3--:R-:W-:Y:S01]  /*85cc0*/  MOV R36, R12 ;  /* 0x0000000c00247202 */ /* 0x008fe20000000f00 */
[----:B------:R-:W-:-:S02]  /*85cd0*/  IMAD.MOV.U32 R37, RZ, RZ, R13 ;  /* 0x000000ffff257224 */ /* 0x000fc400078e000d */
        /* <DEDUP_REMOVED lines=13> */
[-C--:B----4-:R-:W-:Y:S02]  /*85db0*/  DFMA R20, R40, R36.reuse, R44 ;  /* 0x000000242814722b */ /* 0x090fe4000000002c */
[----:B-----5:R-:W-:-:S10]  /*85dc0*/  DFMA R4, R32, R36, R4 ;  /* 0x000000242004722b */ /* 0x020fd40000000004 */
        /* <DEDUP_REMOVED lines=8> */
.L_x_1251:
[----:B------:R-:W-:Y:S05]  /*85e50*/  BSYNC.RECONVERGENT B3 ;  /* 0x0000000000037941 */ /* 0x000fea0003800200 */
.L_x_1250:
[----:B------:R-:W2:Y:S04]  /*85e60*/  LDL.128 R160, [R1+0x4570] ;  /* 0x0045700001a07983 */ /* 0x000ea80000100c00 */
[----:B------:R-:W3:Y:S04]  /*85e70*/  LDL.64 R12, [R1+0x7868] ;  /* 0x00786800010c7983 */ /* 0x000ee80000100a00 */
[----:B------:R-:W4:Y:S04]  /*85e80*/  LDL.LU.64 R62, [R1+0x7810] ;  /* 0x00781000013e7983 */ /* 0x000f280000300a00 */
[----:B------:R-:W5:Y:S04]  /*85e90*/  LDL.64 R36, [R1+0x8060] ;  /* 0x0080600001247983 */ /* 0x000f680000100a00 */
[----:B------:R-:W5:Y:S01]  /*85ea0*/  LDL.64 R40, [R1+0x8068] ;  /* 0x0080680001287983 */ /* 0x000f620000100a00 */
[----:B0-----:R-:W-:Y:S01]  /*85eb0*/  IMAD.MOV.U32 R8, RZ, RZ, 0x1 ;  /* 0x00000001ff087424 */ /* 0x001fe200078e00ff */
[----:B------:R-:W-:Y:S01]  /*85ec0*/  BSSY.RECONVERGENT B3, `(.L_x_1252) ;  /* 0x000001f000037945 */ /* 0x000fe20003800200 */
[----:B--2---:R-:W-:-:S04]  /*85ed0*/  IMAD.MOV.U32 R33, RZ, RZ, R163 ;  /* 0x000000ffff217224 */ /* 0x004fc800078e00a3 */
[----:B------:R-:W0:Y:S01]  /*85ee0*/  MUFU.RCP64H R9, R33 ;  /* 0x0000002100097308 */ /* 0x000e220000001800 */
[----:B------:R-:W-:Y:S01]  /*85ef0*/  MOV R32, R162 ;  /* 0x000000a200207202 */ /* 0x000fe20000000f00 */
[----:B---3--:R-:W-:Y:S02]  /*85f00*/  IMAD.MOV.U32 R44, RZ, RZ, R12 ;  /* 0x000000ffff2c7224 */ /* 0x008fe400078e000c */
[----:B------:R-:W-:-:S03]  /*85f10*/  IMAD.MOV.U32 R45, RZ, RZ, R13 ;  /* 0x000000ffff2d7224 */ /* 0x000fc600078e000d */
        /* <DEDUP_REMOVED lines=9> */
[----:B------:R0:W-:Y:S04]  /*85fb0*/  STL.128 [R1+0x80b0], R160 ;  /* 0x0080b0a001007387 */ /* 0x0001e80000100c00 */
[----:B------:R0:W-:Y:S03]  /*85fc0*/  STL.64 [R1+0x7830], R50 ;  /* 0x0078303201007387 */ /* 0x0001e60000100a00 */
[----:B------:R-:W-:-:S02]  /*85fd0*/  FFMA R0, RZ, R33, R51 ;  /* 0x00000021ff007223 */ /* 0x000fc40000000033 */
[----:B------:R-:W-:-:S03]  /*85fe0*/  FSETP.GEU.AND P2, PT, |R9|, 6.5827683646048100446e-37, PT ;  /* 0x036000000900780b */ /* 0x000fc60003f4e200 */
[----:B------:R-:W-:Y:S01]  /*85ff0*/  FSETP.GT.AND P1, PT, |R0|, 1.469367938527859385e-39, PT ;  /* 0x001000000000780b */ /* 0x000fe20003f24200 */
[-C--:B----4-:R-:W-:Y:S02]  /*86000*/  DFMA R4, R62, R44.reuse, R4 ;  /* 0x0000002c3e04722b */ /* 0x090fe40000000004 */
[-C--:B-----5:R-:W-:Y:S02]  /*86010*/  DFMA R36, R36, R44.reuse, R204 ;  /* 0x0000002c2424722b */ /* 0x0a0fe400000000cc */
[----:B------:R-:W-:-:S08]  /*86020*/  DFMA R40, R40, R44, R234 ;  /* 0x0000002c2828722b */ /* 0x000fd000000000ea */
        /* <DEDUP_REMOVED lines=8> */
.L_x_1253:
[----:B------:R-:W-:Y:S05]  /*860b0*/  BSYNC.RECONVERGENT B3 ;  /* 0x0000000000037941 */ /* 0x000fea0003800200 */
.L_x_1252:
[----:B------:R-:W2:Y:S04]  /*860c0*/  LDL.64 R12, [R1+0x7830] ;  /* 0x00783000010c7983 */ /* 0x000ea80000100a00 */
[----:B------:R-:W3:Y:S04]  /*860d0*/  LDL.LU.64 R50, [R1+0x85e0] ;  /* 0x0085e00001327983 */ /* 0x000ee80000300a00 */
[----:B------:R-:W4:Y:S04]  /*860e0*/  LDL.LU.64 R76, [R1+0x7a10] ;  /* 0x007a1000014c7983 */ /* 0x000f280000300a00 */
[----:B------:R-:W4:Y:S04]  /*860f0*/  LDL.LU.64 R62, [R1+0x8020] ;  /* 0x00802000013e7983 */ /* 0x000f280000300a00 */
[----:B------:R-:W5:Y:S01]  /*86100*/  LDL.64 R32, [R1+0x85e8] ;  /* 0x0085e80001207983 */ /* 0x000f620000100a00 */
[----:B0-----:R-:W0:Y:S01]  /*86110*/  MUFU.RCP64H R9, R229 ;  /* 0x000000e500097308 */ /* 0x001e220000001800 */
[----:B------:R-:W-:Y:S01]  /*86120*/  HFMA2 R8, -RZ, RZ, 0, 5.9604644775390625e-08 ;  /* 0x00000001ff087431 */ /* 0x000fe200000001ff */
[----:B------:R-:W-:Y:S01]  /*86130*/  BSSY.RECONVERGENT B3, `(.L_x_1254) ;  /* 0x000001b000037945 */ /* 0x000fe20003800200 */
[----:B--2---:R-:W-:-:S02]  /*86140*/  IMAD.MOV.U32 R44, RZ, RZ, R12 ;  /* 0x000000ffff2c7224 */ /* 0x004fc400078e000c */
[----:B------:R-:W-:Y:S02]  /*86150*/  IMAD.MOV.U32 R45, RZ, RZ, R13 ;  /* 0x000000ffff2d7224 */ /* 0x000fe400078e000d */
        /* <DEDUP_REMOVED lines=14> */
[-C--:B----4-:R-:W-:Y:S02]  /*86240*/  DFMA R62, R62, R44.reuse, R76 ;  /* 0x0000002c3e3e722b */ /* 0x090fe4000000004c */
[----:B-----5:R-:W-:-:S08]  /*86250*/  DFMA R28, R32, R44, R4 ;  /* 0x0000002c201c722b */ /* 0x020fd00000000004 */
        /* <DEDUP_REMOVED lines=8> */
.L_x_1255:
[----:B------:R-:W-:Y:S05]  /*862e0*/  BSYNC.RECONVERGENT B3 ;  /* 0x0000000000037941 */ /* 0x000fea0003800200 */
.L_x_1254:
[----:B------:R-:W2:Y:S04]  /*862f0*/  LDL.128 R160, [R1+0x45b0] ;  /* 0x0045b00001a07983 */ /* 0x000ea80000100c00 */
[----:B------:R-:W3:Y:S04]  /*86300*/  LDL.64 R8, [R1+0x7820] ;  /* 0x0078200001087983 */ /* 0x000ee80000100a00 */
[----:B------:R-:W4:Y:S04]  /*86310*/  LDL.LU.64 R106, [R1+0x7a20] ;  /* 0x007a2000016a7983 */ /* 0x000f280000300a00 */
[----:B------:R-:W4:Y:S04]  /*86320*/  LDL.LU.64 R32, [R1+0x7eb0] ;  /* 0x007eb00001207983 */ /* 0x000f280000300a00 */
[----:B------:R-:W5:Y:S04]  /*86330*/  LDL.LU.64 R86, [R1+0x7960] ;  /* 0x0079600001567983 */ /* 0x000f680000300a00 */
[----:B------:R-:W5:Y:S04]  /*86340*/  LDL.64 R82, [R1+0x7c30] ;  /* 0x007c300001527983 */ /* 0x000f680000100a00 */
[----:B------:R-:W5:Y:S01]  /*86350*/  LDL.64 R44, [R1+0x7c38] ;  /* 0x007c3800012c7983 */ /* 0x000f620000100a00 */
[----:B0-----:R-:W-:Y:S01]  /*86360*/  HFMA2 R4, -RZ, RZ, 0, 5.9604644775390625e-08 ;  /* 0x00000001ff047431 */ /* 0x001fe200000001ff */
[----:B------:R-:W-:Y:S01]  /*86370*/  BSSY.RECONVERGENT B3, `(.L_x_1256) ;  /* 0x000001f000037945 */ /* 0x000fe20003800200 */
[----:B--2---:R-:W-:-:S04]  /*86380*/  IMAD.MOV.U32 R75, RZ, RZ, R163 ;  /* 0x000000ffff4b7224 */ /* 0x004fc800078e00a3 */
[----:B------:R-:W0:Y:S01]  /*86390*/  MUFU.RCP64H R5, R75 ;  /* 0x0000004b00057308 */ /* 0x000e220000001800 */
[----:B------:R-:W-:Y:S01]  /*863a0*/  IMAD.MOV.U32 R74, RZ, RZ, R162 ;  /* 0x000000ffff4a7224 */ /* 0x000fe200078e00a2 */
[----:B---3--:R-:W-:Y:S01]  /*863b0*/  MOV R77, R9 ;  /* 0x00000009004d7202 */ /* 0x008fe20000000f00 */
[----:B------:R-:W-:-:S04]  /*863c0*/  IMAD.MOV.U32 R76, RZ, RZ, R8 ;  /* 0x000000ffff4c7224 */ /* 0x000fc800078e0008 */
        /* <DEDUP_REMOVED lines=25> */
.L_x_1257:
[----:B------:R-:W-:Y:S05]  /*86560*/  BSYNC.RECONVERGENT B3 ;  /* 0x0000000000037941 */ /* 0x000fea0003800200 */
.L_x_1256:
[----:B------:R-:W2:Y:S04]  /*86570*/  LDL.64 R74, [R1+0x78c8] ;  /* 0x0078c800014a7983 */ /* 0x000ea80000100a00 */
[----:B------:R-:W3:Y:S04]  /*86580*/  LDL.64 R12, [R1+0x7810] ;  /* 0x00781000010c7983 */ /* 0x000ee80000100a00 */
[----:B------:R-:W4:Y:S04]  /*86590*/  LDL.LU.64 R116, [R1+0x77f0] ;  /* 0x0077f00001747983 */ /* 0x000f280000300a00 */
[----:B------:R-:W4:Y:S04]  /*865a0*/  LDL.LU.64 R106, [R1+0x7ee0] ;  /* 0x007ee000016a7983 */ /* 0x000f280000300a00 */
[----:B------:R-:W5:Y:S04]  /*865b0*/  LDL.64 R86, [R1+0x88c0] ;  /* 0x0088c00001567983 */ /* 0x000f680000100a00 */
[----:B------:R-:W5:Y:S01]  /*865c0*/  LDL.64 R76, [R1+0x88c8] ;  /* 0x0088c800014c7983 */ /* 0x000f620000100a00 */
[----:B0-----:R-:W-:Y:S01]  /*865d0*/  IMAD.MOV.U32 R8, RZ, RZ, 0x1 ;  /* 0x00000001ff087424 */ /* 0x001fe200078e00ff */
        /* <DEDUP_REMOVED lines=18> */
[-C--:B-----5:R-:W-:Y:S02]  /*86700*/  DFMA R160, R86, R82.reuse, R216 ;  /* 0x0000005256a0722b */ /* 0x0a0fe400000000d8 */
[----:B------:R-:W-:-:S08]  /*86710*/  DFMA R24, R76, R82, R44 ;  /* 0x000000524c18722b */ /* 0x000fd0000000002c */
        /* <DEDUP_REMOVED lines=8> */
.L_x_1259:
[----:B------:R-:W-:Y:S05]  /*867a0*/  BSYNC.RECONVERGENT B3 ;  /* 0x0000000000037941 */ /* 0x000fea0003800200 */
.L_x_1258:
[----:B------:R-:W2:Y:S04]  /*867b0*/  LDL.128 R164, [R1+0x45f0] ;  /* 0x0045f00001a47983 */ /* 0x000ea80000100c00 */
[----:B------:R-:W3:Y:S04]  /*867c0*/  LDL.64 R12, [R1+0x7808] ;  /* 0x00780800010c7983 */ /* 0x000ee80000100a00 */
[----:B------:R-:W4:Y:S04]  /*867d0*/  LDL.LU.64 R116, [R1+0x7a98] ;  /* 0x007a980001747983 */ /* 0x000f280000300a00 */
[----:B------:R-:W4:Y:S04]  /*867e0*/  LDL.LU.64 R106, [R1+0x80a0] ;  /* 0x0080a000016a7983 */ /* 0x000f280000300a00 */
[----:B------:R-:W5:Y:S04]  /*867f0*/  LDL.64 R86, [R1+0x8470] ;  /* 0x0084700001567983 */ /* 0x000f680000100a00 */
[----:B------:R-:W5:Y:S01]  /*86800*/  LDL.64 R76, [R1+0x8478] ;  /* 0x00847800014c7983 */ /* 0x000f620000100a00 */
[----:B0-----:R-:W-:Y:S01]  /*86810*/  IMAD.MOV.U32 R8, RZ, RZ, 0x1 ;  /* 0x00000001ff087424 */ /* 0x001fe200078e00ff */
[----:B------:R-:W-:Y:S01]  /*86820*/  BSSY.RECONVERGENT B3, `(.L_x_1260) ;  /* 0x000001f000037945 */ /* 0x000fe20003800200 */
[----:B--2---:R-:W-:-:S04]  /*86830*/  MOV R75, R167 ;  /* 0x000000a7004b7202 */ /* 0x004fc80000000f00 */
        /* <DEDUP_REMOVED lines=29> */
.L_x_1261:
[----:B------:R-:W-:Y:S05]  /*86a10*/  BSYNC.RECONVERGENT B3 ;  /* 0x0000000000037941 */ /* 0x000fea0003800200 */
.L_x_1260:
[----:B------:R-:W2:Y:S04]  /*86a20*/  LDL.64 R12, [R1+0x77e8] ;  /* 0x0077e800010c7983 */ /* 0x000ea80000100a00 */
[----:B------:R-:W3:Y:S04]  /*86a30*/  LDL.LU.64 R116, [R1+0x7770] ;  /* 0x0077700001747983 */ /* 0x000ee80000300a00 */
[----:B------:R-:W3:Y:S04]  /*86a40*/  LDL.LU.64 R106, [R1+0x79a0] ;  /* 0x0079a000016a7983 */ /* 0x000ee80000300a00 */
[----:B------:R-:W4:Y:S04]  /*86a50*/  LDL.LU.64 R88, [R1+0x79a8] ;  /* 0x0079a80001587983 */ /* 0x000f280000300a00 */
[----:B------:R-:W5:Y:S01]  /*86a60*/  LDL.64 R76, [R1+0x8590] ;  /* 0x00859000014c7983 */ /* 0x000f620000100a00 */
[----:B0-----:R-:W0:Y:S01]  /*86a70*/  MUFU.RCP64H R9, R173 ;  /* 0x000000ad00097308 */ /* 0x001e220000001800 */
[----:B------:R-:W-:Y:S01]  /*86a80*/  IMAD.MOV.U32 R8, RZ, RZ, 0x1 ;  /* 0x00000001ff087424 */ /* 0x000fe200078e00ff */
[----:B------:R-:W-:Y:S01]  /*86a90*/  BSSY.RECONVERGENT B3, `(.L_x_1262) ;  /* 0x000001b000037945 */ /* 0x000fe20003800200 */
[----:B--2---:R-:W-:Y:S01]  /*86aa0*/  MOV R82, R12 ;  /* 0x0000000c00527202 */ /* 0x004fe20000000f00 */
        /* <DEDUP_REMOVED lines=25> */
.L_x_1263:
[----:B------:R-:W-:Y:S05]  /*86c40*/  BSYNC.RECONVERGENT B3 ;  /* 0x0000000000037941 */ /* 0x000fea0003800200 */
.L_x_1262:
[----:B------:R-:W2:Y:S04]  /*86c50*/  LDL.128 R164, [R1+0x4630] ;  /* 0x0046300001a47983 */ /* 0x000ea80000100c00 */
[----:B------:R-:W3:Y:S04]  /*86c60*/  LDL.64 R12, [R1+0x77e0] ;  /* 0x0077e000010c7983 */ /* 0x000ee80000100a00 */
[----:B------:R-:W4:Y:S04]  /*86c70*/  LDL.LU.64 R120, [R1+0x7f10] ;  /* 0x007f100001787983 */ /* 0x000f280000300a00 */
[----:B------:R-:W5:Y:S04]  /*86c80*/  LDL.LU.64 R106, [R1+0x79e0] ;  /* 0x0079e000016a7983 */ /* 0x000f680000300a00 */
        /* <DEDUP_REMOVED lines=17> */
[-C--:B----4-:R-:W-:Y:S02]  /*86da0*/  DFMA R74, R120, R86.reuse, R32 ;  /* 0x00000056784a722b */ /* 0x090fe40000000020 */
[----:B-----5:R-:W-:Y:S02]  /*86db0*/  DFMA R32, R88, R86, R106 ;  /* 0x000000565820722b */ /* 0x020fe4000000006a */
[----:B------:R-:W-:Y:S01]  /*86dc0*/  DADD R8, -RZ, -R184 ;  /* 0x00000000ff087229 */ /* 0x000fe200000009b8 */
[----:B------:R0:W-:Y:S03]  /*86dd0*/  STL.128 [R1+0x79a0], R164 ;  /* 0x0079a0a401007387 */ /* 0x0001e60000100c00 */
[----:B------:R-:W-:Y:S01]  /*86de0*/  FFMA R0, RZ, R77, R117 ;  /* 0x0000004dff007223 */ /* 0x000fe20000000075 */
[----:B------:R0:W-:Y:S04]  /*86df0*/  STL.64 [R1+0x77d8], R116 ;  /* 0x0077d87401007387 */ /* 0x0001e80000100a00 */
[----:B------:R0:W-:Y:S01]  /*86e00*/  STL.64 [R1+0x7888], R32 ;  /* 0x0078882001007387 */ /* 0x0001e20000100a00 */
[----:B------:R-:W-:-:S02]  /*86e10*/  FSETP.GT.AND P1, PT, |R0|, 1.469367938527859385e-39, PT ;  /* 0x001000000000780b */ /* 0x000fc40003f24200 */
[----:B------:R-:W-:Y:S01]  /*86e20*/  FSETP.GEU.AND P2, PT, |R9|, 6.5827683646048100446e-37, PT ;  /* 0x036000000900780b */ /* 0x000fe20003f4e200 */
[----:B------:R-:W-:-:S12]  /*86e30*/  DFMA R24, R82, R86, R24 ;  /* 0x000000565218722b */ /* 0x000fd80000000018 */
        /* <DEDUP_REMOVED lines=8> */
.L_x_1265:
[----:B------:R-:W-:Y:S05]  /*86ec0*/  BSYNC.RECONVERGENT B3 ;  /* 0x0000000000037941 */ /* 0x000fea0003800200 */
.L_x_1264:
[----:B------:R-:W2:Y:S04]  /*86ed0*/  LDL.64 R82, [R1+0x7860] ;  /* 0x0078600001527983 */ /* 0x000ea80000100a00 */
[----:B------:R-:W3:Y:S04]  /*86ee0*/  LDL.64 R12, [R1+0x77d8] ;  /* 0x0077d800010c7983 */ /* 0x000ee80000100a00 */
[----:B------:R-:W4:Y:S04]  /*86ef0*/  LDL.LU.64 R116, [R1+0x7720] ;  /* 0x0077200001747983 */ /* 0x000f280000300a00 */
[----:B------:R-:W5:Y:S04]  /*86f00*/  LDL.LU.64 R76, [R1+0x7728] ;  /* 0x00772800014c7983 */ /* 0x000f680000300a00 */
[----:B------:R-:W5:Y:S01]  /*86f10*/  LDL.LU.64 R88, [R1+0x78b0] ;  /* 0x0078b00001587983 */ /* 0x000f620000300a00 */
[----:B0-----:R-:W-:Y:S01]  /*86f20*/  HFMA2 R8, -RZ, RZ, 0, 5.9604644775390625e-08 ;  /* 0x00000001ff087431 */ /* 0x001fe200000001ff */
[----:B------:R-:W-:Y:S01]  /*86f30*/  BSSY.RECONVERGENT B3, `(.L_x_1266) ;  /* 0x000001c000037945 */ /* 0x000fe20003800200 */
[----:B--2---:R-:W0:Y:S01]  /*86f40*/  MUFU.RCP64H R9, R83 ;  /* 0x0000005300097308 */ /* 0x004e220000001800 */
[----:B---3--:R-:W-:-:S02]  /*86f50*/  IMAD.MOV.U32 R106, RZ, RZ, R12 ;  /* 0x000000ffff6a7224 */ /* 0x008fc400078e000c */
[----:B------:R-:W-:Y:S01]  /*86f60*/  IMAD.MOV.U32 R107, RZ, RZ, R13 ;  /* 0x000000ffff6b7224 */ /* 0x000fe200078e000d */
        /* <DEDUP_REMOVED lines=24> */
.L_x_1267:
[----:B------:R-:W-:Y:S05]  /*870f0*/  BSYNC.RECONVERGENT B3 ;  /* 0x0000000000037941 */ /* 0x000fea0003800200 */
.L_x_1266:
[----:B------:R-:W2:Y:S04]  /*87100*/  LDL.64 R12, [R1+0x77d0] ;  /* 0x0077d000010c7983 */ /* 0x000ea80000100a00 */
[----:B------:R-:W3:Y:S04]  /*87110*/  LDL.LU.64 R116, [R1+0x7b40] ;  /* 0x007b400001747983 */ /* 0x000ee80000300a00 */
[----:B------:R-:W4:Y:S04]  /*87120*/  LDL.LU.64 R106, [R1+0x7b48] ;  /* 0x007b4800016a7983 */ /* 0x000f280000300a00 */
[----:B------:R-:W5:Y:S01]  /*87130*/  LDL.LU.64 R86, [R1+0x7730] ;  /* 0x0077300001567983 */ /* 0x000f620000300a00 */
[----:B0-----:R-:W0:Y:S01]  /*87140*/  MUFU.RCP64H R9, R85 ;  /* 0x0000005500097308 */ /* 0x001e220000001800 */
[----:B------:R-:W-:Y:S01]  /*87150*/  IMAD.MOV.U32 R8, RZ, RZ, 0x1 ;  /* 0x00000001ff087424 */ /* 0x000fe200078e00ff */
[----:B------:R-:W-:Y:S01]  /*87160*/  BSSY.RECONVERGENT B3, `(.L_x_1268) ;  /* 0x000001b000037945 */ /* 0x000fe20003800200 */
[----:B--2---:R-:W-:Y:S01]  /*87170*/  IMAD.MOV.U32 R88, RZ, RZ, R12 ;  /* 0x000000ffff587224 */ /* 0x004fe200078e000c */
[----:B------:R-:W-:-:S03]  /*87180*/  MOV R89, R13 ;  /* 0x0000000d00597202 */ /* 0x000fc60000000f00 */
        /* <DEDUP_REMOVED lines=24> */
.L_x_1269:
[----:B------:R-:W-:Y:S05]  /*87310*/  BSYNC.RECONVERGENT B3 ;  /* 0x0000000000037941 */ /* 0x000fea0003800200 */
.L_x_1268:
[----:B------:R-:W2:Y:S04]  /*87320*/  LDL.64 R74, [R1+0x7898] ;  /* 0x00789800014a7983 */ /* 0x000ea80000100a00 */
[----:B------:R-:W3:Y:S04]  /*87330*/  LDL.64 R12, [R1+0x77c0] ;  /* 0x0077c000010c7983 */ /* 0x000ee80000100a00 */
[----:B------:R-:W4:Y:S04]  /*87340*/  LDL.128 R164, [R1+0x4690] ;  /* 0x0046900001a47983 */ /* 0x000f280000100c00 */
[----:B------:R-:W5:Y:S04]  /*87350*/  LDL.LU.64 R82, [R1+0x7be8] ;  /* 0x007be80001527983 */ /* 0x000f680000300a00 */
        /* <DEDUP_REMOVED lines=15> */
[----:B----4-:R0:W-:Y:S04]  /*87450*/  STL.128 [R1+0x8100], R164 ;  /* 0x008100a401007387 */ /* 0x0101e80000100c00 */
[----:B------:R0:W-:Y:S03]  /*87460*/  STL.64 [R1+0x7738], R116 ;  /* 0x0077387401007387 */ /* 0x0001e60000100a00 */
[----:B------:R-:W-:-:S02]  /*87470*/  FFMA R0, RZ, R75, R117 ;  /* 0x0000004bff007223 */ /* 0x000fc40000000075 */
[----:B------:R-:W-:-:S03]  /*87480*/  FSETP.GEU.AND P2, PT, |R9|, 6.5827683646048100446e-37, PT ;  /* 0x036000000900780b */ /* 0x000fc60003f4e200 */
[----:B------:R-:W-:Y:S01]  /*87490*/  FSETP.GT.AND P1, PT, |R0|, 1.469367938527859385e-39, PT ;  /* 0x001000000000780b */ /* 0x000fe20003f24200 */
[----:B------:R-:W-:Y:S01]  /*874a0*/  IMAD.MOV.U32 R86, RZ, RZ, R164 ;  /* 0x000000ffff567224 */ /* 0x000fe200078e00a4 */
[----:B------:R-:W-:Y:S01]  /*874b0*/  MOV R87, R165 ;  /* 0x000000a500577202 */ /* 0x000fe20000000f00 */
[-C--:B-----5:R-:W-:Y:S02]  /*874c0*/  DFMA R82, R82, R88.reuse, R50 ;  /* 0x000000585252722b */ /* 0x0a0fe40000000032 */
[----:B------:R-:W-:-:S03]  /*874d0*/  DFMA R36, R106, R88, R236 ;  /* 0x000000586a24722b */ /* 0x000fc600000000ec */
[----:B------:R-:W-:-:S05]  /*874e0*/  DFMA R50, R86, R88, R40 ;  /* 0x000000585632722b */ /* 0x000fca0000000028 */
        /* <DEDUP_REMOVED lines=8> */
.L_x_1271:
[----:B------:R-:W-:Y:S05]  /*87570*/  BSYNC.RECONVERGENT B3 ;  /* 0x0000000000037941 */ /* 0x000fea0003800200 */
.L_x_1270:
[----:B------:R-:W2:Y:S04]  /*87580*/  LDL.64 R12, [R1+0x7738] ;  /* 0x00773800010c7983 */ /* 0x000ea80000100a00 */
[----:B------:R-:W3:Y:S04]  /*87590*/  LDL.LU.64 R116, [R1+0x79f0] ;  /* 0x0079f00001747983 */ /* 0x000ee80000300a00 */
[----:B------:R-:W3:Y:S04]  /*875a0*/  LDL.64 R74, [R1+0x88f8] ;  /* 0x0088f800014a7983 */ /* 0x000ee80000100a00 */
[----:B------:R-:W4:Y:S04]  /*875b0*/  LDL.64 R106, [R1+0x8860] ;  /* 0x00886000016a7983 */ /* 0x000f280000100a00 */
        /* <DEDUP_REMOVED lines=30> */
.L_x_1273:
[----:B------:R-:W-:Y:S05]  /*877a0*/  BSYNC.RECONVERGENT B3 ;  /* 0x0000000000037941 */ /* 0x000fea0003800200 */
.L_x_1272:
[----:B------:R-:W2:Y:S04]  /*877b0*/  LDL.128 R216, [R1+0x46e0] ;  /* 0x0046e00001d87983 */ /* 0x000ea80000100c00 */
[----:B------:R-:W3:Y:S04]  /*877c0*/  LDL.64 R12, [R1+0x7730] ;  /* 0x00773000010c7983 */ /* 0x000ee80000100a00 */
[----:B------:R-:W4:Y:S04]  /*877d0*/  LDL.64 R106, [R1+0x7e30] ;  /* 0x007e3000016a7983 */ /* 0x000f280000100a00 */
[----:B------:R-:W5:Y:S04]  /*877e0*/  LDL.LU.64 R120, [R1+0x7c08] ;  /* 0x007c080001787983 */ /* 0x000f680000300a00 */
[----:B------:R-:W5:Y:S01]  /*877f0*/  LDL.64 R86, [R1+0x7e38] ;  /* 0x007e380001567983 */ /* 0x000f620000100a00 */
        /* <DEDUP_REMOVED lines=29> */
.L_x_1275:
[----:B------:R-:W-:Y:S05]  /*879d0*/  BSYNC.RECONVERGENT B3 ;  /* 0x0000000000037941 */ /* 0x000fea0003800200 */
.L_x_1274:
[----:B------:R-:W2:Y:S04]  /*879e0*/  LDL.64 R88, [R1+0x7700] ;  /* 0x0077000001587983 */ /* 0x000ea80000100a00 */
[----:B------:R-:W3:Y:S04]  /*879f0*/  LDL.128 R140, [R1+0x46f0] ;  /* 0x0046f000018c7983 */ /* 0x000ee80000100c00 */
[----:B------:R-:W4:Y:S01]  /*87a00*/  LDL.64 R106, [R1+0x7728] ;  /* 0x00772800016a7983 */ /* 0x000f220000100a00 */
[----:B0-----:R-:W-:Y:S01]  /*87a10*/  HFMA2 R8, -RZ, RZ, 0, 5.9604644775390625e-08 ;  /* 0x00000001ff087431 */ /* 0x001fe200000001ff */
        /* <DEDUP_REMOVED lines=29> */
.L_x_1277:
[----:B------:R-:W-:Y:S05]  /*87bf0*/  BSYNC.RECONVERGENT B3 ;  /* 0x0000000000037941 */ /* 0x000fea0003800200 */
.L_x_1276:
[----:B------:R-:W2:Y:S04]  /*87c00*/  LDL.128 R140, [R1+0x4730] ;  /* 0x00473000018c7983 */ /* 0x000ea80000100c00 */
[----:B------:R-:W3:Y:S04]  /*87c10*/  LDL.64 R116, [R1+0x83f8] ;  /* 0x0083f80001747983 */ /* 0x000ee80000100a00 */
[----:B------:R-:W4:Y:S04]  /*87c20*/  LDL.64 R82, [R1+0x7b50] ;  /* 0x007b500001527983 */ /* 0x000f280000100a00 */
[----:B------:R-:W5:Y:S04]  /*87c30*/  LDL.LU.64 R136, [R1+0x8360] ;  /* 0x0083600001887983 */ /* 0x000f680000300a00 */
[----:B------:R-:W5:Y:S04]  /*87c40*/  LDL.64 R120, [R1+0x7b58] ;  /* 0x007b580001787983 */ /* 0x000f680000100a00 */
[----:B------:R-:W5:Y:S04]  /*87c50*/  LDL.64 R106, [R1+0x7b60] ;  /* 0x007b6000016a7983 */ /* 0x000f680000100a00 */
[----:B------:R-:W5:Y:S01]  /*87c60*/  LDL.64 R88, [R1+0x7b68] ;  /* 0x007b680001587983 */ /* 0x000f620000100a00 */
        /* <DEDUP_REMOVED lines=18> */
[-C--:B-----5:R-:W-:Y:S02]  /*87d90*/  DFMA R40, R120, R234.reuse, R136 ;  /* 0x000000ea7828722b */ /* 0x0a0fe40000000088 */
[-C--:B------:R-:W-:Y:S02]  /*87da0*/  DFMA R4, R106, R234.reuse, R76 ;  /* 0x000000ea6a04722b */ /* 0x080fe4000000004c */
[----:B------:R-:W-:-:S04]  /*87db0*/  DFMA R74, R88, R234, R86 ;  /* 0x000000ea584a722b */ /* 0x000fc80000000056 */
[----:B0-----:R-:W-:Y:S07]  /*87dc0*/  @P1 BRA P2, `(.L_x_1279) ;  /* 0x00000000001c1947 */ /* 0x001fee0001000000 */
[----:B------:R-:W-:Y:S01]  /*87dd0*/  MOV R174, R140 ;  /* 0x0000008c00ae7202 */ /* 0x000fe20000000f00 */
[----:B------:R-:W-:Y:S01]  /*87de0*/  IMAD.MOV.U32 R175, RZ, RZ, R141 ;  /* 0x000000ffffaf7224 */ /* 0x000fe200078e008d */
[----:B------:R-:W-:-:S07]  /*87df0*/  MOV R0, 0x87e10 ;  /* 0x00087e1000007802 */ /* 0x000fce0000000f00 */
[----:B------:R-:W-:Y:S05]  /*87e00*/  CALL.REL.NOINC `($__internal_1_$__cuda_sm20_div_rn_f64_full) ;  /* 0x00000c8800287944 */ /* 0x000fea0003c00000 */
[----:B------:R-:W-:Y:S01]  /*87e10*/  IMAD.MOV.U32 R8, RZ, RZ, R12 ;  /* 0x000000ffff087224 */ /* 0x000fe200078e000c */
[----:B------:R-:W-:-:S05]  /*87e20*/  MOV R9, R13 ;  /* 0x0000000d00097202 */ /* 0x000fca0000000f00 */
[----:B------:R0:W-:Y:S02]  /*87e30*/  STL.64 [R1+0x78b0], R8 ;  /* 0x0078b00801007387 */ /* 0x0001e40000100a00 */
.L_x_1279:
[----:B------:R-:W-:Y:S05]  /*87e40*/  BSYNC.RECONVERGENT B3 ;  /* 0x0000000000037941 */ /* 0x000fea0003800200 */
.L_x_1278:
[----:B------:R-:W2:Y:S04]  /*87e50*/  LDL.128 R136, [R1+0x4740] ;  /* 0x0047400001887983 */ /* 0x000ea80000100c00 */
[----:B------:R-:W3:Y:S04]  /*87e60*/  LDL.64 R12, [R1+0x78b0] ;  /* 0x0078b000010c7983 */ /* 0x000ee80000100a00 */
[----:B------:R-:W4:Y:S04]  /*87e70*/  LDL.64 R106, [R1+0x7fc8] ;  /* 0x007fc800016a7983 */ /* 0x000f280000100a00 */
        /* <DEDUP_REMOVED lines=18> */
[-C--:B----4-:R-:W-:Y:S02]  /*87fa0*/  DFMA R202, R106, R88.reuse, R68 ;  /* 0x000000586aca722b */ /* 0x090fe40000000044 */
[----:B-----5:R-:W-:-:S10]  /*87fb0*/  DFMA R4, R86, R88, R4 ;  /* 0x000000585604722b */ /* 0x020fd40000000004 */
[----:B------:R-:W-:Y:S05]  /*87fc0*/  @P1 BRA P2, `(.L_x_1281) ;  /* 0x0000000000181947 */ /* 0x000fea0001000000 */
[----:B------:R-:W-:Y:S01]  /*87fd0*/  IMAD.MOV.U32 R174, RZ, RZ, R138 ;  /* 0x000000ffffae7224 */ /* 0x000fe200078e008a */
[----:B------:R-:W-:Y:S01]  /*87fe0*/  MOV R0, 0x88010 ;  /* 0x0008801000007802 */ /* 0x000fe20000000f00 */
[----:B------:R-:W-:-:S07]  /*87ff0*/  IMAD.MOV.U32 R175, RZ, RZ, R139 ;  /* 0x000000ffffaf7224 */ /* 0x000fce00078e008b */
[----:B------:R-:W-:Y:S05]  /*88000*/  CALL.REL.NOINC `($__internal_1_$__cuda_sm20_div_rn_f64_full) ;  /* 0x00000c8400a87944 */ /* 0x000fea0003c00000 */
[----:B------:R-:W-:Y:S01]  /*88010*/  MOV R246, R12 ;  /* 0x0000000c00f67202 */ /* 0x000fe20000000f00 */
[----:B------:R-:W-:-:S07]  /*88020*/  IMAD.MOV.U32 R247, RZ, RZ, R13 ;  /* 0x000000fffff77224 */ /* 0x000fce00078e000d */
.L_x_1281:
[----:B------:R-:W-:Y:S05]  /*88030*/  BSYNC.RECONVERGENT B3 ;  /* 0x0000000000037941 */ /* 0x000fea0003800200 */
.L_x_1280:
[----:B------:R-:W2:Y:S01]  /*88040*/  LDL.128 R164, [R1+0x4750] ;  /* 0x0047500001a47983 */ /* 0x000ea20000100c00 */
        /* <DEDUP_REMOVED lines=11> */
[----:B------:R-:W-:Y:S01]  /*88100*/  DFMA R12, -R198, R8, 1 ;  /* 0x3ff00000c60c742b */ /* 0x000fe20000000108 */
[----:B------:R-:W-:Y:S07]  /*88110*/  BSSY.RECONVERGENT B3, `(.L_x_1282) ;  /* 0x000001b000037945 */ /* 0x000fee0003800200 */
[----:B------:R-:W-:-:S08]  /*88120*/  DFMA R8, R8, R12, R8 ;  /* 0x0000000c0808722b */ /* 0x000fd00000000008 */
[----:B------:R-:W-:-:S08]  /*88130*/  DMUL R12, R8, -R146 ;  /* 0x80000092080c7228 */ /* 0x000fd00000000000 */
[----:B------:R-:W-:-:S08]  /*88140*/  DFMA R68, -R198, R12, -R146 ;  /* 0x0000000cc644722b */ /* 0x000fd00000000992 */
[----:B------:R-:W-:Y:S02]  /*88150*/  DFMA R116, R8, R68, R12 ;  /* 0x000000440874722b */ /* 0x000fe4000000000c */
[----:B------:R-:W-:Y:S02]  /*88160*/  DADD R8, -RZ, -R146 ;  /* 0x00000000ff087229 */ /* 0x000fe40000000992 */
[-C--:B------:R-:W-:Y:S02]  /*88170*/  DFMA R68, R106, R246.reuse, R50 ;  /* 0x000000f66a44722b */ /* 0x080fe40000000032 */
[----:B------:R-:W-:Y:S01]  /*88180*/  DFMA R50, R88, R246, R4 ;  /* 0x000000f65832722b */ /* 0x000fe20000000004 */
[----:B------:R0:W-:Y:S03]  /*88190*/  STL.64 [R1+0x7720], R116 ;  /* 0x0077207401007387 */ /* 0x0001e60000100a00 */
[----:B------:R-:W-:-:S02]  /*881a0*/  FFMA R0, RZ, R199, R117 ;  /* 0x000000c7ff007223 */ /* 0x000fc40000000075 */
[----:B------:R-:W-:-:S03]  /*881b0*/  FSETP.GEU.AND P2, PT, |R9|, 6.5827683646048100446e-37, PT ;  /* 0x036000000900780b */ /* 0x000fc60003f4e200 */
[----:B------:R-:W-:Y:S01]  /*881c0*/  FSETP.GT.AND P1, PT, |R0|, 1.469367938527859385e-39, PT ;  /* 0x001000000000780b */ /* 0x000fe20003f24200 */
[----:B--2---:R0:W-:Y:S01]  /*881d0*/  STL.128 [R1+0x80a0], R164 ;  /* 0x0080a0a401007387 */ /* 0x0041e20000100c00 */
[----:B------:R-:W-:Y:S01]  /*881e0*/  MOV R76, R164 ;  /* 0x000000a4004c7202 */ /* 0x000fe20000000f00 */
[----:B------:R-:W-:Y:S01]  /*881f0*/  IMAD.MOV.U32 R77, RZ, RZ, R165 ;  /* 0x000000ffff4d7224 */ /* 0x000fe200078e00a5 */
[----:B------:R-:W-:Y:S01]  /*88200*/  MOV R87, R167 ;  /* 0x000000a700577202 */ /* 0x000fe20000000f00 */
[----:B------:R-:W-:-:S04]  /*88210*/  IMAD.MOV.U32 R86, RZ, RZ, R166 ;  /* 0x000000ffff567224 */ /* 0x000fc800078e00a6 */
[-C--:B------:R-:W-:Y:S02]  /*88220*/  DFMA R76, R76, R246.reuse, R62 ;  /* 0x000000f64c4c722b */ /* 0x080fe4000000003e */
[----:B------:R-:W-:Y:S02]  /*88230*/  DFMA R62, R86, R246, R28 ;  /* 0x000000f6563e722b */ /* 0x000fe4000000001c */
[----:B------:R-:W-:Y:S09]  /*88240*/  @P1 BRA P2, `(.L_x_1283) ;  /* 0x00000000001c1947 */ /* 0x000ff20001000000 */
[----:B------:R-:W-:Y:S01]  /*88250*/  IMAD.MOV.U32 R174, RZ, RZ, R198 ;  /* 0x000000ffffae7224 */ /* 0x000fe200078e00c6 */
[----:B------:R-:W-:Y:S02]  /*88260*/  MOV R175, R199 ;  /* 0x000000c700af7202 */ /* 0x000fe40000000f00 */
[----:B------:R-:W-:-:S07]  /*88270*/  MOV R0, 0x88290 ;  /* 0x0008829000007802 */ /* 0x000fce0000000f00 */
[----:B0-----:R-:W-:Y:S05]  /*88280*/  CALL.REL.NOINC `($__internal_1_$__cuda_sm20_div_rn_f64_full) ;  /* 0x00000c8400087944 */ /* 0x001fea0003c00000 */
[----:B------:R-:W-:Y:S02]  /*88290*/  IMAD.MOV.U32 R4, RZ, RZ, R12 ;  /* 0x000000ffff047224 */ /* 0x000fe400078e000c */
[----:B------:R-:W-:-:S05]  /*882a0*/  IMAD.MOV.U32 R5, RZ, RZ, R13 ;  /* 0x000000ffff057224 */ /* 0x000fca00078e000d */
[----:B------:R1:W-:Y:S02]  /*882b0*/  STL.64 [R1+0x7720], R4 ;  /* 0x0077200401007387 */ /* 0x0003e40000100a00 */
.L_x_1283:
[----:B------:R-:W-:Y:S05]  /*882c0*/  BSYNC.RECONVERGENT B3 ;  /* 0x0000000000037941 */ /* 0x000fea0003800200 */
.L_x_1282:
[----:B0-----:R-:W2:Y:S04]  /*882d0*/  LDL.128 R164, [R1+0x4790] ;  /* 0x0047900001a47983 */ /* 0x001ea80000100c00 */
[----:B------:R-:W3:Y:S04]  /*882e0*/  LDL.64 R8, [R1+0x7720] ;  /* 0x0077200001087983 */ /* 0x000ee80000100a00 */
[----:B------:R-:W4:Y:S04]  /*882f0*/  LDL.64 R106, [R1+0x8228] ;  /* 0x00822800016a7983 */ /* 0x000f280000100a00 */
[----:B------:R-:W5:Y:S04]  /*88300*/  LDL.64 R28, [R1+0x80c0] ;  /* 0x0080c000011c7983 */ /* 0x000f680000100a00 */
[----:B------:R-:W5:Y:S01]  /*88310*/  LDL.64 R86, [R1+0x80c8] ;  /* 0x0080c80001567983 */ /* 0x000f620000100a00 */
[----:B-1----:R-:W-:Y:S01]  /*88320*/  IMAD.MOV.U32 R4, RZ, RZ, 0x1 ;  /* 0x00000001ff047424 */ /* 0x002fe200078e00ff */
        /* <DEDUP_REMOVED lines=17> */
[-C--:B-----5:R-:W-:Y:S02]  /*88440*/  DFMA R28, R28, R88.reuse, R50 ;  /* 0x000000581c1c722b */ /* 0x0a0fe40000000032 */
[----:B------:R-:W-:-:S08]  /*88450*/  DFMA R82, R86, R88, R62 ;  /* 0x000000585652722b */ /* 0x000fd0000000003e */
[----:B------:R-:W-:Y:S05]  /*88460*/  @P1 BRA P2, `(.L_x_1285) ;  /* 0x0000000000181947 */ /* 0x000fea0001000000 */
[----:B------:R-:W-:Y:S01]  /*88470*/  MOV R174, R164 ;  /* 0x000000a400ae7202 */ /* 0x000fe20000000f00 */
[----:B------:R-:W-:Y:S01]  /*88480*/  IMAD.MOV.U32 R175, RZ, RZ, R165 ;  /* 0x000000ffffaf7224 */ /* 0x000fe200078e00a5 */
[----:B------:R-:W-:-:S07]  /*88490*/  MOV R0, 0x884b0 ;  /* 0x000884b000007802 */ /* 0x000fce0000000f00 */
[----:B------:R-:W-:Y:S05]  /*884a0*/  CALL.REL.NOINC `($__internal_1_$__cuda_sm20_div_rn_f64_full) ;  /* 0x00000c8000807944 */ /* 0x000fea0003c00000 */
[----:B------:R-:W-:Y:S01]  /*884b0*/  IMAD.MOV.U32 R4, RZ, RZ, R12 ;  /* 0x000000ffff047224 */ /* 0x000fe200078e000c */
[----:B------:R-:W-:-:S07]  /*884c0*/  MOV R5, R13 ;  /* 0x0000000d00057202 */ /* 0x000fce0000000f00 */
.L_x_1285:
[----:B------:R-:W-:Y:S05]  /*884d0*/  BSYNC.RECONVERGENT B3 ;  /* 0x0000000000037941 */ /* 0x000fea0003800200 */
.L_x_1284:
[----:B------:R-:W2:Y:S04]  /*884e0*/  LDL.128 R184, [R1+0x47b0] ;  /* 0x0047b00001b87983 */ /* 0x000ea80000100c00 */
[----:B------:R-:W3:Y:S04]  /*884f0*/  LDL.LU.64 R162, [R1+0x7778] ;  /* 0x0077780001a27983 */ /* 0x000ee80000300a00 */
[----:B------:R-:W4:Y:S04]  /*88500*/  LDL.LU.64 R88, [R1+0x7850] ;  /* 0x0078500001587983 */ /* 0x000f280000300a00 */
[----:B------:R-:W5:Y:S04]  /*88510*/  LDL.LU.64 R144, [R1+0x79b8] ;  /* 0x0079b80001907983 */ /* 0x000f680000300a00 */
[----:B------:R-:W5:Y:S04]  /*88520*/  LDL.LU.64 R132, [R1+0x7920] ;  /* 0x0079200001847983 */ /* 0x000f680000300a00 */
[----:B------:R-:W5:Y:S01]  /*88530*/  LDL.LU.64 R116, [R1+0x7a08] ;  /* 0x007a080001747983 */ /* 0x000f620000300a00 */
[----:B--2---:R-:W-:-:S03]  /*88540*/  IMAD.MOV.U32 R146, RZ, RZ, R184 ;  /* 0x000000ffff927224 */ /* 0x004fc600078e00b8 */
[----:B------:R0:W-:Y:S01]  /*88550*/  STL.128 [R1+0x8570], R184 ;  /* 0x008570b801007387 */ /* 0x0001e20000100c00 */
[----:B------:R-:W-:Y:S01]  /*88560*/  IMAD.MOV.U32 R147, RZ, RZ, R185 ;  /* 0x000000ffff937224 */ /* 0x000fe200078e00b9 */
[----:B------:R-:W-:Y:S01]  /*88570*/  MOV R106, R186 ;  /* 0x000000ba006a7202 */ /* 0x000fe20000000f00 */
[----:B------:R-:W-:Y:S02]  /*88580*/  IMAD.MOV.U32 R107, RZ, RZ, R187 ;  /* 0x000000ffff6b7224 */ /* 0x000fe400078e00bb */
[----:B0-----:R-:W2:Y:S01]  /*88590*/  LDL.128 R184, [R1+0x47a0] ;  /* 0x0047a00001b87983 */ /* 0x001ea20000100c00 */
        /* <DEDUP_REMOVED lines=22> */
[-C--:B---3--:R-:W-:Y:S02]  /*88700*/  DFMA R180, R146, R4.reuse, R162 ;  /* 0x0000000492b4722b */ /* 0x088fe400000000a2 */
[-C--:B----4-:R-:W-:Y:S02]  /*88710*/  DFMA R88, R166, R4.reuse, R88 ;  /* 0x00000004a658722b */ /* 0x090fe40000000058 */
[-C--:B-----5:R-:W-:Y:S02]  /*88720*/  DFMA R86, R86, R4.reuse, R144 ;  /* 0x000000045656722b */ /* 0x0a0fe40000000090 */
[-C--:B------:R-:W-:Y:S02]  /*88730*/  DFMA R50, R120, R4.reuse, R132 ;  /* 0x000000047832722b */ /* 0x080fe40000000084 */
[----:B------:R-:W-:Y:S01]  /*88740*/  DFMA R116, R106, R4, R116 ;  /* 0x000000046a74722b */ /* 0x000fe20000000074 */
[----:B--2---:R0:W-:Y:S01]  /*88750*/  STL.128 [R1+0x8440], R184 ;  /* 0x008440b801007387 */ /* 0x0041e20000100c00 */
[----:B------:R-:W-:Y:S01]  /*88760*/  MOV R62, R184 ;  /* 0x000000b8003e7202 */ /* 0x000fe20000000f00 */
[----:B------:R-:W-:-:S06]  /*88770*/  IMAD.MOV.U32 R63, RZ, RZ, R185 ;  /* 0x000000ffff3f7224 */ /* 0x000fcc00078e00b9 */
[----:B------:R-:W-:Y:S01]  /*88780*/  DFMA R62, R62, R4, R28 ;  /* 0x000000043e3e722b */ /* 0x000fe2000000001c */
[----:B------:R-:W-:Y:S10]  /*88790*/  @P1 BRA P2, `(.L_x_1287) ;  /* 0x00000000001c1947 */ /* 0x000ff40001000000 */
[----:B0-----:R-:W-:Y:S01]  /*887a0*/  MOV R174, R196 ;  /* 0x000000c400ae7202 */ /* 0x001fe20000000f00 */
[----:B------:R-:W-:Y:S01]  /*887b0*/  IMAD.MOV.U32 R175, RZ, RZ, R197 ;  /* 0x000000ffffaf7224 */ /* 0x000fe200078e00c5 */
[----:B------:R-:W-:-:S07]  /*887c0*/  MOV R0, 0x887e0 ;  /* 0x000887e000007802 */ /* 0x000fce0000000f00 */
[----:B------:R-:W-:Y:S05]  /*887d0*/  CALL.REL.NOINC `($__internal_1_$__cuda_sm20_div_rn_f64_full) ;  /* 0x00000c7c00b47944 */ /* 0x000fea0003c00000 */
[----:B------:R-:W-:Y:S01]  /*887e0*/  IMAD.MOV.U32 R8, RZ, RZ, R12 ;  /* 0x000000ffff087224 */ /* 0x000fe200078e000c */
[----:B------:R-:W-:-:S05]  /*887f0*/  MOV R9, R13 ;  /* 0x0000000d00097202 */ /* 0x000fca0000000f00 */
[----:B------:R1:W-:Y:S02]  /*88800*/  STL.64 [R1+0x7708], R8 ;  /* 0x0077080801007387 */ /* 0x0003e40000100a00 */
.L_x_1287:
[----:B------:R-:W-:Y:S05]  /*88810*/  BSYNC.RECONVERGENT B3 ;  /* 0x0000000000037941 */ /* 0x000fea0003800200 */
.L_x_1286:
[----:B------:R-:W2:Y:S04]  /*88820*/  LDL.64 R12, [R1+0x7708] ;  /* 0x00770800010c7983 */ /* 0x000ea80000100a00 */
[----:B0-----:R-:W3:Y:S04]  /*88830*/  LDL.128 R184, [R1+0x47e0] ;  /* 0x0047e00001b87983 */ /* 0x001ee80000100c00 */
[----:B------:R-:W4:Y:S04]  /*88840*/  LDL.LU.64 R144, [R1+0x7848] ;  /* 0x0078480001907983 */ /* 0x000f280000300a00 */
[----:B------:R-:W4:Y:S04]  /*88850*/  LDL.64 R106, [R1+0x8120] ;  /* 0x00812000016a7983 */ /* 0x000f280000100a00 */
[----:B------:R-:W5:Y:S01]  /*88860*/  LDL.64 R134, [R1+0x8128] ;  /* 0x0081280001867983 */ /* 0x000f620000100a00 */
[----:B-1----:R-:W0:Y:S01]  /*88870*/  MUFU.RCP64H R9, R195 ;  /* 0x000000c300097308 */ /* 0x002e220000001800 */
[----:B------:R-:W-:Y:S01]  /*88880*/  IMAD.MOV.U32 R8, RZ, RZ, 0x1 ;  /* 0x00000001ff087424 */ /* 0x000fe200078e00ff */
        /* <DEDUP_REMOVED lines=18> */
[-C--:B----4-:R-:W-:Y:S02]  /*889b0*/  DFMA R106, R106, R132.reuse, R144 ;  /* 0x000000846a6a722b */ /* 0x090fe40000000090 */
[----:B-----5:R-:W-:-:S03]  /*889c0*/  DFMA R16, R134, R132, R62 ;  /* 0x000000848610722b */ /* 0x020fc6000000003e */
[----:B------:R-:W-:-:S05]  /*889d0*/  DFMA R74, R120, R132, R74 ;  /* 0x00000084784a722b */ /* 0x000fca000000004a */
[----:B0-----:R-:W-:Y:S06]  /*889e0*/  @P1 BRA P2, `(.L_x_1289) ;  /* 0x0000000000181947 */ /* 0x001fec0001000000 */
[----:B------:R-:W-:Y:S01]  /*889f0*/  MOV R174, R194 ;  /* 0x000000c200ae7202 */ /* 0x000fe20000000f00 */
[----:B------:R-:W-:Y:S01]  /*88a00*/  IMAD.MOV.U32 R175, RZ, RZ, R195 ;  /* 0x000000ffffaf7224 */ /* 0x000fe200078e00c3 */
[----:B------:R-:W-:-:S07]  /*88a10*/  MOV R0, 0x88a30 ;  /* 0x00088a3000007802 */ /* 0x000fce0000000f00 */
[----:B------:R-:W-:Y:S05]  /*88a20*/  CALL.REL.NOINC `($__internal_1_$__cuda_sm20_div_rn_f64_full) ;  /* 0x00000c7c00207944 */ /* 0x000fea0003c00000 */
[----:B------:R-:W-:Y:S01]  /*88a30*/  IMAD.MOV.U32 R28, RZ, RZ, R12 ;  /* 0x000000ffff1c7224 */ /* 0x000fe200078e000c */
[----:B------:R-:W-:-:S07]  /*88a40*/  MOV R29, R13 ;  /* 0x0000000d001d7202 */ /* 0x000fce0000000f00 */
.L_x_1289:
[----:B------:R-:W-:Y:S05]  /*88a50*/  BSYNC.RECONVERGENT B3 ;  /* 0x0000000000037941 */ /* 0x000fea0003800200 */
.L_x_1288:
[----:B------:R-:W2:Y:S04]  /*88a60*/  LDL.128 R196, [R1+0x4860] ;  /* 0x0048600001c47983 */ /* 0x000ea80000100c00 */
[----:B------:R-:W3:Y:S04]  /*88a70*/  LDL.64 R162, [R1+0x8830] ;  /* 0x0088300001a27983 */ /* 0x000ee80000100a00 */
[----:B------:R-:W4:Y:S04]  /*88a80*/  LDL.LU.64 R194, [R1+0x7a30] ;  /* 0x007a300001c27983 */ /* 0x000f280000300a00 */
[----:B------:R-:W5:Y:S04]  /*88a90*/  LDL.LU.64 R184, [R1+0x77f8] ;  /* 0x0077f80001b87983 */ /* 0x000f680000300a00 */
[----:B------:R-:W5:Y:S04]  /*88aa0*/  LDL.64 R174, [R1+0x8848] ;  /* 0x0088480001ae7983 */ /* 0x000f680000100a00 */
[----:B------:R-:W5:Y:S04]  /*88ab0*/  LDL.64 R146, [R1+0x8838] ;  /* 0x0088380001927983 */ /* 0x000f680000100a00 */
[----:B------:R-:W5:Y:S04]  /*88ac0*/  LDL.LU.64 R144, [R1+0x7870] ;  /* 0x0078700001907983 */ /* 0x000f680000300a00 */
[----:B------:R-:W5:Y:S01]  /*88ad0*/  LDL.64 R134, [R1+0x8840] ;  /* 0x0088400001867983 */ /* 0x000f620000100a00 */
[----:B------:R-:W-:Y:S01]  /*88ae0*/  HFMA2 R8, -RZ, RZ, 0, 5.9604644775390625e-08 ;  /* 0x00000001ff087431 */ /* 0x000fe200000001ff */
[----:B------:R-:W-:Y:S01]  /*88af0*/  DFMA R120, R188, R28, R16 ;  /* 0x0000001cbc78722b */ /* 0x000fe20000000010 */
[----:B------:R-:W-:Y:S01]  /*88b00*/  BSSY.RECONVERGENT B3, `(.L_x_1290) ;  /* 0x000001f000037945 */ /* 0x000fe20003800200 */
[----:B--2---:R-:W-:-:S04]  /*88b10*/  IMAD.MOV.U32 R133, RZ, RZ, R197 ;  /* 0x000000ffff857224 */ /* 0x004fc800078e00c5 */
[----:B------:R-:W0:Y:S01]  /*88b20*/  MUFU.RCP64H R9, R133 ;  /* 0x0000008500097308 */ /* 0x000e220000001800 */
[----:B------:R-:W-:-:S06]  /*88b30*/  IMAD.MOV.U32 R132, RZ, RZ, R196 ;  /* 0x000000ffff847224 */ /* 0x000fcc00078e00c4 */
        /* <DEDUP_REMOVED lines=20> */
[----:B------:R-:W-:Y:S01]  /*88c80*/  IMAD.MOV.U32 R174, RZ, RZ, R132 ;  /* 0x000000ffffae7224 */ /* 0x000fe200078e0084 */
[----:B------:R-:W-:Y:S01]  /*88c90*/  MOV R0, 0x88cc0 ;  /* 0x00088cc000007802 */ /* 0x000fe20000000f00 */
[----:B------:R-:W-:-:S07]  /*88ca0*/  IMAD.MOV.U32 R175, RZ, RZ, R133 ;  /* 0x000000ffffaf7224 */ /* 0x000fce00078e0085 */
[----:B------:R-:W-:Y:S05]  /*88cb0*/  CALL.REL.NOINC `($__internal_1_$__cuda_sm20_div_rn_f64_full) ;  /* 0x00000c78007c7944 */ /* 0x000fea0003c00000 */
[----:B------:R-:W-:Y:S01]  /*88cc0*/  MOV R8, R12 ;  /* 0x0000000c00087202 */ /* 0x000fe20000000f00 */
[----:B------:R-:W-:-:S05]  /*88cd0*/  IMAD.MOV.U32 R9, RZ, RZ, R13 ;  /* 0x000000ffff097224 */ /* 0x000fca00078e000d */
[----:B------:R0:W-:Y:S02]  /*88ce0*/  STL.64 [R1+0x7700], R8 ;  /* 0x0077000801007387 */ /* 0x0001e40000100a00 */
.L_x_1291:
[----:B------:R-:W-:Y:S05]  /*88cf0*/  BSYNC.RECONVERGENT B3 ;  /* 0x0000000000037941 */ /* 0x000fea0003800200 */
.L_x_1290:
[----:B------:R-:W2:Y:S04]  /*88d00*/  LDL.128 R184, [R1+0x48a0] ;  /* 0x0048a00001b87983 */ /* 0x000ea80000100c00 */
[----:B------:R-:W3:Y:S04]  /*88d10*/  LDL.64 R12, [R1+0x7700] ;  /* 0x00770000010c7983 */ /* 0x000ee80000100a00 */
[----:B------:R-:W4:Y:S04]  /*88d20*/  LDL.LU.64 R174, [R1+0x7828] ;  /* 0x0078280001ae7983 */ /* 0x000f280000300a00 */
        /* <DEDUP_REMOVED lines=18> */
[----:B------:R0:W-:Y:S07]  /*88e50*/  STL.128 [R1+0x77f0], R184 ;  /* 0x0077f0b801007387 */ /* 0x0001ee0000100c00 */
        /* <DEDUP_REMOVED lines=12> */
[----:B------:R-:W-:-:S07]  /*88f20*/  IMAD.MOV.U32 R241, RZ, RZ, R13 ;  /* 0x000000fffff17224 */ /* 0x000fce00078e000d */
.L_x_1293:
[----:B------:R-:W-:Y:S05]  /*88f30*/  BSYNC.RECONVERGENT B3 ;  /* 0x0000000000037941 */ /* 0x000fea0003800200 */
.L_x_1292:
[----:B------:R-:W2:Y:S04]  /*88f40*/  LDL.64 R134, [R1+0x7f20] ;  /* 0x007f200001867983 */ /* 0x000ea80000100a00 */
[----:B------:R-:W3:Y:S04]  /*88f50*/  LDL.LU.64 R160, [R1+0x7838] ;  /* 0x0078380001a07983 */ /* 0x000ee80000300a00 */
        /* <DEDUP_REMOVED lines=29> */
.L_x_1295:
[----:B------:R-:W-:Y:S05]  /*89130*/  BSYNC.RECONVERGENT B3 ;  /* 0x0000000000037941 */ /* 0x000fea0003800200 */
.L_x_1294:
[----:B------:R-:W2:Y:S01]  /*89140*/  LDL.LU.64 R36, [R1+0x7d90] ;  /* 0x007d900001247983 */ /* 0x000ea20000300a00 */
[----:B------:R-:W0:Y:S01]  /*89150*/  MUFU.RCP64H R9, R53 ;  /* 0x0000003500097308 */ /* 0x000e220000001800 */
[----:B------:R-:W-:Y:S02]  /*89160*/  IMAD.MOV.U32 R8, RZ, RZ, 0x1 ;  /* 0x00000001ff087424 */ /* 0x000fe400078e00ff */
[----:B------:R-:W3:Y:S04]  /*89170*/  LDL.LU.64 R174, [R1+0x79c0] ;  /* 0x0079c00001ae7983 */ /* 0x000ee80000300a00 */
[----:B------:R-:W3:Y:S04]  /*89180*/  LDL.LU.64 R160, [R1+0x7b78] ;  /* 0x007b780001a07983 */ /* 0x000ee80000300a00 */
[----:B------:R-:W4:Y:S04]  /*89190*/  LDL.LU.64 R146, [R1+0x7b70] ;  /* 0x007b700001927983 */ /* 0x000f280000300a00 */
[----:B------:R-:W5:Y:S01]  /*891a0*/  LDL.LU.64 R144, [R1+0x7db0] ;  /* 0x007db00001907983 */ /* 0x000f620000300a00 */
[----:B0-----:R-:W-:-:S03]  /*891b0*/  DFMA R12, -R52, R8, 1 ;  /* 0x3ff00000340c742b */ /* 0x001fc60000000108 */
[----:B------:R-:W5:Y:S05]  /*891c0*/  LDL.LU.64 R122, [R1+0x7cc0] ;  /* 0x007cc000017a7983 */ /* 0x000f6a0000300a00 */
[----:B------:R-:W-:-:S08]  /*891d0*/  DFMA R12, R12, R12, R12 ;  /* 0x0000000c0c0c722b */ /* 0x000fd0000000000c */
[----:B------:R-:W-:-:S08]  /*891e0*/  DFMA R8, R8, R12, R8 ;  /* 0x0000000c0808722b */ /* 0x000fd00000000008 */
[----:B------:R-:W-:-:S08]  /*891f0*/  DFMA R12, -R52, R8, 1 ;  /* 0x3ff00000340c742b */ /* 0x000fd00000000108 */
[----:B------:R-:W-:-:S08]  /*89200*/  DFMA R8, R8, R12, R8 ;  /* 0x0000000c0808722b */ /* 0x000fd00000000008 */
[----:B------:R-:W-:Y:S02]  /*89210*/  DMUL R12, R8, -R232 ;  /* 0x800000e8080c7228 */ /* 0x000fe40000000000 */
[----:B--2---:R-:W-:-:S06]  /*89220*/  DFMA R36, R36, R74, R106 ;  /* 0x0000004a2424722b */ /* 0x004fcc000000006a */
[----:B------:R-:W-:-:S08]  /*89230*/  DFMA R106, -R52, R12, -R232 ;  /* 0x0000000c346a722b */ /* 0x000fd000000009e8 */
[----:B------:R-:W-:Y:S01]  /*89240*/  DFMA R106, R8, R106, R12 ;  /* 0x0000006a086a722b */ /* 0x000fe2000000000c */
[----:B------:R-:W2:Y:S01]  /*89250*/  LDL.64 R8, [R1+0x48f0] ;  /* 0x0048f00001087983 */ /* 0x000ea20000100a00 */
[----:B------:R-:W-:Y:S01]  /*89260*/  BSSY.RECONVERGENT B3, `(.L_x_1296) ;  /* 0x0000011000037945 */ /* 0x000fe20003800200 */
[-C--:B---3--:R-:W-:Y:S02]  /*89270*/  DFMA R184, R160, R74.reuse, R174 ;  /* 0x0000004aa0b8722b */ /* 0x088fe400000000ae */
[-C--:B----4-:R-:W-:Y:S02]  /*89280*/  DFMA R120, R146, R74.reuse, R120 ;  /* 0x0000004a9278722b */ /* 0x090fe40000000078 */
[----:B-----5:R-:W-:-:S03]  /*89290*/  DFMA R76, R144, R74, R76 ;  /* 0x0000004a904c722b */ /* 0x020fc6000000004c */
[----:B------:R-:W-:Y:S01]  /*892a0*/  FFMA R0, RZ, R53, R107 ;  /* 0x00000035ff007223 */ /* 0x000fe2000000006b */
[----:B------:R-:W-:-:S04]  /*892b0*/  DFMA R122, R122, R74, R82 ;  /* 0x0000004a7a7a722b */ /* 0x000fc80000000052 */
[----:B------:R-:W-:Y:S01]  /*892c0*/  FSETP.GT.AND P1, PT, |R0|, 1.469367938527859385e-39, PT ;  /* 0x001000000000780b */ /* 0x000fe20003f24200 */
[----:B--2---:R-:W-:Y:S02]  /*892d0*/  DFMA R40, R8, R74, R40 ;  /* 0x0000004a0828722b */ /* 0x004fe40000000028 */
[----:B------:R-:W-:-:S10]  /*892e0*/  DADD R8, -RZ, -R232 ;  /* 0x00000000ff087229 */ /* 0x000fd400000009e8 */
[----:B------:R-:W-:-:S13]  /*892f0*/  FSETP.GEU.AND P2, PT, |R9|, 6.5827683646048100446e-37, PT ;  /* 0x036000000900780b */ /* 0x000fda0003f4e200 */
[----:B------:R-:W-:Y:S05]  /*89300*/  @P1 BRA P2, `(.L_x_1297) ;  /* 0x0000000000181947 */ /* 0x000fea0001000000 */
[----:B------:R-:W-:Y:S01]  /*89310*/  IMAD.MOV.U32 R174, RZ, RZ, R52 ;  /* 0x000000ffffae7224 */ /* 0x000fe200078e0034 */
[----:B------:R-:W-:Y:S02]  /*89320*/  MOV R175, R53 ;  /* 0x0000003500af7202 */ /* 0x000fe40000000f00 */
[----:B------:R-:W-:-:S07]  /*89330*/  MOV R0, 0x89350 ;  /* 0x0008935000007802 */ /* 0x000fce0000000f00 */
[----:B------:R-:W-:Y:S05]  /*89340*/  CALL.REL.NOINC `($__internal_1_$__cuda_sm20_div_rn_f64_full) ;  /* 0x00000c7000d87944 */ /* 0x000fea0003c00000 */
[----:B------:R-:W-:Y:S02]  /*89350*/  IMAD.MOV.U32 R106, RZ, RZ, R12 ;  /* 0x000000ffff6a7224 */ /* 0x000fe400078e000c */
[----:B------:R-:W-:-:S07]  /*89360*/  IMAD.MOV.U32 R107, RZ, RZ, R13 ;  /* 0x000000ffff6b7224 */ /* 0x000fce00078e000d */
.L_x_1297:
[----:B------:R-:W-:Y:S05]  /*89370*/  BSYNC.RECONVERGENT B3 ;  /* 0x0000000000037941 */ /* 0x000fea0003800200 */
.L_x_1296:
[----:B------:R-:W2:Y:S04]  /*89380*/  LDL.128 R196, [R1+0x4940] ;  /* 0x0049400001c47983 */ /* 0x000ea80000100c00 */
[----:B------:R-:W3:Y:S04]  /*89390*/  LDL.LU.64 R144, [R1+0x7768] ;  /* 0x0077680001907983 */ /* 0x000ee80000300a00 */
        /* <DEDUP_REMOVED lines=20> */
[-C--:B---3--:R-:W-:Y:S02]  /*894e0*/  DFMA R146, R144, R106.reuse, R122 ;  /* 0x0000006a9092722b */ /* 0x088fe4000000007a */
[-C--:B------:R-:W-:Y:S02]  /*894f0*/  DFMA R144, R54, R106.reuse, R24 ;  /* 0x0000006a3690722b */ /* 0x080fe40000000018 */
[-C--:B----4-:R-:W-:Y:S02]  /*89500*/  DFMA R24, R174, R106.reuse, R120 ;  /* 0x0000006aae18722b */ /* 0x090fe40000000078 */
[----:B------:R-:W-:-:S02]  /*89510*/  DFMA R120, R160, R106, R76 ;  /* 0x0000006aa078722b */ /* 0x000fc4000000004c */
[----:B-----5:R-:W-:Y:S01]  /*89520*/  DFMA R40, R186, R106, R40 ;  /* 0x0000006aba28722b */ /* 0x020fe20000000028 */
[----:B------:R-:W-:Y:S10]  /*89530*/  @P1 BRA P2, `(.L_x_1299) ;  /* 0x0000000000181947 */ /* 0x000ff40001000000 */
[----:B------:R-:W-:Y:S01]  /*89540*/  MOV R174, R92 ;  /* 0x0000005c00ae7202 */ /* 0x000fe20000000f00 */
[----:B------:R-:W-:Y:S01]  /*89550*/  IMAD.MOV.U32 R175, RZ, RZ, R93 ;  /* 0x000000ffffaf7224 */ /* 0x000fe200078e005d */
[----:B------:R-:W-:-:S07]  /*89560*/  MOV R0, 0x89580 ;  /* 0x0008958000007802 */ /* 0x000fce0000000f00 */
[----:B0-----:R-:W-:Y:S05]  /*89570*/  CALL.REL.NOINC `($__internal_1_$__cuda_sm20_div_rn_f64_full) ;  /* 0x00000c70004c7944 */ /* 0x001fea0003c00000 */
[----:B------:R-:W-:Y:S01]  /*89580*/  IMAD.MOV.U32 R82, RZ, RZ, R12 ;  /* 0x000000ffff527224 */ /* 0x000fe200078e000c */
[----:B------:R-:W-:-:S07]  /*89590*/  MOV R83, R13 ;  /* 0x0000000d00537202 */ /* 0x000fce0000000f00 */
.L_x_1299:
[----:B------:R-:W-:Y:S05]  /*895a0*/  BSYNC.RECONVERGENT B3 ;  /* 0x0000000000037941 */ /* 0x000fea0003800200 */
.L_x_1298:
[----:B------:R-:W2:Y:S04]  /*895b0*/  LDL.128 R212, [R1+0x4990] ;  /* 0x0049900001d47983 */ /* 0x000ea80000100c00 */
[----:B------:R-:W3:Y:S04]  /*895c0*/  LDL.64 R160, [R1+0x8790] ;  /* 0x0087900001a07983 */ /* 0x000ee80000100a00 */
[----:B------:R-:W4:Y:S04]  /*895d0*/  LDL.64 R190, [R1+0x8798] ;  /* 0x0087980001be7983 */ /* 0x000f280000100a00 */
[----:B------:R-:W5:Y:S04]  /*895e0*/  LDL.64 R186, [R1+0x8380] ;  /* 0x0083800001ba7983 */ /* 0x000f680000100a00 */
[----:B------:R-:W5:Y:S01]  /*895f0*/  LDL.64 R174, [R1+0x8388] ;  /* 0x0083880001ae7983 */ /* 0x000f620000100a00 */
[----:B------:R-:W-:Y:S01]  /*89600*/  IMAD.MOV.U32 R8, RZ, RZ, 0x1 ;  /* 0x00000001ff087424 */ /* 0x000fe200078e00ff */
[----:B------:R-:W-:Y:S01]  /*89610*/  DFMA R122, R94, R82, R132 ;  /* 0x000000525e7a722b */ /* 0x000fe20000000084 */
[----:B------:R-:W-:Y:S01]  /*89620*/  BSSY.RECONVERGENT B3, `(.L_x_1300) ;  /* 0x0000019000037945 */ /* 0x000fe20003800200 */
[----:B--2---:R-:W1:Y:S03]  /*89630*/  MUFU.RCP64H R9, R213 ;  /* 0x000000d500097308 */ /* 0x004e660000001800 */
        /* <DEDUP_REMOVED lines=14> */
[-C--:B-----5:R-:W-:Y:S02]  /*89720*/  DFMA R68, R186, R82.reuse, R134 ;  /* 0x00000052ba44722b */ /* 0x0a0fe40000000086 */
[----:B------:R-:W-:-:S06]  /*89730*/  DFMA R132, R174, R82, R146 ;  /* 0x00000052ae84722b */ /* 0x000fcc0000000092 */
[----:B------:R-:W-:Y:S05]  /*89740*/  @P1 BRA P2, `(.L_x_1301) ;  /* 0x0000000000181947 */ /* 0x000fea0001000000 */
[----:B------:R-:W-:Y:S01]  /*89750*/  IMAD.MOV.U32 R174, RZ, RZ, R212 ;  /* 0x000000ffffae7224 */ /* 0x000fe200078e00d4 */
[----:B------:R-:W-:Y:S02]  /*89760*/  MOV R175, R213 ;  /* 0x000000d500af7202 */ /* 0x000fe40000000f00 */
[----:B------:R-:W-:-:S07]  /*89770*/  MOV R0, 0x89790 ;  /* 0x0008979000007802 */ /* 0x000fce0000000f00 */
[----:B0-----:R-:W-:Y:S05]  /*89780*/  CALL.REL.NOINC `($__internal_1_$__cuda_sm20_div_rn_f64_full) ;  /* 0x00000c6c00c87944 */ /* 0x001fea0003c00000 */
[----:B------:R-:W-:Y:S02]  /*89790*/  IMAD.MOV.U32 R76, RZ, RZ, R12 ;  /* 0x000000ffff4c7224 */ /* 0x000fe400078e000c */
[----:B------:R-:W-:-:S07]  /*897a0*/  IMAD.MOV.U32 R77, RZ, RZ, R13 ;  /* 0x000000ffff4d7224 */ /* 0x000fce00078e000d */
.L_x_1301:
[----:B------:R-:W-:Y:S05]  /*897b0*/  BSYNC.RECONVERGENT B3 ;  /* 0x0000000000037941 */ /* 0x000fea0003800200 */
.L_x_1300:
[----:B0-----:R-:W2:Y:S04]  /*897c0*/  LDL.128 R196, [R1+0x49a0] ;  /* 0x0049a00001c47983 */ /* 0x001ea80000100c00 */
[----:B------:R-:W3:Y:S01]  /*897d0*/  LDL.64 R186, [R1+0x7818] ;  /* 0x0078180001ba7983 */ /* 0x000ee20000100a00 */
[----:B--2---:R-:W-:Y:S01]  /*897e0*/  MOV R134, R196 ;  /* 0x000000c400867202 */ /* 0x004fe20000000f00 */
[----:B------:R-:W-:Y:S02]  /*897f0*/  IMAD.MOV.U32 R135, RZ, RZ, R197 ;  /* 0x000000ffff877224 */ /* 0x000fe400078e00c5 */
[----:B------:R0:W-:Y:S01]  /*89800*/  STL.128 [R1+0x8670], R196 ;  /* 0x008670c401007387 */ /* 0x0001e20000100c00 */
[----:B------:R-:W-:Y:S01]  /*89810*/  IMAD.MOV.U32 R194, RZ, RZ, R198 ;  /* 0x000000ffffc27224 */ /* 0x000fe200078e00c6 */
[----:B------:R-:W-:-:S02]  /*89820*/  MOV R195, R199 ;  /* 0x000000c700c37202 */ /* 0x000fc40000000f00 */
[----:B0-----:R-:W2:Y:S01]  /*89830*/  LDL.128 R196, [R1+0x49b0] ;  /* 0x0049b00001c47983 */ /* 0x001ea20000100c00 */
[----:B---3--:R-:W0:Y:S01]  /*89840*/  MUFU.RCP64H R9, R187 ;  /* 0x000000bb00097308 */ /* 0x008e220000001800 */
[----:B------:R-:W-:-:S06]  /*89850*/  IMAD.MOV.U32 R8, RZ, RZ, 0x1 ;  /* 0x00000001ff087424 */ /* 0x000fcc00078e00ff */
        /* <DEDUP_REMOVED lines=21> */
[-C--:B------:R-:W-:Y:S02]  /*899b0*/  DFMA R134, R134, R76.reuse, R86 ;  /* 0x0000004c8686722b */ /* 0x080fe40000000056 */
[-C--:B------:R-:W-:Y:S02]  /*899c0*/  DFMA R160, R194, R76.reuse, R160 ;  /* 0x0000004cc2a0722b */ /* 0x080fe400000000a0 */
[----:B------:R-:W-:Y:S01]  /*899d0*/  DFMA R116, R190, R76, R16 ;  /* 0x0000004cbe74722b */ /* 0x000fe20000000010 */
[----:B--2---:R0:W-:Y:S01]  /*899e0*/  STL.128 [R1+0x7b70], R196 ;  /* 0x007b70c401007387 */ /* 0x0041e20000100c00 */
[----:B------:R-:W-:Y:S01]  /*899f0*/  IMAD.MOV.U32 R174, RZ, RZ, R196 ;  /* 0x000000ffffae7224 */ /* 0x000fe200078e00c4 */
[----:B------:R-:W-:-:S06]  /*89a00*/  MOV R175, R197 ;  /* 0x000000c500af7202 */ /* 0x000fcc0000000f00 */
        /* <DEDUP_REMOVED lines=8> */
.L_x_1303:
[----:B------:R-:W-:Y:S05]  /*89a90*/  BSYNC.RECONVERGENT B3 ;  /* 0x0000000000037941 */ /* 0x000fea0003800200 */
.L_x_1302:
[----:B0-----:R-:W2:Y:S04]  /*89aa0*/  LDL.128 R196, [R1+0x49d0] ;  /* 0x0049d00001c47983 */ /* 0x001ea80000100c00 */
[----:B------:R-:W3:Y:S01]  /*89ab0*/  LDL.128 R224, [R1+0x49f0] ;  /* 0x0049f00001e07983 */ /* 0x000ee20000100c00 */
[----:B--2---:R-:W-:Y:S01]  /*89ac0*/  MOV R132, R196 ;  /* 0x000000c400847202 */ /* 0x004fe20000000f00 */
[----:B------:R-:W-:Y:S02]  /*89ad0*/  IMAD.MOV.U32 R133, RZ, RZ, R197 ;  /* 0x000000ffff857224 */ /* 0x000fe400078e00c5 */
[----:B------:R0:W-:Y:S01]  /*89ae0*/  STL.128 [R1+0x8800], R196 ;  /* 0x008800c401007387 */ /* 0x0001e20000100c00 */
[----:B------:R-:W-:Y:S01]  /*89af0*/  IMAD.MOV.U32 R86, RZ, RZ, R198 ;  /* 0x000000ffff567224 */ /* 0x000fe200078e00c6 */
[----:B------:R-:W-:-:S02]  /*89b00*/  MOV R87, R199 ;  /* 0x000000c700577202 */ /* 0x000fc40000000f00 */
[----:B0-----:R-:W2:Y:S04]  /*89b10*/  LDL.128 R196, [R1+0x49e0] ;  /* 0x0049e00001c47983 */ /* 0x001ea80000100c00 */
[----:B---3--:R-:W-:Y:S01]  /*89b20*/  STL.128 [R1+0x8530], R224 ;  /* 0x008530e001007387 */ /* 0x008fe20000100c00 */
[----:B--2---:R-:W-:-:S03]  /*89b30*/  IMAD.MOV.U32 R208, RZ, RZ, R196 ;  /* 0x000000ffffd07224 */ /* 0x004fc600078e00c4 */
[----:B------:R0:W-:Y:S01]  /*89b40*/  STL.128 [R1+0x8870], R196 ;  /* 0x008870c401007387 */ /* 0x0001e20000100c00 */
[----:B------:R-:W-:Y:S01]  /*89b50*/  IMAD.MOV.U32 R209, RZ, RZ, R197 ;  /* 0x000000ffffd17224 */ /* 0x000fe200078e00c5 */
[----:B------:R-:W-:Y:S01]  /*89b60*/  MOV R206, R198 ;  /* 0x000000c600ce7202 */ /* 0x000fe20000000f00 */
[----:B------:R-:W-:Y:S02]  /*89b70*/  IMAD.MOV.U32 R207, RZ, RZ, R199 ;  /* 0x000000ffffcf7224 */ /* 0x000fe400078e00c7 */
[----:B0-----:R-:W-:Y:S01]  /*89b80*/  IMAD.MOV.U32 R198, RZ, RZ, R224 ;  /* 0x000000ffffc67224 */ /* 0x001fe200078e00e0 */
[----:B------:R-:W-:Y:S01]  /*89b90*/  MOV R199, R225 ;  /* 0x000000e100c77202 */ /* 0x000fe20000000f00 */
[----:B------:R-:W-:Y:S02]  /*89ba0*/  IMAD.MOV.U32 R196, RZ, RZ, R226 ;  /* 0x000000ffffc47224 */ /* 0x000fe400078e00e2 */
[----:B------:R-:W-:Y:S02]  /*89bb0*/  IMAD.MOV.U32 R197, RZ, RZ, R227 ;  /* 0x000000ffffc57224 */ /* 0x000fe400078e00e3 */
[----:B------:R-:W2:Y:S01]  /*89bc0*/  LDL.128 R224, [R1+0x4a00] ;  /* 0x004a000001e07983 */ /* 0x000ea20000100c00 */
        /* <DEDUP_REMOVED lines=18> */
[----:B------:R-:W-:Y:S01]  /*89cf0*/  FSETP.GEU.AND P2, PT, |R9|, 6.5827683646048100446e-37, PT ;  /* 0x036000000900780b */ /* 0x000fe20003f4e200 */
[-C--:B------:R-:W-:Y:S02]  /*89d00*/  DFMA R86, R86, R112.reuse, R176 ;  /* 0x000000705656722b */ /* 0x080fe400000000b0 */
[----:B------:R-:W-:Y:S01]  /*89d10*/  FSETP.GT.AND P1, PT, |R0|, 1.469367938527859385e-39, PT ;  /* 0x001000000000780b */ /* 0x000fe20003f24200 */
[-C--:B------:R-:W-:Y:S02]  /*89d20*/  DFMA R176, R208, R112.reuse, R36 ;  /* 0x00000070d0b0722b */ /* 0x080fe40000000024 */
[-C--:B------:R-:W-:Y:S02]  /*89d30*/  DFMA R36, R196, R112.reuse, R44 ;  /* 0x00000070c424722b */ /* 0x080fe4000000002c */
[-C--:B------:R-:W-:Y:S01]  /*89d40*/  DFMA R44, R194, R112.reuse, R178 ;  /* 0x00000070c22c722b */ /* 0x080fe200000000b2 */
[----:B------:R-:W-:Y:S01]  /*89d50*/  BSSY.RECONVERGENT B3, `(.L_x_1304) ;  /* 0x0000014000037945 */ /* 0x000fe20003800200 */
[----:B------:R-:W-:-:S02]  /*89d60*/  DFMA R132, R132, R112, R144 ;  /* 0x000000708484722b */ /* 0x000fc40000000090 */
[-C--:B------:R-:W-:Y:S02]  /*89d70*/  DFMA R16, R206, R112.reuse, R50 ;  /* 0x00000070ce10722b */ /* 0x080fe40000000032 */
[-C--:B------:R-:W-:Y:S01]  /*89d80*/  DFMA R20, R198, R112.reuse, R200 ;  /* 0x00000070c614722b */ /* 0x080fe200000000c8 */
[----:B------:R0:W-:Y:S01]  /*89d90*/  STL.64 [R1+0x7768], R44 ;  /* 0x0077682c01007387 */ /* 0x0001e20000100a00 */
[----:B------:R-:W-:-:S03]  /*89da0*/  DFMA R144, R190, R112, R160 ;  /* 0x00000070be90722b */ /* 0x000fc600000000a0 */
[----:B--2---:R1:W-:Y:S01]  /*89db0*/  STL.128 [R1+0x87e0], R224 ;  /* 0x0087e0e001007387 */ /* 0x0043e20000100c00 */
[----:B------:R-:W-:Y:S01]  /*89dc0*/  IMAD.MOV.U32 R186, RZ, RZ, R224 ;  /* 0x000000ffffba7224 */ /* 0x000fe200078e00e0 */
[----:B------:R-:W-:Y:S01]  /*89dd0*/  MOV R174, R226 ;  /* 0x000000e200ae7202 */ /* 0x000fe20000000f00 */
[----:B------:R-:W-:Y:S02]  /*89de0*/  IMAD.MOV.U32 R187, RZ, RZ, R225 ;  /* 0x000000ffffbb7224 */ /* 0x000fe400078e00e1 */
[----:B------:R-:W-:-:S04]  /*89df0*/  IMAD.MOV.U32 R175, RZ, RZ, R227 ;  /* 0x000000ffffaf7224 */ /* 0x000fc800078e00e3 */
[-C--:B------:R-:W-:Y:S02]  /*89e00*/  DFMA R50, R186, R112.reuse, R40 ;  /* 0x00000070ba32722b */ /* 0x080fe40000000028 */
[----:B0-----:R-:W-:Y:S01]  /*89e10*/  DFMA R44, R174, R112, R146 ;  /* 0x00000070ae2c722b */ /* 0x001fe20000000092 */
[----:B------:R-:W-:Y:S10]  /*89e20*/  @P1 BRA P2, `(.L_x_1305) ;  /* 0x0000000000181947 */ /* 0x000ff40001000000 */
[----:B------:R-:W-:Y:S01]  /*89e30*/  MOV R174, R192 ;  /* 0x000000c000ae7202 */ /* 0x000fe20000000f00 */
[----:B------:R-:W-:Y:S01]  /*89e40*/  IMAD.MOV.U32 R175, RZ, RZ, R193 ;  /* 0x000000ffffaf7224 */ /* 0x000fe200078e00c1 */
[----:B------:R-:W-:-:S07]  /*89e50*/  MOV R0, 0x89e70 ;  /* 0x00089e7000007802 */ /* 0x000fce0000000f00 */
[----:B-1----:R-:W-:Y:S05]  /*89e60*/  CALL.REL.NOINC `($__internal_1_$__cuda_sm20_div_rn_f64_full) ;  /* 0x00000c6800107944 */ /* 0x002fea0003c00000 */
[----:B------:R-:W-:Y:S01]  /*89e70*/  IMAD.MOV.U32 R114, RZ, RZ, R12 ;  /* 0x000000ffff727224 */ /* 0x000fe200078e000c */
[----:B------:R-:W-:-:S07]  /*89e80*/  MOV R115, R13 ;  /* 0x0000000d00737202 */ /* 0x000fce0000000f00 */
.L_x_1305:
[----:B------:R-:W-:Y:S05]  /*89e90*/  BSYNC.RECONVERGENT B3 ;  /* 0x0000000000037941 */ /* 0x000fea0003800200 */
.L_x_1304:
        /* <DEDUP_REMOVED lines=29> */
[----:B-1----:R-:W-:Y:S05]  /*8a070*/  CALL.REL.NOINC `($__internal_1_$__cuda_sm20_div_rn_f64_full) ;  /* 0x00000c64008c7944 */ /* 0x002fea0003c00000 */
[----:B------:R-:W-:Y:S02]  /*8a080*/  IMAD.MOV.U32 R232, RZ, RZ, R12 ;  /* 0x000000ffffe87224 */ /* 0x000fe400078e000c */
[----:B------:R-:W-:-:S07]  /*8a090*/  IMAD.MOV.U32 R233, RZ, RZ, R13 ;  /* 0x000000ffffe97224 */ /* 0x000fce00078e000d */
.L_x_1307:
[----:B------:R-:W-:Y:S05]  /*8a0a0*/  BSYNC.RECONVERGENT B3 ;  /* 0x0000000000037941 */ /* 0x000fea0003800200 */
.L_x_1306:
[----:B------:R-:W2:Y:S04]  /*8a0b0*/  LDL.128 R192, [R1+0x4ad0] ;  /* 0x004ad00001c07983 */ /* 0x000ea80000100c00 */
[----:B------:R-:W3:Y:S04]  /*8a0c0*/  LDL.64 R174, [R1+0x81c0] ;  /* 0x0081c00001ae7983 */ /* 0x000ee80000100a00 */
[----:B------:R-:W4:Y:S04]  /*8a0d0*/  LDL.64 R160, [R1+0x8048] ;  /* 0x0080480001a07983 */ /* 0x000f280000100a00 */
[----:B------:R-:W5:Y:S04]  /*8a0e0*/  LDL.LU.64 R178, [R1+0x78a8] ;  /* 0x0078a80001b27983 */ /* 0x000f680000300a00 */
        /* <DEDUP_REMOVED lines=20> */
[----:B----4-:R-:W-:-:S03]  /*8a230*/  DFMA R62, R160, R232, R68 ;  /* 0x000000e8a03e722b */ /* 0x010fc60000000044 */
[-C--:B------:R-:W-:Y:S02]  /*8a240*/  DFMA R120, R134, R232.reuse, R144 ;  /* 0x000000e88678722b */ /* 0x080fe40000000090 */
[-C--:B-----5:R-:W-:Y:S02]  /*8a250*/  DFMA R122, R178, R232.reuse, R122 ;  /* 0x000000e8b27a722b */ /* 0x0a0fe4000000007a */
[----:B------:R-:W-:Y:S01]  /*8a260*/  DFMA R68, R146, R232, R88 ;  /* 0x000000e89244722b */ /* 0x000fe20000000058 */
[----:B0-----:R-:W-:Y:S10]  /*8a270*/  @P1 BRA P2, `(.L_x_1309) ;  /* 0x0000000000181947 */ /* 0x001ff40001000000 */
[----:B------:R-:W-:Y:S01]  /*8a280*/  MOV R174, R70 ;  /* 0x0000004600ae7202 */ /* 0x000fe20000000f00 */
[----:B------:R-:W-:Y:S01]  /*8a290*/  IMAD.MOV.U32 R175, RZ, RZ, R71 ;  /* 0x000000ffffaf7224 */ /* 0x000fe200078e0047 */
[----:B------:R-:W-:-:S07]  /*8a2a0*/  MOV R0, 0x8a2c0 ;  /* 0x0008a2c000007802 */ /* 0x000fce0000000f00 */
[----:B-1----:R-:W-:Y:S05]  /*8a2b0*/  CALL.REL.NOINC `($__internal_1_$__cuda_sm20_div_rn_f64_full) ;  /* 0x00000c6000fc7944 */ /* 0x002fea0003c00000 */
[----:B------:R-:W-:Y:S01]  /*8a2c0*/  IMAD.MOV.U32 R238, RZ, RZ, R12 ;  /* 0x000000ffffee7224 */ /* 0x000fe200078e000c */
[----:B------:R-:W-:-:S07]  /*8a2d0*/  MOV R239, R13 ;  /* 0x0000000d00ef7202 */ /* 0x000fce0000000f00 */
.L_x_1309:
[----:B------:R-:W-:Y:S05]  /*8a2e0*/  BSYNC.RECONVERGENT B3 ;  /* 0x0000000000037941 */ /* 0x000fea0003800200 */
.L_x_1308:
[----:B------:R-:W2:Y:S04]  /*8a2f0*/  LDL.128 R192, [R1+0x4b20] ;  /* 0x004b200001c07983 */ /* 0x000ea80000100c00 */
[----:B------:R-:W3:Y:S04]  /*8a300*/  LDL.LU.64 R160, [R1+0x7be0] ;  /* 0x007be00001a07983 */ /* 0x000ee80000300a00 */
[----:B------:R-:W4:Y:S04]  /*8a310*/  LDL.64 R146, [R1+0x8410] ;  /* 0x0084100001927983 */ /* 0x000f280000100a00 */
[----:B------:R-:W5:Y:S01]  /*8a320*/  LDL.64 R144, [R1+0x87a0] ;  /* 0x0087a00001907983 */ /* 0x000f620000100a00 */
[----:B------:R-:W0:Y:S01]  /*8a330*/  MUFU.RCP64H R9, R43 ;  /* 0x0000002b00097308 */ /* 0x000e220000001800 */
        /* <DEDUP_REMOVED lines=15> */
[----:B------:R-:W-:Y:S02]  /*8a430*/  IMAD.MOV.U32 R134, RZ, RZ, R192 ;  /* 0x000000ffff867224 */ /* 0x000fe400078e00c0 */
[----:B------:R-:W-:Y:S01]  /*8a440*/  IMAD.MOV.U32 R135, RZ, RZ, R193 ;  /* 0x000000ffff877224 */ /* 0x000fe200078e00c1 */
[-C--:B---3--:R-:W-:Y:S02]  /*8a450*/  DFMA R88, R160, R238.reuse, R68 ;  /* 0x000000eea058722b */ /* 0x088fe40000000044 */
[----:B----4-:R-:W-:-:S03]  /*8a460*/  DFMA R50, R146, R238, R50 ;  /* 0x000000ee9232722b */ /* 0x010fc60000000032 */
[-C--:B------:R-:W-:Y:S02]  /*8a470*/  DFMA R132, R134, R238.reuse, R132 ;  /* 0x000000ee8684722b */ /* 0x080fe40000000084 */
[----:B-----5:R-:W-:Y:S01]  /*8a480*/  DFMA R68, R144, R238, R122 ;  /* 0x000000ee9044722b */ /* 0x020fe2000000007a */
[----:B------:R-:W-:Y:S10]  /*8a490*/  @P1 BRA P2, `(.L_x_1311) ;  /* 0x0000000000181947 */ /* 0x000ff40001000000 */
[----:B------:R-:W-:Y:S01]  /*8a4a0*/  IMAD.MOV.U32 R174, RZ, RZ, R42 ;  /* 0x000000ffffae7224 */ /* 0x000fe200078e002a */
[----:B------:R-:W-:Y:S01]  /*8a4b0*/  MOV R0, 0x8a4e0 ;  /* 0x0008a4e000007802 */ /* 0x000fe20000000f00 */
[----:B------:R-:W-:-:S07]  /*8a4c0*/  IMAD.MOV.U32 R175, RZ, RZ, R43 ;  /* 0x000000ffffaf7224 */ /* 0x000fce00078e002b */
[----:B01----:R-:W-:Y:S05]  /*8a4d0*/  CALL.REL.NOINC `($__internal_1_$__cuda_sm20_div_rn_f64_full) ;  /* 0x00000c6000747944 */ /* 0x003fea0003c00000 */
[----:B------:R-:W-:Y:S01]  /*8a4e0*/  MOV R236, R12 ;  /* 0x0000000c00ec7202 */ /* 0x000fe20000000f00 */
[----:B------:R-:W-:-:S07]  /*8a4f0*/  IMAD.MOV.U32 R237, RZ, RZ, R13 ;  /* 0x000000ffffed7224 */ /* 0x000fce00078e000d */
.L_x_1311:
[----:B------:R-:W-:Y:S05]  /*8a500*/  BSYNC.RECONVERGENT B3 ;  /* 0x0000000000037941 */ /* 0x000fea0003800200 */
.L_x_1310:
        /* <DEDUP_REMOVED lines=27> */
[----:B-1----:R-:W-:Y:S05]  /*8a6c0*/  CALL.REL.NOINC `($__internal_1_$__cuda_sm20_div_rn_f64_full) ;  /* 0x00000c5c00f87944 */ /* 0x002fea0003c00000 */
[----:B------:R-:W-:Y:S01]  /*8a6d0*/  IMAD.MOV.U32 R230, RZ, RZ, R12 ;  /* 0x000000ffffe67224 */ /* 0x000fe200078e000c */
[----:B------:R-:W-:-:S07]  /*8a6e0*/  MOV R231, R13 ;  /* 0x0000000d00e77202 */ /* 0x000fce0000000f00 */
.L_x_1313:
[----:B------:R-:W-:Y:S05]  /*8a6f0*/  BSYNC.RECONVERGENT B3 ;  /* 0x0000000000037941 */ /* 0x000fea0003800200 */
.L_x_1312:
[----:B------:R-:W2:Y:S04]  /*8a700*/  LDL.LU.64 R50, [R1+0x7718] ;  /* 0x0077180001327983 */ /* 0x000ea80000300a00 */
[----:B------:R-:W2:Y:S01]  /*8a710*/  LDL.LU.64 R12, [R1+0x7fb0] ;  /* 0x007fb000010c7983 */ /* 0x000ea20000300a00 */
[----:B------:R-:W0:Y:S01]  /*8a720*/  MUFU.RCP64H R9, R81 ;  /* 0x0000005100097308 */ /* 0x000e220000001800 */
[----:B------:R-:W-:Y:S02]  /*8a730*/  IMAD.MOV.U32 R8, RZ, RZ, 0x1 ;  /* 0x00000001ff087424 */ /* 0x000fe400078e00ff */
[----:B------:R-:W3:Y:S04]  /*8a740*/  LDL.64 R104, [R1+0x4b98] ;  /* 0x004b980001687983 */ /* 0x000ee80000100a00 */
[----:B------:R-:W4:Y:S04]  /*8a750*/  LDL.LU.64 R248, [R1+0x7fb8] ;  /* 0x007fb80001f87983 */ /* 0x000f280000300a00 */
[----:B------:R-:W5:Y:S04]  /*8a760*/  LDL.LU.64 R200, [R1+0x8178] ;  /* 0x0081780001c87983 */ /* 0x000f680000300a00 */
[----:B------:R-:W5:Y:S04]  /*8a770*/  LDL.LU.64 R210, [R1+0x8168] ;  /* 0x0081680001d27983 */ /* 0x000f680000300a00 */
[----:B------:R-:W5:Y:S04]  /*8a780*/  LDL.LU.64 R196, [R1+0x7ff0] ;  /* 0x007ff00001c47983 */ /* 0x000f680000300a00 */
[----:B------:R-:W5:Y:S04]  /*8a790*/  LDL.LU.64 R206, [R1+0x8028] ;  /* 0x0080280001ce7983 */ /* 0x000f680000300a00 */
[----:B------:R-:W5:Y:S04]  /*8a7a0*/  LDL.LU.64 R194, [R1+0x7ff8] ;  /* 0x007ff80001c27983 */ /* 0x000f680000300a00 */
[----:B------:R-:W5:Y:S04]  /*8a7b0*/  LDL.LU.64 R146, [R1+0x7f60] ;  /* 0x007f600001927983 */ /* 0x000f680000300a00 */
[----:B------:R-:W5:Y:S04]  /*8a7c0*/  LDL.LU.64 R186, [R1+0x7bb0] ;  /* 0x007bb00001ba7983 */ /* 0x000f680000300a00 */
[----:B------:R-:W5:Y:S04]  /*8a7d0*/  LDL.LU.64 R244, [R1+0x7eb8] ;  /* 0x007eb80001f47983 */ /* 0x000f680000300a00 */
[----:B-1----:R-:W5:Y:S04]  /*8a7e0*/  LDL.LU.64 R226, [R1+0x8158] ;  /* 0x0081580001e27983 */ /* 0x002f680000300a00 */
[----:B------:R-:W5:Y:S04]  /*8a7f0*/  LDL.LU.64 R224, [R1+0x7ee8] ;  /* 0x007ee80001e07983 */ /* 0x000f680000300a00 */
[----:B------:R-:W5:Y:S04]  /*8a800*/  LDL.LU.64 R208, [R1+0x7fc0] ;  /* 0x007fc00001d07983 */ /* 0x000f680000300a00 */
[----:B------:R-:W5:Y:S04]  /*8a810*/  LDL.LU.64 R198, [R1+0x7f68] ;  /* 0x007f680001c67983 */ /* 0x000f680000300a00 */
[----:B------:R-:W5:Y:S04]  /*8a820*/  LDL.LU.64 R192, [R1+0x7878] ;  /* 0x0078780001c07983 */ /* 0x000f680000300a00 */
[----:B------:R-:W5:Y:S04]  /*8a830*/  LDL.LU.64 R190, [R1+0x8180] ;  /* 0x0081800001be7983 */ /* 0x000f680000300a00 */
[----:B------:R-:W5:Y:S04]  /*8a840*/  LDL.LU.64 R178, [R1+0x7bb8] ;  /* 0x007bb80001b27983 */ /* 0x000f680000300a00 */
[----:B------:R-:W5:Y:S04]  /*8a850*/  LDL.LU.64 R144, [R1+0x7f50] ;  /* 0x007f500001907983 */ /* 0x000f680000300a00 */
[----:B------:R-:W5:Y:S01]  /*8a860*/  LDL.LU.64 R174, [R1+0x7880] ;  /* 0x0078800001ae7983 */ /* 0x000f620000300a00 */
[----:B--2---:R-:W-:-:S02]  /*8a870*/  DFMA R88, R12, R230, R50 ;  /* 0x000000e60c58722b */ /* 0x004fc40000000032 */
[----:B0-----:R-:W-:-:S08]  /*8a880*/  DFMA R12, -R80, R8, 1 ;  /* 0x3ff00000500c742b */ /* 0x001fd00000000108 */
[----:B------:R-:W-:-:S08]  /*8a890*/  DFMA R12, R12, R12, R12 ;  /* 0x0000000c0c0c722b */ /* 0x000fd0000000000c */
[----:B------:R-:W-:-:S08]  /*8a8a0*/  DFMA R8, R8, R12, R8 ;  /* 0x0000000c0808722b */ /* 0x000fd00000000008 */
[----:B------:R-:W-:-:S08]  /*8a8b0*/  DFMA R12, -R80, R8, 1 ;  /* 0x3ff00000500c742b */ /* 0x000fd00000000108 */
[----:B------:R-:W-:Y:S01]  /*8a8c0*/  DFMA R50, R8, R12, R8 ;  /* 0x0000000c0832722b */ /* 0x000fe20000000008 */
[----:B------:R-:W2:Y:S04]  /*8a8d0*/  LDL.64 R8, [R1+0x4c18] ;  /* 0x004c180001087983 */ /* 0x000ea80000100a00 */
[----:B------:R-:W2:Y:S01]  /*8a8e0*/  LDL.64 R12, [R1+0x4bd8] ;  /* 0x004bd800010c7983 */ /* 0x000ea20000100a00 */
[----:B---3--:R-:W-:-:S08]  /*8a8f0*/  DFMA R160, R104, R230, R250 ;  /* 0x000000e668a0722b */ /* 0x008fd000000000fa */
[----:B------:R-:W-:-:S08]  /*8a900*/  DMUL R104, R50, -R160 ;  /* 0x800000a032687228 */ /* 0x000fd00000000000 */
[----:B------:R-:W-:-:S08]  /*8a910*/  DFMA R134, -R80, R104, -R160 ;  /* 0x000000685086722b */ /* 0x000fd000000009a0 */
[----:B------:R-:W-:Y:S02]  /*8a920*/  DFMA R104, R50, R134, R104 ;  /* 0x000000863268722b */ /* 0x000fe40000000068 */
[-C--:B----4-:R-:W-:Y:S02]  /*8a930*/  DFMA R50, R248, R230.reuse, R24 ;  /* 0x000000e6f832722b */ /* 0x090fe40000000018 */
[-C--:B-----5:R-:W-:Y:S02]  /*8a940*/  DFMA R134, R200, R230.reuse, R120 ;  /* 0x000000e6c886722b */ /* 0x0a0fe40000000078 */
[-C--:B------:R-:W-:Y:S02]  /*8a950*/  DFMA R24, R210, R230.reuse, R180 ;  /* 0x000000e6d218722b */ /* 0x080fe400000000b4 */
[-C--:B------:R-:W-:Y:S02]  /*8a960*/  DFMA R120, R196, R230.reuse, R116 ;  /* 0x000000e6c478722b */ /* 0x080fe40000000074 */
[----:B------:R-:W-:-:S02]  /*8a970*/  DFMA R180, R206, R230, R182 ;  /* 0x000000e6ceb4722b */ /* 0x000fc400000000b6 */
[----:B------:R-:W-:Y:S01]  /*8a980*/  DFMA R116, R194, R230, R162 ;  /* 0x000000e6c274722b */ /* 0x000fe200000000a2 */
[----:B------:R-:W-:-:S04]  /*8a990*/  FFMA R0, RZ, R81, R105 ;  /* 0x00000051ff007223 */ /* 0x000fc80000000069 */
[----:B------:R0:W-:Y:S01]  /*8a9a0*/  STL.64 [R1+0x7818], R180 ;  /* 0x007818b401007387 */ /* 0x0001e20000100a00 */
[----:B------:R-:W-:Y:S01]  /*8a9b0*/  FSETP.GT.AND P1, PT, |R0|, 1.469367938527859385e-39, PT ;  /* 0x001000000000780b */ /* 0x000fe20003f24200 */
[-C--:B------:R-:W-:Y:S01]  /*8a9c0*/  DFMA R146, R146, R230.reuse, R122 ;  /* 0x000000e69292722b */ /* 0x080fe2000000007a */
[----:B------:R-:W-:Y:S01]  /*8a9d0*/  BSSY.RECONVERGENT B3, `(.L_x_1314) ;  /* 0x0000015000037945 */ /* 0x000fe20003800200 */
        /* <DEDUP_REMOVED lines=9> */
[----:B--2---:R-:W-:-:S02]  /*8aa70*/  DFMA R162, R8, R230, R68 ;  /* 0x000000e608a2722b */ /* 0x004fc40000000044 */
[----:B------:R-:W-:-:S10]  /*8aa80*/  DADD R8, -RZ, -R160 ;  /* 0x00000000ff087229 */ /* 0x000fd400000009a0 */
[----:B------:R-:W-:Y:S01]  /*8aa90*/  FSETP.GEU.AND P2, PT, |R9|, 6.5827683646048100446e-37, PT ;  /* 0x036000000900780b */ /* 0x000fe20003f4e200 */
[----:B------:R-:W-:-:S12]  /*8aaa0*/  DFMA R62, R12, R230, R174 ;  /* 0x000000e60c3e722b */ /* 0x000fd800000000ae */
[----:B0-----:R-:W-:Y:S05]  /*8aab0*/  @P1 BRA P2, `(.L_x_1315) ;  /* 0x0000000000181947 */ /* 0x001fea0001000000 */
[----:B------:R-:W-:Y:S01]  /*8aac0*/  IMAD.MOV.U32 R174, RZ, RZ, R80 ;  /* 0x000000ffffae7224 */ /* 0x000fe200078e0050 */
[----:B------:R-:W-:Y:S02]  /*8aad0*/  MOV R175, R81 ;  /* 0x0000005100af7202 */ /* 0x000fe40000000f00 */
[----:B------:R-:W-:-:S07]  /*8aae0*/  MOV R0, 0x8ab00 ;  /* 0x0008ab0000007802 */ /* 0x000fce0000000f00 */
[----:B------:R-:W-:Y:S05]  /*8aaf0*/  CALL.REL.NOINC `($__internal_1_$__cuda_sm20_div_rn_f64_full) ;  /* 0x00000c5800ec7944 */ /* 0x000fea0003c00000 */
[----:B------:R-:W-:Y:S02]  /*8ab00*/  IMAD.MOV.U32 R104, RZ, RZ, R12 ;  /* 0x000000ffff687224 */ /* 0x000fe400078e000c */
[----:B------:R-:W-:-:S07]  /*8ab10*/  IMAD.MOV.U32 R105, RZ, RZ, R13 ;  /* 0x000000ffff697224 */ /* 0x000fce00078e000d */
.L_x_1315:
[----:B------:R-:W-:Y:S05]  /*8ab20*/  BSYNC.RECONVERGENT B3 ;  /* 0x0000000000037941 */ /* 0x000fea0003800200 */
.L_x_1314:
[----:B------:R-:W2:Y:S04]  /*8ab30*/  LDL.LU.64 R190, [R1+0x7710] ;  /* 0x0077100001be7983 */ /* 0x000ea80000300a00 */
[----:B------:R-:W3:Y:S01]  /*8ab40*/  LDL.LU.64 R132, [R1+0x7e78] ;  /* 0x007e780001847983 */ /* 0x000ee20000300a00 */
[----:B------:R-:W0:Y:S01]  /*8ab50*/  MUFU.RCP64H R9, R3 ;  /* 0x0000000300097308 */ /* 0x000e220000001800 */
[----:B------:R-:W-:Y:S02]  /*8ab60*/  MOV R8, 0x1 ;  /* 0x0000000100087802 */ /* 0x000fe40000000f00 */
[----:B------:R-:W4:Y:S04]  /*8ab70*/  LDL.LU.64 R68, [R1+0x7db8] ;  /* 0x007db80001447983 */ /* 0x000f280000300a00 */
[----:B------:R-:W5:Y:S04]  /*8ab80*/  LDL.LU.64 R192, [R1+0x7790] ;  /* 0x0077900001c07983 */ /* 0x000f680000300a00 */
[----:B------:R-:W5:Y:S04]  /*8ab90*/  LDL.128 R196, [R1+0x4ca0] ;  /* 0x004ca00001c47983 */ /* 0x000f680000100c00 */
[----:B------:R-:W5:Y:S01]  /*8aba0*/  LDL.LU.64 R160, [R1+0x7e70] ;  /* 0x007e700001a07983 */ /* 0x000f620000300a00 */
[----:B0-----:R-:W-:-:S03]  /*8abb0*/  DFMA R12, -R2, R8, 1 ;  /* 0x3ff00000020c742b */ /* 0x001fc60000000108 */
[----:B------:R-:W5:Y:S04]  /*8abc0*/  LDL.64 R178, [R1+0x88a8] ;  /* 0x0088a80001b27983 */ /* 0x000f680000100a00 */
[----:B------:R-:W5:Y:S01]  /*8abd0*/  LDL.LU.64 R80, [R1+0x7798] ;  /* 0x0077980001507983 */ /* 0x000f620000300a00 */
[----:B------:R-:W-:-:S03]  /*8abe0*/  DFMA R12, R12, R12, R12 ;  /* 0x0000000c0c0c722b */ /* 0x000fc6000000000c */
[----:B------:R-:W5:Y:S04]  /*8abf0*/  LDL.LU.64 R182, [R1+0x7928] ;  /* 0x0079280001b67983 */ /* 0x000f680000300a00 */
[----:B------:R-:W5:Y:S01]  /*8ac00*/  LDL.64 R180, [R1+0x88a0] ;  /* 0x0088a00001b47983 */ /* 0x000f620000100a00 */
[----:B------:R-:W-:-:S03]  /*8ac10*/  DFMA R8, R8, R12, R8 ;  /* 0x0000000c0808722b */ /* 0x000fc60000000008 */
[----:B------:R-:W5:Y:S05]  /*8ac20*/  LDL.64 R174, [R1+0x88e0] ;  /* 0x0088e00001ae7983 */ /* 0x000f6a0000100a00 */
[----:B------:R-:W-:-:S08]  /*8ac30*/  DFMA R12, -R2, R8, 1 ;  /* 0x3ff00000020c742b */ /* 0x000fd00000000108 */
[----:B------:R-:W-:-:S08]  /*8ac40*/  DFMA R8, R8, R12, R8 ;  /* 0x0000000c0808722b */ /* 0x000fd00000000008 */
[----:B--2---:R-:W-:Y:S02]  /*8ac50*/  DMUL R12, R8, -R190 ;  /* 0x800000be080c7228 */ /* 0x004fe40000000000 */
[----:B---3--:R-:W-:-:S06]  /*8ac60*/  DFMA R132, R132, R104, R16 ;  /* 0x000000688484722b */ /* 0x008fcc0000000010 */
[----:B------:R-:W-:-:S08]  /*8ac70*/  DFMA R16, -R2, R12, -R190 ;  /* 0x0000000c0210722b */ /* 0x000fd000000009be */
[----:B------:R-:W-:Y:S01]  /*8ac80*/  DFMA R16, R8, R16, R12 ;  /* 0x000000100810722b */ /* 0x000fe2000000000c */
[----:B------:R-:W2:Y:S01]  /*8ac90*/  LDL.64 R8, [R1+0x4c70] ;  /* 0x004c700001087983 */ /* 0x000ea20000100a00 */
[-C--:B----4-:R-:W-:Y:S02]  /*8aca0*/  DFMA R68, R68, R104.reuse, R146 ;  /* 0x000000684444722b */ /* 0x090fe40000000092 */
[----:B-----5:R-:W-:Y:S01]  /*8acb0*/  DFMA R146, R192, R104, R86 ;  /* 0x00000068c092722b */ /* 0x020fe20000000056 */
[----:B------:R-:W-:Y:S05]  /*8acc0*/  STL.128 [R1+0x7be0], R196 ;  /* 0x007be0c401007387 */ /* 0x000fea0000100c00 */
[----:B------:R-:W-:-:S05]  /*8acd0*/  FFMA R0, RZ, R3, R17 ;  /* 0x00000003ff007223 */ /* 0x000fca0000000011 */
[----:B------:R-:W-:Y:S01]  /*8ace0*/  FSETP.GT.AND P1, PT, |R0|, 1.469367938527859385e-39, PT ;  /* 0x001000000000780b */ /* 0x000fe20003f24200 */
[-C--:B------:R-:W-:Y:S02]  /*8acf0*/  DFMA R36, R160, R104.reuse, R36 ;  /* 0x00000068a024722b */ /* 0x080fe40000000024 */
[-C--:B------:R-:W-:Y:S01]  /*8ad00*/  DFMA R20, R178, R104.reuse, R20 ;  /* 0x00000068b214722b */ /* 0x080fe20000000014 */
[----:B------:R-:W-:Y:S02]  /*8ad10*/  IMAD.MOV.U32 R160, RZ, RZ, R196 ;  /* 0x000000ffffa07224 */ /* 0x000fe400078e00c4 */
[----:B------:R-:W-:Y:S01]  /*8ad20*/  IMAD.MOV.U32 R161, RZ, RZ, R197 ;  /* 0x000000ffffa17224 */ /* 0x000fe200078e00c5 */
[----:B------:R-:W-:Y:S01]  /*8ad30*/  BSSY.RECONVERGENT B3, `(.L_x_1316) ;  /* 0x0000011000037945 */ /* 0x000fe20003800200 */
[----:B------:R0:W-:Y:S01]  /*8ad40*/  STL.64 [R1+0x7770], R36 ;  /* 0x0077702401007387 */ /* 0x0001e20000100a00 */
[-C--:B------:R-:W-:Y:S02]  /*8ad50*/  DFMA R80, R80, R104.reuse, R162 ;  /* 0x000000685050722b */ /* 0x080fe400000000a2 */
[-C--:B------:R-:W-:Y:S01]  /*8ad60*/  DFMA R134, R174, R104.reuse, R134 ;  /* 0x00000068ae86722b */ /* 0x080fe20000000086 */
[----:B------:R1:W-:Y:S01]  /*8ad70*/  STL.64 [R1+0x7748], R20 ;  /* 0x0077481401007387 */ /* 0x0003e20000100a00 */
[----:B0-----:R-:W-:-:S02]  /*8ad80*/  DFMA R36, R180, R104, R182 ;  /* 0x00000068b424722b */ /* 0x001fc400000000b6 */
[-C--:B-1----:R-:W-:Y:S02]  /*8ad90*/  DFMA R20, R160, R104.reuse, R144 ;  /* 0x00000068a014722b */ /* 0x082fe40000000090 */
[----:B--2---:R-:W-:Y:S02]  /*8ada0*/  DFMA R86, R8, R104, R24 ;  /* 0x000000680856722b */ /* 0x004fe40000000018 */
[----:B------:R-:W-:-:S10]  /*8adb0*/  DADD R8, -RZ, -R190 ;  /* 0x00000000ff087229 */ /* 0x000fd400000009be */
[----:B------:R-:W-:-:S13]  /*8adc0*/  FSETP.GEU.AND P2, PT, |R9|, 6.5827683646048100446e-37, PT ;  /* 0x036000000900780b */ /* 0x000fda0003f4e200 */
[----:B------:R-:W-:Y:S05]  /*8add0*/  @P1 BRA P2, `(.L_x_1317) ;  /* 0x0000000000181947 */ /* 0x000fea0001000000 */
[----:B------:R-:W-:Y:S01]  /*8ade0*/  MOV R174, R2 ;  /* 0x0000000200ae7202 */ /* 0x000fe20000000f00 */
[----:B------:R-:W-:Y:S01]  /*8adf0*/  IMAD.MOV.U32 R175, RZ, RZ, R3 ;  /* 0x000000ffffaf7224 */ /* 0x000fe200078e0003 */
[----:B------:R-:W-:-:S07]  /*8ae00*/  MOV R0, 0x8ae20 ;  /* 0x0008ae2000007802 */ /* 0x000fce0000000f00 */
[----:B------:R-:W-:Y:S05]  /*8ae10*/  CALL.REL.NOINC `($__internal_1_$__cuda_sm20_div_rn_f64_full) ;  /* 0x00000c5800247944 */ /* 0x000fea0003c00000 */
[----:B------:R-:W-:Y:S01]  /*8ae20*/  IMAD.MOV.U32 R16, RZ, RZ, R12 ;  /* 0x000000ffff107224 */ /* 0x000fe200078e000c */
[----:B------:R-:W-:-:S07]  /*8ae30*/  MOV R17, R13 ;  /* 0x0000000d00117202 */ /* 0x000fce0000000f00 */
.L_x_1317:
[----:B------:R-:W-:Y:S05]  /*8ae40*/  BSYNC.RECONVERGENT B3 ;  /* 0x0000000000037941 */ /* 0x000fea0003800200 */
.L_x_1316:
[----:B------:R-:W2:Y:S04]  /*8ae50*/  LDL.128 R208, [R1+0x4ce0] ;  /* 0x004ce00001d07983 */ /* 0x000ea80000100c00 */
[----:B------:R-:W3:Y:S04]  /*8ae60*/  LDL.64 R12, [R1+0x7bf0] ;  /* 0x007bf000010c7983 */ /* 0x000ee80000100a00 */
[----:B------:R-:W4:Y:S04]  /*8ae70*/  LDL.LU.64 R182, [R1+0x7968] ;  /* 0x0079680001b67983 */ /* 0x000f280000300a00 */
[----:B------:R-:W4:Y:S04]  /*8ae80*/  LDL.64 R180, [R1+0x82e0] ;  /* 0x0082e00001b47983 */ /* 0x000f280000100a00 */
[----:B------:R-:W5:Y:S04]  /*8ae90*/  LDL.64 R174, [R1+0x82e8] ;  /* 0x0082e80001ae7983 */ /* 0x000f680000100a00 */
[----:B------:R-:W5:Y:S04]  /*8aea0*/  LDL.64 R178, [R1+0x7bf8] ;  /* 0x007bf80001b27983 */ /* 0x000f680000100a00 */
        /* <DEDUP_REMOVED lines=10> */
[----:B------:R-:W-:Y:S02]  /*8af50*/  DFMA R8, R2, R8, R2 ;  /* 0x000000080208722b */ /* 0x000fe40000000002 */
[----:B---3--:R-:W-:-:S08]  /*8af60*/  DFMA R2, R12, R16, R88 ;  /* 0x000000100c02722b */ /* 0x008fd00000000058 */
[----:B------:R-:W-:-:S08]  /*8af70*/  DMUL R12, R2, -R8 ;  /* 0x80000008020c7228 */ /* 0x000fd00000000000 */
[----:B------:R-:W-:Y:S02]  /*8af80*/  DFMA R24, -R210, R12, -R2 ;  /* 0x0000000cd218722b */ /* 0x000fe40000000902 */
[----:B----4-:R-:W-:-:S06]  /*8af90*/  DFMA R180, R180, R16, R182 ;  /* 0x00000010b4b4722b */ /* 0x010fcc00000000b6 */
[----:B------:R-:W-:Y:S02]  /*8afa0*/  DFMA R24, R8, R24, R12 ;  /* 0x000000180818722b */ /* 0x000fe4000000000c */
[----:B------:R-:W-:Y:S01]  /*8afb0*/  DADD R8, -RZ, -R2 ;  /* 0x00000000ff087229 */ /* 0x000fe20000000902 */
[----:B------:R0:W-:Y:S07]  /*8afc0*/  STL.64 [R1+0x7848], R180 ;  /* 0x007848b401007387 */ /* 0x0001ee0000100a00 */
[----:B------:R-:W-:-:S02]  /*8afd0*/  FFMA R0, RZ, R211, R25 ;  /* 0x000000d3ff007223 */ /* 0x000fc40000000019 */
[----:B------:R-:W-:-:S03]  /*8afe0*/  FSETP.GEU.AND P2, PT, |R9|, 6.5827683646048100446e-37, PT ;  /* 0x036000000900780b */ /* 0x000fc60003f4e200 */
[----:B------:R-:W-:Y:S01]  /*8aff0*/  FSETP.GT.AND P1, PT, |R0|, 1.469367938527859385e-39, PT ;  /* 0x001000000000780b */ /* 0x000fe20003f24200 */
[-C--:B-----5:R-:W-:Y:S02]  /*8b000*/  DFMA R88, R174, R16.reuse, R146 ;  /* 0x00000010ae58722b */ /* 0x0a0fe40000000092 */
[-C--:B------:R-:W-:Y:S02]  /*8b010*/  DFMA R2, R178, R16.reuse, R202 ;  /* 0x00000010b202722b */ /* 0x080fe400000000ca */
[-C--:B------:R-:W-:Y:S02]  /*8b020*/  DFMA R120, R162, R16.reuse, R120 ;  /* 0x00000010a278722b */ /* 0x080fe40000000078 */
[-C--:B------:R-:W-:Y:S02]  /*8b030*/  DFMA R144, R144, R16.reuse, R122 ;  /* 0x000000109090722b */ /* 0x080fe4000000007a */
[----:B------:R-:W-:-:S04]  /*8b040*/  DFMA R146, R160, R16, R20 ;  /* 0x00000010a092722b */ /* 0x000fc80000000014 */
[----:B0-----:R-:W-:Y:S07]  /*8b050*/  @P1 BRA P2, `(.L_x_1319) ;  /* 0x0000000000181947 */ /* 0x001fee0001000000 */
[----:B------:R-:W-:Y:S01]  /*8b060*/  IMAD.MOV.U32 R174, RZ, RZ, R210 ;  /* 0x000000ffffae7224 */ /* 0x000fe200078e00d2 */
[----:B------:R-:W-:Y:S02]  /*8b070*/  MOV R175, R211 ;  /* 0x000000d300af7202 */ /* 0x000fe40000000f00 */
[----:B------:R-:W-:-:S07]  /*8b080*/  MOV R0, 0x8b0a0 ;  /* 0x0008b0a000007802 */ /* 0x000fce0000000f00 */
[----:B------:R-:W-:Y:S05]  /*8b090*/  CALL.REL.NOINC `($__internal_1_$__cuda_sm20_div_rn_f64_full) ;  /* 0x00000c5400847944 */ /* 0x000fea0003c00000 */
[----:B------:R-:W-:Y:S02]  /*8b0a0*/  IMAD.MOV.U32 R24, RZ, RZ, R12 ;  /* 0x000000ffff187224 */ /* 0x000fe400078e000c */
[----:B------:R-:W-:-:S07]  /*8b0b0*/  IMAD.MOV.U32 R25, RZ, RZ, R13 ;  /* 0x000000ffff197224 */ /* 0x000fce00078e000d */
.L_x_1319:
[----:B------:R-:W-:Y:S05]  /*8b0c0*/  BSYNC.RECONVERGENT B3 ;  /* 0x0000000000037941 */ /* 0x000fea0003800200 */
.L_x_1318:
        /* <DEDUP_REMOVED lines=33> */
.L_x_1321:
[----:B------:R-:W-:Y:S05]  /*8b2e0*/  BSYNC.RECONVERGENT B3 ;  /* 0x0000000000037941 */ /* 0x000fea0003800200 */
.L_x_1320:
[----:B------:R-:W2:Y:S04]  /*8b2f0*/  LDL.64 R162, [R1+0x4d58] ;  /* 0x004d580001a27983 */ /* 0x000ea80000100a00 */
[----:B------:R-:W3:Y:S04]  /*8b300*/  LDL.LU.64 R132, [R1+0x8000] ;  /* 0x0080000001847983 */ /* 0x000ee80000300a00 */
[----:B------:R-:W4:Y:S04]  /*8b310*/  LDL.LU.64 R160, [R1+0x7750] ;  /* 0x0077500001a07983 */ /* 0x000f280000300a00 */
[----:B------:R-:W5:Y:S04]  /*8b320*/  LDL.64 R120, [R1+0x85d0] ;  /* 0x0085d00001787983 */ /* 0x000f680000100a00 */
[----:B------:R-:W5:Y:S04]  /*8b330*/  LDL.64 R122, [R1+0x85d8] ;  /* 0x0085d800017a7983 */ /* 0x000f680000100a00 */
[----:B------:R-:W5:Y:S01]  /*8b340*/  LDL.64 R174, [R1+0x8008] ;  /* 0x0080080001ae7983 */ /* 0x000f620000100a00 */
[----:B0-----:R-:W0:Y:S01]  /*8b350*/  MUFU.RCP64H R3, R79 ;  /* 0x0000004f00037308 */ /* 0x001e220000001800 */
        /* <DEDUP_REMOVED lines=14> */
[----:B--2---:R0:W-:Y:S01]  /*8b440*/  STL.64 [R1+0x79a8], R162 ;  /* 0x0079a8a201007387 */ /* 0x0041e20000100a00 */
[-C--:B---3--:R-:W-:Y:S02]  /*8b450*/  DFMA R132, R132, R20.reuse, R68 ;  /* 0x000000148484722b */ /* 0x088fe40000000044 */
[-C--:B----4-:R-:W-:Y:S02]  /*8b460*/  DFMA R160, R160, R20.reuse, R80 ;  /* 0x00000014a0a0722b */ /* 0x090fe40000000050 */
[-C--:B-----5:R-:W-:Y:S02]  /*8b470*/  DFMA R120, R120, R20.reuse, R176 ;  /* 0x000000147878722b */ /* 0x0a0fe400000000b0 */
[-C--:B0-----:R-:W-:Y:S02]  /*8b480*/  DFMA R162, R162, R20.reuse, R146 ;  /* 0x00000014a2a2722b */ /* 0x081fe40000000092 */
        /* <DEDUP_REMOVED lines=9> */
.L_x_1323:
[----:B------:R-:W-:Y:S05]  /*8b520*/  BSYNC.RECONVERGENT B3 ;  /* 0x0000000000037941 */ /* 0x000fea0003800200 */
.L_x_1322:
[----:B------:R-:W2:Y:S04]  /*8b530*/  LDL.128 R176, [R1+0x4da0] ;  /* 0x004da00001b07983 */ /* 0x000ea80000100c00 */
[----:B------:R-:W3:Y:S04]  /*8b540*/  LDL.64 R190, [R1+0x7980] ;  /* 0x0079800001be7983 */ /* 0x000ee80000100a00 */
[----:B------:R-:W4:Y:S04]  /*8b550*/  LDL.LU.64 R242, [R1+0x7840] ;  /* 0x0078400001f27983 */ /* 0x000f280000300a00 */
[----:B------:R-:W5:Y:S04]  /*8b560*/  LDL.LU.64 R198, [R1+0x7a18] ;  /* 0x007a180001c67983 */ /* 0x000f680000300a00 */
[----:B------:R-:W5:Y:S04]  /*8b570*/  LDL.64 R196, [R1+0x7da8] ;  /* 0x007da80001c47983 */ /* 0x000f680000100a00 */
[----:B------:R-:W5:Y:S04]  /*8b580*/  LDL.LU.64 R184, [R1+0x7d68] ;  /* 0x007d680001b87983 */ /* 0x000f680000300a00 */
[----:B------:R-:W5:Y:S04]  /*8b590*/  LDL.64 R180, [R1+0x7d70] ;  /* 0x007d700001b47983 */ /* 0x000f680000100a00 */
[----:B------:R-:W5:Y:S04]  /*8b5a0*/  LDL.64 R78, [R1+0x7d80] ;  /* 0x007d8000014e7983 */ /* 0x000f680000100a00 */
[----:B------:R-:W5:Y:S04]  /*8b5b0*/  LDL.LU.64 R244, [R1+0x79b0] ;  /* 0x0079b00001f47983 */ /* 0x000f680000300a00 */
[----:B------:R-:W5:Y:S04]  /*8b5c0*/  LDL.LU.64 R226, [R1+0x79c8] ;  /* 0x0079c80001e27983 */ /* 0x000f680000300a00 */
[----:B------:R-:W5:Y:S04]  /*8b5d0*/  LDL.64 R224, [R1+0x7d78] ;  /* 0x007d780001e07983 */ /* 0x000f680000100a00 */
[----:B------:R-:W5:Y:S04]  /*8b5e0*/  LDL.LU.64 R206, [R1+0x79e8] ;  /* 0x0079e80001ce7983 */ /* 0x000f680000300a00 */
[----:B------:R-:W5:Y:S04]  /*8b5f0*/  LDL.LU.64 R202, [R1+0x79f8] ;  /* 0x0079f80001ca7983 */ /* 0x000f680000300a00 */
[----:B------:R-:W5:Y:S04]  /*8b600*/  LDL.64 R80, [R1+0x7d88] ;  /* 0x007d880001507983 */ /* 0x000f680000100a00 */
[----:B------:R-:W5:Y:S04]  /*8b610*/  LDL.LU.64 R200, [R1+0x7a00] ;  /* 0x007a000001c87983 */ /* 0x000f680000300a00 */
[----:B------:R-:W5:Y:S04]  /*8b620*/  LDL.LU.64 R194, [R1+0x7a28] ;  /* 0x007a280001c27983 */ /* 0x000f680000300a00 */
[----:B------:R-:W5:Y:S04]  /*8b630*/  LDL.64 R146, [R1+0x81a0] ;  /* 0x0081a00001927983 */ /* 0x000f680000100a00 */
[----:B------:R-:W5:Y:S01]  /*8b640*/  LDL.64 R192, [R1+0x7da0] ;  /* 0x007da00001c07983 */ /* 0x000f620000100a00 */
[----:B------:R-:W-:-:S03]  /*8b650*/  HFMA2 R8, -RZ, RZ, 0, 5.9604644775390625e-08 ;  /* 0x00000001ff087431 */ /* 0x000fc600000001ff */
[----:B--2---:R0:W-:Y:S01]  /*8b660*/  STL.128 [R1+0x7bb0], R176 ;  /* 0x007bb0b001007387 */ /* 0x0041e20000100c00 */
[----:B------:R-:W-:Y:S02]  /*8b670*/  IMAD.MOV.U32 R174, RZ, RZ, R176 ;  /* 0x000000ffffae7224 */ /* 0x000fe400078e00b0 */
[----:B------:R-:W-:Y:S01]  /*8b680*/  IMAD.MOV.U32 R175, RZ, RZ, R177 ;  /* 0x000000ffffaf7224 */ /* 0x000fe200078e00b1 */
[----:B0-----:R-:W2:Y:S04]  /*8b690*/  LDL.64 R178, [R1+0x8318] ;  /* 0x0083180001b27983 */ /* 0x001ea80000100a00 */
[----:B------:R-:W2:Y:S01]  /*8b6a0*/  LDL.64 R176, [R1+0x7f58] ;  /* 0x007f580001b07983 */ /* 0x000ea20000100a00 */
[----:B---3--:R-:W0:Y:S02]  /*8b6b0*/  MUFU.RCP64H R9, R191 ;  /* 0x000000bf00097308 */ /* 0x008e240000001800 */
[----:B0-----:R-:W-:-:S08]  /*8b6c0*/  DFMA R12, -R190, R8, 1 ;  /* 0x3ff00000be0c742b */ /* 0x001fd00000000108 */
[----:B------:R-:W-:-:S08]  /*8b6d0*/  DFMA R12, R12, R12, R12 ;  /* 0x0000000c0c0c722b */ /* 0x000fd0000000000c */
[----:B------:R-:W-:-:S08]  /*8b6e0*/  DFMA R8, R8, R12, R8 ;  /* 0x0000000c0808722b */ /* 0x000fd00000000008 */
[----:B------:R-:W-:-:S08]  /*8b6f0*/  DFMA R12, -R190, R8, 1 ;  /* 0x3ff00000be0c742b */ /* 0x000fd00000000108 */
[----:B------:R-:W-:-:S08]  /*8b700*/  DFMA R8, R8, R12, R8 ;  /* 0x0000000c0808722b */ /* 0x000fd00000000008 */
[----:B----4-:R-:W-:-:S08]  /*8b710*/  DMUL R12, R242, -R8 ;  /* 0x80000008f20c7228 */ /* 0x010fd00000000000 */
[----:B------:R-:W-:Y:S02]  /*8b720*/  DFMA R68, -R190, R12, -R242 ;  /* 0x0000000cbe44722b */ /* 0x000fe400000009f2 */
[----:B-----5:R-:W-:-:S06]  /*8b730*/  DFMA R196, R196, R2, R198 ;  /* 0x00000002c4c4722b */ /* 0x020fcc00000000c6 */
[----:B------:R-:W-:Y:S02]  /*8b740*/  DFMA R68, R8, R68, R12 ;  /* 0x000000440844722b */ /* 0x000fe4000000000c */
[----:B------:R-:W-:Y:S01]  /*8b750*/  DADD R8, -RZ, -R242 ;  /* 0x00000000ff087229 */ /* 0x000fe200000009f2 */
[----:B------:R0:W-:Y:S07]  /*8b760*/  STL.64 [R1+0x7758], R196 ;  /* 0x007758c401007387 */ /* 0x0001ee0000100a00 */
[----:B------:R-:W-:-:S02]  /*8b770*/  FFMA R0, RZ, R191, R69 ;  /* 0x000000bfff007223 */ /* 0x000fc40000000045 */
[----:B------:R-:W-:-:S03]  /*8b780*/  FSETP.GEU.AND P2, PT, |R9|, 6.5827683646048100446e-37, PT ;  /* 0x036000000900780b */ /* 0x000fc60003f4e200 */
[----:B------:R-:W-:Y:S01]  /*8b790*/  FSETP.GT.AND P1, PT, |R0|, 1.469367938527859385e-39, PT ;  /* 0x001000000000780b */ /* 0x000fe20003f24200 */
[-C--:B------:R-:W-:Y:S01]  /*8b7a0*/  DFMA R184, R184, R2.reuse, R116 ;  /* 0x00000002b8b8722b */ /* 0x080fe20000000074 */
[----:B------:R-:W-:Y:S01]  /*8b7b0*/  BSSY.RECONVERGENT B3, `(.L_x_1324) ;  /* 0x0000011000037945 */ /* 0x000fe20003800200 */
[-C--:B------:R-:W-:Y:S02]  /*8b7c0*/  DFMA R180, R180, R2.reuse, R244 ;  /* 0x00000002b4b4722b */ /* 0x080fe400000000f4 */
[-C--:B------:R-:W-:Y:S02]  /*8b7d0*/  DFMA R116, R224, R2.reuse, R226 ;  /* 0x00000002e074722b */ /* 0x080fe400000000e2 */
[-C--:B------:R-:W-:Y:S02]  /*8b7e0*/  DFMA R78, R78, R2.reuse, R206 ;  /* 0x000000024e4e722b */ /* 0x080fe400000000ce */
[-C--:B------:R-:W-:Y:S02]  /*8b7f0*/  DFMA R80, R80, R2.reuse, R202 ;  /* 0x000000025050722b */ /* 0x080fe400000000ca */
[----:B------:R-:W-:-:S02]  /*8b800*/  DFMA R146, R146, R2, R194 ;  /* 0x000000029292722b */ /* 0x000fc400000000c2 */
[-C--:B------:R-:W-:Y:S02]  /*8b810*/  DFMA R192, R192, R2.reuse, R204 ;  /* 0x00000002c0c0722b */ /* 0x080fe400000000cc */
[-C--:B--2---:R-:W-:Y:S02]  /*8b820*/  DFMA R178, R178, R2.reuse, R134 ;  /* 0x00000002b2b2722b */ /* 0x084fe40000000086 */
[-C--:B------:R-:W-:Y:S02]  /*8b830*/  DFMA R134, R174, R2.reuse, R88 ;  /* 0x00000002ae86722b */ /* 0x080fe40000000058 */
[----:B------:R-:W-:Y:S01]  /*8b840*/  DFMA R176, R176, R2, R200 ;  /* 0x00000002b0b0722b */ /* 0x000fe200000000c8 */
[----:B0-----:R-:W-:Y:S10]  /*8b850*/  @P1 BRA P2, `(.L_x_1325) ;  /* 0x0000000000181947 */ /* 0x001ff40001000000 */
[----:B------:R-:W-:Y:S01]  /*8b860*/  IMAD.MOV.U32 R174, RZ, RZ, R190 ;  /* 0x000000ffffae7224 */ /* 0x000fe200078e00be */
[----:B------:R-:W-:Y:S01]  /*8b870*/  MOV R0, 0x8b8a0 ;  /* 0x0008b8a000007802 */ /* 0x000fe20000000f00 */
[----:B------:R-:W-:-:S07]  /*8b880*/  IMAD.MOV.U32 R175, RZ, RZ, R191 ;  /* 0x000000ffffaf7224 */ /* 0x000fce00078e00bf */
[----:B------:R-:W-:Y:S05]  /*8b890*/  CALL.REL.NOINC `($__internal_1_$__cuda_sm20_div_rn_f64_full) ;  /* 0x00000c4c00847944 */ /* 0x000fea0003c00000 */
[----:B------:R-:W-:Y:S01]  /*8b8a0*/  MOV R68, R12 ;  /* 0x0000000c00447202 */ /* 0x000fe20000000f00 */
[----:B------:R-:W-:-:S07]  /*8b8b0*/  IMAD.MOV.U32 R69, RZ, RZ, R13 ;  /* 0x000000ffff457224 */ /* 0x000fce00078e000d */
.L_x_1325:
[----:B------:R-:W-:Y:S05]  /*8b8c0*/  BSYNC.RECONVERGENT B3 ;  /* 0x0000000000037941 */ /* 0x000fea0003800200 */
.L_x_1324:
[----:B------:R-:W2:Y:S04]  /*8b8d0*/  LDL.128 R248, [R1+0x4de0] ;  /* 0x004de00001f87983 */ /* 0x000ea80000100c00 */
[----:B------:R-:W3:Y:S04]  /*8b8e0*/  LDL.64 R202, [R1+0x8698] ;  /* 0x0086980001ca7983 */ /* 0x000ee80000100a00 */
[----:B------:R-:W4:Y:S04]  /*8b8f0*/  LDL.64 R198, [R1+0x8910] ;  /* 0x0089100001c67983 */ /* 0x000f280000100a00 */
[----:B------:R-:W5:Y:S04]  /*8b900*/  LDL.LU.64 R194, [R1+0x8140] ;  /* 0x0081400001c27983 */ /* 0x000f680000300a00 */
[----:B------:R-:W5:Y:S04]  /*8b910*/  LDL.LU.64 R242, [R1+0x8150] ;  /* 0x0081500001f27983 */ /* 0x000f680000300a00 */
[----:B------:R-:W5:Y:S04]  /*8b920*/  LDL.64 R206, [R1+0x86f8] ;  /* 0x0086f80001ce7983 */ /* 0x000f680000100a00 */
[----:B------:R-:W5:Y:S04]  /*8b930*/  LDL.64 R204, [R1+0x8690] ;  /* 0x0086900001cc7983 */ /* 0x000f680000100a00 */
[----:B------:R-:W5:Y:S04]  /*8b940*/  LDL.LU.64 R226, [R1+0x7a38] ;  /* 0x007a380001e27983 */ /* 0x000f680000300a00 */
[----:B------:R-:W5:Y:S04]  /*8b950*/  LDL.64 R224, [R1+0x88e8] ;  /* 0x0088e80001e07983 */ /* 0x000f680000100a00 */
[----:B------:R-:W5:Y:S04]  /*8b960*/  LDL.64 R200, [R1+0x8900] ;  /* 0x0089000001c87983 */ /* 0x000f680000100a00 */
[----:B------:R-:W5:Y:S01]  /*8b970*/  LDL.64 R196, [R1+0x88f0] ;  /* 0x0088f00001c47983 */ /* 0x000f620000100a00 */
[----:B------:R-:W0:Y:S01]  /*8b980*/  MUFU.RCP64H R9, R61 ;  /* 0x0000003d00097308 */ /* 0x000e220000001800 */
[----:B------:R-:W-:-:S06]  /*8b990*/  IMAD.MOV.U32 R8, RZ, RZ, 0x1 ;  /* 0x00000001ff087424 */ /* 0x000fcc00078e00ff */
[----:B0-----:R-:W-:Y:S01]  /*8b9a0*/  DFMA R12, -R60, R8, 1 ;  /* 0x3ff000003c0c742b */ /* 0x001fe20000000108 */
[----:B--2---:R0:W-:Y:S01]  /*8b9b0*/  STL.128 [R1+0x8770], R248 ;  /* 0x008770f801007387 */ /* 0x0041e20000100c00 */
[----:B------:R-:W-:Y:S01]  /*8b9c0*/  MOV R190, R250 ;  /* 0x000000fa00be7202 */ /* 0x000fe20000000f00 */
[----:B------:R-:W-:Y:S02]  /*8b9d0*/  IMAD.MOV.U32 R191, RZ, RZ, R251 ;  /* 0x000000ffffbf7224 */ /* 0x000fe400078e00fb */
[----:B0-----:R-:W2:Y:S03]  /*8b9e0*/  LDL.128 R248, [R1+0x4e20] ;  /* 0x004e200001f87983 */ /* 0x001ea60000100c00 */
        /* <DEDUP_REMOVED lines=9> */
[----:B------:R-:W-:Y:S02]  /*8ba80*/  DFMA R78, R190, R68, R78 ;  /* 0x00000044be4e722b */ /* 0x000fe4000000004e */
[----:B------:R-:W-:Y:S01]  /*8ba90*/  DADD R8, -RZ, -R120 ;  /* 0x00000000ff087229 */ /* 0x000fe20000000978 */
[----:B------:R0:W-:Y:S04]  /*8baa0*/  STL.64 [R1+0x7750], R176 ;  /* 0x007750b001007387 */ /* 0x0001e80000100a00 */
[----:B------:R0:W-:Y:S01]  /*8bab0*/  STL.64 [R1+0x7838], R144 ;  /* 0x0078389001007387 */ /* 0x0001e20000100a00 */
[----:B------:R-:W-:-:S03]  /*8bac0*/  FFMA R0, RZ, R61, R245 ;  /* 0x0000003dff007223 */ /* 0x000fc600000000f5 */
[----:B------:R0:W-:Y:S01]  /*8bad0*/  STL.64 [R1+0x7718], R78 ;  /* 0x0077184e01007387 */ /* 0x0001e20000100a00 */
[----:B------:R-:W-:Y:S02]  /*8bae0*/  FSETP.GEU.AND P2, PT, |R9|, 6.5827683646048100446e-37, PT ;  /* 0x036000000900780b */ /* 0x000fe40003f4e200 */
[----:B------:R-:W-:Y:S01]  /*8baf0*/  FSETP.GT.AND P1, PT, |R0|, 1.469367938527859385e-39, PT ;  /* 0x001000000000780b */ /* 0x000fe20003f24200 */
[-C--:B-----5:R-:W-:Y:S01]  /*8bb00*/  DFMA R194, R194, R68.reuse, R44 ;  /* 0x00000044c2c2722b */ /* 0x0a0fe2000000002c */
[----:B------:R-:W-:Y:S01]  /*8bb10*/  BSSY.RECONVERGENT B3, `(.L_x_1326) ;  /* 0x0000012000037945 */ /* 0x000fe20003800200 */
[-C--:B------:R-:W-:Y:S02]  /*8bb20*/  DFMA R88, R242, R68.reuse, R188 ;  /* 0x00000044f258722b */ /* 0x080fe400000000bc */
[-C--:B------:R-:W-:Y:S02]  /*8bb30*/  DFMA R44, R206, R68.reuse, R180 ;  /* 0x00000044ce2c722b */ /* 0x080fe400000000b4 */
[----:B------:R-:W-:-:S02]  /*8bb40*/  DFMA R120, R204, R68, R62 ;  /* 0x00000044cc78722b */ /* 0x000fc4000000003e */
        /* <DEDUP_REMOVED lines=14> */
.L_x_1327:
[----:B------:R-:W-:Y:S05]  /*8bc30*/  BSYNC.RECONVERGENT B3 ;  /* 0x0000000000037941 */ /* 0x000fea0003800200 */
.L_x_1326:
[----:B0-----:R-:W2:Y:S04]  /*8bc40*/  LDL.128 R144, [R1+0x4e60] ;  /* 0x004e600001907983 */ /* 0x001ea80000100c00 */
[----:B------:R-:W3:Y:S04]  /*8bc50*/  LDL.LU.64 R190, [R1+0x7890] ;  /* 0x0078900001be7983 */ /* 0x000ee80000300a00 */
[----:B------:R-:W4:Y:S04]  /*8bc60*/  LDL.64 R178, [R1+0x8218] ;  /* 0x0082180001b27983 */ /* 0x000f280000100a00 */
        /* <DEDUP_REMOVED lines=22> */
[----:B------:R-:W-:Y:S01]  /*8bdd0*/  MOV R174, R146 ;  /* 0x0000009200ae7202 */ /* 0x000fe20000000f00 */
[----:B------:R-:W-:Y:S01]  /*8bde0*/  IMAD.MOV.U32 R175, RZ, RZ, R147 ;  /* 0x000000ffffaf7224 */ /* 0x000fe200078e0093 */
[----:B------:R-:W-:-:S07]  /*8bdf0*/  MOV R0, 0x8be10 ;  /* 0x0008be1000007802 */ /* 0x000fce0000000f00 */
[----:B------:R-:W-:Y:S05]  /*8be00*/  CALL.REL.NOINC `($__internal_1_$__cuda_sm20_div_rn_f64_full) ;  /* 0x00000c4800287944 */ /* 0x000fea0003c00000 */
[----:B------:R-:W-:Y:S01]  /*8be10*/  IMAD.MOV.U32 R242, RZ, RZ, R12 ;  /* 0x000000fffff27224 */ /* 0x000fe200078e000c */
[----:B------:R-:W-:-:S07]  /*8be20*/  MOV R243, R13 ;  /* 0x0000000d00f37202 */ /* 0x000fce0000000f00 */
.L_x_1329:
[----:B------:R-:W-:Y:S05]  /*8be30*/  BSYNC.RECONVERGENT B3 ;  /* 0x0000000000037941 */ /* 0x000fea0003800200 */
.L_x_1328:
[----:B------:R-:W2:Y:S04]  /*8be40*/  LDL.128 R176, [R1+0x4e90] ;  /* 0x004e900001b07983 */ /* 0x000ea80000100c00 */
[----:B------:R-:W3:Y:S04]  /*8be50*/  LDL.LU.64 R196, [R1+0x7858] ;  /* 0x0078580001c47983 */ /* 0x000ee80000300a00 */
[----:B------:R-:W4:Y:S04]  /*8be60*/  LDL.64 R190, [R1+0x8460] ;  /* 0x0084600001be7983 */ /* 0x000f280000100a00 */
        /* <DEDUP_REMOVED lines=11> */
[----:B---3--:R-:W-:-:S08]  /*8bf20*/  DMUL R12, R196, -R8 ;  /* 0x80000008c40c7228 */ /* 0x008fd00000000000 */
        /* <DEDUP_REMOVED lines=8> */
[-C--:B------:R-:W-:Y:S02]  /*8bfb0*/  DFMA R134, R174, R242.reuse, R134 ;  /* 0x000000f2ae86722b */ /* 0x080fe40000000086 */
[----:B------:R-:W-:-:S06]  /*8bfc0*/  DFMA R160, R160, R242, R184 ;  /* 0x000000f2a0a0722b */ /* 0x000fcc00000000b8 */
[----:B------:R-:W-:Y:S05]  /*8bfd0*/  @P1 BRA P2, `(.L_x_1331) ;  /* 0x0000000000181947 */ /* 0x000fea0001000000 */
[----:B------:R-:W-:Y:S01]  /*8bfe0*/  IMAD.MOV.U32 R174, RZ, RZ, R176 ;  /* 0x000000ffffae7224 */ /* 0x000fe200078e00b0 */
[----:B------:R-:W-:Y:S02]  /*8bff0*/  MOV R175, R177 ;  /* 0x000000b100af7202 */ /* 0x000fe40000000f00 */
[----:B------:R-:W-:-:S07]  /*8c000*/  MOV R0, 0x8c020 ;  /* 0x0008c02000007802 */ /* 0x000fce0000000f00 */
[----:B------:R-:W-:Y:S05]  /*8c010*/  CALL.REL.NOINC `($__internal_1_$__cuda_sm20_div_rn_f64_full) ;  /* 0x00000c4400a47944 */ /* 0x000fea0003c00000 */
[----:B------:R-:W-:Y:S02]  /*8c020*/  IMAD.MOV.U32 R62, RZ, RZ, R12 ;  /* 0x000000ffff3e7224 */ /* 0x000fe400078e000c */
[----:B------:R-:W-:-:S07]  /*8c030*/  IMAD.MOV.U32 R63, RZ, RZ, R13 ;  /* 0x000000ffff3f7224 */ /* 0x000fce00078e000d */
.L_x_1331:
[----:B------:R-:W-:Y:S05]  /*8c040*/  BSYNC.RECONVERGENT B3 ;  /* 0x0000000000037941 */ /* 0x000fea0003800200 */
.L_x_1330:
[----:B------:R-:W2:Y:S04]  /*8c050*/  LDL.128 R204, [R1+0x4ec0] ;  /* 0x004ec00001cc7983 */ /* 0x000ea80000100c00 */
[----:B------:R-:W3:Y:S04]  /*8c060*/  LDL.64 R190, [R1+0x80e8] ;  /* 0x0080e80001be7983 */ /* 0x000ee80000100a00 */
[----:B------:R-:W4:Y:S04]  /*8c070*/  LDL.64 R196, [R1+0x84b8] ;  /* 0x0084b80001c47983 */ /* 0x000f280000100a00 */
[----:B------:R-:W5:Y:S04]  /*8c080*/  LDL.64 R184, [R1+0x7e50] ;  /* 0x007e500001b87983 */ /* 0x000f680000100a00 */
[----:B------:R-:W5:Y:S04]  /*8c090*/  LDL.64 R198, [R1+0x84b0] ;  /* 0x0084b00001c67983 */ /* 0x000f680000100a00 */
        /* <DEDUP_REMOVED lines=29> */
.L_x_1333:
[----:B------:R-:W-:Y:S05]  /*8c270*/  BSYNC.RECONVERGENT B3 ;  /* 0x0000000000037941 */ /* 0x000fea0003800200 */
.L_x_1332:
[----:B------:R-:W2:Y:S04]  /*8c280*/  LDL.128 R200, [R1+0x4ef0] ;  /* 0x004ef00001c87983 */ /* 0x000ea80000100c00 */
[----:B------:R-:W3:Y:S04]  /*8c290*/  LDL.LU.64 R174, [R1+0x7e68] ;  /* 0x007e680001ae7983 */ /* 0x000ee80000300a00 */
[----:B------:R-:W4:Y:S04]  /*8c2a0*/  LDL.64 R162, [R1+0x7ef0] ;  /* 0x007ef00001a27983 */ /* 0x000f280000100a00 */
[----:B------:R-:W5:Y:S04]  /*8c2b0*/  LDL.64 R160, [R1+0x7ef8] ;  /* 0x007ef80001a07983 */ /* 0x000f680000100a00 */
[----:B------:R-:W5:Y:S04]  /*8c2c0*/  LDL.LU.64 R196, [R1+0x8238] ;  /* 0x0082380001c47983 */ /* 0x000f680000300a00 */
        /* <DEDUP_REMOVED lines=11> */
[----:B----4-:R-:W-:-:S06]  /*8c380*/  DFMA R44, R162, R50, R44 ;  /* 0x00000032a22c722b */ /* 0x010fcc000000002c */
[----:B------:R-:W-:Y:S02]  /*8c390*/  DFMA R250, R8, R78, R12 ;  /* 0x0000004e08fa722b */ /* 0x000fe4000000000c */
[----:B------:R-:W-:Y:S02]  /*8c3a0*/  DADD R8, -RZ, -R40 ;  /* 0x00000000ff087229 */ /* 0x000fe40000000928 */
[-C--:B---3--:R-:W-:Y:S02]  /*8c3b0*/  DFMA R78, R174, R50.reuse, R180 ;  /* 0x00000032ae4e722b */ /* 0x088fe400000000b4 */
[----:B-----5:R-:W-:Y:S01]  /*8c3c0*/  DFMA R40, R160, R50, R192 ;  /* 0x00000032a028722b */ /* 0x020fe200000000c0 */
[----:B------:R0:W-:Y:S03]  /*8c3d0*/  STL.64 [R1+0x7778], R44 ;  /* 0x0077782c01007387 */ /* 0x0001e60000100a00 */
[----:B------:R-:W-:Y:S01]  /*8c3e0*/  FFMA R0, RZ, R201, R251 ;  /* 0x000000c9ff007223 */ /* 0x000fe200000000fb */
[----:B------:R0:W-:Y:S04]  /*8c3f0*/  STL.64 [R1+0x7710], R78 ;  /* 0x0077104e01007387 */ /* 0x0001e80000100a00 */
[----:B------:R0:W-:Y:S01]  /*8c400*/  STL.64 [R1+0x7760], R40 ;  /* 0x0077602801007387 */ /* 0x0001e20000100a00 */
[----:B------:R-:W-:-:S02]  /*8c410*/  FSETP.GT.AND P1, PT, |R0|, 1.469367938527859385e-39, PT ;  /* 0x001000000000780b */ /* 0x000fc40003f24200 */
[----:B------:R-:W-:Y:S01]  /*8c420*/  FSETP.GEU.AND P2, PT, |R9|, 6.5827683646048100446e-37, PT ;  /* 0x036000000900780b */ /* 0x000fe20003f4e200 */
[-C--:B------:R-:W-:Y:S02]  /*8c430*/  DFMA R226, R196, R50.reuse, R188 ;  /* 0x00000032c4e2722b */ /* 0x080fe400000000bc */
[----:B------:R-:W-:-:S10]  /*8c440*/  DFMA R162, R134, R50, R186 ;  /* 0x0000003286a2722b */ /* 0x000fd400000000ba */
[----:B0-----:R-:W-:Y:S05]  /*8c450*/  @P1 BRA P2, `(.L_x_1335) ;  /* 0x0000000000181947 */ /* 0x001fea0001000000 */
[----:B------:R-:W-:Y:S01]  /*8c460*/  MOV R174, R200 ;  /* 0x000000c800ae7202 */ /* 0x000fe20000000f00 */
[----:B------:R-:W-:Y:S01]  /*8c470*/  IMAD.MOV.U32 R175, RZ, RZ, R201 ;  /* 0x000000ffffaf7224 */ /* 0x000fe200078e00c9 */
[----:B------:R-:W-:-:S07]  /*8c480*/  MOV R0, 0x8c4a0 ;  /* 0x0008c4a000007802 */ /* 0x000fce0000000f00 */
[----:B------:R-:W-:Y:S05]  /*8c490*/  CALL.REL.NOINC `($__internal_1_$__cuda_sm20_div_rn_f64_full) ;  /* 0x00000c4000847944 */ /* 0x000fea0003c00000 */
[----:B------:R-:W-:Y:S01]  /*8c4a0*/  IMAD.MOV.U32 R250, RZ, RZ, R12 ;  /* 0x000000fffffa7224 */ /* 0x000fe200078e000c */
[----:B------:R-:W-:-:S07]  /*8c4b0*/  MOV R251, R13 ;  /* 0x0000000d00fb7202 */ /* 0x000fce0000000f00 */
.L_x_1335:
[----:B------:R-:W-:Y:S05]  /*8c4c0*/  BSYNC.RECONVERGENT B3 ;  /* 0x0000000000037941 */ /* 0x000fea0003800200 */
.L_x_1334:
[----:B------:R-:W2:Y:S04]  /*8c4d0*/  LDL.128 R196, [R1+0x4f10] ;  /* 0x004f100001c47983 */ /* 0x000ea80000100c00 */
[----:B------:R-:W3:Y:S04]  /*8c4e0*/  LDL.LU.64 R78, [R1+0x77c8] ;  /* 0x0077c800014e7983 */ /* 0x000ee80000300a00 */
[----:B------:R-:W4:Y:S04]  /*8c4f0*/  LDL.64 R134, [R1+0x7ac0] ;  /* 0x007ac00001867983 */ /* 0x000f280000100a00 */
        /* <DEDUP_REMOVED lines=21> */
[----:B------:R-:W-:Y:S02]  /*8c650*/  MOV R175, R197 ;  /* 0x000000c500af7202 */ /* 0x000fe40000000f00 */
[----:B------:R-:W-:-:S07]  /*8c660*/  MOV R0, 0x8c680 ;  /* 0x0008c68000007802 */ /* 0x000fce0000000f00 */
[----:B------:R-:W-:Y:S05]  /*8c670*/  CALL.REL.NOINC `($__internal_1_$__cuda_sm20_div_rn_f64_full) ;  /* 0x00000c40000c7944 */ /* 0x000fea0003c00000 */
[----:B------:R-:W-:Y:S02]  /*8c680*/  IMAD.MOV.U32 R248, RZ, RZ, R12 ;  /* 0x000000fffff87224 */ /* 0x000fe400078e000c */
[----:B------:R-:W-:-:S07]  /*8c690*/  IMAD.MOV.U32 R249, RZ, RZ, R13 ;  /* 0x000000fffff97224 */ /* 0x000fce00078e000d */
.L_x_1337:
[----:B------:R-:W-:Y:S05]  /*8c6a0*/  BSYNC.RECONVERGENT B3 ;  /* 0x0000000000037941 */ /* 0x000fea0003800200 */
.L_x_1336:
[----:B------:R-:W2:Y:S04]  /*8c6b0*/  LDL.LU.64 R134, [R1+0x7788] ;  /* 0x0077880001867983 */ /* 0x000ea80000300a00 */
        /* <DEDUP_REMOVED lines=27> */
.L_x_1339:
[----:B------:R-:W-:Y:S05]  /*8c870*/  BSYNC.RECONVERGENT B3 ;  /* 0x0000000000037941 */ /* 0x000fea0003800200 */
.L_x_1338:
[----:B------:R-:W2:Y:S04]  /*8c880*/  LDL.LU.64 R40, [R1+0x7748] ;  /* 0x0077480001287983 */ /* 0x000ea80000300a00 */
[----:B------:R-:W3:Y:S04]  /*8c890*/  LDL.LU.64 R160, [R1+0x7bc8] ;  /* 0x007bc80001a07983 */ /* 0x000ee80000300a00 */
[----:B------:R-:W4:Y:S01]  /*8c8a0*/  LDL.128 R180, [R1+0x4f90] ;  /* 0x004f900001b47983 */ /* 0x000f220000100c00 */
[----:B------:R-:W0:Y:S01]  /*8c8b0*/  MUFU.RCP64H R9, R97 ;  /* 0x0000006100097308 */ /* 0x000e220000001800 */
[----:B------:R-:W-:-:S02]  /*8c8c0*/  IMAD.MOV.U32 R8, RZ, RZ, 0x1 ;  /* 0x00000001ff087424 */ /* 0x000fc400078e00ff */
[----:B------:R-:W5:Y:S04]  /*8c8d0*/  LDL.64 R186, [R1+0x8330] ;  /* 0x0083300001ba7983 */ /* 0x000f680000100a00 */
[----:B------:R-:W5:Y:S04]  /*8c8e0*/  LDL.LU.64 R194, [R1+0x7888] ;  /* 0x0078880001c27983 */ /* 0x000f680000300a00 */
[----:B------:R-:W5:Y:S04]  /*8c8f0*/  LDL.64 R188, [R1+0x8768] ;  /* 0x0087680001bc7983 */ /* 0x000f680000100a00 */
[----:B------:R-:W5:Y:S01]  /*8c900*/  LDL.64 R192, [R1+0x8750] ;  /* 0x0087500001c07983 */ /* 0x000f620000100a00 */
[----:B0-----:R-:W-:-:S03]  /*8c910*/  DFMA R12, -R96, R8, 1 ;  /* 0x3ff00000600c742b */ /* 0x001fc60000000108 */
[----:B------:R-:W5:Y:S05]  /*8c920*/  LDL.64 R132, [R1+0x8758] ;  /* 0x0087580001847983 */ /* 0x000f6a0000100a00 */
[----:B------:R-:W-:-:S08]  /*8c930*/  DFMA R12, R12, R12, R12 ;  /* 0x0000000c0c0c722b */ /* 0x000fd0000000000c */
[----:B------:R-:W-:-:S08]  /*8c940*/  DFMA R8, R8, R12, R8 ;  /* 0x0000000c0808722b */ /* 0x000fd00000000008 */
[----:B------:R-:W-:-:S08]  /*8c950*/  DFMA R12, -R96, R8, 1 ;  /* 0x3ff00000600c742b */ /* 0x000fd00000000108 */
[----:B------:R-:W-:Y:S02]  /*8c960*/  DFMA R12, R8, R12, R8 ;  /* 0x0000000c080c722b */ /* 0x000fe40000000008 */
[----:B--2---:R-:W-:-:S08]  /*8c970*/  DFMA R8, R102, R44, R40 ;  /* 0x0000002c6608722b */ /* 0x004fd00000000028 */
[----:B------:R-:W-:Y:S01]  /*8c980*/  DMUL R40, R12, -R8 ;  /* 0x800000080c287228 */ /* 0x000fe20000000000 */
[----:B----4-:R0:W-:Y:S01]  /*8c990*/  STL.128 [R1+0x7a10], R180 ;  /* 0x007a10b401007387 */ /* 0x0101e20000100c00 */
[----:B---3--:R-:W-:Y:S01]  /*8c9a0*/  DFMA R160, R160, R44, R224 ;  /* 0x0000002ca0a0722b */ /* 0x008fe200000000e0 */
[----:B------:R-:W-:Y:S01]  /*8c9b0*/  IMAD.MOV.U32 R174, RZ, RZ, R180 ;  /* 0x000000ffffae7224 */ /* 0x000fe200078e00b4 */
[----:B------:R-:W-:Y:S01]  /*8c9c0*/  MOV R175, R181 ;  /* 0x000000b500af7202 */ /* 0x000fe20000000f00 */
[----:B------:R-:W2:Y:S03]  /*8c9d0*/  LDL.LU.64 R224, [R1+0x7770] ;  /* 0x0077700001e07983 */ /* 0x000ea60000300a00 */
[----:B------:R-:W-:-:S08]  /*8c9e0*/  DFMA R78, -R96, R40, -R8 ;  /* 0x00000028604e722b */ /* 0x000fd00000000908 */
[----:B------:R-:W-:Y:S01]  /*8c9f0*/  DFMA R40, R12, R78, R40 ;  /* 0x0000004e0c28722b */ /* 0x000fe20000000028 */
[----:B0-----:R-:W3:Y:S04]  /*8ca00*/  LDL.64 R182, [R1+0x8338] ;  /* 0x0083380001b67983 */ /* 0x001ee80000100a00 */
[----:B------:R-:W2:Y:S04]  /*8ca10*/  LDL.64 R78, [R1+0x8760] ;  /* 0x00876000014e7983 */ /* 0x000ea80000100a00 */
[----:B------:R-:W4:Y:S01]  /*8ca20*/  LDL.64 R180, [R1+0x88d0] ;  /* 0x0088d00001b47983 */ /* 0x000f220000100a00 */
[----:B------:R-:W-:Y:S01]  /*8ca30*/  DADD R8, -RZ, -R8 ;  /* 0x00000000ff087229 */ /* 0x000fe20000000908 */
[----:B------:R-:W-:-:S05]  /*8ca40*/  FFMA R0, RZ, R97, R41 ;  /* 0x00000061ff007223 */ /* 0x000fca0000000029 */
[----:B------:R-:W-:-:S04]  /*8ca50*/  FSETP.GT.AND P1, PT, |R0|, 1.469367938527859385e-39, PT ;  /* 0x001000000000780b */ /* 0x000fc80003f24200 */
[----:B------:R-:W-:Y:S01]  /*8ca60*/  FSETP.GEU.AND P2, PT, |R9|, 6.5827683646048100446e-37, PT ;  /* 0x036000000900780b */ /* 0x000fe20003f4e200 */
[----:B------:R-:W-:Y:S01]  /*8ca70*/  BSSY.RECONVERGENT B3, `(.L_x_1340) ;  /* 0x0000010000037945 */ /* 0x000fe20003800200 */
[-C--:B-----5:R-:W-:Y:S02]  /*8ca80*/  DFMA R188, R188, R44.reuse, R194 ;  /* 0x0000002cbcbc722b */ /* 0x0a0fe400000000c2 */
[-C--:B------:R-:W-:Y:S02]  /*8ca90*/  DFMA R134, R192, R44.reuse, R134 ;  /* 0x0000002cc086722b */ /* 0x080fe40000000086 */
[-C--:B------:R-:W-:Y:S02]  /*8caa0*/  DFMA R132, R132, R44.reuse, R190 ;  /* 0x0000002c8484722b */ /* 0x080fe400000000be */
[-C--:B--2---:R-:W-:Y:S02]  /*8cab0*/  DFMA R78, R78, R44.reuse, R224 ;  /* 0x0000002c4e4e722b */ /* 0x084fe400000000e0 */
[----:B------:R-:W-:-:S02]  /*8cac0*/  DFMA R224, R186, R44, R162 ;  /* 0x0000002cbae0722b */ /* 0x000fc400000000a2 */
[-C--:B---3--:R-:W-:Y:S02]  /*8cad0*/  DFMA R162, R182, R44.reuse, R32 ;  /* 0x0000002cb6a2722b */ /* 0x088fe40000000020 */
[-C--:B----4-:R-:W-:Y:S02]  /*8cae0*/  DFMA R32, R180, R44.reuse, R184 ;  /* 0x0000002cb420722b */ /* 0x090fe400000000b8 */
        /* <DEDUP_REMOVED lines=8> */
.L_x_1341:
[----:B------:R-:W-:Y:S05]  /*8cb70*/  BSYNC.RECONVERGENT B3 ;  /* 0x0000000000037941 */ /* 0x000fea0003800200 */
.L_x_1340:
[----:B------:R-:W2:Y:S04]  /*8cb80*/  LDL.128 R192, [R1+0x4fd0] ;  /* 0x004fd00001c07983 */ /* 0x000ea80000100c00 */
[----:B------:R-:W3:Y:S04]  /*8cb90*/  LDL.LU.64 R186, [R1+0x7d00] ;  /* 0x007d000001ba7983 */ /* 0x000ee80000300a00 */
[----:B------:R-:W4:Y:S04]  /*8cba0*/  LDL.LU.64 R184, [R1+0x7740] ;  /* 0x0077400001b87983 */ /* 0x000f280000300a00 */
        /* <DEDUP_REMOVED lines=17> */
[-C--:B------:R-:W-:Y:S01]  /*8ccc0*/  DFMA R134, R98, R40.reuse, R134 ;  /* 0x000000286286722b */ /* 0x080fe20000000086 */
[----:B--2---:R0:W-:Y:S01]  /*8ccd0*/  STL.128 [R1+0x8700], R192 ;  /* 0x008700c001007387 */ /* 0x0041e20000100c00 */
[----:B------:R-:W-:Y:S02]  /*8cce0*/  IMAD.MOV.U32 R174, RZ, RZ, R194 ;  /* 0x000000ffffae7224 */ /* 0x000fe400078e00c2 */
        /* <DEDUP_REMOVED lines=10> */
[----:B------:R-:W-:Y:S05]  /*8cd90*/  CALL.REL.NOINC `($__internal_1_$__cuda_sm20_div_rn_f64_full) ;  /* 0x00000c3800447944 */ /* 0x000fea0003c00000 */
[----:B------:R-:W-:Y:S01]  /*8cda0*/  IMAD.MOV.U32 R36, RZ, RZ, R12 ;  /* 0x000000ffff247224 */ /* 0x000fe200078e000c */
[----:B------:R-:W-:-:S07]  /*8cdb0*/  MOV R37, R13 ;  /* 0x0000000d00257202 */ /* 0x000fce0000000f00 */
.L_x_1343:
[----:B------:R-:W-:Y:S05]  /*8cdc0*/  BSYNC.RECONVERGENT B3 ;  /* 0x0000000000037941 */ /* 0x000fea0003800200 */
.L_x_1342:
[----:B------:R-:W2:Y:S04]  /*8cdd0*/  LDL.128 R180, [R1+0x5030] ;  /* 0x0050300001b47983 */ /* 0x000ea80000100c00 */
[----:B------:R-:W3:Y:S04]  /*8cde0*/  LDL.64 R162, [R1+0x7ec8] ;  /* 0x007ec80001a27983 */ /* 0x000ee80000100a00 */
[----:B------:R-:W4:Y:S04]  /*8cdf0*/  LDL.64 R192, [R1+0x7ea0] ;  /* 0x007ea00001c07983 */ /* 0x000f280000100a00 */
[----:B------:R-:W5:Y:S01]  /*8ce00*/  LDL.64 R190, [R1+0x7ea8] ;  /* 0x007ea80001be7983 */ /* 0x000f620000100a00 */
[----:B------:R-:W0:Y:S01]  /*8ce10*/  MUFU.RCP64H R9, R35 ;  /* 0x0000002300097308 */ /* 0x000e220000001800 */
[----:B------:R-:W-:-:S06]  /*8ce20*/  HFMA2 R8, -RZ, RZ, 0, 5.9604644775390625e-08 ;  /* 0x00000001ff087431 */ /* 0x000fcc00000001ff */
[----:B0-----:R-:W-:-:S08]  /*8ce30*/  DFMA R12, -R34, R8, 1 ;  /* 0x3ff00000220c742b */ /* 0x001fd00000000108 */
[----:B------:R-:W-:-:S08]  /*8ce40*/  DFMA R12, R12, R12, R12 ;  /* 0x0000000c0c0c722b */ /* 0x000fd0000000000c */
[----:B------:R-:W-:-:S08]  /*8ce50*/  DFMA R8, R8, R12, R8 ;  /* 0x0000000c0808722b */ /* 0x000fd00000000008 */
[----:B------:R-:W-:Y:S01]  /*8ce60*/  DFMA R12, -R34, R8, 1 ;  /* 0x3ff00000220c742b */ /* 0x000fe20000000108 */
[----:B--2---:R0:W-:Y:S01]  /*8ce70*/  STL.128 [R1+0x87c0], R180 ;  /* 0x0087c0b401007387 */ /* 0x0041e20000100c00 */
[----:B------:R-:W-:Y:S02]  /*8ce80*/  IMAD.MOV.U32 R174, RZ, RZ, R182 ;  /* 0x000000ffffae7224 */ /* 0x000fe400078e00b6 */
[----:B------:R-:W-:Y:S01]  /*8ce90*/  IMAD.MOV.U32 R175, RZ, RZ, R183 ;  /* 0x000000ffffaf7224 */ /* 0x000fe200078e00b7 */
[----:B0-----:R-:W2:Y:S03]  /*8cea0*/  LDL.64 R180, [R1+0x7ec0] ;  /* 0x007ec00001b47983 */ /* 0x001ea60000100a00 */
        /* <DEDUP_REMOVED lines=10> */
[-C--:B---3--:R-:W-:Y:S02]  /*8cf50*/  DFMA R162, R162, R36.reuse, R186 ;  /* 0x00000024a2a2722b */ /* 0x088fe400000000ba */
[-C--:B----4-:R-:W-:Y:S02]  /*8cf60*/  DFMA R132, R192, R36.reuse, R86 ;  /* 0x00000024c084722b */ /* 0x090fe40000000056 */
[-C--:B-----5:R-:W-:Y:S02]  /*8cf70*/  DFMA R72, R190, R36.reuse, R184 ;  /* 0x00000024be48722b */ /* 0x0a0fe400000000b8 */
[-C--:B------:R-:W-:Y:S02]  /*8cf80*/  DFMA R122, R174, R36.reuse, R160 ;  /* 0x00000024ae7a722b */ /* 0x080fe400000000a0 */
[----:B--2---:R-:W-:-:S02]  /*8cf90*/  DFMA R180, R180, R36, R134 ;  /* 0x00000024b4b4722b */ /* 0x004fc40000000086 */
[----:B------:R-:W-:Y:S09]  /*8cfa0*/  @P1 BRA P2, `(.L_x_1345) ;  /* 0x0000000000181947 */ /* 0x000ff20001000000 */
[----:B------:R-:W-:Y:S01]  /*8cfb0*/  IMAD.MOV.U32 R174, RZ, RZ, R34 ;  /* 0x000000ffffae7224 */ /* 0x000fe200078e0022 */
[----:B------:R-:W-:Y:S01]  /*8cfc0*/  MOV R0, 0x8cff0 ;  /* 0x0008cff000007802 */ /* 0x000fe20000000f00 */
[----:B------:R-:W-:-:S07]  /*8cfd0*/  IMAD.MOV.U32 R175, RZ, RZ, R35 ;  /* 0x000000ffffaf7224 */ /* 0x000fce00078e0023 */
[----:B------:R-:W-:Y:S05]  /*8cfe0*/  CALL.REL.NOINC `($__internal_1_$__cuda_sm20_div_rn_f64_full) ;  /* 0x00000c3400b07944 */ /* 0x000fea0003c00000 */
[----:B------:R-:W-:Y:S01]  /*8cff0*/  MOV R32, R12 ;  /* 0x0000000c00207202 */ /* 0x000fe20000000f00 */
[----:B------:R-:W-:-:S07]  /*8d000*/  IMAD.MOV.U32 R33, RZ, RZ, R13 ;  /* 0x000000ffff217224 */ /* 0x000fce00078e000d */
.L_x_1345:
[----:B------:R-:W-:Y:S05]  /*8d010*/  BSYNC.RECONVERGENT B3 ;  /* 0x0000000000037941 */ /* 0x000fea0003800200 */
.L_x_1344:
[----:B------:R-:W2:Y:S04]  /*8d020*/  LDL.128 R192, [R1+0x50a0] ;  /* 0x0050a00001c07983 */ /* 0x000ea80000100c00 */
[----:B------:R-:W3:Y:S04]  /*8d030*/  LDL.64 R184, [R1+0x8348] ;  /* 0x0083480001b87983 */ /* 0x000ee80000100a00 */
[----:B------:R-:W4:Y:S04]  /*8d040*/  LDL.64 R186, [R1+0x8520] ;  /* 0x0085200001ba7983 */ /* 0x000f280000100a00 */
[----:B------:R-:W5:Y:S04]  /*8d050*/  LDL.LU.64 R134, [R1+0x7c98] ;  /* 0x007c980001867983 */ /* 0x000f680000300a00 */
        /* <DEDUP_REMOVED lines=22> */
[-C--:B------:R-:W-:Y:S02]  /*8d1c0*/  DFMA R116, R190, R32.reuse, R188 ;  /* 0x00000020be74722b */ /* 0x080fe400000000bc */
        /* <DEDUP_REMOVED lines=10> */
.L_x_1347:
[----:B------:R-:W-:Y:S05]  /*8d270*/  BSYNC.RECONVERGENT B3 ;  /* 0x0000000000037941 */ /* 0x000fea0003800200 */
.L_x_1346:
[----:B------:R-:W0:Y:S01]  /*8d280*/  MUFU.RCP64H R9, R91 ;  /* 0x0000005b00097308 */ /* 0x000e220000001800 */
[----:B------:R-:W-:Y:S01]  /*8d290*/  IMAD.MOV.U32 R8, RZ, RZ, 0x1 ;  /* 0x00000001ff087424 */ /* 0x000fe200078e00ff */
[----:B------:R1:W-:Y:S04]  /*8d2a0*/  STL.64 [R1+0xabc0], R4 ;  /* 0x00abc00401007387 */ /* 0x0003e80000100a00 */
[----:B------:R2:W-:Y:S04]  /*8d2b0*/  STL.64 [R1+0xabb8], R2 ;  /* 0x00abb80201007387 */ /* 0x0005e80000100a00 */
[----:B------:R-:W3:Y:S04]  /*8d2c0*/  LDL.64 R132, [R1+0x7e00] ;  /* 0x007e000001847983 */ /* 0x000ee80000100a00 */
[----:B-1----:R-:W4:Y:S01]  /*8d2d0*/  LDL.LU.64 R4, [R1+0x7758] ;  /* 0x0077580001047983 */ /* 0x002f220000300a00 */
[----:B0-----:R-:W-:-:S03]  /*8d2e0*/  DFMA R12, -R90, R8, 1 ;  /* 0x3ff000005a0c742b */ /* 0x001fc60000000108 */
[----:B--2---:R-:W2:Y:S04]  /*8d2f0*/  LDL.LU.64 R2, [R1+0x7718] ;  /* 0x0077180001027983 */ /* 0x004ea80000300a00 */
[----:B------:R-:W2:Y:S01]  /*8d300*/  LDL.64 R186, [R1+0x7e08] ;  /* 0x007e080001ba7983 */ /* 0x000ea20000100a00 */
[----:B------:R-:W-:-:S03]  /*8d310*/  DFMA R12, R12, R12, R12 ;  /* 0x0000000c0c0c722b */ /* 0x000fc6000000000c */
[----:B------:R-:W2:Y:S04]  /*8d320*/  LDL.LU.64 R190, [R1+0x7750] ;  /* 0x0077500001be7983 */ /* 0x000ea80000300a00 */
[----:B------:R-:W2:Y:S01]  /*8d330*/  LDL.64 R188, [R1+0x8558] ;  /* 0x0085580001bc7983 */ /* 0x000ea20000100a00 */
[----:B------:R-:W-:-:S03]  /*8d340*/  DFMA R8, R8, R12, R8 ;  /* 0x0000000c0808722b */ /* 0x000fc60000000008 */
[----:B------:R-:W2:Y:S04]  /*8d350*/  LDL.LU.64 R182, [R1+0x7710] ;  /* 0x0077100001b67983 */ /* 0x000ea80000300a00 */
[----:B------:R-:W2:Y:S01]  /*8d360*/  LDL.64 R174, [R1+0x7df0] ;  /* 0x007df00001ae7983 */ /* 0x000ea20000100a00 */
[----:B------:R-:W-:-:S03]  /*8d370*/  DFMA R12, -R90, R8, 1 ;  /* 0x3ff000005a0c742b */ /* 0x000fc60000000108 */
[----:B------:R-:W2:Y:S05]  /*8d380*/  LDL.64 R122, [R1+0x7cd8] ;  /* 0x007cd800017a7983 */ /* 0x000eaa0000100a00 */
[----:B------:R-:W-:-:S08]  /*8d390*/  DFMA R8, R8, R12, R8 ;  /* 0x0000000c0808722b */ /* 0x000fd00000000008 */
[----:B------:R-:W-:-:S08]  /*8d3a0*/  DMUL R12, R8, -R78 ;  /* 0x8000004e080c7228 */ /* 0x000fd00000000000 */
[----:B------:R-:W-:-:S08]  /*8d3b0*/  DFMA R72, -R90, R12, -R78 ;  /* 0x0000000c5a48722b */ /* 0x000fd0000000094e */
[----:B------:R-:W-:Y:S01]  /*8d3c0*/  DFMA R72, R8, R72, R12 ;  /* 0x000000480848722b */ /* 0x000fe2000000000c */
[----:B------:R-:W4:Y:S02]  /*8d3d0*/  LDL.LU.64 R8, [R1+0x7cd0] ;  /* 0x007cd00001087983 */ /* 0x000f240000300a00 */
[----:B----4-:R-:W-:Y:S02]  /*8d3e0*/  DFMA R8, R8, R34, R4 ;  /* 0x000000220808722b */ /* 0x010fe40000000004 */
[----:B------:R0:W5:Y:S05]  /*8d3f0*/  LDL.LU.64 R4, [R1+0xabc0] ;  /* 0x00abc00001047983 */ /* 0x00016a0000300a00 */
[----:B------:R1:W-:Y:S02]  /*8d400*/  STL.64 [R1+0x7758], R8 ;  /* 0x0077580801007387 */ /* 0x0003e40000100a00 */
[----:B-1----:R-:W-:-:S02]  /*8d410*/  DADD R8, -RZ, -R78 ;  /* 0x00000000ff087229 */ /* 0x002fc4000000094e */
[----:B------:R-:W4:Y:S01]  /*8d420*/  LDL.64 R78, [R1+0x8550] ;  /* 0x00855000014e7983 */ /* 0x000f220000100a00 */
[-C--:B---3--:R-:W-:Y:S02]  /*8d430*/  DFMA R132, R132, R34.reuse, R86 ;  /* 0x000000228484722b */ /* 0x088fe40000000056 */
[-C--:B--2---:R-:W-:Y:S02]  /*8d440*/  DFMA R86, R186, R34.reuse, R226 ;  /* 0x00000022ba56722b */ /* 0x084fe400000000e2 */
[----:B------:R-:W-:-:S05]  /*8d450*/  DFMA R188, R188, R34, R190 ;  /* 0x00000022bcbc722b */ /* 0x000fca00000000be */
[----:B------:R1:W-:Y:S01]  /*8d460*/  STL.64 [R1+0x7750], R86 ;  /* 0x0077505601007387 */ /* 0x0003e20000100a00 */
[----:B------:R-:W-:-:S03]  /*8d470*/  FFMA R0, RZ, R91, R73 ;  /* 0x0000005bff007223 */ /* 0x000fc60000000049 */
[----:B------:R0:W-:Y:S01]  /*8d480*/  STL.64 [R1+0x7718], R188 ;  /* 0x007718bc01007387 */ /* 0x0001e20000100a00 */
[-C--:B-1----:R-:W-:Y:S02]  /*8d490*/  DFMA R86, R174, R34.reuse, R182 ;  /* 0x00000022ae56722b */ /* 0x082fe400000000b6 */
[-C--:B----4-:R-:W-:Y:S01]  /*8d4a0*/  DFMA R78, R78, R34.reuse, R2 ;  /* 0x000000224e4e722b */ /* 0x090fe20000000002 */
[----:B------:R0:W5:Y:S04]  /*8d4b0*/  LDL.LU.64 R2, [R1+0xabb8] ;  /* 0x00abb80001027983 */ /* 0x0001680000300a00 */
[----:B------:R0:W-:Y:S01]  /*8d4c0*/  STL.64 [R1+0x7740], R86 ;  /* 0x0077405601007387 */ /* 0x0001e20000100a00 */
[----:B------:R-:W-:Y:S02]  /*8d4d0*/  FSETP.GT.AND P1, PT, |R0|, 1.469367938527859385e-39, PT ;  /* 0x001000000000780b */ /* 0x000fe40003f24200 */
[----:B------:R-:W-:Y:S01]  /*8d4e0*/  FSETP.GEU.AND P2, PT, |R9|, 6.5827683646048100446e-37, PT ;  /* 0x036000000900780b */ /* 0x000fe20003f4e200 */
[----:B------:R-:W-:Y:S01]  /*8d4f0*/  BSSY.RECONVERGENT B3, `(.L_x_1348) ;  /* 0x0000009000037945 */ /* 0x000fe20003800200 */
[----:B------:R-:W-:-:S11]  /*8d500*/  DFMA R122, R122, R34, R134 ;  /* 0x000000227a7a722b */ /* 0x000fd60000000086 */
[----:B0-----:R-:W-:Y:S05]  /*8d510*/  @P1 BRA P2, `(.L_x_1349) ;  /* 0x0000000000181947 */ /* 0x001fea0001000000 */
[----:B------:R-:W-:Y:S01]  /*8d520*/  IMAD.MOV.U32 R174, RZ, RZ, R90 ;  /* 0x000000ffffae7224 */ /* 0x000fe200078e005a */
[----:B------:R-:W-:Y:S02]  /*8d530*/  MOV R175, R91 ;  /* 0x0000005b00af7202 */ /* 0x000fe40000000f00 */
[----:B------:R-:W-:-:S07]  /*8d540*/  MOV R0, 0x8d560 ;  /* 0x0008d56000007802 */ /* 0x000fce0000000f00 */
[----:B-----5:R-:W-:Y:S05]  /*8d550*/  CALL.REL.NOINC `($__internal_1_$__cuda_sm20_div_rn_f64_full) ;  /* 0x00000c3000547944 */ /* 0x020fea0003c00000 */
[----:B------:R-:W-:Y:S02]  /*8d560*/  IMAD.MOV.U32 R72, RZ, RZ, R12 ;  /* 0x000000ffff487224 */ /* 0x000fe400078e000c */
[----:B------:R-:W-:-:S07]  /*8d570*/  IMAD.MOV.U32 R73, RZ, RZ, R13 ;  /* 0x000000ffff497224 */ /* 0x000fce00078e000d */
.L_x_1349:
[----:B------:R-:W-:Y:S05]  /*8d580*/  BSYNC.RECONVERGENT B3 ;  /* 0x0000000000037941 */ /* 0x000fea0003800200 */
.L_x_1348:
[----:B------:R-:W2:Y:S04]  /*8d590*/  LDL.128 R188, [R1+0x5140] ;  /* 0x0051400001bc7983 */ /* 0x000ea80000100c00 */
[----:B------:R-:W3:Y:S01]  /*8d5a0*/  LDL.LU.64 R182, [R1+0x7d50] ;  /* 0x007d500001b67983 */ /* 0x000ee20000300a00 */
[----:B------:R-:W-:-:S03]  /*8d5b0*/  MOV R8, 0x1 ;  /* 0x0000000100087802 */ /* 0x000fc60000000f00 */
[----:B------:R-:W4:Y:S04]  /*8d5c0*/  LDL.64 R174, [R1+0x8510] ;  /* 0x0085100001ae7983 */ /* 0x000f280000100a00 */
        /* <DEDUP_REMOVED lines=11> */
[----:B---3--:R-:W-:Y:S01]  /*8d680*/  DFMA R182, R182, R72, R184 ;  /* 0x00000048b6b6722b */ /* 0x008fe200000000b8 */
[----:B------:R-:W2:Y:S05]  /*8d690*/  LDL.64 R184, [R1+0x7d58] ;  /* 0x007d580001b87983 */ /* 0x000eaa0000100a00 */
[----:B------:R-:W-:Y:S01]  /*8d6a0*/  DFMA R86, R8, R86, R12 ;  /* 0x000000560856722b */ /* 0x000fe2000000000c */
[----:B------:R-:W3:Y:S09]  /*8d6b0*/  LDL.LU.64 R8, [R1+0x7c88] ;  /* 0x007c880001087983 */ /* 0x000ef20000300a00 */
[----:B------:R-:W-:-:S05]  /*8d6c0*/  FFMA R0, RZ, R191, R87 ;  /* 0x000000bfff007223 */ /* 0x000fca0000000057 */
[----:B------:R-:W-:Y:S01]  /*8d6d0*/  FSETP.GT.AND P1, PT, |R0|, 1.469367938527859385e-39, PT ;  /* 0x001000000000780b */ /* 0x000fe20003f24200 */
[----:B------:R-:W-:Y:S01]  /*8d6e0*/  BSSY.RECONVERGENT B3, `(.L_x_1350) ;  /* 0x0000013000037945 */ /* 0x000fe20003800200 */
[-C--:B----4-:R-:W-:Y:S02]  /*8d6f0*/  DFMA R132, R226, R72.reuse, R132 ;  /* 0x00000048e284722b */ /* 0x090fe40000000084 */
[-C--:B------:R-:W-:Y:S02]  /*8d700*/  DFMA R162, R186, R72.reuse, R162 ;  /* 0x00000048baa2722b */ /* 0x080fe400000000a2 */
[-C--:B---3--:R-:W-:Y:S02]  /*8d710*/  DFMA R122, R8, R72.reuse, R122 ;  /* 0x00000048087a722b */ /* 0x088fe4000000007a */
[----:B------:R-:W-:Y:S02]  /*8d720*/  DADD R8, -RZ, -R88 ;  /* 0x00000000ff087229 */ /* 0x000fe40000000958 */
[----:B--2---:R-:W-:-:S07]  /*8d730*/  DFMA R88, R184, R72, R180 ;  /* 0x00000048b858722b */ /* 0x004fce00000000b4 */
[----:B------:R0:W-:Y:S02]  /*8d740*/  STL.64 [R1+0x7770], R88 ;  /* 0x0077705801007387 */ /* 0x0001e40000100a00 */
[----:B0-----:R-:W-:Y:S01]  /*8d750*/  DFMA R88, R174, R72, R224 ;  /* 0x00000048ae58722b */ /* 0x001fe200000000e0 */
[----:B------:R-:W-:-:S06]  /*8d760*/  FSETP.GEU.AND P2, PT, |R9|, 6.5827683646048100446e-37, PT ;  /* 0x036000000900780b */ /* 0x000fcc0003f4e200 */
[----:B------:R-:W-:Y:S04]  /*8d770*/  STL.64 [R1+0x7748], R88 ;  /* 0x0077485801007387 */ /* 0x000fe80000100a00 */
[----:B------:R0:W-:Y:S02]  /*8d780*/  STL.64 [R1+0x7710], R122 ;  /* 0x0077107a01007387 */ /* 0x0001e40000100a00 */
[----:B0-----:R-:W-:Y:S01]  /*8d790*/  DFMA R122, R134, R72, R160 ;  /* 0x00000048867a722b */ /* 0x001fe200000000a0 */
[----:B------:R-:W-:Y:S10]  /*8d7a0*/  @P1 BRA P2, `(.L_x_1351) ;  /* 0x0000000000181947 */ /* 0x000ff40001000000 */
[----:B------:R-:W-:Y:S01]  /*8d7b0*/  IMAD.MOV.U32 R174, RZ, RZ, R190 ;  /* 0x000000ffffae7224 */ /* 0x000fe200078e00be */
[----:B------:R-:W-:Y:S01]  /*8d7c0*/  MOV R0, 0x8d7f0 ;  /* 0x0008d7f000007802 */ /* 0x000fe20000000f00 */
[----:B------:R-:W-:-:S07]  /*8d7d0*/  IMAD.MOV.U32 R175, RZ, RZ, R191 ;  /* 0x000000ffffaf7224 */ /* 0x000fce00078e00bf */
[----:B-----5:R-:W-:Y:S05]  /*8d7e0*/  CALL.REL.NOINC `($__internal_1_$__cuda_sm20_div_rn_f64_full) ;  /* 0x00000c2c00b07944 */ /* 0x020fea0003c00000 */
[----:B------:R-:W-:Y:S01]  /*8d7f0*/  MOV R86, R12 ;  /* 0x0000000c00567202 */ /* 0x000fe20000000f00 */
[----:B------:R-:W-:-:S07]  /*8d800*/  IMAD.MOV.U32 R87, RZ, RZ, R13 ;  /* 0x000000ffff577224 */ /* 0x000fce00078e000d */
.L_x_1351:
[----:B------:R-:W-:Y:S05]  /*8d810*/  BSYNC.RECONVERGENT B3 ;  /* 0x0000000000037941 */ /* 0x000fea0003800200 */
.L_x_1350:
[----:B------:R-:W2:Y:S04]  /*8d820*/  LDL.LU.64 R184, [R1+0x7760] ;  /* 0x0077600001b87983 */ /* 0x000ea80000300a00 */
[----:B------:R-:W2:Y:S04]  /*8d830*/  LDL.64 R180, [R1+0x7a48] ;  /* 0x007a480001b47983 */ /* 0x000ea80000100a00 */
[----:B------:R-:W3:Y:S04]  /*8d840*/  LDL.64 R134, [R1+0x7b30] ;  /* 0x007b300001867983 */ /* 0x000ee80000100a00 */
[----:B------:R-:W4:Y:S04]  /*8d850*/  LDL.LU.64 R226, [R1+0x7780] ;  /* 0x0077800001e27983 */ /* 0x000f280000300a00 */
[----:B------:R-:W4:Y:S04]  /*8d860*/  LDL.64 R224, [R1+0x7b38] ;  /* 0x007b380001e07983 */ /* 0x000f280000100a00 */
[----:B------:R-:W4:Y:S04]  /*8d870*/  LDL.LU.64 R186, [R1+0x7778] ;  /* 0x0077780001ba7983 */ /* 0x000f280000300a00 */
        /* <DEDUP_REMOVED lines=21> */
[-C--:B------:R-:W-:Y:S02]  /*8d9d0*/  DFMA R160, R160, R86.reuse, R186 ;  /* 0x00000056a0a0722b */ /* 0x080fe400000000ba */
[----:B------:R-:W-:Y:S01]  /*8d9e0*/  DFMA R122, R174, R86, R122 ;  /* 0x00000056ae7a722b */ /* 0x000fe2000000007a */
[----:B0-----:R-:W-:Y:S10]  /*8d9f0*/  @P1 BRA P2, `(.L_x_1353) ;  /* 0x0000000000181947 */ /* 0x001ff40001000000 */
[----:B------:R-:W-:Y:S01]  /*8da00*/  MOV R174, R56 ;  /* 0x0000003800ae7202 */ /* 0x000fe20000000f00 */
[----:B------:R-:W-:Y:S01]  /*8da10*/  IMAD.MOV.U32 R175, RZ, RZ, R57 ;  /* 0x000000ffffaf7224 */ /* 0x000fe200078e0039 */
[----:B------:R-:W-:-:S07]  /*8da20*/  MOV R0, 0x8da40 ;  /* 0x0008da4000007802 */ /* 0x000fce0000000f00 */
[----:B-----5:R-:W-:Y:S05]  /*8da30*/  CALL.REL.NOINC `($__internal_1_$__cuda_sm20_div_rn_f64_full) ;  /* 0x00000c2c001c7944 */ /* 0x020fea0003c00000 */
[----:B------:R-:W-:Y:S01]  /*8da40*/  IMAD.MOV.U32 R88, RZ, RZ, R12 ;  /* 0x000000ffff587224 */ /* 0x000fe200078e000c */
[----:B------:R-:W-:-:S07]  /*8da50*/  MOV R89, R13 ;  /* 0x0000000d00597202 */ /* 0x000fce0000000f00 */
.L_x_1353:
[----:B------:R-:W-:Y:S05]  /*8da60*/  BSYNC.RECONVERGENT B3 ;  /* 0x0000000000037941 */ /* 0x000fea0003800200 */
.L_x_1352:
[----:B------:R-:W2:Y:S04]  /*8da70*/  LDL.128 R184, [R1+0x51d0] ;  /* 0x0051d00001b87983 */ /* 0x000ea80000100c00 */
[----:B------:R-:W3:Y:S01]  /*8da80*/  LDL.LU.64 R180, [R1+0x7c58] ;  /* 0x007c580001b47983 */ /* 0x000ee20000300a00 */
[----:B------:R-:W-:-:S03]  /*8da90*/  IMAD.MOV.U32 R8, RZ, RZ, 0x1 ;  /* 0x00000001ff087424 */ /* 0x000fc600078e00ff */
        /* <DEDUP_REMOVED lines=9> */
[----:B------:R-:W-:Y:S02]  /*8db30*/  DMUL R12, R78, -R8 ;  /* 0x800000084e0c7228 */ /* 0x000fe40000000000 */
[----:B---3--:R-:W-:Y:S01]  /*8db40*/  DFMA R180, R180, R88, R162 ;  /* 0x00000058b4b4722b */ /* 0x008fe200000000a2 */
[----:B------:R-:W2:Y:S05]  /*8db50*/  LDL.64 R162, [R1+0x8370] ;  /* 0x0083700001a27983 */ /* 0x000eaa0000100a00 */
[----:B------:R-:W-:Y:S01]  /*8db60*/  DFMA R116, -R184, R12, -R78 ;  /* 0x0000000cb874722b */ /* 0x000fe2000000094e */
[----:B------:R0:W-:Y:S07]  /*8db70*/  STL.64 [R1+0x7760], R180 ;  /* 0x007760b401007387 */ /* 0x0001ee0000100a00 */
[----:B------:R-:W-:-:S02]  /*8db80*/  DFMA R116, R8, R116, R12 ;  /* 0x000000740874722b */ /* 0x000fc4000000000c */
[----:B------:R-:W-:Y:S01]  /*8db90*/  DADD R8, -RZ, -R78 ;  /* 0x00000000ff087229 */ /* 0x000fe2000000094e */
[----:B------:R-:W3:Y:S01]  /*8dba0*/  LDL.64 R78, [R1+0x8378] ;  /* 0x00837800014e7983 */ /* 0x000ee20000100a00 */
[----:B0-----:R-:W-:-:S03]  /*8dbb0*/  DFMA R180, R58, R88, R182 ;  /* 0x000000583ab4722b */ /* 0x001fc600000000b6 */
[----:B------:R-:W3:Y:S03]  /*8dbc0*/  LDL.LU.64 R182, [R1+0x7710] ;  /* 0x0077100001b67983 */ /* 0x000ee60000300a00 */
[----:B------:R-:W-:Y:S02]  /*8dbd0*/  FFMA R0, RZ, R185, R117 ;  /* 0x000000b9ff007223 */ /* 0x000fe40000000075 */
[----:B------:R-:W-:-:S03]  /*8dbe0*/  FSETP.GEU.AND P2, PT, |R9|, 6.5827683646048100446e-37, PT ;  /* 0x036000000900780b */ /* 0x000fc60003f4e200 */
[----:B------:R-:W-:Y:S01]  /*8dbf0*/  FSETP.GT.AND P1, PT, |R0|, 1.469367938527859385e-39, PT ;  /* 0x001000000000780b */ /* 0x000fe20003f24200 */
[-C--:B----4-:R-:W-:Y:S01]  /*8dc00*/  DFMA R226, R226, R88.reuse, R160 ;  /* 0x00000058e2e2722b */ /* 0x090fe200000000a0 */
[----:B------:R-:W-:Y:S01]  /*8dc10*/  BSSY.RECONVERGENT B3, `(.L_x_1354) ;  /* 0x000000c000037945 */ /* 0x000fe20003800200 */
[-C--:B------:R-:W-:Y:S02]  /*8dc20*/  DFMA R224, R224, R88.reuse, R122 ;  /* 0x00000058e0e0722b */ /* 0x080fe4000000007a */
[-C--:B--2---:R-:W-:Y:S02]  /*8dc30*/  DFMA R162, R162, R88.reuse, R134 ;  /* 0x00000058a2a2722b */ /* 0x084fe40000000086 */
[-C--:B---3--:R-:W-:Y:S02]  /*8dc40*/  DFMA R78, R78, R88.reuse, R132 ;  /* 0x000000584e4e722b */ /* 0x088fe40000000084 */
[----:B------:R-:W-:-:S04]  /*8dc50*/  DFMA R160, R174, R88, R182 ;  /* 0x00000058aea0722b */ /* 0x000fc800000000b6 */
[----:B------:R-:W-:Y:S07]  /*8dc60*/  @P1 BRA P2, `(.L_x_1355) ;  /* 0x0000000000181947 */ /* 0x000fee0001000000 */
[----:B------:R-:W-:Y:S01]  /*8dc70*/  IMAD.MOV.U32 R174, RZ, RZ, R184 ;  /* 0x000000ffffae7224 */ /* 0x000fe200078e00b8 */
[----:B------:R-:W-:Y:S02]  /*8dc80*/  MOV R175, R185 ;  /* 0x000000b900af7202 */ /* 0x000fe40000000f00 */
[----:B------:R-:W-:-:S07]  /*8dc90*/  MOV R0, 0x8dcb0 ;  /* 0x0008dcb000007802 */ /* 0x000fce0000000f00 */
[----:B-----5:R-:W-:Y:S05]  /*8dca0*/  CALL.REL.NOINC `($__internal_1_$__cuda_sm20_div_rn_f64_full) ;  /* 0x00000c2800807944 */ /* 0x020fea0003c00000 */
[----:B------:R-:W-:Y:S02]  /*8dcb0*/  IMAD.MOV.U32 R116, RZ, RZ, R12 ;  /* 0x000000ffff747224 */ /* 0x000fe400078e000c */
[----:B------:R-:W-:-:S07]  /*8dcc0*/  IMAD.MOV.U32 R117, RZ, RZ, R13 ;  /* 0x000000ffff757224 */ /* 0x000fce00078e000d */
.L_x_1355:
[----:B------:R-:W-:Y:S05]  /*8dcd0*/  BSYNC.RECONVERGENT B3 ;  /* 0x0000000000037941 */ /* 0x000fea0003800200 */
.L_x_1354:
[----:B------:R0:W-:Y:S04]  /*8dce0*/  STL.64 [R1+0xabd8], R14 ;  /* 0x00abd80e01007387 */ /* 0x0001e80000100a00 */
[----:B------:R1:W-:Y:S04]  /*8dcf0*/  STL.64 [R1+0xabf0], R22 ;  /* 0x00abf01601007387 */ /* 0x0003e80000100a00 */
[----:B------:R2:W-:Y:S04]  /*8dd00*/  STL.64 [R1+0xabe8], R20 ;  /* 0x00abe81401007387 */ /* 0x0005e80000100a00 */
[----:B0-----:R-:W3:Y:S01]  /*8dd10*/  LDL.LU.64 R14, [R1+0x7768] ;  /* 0x00776800010e7983 */ /* 0x001ee20000300a00 */
[----:B------:R-:W0:Y:S01]  /*8dd20*/  MUFU.RCP64H R9, R19 ;  /* 0x0000001300097308 */ /* 0x000e220000001800 */
[----:B------:R-:W-:-:S02]  /*8dd30*/  MOV R8, 0x1 ;  /* 0x0000000100087802 */ /* 0x000fc40000000f00 */
[----:B------:R4:W-:Y:S04]  /*8dd40*/  STL.64 [R1+0xabd0], R10 ;  /* 0x00abd00a01007387 */ /* 0x0009e80000100a00 */
[----:B------:R4:W-:Y:S04]  /*8dd50*/  STL.64 [R1+0xabc8], R6 ;  /* 0x00abc80601007387 */ /* 0x0009e80000100a00 */
[----:B-----5:R4:W-:Y:S04]  /*8dd60*/  STL.64 [R1+0xabc0], R4 ;  /* 0x00abc00401007387 */ /* 0x0209e80000100a00 */
[----:B------:R4:W-:Y:S01]  /*8dd70*/  STL.64 [R1+0xabb8], R2 ;  /* 0x00abb80201007387 */ /* 0x0009e20000100a00 */
[----:B0-----:R-:W-:-:S03]  /*8dd80*/  DFMA R12, -R18, R8, 1 ;  /* 0x3ff00000120c742b */ /* 0x001fc60000000108 */
[----:B-1----:R-:W3:Y:S04]  /*8dd90*/  LDL.LU.64 R22, [R1+0x7718] ;  /* 0x0077180001167983 */ /* 0x002ee80000300a00 */
[----:B--2---:R-:W2:Y:S01]  /*8dda0*/  LDL.LU.64 R20, [R1+0x8198] ;  /* 0x0081980001147983 */ /* 0x004ea20000300a00 */
[----:B------:R-:W-:-:S03]  /*8ddb0*/  DFMA R12, R12, R12, R12 ;  /* 0x0000000c0c0c722b */ /* 0x000fc6000000000c */
[----:B------:R0:W-:Y:S04]  /*8ddc0*/  STL.64 [R1+0xabe0], R16 ;  /* 0x00abe01001007387 */ /* 0x0001e80000100a00 */
[----:B----4-:R-:W4:Y:S01]  /*8ddd0*/  LDL.LU.64 R10, [R1+0x7a90] ;  /* 0x007a9000010a7983 */ /* 0x010f220000300a00 */
[----:B------:R-:W-:-:S03]  /*8dde0*/  DFMA R8, R8, R12, R8 ;  /* 0x0000000c0808722b */ /* 0x000fc60000000008 */
[----:B------:R-:W4:Y:S04]  /*8ddf0*/  LDL.64 R6, [R1+0x7d20] ;  /* 0x007d200001067983 */ /* 0x000f280000100a00 */
[----:B------:R-:W4:Y:S01]  /*8de00*/  LDL.LU.64 R4, [R1+0x7750] ;  /* 0x0077500001047983 */ /* 0x000f220000300a00 */
[----:B------:R-:W-:-:S03]  /*8de10*/  DFMA R12, -R18, R8, 1 ;  /* 0x3ff00000120c742b */ /* 0x000fc60000000108 */
[----:B------:R-:W4:Y:S04]  /*8de20*/  LDL.64 R2, [R1+0x83a8] ;  /* 0x0083a80001027983 */ /* 0x000f280000100a00 */
[----:B0-----:R-:W4:Y:S01]  /*8de30*/  LDL.LU.64 R16, [R1+0x7740] ;  /* 0x0077400001107983 */ /* 0x001f220000300a00 */
[----:B------:R-:W-:-:S03]  /*8de40*/  DFMA R8, R8, R12, R8 ;  /* 0x0000000c0808722b */ /* 0x000fc60000000008 */
[----:B------:R-:W4:Y:S04]  /*8de50*/  LDL.64 R182, [R1+0x7d28] ;  /* 0x007d280001b67983 */ /* 0x000f280000100a00 */
[----:B------:R-:W4:Y:S04]  /*8de60*/  LDL.LU.64 R174, [R1+0x7748] ;  /* 0x0077480001ae7983 */ /* 0x000f280000300a00 */
[----:B------:R-:W4:Y:S01]  /*8de70*/  LDL.64 R134, [R1+0x7ce0] ;  /* 0x007ce00001867983 */ /* 0x000f220000100a00 */
[----:B---3--:R-:W-:-:S08]  /*8de80*/  DMUL R12, R8, -R14 ;  /* 0x8000000e080c7228 */ /* 0x008fd00000000000 */
[----:B------:R-:W-:-:S08]  /*8de90*/  DFMA R122, -R18, R12, -R14 ;  /* 0x0000000c127a722b */ /* 0x000fd0000000090e */
[----:B------:R-:W-:Y:S02]  /*8dea0*/  DFMA R132, R8, R122, R12 ;  /* 0x0000007a0884722b */ /* 0x000fe4000000000c */
[----:B------:R-:W3:Y:S04]  /*8deb0*/  LDL.64 R122, [R1+0x83a0] ;  /* 0x0083a000017a7983 */ /* 0x000ee80000100a00 */
[----:B------:R-:W3:Y:S01]  /*8dec0*/  LDL.LU.64 R8, [R1+0x7ce8] ;  /* 0x007ce80001087983 */ /* 0x000ee20000300a00 */
[----:B--2---:R-:W-:-:S03]  /*8ded0*/  DFMA R20, R20, R116, R22 ;  /* 0x000000741414722b */ /* 0x004fc60000000016 */
[----:B------:R0:W5:Y:S01]  /*8dee0*/  LDL.LU.64 R22, [R1+0xabf0] ;  /* 0x00abf00001167983 */ /* 0x0001620000300a00 */
[-C--:B----4-:R-:W-:Y:S02]  /*8def0*/  DFMA R6, R6, R116.reuse, R10 ;  /* 0x000000740606722b */ /* 0x090fe4000000000a */
[-C--:B------:R-:W-:Y:S01]  /*8df00*/  DFMA R2, R2, R116.reuse, R4 ;  /* 0x000000740202722b */ /* 0x080fe20000000004 */
[----:B------:R1:W-:Y:S04]  /*8df10*/  STL.64 [R1+0x7718], R20 ;  /* 0x0077181401007387 */ /* 0x0003e80000100a00 */
[----:B------:R2:W-:Y:S04]  /*8df20*/  STL.64 [R1+0x7710], R6 ;  /* 0x0077100601007387 */ /* 0x0005e80000100a00 */
[----:B------:R4:W-:Y:S04]  /*8df30*/  STL.64 [R1+0x7740], R2 ;  /* 0x0077400201007387 */ /* 0x0009e80000100a00 */
[----:B-1----:R0:W5:Y:S04]  /*8df40*/  LDL.LU.64 R20, [R1+0xabe8] ;  /* 0x00abe80001147983 */ /* 0x0021680000300a00 */
[----:B------:R0:W5:Y:S04]  /*8df50*/  LDL.LU.64 R10, [R1+0xabd0] ;  /* 0x00abd000010a7983 */ /* 0x0001680000300a00 */
[----:B--2---:R0:W5:Y:S04]  /*8df60*/  LDL.LU.64 R6, [R1+0xabc8] ;  /* 0x00abc80001067983 */ /* 0x0041680000300a00 */
[----:B------:R0:W5:Y:S04]  /*8df70*/  LDL.LU.64 R4, [R1+0xabc0] ;  /* 0x00abc00001047983 */ /* 0x0001680000300a00 */
[----:B----4-:R0:W5:Y:S01]  /*8df80*/  LDL.LU.64 R2, [R1+0xabb8] ;  /* 0x00abb80001027983 */ /* 0x0101620000300a00 */
[----:B---3--:R-:W-:-:S03]  /*8df90*/  DFMA R122, R122, R116, R78 ;  /* 0x000000747a7a722b */ /* 0x008fc6000000004e */
[----:B------:R-:W2:Y:S01]  /*8dfa0*/  LDL.LU.64 R78, [R1+0x7758] ;  /* 0x00775800014e7983 */ /* 0x000ea20000300a00 */
[----:B------:R-:W-:-:S03]  /*8dfb0*/  DFMA R8, R8, R116, R16 ;  /* 0x000000740808722b */ /* 0x000fc60000000010 */
[----:B------:R0:W5:Y:S04]  /*8dfc0*/  LDL.LU.64 R16, [R1+0xabe0] ;  /* 0x00abe00001107983 */ /* 0x0001680000300a00 */
[----:B------:R1:W-:Y:S02]  /*8dfd0*/  STL.64 [R1+0x7788], R8 ;  /* 0x0077880801007387 */ /* 0x0003e40000100a00 */
[----:B-1----:R-:W-:Y:S02]  /*8dfe0*/  DADD R8, -RZ, -R14 ;  /* 0x00000000ff087229 */ /* 0x002fe4000000090e */
[----:B------:R0:W5:Y:S01]  /*8dff0*/  LDL.LU.64 R14, [R1+0xabd8] ;  /* 0x00abd800010e7983 */ /* 0x0001620000300a00 */
[----:B------:R-:W-:-:S05]  /*8e000*/  FFMA R0, RZ, R19, R133 ;  /* 0x00000013ff007223 */ /* 0x000fca0000000085 */
[----:B------:R-:W-:Y:S02]  /*8e010*/  FSETP.GT.AND P1, PT, |R0|, 1.469367938527859385e-39, PT ;  /* 0x001000000000780b */ /* 0x000fe40003f24200 */
[----:B------:R-:W-:Y:S01]  /*8e020*/  FSETP.GEU.AND P2, PT, |R9|, 6.5827683646048100446e-37, PT ;  /* 0x036000000900780b */ /* 0x000fe20003f4e200 */
[----:B------:R-:W-:Y:S01]  /*8e030*/  BSSY.RECONVERGENT B3, `(.L_x_1356) ;  /* 0x000000c000037945 */ /* 0x000fe20003800200 */
[-C--:B--2---:R-:W-:Y:S02]  /*8e040*/  DFMA R182, R182, R116.reuse, R78 ;  /* 0x00000074b6b6722b */ /* 0x084fe4000000004e */
[----:B------:R-:W-:-:S05]  /*8e050*/  DFMA R78, R134, R116, R174 ;  /* 0x00000074864e722b */ /* 0x000fca00000000ae */
[----:B------:R0:W-:Y:S04]  /*8e060*/  STL.64 [R1+0x7758], R182 ;  /* 0x007758b601007387 */ /* 0x0001e80000100a00 */
[----:B------:R0:W-:Y:S01]  /*8e070*/  STL.64 [R1+0x7750], R78 ;  /* 0x0077504e01007387 */ /* 0x0001e20000100a00 */
[----:B------:R-:W-:Y:S05]  /*8e080*/  @P1 BRA P2, `(.L_x_1357) ;  /* 0x0000000000181947 */ /* 0x000fea0001000000 */
[----:B------:R-:W-:Y:S01]  /*8e090*/  IMAD.MOV.U32 R174, RZ, RZ, R18 ;  /* 0x000000ffffae7224 */ /* 0x000fe200078e0012 */
[----:B------:R-:W-:Y:S01]  /*8e0a0*/  MOV R0, 0x8e0d0 ;  /* 0x0008e0d000007802 */ /* 0x000fe20000000f00 */
[----:B------:R-:W-:-:S07]  /*8e0b0*/  IMAD.MOV.U32 R175, RZ, RZ, R19 ;  /* 0x000000ffffaf7224 */ /* 0x000fce00078e0013 */
[----:B0----5:R-:W-:Y:S05]  /*8e0c0*/  CALL.REL.NOINC `($__internal_1_$__cuda_sm20_div_rn_f64_full) ;  /* 0x00000c2400787944 */ /* 0x021fea0003c00000 */
[----:B------:R-:W-:Y:S01]  /*8e0d0*/  MOV R132, R12 ;  /* 0x0000000c00847202 */ /* 0x000fe20000000f00 */
[----:B------:R-:W-:-:S07]  /*8e0e0*/  IMAD.MOV.U32 R133, RZ, RZ, R13 ;  /* 0x000000ffff857224 */ /* 0x000fce00078e000d */
.L_x_1357:
[----:B------:R-:W-:Y:S05]  /*8e0f0*/  BSYNC.RECONVERGENT B3 ;  /* 0x0000000000037941 */ /* 0x000fea0003800200 */
.L_x_1356:
[----:B0-----:R-:W2:Y:S04]  /*8e100*/  LDL.LU.64 R182, [R1+0x7ba8] ;  /* 0x007ba80001b67983 */ /* 0x001ea80000300a00 */
[----:B-----5:R0:W-:Y:S04]  /*8e110*/  STL.64 [R1+0xabc0], R4 ;  /* 0x00abc00401007387 */ /* 0x0201e80000100a00 */
[----:B------:R1:W-:Y:S04]  /*8e120*/  STL.64 [R1+0xabd0], R10 ;  /* 0x00abd00a01007387 */ /* 0x0003e80000100a00 */
[----:B------:R3:W-:Y:S04]  /*8e130*/  STL.64 [R1+0xabc8], R6 ;  /* 0x00abc80601007387 */ /* 0x0007e80000100a00 */
[----:B0-----:R-:W4:Y:S04]  /*8e140*/  LDL.64 R4, [R1+0x7f40] ;  /* 0x007f400001047983 */ /* 0x001f280000100a00 */
[----:B-1----:R-:W4:Y:S04]  /*8e150*/  LDL.LU.64 R10, [R1+0x7818] ;  /* 0x00781800010a7983 */ /* 0x002f280000300a00 */
[----:B---3--:R-:W3:Y:S04]  /*8e160*/  LDL.64 R6, [R1+0x82a0] ;  /* 0x0082a00001067983 */ /* 0x008ee80000100a00 */
[----:B------:R0:W-:Y:S04]  /*8e170*/  STL.64 [R1+0xabb8], R2 ;  /* 0x00abb80201007387 */ /* 0x0001e80000100a00 */
[----:B------:R-:W3:Y:S04]  /*8e180*/  LDL.64 R174, [R1+0x7e40] ;  /* 0x007e400001ae7983 */ /* 0x000ee80000100a00 */
[----:B0-----:R-:W3:Y:S01]  /*8e190*/  LDL.LU.64 R2, [R1+0x7770] ;  /* 0x0077700001027983 */ /* 0x001ee20000300a00 */
[----:B--2---:R-:W-:-:S03]  /*8e1a0*/  DFMA R182, R182, R132, R162 ;  /* 0x00000084b6b6722b */ /* 0x004fc600000000a2 */
[----:B------:R-:W2:Y:S01]  /*8e1b0*/  LDL.64 R162, [R1+0x7d40] ;  /* 0x007d400001a27983 */ /* 0x000ea20000100a00 */
[----:B----4-:R-:W-:Y:S01]  /*8e1c0*/  DFMA R180, R4, R132, R180 ;  /* 0x0000008404b4722b */ /* 0x010fe200000000b4 */
[----:B------:R-:W0:Y:S01]  /*8e1d0*/  MUFU.RCP64H R9, R39 ;  /* 0x0000002700097308 */ /* 0x000e220000001800 */
[----:B------:R-:W-:Y:S01]  /*8e1e0*/  IMAD.MOV.U32 R8, RZ, RZ, 0x1 ;  /* 0x00000001ff087424 */ /* 0x000fe200078e00ff */
[----:B------:R1:W5:Y:S04]  /*8e1f0*/  LDL.LU.64 R4, [R1+0xabc0] ;  /* 0x00abc00001047983 */ /* 0x0003680000300a00 */
[----:B------:R4:W-:Y:S04]  /*8e200*/  STL.64 [R1+0x7748], R180 ;  /* 0x007748b401007387 */ /* 0x0009e80000100a00 */
[----:B----4-:R-:W4:Y:S01]  /*8e210*/  LDL.64 R180, [R1+0x7ba0] ;  /* 0x007ba00001b47983 */ /* 0x010f220000100a00 */
[----:B0-----:R-:W-:-:S08]  /*8e220*/  DFMA R12, -R38, R8, 1 ;  /* 0x3ff00000260c742b */ /* 0x001fd00000000108 */
[----:B------:R-:W-:Y:S02]  /*8e230*/  DFMA R12, R12, R12, R12 ;  /* 0x0000000c0c0c722b */ /* 0x000fe4000000000c */
[----:B--2---:R-:W-:Y:S01]  /*8e240*/  DFMA R162, R162, R132, R122 ;  /* 0x00000084a2a2722b */ /* 0x004fe2000000007a */
[----:B------:R-:W2:Y:S05]  /*8e250*/  LDL.64 R122, [R1+0x7d48] ;  /* 0x007d4800017a7983 */ /* 0x000eaa0000100a00 */
[----:B------:R-:W-:-:S08]  /*8e260*/  DFMA R8, R8, R12, R8 ;  /* 0x0000000c0808722b */ /* 0x000fd00000000008 */
[----:B------:R-:W-:-:S08]  /*8e270*/  DFMA R12, -R38, R8, 1 ;  /* 0x3ff00000260c742b */ /* 0x000fd00000000108 */
[----:B------:R-:W-:-:S08]  /*8e280*/  DFMA R8, R8, R12, R8 ;  /* 0x0000000c0808722b */ /* 0x000fd00000000008 */
[----:B------:R-:W-:-:S08]  /*8e290*/  DMUL R12, R8, -R80 ;  /* 0x80000050080c7228 */ /* 0x000fd00000000000 */
[----:B------:R-:W-:-:S08]  /*8e2a0*/  DFMA R78, -R38, R12, -R80 ;  /* 0x0000000c264e722b */ /* 0x000fd00000000950 */
[----:B------:R-:W-:Y:S02]  /*8e2b0*/  DFMA R134, R8, R78, R12 ;  /* 0x0000004e0886722b */ /* 0x000fe4000000000c */
[----:B------:R-:W-:Y:S01]  /*8e2c0*/  DADD R8, -RZ, -R80 ;  /* 0x00000000ff087229 */ /* 0x000fe20000000950 */
[----:B------:R-:W2:Y:S04]  /*8e2d0*/  LDL.64 R78, [R1+0x8358] ;  /* 0x00835800014e7983 */ /* 0x000ea80000100a00 */
[----:B------:R-:W2:Y:S01]  /*8e2e0*/  LDL.64 R80, [R1+0x8350] ;  /* 0x0083500001507983 */ /* 0x000ea20000100a00 */
[-C--:B---3--:R-:W-:Y:S02]  /*8e2f0*/  DFMA R6, R6, R132.reuse, R10 ;  /* 0x000000840606722b */ /* 0x088fe4000000000a */
[-C--:B----4-:R-:W-:Y:S01]  /*8e300*/  DFMA R180, R180, R132.reuse, R2 ;  /* 0x00000084b4b4722b */ /* 0x090fe20000000002 */
[----:B------:R1:W5:Y:S04]  /*8e310*/  LDL.LU.64 R10, [R1+0xabd0] ;  /* 0x00abd000010a7983 */ /* 0x0003680000300a00 */
[----:B------:R0:W-:Y:S04]  /*8e320*/  STL.64 [R1+0x7768], R6 ;  /* 0x0077680601007387 */ /* 0x0001e80000100a00 */
[----:B------:R1:W5:Y:S04]  /*8e330*/  LDL.LU.64 R2, [R1+0xabb8] ;  /* 0x00abb80001027983 */ /* 0x0003680000300a00 */
[----:B0-----:R1:W5:Y:S01]  /*8e340*/  LDL.LU.64 R6, [R1+0xabc8] ;  /* 0x00abc80001067983 */ /* 0x0013620000300a00 */
[----:B--2---:R-:W-:-:S03]  /*8e350*/  DFMA R122, R122, R132, R226 ;  /* 0x000000847a7a722b */ /* 0x004fc600000000e2 */
[----:B------:R-:W2:Y:S01]  /*8e360*/  LDL.LU.64 R226, [R1+0x7760] ;  /* 0x0077600001e27983 */ /* 0x000ea20000300a00 */
[----:B------:R-:W-:Y:S01]  /*8e370*/  FFMA R0, RZ, R39, R135 ;  /* 0x00000027ff007223 */ /* 0x000fe20000000087 */
[----:B------:R-:W-:-:S04]  /*8e380*/  FSETP.GEU.AND P2, PT, |R9|, 6.5827683646048100446e-37, PT ;  /* 0x036000000900780b */ /* 0x000fc80003f4e200 */
[----:B------:R-:W-:Y:S01]  /*8e390*/  FSETP.GT.AND P1, PT, |R0|, 1.469367938527859385e-39, PT ;  /* 0x001000000000780b */ /* 0x000fe20003f24200 */
[----:B------:R-:W-:Y:S01]  /*8e3a0*/  BSSY.RECONVERGENT B3, `(.L_x_1358) ;  /* 0x000000d000037945 */ /* 0x000fe20003800200 */
[----:B------:R-:W-:-:S07]  /*8e3b0*/  DFMA R78, R78, R132, R224 ;  /* 0x000000844e4e722b */ /* 0x000fce00000000e0 */
[----:B------:R1:W-:Y:S01]  /*8e3c0*/  STL.64 [R1+0x7778], R78 ;  /* 0x0077784e01007387 */ /* 0x0003e20000100a00 */
[-C--:B------:R-:W-:Y:S02]  /*8e3d0*/  DFMA R224, R174, R132.reuse, R160 ;  /* 0x00000084aee0722b */ /* 0x080fe400000000a0 */
[----:B--2---:R-:W-:-:S07]  /*8e3e0*/  DFMA R80, R80, R132, R226 ;  /* 0x000000845050722b */ /* 0x004fce00000000e2 */
[----:B------:R1:W-:Y:S01]  /*8e3f0*/  STL.64 [R1+0x7780], R80 ;  /* 0x0077805001007387 */ /* 0x0003e20000100a00 */
[----:B------:R-:W-:Y:S05]  /*8e400*/  @P1 BRA P2, `(.L_x_1359) ;  /* 0x0000000000181947 */ /* 0x000fea0001000000 */
[----:B------:R-:W-:Y:S01]  /*8e410*/  MOV R174, R38 ;  /* 0x0000002600ae7202 */ /* 0x000fe20000000f00 */
[----:B------:R-:W-:Y:S01]  /*8e420*/  IMAD.MOV.U32 R175, RZ, RZ, R39 ;  /* 0x000000ffffaf7224 */ /* 0x000fe200078e0027 */
[----:B------:R-:W-:-:S07]  /*8e430*/  MOV R0, 0x8e450 ;  /* 0x0008e45000007802 */ /* 0x000fce0000000f00 */
[----:B-1---5:R-:W-:Y:S05]  /*8e440*/  CALL.REL.NOINC `($__internal_1_$__cuda_sm20_div_rn_f64_full) ;  /* 0x00000c2000987944 */ /* 0x022fea0003c00000 */
[----:B------:R-:W-:Y:S01]  /*8e450*/  IMAD.MOV.U32 R134, RZ, RZ, R12 ;  /* 0x000000ffff867224 */ /* 0x000fe200078e000c */
[----:B------:R-:W-:-:S07]  /*8e460*/  MOV R135, R13 ;  /* 0x0000000d00877202 */ /* 0x000fce0000000f00 */
.L_x_1359:
[----:B------:R-:W-:Y:S05]  /*8e470*/  BSYNC.RECONVERGENT B3 ;  /* 0x0000000000037941 */ /* 0x000fea0003800200 */
.L_x_1358:
[----:B------:R-:W2:Y:S01]  /*8e480*/  LDL.64 R226, [R1+0x8568] ;  /* 0x0085680001e27983 */ /* 0x000ea20000100a00 */
[----:B------:R-:W0:Y:S01]  /*8e490*/  MUFU.RCP64H R9, R31 ;  /* 0x0000001f00097308 */ /* 0x000e220000001800 */
[----:B------:R-:W-:Y:S02]  /*8e4a0*/  IMAD.MOV.U32 R8, RZ, RZ, 0x1 ;  /* 0x00000001ff087424 */ /* 0x000fe400078e00ff */
[----:B------:R3:W-:Y:S04]  /*8e4b0*/  STL.64 [R1+0xac08], R26 ;  /* 0x00ac081a01007387 */ /* 0x0007e80000100a00 */
[----:B------:R4:W-:Y:S04]  /*8e4c0*/  STL.64 [R1+0xac00], R24 ;  /* 0x00ac001801007387 */ /* 0x0009e80000100a00 */
[----:B------:R2:W-:Y:S04]  /*8e4d0*/  STL.64 [R1+0xabf0], R20 ;  /* 0x00abf01401007387 */ /* 0x0005e80000100a00 */
[----:B------:R2:W-:Y:S01]  /*8e4e0*/  STL.64 [R1+0xabe8], R18 ;  /* 0x00abe81201007387 */ /* 0x0005e20000100a00 */
[----:B0-----:R-:W-:-:S03]  /*8e4f0*/  DFMA R12, -R30, R8, 1 ;  /* 0x3ff000001e0c742b */ /* 0x001fc60000000108 */
[----:B------:R0:W-:Y:S04]  /*8e500*/  STL.64 [R1+0xabd8], R14 ;  /* 0x00abd80e01007387 */ /* 0x0001e80000100a00 */
[----:B-----5:R0:W-:Y:S01]  /*8e510*/  STL.64 [R1+0xabd0], R10 ;  /* 0x00abd00a01007387 */ /* 0x0201e20000100a00 */
[----:B------:R-:W-:-:S03]  /*8e520*/  DFMA R12, R12, R12, R12 ;  /* 0x0000000c0c0c722b */ /* 0x000fc6000000000c */
[----:B------:R0:W-:Y:S04]  /*8e530*/  STL.64 [R1+0xabc8], R6 ;  /* 0x00abc80601007387 */ /* 0x0001e80000100a00 */
[----:B------:R0:W-:Y:S01]  /*8e540*/  STL.64 [R1+0xabc0], R4 ;  /* 0x00abc00401007387 */ /* 0x0001e20000100a00 */
[----:B------:R-:W-:-:S03]  /*8e550*/  DFMA R8, R8, R12, R8 ;  /* 0x0000000c0808722b */ /* 0x000fc60000000008 */
[----:B---3--:R-:W3:Y:S04]  /*8e560*/  LDL.LU.64 R26, [R1+0x7710] ;  /* 0x00771000011a7983 */ /* 0x008ee80000300a00 */
[----:B----4-:R-:W3:Y:S04]  /*8e570*/  LDL.LU.64 R24, [R1+0x7cf0] ;  /* 0x007cf00001187983 */ /* 0x010ee80000300a00 */
[----:B-1----:R-:W4:Y:S04]  /*8e580*/  LDL.64 R80, [R1+0x7dc8] ;  /* 0x007dc80001507983 */ /* 0x002f280000100a00 */
[----:B------:R1:W-:Y:S04]  /*8e590*/  STL.64 [R1+0xabf8], R22 ;  /* 0x00abf81601007387 */ /* 0x0003e80000100a00 */
[----:B------:R1:W-:Y:S04]  /*8e5a0*/  STL.64 [R1+0xabe0], R16 ;  /* 0x00abe01001007387 */ /* 0x0003e80000100a00 */
[----:B------:R1:W-:Y:S04]  /*8e5b0*/  STL.64 [R1+0xabb8], R2 ;  /* 0x00abb80201007387 */ /* 0x0003e80000100a00 */
[----:B------:R-:W4:Y:S01]  /*8e5c0*/  LDL.64 R174, [R1+0x84c8] ;  /* 0x0084c80001ae7983 */ /* 0x000f220000100a00 */
[----:B--2---:R-:W-:-:S03]  /*8e5d0*/  DFMA R226, R226, R134, R180 ;  /* 0x00000086e2e2722b */ /* 0x004fc600000000b4 */
[----:B------:R-:W2:Y:S04]  /*8e5e0*/  LDL.LU.64 R20, [R1+0x7740] ;  /* 0x0077400001147983 */ /* 0x000ea80000300a00 */
[----:B------:R-:W3:Y:S01]  /*8e5f0*/  LDL.64 R180, [R1+0x8488] ;  /* 0x0084880001b47983 */ /* 0x000ee20000100a00 */
[----:B------:R-:W-:-:S03]  /*8e600*/  DFMA R12, -R30, R8, 1 ;  /* 0x3ff000001e0c742b */ /* 0x000fc60000000108 */
[----:B------:R-:W2:Y:S04]  /*8e610*/  LDL.64 R18, [R1+0x7f00] ;  /* 0x007f000001127983 */ /* 0x000ea80000100a00 */
[----:B0-----:R-:W4:Y:S01]  /*8e620*/  LDL.LU.64 R14, [R1+0x7798] ;  /* 0x00779800010e7983 */ /* 0x001f220000300a00 */
[----:B------:R-:W-:-:S03]  /*8e630*/  DFMA R8, R8, R12, R8 ;  /* 0x0000000c0808722b */ /* 0x000fc60000000008 */
[----:B------:R-:W4:Y:S04]  /*8e640*/  LDL.64 R10, [R1+0x7cf8] ;  /* 0x007cf800010a7983 */ /* 0x000f280000100a00 */
[----:B------:R-:W4:Y:S01]  /*8e650*/  LDL.LU.64 R6, [R1+0x7758] ;  /* 0x0077580001067983 */ /* 0x000f220000300a00 */
[----:B------:R-:W-:-:S03]  /*8e660*/  DMUL R12, R8, -R120 ;  /* 0x80000078080c7228 */ /* 0x000fc60000000000 */
[----:B------:R-:W4:Y:S04]  /*8e670*/  LDL.64 R4, [R1+0x7b80] ;  /* 0x007b800001047983 */ /* 0x000f280000100a00 */
[----:B-1----:R-:W4:Y:S01]  /*8e680*/  LDL.64 R22, [R1+0x8480] ;  /* 0x0084800001167983 */ /* 0x002f220000100a00 */
[----:B------:R-:W-:-:S03]  /*8e690*/  DFMA R78, -R30, R12, -R120 ;  /* 0x0000000c1e4e722b */ /* 0x000fc60000000978 */
[----:B------:R-:W4:Y:S04]  /*8e6a0*/  LDL.64 R16, [R1+0x7f08] ;  /* 0x007f080001107983 */ /* 0x000f280000100a00 */
[----:B------:R-:W4:Y:S01]  /*8e6b0*/  LDL.LU.64 R2, [R1+0x7750] ;  /* 0x0077500001027983 */ /* 0x000f220000300a00 */
[----:B------:R-:W-:-:S03]  /*8e6c0*/  DFMA R160, R8, R78, R12 ;  /* 0x0000004e08a0722b */ /* 0x000fc6000000000c */
[----:B------:R-:W4:Y:S04]  /*8e6d0*/  LDL.LU.64 R8, [R1+0x7718] ;  /* 0x0077180001087983 */ /* 0x000f280000300a00 */
[----:B------:R-:W4:Y:S01]  /*8e6e0*/  LDL.LU.64 R78, [R1+0x7788] ;  /* 0x00778800014e7983 */ /* 0x000f220000300a00 */
[----:B---3--:R-:W-:-:S03]  /*8e6f0*/  DFMA R180, R180, R134, R162 ;  /* 0x00000086b4b4722b */ /* 0x008fc600000000a2 */
[----:B------:R-:W3:Y:S01]  /*8e700*/  LDL.64 R162, [R1+0x7b88] ;  /* 0x007b880001a27983 */ /* 0x000ee20000100a00 */
[-C--:B------:R-:W-:Y:S02]  /*8e710*/  DFMA R24, R24, R134.reuse, R26 ;  /* 0x000000861818722b */ /* 0x080fe4000000001a */
[-C--:B--2---:R-:W-:Y:S01]  /*8e720*/  DFMA R18, R18, R134.reuse, R20 ;  /* 0x000000861212722b */ /* 0x084fe20000000014 */
[----:B------:R0:W5:Y:S01]  /*8e730*/  LDL.LU.64 R26, [R1+0xac08] ;  /* 0x00ac0800011a7983 */ /* 0x0001620000300a00 */
[-C--:B----4-:R-:W-:Y:S02]  /*8e740*/  DFMA R10, R10, R134.reuse, R14 ;  /* 0x000000860a0a722b */ /* 0x090fe4000000000e */
[-C--:B------:R-:W-:Y:S01]  /*8e750*/  DFMA R4, R4, R134.reuse, R6 ;  /* 0x000000860404722b */ /* 0x080fe20000000006 */
[----:B------:R1:W-:Y:S01]  /*8e760*/  STL.64 [R1+0x77c8], R24 ;  /* 0x0077c81801007387 */ /* 0x0003e20000100a00 */
[----:B------:R-:W-:-:S03]  /*8e770*/  DFMA R182, R22, R134, R182 ;  /* 0x0000008616b6722b */ /* 0x000fc600000000b6 */
[----:B------:R2:W-:Y:S01]  /*8e780*/  STL.64 [R1+0x7770], R18 ;  /* 0x0077701201007387 */ /* 0x0005e20000100a00 */
[----:B------:R-:W-:-:S03]  /*8e790*/  DFMA R122, R16, R134, R122 ;  /* 0x00000086107a722b */ /* 0x000fc6000000007a */
[----:B------:R4:W-:Y:S01]  /*8e7a0*/  STL.64 [R1+0x7818], R10 ;  /* 0x0078180a01007387 */ /* 0x0009e20000100a00 */
[----:B------:R-:W-:-:S03]  /*8e7b0*/  DFMA R80, R80, R134, R8 ;  /* 0x000000865050722b */ /* 0x000fc60000000008 */
[----:B------:R0:W-:Y:S01]  /*8e7c0*/  STL.64 [R1+0x7828], R4 ;  /* 0x0078280401007387 */ /* 0x0001e20000100a00 */
[----:B------:R-:W-:-:S03]  /*8e7d0*/  DADD R8, -RZ, -R120 ;  /* 0x00000000ff087229 */ /* 0x000fc60000000978 */
[----:B------:R-:W3:Y:S04]  /*8e7e0*/  LDL.64 R120, [R1+0x84c0] ;  /* 0x0084c00001787983 */ /* 0x000ee80000100a00 */
[----:B-1----:R1:W5:Y:S04]  /*8e7f0*/  LDL.LU.64 R24, [R1+0xac00] ;  /* 0x00ac000001187983 */ /* 0x0023680000300a00 */
[----:B------:R1:W5:Y:S04]  /*8e800*/  LDL.LU.64 R22, [R1+0xabf8] ;  /* 0x00abf80001167983 */ /* 0x0003680000300a00 */
[----:B------:R1:W5:Y:S04]  /*8e810*/  LDL.LU.64 R20, [R1+0xabf0] ;  /* 0x00abf00001147983 */ /* 0x0003680000300a00 */
[----:B--2---:R1:W5:Y:S04]  /*8e820*/  LDL.LU.64 R18, [R1+0xabe8] ;  /* 0x00abe80001127983 */ /* 0x0043680000300a00 */
[----:B------:R1:W5:Y:S04]  /*8e830*/  LDL.LU.64 R16, [R1+0xabe0] ;  /* 0x00abe00001107983 */ /* 0x0003680000300a00 */
[----:B------:R1:W5:Y:S04]  /*8e840*/  LDL.LU.64 R14, [R1+0xabd8] ;  /* 0x00abd800010e7983 */ /* 0x0003680000300a00 */
[----:B----4-:R1:W5:Y:S04]  /*8e850*/  LDL.LU.64 R10, [R1+0xabd0] ;  /* 0x00abd000010a7983 */ /* 0x0103680000300a00 */
[----:B------:R1:W5:Y:S04]  /*8e860*/  LDL.LU.64 R6, [R1+0xabc8] ;  /* 0x00abc80001067983 */ /* 0x0003680000300a00 */
[----:B0-----:R1:W5:Y:S01]  /*8e870*/  LDL.LU.64 R4, [R1+0xabc0] ;  /* 0x00abc00001047983 */ /* 0x0013620000300a00 */
[----:B---3--:R-:W-:-:S03]  /*8e880*/  DFMA R162, R162, R134, R2 ;  /* 0x00000086a2a2722b */ /* 0x008fc60000000002 */
[----:B------:R1:W5:Y:S01]  /*8e890*/  LDL.LU.64 R2, [R1+0xabb8] ;  /* 0x00abb80001027983 */ /* 0x0003620000300a00 */
[-C--:B------:R-:W-:Y:S01]  /*8e8a0*/  DFMA R78, R174, R134.reuse, R78 ;  /* 0x00000086ae4e722b */ /* 0x080fe2000000004e */
[----:B------:R-:W-:Y:S02]  /*8e8b0*/  FFMA R0, RZ, R31, R161 ;  /* 0x0000001fff007223 */ /* 0x000fe400000000a1 */
[----:B------:R1:W-:Y:S04]  /*8e8c0*/  STL.64 [R1+0x7740], R162 ;  /* 0x007740a201007387 */ /* 0x0003e80000100a00 */
[----:B------:R1:W-:Y:S01]  /*8e8d0*/  STL.64 [R1+0x7798], R78 ;  /* 0x0077984e01007387 */ /* 0x0003e20000100a00 */
[----:B------:R-:W-:Y:S02]  /*8e8e0*/  FSETP.GT.AND P1, PT, |R0|, 1.469367938527859385e-39, PT ;  /* 0x001000000000780b */ /* 0x000fe40003f24200 */
[----:B------:R-:W-:Y:S01]  /*8e8f0*/  FSETP.GEU.AND P2, PT, |R9|, 6.5827683646048100446e-37, PT ;  /* 0x036000000900780b */ /* 0x000fe20003f4e200 */
[----:B------:R-:W-:Y:S01]  /*8e900*/  BSSY.RECONVERGENT B3, `(.L_x_1360) ;  /* 0x0000009000037945 */ /* 0x000fe20003800200 */
[----:B------:R-:W-:-:S11]  /*8e910*/  DFMA R120, R120, R134, R224 ;  /* 0x000000867878722b */ /* 0x000fd600000000e0 */
[----:B-1----:R-:W-:Y:S05]  /*8e920*/  @P1 BRA P2, `(.L_x_1361) ;  /* 0x0000000000181947 */ /* 0x002fea0001000000 */
[----:B------:R-:W-:Y:S01]  /*8e930*/  IMAD.MOV.U32 R174, RZ, RZ, R30 ;  /* 0x000000ffffae7224 */ /* 0x000fe200078e001e */
[----:B------:R-:W-:Y:S02]  /*8e940*/  MOV R175, R31 ;  /* 0x0000001f00af7202 */ /* 0x000fe40000000f00 */
[----:B------:R-:W-:-:S07]  /*8e950*/  MOV R0, 0x8e970 ;  /* 0x0008e97000007802 */ /* 0x000fce0000000f00 */
[----:B-----5:R-:W-:Y:S05]  /*8e960*/  CALL.REL.NOINC `($__internal_1_$__cuda_sm20_div_rn_f64_full) ;  /* 0x00000c1c00507944 */ /* 0x020fea0003c00000 */
[----:B------:R-:W-:Y:S02]  /*8e970*/  IMAD.MOV.U32 R160, RZ, RZ, R12 ;  /* 0x000000ffffa07224 */ /* 0x000fe400078e000c */
[----:B------:R-:W-:-:S07]  /*8e980*/  IMAD.MOV.U32 R161, RZ, RZ, R13 ;  /* 0x000000ffffa17224 */ /* 0x000fce00078e000d */
.L_x_1361:
[----:B------:R-:W-:Y:S05]  /*8e990*/  BSYNC.RECONVERGENT B3 ;  /* 0x0000000000037941 */ /* 0x000fea0003800200 */
.L_x_1360:
[----:B-----5:R0:W-:Y:S04]  /*8e9a0*/  STL.64 [R1+0xabd8], R16 ;  /* 0x00abd81001007387 */ /* 0x0201e80000100a00 */
[----:B------:R1:W-:Y:S04]  /*8e9b0*/  STL.64 [R1+0xabc8], R10 ;  /* 0x00abc80a01007387 */ /* 0x0003e80000100a00 */
[----:B------:R2:W-:Y:S04]  /*8e9c0*/  STL.64 [R1+0xabb8], R2 ;  /* 0x00abb80201007387 */ /* 0x0005e80000100a00 */
[----:B0-----:R-:W3:Y:S04]  /*8e9d0*/  LDL.LU.64 R16, [R1+0x7790] ;  /* 0x0077900001107983 */ /* 0x001ee80000300a00 */
[----:B-1----:R-:W4:Y:S01]  /*8e9e0*/  LDL.64 R10, [R1+0x7c20] ;  /* 0x007c2000010a7983 */ /* 0x002f220000100a00 */
[----:B------:R-:W0:Y:S01]  /*8e9f0*/  MUFU.RCP64H R9, R7 ;  /* 0x0000000700097308 */ /* 0x000e220000001800 */
[----:B------:R-:W-:-:S02]  /*8ea00*/  MOV R8, 0x1 ;  /* 0x0000000100087802 */ /* 0x000fc40000000f00 */
[----:B------:R1:W-:Y:S04]  /*8ea10*/  STL.64 [R1+0xabc0], R4 ;  /* 0x00abc00401007387 */ /* 0x0003e80000100a00 */
[----:B--2---:R-:W2:Y:S04]  /*8ea20*/  LDL.64 R2, [R1+0x8208] ;  /* 0x0082080001027983 */ /* 0x004ea80000100a00 */
[----:B------:R0:W-:Y:S04]  /*8ea30*/  STL.64 [R1+0xabe0], R18 ;  /* 0x00abe01201007387 */ /* 0x0001e80000100a00 */
[----:B-1----:R-:W2:Y:S01]  /*8ea40*/  LDL.64 R4, [R1+0x7c28] ;  /* 0x007c280001047983 */ /* 0x002ea20000100a00 */
[----:B0-----:R-:W-:-:S03]  /*8ea50*/  DFMA R12, -R6, R8, 1 ;  /* 0x3ff00000060c742b */ /* 0x001fc60000000108 */
[----:B------:R0:W-:Y:S04]  /*8ea60*/  STL.64 [R1+0xabd0], R14 ;  /* 0x00abd00e01007387 */ /* 0x0001e80000100a00 */
[----:B------:R-:W2:Y:S01]  /*8ea70*/  LDL.LU.64 R18, [R1+0x7748] ;  /* 0x0077480001127983 */ /* 0x000ea20000300a00 */
[----:B------:R-:W-:-:S03]  /*8ea80*/  DFMA R12, R12, R12, R12 ;  /* 0x0000000c0c0c722b */ /* 0x000fc6000000000c */
[----:B------:R-:W2:Y:S04]  /*8ea90*/  LDL.64 R224, [R1+0x7c10] ;  /* 0x007c100001e07983 */ /* 0x000ea80000100a00 */
[----:B0-----:R-:W2:Y:S01]  /*8eaa0*/  LDL.LU.64 R14, [R1+0x7768] ;  /* 0x00776800010e7983 */ /* 0x001ea20000300a00 */
[----:B------:R-:W-:-:S03]  /*8eab0*/  DFMA R8, R8, R12, R8 ;  /* 0x0000000c0808722b */ /* 0x000fc60000000008 */
[----:B------:R-:W2:Y:S05]  /*8eac0*/  LDL.64 R174, [R1+0x7b90] ;  /* 0x007b900001ae7983 */ /* 0x000eaa0000100a00 */
[----:B------:R-:W-:-:S08]  /*8ead0*/  DFMA R12, -R6, R8, 1 ;  /* 0x3ff00000060c742b */ /* 0x000fd00000000108 */
[----:B------:R-:W-:-:S08]  /*8eae0*/  DFMA R8, R8, R12, R8 ;  /* 0x0000000c0808722b */ /* 0x000fd00000000008 */
[----:B---3--:R-:W-:Y:S02]  /*8eaf0*/  DMUL R12, R8, -R16 ;  /* 0x80000010080c7228 */ /* 0x008fe40000000000 */
[----:B----4-:R-:W-:Y:S01]  /*8eb00*/  DFMA R226, R10, R160, R226 ;  /* 0x000000a00ae2722b */ /* 0x010fe200000000e2 */
[----:B------:R0:W5:Y:S05]  /*8eb10*/  LDL.LU.64 R10, [R1+0xabc8] ;  /* 0x00abc800010a7983 */ /* 0x00016a0000300a00 */
[----:B------:R-:W-:Y:S01]  /*8eb20*/  DFMA R78, -R6, R12, -R16 ;  /* 0x0000000c064e722b */ /* 0x000fe20000000910 */
[----:B------:R1:W-:Y:S07]  /*8eb30*/  STL.64 [R1+0x7760], R226 ;  /* 0x007760e201007387 */ /* 0x0003ee0000100a00 */
[----:B------:R-:W-:Y:S01]  /*8eb40*/  DFMA R162, R8, R78, R12 ;  /* 0x0000004e08a2722b */ /* 0x000fe2000000000c */
[----:B------:R-:W3:Y:S04]  /*8eb50*/  LDL.LU.64 R8, [R1+0x7948] ;  /* 0x0079480001087983 */ /* 0x000ee80000300a00 */
[----:B------:R-:W4:Y:S04]  /*8eb60*/  LDL.64 R78, [R1+0x7940] ;  /* 0x00794000014e7983 */ /* 0x000f280000100a00 */
[----:B-1----:R-:W4:Y:S01]  /*8eb70*/  LDL.64 R226, [R1+0x8200] ;  /* 0x0082000001e27983 */ /* 0x002f220000100a00 */
[----:B--2---:R-:W-:-:S02]  /*8eb80*/  DFMA R122, R2, R160, R122 ;  /* 0x000000a0027a722b */ /* 0x004fc4000000007a */
[-C--:B------:R-:W-:Y:S01]  /*8eb90*/  DFMA R182, R4, R160.reuse, R182 ;  /* 0x000000a004b6722b */ /* 0x080fe200000000b6 */
[----:B------:R0:W5:Y:S04]  /*8eba0*/  LDL.LU.64 R2, [R1+0xabb8] ;  /* 0x00abb80001027983 */ /* 0x0001680000300a00 */
[----:B------:R1:W-:Y:S04]  /*8ebb0*/  STL.64 [R1+0x7758], R122 ;  /* 0x0077587a01007387 */ /* 0x0003e80000100a00 */
[----:B------:R2:W-:Y:S04]  /*8ebc0*/  STL.64 [R1+0x7710], R182 ;  /* 0x007710b601007387 */ /* 0x0005e80000100a00 */
[----:B------:R0:W5:Y:S04]  /*8ebd0*/  LDL.LU.64 R4, [R1+0xabc0] ;  /* 0x00abc00001047983 */ /* 0x0001680000300a00 */
[----:B-1----:R-:W4:Y:S04]  /*8ebe0*/  LDL.LU.64 R122, [R1+0x7780] ;  /* 0x00778000017a7983 */ /* 0x002f280000300a00 */
[----:B--2---:R-:W2:Y:S01]  /*8ebf0*/  LDL.64 R182, [R1+0x7c18] ;  /* 0x007c180001b67983 */ /* 0x004ea20000100a00 */
[----:B---3--:R-:W-:-:S03]  /*8ec00*/  DFMA R8, R8, R160, R18 ;  /* 0x000000a00808722b */ /* 0x008fc60000000012 */
[----:B------:R0:W5:Y:S01]  /*8ec10*/  LDL.LU.64 R18, [R1+0xabe0] ;  /* 0x00abe00001127983 */ /* 0x0001620000300a00 */
[----:B----4-:R-:W-:-:S03]  /*8ec20*/  DFMA R226, R226, R160, R180 ;  /* 0x000000a0e2e2722b */ /* 0x010fc600000000b4 */
[----:B------:R-:W2:Y:S01]  /*8ec30*/  LDL.LU.64 R180, [R1+0x7778] ;  /* 0x0077780001b47983 */ /* 0x000ea20000300a00 */
[----:B------:R-:W-:-:S03]  /*8ec40*/  DFMA R78, R78, R160, R14 ;  /* 0x000000a04e4e722b */ /* 0x000fc6000000000e */
[----:B------:R1:W-:Y:S04]  /*8ec50*/  STL.64 [R1+0x7718], R8 ;  /* 0x0077180801007387 */ /* 0x0003e80000100a00 */
[----:B------:R0:W5:Y:S01]  /*8ec60*/  LDL.LU.64 R14, [R1+0xabd0] ;  /* 0x00abd000010e7983 */ /* 0x0001620000300a00 */
[----:B-1----:R-:W-:-:S03]  /*8ec70*/  DADD R8, -RZ, -R16 ;  /* 0x00000000ff087229 */ /* 0x002fc60000000910 */
[----:B------:R0:W5:Y:S01]  /*8ec80*/  LDL.LU.64 R16, [R1+0xabd8] ;  /* 0x00abd80001107983 */ /* 0x0001620000300a00 */
[----:B------:R-:W-:-:S05]  /*8ec90*/  FFMA R0, RZ, R7, R163 ;  /* 0x00000007ff007223 */ /* 0x000fca00000000a3 */
[----:B------:R-:W-:Y:S02]  /*8eca0*/  FSETP.GT.AND P1, PT, |R0|, 1.469367938527859385e-39, PT ;  /* 0x001000000000780b */ /* 0x000fe40003f24200 */
[----:B------:R-:W-:Y:S01]  /*8ecb0*/  FSETP.GEU.AND P2, PT, |R9|, 6.5827683646048100446e-37, PT ;  /* 0x036000000900780b */ /* 0x000fe20003f4e200 */
[-C--:B------:R-:W-:Y:S01]  /*8ecc0*/  DFMA R224, R224, R160.reuse, R122 ;  /* 0x000000a0e0e0722b */ /* 0x080fe2000000007a */
[----:B------:R-:W-:Y:S01]  /*8ecd0*/  BSSY.RECONVERGENT B3, `(.L_x_1362) ;  /* 0x000000a000037945 */ /* 0x000fe20003800200 */
[-C--:B------:R-:W-:Y:S02]  /*8ece0*/  DFMA R122, R174, R160.reuse, R120 ;  /* 0x000000a0ae7a722b */ /* 0x080fe40000000078 */
[----:B--2---:R-:W-:-:S08]  /*8ecf0*/  DFMA R182, R182, R160, R180 ;  /* 0x000000a0b6b6722b */ /* 0x004fd000000000b4 */
[----:B0-----:R-:W-:Y:S05]  /*8ed00*/  @P1 BRA P2, `(.L_x_1363) ;  /* 0x0000000000181947 */ /* 0x001fea0001000000 */
[----:B------:R-:W-:Y:S01]  /*8ed10*/  IMAD.MOV.U32 R174, RZ, RZ, R6 ;  /* 0x000000ffffae7224 */ /* 0x000fe200078e0006 */
[----:B------:R-:W-:Y:S01]  /*8ed20*/  MOV R0, 0x8ed50 ;  /* 0x0008ed5000007802 */ /* 0x000fe20000000f00 */
[----:B------:R-:W-:-:S07]  /*8ed30*/  IMAD.MOV.U32 R175, RZ, RZ, R7 ;  /* 0x000000ffffaf7224 */ /* 0x000fce00078e0007 */
[----:B-----5:R-:W-:Y:S05]  /*8ed40*/  CALL.REL.NOINC `($__internal_1_$__cuda_sm20_div_rn_f64_full) ;  /* 0x00000c1800587944 */ /* 0x020fea0003c00000 */
[----:B------:R-:W-:Y:S01]  /*8ed50*/  MOV R162, R12 ;  /* 0x0000000c00a27202 */ /* 0x000fe20000000f00 */
[----:B------:R-:W-:-:S07]  /*8ed60*/  IMAD.MOV.U32 R163, RZ, RZ, R13 ;  /* 0x000000ffffa37224 */ /* 0x000fce00078e000d */
.L_x_1363:
[----:B------:R-:W-:Y:S05]  /*8ed70*/  BSYNC.RECONVERGENT B3 ;  /* 0x0000000000037941 */ /* 0x000fea0003800200 */
.L_x_1362:
[----:B-----5:R-:W0:Y:S01]  /*8ed80*/  MUFU.RCP64H R7, R15 ;  /* 0x0000000f00077308 */ /* 0x020e220000001800 */
[----:B------:R-:W-:Y:S01]  /*8ed90*/  IMAD.MOV.U32 R6, RZ, RZ, 0x1 ;  /* 0x00000001ff067424 */ /* 0x000fe200078e00ff */
[----:B------:R1:W-:Y:S04]  /*8eda0*/  STL.64 [R1+0xac00], R28 ;  /* 0x00ac001c01007387 */ /* 0x0003e80000100a00 */
[----:B------:R2:W-:Y:S04]  /*8edb0*/  STL.64 [R1+0xabd8], R18 ;  /* 0x00abd81201007387 */ /* 0x0005e80000100a00 */
[----:B------:R3:W-:Y:S04]  /*8edc0*/  STL.64 [R1+0xabe8], R22 ;  /* 0x00abe81601007387 */ /* 0x0007e80000100a00 */
[----:B-1----:R-:W4:Y:S01]  /*8edd0*/  LDL.LU.64 R28, [R1+0x7740] ;  /* 0x00774000011c7983 */ /* 0x002f220000300a00 */
[----:B0-----:R-:W-:-:S03]  /*8ede0*/  DFMA R8, -R14, R6, 1 ;  /* 0x3ff000000e08742b */ /* 0x001fc60000000106 */
[----:B--2---:R-:W2:Y:S04]  /*8edf0*/  LDL.64 R18, [R1+0x82d8] ;  /* 0x0082d80001127983 */ /* 0x004ea80000100a00 */
[----:B------:R0:W-:Y:S01]  /*8ee00*/  STL.64 [R1+0xabe0], R20 ;  /* 0x00abe01401007387 */ /* 0x0001e20000100a00 */
[----:B------:R-:W-:-:S03]  /*8ee10*/  DFMA R8, R8, R8, R8 ;  /* 0x000000080808722b */ /* 0x000fc60000000008 */
[----:B------:R1:W-:Y:S04]  /*8ee20*/  STL.64 [R1+0xabd0], R16 ;  /* 0x00abd01001007387 */ /* 0x0003e80000100a00 */
[----:B------:R1:W-:Y:S01]  /*8ee30*/  STL.64 [R1+0xabc8], R10 ;  /* 0x00abc80a01007387 */ /* 0x0003e20000100a00 */
[----:B------:R-:W-:-:S03]  /*8ee40*/  DFMA R6, R6, R8, R6 ;  /* 0x000000080606722b */ /* 0x000fc60000000006 */
[----:B------:R1:W-:Y:S04]  /*8ee50*/  STL.64 [R1+0xabc0], R4 ;  /* 0x00abc00401007387 */ /* 0x0003e80000100a00 */
[----:B------:R1:W-:Y:S01]  /*8ee60*/  STL.64 [R1+0xabb8], R2 ;  /* 0x00abb80201007387 */ /* 0x0003e20000100a00 */
[----:B------:R-:W-:-:S03]  /*8ee70*/  DFMA R8, -R14, R6, 1 ;  /* 0x3ff000000e08742b */ /* 0x000fc60000000106 */
[----:B---3--:R-:W3:Y:S04]  /*8ee80*/  LDL.LU.64 R22, [R1+0x7710] ;  /* 0x0077100001167983 */ /* 0x008ee80000300a00 */
[----:B0-----:R-:W3:Y:S01]  /*8ee90*/  LDL.64 R20, [R1+0x82d0] ;  /* 0x0082d00001147983 */ /* 0x001ee20000100a00 */
[----:B------:R-:W-:-:S03]  /*8eea0*/  DFMA R6, R6, R8, R6 ;  /* 0x000000080606722b */ /* 0x000fc60000000006 */
[----:B-1----:R-:W4:Y:S04]  /*8eeb0*/  LDL.LU.64 R16, [R1+0x7770] ;  /* 0x0077700001107983 */ /* 0x002f280000300a00 */
[----:B------:R-:W4:Y:S01]  /*8eec0*/  LDL.64 R10, [R1+0x8710] ;  /* 0x00871000010a7983 */ /* 0x000f220000100a00 */
[----:B------:R-:W-:-:S03]  /*8eed0*/  DMUL R8, R6, -R78 ;  /* 0x8000004e06087228 */ /* 0x000fc60000000000 */
[----:B------:R-:W4:Y:S04]  /*8eee0*/  LDL.LU.64 R4, [R1+0x7838] ;  /* 0x0078380001047983 */ /* 0x000f280000300a00 */
[----:B------:R-:W4:Y:S01]  /*8eef0*/  LDL.64 R2, [R1+0x7d08] ;  /* 0x007d080001027983 */ /* 0x000f220000100a00 */
[----:B------:R-:W-:-:S03]  /*8ef00*/  DFMA R12, -R14, R8, -R78 ;  /* 0x000000080e0c722b */ /* 0x000fc6000000094e */
[----:B------:R0:W-:Y:S04]  /*8ef10*/  STL.64 [R1+0xabf8], R26 ;  /* 0x00abf81a01007387 */ /* 0x0001e80000100a00 */
[----:B------:R1:W-:Y:S01]  /*8ef20*/  STL.64 [R1+0xabf0], R24 ;  /* 0x00abf01801007387 */ /* 0x0003e20000100a00 */
[----:B------:R-:W-:-:S03]  /*8ef30*/  DFMA R180, R6, R12, R8 ;  /* 0x0000000c06b4722b */ /* 0x000fc60000000008 */
[----:B------:R-:W4:Y:S04]  /*8ef40*/  LDL.64 R120, [R1+0x7b08] ;  /* 0x007b080001787983 */ /* 0x000f280000100a00 */
[----:B------:R-:W4:Y:S04]  /*8ef50*/  LDL.LU.64 R8, [R1+0x7978] ;  /* 0x0079780001087983 */ /* 0x000f280000300a00 */
[----:B0-----:R-:W4:Y:S04]  /*8ef60*/  LDL.LU.64 R26, [R1+0x7848] ;  /* 0x00784800011a7983 */ /* 0x001f280000300a00 */
[----:B-1----:R-:W4:Y:S04]  /*8ef70*/  LDL.LU.64 R24, [R1+0x7718] ;  /* 0x0077180001187983 */ /* 0x002f280000300a00 */
[----:B------:R-:W4:Y:S04]  /*8ef80*/  LDL.64 R6, [R1+0x7b00] ;  /* 0x007b000001067983 */ /* 0x000f280000100a00 */
[----:B------:R-:W4:Y:S01]  /*8ef90*/  LDL.64 R174, [R1+0x7d18] ;  /* 0x007d180001ae7983 */ /* 0x000f220000100a00 */
[----:B--2---:R-:W-:-:S03]  /*8efa0*/  DFMA R226, R18, R162, R226 ;  /* 0x000000a212e2722b */ /* 0x004fc600000000e2 */
[----:B------:R0:W5:Y:S04]  /*8efb0*/  LDL.LU.64 R18, [R1+0xabd8] ;  /* 0x00abd80001127983 */ /* 0x0001680000300a00 */
[----:B------:R1:W-:Y:S04]  /*8efc0*/  STL.64 [R1+0x7740], R226 ;  /* 0x007740e201007387 */ /* 0x0003e80000100a00 */
[----:B-1----:R-:W2:Y:S01]  /*8efd0*/  LDL.64 R226, [R1+0x7970] ;  /* 0x0079700001e27983 */ /* 0x002ea20000100a00 */
[----:B---3--:R-:W-:-:S03]  /*8efe0*/  DFMA R20, R20, R162, R22 ;  /* 0x000000a21414722b */ /* 0x008fc60000000016 */
[----:B------:R0:W5:Y:S01]  /*8eff0*/  LDL.LU.64 R22, [R1+0xabe8] ;  /* 0x00abe80001167983 */ /* 0x0001620000300a00 */
[-C--:B----4-:R-:W-:Y:S02]  /*8f000*/  DFMA R8, R8, R162.reuse, R28 ;  /* 0x000000a20808722b */ /* 0x090fe4000000001c */
[-C--:B------:R-:W-:Y:S02]  /*8f010*/  DFMA R10, R10, R162.reuse, R16 ;  /* 0x000000a20a0a722b */ /* 0x080fe40000000010 */
[-C--:B------:R-:W-:Y:S01]  /*8f020*/  DFMA R2, R2, R162.reuse, R4 ;  /* 0x000000a20202722b */ /* 0x080fe20000000004 */
[----:B------:R-:W-:Y:S04]  /*8f030*/  STL.64 [R1+0x7748], R20 ;  /* 0x0077481401007387 */ /* 0x000fe80000100a00 */
[----:B------:R1:W-:Y:S01]  /*8f040*/  STL.64 [R1+0x7750], R8 ;  /* 0x0077500801007387 */ /* 0x0003e20000100a00 */
[----:B------:R-:W-:-:S02]  /*8f050*/  DFMA R120, R120, R162, R24 ;  /* 0x000000a27878722b */ /* 0x000fc40000000018 */
[----:B------:R-:W-:Y:S01]  /*8f060*/  DFMA R6, R6, R162, R26 ;  /* 0x000000a20606722b */ /* 0x000fe2000000001a */
[----:B------:R3:W-:Y:S04]  /*8f070*/  STL.64 [R1+0x7778], R10 ;  /* 0x0077780a01007387 */ /* 0x0007e80000100a00 */
[----:B------:R4:W-:Y:S01]  /*8f080*/  STL.64 [R1+0x7780], R2 ;  /* 0x0077800201007387 */ /* 0x0009e20000100a00 */
[----:B-1----:R-:W-:-:S03]  /*8f090*/  DADD R8, -RZ, -R78 ;  /* 0x00000000ff087229 */ /* 0x002fc6000000094e */
[----:B------:R0:W5:Y:S04]  /*8f0a0*/  LDL.LU.64 R28, [R1+0xac00] ;  /* 0x00ac0000011c7983 */ /* 0x0001680000300a00 */
[----:B------:R-:W2:Y:S04]  /*8f0b0*/  LDL.64 R78, [R1+0x7d10] ;  /* 0x007d1000014e7983 */ /* 0x000ea80000100a00 */
[----:B------:R0:W5:Y:S04]  /*8f0c0*/  LDL.LU.64 R26, [R1+0xabf8] ;  /* 0x00abf800011a7983 */ /* 0x0001680000300a00 */
[----:B------:R0:W5:Y:S04]  /*8f0d0*/  LDL.LU.64 R24, [R1+0xabf0] ;  /* 0x00abf00001187983 */ /* 0x0001680000300a00 */
[----:B------:R0:W5:Y:S04]  /*8f0e0*/  LDL.LU.64 R20, [R1+0xabe0] ;  /* 0x00abe00001147983 */ /* 0x0001680000300a00 */
[----:B------:R0:W5:Y:S04]  /*8f0f0*/  LDL.LU.64 R16, [R1+0xabd0] ;  /* 0x00abd00001107983 */ /* 0x0001680000300a00 */
[----:B---3--:R0:W5:Y:S04]  /*8f100*/  LDL.LU.64 R10, [R1+0xabc8] ;  /* 0x00abc800010a7983 */ /* 0x0081680000300a00 */
[----:B------:R0:W5:Y:S04]  /*8f110*/  LDL.LU.64 R4, [R1+0xabc0] ;  /* 0x00abc00001047983 */ /* 0x0001680000300a00 */
[----:B----4-:R0:W5:Y:S01]  /*8f120*/  LDL.LU.64 R2, [R1+0xabb8] ;  /* 0x00abb80001027983 */ /* 0x0101620000300a00 */
[----:B------:R-:W-:Y:S01]  /*8f130*/  FFMA R0, RZ, R15, R181 ;  /* 0x0000000fff007223 */ /* 0x000fe200000000b5 */
[----:B------:R-:W-:-:S04]  /*8f140*/  FSETP.GEU.AND P2, PT, |R9|, 6.5827683646048100446e-37, PT ;  /* 0x036000000900780b */ /* 0x000fc80003f4e200 */
[----:B------:R-:W-:Y:S01]  /*8f150*/  FSETP.GT.AND P1, PT, |R0|, 1.469367938527859385e-39, PT ;  /* 0x001000000000780b */ /* 0x000fe20003f24200 */
[----:B------:R-:W-:Y:S01]  /*8f160*/  BSSY.RECONVERGENT B3, `(.L_x_1364) ;  /* 0x000000d000037945 */ /* 0x000fe20003800200 */
[----:B--2---:R-:W-:-:S07]  /*8f170*/  DFMA R224, R226, R162, R224 ;  /* 0x000000a2e2e0722b */ /* 0x004fce00000000e0 */
[----:B------:R1:W-:Y:S02]  /*8f180*/  STL.64 [R1+0x7718], R224 ;  /* 0x007718e001007387 */ /* 0x0003e40000100a00 */
[-C--:B-1----:R-:W-:Y:S02]  /*8f190*/  DFMA R224, R174, R162.reuse, R122 ;  /* 0x000000a2aee0722b */ /* 0x082fe4000000007a */
[----:B------:R-:W-:-:S07]  /*8f1a0*/  DFMA R78, R78, R162, R182 ;  /* 0x000000a24e4e722b */ /* 0x000fce00000000b6 */
[----:B------:R0:W-:Y:S01]  /*8f1b0*/  STL.64 [R1+0x7710], R78 ;  /* 0x0077104e01007387 */ /* 0x0001e20000100a00 */
[----:B------:R-:W-:Y:S05]  /*8f1c0*/  @P1 BRA P2, `(.L_x_1365) ;  /* 0x0000000000181947 */ /* 0x000fea0001000000 */
[----:B------:R-:W-:Y:S01]  /*8f1d0*/  MOV R174, R14 ;  /* 0x0000000e00ae7202 */ /* 0x000fe20000000f00 */
[----:B------:R-:W-:Y:S01]  /*8f1e0*/  IMAD.MOV.U32 R175, RZ, RZ, R15 ;  /* 0x000000ffffaf7224 */ /* 0x000fe200078e000f */
[----:B------:R-:W-:-:S07]  /*8f1f0*/  MOV R0, 0x8f210 ;  /* 0x0008f21000007802 */ /* 0x000fce0000000f00 */
[----:B0----5:R-:W-:Y:S05]  /*8f200*/  CALL.REL.NOINC `($__internal_1_$__cuda_sm20_div_rn_f64_full) ;  /* 0x00000c1400287944 */ /* 0x021fea0003c00000 */
[----:B------:R-:W-:Y:S01]  /*8f210*/  IMAD.MOV.U32 R180, RZ, RZ, R12 ;  /* 0x000000ffffb47224 */ /* 0x000fe200078e000c */
[----:B------:R-:W-:-:S07]  /*8f220*/  MOV R181, R13 ;  /* 0x0000000d00b57202 */ /* 0x000fce0000000f00 */
.L_x_1365:
[----:B------:R-:W-:Y:S05]  /*8f230*/  BSYNC.RECONVERGENT B3 ;  /* 0x0000000000037941 */ /* 0x000fea0003800200 */
.L_x_1364:
[----:B------:R-:W1:Y:S01]  /*8f240*/  MUFU.RCP64H R9, R119 ;  /* 0x0000007700097308 */ /* 0x000e620000001800 */
[----:B------:R-:W-:Y:S01]  /*8f250*/  IMAD.MOV.U32 R8, RZ, RZ, 0x1 ;  /* 0x00000001ff087424 */ /* 0x000fe200078e00ff */
[----:B-----5:R2:W-:Y:S04]  /*8f260*/  STL.64 [R1+0xabe8], R20 ;  /* 0x00abe81401007387 */ /* 0x0205e80000100a00 */
[----:B------:R3:W-:Y:S04]  /*8f270*/  STL.64 [R1+0xabe0], R18 ;  /* 0x00abe01201007387 */ /* 0x0007e80000100a00 */
[----:B------:R4:W-:Y:S04]  /*8f280*/  STL.64 [R1+0xabd8], R16 ;  /* 0x00abd81001007387 */ /* 0x0009e80000100a00 */
[----:B------:R0:W-:Y:S01]  /*8f290*/  STL.64 [R1+0xabd0], R14 ;  /* 0x00abd00e01007387 */ /* 0x0001e20000100a00 */
[----:B-1----:R-:W-:-:S03]  /*8f2a0*/  DFMA R12, -R118, R8, 1 ;  /* 0x3ff00000760c742b */ /* 0x002fc60000000108 */
[----:B------:R1:W-:Y:S04]  /*8f2b0*/  STL.64 [R1+0xabc8], R10 ;  /* 0x00abc80a01007387 */ /* 0x0003e80000100a00 */
[----:B------:R1:W-:Y:S01]  /*8f2c0*/  STL.64 [R1+0xabc0], R4 ;  /* 0x00abc00401007387 */ /* 0x0003e20000100a00 */
[----:B------:R-:W-:-:S03]  /*8f2d0*/  DFMA R12, R12, R12, R12 ;  /* 0x0000000c0c0c722b */ /* 0x000fc6000000000c */
[----:B--2---:R-:W2:Y:S04]  /*8f2e0*/  LDL.LU.64 R20, [R1+0x7758] ;  /* 0x0077580001147983 */ /* 0x004ea80000300a00 */
[----:B---3--:R-:W2:Y:S01]  /*8f2f0*/  LDL.64 R18, [R1+0x7990] ;  /* 0x0079900001127983 */ /* 0x008ea20000100a00 */
[----:B------:R-:W-:-:S03]  /*8f300*/  DFMA R8, R8, R12, R8 ;  /* 0x0000000c0808722b */ /* 0x000fc60000000008 */
[----:B----4-:R-:W3:Y:S04]  /*8f310*/  LDL.LU.64 R16, [R1+0x7718] ;  /* 0x0077180001107983 */ /* 0x010ee80000300a00 */
[----:B0-----:R-:W3:Y:S01]  /*8f320*/  LDL.64 R14, [R1+0x7998] ;  /* 0x00799800010e7983 */ /* 0x001ee20000100a00 */
[----:B------:R-:W-:-:S03]  /*8f330*/  DFMA R12, -R118, R8, 1 ;  /* 0x3ff00000760c742b */ /* 0x000fc60000000108 */
[----:B-1----:R-:W4:Y:S04]  /*8f340*/  LDL.LU.64 R10, [R1+0x7750] ;  /* 0x00775000010a7983 */ /* 0x002f280000300a00 */
[----:B------:R-:W4:Y:S01]  /*8f350*/  LDL.64 R4, [R1+0x7ae0] ;  /* 0x007ae00001047983 */ /* 0x000f220000100a00 */
[----:B------:R-:W-:-:S03]  /*8f360*/  DFMA R8, R8, R12, R8 ;  /* 0x0000000c0808722b */ /* 0x000fc60000000008 */
[----:B------:R0:W-:Y:S04]  /*8f370*/  STL.64 [R1+0xac00], R26 ;  /* 0x00ac001a01007387 */ /* 0x0001e80000100a00 */
[----:B------:R1:W-:Y:S01]  /*8f380*/  STL.64 [R1+0xabf8], R24 ;  /* 0x00abf81801007387 */ /* 0x0003e20000100a00 */
[----:B------:R-:W-:-:S03]  /*8f390*/  DMUL R12, R8, -R6 ;  /* 0x80000006080c7228 */ /* 0x000fc60000000000 */
[----:B------:R1:W-:Y:S04]  /*8f3a0*/  STL.64 [R1+0xabf0], R22 ;  /* 0x00abf01601007387 */ /* 0x0003e80000100a00 */
[----:B------:R1:W-:Y:S01]  /*8f3b0*/  STL.64 [R1+0xabb8], R2 ;  /* 0x00abb80201007387 */ /* 0x0003e20000100a00 */
[----:B------:R-:W-:-:S03]  /*8f3c0*/  DFMA R78, -R118, R12, -R6 ;  /* 0x0000000c764e722b */ /* 0x000fc60000000906 */
[----:B0-----:R-:W4:Y:S04]  /*8f3d0*/  LDL.LU.64 R26, [R1+0x7760] ;  /* 0x00776000011a7983 */ /* 0x001f280000300a00 */
[----:B------:R-:W4:Y:S01]  /*8f3e0*/  LDL.64 R226, [R1+0x8088] ;  /* 0x0080880001e27983 */ /* 0x000f220000100a00 */
[----:B------:R-:W-:-:S03]  /*8f3f0*/  DFMA R182, R8, R78, R12 ;  /* 0x0000004e08b6722b */ /* 0x000fc6000000000c */
[----:B-1----:R-:W4:Y:S04]  /*8f400*/  LDL.LU.64 R24, [R1+0x7748] ;  /* 0x0077480001187983 */ /* 0x002f280000300a00 */
[----:B------:R-:W2:Y:S04]  /*8f410*/  LDL.64 R78, [R1+0x8080] ;  /* 0x00808000014e7983 */ /* 0x000ea80000100a00 */
[----:B------:R-:W4:Y:S04]  /*8f420*/  LDL.64 R122, [R1+0x7ad0] ;  /* 0x007ad000017a7983 */ /* 0x000f280000100a00 */
[----:B------:R-:W4:Y:S04]  /*8f430*/  LDL.LU.64 R22, [R1+0x7740] ;  /* 0x0077400001167983 */ /* 0x000f280000300a00 */
[----:B------:R-:W4:Y:S04]  /*8f440*/  LDL.LU.64 R2, [R1+0x7710] ;  /* 0x0077100001027983 */ /* 0x000f280000300a00 */
[----:B------:R-:W4:Y:S04]  /*8f450*/  LDL.64 R8, [R1+0x7ae8] ;  /* 0x007ae80001087983 */ /* 0x000f280000100a00 */
[----:B------:R-:W4:Y:S01]  /*8f460*/  LDL.64 R174, [R1+0x7e10] ;  /* 0x007e100001ae7983 */ /* 0x000f220000100a00 */
[----:B--2---:R-:W-:-:S03]  /*8f470*/  DFMA R78, R78, R180, R120 ;  /* 0x000000b44e4e722b */ /* 0x004fc60000000078 */
[----:B------:R-:W2:Y:S01]  /*8f480*/  LDL.64 R120, [R1+0x7ad8] ;  /* 0x007ad80001787983 */ /* 0x000ea20000100a00 */
[-C--:B------:R-:W-:Y:S02]  /*8f490*/  DFMA R18, R18, R180.reuse, R20 ;  /* 0x000000b41212722b */ /* 0x080fe40000000014 */
[-C--:B---3--:R-:W-:Y:S01]  /*8f4a0*/  DFMA R14, R14, R180.reuse, R16 ;  /* 0x000000b40e0e722b */ /* 0x088fe20000000010 */
[----:B------:R0:W5:Y:S01]  /*8f4b0*/  LDL.LU.64 R20, [R1+0xabe8] ;  /* 0x00abe80001147983 */ /* 0x0001620000300a00 */
[-C--:B----4-:R-:W-:Y:S02]  /*8f4c0*/  DFMA R4, R4, R180.reuse, R10 ;  /* 0x000000b40404722b */ /* 0x090fe4000000000a */
[-C--:B------:R-:W-:Y:S01]  /*8f4d0*/  DFMA R226, R226, R180.reuse, R26 ;  /* 0x000000b4e2e2722b */ /* 0x080fe2000000001a */
[----:B------:R1:W-:Y:S01]  /*8f4e0*/  STL.64 [R1+0x7758], R18 ;  /* 0x0077581201007387 */ /* 0x0003e20000100a00 */
[----:B------:R-:W-:-:S03]  /*8f4f0*/  DFMA R122, R122, R180, R24 ;  /* 0x000000b47a7a722b */ /* 0x000fc60000000018 */
[----:B------:R3:W-:Y:S01]  /*8f500*/  STL.64 [R1+0x7770], R14 ;  /* 0x0077700e01007387 */ /* 0x0007e20000100a00 */
[----:B------:R-:W-:-:S03]  /*8f510*/  DFMA R8, R8, R180, R2 ;  /* 0x000000b40808722b */ /* 0x000fc60000000002 */
[----:B------:R4:W-:Y:S04]  /*8f520*/  STL.64 [R1+0x7768], R4 ;  /* 0x0077680401007387 */ /* 0x0009e80000100a00 */
[----:B------:R0:W5:Y:S04]  /*8f530*/  LDL.LU.64 R26, [R1+0xac00] ;  /* 0x00ac0000011a7983 */ /* 0x0001680000300a00 */
[----:B------:R0:W5:Y:S04]  /*8f540*/  LDL.LU.64 R24, [R1+0xabf8] ;  /* 0x00abf80001187983 */ /* 0x0001680000300a00 */
[----:B-1----:R0:W5:Y:S04]  /*8f550*/  LDL.LU.64 R18, [R1+0xabe0] ;  /* 0x00abe00001127983 */ /* 0x0021680000300a00 */
[----:B------:R0:W5:Y:S04]  /*8f560*/  LDL.LU.64 R16, [R1+0xabd8] ;  /* 0x00abd80001107983 */ /* 0x0001680000300a00 */
[----:B---3--:R0:W5:Y:S04]  /*8f570*/  LDL.LU.64 R14, [R1+0xabd0] ;  /* 0x00abd000010e7983 */ /* 0x0081680000300a00 */
[----:B------:R0:W5:Y:S04]  /*8f580*/  LDL.LU.64 R10, [R1+0xabc8] ;  /* 0x00abc800010a7983 */ /* 0x0001680000300a00 */
[----:B----4-:R0:W5:Y:S04]  /*8f590*/  LDL.LU.64 R4, [R1+0xabc0] ;  /* 0x00abc00001047983 */ /* 0x0101680000300a00 */
[----:B------:R0:W5:Y:S01]  /*8f5a0*/  LDL.LU.64 R2, [R1+0xabb8] ;  /* 0x00abb80001027983 */ /* 0x0001620000300a00 */
[----:B--2---:R-:W-:-:S03]  /*8f5b0*/  DFMA R120, R120, R180, R22 ;  /* 0x000000b47878722b */ /* 0x004fc60000000016 */
[----:B------:R0:W5:Y:S01]  /*8f5c0*/  LDL.LU.64 R22, [R1+0xabf0] ;  /* 0x00abf00001167983 */ /* 0x0001620000300a00 */
[----:B------:R-:W-:-:S03]  /*8f5d0*/  DADD R6, -RZ, -R6 ;  /* 0x00000000ff067229 */ /* 0x000fc60000000906 */
[----:B------:R1:W-:Y:S01]  /*8f5e0*/  STL.64 [R1+0x7760], R8 ;  /* 0x0077600801007387 */ /* 0x0003e20000100a00 */
[----:B------:R-:W-:Y:S01]  /*8f5f0*/  FFMA R0, RZ, R119, R183 ;  /* 0x00000077ff007223 */ /* 0x000fe200000000b7 */
[----:B-1----:R-:W-:-:S04]  /*8f600*/  DFMA R8, R174, R180, R224 ;  /* 0x000000b4ae08722b */ /* 0x002fc800000000e0 */
[----:B------:R-:W-:-:S03]  /*8f610*/  FSETP.GT.AND P1, PT, |R0|, 1.469367938527859385e-39, PT ;  /* 0x001000000000780b */ /* 0x000fc60003f24200 */
[----:B------:R0:W-:Y:S01]  /*8f620*/  STL.64 [R1+0x7750], R8 ;  /* 0x0077500801007387 */ /* 0x0001e20000100a00 */
[----:B------:R-:W-:Y:S01]  /*8f630*/  FSETP.GEU.AND P2, PT, |R7|, 6.5827683646048100446e-37, PT ;  /* 0x036000000700780b */ /* 0x000fe20003f4e200 */
[----:B------:R-:W-:-:S12]  /*8f640*/  BSSY.RECONVERGENT B3, `(.L_x_1366) ;  /* 0x000000a000037945 */ /* 0x000fd80003800200 */
        /* <DEDUP_REMOVED lines=9> */
.L_x_1367:
[----:B------:R-:W-:Y:S05]  /*8f6e0*/  BSYNC.RECONVERGENT B3 ;  /* 0x0000000000037941 */ /* 0x000fea0003800200 */
.L_x_1366:
[----:B-----5:R-:W0:Y:S01]  /*8f6f0*/  MUFU.RCP64H R7, R11 ;  /* 0x0000000b00077308 */ /* 0x020e220000001800 */
[----:B------:R-:W-:Y:S01]  /*8f700*/  IMAD.MOV.U32 R6, RZ, RZ, 0x1 ;  /* 0x00000001ff067424 */ /* 0x000fe200078e00ff */
[----:B------:R1:W-:Y:S04]  /*8f710*/  STL.64 [R1+0xac20], R36 ;  /* 0x00ac202401007387 */ /* 0x0003e80000100a00 */
[----:B------:R2:W-:Y:S04]  /*8f720*/  STL.64 [R1+0xac18], R34 ;  /* 0x00ac182201007387 */ /* 0x0005e80000100a00 */
[----:B------:R3:W-:Y:S04]  /*8f730*/  STL.64 [R1+0xac00], R28 ;  /* 0x00ac001c01007387 */ /* 0x0007e80000100a00 */
[----:B-1----:R-:W4:Y:S01]  /*8f740*/  LDL.64 R36, [R1+0x82f8] ;  /* 0x0082f80001247983 */ /* 0x002f220000100a00 */
        /* <DEDUP_REMOVED lines=10> */
[----:B------:R1:W-:Y:S04]  /*8f7f0*/  STL.64 [R1+0xabc8], R14 ;  /* 0x00abc80e01007387 */ /* 0x0003e80000100a00 */
[----:B------:R1:W-:Y:S01]  /*8f800*/  STL.64 [R1+0xabc0], R4 ;  /* 0x00abc00401007387 */ /* 0x0003e20000100a00 */
[----:B------:R-:W-:-:S03]  /*8f810*/  DFMA R8, R6, R8, R6 ;  /* 0x000000080608722b */ /* 0x000fc60000000006 */
[----:B---3--:R-:W3:Y:S04]  /*8f820*/  LDL.LU.64 R28, [R1+0x7780] ;  /* 0x00778000011c7983 */ /* 0x008ee80000300a00 */
[----:B0-----:R-:W3:Y:S01]  /*8f830*/  LDL.64 R26, [R1+0x8600] ;  /* 0x00860000011a7983 */ /* 0x001ee20000100a00 */
[----:B------:R-:W-:-:S03]  /*8f840*/  DMUL R6, R80, -R8 ;  /* 0x8000000850067228 */ /* 0x000fc60000000000 */
[----:B-1----:R-:W3:Y:S04]  /*8f850*/  LDL.LU.64 R22, [R1+0x7770] ;  /* 0x0077700001167983 */ /* 0x002ee80000300a00 */
[----:B------:R-:W3:Y:S01]  /*8f860*/  LDL.64 R20, [R1+0x8270] ;  /* 0x0082700001147983 */ /* 0x000ee20000100a00 */
[----:B------:R-:W-:-:S03]  /*8f870*/  DFMA R12, -R10, R6, -R80 ;  /* 0x000000060a0c722b */ /* 0x000fc60000000950 */
[----:B------:R-:W3:Y:S04]  /*8f880*/  LDL.LU.64 R18, [R1+0x7768] ;  /* 0x0077680001127983 */ /* 0x000ee80000300a00 */
[----:B------:R-:W3:Y:S01]  /*8f890*/  LDL.64 R16, [R1+0x8278] ;  /* 0x0082780001107983 */ /* 0x000ee20000100a00 */
[----:B------:R-:W-:-:S03]  /*8f8a0*/  DFMA R224, R8, R12, R6 ;  /* 0x0000000c08e0722b */ /* 0x000fc60000000006 */
[----:B------:R-:W3:Y:S04]  /*8f8b0*/  LDL.LU.64 R14, [R1+0x7760] ;  /* 0x00776000010e7983 */ /* 0x000ee80000300a00 */
[----:B------:R-:W3:Y:S04]  /*8f8c0*/  LDL.64 R6, [R1+0x7a88] ;  /* 0x007a880001067983 */ /* 0x000ee80000100a00 */
[----:B------:R-:W3:Y:S04]  /*8f8d0*/  LDL.64 R4, [R1+0x7a70] ;  /* 0x007a700001047983 */ /* 0x000ee80000100a00 */
[----:B------:R0:W-:Y:S04]  /*8f8e0*/  STL.64 [R1+0xac28], R38 ;  /* 0x00ac282601007387 */ /* 0x0001e80000100a00 */
[----:B------:R1:W-:Y:S04]  /*8f8f0*/  STL.64 [R1+0xac10], R32 ;  /* 0x00ac102001007387 */ /* 0x0003e80000100a00 */
[----:B------:R1:W-:Y:S04]  /*8f900*/  STL.64 [R1+0xac08], R30 ;  /* 0x00ac081e01007387 */ /* 0x0003e80000100a00 */
[----:B------:R1:W-:Y:S04]  /*8f910*/  STL.64 [R1+0xabf0], R24 ;  /* 0x00abf01801007387 */ /* 0x0003e80000100a00 */
[----:B------:R1:W-:Y:S04]  /*8f920*/  STL.64 [R1+0xabb8], R2 ;  /* 0x00abb80201007387 */ /* 0x0003e80000100a00 */
[----:B0-----:R-:W3:Y:S04]  /*8f930*/  LDL.64 R38, [R1+0x82f0] ;  /* 0x0082f00001267983 */ /* 0x001ee80000100a00 */
[----:B-1----:R-:W3:Y:S04]  /*8f940*/  LDL.LU.64 R32, [R1+0x7778] ;  /* 0x0077780001207983 */ /* 0x002ee80000300a00 */
[----:B------:R-:W3:Y:S04]  /*8f950*/  LDL.LU.64 R30, [R1+0x7758] ;  /* 0x00775800011e7983 */ /* 0x000ee80000300a00 */
[----:B------:R-:W3:Y:S04]  /*8f960*/  LDL.LU.64 R24, [R1+0x77c8] ;  /* 0x0077c80001187983 */ /* 0x000ee80000300a00 */
[----:B------:R-:W3:Y:S04]  /*8f970*/  LDL.LU.64 R2, [R1+0x7750] ;  /* 0x0077500001027983 */ /* 0x000ee80000300a00 */
[----:B------:R-:W3:Y:S04]  /*8f980*/  LDL.64 R174, [R1+0x7f30] ;  /* 0x007f300001ae7983 */ /* 0x000ee80000100a00 */
[----:B------:R-:W3:Y:S01]  /*8f990*/  LDL.LU.64 R8, [R1+0x7798] ;  /* 0x0077980001087983 */ /* 0x000ee20000300a00 */
[----:B----4-:R-:W-:-:S03]  /*8f9a0*/  DFMA R226, R36, R182, R226 ;  /* 0x000000b624e2722b */ /* 0x010fc600000000e2 */
[----:B------:R0:W5:Y:S01]  /*8f9b0*/  LDL.LU.64 R36, [R1+0xac20] ;  /* 0x00ac200001247983 */ /* 0x0001620000300a00 */
[----:B--2---:R-:W-:-:S03]  /*8f9c0*/  DFMA R122, R34, R182, R122 ;  /* 0x000000b6227a722b */ /* 0x004fc6000000007a */
[----:B------:R0:W5:Y:S04]  /*8f9d0*/  LDL.LU.64 R34, [R1+0xac18] ;  /* 0x00ac180001227983 */ /* 0x0001680000300a00 */
[----:B------:R1:W-:Y:S04]  /*8f9e0*/  STL.64 [R1+0x7748], R226 ;  /* 0x007748e201007387 */ /* 0x0003e80000100a00 */
[----:B------:R2:W-:Y:S04]  /*8f9f0*/  STL.64 [R1+0x7740], R122 ;  /* 0x0077407a01007387 */ /* 0x0005e80000100a00 */
[----:B-1----:R-:W4:Y:S04]  /*8fa00*/  LDL.64 R226, [R1+0x7a78] ;  /* 0x007a780001e27983 */ /* 0x002f280000100a00 */
[----:B--2---:R-:W2:Y:S01]  /*8fa10*/  LDL.64 R122, [R1+0x8608] ;  /* 0x00860800017a7983 */ /* 0x004ea20000100a00 */
[----:B---3--:R-:W-:-:S03]  /*8fa20*/  DFMA R6, R6, R182, R120 ;  /* 0x000000b60606722b */ /* 0x008fc60000000078 */
[----:B------:R-:W3:Y:S04]  /*8fa30*/  LDL.64 R120, [R1+0x7c60] ;  /* 0x007c600001787983 */ /* 0x000ee80000100a00 */
[----:B------:R1:W-:Y:S02]  /*8fa40*/  STL.64 [R1+0x7718], R6 ;  /* 0x0077180601007387 */ /* 0x0003e40000100a00 */
[----:B-1----:R-:W-:Y:S02]  /*8fa50*/  DADD R6, -RZ, -R80 ;  /* 0x00000000ff067229 */ /* 0x002fe40000000950 */
[----:B------:R-:W3:Y:S01]  /*8fa60*/  LDL.64 R80, [R1+0x7c68] ;  /* 0x007c680001507983 */ /* 0x000ee20000100a00 */
[-C--:B------:R-:W-:Y:S02]  /*8fa70*/  DFMA R26, R26, R182.reuse, R28 ;  /* 0x000000b61a1a722b */ /* 0x080fe4000000001c */
[-C--:B------:R-:W-:Y:S01]  /*8fa80*/  DFMA R20, R20, R182.reuse, R22 ;  /* 0x000000b61414722b */ /* 0x080fe20000000016 */
[----:B------:R0:W5:Y:S01]  /*8fa90*/  LDL.LU.64 R28, [R1+0xac00] ;  /* 0x00ac0000011c7983 */ /* 0x0001620000300a00 */
[----:B------:R-:W-:-:S02]  /*8faa0*/  DFMA R16, R16, R182, R18 ;  /* 0x000000b61010722b */ /* 0x000fc40000000012 */
[-C--:B------:R-:W-:Y:S01]  /*8fab0*/  DFMA R4, R4, R182.reuse, R14 ;  /* 0x000000b60404722b */ /* 0x080fe2000000000e */
[----:B------:R1:W-:Y:S01]  /*8fac0*/  STL.64 [R1+0x7710], R26 ;  /* 0x0077101a01007387 */ /* 0x0003e20000100a00 */
[----:B------:R-:W-:-:S03]  /*8fad0*/  DFMA R78, R38, R182, R78 ;  /* 0x000000b6264e722b */ /* 0x000fc6000000004e */
[----:B------:R0:W-:Y:S04]  /*8fae0*/  STL.64 [R1+0x7790], R20 ;  /* 0x0077901401007387 */ /* 0x0001e80000100a00 */
[----:B------:R0:W-:Y:S04]  /*8faf0*/  STL.64 [R1+0x7788], R16 ;  /* 0x0077881001007387 */ /* 0x0001e80000100a00 */
[----:B------:R0:W-:Y:S04]  /*8fb00*/  STL.64 [R1+0x7780], R4 ;  /* 0x0077800401007387 */ /* 0x0001e80000100a00 */
[----:B------:R0:W5:Y:S04]  /*8fb10*/  LDL.LU.64 R38, [R1+0xac28] ;  /* 0x00ac280001267983 */ /* 0x0001680000300a00 */
[----:B-1----:R1:W5:Y:S04]  /*8fb20*/  LDL.LU.64 R26, [R1+0xabf8] ;  /* 0x00abf800011a7983 */ /* 0x0023680000300a00 */
[----:B------:R1:W5:Y:S04]  /*8fb30*/  LDL.LU.64 R22, [R1+0xabe8] ;  /* 0x00abe80001167983 */ /* 0x0003680000300a00 */
[----:B0-----:R1:W5:Y:S04]  /*8fb40*/  LDL.LU.64 R20, [R1+0xabe0] ;  /* 0x00abe00001147983 */ /* 0x0013680000300a00 */
[----:B------:R1:W5:Y:S04]  /*8fb50*/  LDL.LU.64 R18, [R1+0xabd8] ;  /* 0x00abd80001127983 */ /* 0x0003680000300a00 */
[----:B------:R1:W5:Y:S04]  /*8fb60*/  LDL.LU.64 R16, [R1+0xabd0] ;  /* 0x00abd00001107983 */ /* 0x0003680000300a00 */
[----:B------:R1:W5:Y:S04]  /*8fb70*/  LDL.LU.64 R14, [R1+0xabc8] ;  /* 0x00abc800010e7983 */ /* 0x0003680000300a00 */
[----:B------:R1:W5:Y:S01]  /*8fb80*/  LDL.LU.64 R4, [R1+0xabc0] ;  /* 0x00abc00001047983 */ /* 0x0003620000300a00 */
[----:B----4-:R-:W-:-:S03]  /*8fb90*/  DFMA R226, R226, R182, R2 ;  /* 0x000000b6e2e2722b */ /* 0x010fc60000000002 */
[----:B------:R1:W5:Y:S01]  /*8fba0*/  LDL.LU.64 R2, [R1+0xabb8] ;  /* 0x00abb80001027983 */ /* 0x0003620000300a00 */
[----:B--2---:R-:W-:-:S03]  /*8fbb0*/  DFMA R122, R122, R182, R24 ;  /* 0x000000b67a7a722b */ /* 0x004fc60000000018 */
[----:B------:R1:W5:Y:S01]  /*8fbc0*/  LDL.LU.64 R24, [R1+0xabf0] ;  /* 0x00abf00001187983 */ /* 0x0003620000300a00 */
[----:B---3--:R-:W-:-:S03]  /*8fbd0*/  DFMA R120, R120, R182, R32 ;  /* 0x000000b67878722b */ /* 0x008fc60000000020 */
[----:B------:R1:W5:Y:S01]  /*8fbe0*/  LDL.LU.64 R32, [R1+0xac10] ;  /* 0x00ac100001207983 */ /* 0x0003620000300a00 */
[----:B------:R-:W-:-:S03]  /*8fbf0*/  DFMA R80, R80, R182, R30 ;  /* 0x000000b65050722b */ /* 0x000fc6000000001e */
[----:B------:R1:W5:Y:S01]  /*8fc00*/  LDL.LU.64 R30, [R1+0xac08] ;  /* 0x00ac0800011e7983 */ /* 0x0003620000300a00 */
[----:B------:R-:W-:Y:S01]  /*8fc10*/  DFMA R8, R174, R182, R8 ;  /* 0x000000b6ae08722b */ /* 0x000fe20000000008 */
[----:B------:R-:W-:Y:S02]  /*8fc20*/  FFMA R0, RZ, R11, R225 ;  /* 0x0000000bff007223 */ /* 0x000fe400000000e1 */
[----:B------:R1:W-:Y:S04]  /*8fc30*/  STL.64 [R1+0x7778], R226 ;  /* 0x007778e201007387 */ /* 0x0003e80000100a00 */
[----:B------:R1:W-:Y:S01]  /*8fc40*/  STL.64 [R1+0x7798], R8 ;  /* 0x0077980801007387 */ /* 0x0003e20000100a00 */
[----:B------:R-:W-:Y:S02]  /*8fc50*/  FSETP.GT.AND P1, PT, |R0|, 1.469367938527859385e-39, PT ;  /* 0x001000000000780b */ /* 0x000fe40003f24200 */
[----:B------:R-:W-:Y:S01]  /*8fc60*/  FSETP.GEU.AND P2, PT, |R7|, 6.5827683646048100446e-37, PT ;  /* 0x036000000700780b */ /* 0x000fe20003f4e200 */
[----:B------:R-:W-:-:S12]  /*8fc70*/  BSSY.RECONVERGENT B3, `(.L_x_1368) ;  /* 0x000000a000037945 */ /* 0x000fd80003800200 */
        /* <DEDUP_REMOVED lines=9> */
.L_x_1369:
[----:B------:R-:W-:Y:S05]  /*8fd10*/  BSYNC.RECONVERGENT B3 ;  /* 0x0000000000037941 */ /* 0x000fea0003800200 */
.L_x_1368:
[----:B------:R-:W2:Y:S04]  /*8fd20*/  LDL.64 R12, [R1+0x8240] ;  /* 0x00824000010c7983 */ /* 0x000ea80000100a00 */
[----:B-----5:R0:W-:Y:S04]  /*8fd30*/  STL.64 [R1+0xac00], R26 ;  /* 0x00ac001a01007387 */ /* 0x0201e80000100a00 */
[----:B------:R1:W-:Y:S04]  /*8fd40*/  STL.64 [R1+0xac20], R34 ;  /* 0x00ac202201007387 */ /* 0x0003e80000100a00 */
[----:B------:R3:W-:Y:S04]  /*8fd50*/  STL.64 [R1+0xac18], R32 ;  /* 0x00ac182001007387 */ /* 0x0007e80000100a00 */
[----:B0-----:R-:W4:Y:S01]  /*8fd60*/  LDL.64 R26, [R1+0x7b98] ;  /* 0x007b9800011a7983 */ /* 0x001f220000100a00 */
[----:B------:R-:W0:Y:S01]  /*8fd70*/  MUFU.RCP64H R7, R65 ;  /* 0x0000004100077308 */ /* 0x000e220000001800 */
[----:B------:R-:W-:-:S02]  /*8fd80*/  MOV R6, 0x1 ;  /* 0x0000000100067802 */ /* 0x000fc40000000f00 */
[----:B-1----:R-:W4:Y:S04]  /*8fd90*/  LDL.64 R34, [R1+0x7cb0] ;  /* 0x007cb00001227983 */ /* 0x002f280000100a00 */
[----:B---3--:R-:W3:Y:S04]  /*8fda0*/  LDL.64 R32, [R1+0x7cb8] ;  /* 0x007cb80001207983 */ /* 0x008ee80000100a00 */
[----:B------:R1:W-:Y:S04]  /*8fdb0*/  STL.64 [R1+0xac40], R42 ;  /* 0x00ac402a01007387 */ /* 0x0003e80000100a00 */
[----:B------:R1:W-:Y:S01]  /*8fdc0*/  STL.64 [R1+0xac38], R40 ;  /* 0x00ac382801007387 */ /* 0x0003e20000100a00 */
[----:B0-----:R-:W-:-:S03]  /*8fdd0*/  DFMA R8, -R64, R6, 1 ;  /* 0x3ff000004008742b */ /* 0x001fc60000000106 */
[----:B------:R0:W-:Y:S04]  /*8fde0*/  STL.64 [R1+0xac30], R38 ;  /* 0x00ac302601007387 */ /* 0x0001e80000100a00 */
        /* <DEDUP_REMOVED lines=11> */
[----:B------:R0:W-:Y:S04]  /*8fea0*/  STL.64 [R1+0xabd8], R16 ;  /* 0x00abd81001007387 */ /* 0x0001e80000100a00 */
[----:B------:R0:W-:Y:S04]  /*8feb0*/  STL.64 [R1+0xabd0], R14 ;  /* 0x00abd00e01007387 */ /* 0x0001e80000100a00 */
[----:B------:R0:W-:Y:S04]  /*8fec0*/  STL.64 [R1+0xabc8], R10 ;  /* 0x00abc80a01007387 */ /* 0x0001e80000100a00 */
[----:B------:R0:W-:Y:S04]  /*8fed0*/  STL.64 [R1+0xabc0], R4 ;  /* 0x00abc00401007387 */ /* 0x0001e80000100a00 */
[----:B-1----:R-:W3:Y:S04]  /*8fee0*/  LDL.LU.64 R42, [R1+0x7740] ;  /* 0x00774000012a7983 */ /* 0x002ee80000300a00 */
[----:B------:R-:W3:Y:S04]  /*8fef0*/  LDL.64 R40, [R1+0x7bd0] ;  /* 0x007bd00001287983 */ /* 0x000ee80000100a00 */
[----:B0-----:R-:W3:Y:S04]  /*8ff00*/  LDL.LU.64 R38, [R1+0x7718] ;  /* 0x0077180001267983 */ /* 0x001ee80000300a00 */
[----:B------:R-:W3:Y:S04]  /*8ff10*/  LDL.64 R36, [R1+0x7bd8] ;  /* 0x007bd80001247983 */ /* 0x000ee80000100a00 */
[----:B------:R-:W3:Y:S04]  /*8ff20*/  LDL.LU.64 R30, [R1+0x7710] ;  /* 0x00771000011e7983 */ /* 0x000ee80000300a00 */
        /* <DEDUP_REMOVED lines=9> */
[----:B------:R0:W-:Y:S04]  /*8ffc0*/  STL.64 [R1+0xac48], R44 ;  /* 0x00ac482c01007387 */ /* 0x0001e80000100a00 */
[----:B------:R1:W-:Y:S04]  /*8ffd0*/  STL.64 [R1+0xabb8], R2 ;  /* 0x00abb80201007387 */ /* 0x0003e80000100a00 */
[----:B------:R-:W3:Y:S04]  /*8ffe0*/  LDL.64 R174, [R1+0x8640] ;  /* 0x0086400001ae7983 */ /* 0x000ee80000100a00 */
[----:B0-----:R-:W3:Y:S04]  /*8fff0*/  LDL.LU.64 R44, [R1+0x7748] ;  /* 0x00774800012c7983 */ /* 0x001ee80000300a00 */
[----:B-1----:R-:W3:Y:S01]  /*90000*/  LDL.LU.64 R2, [R1+0x7780] ;  /* 0x0077800001027983 */ /* 0x002ee20000300a00 */
[----:B--2---:R-:W-:-:S08]  /*90010*/  DFMA R6, R12, R224, R78 ;  /* 0x000000e00c06722b */ /* 0x004fd0000000004e */
[----:B------:R-:W-:-:S08]  /*90020*/  DMUL R12, R8, -R6 ;  /* 0x80000006080c7228 */ /* 0x000fd00000000000 */
[----:B------:R-:W-:Y:S02]  /*90030*/  DFMA R78, -R64, R12, -R6 ;  /* 0x0000000c404e722b */ /* 0x000fe40000000906 */
[-C--:B----4-:R-:W-:Y:S02]  /*90040*/  DFMA R122, R26, R224.reuse, R122 ;  /* 0x000000e01a7a722b */ /* 0x090fe4000000007a */
[----:B------:R-:W-:Y:S01]  /*90050*/  DFMA R120, R34, R224, R120 ;  /* 0x000000e02278722b */ /* 0x000fe20000000078 */
[----:B------:R0:W5:Y:S03]  /*90060*/  LDL.LU.64 R26, [R1+0xac00] ;  /* 0x00ac0000011a7983 */ /* 0x0001660000300a00 */
[----:B------:R-:W-:Y:S01]  /*90070*/  DFMA R226, R8, R78, R12 ;  /* 0x0000004e08e2722b */ /* 0x000fe2000000000c */
[----:B------:R1:W-:Y:S04]  /*90080*/  STL.64 [R1+0x7748], R122 ;  /* 0x0077487a01007387 */ /* 0x0003e80000100a00 */
[----:B------:R-:W2:Y:S01]  /*90090*/  LDL.64 R78, [R1+0x8248] ;  /* 0x00824800014e7983 */ /* 0x000ea20000100a00 */
[----:B---3--:R-:W-:-:S03]  /*900a0*/  DFMA R80, R32, R224, R80 ;  /* 0x000000e02050722b */ /* 0x008fc60000000050 */
[----:B------:R3:W-:Y:S04]  /*900b0*/  STL.64 [R1+0x7760], R120 ;  /* 0x0077607801007387 */ /* 0x0007e80000100a00 */
[----:B-1----:R-:W4:Y:S04]  /*900c0*/  LDL.64 R122, [R1+0x7ca0] ;  /* 0x007ca000017a7983 */ /* 0x002f280000100a00 */
[----:B------:R1:W-:Y:S04]  /*900d0*/  STL.64 [R1+0x7758], R80 ;  /* 0x0077585001007387 */ /* 0x0003e80000100a00 */
[----:B---3--:R-:W3:Y:S04]  /*900e0*/  LDL.64 R120, [R1+0x7ca8] ;  /* 0x007ca80001787983 */ /* 0x008ee80000100a00 */
[----:B------:R-:W3:Y:S04]  /*900f0*/  LDL.LU.64 R8, [R1+0x7798] ;  /* 0x0077980001087983 */ /* 0x000ee80000300a00 */
[----:B-1----:R-:W3:Y:S04]  /*90100*/  LDL.LU.64 R80, [R1+0x7778] ;  /* 0x0077780001507983 */ /* 0x002ee80000300a00 */
[----:B------:R0:W5:Y:S04]  /*90110*/  LDL.LU.64 R34, [R1+0xac20] ;  /* 0x00ac200001227983 */ /* 0x0001680000300a00 */
[----:B------:R0:W5:Y:S01]  /*90120*/  LDL.LU.64 R32, [R1+0xac18] ;  /* 0x00ac180001207983 */ /* 0x0001620000300a00 */
[----:B------:R-:W-:-:S03]  /*90130*/  DFMA R40, R40, R224, R42 ;  /* 0x000000e02828722b */ /* 0x000fc6000000002a */
[----:B------:R0:W5:Y:S01]  /*90140*/  LDL.LU.64 R42, [R1+0xac40] ;  /* 0x00ac4000012a7983 */ /* 0x0001620000300a00 */
[-C--:B------:R-:W-:Y:S02]  /*90150*/  DFMA R36, R36, R224.reuse, R38 ;  /* 0x000000e02424722b */ /* 0x080fe40000000026 */
[-C--:B------:R-:W-:Y:S02]  /*90160*/  DFMA R28, R28, R224.reuse, R30 ;  /* 0x000000e01c1c722b */ /* 0x080fe4000000001e */
[-C--:B------:R-:W-:Y:S02]  /*90170*/  DFMA R22, R22, R224.reuse, R24 ;  /* 0x000000e01616722b */ /* 0x080fe40000000018 */
[-C--:B------:R-:W-:Y:S02]  /*90180*/  DFMA R18, R18, R224.reuse, R20 ;  /* 0x000000e01212722b */ /* 0x080fe40000000014 */
[-C--:B------:R-:W-:Y:S02]  /*90190*/  DFMA R14, R14, R224.reuse, R16 ;  /* 0x000000e00e0e722b */ /* 0x080fe40000000010 */
[-C--:B------:R-:W-:Y:S01]  /*901a0*/  DFMA R4, R4, R224.reuse, R10 ;  /* 0x000000e00404722b */ /* 0x080fe2000000000a */
[----:B------:R1:W-:Y:S04]  /*901b0*/  STL.64 [R1+0x7770], R40 ;  /* 0x0077702801007387 */ /* 0x0003e80000100a00 */
[----:B------:R0:W-:Y:S04]  /*901c0*/  STL.64 [R1+0x7768], R36 ;  /* 0x0077682401007387 */ /* 0x0001e80000100a00 */
[----:B------:R0:W-:Y:S04]  /*901d0*/  STL.64 [R1+0x7750], R28 ;  /* 0x0077501c01007387 */ /* 0x0001e80000100a00 */
[----:B------:R0:W-:Y:S04]  /*901e0*/  STL.64 [R1+0x7740], R22 ;  /* 0x0077401601007387 */ /* 0x0001e80000100a00 */
[----:B------:R0:W-:Y:S04]  /*901f0*/  STL.64 [R1+0x7718], R18 ;  /* 0x0077181201007387 */ /* 0x0001e80000100a00 */
[----:B------:R0:W-:Y:S04]  /*90200*/  STL.64 [R1+0x78a8], R14 ;  /* 0x0078a80e01007387 */ /* 0x0001e80000100a00 */
[----:B------:R0:W-:Y:S04]  /*90210*/  STL.64 [R1+0x7710], R4 ;  /* 0x0077100401007387 */ /* 0x0001e80000100a00 */
[----:B-1----:R1:W5:Y:S04]  /*90220*/  LDL.LU.64 R40, [R1+0xac38] ;  /* 0x00ac380001287983 */ /* 0x0023680000300a00 */
[----:B------:R1:W5:Y:S04]  /*90230*/  LDL.LU.64 R38, [R1+0xac30] ;  /* 0x00ac300001267983 */ /* 0x0003680000300a00 */
[----:B0-----:R1:W5:Y:S04]  /*90240*/  LDL.LU.64 R36, [R1+0xac28] ;  /* 0x00ac280001247983 */ /* 0x0013680000300a00 */
        /* <DEDUP_REMOVED lines=9> */
[----:B------:R1:W5:Y:S01]  /*902e0*/  LDL.LU.64 R4, [R1+0xabc0] ;  /* 0x00abc00001047983 */ /* 0x0003620000300a00 */
[----:B--2---:R-:W-:-:S03]  /*902f0*/  DFMA R78, R78, R224, R44 ;  /* 0x000000e04e4e722b */ /* 0x004fc6000000002c */
[----:B------:R1:W5:Y:S01]  /*90300*/  LDL.LU.64 R44, [R1+0xac48] ;  /* 0x00ac4800012c7983 */ /* 0x0003620000300a00 */
[----:B----4-:R-:W-:-:S03]  /*90310*/  DFMA R122, R122, R224, R2 ;  /* 0x000000e07a7a722b */ /* 0x010fc60000000002 */
[----:B------:R1:W5:Y:S01]  /*90320*/  LDL.LU.64 R2, [R1+0xabb8] ;  /* 0x00abb80001027983 */ /* 0x0003620000300a00 */
[----:B------:R-:W-:Y:S01]  /*90330*/  DADD R6, -RZ, -R6 ;  /* 0x00000000ff067229 */ /* 0x000fe20000000906 */
[----:B------:R-:W-:-:S05]  /*90340*/  FFMA R0, RZ, R65, R227 ;  /* 0x00000041ff007223 */ /* 0x000fca00000000e3 */
[----:B------:R-:W-:-:S04]  /*90350*/  FSETP.GT.AND P1, PT, |R0|, 1.469367938527859385e-39, PT ;  /* 0x001000000000780b */ /* 0x000fc80003f24200 */
[----:B------:R-:W-:Y:S01]  /*90360*/  FSETP.GEU.AND P2, PT, |R7|, 6.5827683646048100446e-37, PT ;  /* 0x036000000700780b */ /* 0x000fe20003f4e200 */
[----:B------:R-:W-:Y:S01]  /*90370*/  BSSY.RECONVERGENT B3, `(.L_x_1370) ;  /* 0x000000c000037945 */ /* 0x000fe20003800200 */
[-C--:B---3--:R-:W-:Y:S02]  /*90380*/  DFMA R120, R120, R224.reuse, R80 ;  /* 0x000000e07878722b */ /* 0x088fe40000000050 */
[----:B------:R-:W-:-:S09]  /*90390*/  DFMA R80, R174, R224, R8 ;  /* 0x000000e0ae50722b */ /* 0x000fd20000000008 */
        /* <DEDUP_REMOVED lines=9> */
.L_x_1371:
[----:B------:R-:W-:Y:S05]  /*90430*/  BSYNC.RECONVERGENT B3 ;  /* 0x0000000000037941 */ /* 0x000fea0003800200 */
.L_x_1370:
[----:B-----5:R0:W-:Y:S04]  /*90440*/  STL.64 [R1+0xac48], R44 ;  /* 0x00ac482c01007387 */ /* 0x0201e80000100a00 */
        /* <DEDUP_REMOVED lines=17> */
[----:B0-----:R-:W4:Y:S04]  /*90560*/  LDL.LU.64 R44, [R1+0x7770] ;  /* 0x00777000012c7983 */ /* 0x001f280000300a00 */
[----:B-1----:R-:W4:Y:S04]  /*90570*/  LDL.64 R42, [R1+0x7f70] ;  /* 0x007f7000012a7983 */ /* 0x002f280000100a00 */
[----:B--2---:R-:W2:Y:S04]  /*90580*/  LDL.LU.64 R40, [R1+0x7768] ;  /* 0x0077680001287983 */ /* 0x004ea80000300a00 */
[----:B---3--:R-:W2:Y:S04]  /*90590*/  LDL.64 R38, [R1+0x7f78] ;  /* 0x007f780001267983 */ /* 0x008ea80000100a00 */
[----:B----4-:R-:W3:Y:S04]  /*905a0*/  LDL.LU.64 R36, [R1+0x7760] ;  /* 0x0077600001247983 */ /* 0x010ee80000300a00 */
[----:B------:R-:W3:Y:S04]  /*905b0*/  LDL.64 R34, [R1+0x7a60] ;  /* 0x007a600001227983 */ /* 0x000ee80000100a00 */
[----:B------:R-:W4:Y:S04]  /*905c0*/  LDL.LU.64 R32, [R1+0x7758] ;  /* 0x0077580001207983 */ /* 0x000f280000300a00 */
[----:B------:R-:W4:Y:S04]  /*905d0*/  LDL.64 R30, [R1+0x7a68] ;  /* 0x007a6800011e7983 */ /* 0x000f280000100a00 */
        /* <DEDUP_REMOVED lines=10> */
[----:B------:R0:W-:Y:S04]  /*90680*/  STL.64 [R1+0xabb8], R2 ;  /* 0x00abb80201007387 */ /* 0x0001e80000100a00 */
[----:B------:R-:W4:Y:S04]  /*90690*/  LDL.64 R174, [R1+0x7a58] ;  /* 0x007a580001ae7983 */ /* 0x000f280000100a00 */
[----:B0-----:R-:W4:Y:S01]  /*906a0*/  LDL.64 R2, [R1+0x7f88] ;  /* 0x007f880001027983 */ /* 0x001f220000100a00 */
        /* <DEDUP_REMOVED lines=11> */
[----:B------:R-:W4:Y:S01]  /*90760*/  LDL.64 R78, [R1+0x7a50] ;  /* 0x007a5000014e7983 */ /* 0x000f220000100a00 */
[----:B------:R-:W-:-:S03]  /*90770*/  DFMA R42, R42, R226, R44 ;  /* 0x000000e22a2a722b */ /* 0x000fc6000000002c */
[----:B------:R0:W5:Y:S01]  /*90780*/  LDL.LU.64 R44, [R1+0xac48] ;  /* 0x00ac4800012c7983 */ /* 0x0001620000300a00 */
[-C--:B--2---:R-:W-:Y:S02]  /*90790*/  DFMA R38, R38, R226.reuse, R40 ;  /* 0x000000e22626722b */ /* 0x084fe40000000028 */
[-C--:B---3--:R-:W-:Y:S02]  /*907a0*/  DFMA R34, R34, R226.reuse, R36 ;  /* 0x000000e22222722b */ /* 0x088fe40000000024 */
[-C--:B----4-:R-:W-:Y:S02]  /*907b0*/  DFMA R30, R30, R226.reuse, R32 ;  /* 0x000000e21e1e722b */ /* 0x090fe40000000020 */
[-C--:B------:R-:W-:Y:S02]  /*907c0*/  DFMA R26, R26, R226.reuse, R28 ;  /* 0x000000e21a1a722b */ /* 0x080fe4000000001c */
[-C--:B------:R-:W-:Y:S02]  /*907d0*/  DFMA R22, R22, R226.reuse, R24 ;  /* 0x000000e21616722b */ /* 0x080fe40000000018 */
[----:B------:R-:W-:-:S02]  /*907e0*/  DFMA R18, R18, R226, R20 ;  /* 0x000000e21212722b */ /* 0x000fc40000000014 */
[-C--:B------:R-:W-:Y:S02]  /*907f0*/  DFMA R14, R14, R226.reuse, R16 ;  /* 0x000000e20e0e722b */ /* 0x080fe40000000010 */
[-C--:B------:R-:W-:Y:S01]  /*90800*/  DFMA R4, R4, R226.reuse, R10 ;  /* 0x000000e20404722b */ /* 0x080fe2000000000a */
[----:B------:R1:W-:Y:S04]  /*90810*/  STL.64 [R1+0x7890], R42 ;  /* 0x0078902a01007387 */ /* 0x0003e80000100a00 */
[----:B------:R2:W-:Y:S04]  /*90820*/  STL.64 [R1+0x7888], R38 ;  /* 0x0078882601007387 */ /* 0x0005e80000100a00 */
[----:B------:R3:W-:Y:S04]  /*90830*/  STL.64 [R1+0x7880], R34 ;  /* 0x0078802201007387 */ /* 0x0007e80000100a00 */
[----:B------:R4:W-:Y:S01]  /*90840*/  STL.64 [R1+0x7878], R30 ;  /* 0x0078781e01007387 */ /* 0x0009e20000100a00 */
[----:B------:R-:W-:-:S03]  /*90850*/  DFMA R122, R2, R226, R122 ;  /* 0x000000e2027a722b */ /* 0x000fc6000000007a */
[----:B------:R0:W-:Y:S04]  /*90860*/  STL.64 [R1+0x7870], R26 ;  /* 0x0078701a01007387 */ /* 0x0001e80000100a00 */
[----:B------:R0:W-:Y:S04]  /*90870*/  STL.64 [R1+0x7858], R22 ;  /* 0x0078581601007387 */ /* 0x0001e80000100a00 */
[----:B------:R0:W-:Y:S04]  /*90880*/  STL.64 [R1+0x7850], R18 ;  /* 0x0078501201007387 */ /* 0x0001e80000100a00 */
[----:B------:R0:W-:Y:S04]  /*90890*/  STL.64 [R1+0x7848], R14 ;  /* 0x0078480e01007387 */ /* 0x0001e80000100a00 */
[----:B------:R0:W-:Y:S04]  /*908a0*/  STL.64 [R1+0x7838], R4 ;  /* 0x0078380401007387 */ /* 0x0001e80000100a00 */
[----:B-1----:R1:W5:Y:S04]  /*908b0*/  LDL.LU.64 R42, [R1+0xac40] ;  /* 0x00ac4000012a7983 */ /* 0x0023680000300a00 */
[----:B------:R1:W5:Y:S04]  /*908c0*/  LDL.LU.64 R40, [R1+0xac38] ;  /* 0x00ac380001287983 */ /* 0x0003680000300a00 */
[----:B--2---:R1:W5:Y:S04]  /*908d0*/  LDL.LU.64 R38, [R1+0xac30] ;  /* 0x00ac300001267983 */ /* 0x0043680000300a00 */
[----:B------:R1:W5:Y:S04]  /*908e0*/  LDL.LU.64 R36, [R1+0xac28] ;  /* 0x00ac280001247983 */ /* 0x0003680000300a00 */
[----:B---3--:R1:W5:Y:S04]  /*908f0*/  LDL.LU.64 R34, [R1+0xac20] ;  /* 0x00ac200001227983 */ /* 0x0083680000300a00 */
[----:B------:R1:W5:Y:S04]  /*90900*/  LDL.LU.64 R32, [R1+0xac18] ;  /* 0x00ac180001207983 */ /* 0x0003680000300a00 */
[----:B----4-:R1:W5:Y:S04]  /*90910*/  LDL.LU.64 R30, [R1+0xac10] ;  /* 0x00ac1000011e7983 */ /* 0x0103680000300a00 */
        /* <DEDUP_REMOVED lines=11> */
[----:B------:R-:W-:-:S02]  /*909d0*/  DFMA R120, R78, R226, R120 ;  /* 0x000000e24e78722b */ /* 0x000fc40000000078 */
[----:B------:R-:W-:Y:S02]  /*909e0*/  DFMA R78, R174, R226, R80 ;  /* 0x000000e2ae4e722b */ /* 0x000fe40000000050 */
[----:B------:R-:W-:Y:S01]  /*909f0*/  DADD R6, -RZ, -R6 ;  /* 0x00000000ff067229 */ /* 0x000fe20000000906 */
[----:B------:R-:W-:Y:S01]  /*90a00*/  FFMA R0, RZ, R109, R9 ;  /* 0x0000006dff007223 */ /* 0x000fe20000000009 */
[----:B------:R1:W-:Y:S04]  /*90a10*/  STL.64 [R1+0x7828], R122 ;  /* 0x0078287a01007387 */ /* 0x0003e80000100a00 */
[----:B------:R1:W-:Y:S04]  /*90a20*/  STL.64 [R1+0x7840], R120 ;  /* 0x0078407801007387 */ /* 0x0003e80000100a00 */
[----:B------:R1:W-:Y:S01]  /*90a30*/  STL.64 [R1+0x7818], R78 ;  /* 0x0078184e01007387 */ /* 0x0003e20000100a00 */
        /* <DEDUP_REMOVED lines=12> */
.L_x_1373:
[----:B------:R-:W-:Y:S05]  /*90b00*/  BSYNC.RECONVERGENT B3 ;  /* 0x0000000000037941 */ /* 0x000fea0003800200 */
.L_x_1372:
[----:B------:R0:W-:Y:S04]  /*90b10*/  STL.128 [R1+0xabe0], R64 ;  /* 0x00abe04001007387 */ /* 0x0001e80000100c00 */
[----:B------:R-:W2:Y:S04]  /*90b20*/  LDL.LU.64 R78, [R1+0x7950] ;  /* 0x00795000014e7983 */ /* 0x000ea80000300a00 */
[----:B------:R1:W-:Y:S04]  /*90b30*/  STL.128 [R1+0xabf0], R92 ;  /* 0x00abf05c01007387 */ /* 0x0003e80000100c00 */
[----:B------:R-:W3:Y:S04]  /*90b40*/  LDL.LU.64 R6, [R1+0x7900] ;  /* 0x0079000001067983 */ /* 0x000ee80000300a00 */
[----:B0-----:R-:W4:Y:S04]  /*90b50*/  LDL.LU.64 R64, [R1+0x7958] ;  /* 0x0079580001407983 */ /* 0x001f280000300a00 */
[----:B------:R-:W3:Y:S04]  /*90b60*/  LDL.LU.64 R66, [R1+0x7918] ;  /* 0x0079180001427983 */ /* 0x000ee80000300a00 */
[----:B-1----:R-:W3:Y:S04]  /*90b70*/  LDL.LU.64 R92, [R1+0x7910] ;  /* 0x00791000015c7983 */ /* 0x002ee80000300a00 */
[----:B------:R-:W3:Y:S04]  /*90b80*/  LDL.LU.64 R94, [R1+0x7908] ;  /* 0x00790800015e7983 */ /* 0x000ee80000300a00 */
[----:B------:R2:W-:Y:S04]  /*90b90*/  STL.128 [R1+0xabd0], R56 ;  /* 0x00abd03801007387 */ /* 0x0005e80000100c00 */
[----:B------:R-:W3:Y:S04]  /*90ba0*/  LDL.LU.64 R174, [R1+0x78f0] ;  /* 0x0078f00001ae7983 */ /* 0x000ee80000300a00 */
[----:B------:R-:W3:Y:S04]  /*90bb0*/  LDL.LU.64 R80, [R1+0x78e8] ;  /* 0x0078e80001507983 */ /* 0x000ee80000300a00 */
[----:B------:R3:W-:Y:S04]  /*90bc0*/  STL.128 [R1+0xabc0], R52 ;  /* 0x00abc03401007387 */ /* 0x0007e80000100c00 */
[----:B------:R-:W3:Y:S01]  /*90bd0*/  LDL.128 R120, [R1+0x5be0] ;  /* 0x005be00001787983 */ /* 0x000ee20000100c00 */
[----:B--2---:R-:W-:-:S03]  /*90be0*/  DADD R58, -RZ, -R78 ;  /* 0x00000000ff3a7229 */ /* 0x004fc6000000094e */
[----:B------:R-:W2:Y:S01]  /*90bf0*/  LDL.LU.64 R78, [R1+0x78e0] ;  /* 0x0078e000014e7983 */ /* 0x000ea20000300a00 */
[----:B----4-:R-:W-:-:S03]  /*90c00*/  DADD R56, -RZ, -R64 ;  /* 0x00000000ff387229 */ /* 0x010fc60000000940 */
[----:B------:R-:W4:Y:S04]  /*90c10*/  LDL.LU.64 R64, [R1+0x78a0] ;  /* 0x0078a00001407983 */ /* 0x000f280000300a00 */
[----:B------:R0:W-:Y:S01]  /*90c20*/  STL.128 [R1+0x5920], R56 ;  /* 0x0059203801007387 */ /* 0x0001e20000100c00 */
[----:B---3--:R-:W-:Y:S02]  /*90c30*/  DADD R54, -RZ, -R92 ;  /* 0x00000000ff367229 */ /* 0x008fe4000000095c */
[----:B------:R-:W-:Y:S01]  /*90c40*/  DADD R52, -RZ, -R66 ;  /* 0x00000000ff347229 */ /* 0x000fe20000000942 */
[----:B0-----:R-:W3:Y:S04]  /*90c50*/  LDL.LU.64 R56, [R1+0x78d8] ;  /* 0x0078d80001387983 */ /* 0x001ee80000300a00 */
[----:B------:R-:W4:Y:S04]  /*90c60*/  LDL.LU.64 R58, [R1+0x78d0] ;  /* 0x0078d000013a7983 */ /* 0x000f280000300a00 */
[----:B------:R0:W-:Y:S01]  /*90c70*/  STL.128 [R1+0x5930], R52 ;  /* 0x0059303401007387 */ /* 0x0001e20000100c00 */
[----:B------:R-:W-:-:S02]  /*90c80*/  DADD R92, -RZ, -R94 ;  /* 0x00000000ff5c7229 */ /* 0x000fc4000000095e */
[----:B------:R-:W-:Y:S01]  /*90c90*/  DADD R94, -RZ, -R6 ;  /* 0x00000000ff5e7229 */ /* 0x000fe20000000906 */
[----:B------:R-:W4:Y:S04]  /*90ca0*/  LDL.LU.64 R66, [R1+0x7820] ;  /* 0x0078200001427983 */ /* 0x000f280000300a00 */
[----:B------:R-:W4:Y:S04]  /*90cb0*/  LDL.LU.64 R6, [R1+0x7868] ;  /* 0x0078680001067983 */ /* 0x000f280000300a00 */
[----:B0-----:R-:W4:Y:S04]  /*90cc0*/  LDL.LU.64 R54, [R1+0x78b8] ;  /* 0x0078b80001367983 */ /* 0x001f280000300a00 */
[----:B------:R-:W4:Y:S04]  /*90cd0*/  LDL.LU.64 R52, [R1+0x7830] ;  /* 0x0078300001347983 */ /* 0x000f280000300a00 */
[----:B------:R0:W-:Y:S02]  /*90ce0*/  STL.128 [R1+0x5940], R92 ;  /* 0x0059405c01007387 */ /* 0x0001e40000100c00 */
[----:B0-----:R-:W-:-:S02]  /*90cf0*/  DADD R92, -RZ, -R174 ;  /* 0x00000000ff5c7229 */ /* 0x001fc400000009ae */
[----:B------:R-:W-:Y:S01]  /*90d00*/  DADD R94, -RZ, -R80 ;  /* 0x00000000ff5e7229 */ /* 0x000fe20000000950 */
[----:B------:R-:W4:Y:S06]  /*90d10*/  LDL.LU.64 R80, [R1+0x77e8] ;  /* 0x0077e80001507983 */ /* 0x000f2c0000300a00 */
[----:B------:R2:W-:Y:S02]  /*90d20*/  STL.128 [R1+0x5950], R92 ;  /* 0x0059505c01007387 */ /* 0x0005e40000100c00 */
[----:B--2---:R-:W-:Y:S02]  /*90d30*/  DADD R92, -RZ, -R78 ;  /* 0x00000000ff5c7229 */ /* 0x004fe4000000094e */
[----:B-----5:R-:W-:Y:S01]  /*90d40*/  DADD R4, -RZ, -R4 ;  /* 0x00000000ff047229 */ /* 0x020fe20000000904 */
[----:B------:R-:W2:Y:S01]  /*90d50*/  LDL.LU.64 R78, [R1+0x77c0] ;  /* 0x0077c000014e7983 */ /* 0x000ea20000300a00 */
[----:B---3--:R-:W-:-:S03]  /*90d60*/  DADD R94, -RZ, -R56 ;  /* 0x00000000ff5e7229 */ /* 0x008fc60000000938 */
[----:B------:R-:W3:Y:S04]  /*90d70*/  LDL.LU.64 R56, [R1+0x7810] ;  /* 0x0078100001387983 */ /* 0x000ee80000300a00 */
[----:B------:R4:W-:Y:S02]  /*90d80*/  STL.128 [R1+0x5960], R92 ;  /* 0x0059605c01007387 */ /* 0x0009e40000100c00 */
[----:B----4-:R-:W-:Y:S02]  /*90d90*/  DADD R92, -RZ, -R64 ;  /* 0x00000000ff5c7229 */ /* 0x010fe40000000940 */
[----:B------:R-:W-:Y:S01]  /*90da0*/  DADD R94, -RZ, -R58 ;  /* 0x00000000ff5e7229 */ /* 0x000fe2000000093a */
[----:B------:R-:W4:Y:S06]  /*90db0*/  LDL.LU.64 R58, [R1+0x7808] ;  /* 0x00780800013a7983 */ /* 0x000f2c0000300a00 */
[----:B------:R0:W-:Y:S02]  /*90dc0*/  STL.128 [R1+0x5970], R92 ;  /* 0x0059705c01007387 */ /* 0x0001e40000100c00 */
[----:B0-----:R-:W-:-:S02]  /*90dd0*/  DADD R92, -RZ, -R54 ;  /* 0x00000000ff5c7229 */ /* 0x001fc40000000936 */
[----:B------:R-:W2:Y:S01]  /*90de0*/  LDL.LU.64 R54, [R1+0x77e0] ;  /* 0x0077e00001367983 */ /* 0x000ea20000300a00 */
[----:B------:R-:W-:-:S03]  /*90df0*/  DADD R94, -RZ, -R6 ;  /* 0x00000000ff5e7229 */ /* 0x000fc60000000906 */
[----:B------:R-:W2:Y:S01]  /*90e00*/  LDL.LU.64 R6, [R1+0x77d8] ;  /* 0x0077d80001067983 */ /* 0x000ea20000300a00 */
[----:B------:R-:W-:-:S03]  /*90e10*/  DADD R64, -RZ, -R52 ;  /* 0x00000000ff407229 */ /* 0x000fc60000000934 */
[----:B------:R-:W2:Y:S04]  /*90e20*/  LDL.LU.64 R52, [R1+0x77d0] ;  /* 0x0077d00001347983 */ /* 0x000ea80000300a00 */
[----:B------:R-:W-:Y:S01]  /*90e30*/  STL.128 [R1+0x5980], R92 ;  /* 0x0059805c01007387 */ /* 0x000fe20000100c00 */
[----:B------:R-:W-:-:S07]  /*90e40*/  DADD R66, -RZ, -R66 ;  /* 0x00000000ff427229 */ /* 0x000fce0000000942 */
[----:B------:R0:W-:Y:S04]  /*90e50*/  STL.128 [R1+0x5990], R64 ;  /* 0x0059904001007387 */ /* 0x0001e80000100c00 */
[----:B0-----:R-:W2:Y:S04]  /*90e60*/  LDL.LU.64 R66, [R1+0x7738] ;  /* 0x0077380001427983 */ /* 0x001ea80000300a00 */
[----:B------:R-:W2:Y:S01]  /*90e70*/  LDL.LU.64 R64, [R1+0x7730] ;  /* 0x0077300001407983 */ /* 0x000ea20000300a00 */
[----:B---3--:R-:W-:-:S03]  /*90e80*/  DADD R92, -RZ, -R56 ;  /* 0x00000000ff5c7229 */ /* 0x008fc60000000938 */
[----:B------:R-:W3:Y:S01]  /*90e90*/  LDL.LU.64 R56, [R1+0x7728] ;  /* 0x0077280001387983 */ /* 0x000ee20000300a00 */
[----:B----4-:R-:W-:-:S03]  /*90ea0*/  DADD R94, -RZ, -R58 ;  /* 0x00000000ff5e7229 */ /* 0x010fc6000000093a */
[----:B------:R-:W4:Y:S04]  /*90eb0*/  LDL.LU.64 R58, [R1+0x78b0] ;  /* 0x0078b000013a7983 */ /* 0x000f280000300a00 */
[----:B------:R0:W-:Y:S02]  /*90ec0*/  STL.128 [R1+0x59a0], R92 ;  /* 0x0059a05c01007387 */ /* 0x0001e40000100c00 */
[----:B0-----:R-:W-:Y:S02]  /*90ed0*/  DADD R92, -RZ, -R80 ;  /* 0x00000000ff5c7229 */ /* 0x001fe40000000950 */
[----:B--2---:R-:W-:Y:S01]  /*90ee0*/  DADD R94, -RZ, -R54 ;  /* 0x00000000ff5e7229 */ /* 0x004fe20000000936 */
[----:B------:R-:W2:Y:S06]  /*90ef0*/  LDL.LU.64 R54, [R1+0x7720] ;  /* 0x0077200001367983 */ /* 0x000eac0000300a00 */
[----:B------:R0:W-:Y:S02]  /*90f00*/  STL.128 [R1+0x59b0], R92 ;  /* 0x0059b05c01007387 */ /* 0x0001e40000100c00 */
[----:B0-----:R-:W-:-:S02]  /*90f10*/  DADD R92, -RZ, -R6 ;  /* 0x00000000ff5c7229 */ /* 0x001fc40000000906 */
[----:B------:R-:W2:Y:S01]  /*90f20*/  LDL.LU.64 R6, [R1+0x7708] ;  /* 0x0077080001067983 */ /* 0x000ea20000300a00 */
[----:B------:R-:W-:-:S03]  /*90f30*/  DADD R94, -RZ, -R52 ;  /* 0x00000000ff5e7229 */ /* 0x000fc60000000934 */
[----:B------:R-:W2:Y:S04]  /*90f40*/  LDL.LU.64 R52, [R1+0x7700] ;  /* 0x0077000001347983 */ /* 0x000ea80000300a00 */
[----:B------:R0:W-:Y:S02]  /*90f50*/  STL.128 [R1+0x59c0], R92 ;  /* 0x0059c05c01007387 */ /* 0x0001e40000100c00 */
[----:B0-----:R-:W-:Y:S02]  /*90f60*/  DADD R94, -RZ, -R66 ;  /* 0x00000000ff5e7229 */ /* 0x001fe40000000942 */
[----:B---3--:R-:W-:Y:S02]  /*90f70*/  DADD R66, -RZ, -R56 ;  /* 0x00000000ff427229 */ /* 0x008fe40000000938 */
[----:B------:R-:W-:-:S02]  /*90f80*/  DADD R56, -RZ, -R234 ;  /* 0x00000000ff387229 */ /* 0x000fc400000009ea */
[----:B----4-:R-:W-:-:S07]  /*90f90*/  DADD R58, -RZ, -R58 ;  /* 0x00000000ff3a7229 */ /* 0x010fce000000093a */
[----:B------:R2:W-:Y:S02]  /*90fa0*/  STL.128 [R1+0x59f0], R56 ;  /* 0x0059f03801007387 */ /* 0x0005e40000100c00 */
[----:B--2---:R-:W-:Y:S02]  /*90fb0*/  DADD R58, -RZ, -R54 ;  /* 0x00000000ff3a7229 */ /* 0x004fe40000000936 */
[----:B------:R-:W-:-:S07]  /*90fc0*/  DADD R6, -RZ, -R6 ;  /* 0x00000000ff067229 */ /* 0x000fce0000000906 */
[----:B------:R0:W-:Y:S02]  /*90fd0*/  STL.128 [R1+0x5a10], R4 ;  /* 0x005a100401007387 */ /* 0x0001e40000100c00 */
[----:B0-----:R-:W-:Y:S02]  /*90fe0*/  DADD R6, -RZ, -R52 ;  /* 0x00000000ff067229 */ /* 0x001fe40000000934 */
[----:B------:R-:W2:Y:S04]  /*90ff0*/  LDL.128 R52, [R1+0x5c60] ;  /* 0x005c600001347983 */ /* 0x000ea80000100c00 */
[----:B--2---:R0:W-:Y:S04]  /*91000*/  STL.128 [R1+0x7780], R52 ;  /* 0x0077803401007387 */ /* 0x0041e80000100c00 */
[----:B0-----:R-:W2:Y:S04]  /*91010*/  LDL.128 R52, [R1+0x5c70] ;  /* 0x005c700001347983 */ /* 0x001ea80000100c00 */
        /* <DEDUP_REMOVED lines=25> */
[----:B0-----:R-:W2:Y:S01]  /*911b0*/  LDL.128 R52, [R1+0x5d50] ;  /* 0x005d500001347983 */ /* 0x001ea20000100c00 */
[----:B------:R-:W-:-:S02]  /*911c0*/  DADD R4, -RZ, -R28 ;  /* 0x00000000ff047229 */ /* 0x000fc4000000091c */
[----:B------:R-:W-:Y:S01]  /*911d0*/  DADD R56, -RZ, -R246 ;  /* 0x00000000ff387229 */ /* 0x000fe200000009f6 */
[----:B------:R-:W0:Y:S01]  /*911e0*/  MUFU.RCP64H R13, R127 ;  /* 0x0000007f000d7308 */ /* 0x000e220000001800 */
[----:B------:R-:W-:Y:S01]  /*911f0*/  DADD R246, -RZ, -R244 ;  /* 0x00000000fff67229 */ /* 0x000fe200000009f4 */
[----:B------:R-:W-:Y:S01]  /*91200*/  IMAD.MOV.U32 R12, RZ, RZ, 0x1 ;  /* 0x00000001ff0c7424 */ /* 0x000fe200078e00ff */
[----:B------:R-:W-:Y:S01]  /*91210*/  DADD R32, -RZ, -R32 ;  /* 0x00000000ff207229 */ /* 0x000fe20000000920 */
[----:B------:R1:W-:Y:S01]  /*91220*/  STL.128 [R1+0x5a20], R4 ;  /* 0x005a200401007387 */ /* 0x0003e20000100c00 */
[----:B------:R-:W-:Y:S02]  /*91230*/  DADD R34, -RZ, -R34 ;  /* 0x00000000ff227229 */ /* 0x000fe40000000922 */
[----:B------:R-:W-:Y:S01]  /*91240*/  DADD R72, -RZ, -R72 ;  /* 0x00000000ff487229 */ /* 0x000fe20000000948 */
[----:B------:R3:W5:Y:S01]  /*91250*/  LDL.64 R28, [R1+0x5cf0] ;  /* 0x005cf000011c7983 */ /* 0x0007620000100a00 */
[----:B-1----:R-:W-:-:S02]  /*91260*/  DADD R4, -RZ, -R240 ;  /* 0x00000000ff047229 */ /* 0x002fc400000009f0 */
[----:B------:R-:W-:Y:S02]  /*91270*/  DADD R240, -RZ, -R242 ;  /* 0x00000000fff07229 */ /* 0x000fe400000009f2 */
[----:B------:R-:W-:Y:S01]  /*91280*/  DADD R242, -RZ, -R62 ;  /* 0x00000000fff27229 */ /* 0x000fe2000000093e */
[----:B------:R-:W4:Y:S06]  /*91290*/  LDL.64 R62, [R1+0x7b20] ;  /* 0x007b2000013e7983 */ /* 0x000f2c0000100a00 */
[----:B------:R1:W-:Y:S02]  /*912a0*/  STL.128 [R1+0x5ac0], R240 ;  /* 0x005ac0f001007387 */ /* 0x0003e40000100c00 */
[----:B-1----:R-:W-:-:S02]  /*912b0*/  DADD R242, -RZ, -R250 ;  /* 0x00000000fff27229 */ /* 0x002fc400000009fa */
[----:B------:R-:W-:Y:S02]  /*912c0*/  DADD R240, -RZ, -R50 ;  /* 0x00000000fff07229 */ /* 0x000fe40000000932 */
[----:B------:R-:W-:Y:S01]  /*912d0*/  DADD R250, -RZ, -R44 ;  /* 0x00000000fffa7229 */ /* 0x000fe2000000092c */
[----:B------:R-:W4:Y:S04]  /*912e0*/  LDL.LU.64 R50, [R1+0x7888] ;  /* 0x0078880001327983 */ /* 0x000f280000300a00 */
[----:B------:R-:W3:Y:S04]  /*912f0*/  LDL.LU.64 R44, [R1+0x7890] ;  /* 0x00789000012c7983 */ /* 0x000ee80000300a00 */
[----:B--2---:R1:W-:Y:S02]  /*91300*/  STL.128 [R1+0x78b0], R52 ;  /* 0x0078b03401007387 */ /* 0x0043e40000100c00 */
[----:B-1----:R-:W-:-:S02]  /*91310*/  DADD R52, -RZ, -R16 ;  /* 0x00000000ff347229 */ /* 0x002fc40000000910 */
[----:B------:R-:W-:Y:S01]  /*91320*/  DADD R54, -RZ, -R24 ;  /* 0x00000000ff367229 */ /* 0x000fe20000000918 */
[----:B------:R-:W2:Y:S04]  /*91330*/  LDL.LU.64 R16, [R1+0x7870] ;  /* 0x0078700001107983 */ /* 0x000ea80000300a00 */
[----:B------:R-:W2:Y:S04]  /*91340*/  LDL.LU.64 R24, [R1+0x7878] ;  /* 0x0078780001187983 */ /* 0x000ea80000300a00 */
[----:B------:R1:W-:Y:S02]  /*91350*/  STL.128 [R1+0x5a90], R52 ;  /* 0x005a903401007387 */ /* 0x0003e40000100c00 */
[----:B-1----:R-:W-:-:S02]  /*91360*/  DADD R54, -RZ, -R2 ;  /* 0x00000000ff367229 */ /* 0x002fc40000000902 */
[----:B------:R-:W-:Y:S02]  /*91370*/  DADD R2, -RZ, -R68 ;  /* 0x00000000ff027229 */ /* 0x000fe40000000944 */
[----:B------:R-:W-:Y:S01]  /*91380*/  DADD R52, -RZ, -R20 ;  /* 0x00000000ff347229 */ /* 0x000fe20000000914 */
[----:B------:R-:W2:Y:S04]  /*91390*/  LDL.64 R68, [R1+0x7b28] ;  /* 0x007b280001447983 */ /* 0x000ea80000100a00 */
[----:B------:R-:W2:Y:S03]  /*913a0*/  LDL.64 R20, [R1+0x7fe0] ;  /* 0x007fe00001147983 */ /* 0x000ea60000100a00 */
[----:B------:R-:W-:Y:S01]  /*913b0*/  MOV R244, R2 ;  /* 0x0000000200f47202 */ /* 0x000fe20000000f00 */
[----:B------:R-:W-:-:S02]  /*913c0*/  IMAD.MOV.U32 R245, RZ, RZ, R3 ;  /* 0x000000fffff57224 */ /* 0x000fc400078e0003 */
[----:B------:R-:W2:Y:S04]  /*913d0*/  LDL.64 R2, [R1+0x7fe8] ;  /* 0x007fe80001027983 */ /* 0x000ea80000100a00 */
[----:B------:R1:W-:Y:S04]  /*913e0*/  STL.128 [R1+0x5ab0], R244 ;  /* 0x005ab0f401007387 */ /* 0x0003e80000100c00 */
[----:B-1----:R-:W2:Y:S01]  /*913f0*/  LDL.LU.64 R246, [R1+0x7880] ;  /* 0x0078800001f67983 */ /* 0x002ea20000300a00 */
[----:B------:R-:W-:-:S03]  /*91400*/  DADD R6, -RZ, -R74 ;  /* 0x00000000ff067229 */ /* 0x000fc6000000094a */
[----:B------:R-:W-:Y:S04]  /*91410*/  STL.128 [R1+0x5b00], R32 ;  /* 0x005b002001007387 */ /* 0x000fe80000100c00 */
[----:B------:R1:W-:Y:S01]  /*91420*/  STL.128 [R1+0x5a30], R4 ;  /* 0x005a300401007387 */ /* 0x0003e20000100c00 */
[----:B------:R-:W-:-:S03]  /*91430*/  DADD R224, -RZ, -R224 ;  /* 0x00000000ffe07229 */ /* 0x000fc600000009e0 */
[----:B------:R0:W-:Y:S01]  /*91440*/  STL.128 [R1+0x5ad0], R240 ;  /* 0x005ad0f001007387 */ /* 0x0001e20000100c00 */
[----:B------:R-:W-:-:S03]  /*91450*/  DADD R226, -RZ, -R226 ;  /* 0x00000000ffe27229 */ /* 0x000fc600000009e2 */
[----:B------:R-:W2:Y:S01]  /*91460*/  LDL.LU.64 R244, [R1+0x7858] ;  /* 0x0078580001f47983 */ /* 0x000ea20000300a00 */
[----:B-1----:R-:W-:Y:S02]  /*91470*/  DADD R4, -RZ, -R114 ;  /* 0x00000000ff047229 */ /* 0x002fe40000000972 */
[----:B------:R-:W-:Y:S02]  /*91480*/  DADD R6, -RZ, -R232 ;  /* 0x00000000ff067229 */ /* 0x000fe400000009e8 */
[----:B------:R-:W-:Y:S02]  /*91490*/  DADD R74, -RZ, -R86 ;  /* 0x00000000ff4a7229 */ /* 0x000fe40000000956 */
[----:B------:R-:W-:Y:S02]  /*914a0*/  DADD R32, -RZ, -R88 ;  /* 0x00000000ff207229 */ /* 0x000fe40000000958 */
[----:B0-----:R-:W-:Y:S01]  /*914b0*/  DADD R240, -RZ, -R40 ;  /* 0x00000000fff07229 */ /* 0x001fe20000000928 */
[----:B------:R0:W-:Y:S01]  /*914c0*/  STL.128 [R1+0x5a60], R4 ;  /* 0x005a600401007387 */ /* 0x0001e20000100c00 */
[----:B------:R-:W-:-:S02]  /*914d0*/  DADD R242, -RZ, -R36 ;  /* 0x00000000fff27229 */ /* 0x000fc40000000924 */
[----:B------:R-:W-:Y:S01]  /*914e0*/  DADD R34, -RZ, -R116 ;  /* 0x00000000ff227229 */ /* 0x000fe20000000974 */
[----:B------:R1:W-:Y:S04]  /*914f0*/  STL.128 [R1+0x5b10], R72 ;  /* 0x005b104801007387 */ /* 0x0003e80000100c00 */
[----:B------:R-:W-:Y:S04]  /*91500*/  STL.128 [R1+0x5b60], R224 ;  /* 0x005b60e001007387 */ /* 0x000fe80000100c00 */
[----:B------:R-:W2:Y:S01]  /*91510*/  LDL.LU.64 R86, [R1+0x7850] ;  /* 0x0078500001567983 */ /* 0x000ea20000300a00 */
[----:B0-----:R-:W-:-:S03]  /*91520*/  DFMA R4, -R126, R12, 1 ;  /* 0x3ff000007e04742b */ /* 0x001fc6000000010c */
[----:B------:R-:W2:Y:S01]  /*91530*/  LDL.64 R40, [R1+0x7b10] ;  /* 0x007b100001287983 */ /* 0x000ea20000100a00 */
[----:B------:R-:W-:-:S03]  /*91540*/  DADD R6, -RZ, -R236 ;  /* 0x00000000ff067229 */ /* 0x000fc600000009ec */
[----:B------:R4:W-:Y:S01]  /*91550*/  STL.128 [R1+0x5af0], R240 ;  /* 0x005af0f001007387 */ /* 0x0009e20000100c00 */
[----:B------:R-:W-:-:S03]  /*91560*/  DFMA R4, R4, R4, R4 ;  /* 0x000000040404722b */ /* 0x000fc60000000004 */
[----:B------:R3:W-:Y:S04]  /*91570*/  STL.128 [R1+0x5b20], R32 ;  /* 0x005b202001007387 */ /* 0x0007e80000100c00 */
[----:B-1----:R-:W2:Y:S01]  /*91580*/  LDL.64 R74, [R1+0x7fd8] ;  /* 0x007fd800014a7983 */ /* 0x002ea20000100a00 */
[----:B------:R-:W-:-:S03]  /*91590*/  DFMA R12, R12, R4, R12 ;  /* 0x000000040c0c722b */ /* 0x000fc6000000000c */
[----:B------:R-:W2:Y:S01]  /*915a0*/  LDL.LU.64 R72, [R1+0x7848] ;  /* 0x0078480001487983 */ /* 0x000ea20000300a00 */
[----:B------:R-:W-:Y:S02]  /*915b0*/  DADD R4, -RZ, -R238 ;  /* 0x00000000ff047229 */ /* 0x000fe400000009ee */
[-C--:B----4-:R-:W-:Y:S01]  /*915c0*/  DFMA R240, R62, R8.reuse, R50 ;  /* 0x000000083ef0722b */ /* 0x090fe20000000032 */
[----:B------:R-:W4:Y:S04]  /*915d0*/  LDL.LU.64 R36, [R1+0x7828] ;  /* 0x0078280001247983 */ /* 0x000f280000300a00 */
[----:B------:R0:W-:Y:S01]  /*915e0*/  STL.128 [R1+0x5a70], R4 ;  /* 0x005a700401007387 */ /* 0x0001e20000100c00 */
[----:B---3--:R-:W-:-:S03]  /*915f0*/  DFMA R34, R110, R8, R44 ;  /* 0x000000086e22722b */ /* 0x008fc6000000002c */
[----:B------:R-:W4:Y:S04]  /*91600*/  LDL.64 R32, [R1+0x7b18] ;  /* 0x007b180001207983 */ /* 0x000f280000100a00 */
[----:B------:R-:W3:Y:S04]  /*91610*/  LDL.LU.64 R62, [R1+0x78a8] ;  /* 0x0078a800013e7983 */ /* 0x000ee80000300a00 */
[----:B------:R-:W3:Y:S01]  /*91620*/  LDL.64 R50, [R1+0x7ed8] ;  /* 0x007ed80001327983 */ /* 0x000ee20000100a00 */
[----:B0-----:R-:W-:-:S03]  /*91630*/  DFMA R4, -R126, R12, 1 ;  /* 0x3ff000007e04742b */ /* 0x001fc6000000010c */
[----:B------:R-:W3:Y:S01]  /*91640*/  LDL.LU.64 R44, [R1+0x7838] ;  /* 0x00783800012c7983 */ /* 0x000ee20000300a00 */
[----:B------:R-:W-:Y:S02]  /*91650*/  DADD R92, -RZ, -R78 ;  /* 0x00000000ff5c7229 */ /* 0x000fe4000000094e */
[----:B------:R-:W-:Y:S02]  /*91660*/  DADD R64, -RZ, -R64 ;  /* 0x00000000ff407229 */ /* 0x000fe40000000940 */
[----:B------:R-:W-:Y:S02]  /*91670*/  DADD R80, -RZ, -R106 ;  /* 0x00000000ff507229 */ /* 0x000fe4000000096a */
[----:B------:R-:W-:Y:S02]  /*91680*/  DADD R82, -RZ, -R82 ;  /* 0x00000000ff527229 */ /* 0x000fe40000000952 */
[----:B------:R-:W-:Y:S01]  /*91690*/  DADD R76, -RZ, -R76 ;  /* 0x00000000ff4c7229 */ /* 0x000fe2000000094c */
[----:B------:R-:W-:Y:S01]  /*916a0*/  STL.128 [R1+0x5a00], R56 ;  /* 0x005a003801007387 */ /* 0x000fe20000100c00 */
[----:B------:R-:W-:-:S02]  /*916b0*/  DFMA R12, R12, R4, R12 ;  /* 0x000000040c0c722b */ /* 0x000fc4000000000c */
[----:B------:R-:W-:Y:S01]  /*916c0*/  DADD R4, -RZ, -R230 ;  /* 0x00000000ff047229 */ /* 0x000fe200000009e6 */
[----:B------:R-:W-:Y:S04]  /*916d0*/  STL.128 [R1+0x5aa0], R52 ;  /* 0x005aa03401007387 */ /* 0x000fe80000100c00 */
[----:B------:R-:W3:Y:S01]  /*916e0*/  LDL.64 R230, [R1+0x7fd0] ;  /* 0x007fd00001e67983 */ /* 0x000ee20000100a00 */
[----:B------:R-:W-:Y:S02]  /*916f0*/  DADD R6, -RZ, -R104 ;  /* 0x00000000ff067229 */ /* 0x000fe40000000968 */
[----:B------:R-:W-:Y:S01]  /*91700*/  DADD R78, -RZ, -R112 ;  /* 0x00000000ff4e7229 */ /* 0x000fe20000000970 */
[----:B------:R-:W-:Y:S04]  /*91710*/  STL.128 [R1+0x59d0], R92 ;  /* 0x0059d05c01007387 */ /* 0x000fe80000100c00 */
[----:B------:R0:W-:Y:S04]  /*91720*/  STL.128 [R1+0x5a80], R4 ;  /* 0x005a800401007387 */ /* 0x0001e80000100c00 */
[----:B------:R1:W-:Y:S04]  /*91730*/  STL.128 [R1+0x59e0], R64 ;  /* 0x0059e04001007387 */ /* 0x0003e80000100c00 */
[----:B------:R1:W-:Y:S04]  /*91740*/  STL.128 [R1+0x5a40], R80 ;  /* 0x005a405001007387 */ /* 0x0003e80000100c00 */
[----:B------:R1:W-:Y:S01]  /*91750*/  STL.128 [R1+0x5a50], R76 ;  /* 0x005a504c01007387 */ /* 0x0003e20000100c00 */
[----:B0-----:R-:W-:-:S03]  /*91760*/  DMUL R4, R12, R120 ;  /* 0x000000780c047228 */ /* 0x001fc60000000000 */
[----:B------:R0:W5:Y:S04]  /*91770*/  LDL.LU.128 R92, [R1+0xabf0] ;  /* 0x00abf000015c7983 */ /* 0x0001680000300c00 */
[----:B-1----:R0:W5:Y:S01]  /*91780*/  LDL.LU.128 R64, [R1+0xabe0] ;  /* 0x00abe00001407983 */ /* 0x0021620000300c00 */
[----:B------:R-:W-:-:S03]  /*91790*/  DFMA R6, -R126, R4, R120 ;  /* 0x000000047e06722b */ /* 0x000fc60000000178 */
[----:B------:R0:W5:Y:S04]  /*917a0*/  LDL.LU.128 R56, [R1+0xabd0] ;  /* 0x00abd00001387983 */ /* 0x0001680000300c00 */
[----:B------:R0:W5:Y:S01]  /*917b0*/  LDL.128 R80, [R1+0x5bf0] ;  /* 0x005bf00001507983 */ /* 0x0001620000100c00 */
[----:B------:R-:W-:-:S03]  /*917c0*/  DFMA R174, R12, R6, R4 ;  /* 0x000000060cae722b */ /* 0x000fc60000000004 */
[----:B------:R0:W5:Y:S04]  /*917d0*/  LDL.128 R104, [R1+0x5c00] ;  /* 0x005c000001687983 */ /* 0x0001680000100c00 */
[----:B------:R0:W5:Y:S04]  /*917e0*/  LDL.128 R112, [R1+0x5c10] ;  /* 0x005c100001707983 */ /* 0x0001680000100c00 */
[----:B------:R0:W5:Y:S04]  /*917f0*/  LDL.128 R4, [R1+0x5c20] ;  /* 0x005c200001047983 */ /* 0x0001680000100c00 */
[----:B------:R0:W5:Y:S04]  /*91800*/  LDL.128 R76, [R1+0x5c30] ;  /* 0x005c3000014c7983 */ /* 0x0001680000100c00 */
[----:B------:R0:W5:Y:S04]  /*91810*/  LDL.128 R236, [R1+0x5c40] ;  /* 0x005c400001ec7983 */ /* 0x0001680000100c00 */
[----:B------:R0:W5:Y:S04]  /*91820*/  LDL.128 R232, [R1+0x5c50] ;  /* 0x005c500001e87983 */ /* 0x0001680000100c00 */
[----:B------:R0:W5:Y:S01]  /*91830*/  LDL.LU.128 R52, [R1+0xabc0] ;  /* 0x00abc00001347983 */ /* 0x0001620000300c00 */
[----:B--2---:R-:W-:-:S03]  /*91840*/  DFMA R224, R20, R8, R24 ;  /* 0x0000000814e0722b */ /* 0x004fc60000000018 */
[----:B------:R-:W2:Y:S01]  /*91850*/  LDL.LU.64 R24, [R1+0x7840] ;  /* 0x0078400001187983 */ /* 0x000ea20000300a00 */
[----:B------:R-:W-:-:S03]  /*91860*/  DFMA R226, R2, R8, R16 ;  /* 0x0000000802e2722b */ /* 0x000fc60000000010 */
[----:B------:R-:W2:Y:S04]  /*91870*/  LDL.64 R20, [R1+0x7ab0] ;  /* 0x007ab00001147983 */ /* 0x000ea80000100a00 */
[----:B------:R-:W2:Y:S04]  /*91880*/  LDL.LU.64 R16, [R1+0x7818] ;  /* 0x0078180001107983 */ /* 0x000ea80000300a00 */
[----:B------:R-:W2:Y:S01]  /*91890*/  LDL.64 R2, [R1+0x7ab8] ;  /* 0x007ab80001027983 */ /* 0x000ea20000100a00 */
[----:B------:R-:W-:-:S03]  /*918a0*/  DFMA R242, R68, R8, R246 ;  /* 0x0000000844f2722b */ /* 0x000fc600000000f6 */
[----:B------:R-:W2:Y:S01]  /*918b0*/  LDL.64 R68, [R1+0x7988] ;  /* 0x0079880001447983 */ /* 0x000ea20000100a00 */
[----:B------:R-:W-:Y:S02]  /*918c0*/  DADD R180, -RZ, -R180 ;  /* 0x00000000ffb47229 */ /* 0x000fe400000009b4 */
[----:B------:R-:W-:Y:S02]  /*918d0*/  DADD R182, -RZ, -R182 ;  /* 0x00000000ffb67229 */ /* 0x000fe400000009b6 */
[----:B------:R-:W-:Y:S02]  /*918e0*/  DADD R160, -RZ, -R160 ;  /* 0x00000000ffa07229 */ /* 0x000fe400000009a0 */
[----:B------:R-:W-:Y:S02]  /*918f0*/  DADD R162, -RZ, -R162 ;  /* 0x00000000ffa27229 */ /* 0x000fe400000009a2 */
[----:B------:R-:W-:Y:S02]  /*91900*/  DADD R132, -RZ, -R132 ;  /* 0x00000000ff847229 */ /* 0x000fe40000000984 */
[----:B------:R-:W-:Y:S01]  /*91910*/  DADD R134, -RZ, -R134 ;  /* 0x00000000ff867229 */ /* 0x000fe20000000986 */
[----:B------:R1:W-:Y:S01]  /*91920*/  STL.128 [R1+0x5b50], R180 ;  /* 0x005b50b401007387 */ /* 0x0003e20000100c00 */
[----:B------:R-:W-:-:S03]  /*91930*/  DADD R248, -RZ, -R248 ;  /* 0x00000000fff87229 */ /* 0x000fc600000009f8 */
[----:B------:R3:W-:Y:S04]  /*91940*/  STL.128 [R1+0x5b40], R160 ;  /* 0x005b40a001007387 */ /* 0x0007e80000100c00 */
[----:B------:R2:W-:Y:S01]  /*91950*/  STL.128 [R1+0x5b30], R132 ;  /* 0x005b308401007387 */ /* 0x0005e20000100c00 */
[----:B------:R-:W-:-:S03]  /*91960*/  FFMA R0, RZ, R127, R175 ;  /* 0x0000007fff007223 */ /* 0x000fc600000000af */
[----:B------:R0:W-:Y:S04]  /*91970*/  STL.64 [R1+0x78a0], R174 ;  /* 0x0078a0ae01007387 */ /* 0x0001e80000100a00 */
[----:B------:R0:W-:Y:S04]  /*91980*/  STL.128 [R1+0x5ae0], R248 ;  /* 0x005ae0f801007387 */ /* 0x0001e80000100c00 */
[----:B------:R0:W-:Y:S04]  /*91990*/  STL.64 [R1+0x8020], R240 ;  /* 0x008020f001007387 */ /* 0x0001e80000100a00 */
[----:B------:R0:W-:Y:S04]  /*919a0*/  STL.64 [R1+0x8028], R242 ;  /* 0x008028f201007387 */ /* 0x0001e80000100a00 */
[----:B------:R0:W-:Y:S04]  /*919b0*/  STL.64 [R1+0x7960], R224 ;  /* 0x007960e001007387 */ /* 0x0001e80000100a00 */
[----:B------:R0:W-:Y:S04]  /*919c0*/  STL.64 [R1+0x7968], R226 ;  /* 0x007968e201007387 */ /* 0x0001e80000100a00 */
[----:B------:R0:W-:Y:S01]  /*919d0*/  STL.128 [R1+0x5b80], R240 ;  /* 0x005b80f001007387 */ /* 0x0001e20000100c00 */
[----:B-1----:R-:W-:-:S03]  /*919e0*/  DFMA R182, R74, R8, R86 ;  /* 0x000000084ab6722b */ /* 0x002fc60000000056 */
[----:B------:R0:W-:Y:S01]  /*919f0*/  STL.128 [R1+0x5b90], R224 ;  /* 0x005b90e001007387 */ /* 0x0001e20000100c00 */
[----:B------:R-:W-:-:S03]  /*91a00*/  FSETP.GT.AND P1, PT, |R0|, 1.469367938527859385e-39, PT ;  /* 0x001000000000780b */ /* 0x000fc60003f24200 */
[----:B------:R0:W-:Y:S01]  /*91a10*/  STL.64 [R1+0x7f68], R182 ;  /* 0x007f68b601007387 */ /* 0x0001e20000100a00 */
[-C--:B----4-:R-:W-:Y:S02]  /*91a20*/  DFMA R74, R32, R8.reuse, R36 ;  /* 0x00000008204a722b */ /* 0x090fe40000000024 */
[----:B------:R-:W-:Y:S02]  /*91a30*/  DADD R32, -RZ, -R8 ;  /* 0x00000000ff207229 */ /* 0x000fe40000000908 */
[----:B---3--:R-:W-:-:S05]  /*91a40*/  DFMA R162, R50, R8, R62 ;  /* 0x0000000832a2722b */ /* 0x008fca000000003e */
[----:B------:R0:W-:Y:S01]  /*91a50*/  STL.128 [R1+0x5b70], R32 ;  /* 0x005b702001007387 */ /* 0x0001e20000100c00 */
[----:B------:R-:W-:-:S03]  /*91a60*/  FSETP.GEU.AND P2, PT, |R121|, 6.5827683646048100446e-37, PT ;  /* 0x036000007900780b */ /* 0x000fc60003f4e200 */
[----:B------:R0:W-:Y:S01]  /*91a70*/  STL.64 [R1+0x7eb8], R162 ;  /* 0x007eb8a201007387 */ /* 0x0001e20000100a00 */
[----:B------:R-:W-:-:S07]  /*91a80*/  DFMA R180, R230, R8, R244 ;  /* 0x00000008e6b4722b */ /* 0x000fce00000000f4 */
[----:B------:R0:W-:Y:S04]  /*91a90*/  STL.64 [R1+0x7f60], R180 ;  /* 0x007f60b401007387 */ /* 0x0001e80000100a00 */
[----:B------:R0:W-:Y:S01]  /*91aa0*/  STL.128 [R1+0x5ba0], R180 ;  /* 0x005ba0b401007387 */ /* 0x0001e20000100c00 */
[----:B------:R-:W-:Y:S01]  /*91ab0*/  BSSY.RECONVERGENT B3, `(.L_x_1374) ;  /* 0x0000015000037945 */ /* 0x000fe20003800200 */
[-C--:B--2---:R-:W-:Y:S02]  /*91ac0*/  DFMA R132, R20, R8.reuse, R24 ;  /* 0x000000081484722b */ /* 0x084fe40000000018 */
[----:B------:R-:W-:-:S05]  /*91ad0*/  DFMA R134, R2, R8, R16 ;  /* 0x000000080286722b */ /* 0x000fca0000000010 */
[----:B------:R0:W-:Y:S01]  /*91ae0*/  STL.64 [R1+0x7950], R132 ;  /* 0x0079508401007387 */ /* 0x0001e20000100a00 */
[-C--:B------:R-:W-:Y:S02]  /*91af0*/  DFMA R160, R68, R8.reuse, R72 ;  /* 0x0000000844a0722b */ /* 0x080fe40000000048 */
[----:B------:R-:W-:Y:S01]  /*91b00*/  DFMA R72, R40, R8, R44 ;  /* 0x000000082848722b */ /* 0x000fe2000000002c */
[----:B------:R0:W-:Y:S04]  /*91b10*/  STL.64 [R1+0x7958], R134 ;  /* 0x0079588601007387 */ /* 0x0001e80000100a00 */
[----:B------:R0:W-:Y:S04]  /*91b20*/  STL.64 [R1+0x7eb0], R160 ;  /* 0x007eb0a001007387 */ /* 0x0001e80000100a00 */
[----:B------:R0:W-:Y:S04]  /*91b30*/  STL.128 [R1+0x5bb0], R160 ;  /* 0x005bb0a001007387 */ /* 0x0001e80000100c00 */
[----:B------:R0:W-:Y:S04]  /*91b40*/  STL.128 [R1+0x5bc0], R72 ;  /* 0x005bc04801007387 */ /* 0x0001e80000100c00 */
[----:B------:R0:W-:Y:S01]  /*91b50*/  STL.128 [R1+0x5bd0], R132 ;  /* 0x005bd08401007387 */ /* 0x0001e20000100c00 */
[----:B------:R-:W-:Y:S05]  /*91b60*/  @P1 BRA P2, `(.L_x_1375) ;  /* 0x0000000000241947 */ /* 0x000fea0001000000 */
[----:B------:R-:W-:Y:S01]  /*91b70*/  IMAD.MOV.U32 R8, RZ, RZ, R120 ;  /* 0x000000ffff087224 */ /* 0x000fe200078e0078 */
[----:B------:R-:W-:Y:S01]  /*91b80*/  MOV R9, R121 ;  /* 0x0000007900097202 */ /* 0x000fe20000000f00 */
[----:B0-----:R-:W-:Y:S01]  /*91b90*/  IMAD.MOV.U32 R174, RZ, RZ, R126 ;  /* 0x000000ffffae7224 */ /* 0x001fe200078e007e */
[----:B------:R-:W-:Y:S01]  /*91ba0*/  MOV R0, 0x91bd0 ;  /* 0x00091bd000007802 */ /* 0x000fe20000000f00 */
[----:B------:R-:W-:-:S07]  /*91bb0*/  IMAD.MOV.U32 R175, RZ, RZ, R127 ;  /* 0x000000ffffaf7224 */ /* 0x000fce00078e007f */
[----:B-----5:R-:W-:Y:S05]  /*91bc0*/  CALL.REL.NOINC `($__internal_1_$__cuda_sm20_div_rn_f64_full) ;  /* 0x00000be800b87944 */ /* 0x020fea0003c00000 */
[----:B------:R-:W-:Y:S01]  /*91bd0*/  MOV R2, R12 ;  /* 0x0000000c00027202 */ /* 0x000fe20000000f00 */
[----:B------:R-:W-:-:S05]  /*91be0*/  IMAD.MOV.U32 R3, RZ, RZ, R13 ;  /* 0x000000ffff037224 */ /* 0x000fca00078e000d */
[----:B------:R1:W-:Y:S02]  /*91bf0*/  STL.64 [R1+0x78a0], R2 ;  /* 0x0078a00201007387 */ /* 0x0003e40000100a00 */
.L_x_1375:
[----:B------:R-:W-:Y:S05]  /*91c00*/  BSYNC.RECONVERGENT B3 ;  /* 0x0000000000037941 */ /* 0x000fea0003800200 */
.L_x_1374:
[----:B0-----:R-:W2:Y:S01]  /*91c10*/  LDL.128 R132, [R1+0x4390] ;  /* 0x0043900001847983 */ /* 0x001ea20000100c00 */
[----:B-1----:R-:W-:Y:S01]  /*91c20*/  IMAD.MOV.U32 R2, RZ, RZ, 0x1 ;  /* 0x00000001ff027424 */ /* 0x002fe200078e00ff */
[----:B------:R-:W-:Y:S01]  /*91c30*/  BSSY.RECONVERGENT B3, `(.L_x_1376) ;  /* 0x000001c000037945 */ /* 0x000fe20003800200 */
[----:B--2---:R-:W-:Y:S01]  /*91c40*/  MOV R17, R133 ;  /* 0x0000008500117202 */ /* 0x004fe20000000f00 */
[----:B------:R-:W-:Y:S01]  /*91c50*/  IMAD.MOV.U32 R16, RZ, RZ, R132 ;  /* 0x000000ffff107224 */ /* 0x000fe200078e0084 */
[----:B------:R0:W-:Y:S02]  /*91c60*/  STL.128 [R1+0x7910], R132 ;  /* 0x0079108401007387 */ /* 0x0001e40000100c00 */
[----:B------:R-:W1:Y:S03]  /*91c70*/  MUFU.RCP64H R3, R17 ;  /* 0x0000001100037308 */ /* 0x000e660000001800 */
        /* <DEDUP_REMOVED lines=21> */
[----:B------:R-:W-:-:S05]  /*91dd0*/  IMAD.MOV.U32 R3, RZ, RZ, R13 ;  /* 0x000000ffff037224 */ /* 0x000fca00078e000d */
[----:B------:R0:W-:Y:S02]  /*91de0*/  STL.64 [R1+0x77e8], R2 ;  /* 0x0077e80201007387 */ /* 0x0001e40000100a00 */
.L_x_1377:
[----:B------:R-:W-:Y:S05]  /*91df0*/  BSYNC.RECONVERGENT B3 ;  /* 0x0000000000037941 */ /* 0x000fea0003800200 */
.L_x_1376:
[----:B------:R-:W2:Y:S04]  /*91e00*/  LDL.64 R16, [R1+0x79d0] ;  /* 0x0079d00001107983 */ /* 0x000ea80000100a00 */
[----:B------:R-:W3:Y:S04]  /*91e10*/  LDL.64 R8, [R1+0x77e8] ;  /* 0x0077e80001087983 */ /* 0x000ee80000100a00 */
[----:B------:R-:W4:Y:S04]  /*91e20*/  LDL.LU.64 R32, [R1+0x7740] ;  /* 0x0077400001207983 */ /* 0x000f280000300a00 */
[----:B------:R-:W4:Y:S01]  /*91e30*/  LDL.64 R20, [R1+0x7918] ;  /* 0x0079180001147983 */ /* 0x000f220000100a00 */
        /* <DEDUP_REMOVED lines=29> */
.L_x_1379:
[----:B------:R-:W-:Y:S05]  /*92010*/  BSYNC.RECONVERGENT B3 ;  /* 0x0000000000037941 */ /* 0x000fea0003800200 */
.L_x_1378:
        /* <DEDUP_REMOVED lines=21> */
[----:B----4-:R-:W-:-:S12]  /*92170*/  DFMA R2, R20, R24, R36 ;  /* 0x000000181402722b */ /* 0x010fd80000000024 */
[----:B------:R-:W-:Y:S05]  /*92180*/  @P1 BRA P2, `(.L_x_1381) ;  /* 0x0000000000181947 */ /* 0x000fea0001000000 */
[----:B------:R-:W-:Y:S01]  /*92190*/  IMAD.MOV.U32 R174, RZ, RZ, R16 ;  /* 0x000000ffffae7224 */ /* 0x000fe200078e0010 */
[----:B------:R-:W-:Y:S02]  /*921a0*/  MOV R175, R17 ;  /* 0x0000001100af7202 */ /* 0x000fe40000000f00 */
[----:B------:R-:W-:-:S07]  /*921b0*/  MOV R0, 0x921d0 ;  /* 0x000921d000007802 */ /* 0x000fce0000000f00 */
[----:B------:R-:W-:Y:S05]  /*921c0*/  CALL.REL.NOINC `($__internal_1_$__cuda_sm20_div_rn_f64_full) ;  /* 0x00000be400387944 */ /* 0x000fea0003c00000 */
[----:B------:R-:W-:Y:S02]  /*921d0*/  IMAD.MOV.U32 R242, RZ, RZ, R12 ;  /* 0x000000fffff27224 */ /* 0x000fe400078e000c */
[----:B------:R-:W-:-:S07]  /*921e0*/  IMAD.MOV.U32 R243, RZ, RZ, R13 ;  /* 0x000000fffff37224 */ /* 0x000fce00078e000d */
.L_x_1381:
[----:B------:R-:W-:Y:S05]  /*921f0*/  BSYNC.RECONVERGENT B3 ;  /* 0x0000000000037941 */ /* 0x000fea0003800200 */
.L_x_1380:
[----:B------:R-:W2:Y:S04]  /*92200*/  LDL.64 R20, [R1+0x79d8] ;  /* 0x0079d80001147983 */ /* 0x000ea80000100a00 */
[----:B------:R-:W3:Y:S01]  /*92210*/  LDL.LU.64 R24, [R1+0x83d8] ;  /* 0x0083d80001187983 */ /* 0x000ee20000300a00 */
        /* <DEDUP_REMOVED lines=23> */
.L_x_1383:
[----:B------:R-:W-:Y:S05]  /*92390*/  BSYNC.RECONVERGENT B3 ;  /* 0x0000000000037941 */ /* 0x000fea0003800200 */
.L_x_1382:
[----:B------:R-:W2:Y:S04]  /*923a0*/  LDL.128 R80, [R1+0x4450] ;  /* 0x0044500001507983 */ /* 0x000ea80000100c00 */
[----:B------:R-:W3:Y:S01]  /*923b0*/  LDL.LU.64 R24, [R1+0x8408] ;  /* 0x0084080001187983 */ /* 0x000ee20000300a00 */
[----:B------:R-:W-:Y:S01]  /*923c0*/  IMAD.MOV.U32 R8, RZ, RZ, 0x1 ;  /* 0x00000001ff087424 */ /* 0x000fe200078e00ff */
[----:B------:R-:W-:Y:S01]  /*923d0*/  BSSY.RECONVERGENT B3, `(.L_x_1384) ;  /* 0x000001b000037945 */ /* 0x000fe20003800200 */
[----:B--2---:R-:W-:-:S04]  /*923e0*/  MOV R21, R81 ;  /* 0x0000005100157202 */ /* 0x004fc80000000f00 */
[----:B------:R-:W0:Y:S01]  /*923f0*/  MUFU.RCP64H R9, R21 ;  /* 0x0000001500097308 */ /* 0x000e220000001800 */
[----:B------:R-:W-:-:S06]  /*92400*/  IMAD.MOV.U32 R20, RZ, RZ, R80 ;  /* 0x000000ffff147224 */ /* 0x000fcc00078e0050 */
[----:B0-----:R-:W-:-:S08]  /*92410*/  DFMA R12, -R20, R8, 1 ;  /* 0x3ff00000140c742b */ /* 0x001fd00000000108 */
[----:B------:R-:W-:-:S08]  /*92420*/  DFMA R12, R12, R12, R12 ;  /* 0x0000000c0c0c722b */ /* 0x000fd0000000000c */
[----:B------:R-:W-:-:S08]  /*92430*/  DFMA R8, R8, R12, R8 ;  /* 0x0000000c0808722b */ /* 0x000fd00000000008 */
[----:B------:R-:W-:-:S08]  /*92440*/  DFMA R12, -R20, R8, 1 ;  /* 0x3ff00000140c742b */ /* 0x000fd00000000108 */
[----:B------:R-:W-:-:S08]  /*92450*/  DFMA R8, R8, R12, R8 ;  /* 0x0000000c0808722b */ /* 0x000fd00000000008 */
[----:B------:R-:W-:Y:S01]  /*92460*/  DMUL R12, R106, -R8 ;  /* 0x800000086a0c7228 */ /* 0x000fe20000000000 */
[----:B------:R0:W-:Y:S07]  /*92470*/  STL.128 [R1+0x78e0], R80 ;  /* 0x0078e05001007387 */ /* 0x0001ee0000100c00 */
[----:B------:R-:W-:-:S08]  /*92480*/  DFMA R16, -R20, R12, -R106 ;  /* 0x0000000c1410722b */ /* 0x000fd0000000096a */
[----:B0-----:R-:W-:Y:S02]  /*92490*/  DFMA R80, R8, R16, R12 ;  /* 0x000000100850722b */ /* 0x001fe4000000000c */
[----:B---3--:R-:W-:Y:S02]  /*924a0*/  DFMA R16, R24, R240, R2 ;  /* 0x000000f01810722b */ /* 0x008fe40000000002 */
[----:B------:R-:W-:-:S06]  /*924b0*/  DADD R2, -RZ, -R106 ;  /* 0x00000000ff027229 */ /* 0x000fcc000000096a */
[----:B------:R-:W-:-:S04]  /*924c0*/  FFMA R0, RZ, R21, R81 ;  /* 0x00000015ff007223 */ /* 0x000fc80000000051 */
[----:B------:R-:W-:Y:S02]  /*924d0*/  FSETP.GEU.AND P2, PT, |R3|, 6.5827683646048100446e-37, PT ;  /* 0x036000000300780b */ /* 0x000fe40003f4e200 */
        /* <DEDUP_REMOVED lines=10> */
.L_x_1385:
[----:B------:R-:W-:Y:S05]  /*92580*/  BSYNC.RECONVERGENT B3 ;  /* 0x0000000000037941 */ /* 0x000fea0003800200 */
.L_x_1384:
        /* <DEDUP_REMOVED lines=28> */
.L_x_1387:
[----:B------:R-:W-:Y:S05]  /*92750*/  BSYNC.RECONVERGENT B3 ;  /* 0x0000000000037941 */ /* 0x000fea0003800200 */
.L_x_1386:
        /* <DEDUP_REMOVED lines=23> */
.L_x_1389:
[----:B------:R-:W-:Y:S05]  /*928d0*/  BSYNC.RECONVERGENT B3 ;  /* 0x0000000000037941 */ /* 0x000fea0003800200 */
.L_x_1388:
        /* <DEDUP_REMOVED lines=23> */
.L_x_1391:
[----:B------:R-:W-:Y:S05]  /*92a50*/  BSYNC.RECONVERGENT B3 ;  /* 0x0000000000037941 */ /* 0x000fea0003800200 */
.L_x_1390:
[----:B------:R-:W2:Y:S01]  /*92a60*/  LDL.128 R160, [R1+0x44e0] ;  /* 0x0044e00001a07983 */ /* 0x000ea20000100c00 */
[----:B------:R-:W-:Y:S01]  /*92a70*/  IMAD.MOV.U32 R8, RZ, RZ, 0x1 ;  /* 0x00000001ff087424 */ /* 0x000fe200078e00ff */
[----:B------:R-:W-:Y:S01]  /*92a80*/  BSSY.RECONVERGENT B3, `(.L_x_1392) ;  /* 0x0000018000037945 */ /* 0x000fe20003800200 */
[----:B------:R-:W-:Y:S01]  /*92a90*/  DFMA R4, R158, R114, R4 ;  /* 0x000000729e04722b */ /* 0x000fe20000000004 */
[----:B--2---:R-:W0:Y:S03]  /*92aa0*/  MUFU.RCP64H R9, R161 ;  /* 0x000000a100097308 */ /* 0x004e260000001800 */
        /* <DEDUP_REMOVED lines=21> */
.L_x_1393:
[----:B------:R-:W-:Y:S05]  /*92c00*/  BSYNC.RECONVERGENT B3 ;  /* 0x0000000000037941 */ /* 0x000fea0003800200 */
.L_x_1392:
[----:B------:R-:W2:Y:S04]  /*92c10*/  LDL.LU.64 R28, [R1+0x81e8] ;  /* 0x0081e800011c7983 */ /* 0x000ea80000300a00 */
[----:B------:R-:W3:Y:S01]  /*92c20*/  LDL.64 R24, [R1+0x81d0] ;  /* 0x0081d00001187983 */ /* 0x000ee20000100a00 */
        /* <DEDUP_REMOVED lines=21> */
[----:B------:R-:W-:Y:S05]  /*92d80*/  CALL.REL.NOINC `($__internal_1_$__cuda_sm20_div_rn_f64_full) ;  /* 0x00000bd800487944 */ /* 0x000fea0003c00000 */
[----:B------:R-:W-:Y:S01]  /*92d90*/  MOV R236, R12 ;  /* 0x0000000c00ec7202 */ /* 0x000fe20000000f00 */
[----:B------:R-:W-:-:S07]  /*92da0*/  IMAD.MOV.U32 R237, RZ, RZ, R13 ;  /* 0x000000ffffed7224 */ /* 0x000fce00078e000d */
.L_x_1395:
[----:B------:R-:W-:Y:S05]  /*92db0*/  BSYNC.RECONVERGENT B3 ;  /* 0x0000000000037941 */ /* 0x000fea0003800200 */
.L_x_1394:
[----:B------:R-:W2:Y:S04]  /*92dc0*/  LDL.64 R28, [R1+0x8438] ;  /* 0x00843800011c7983 */ /* 0x000ea80000100a00 */
[----:B------:R-:W3:Y:S04]  /*92dd0*/  LDL.LU.64 R36, [R1+0x7fc8] ;  /* 0x007fc80001247983 */ /* 0x000ee80000300a00 */
        /* <DEDUP_REMOVED lines=11> */
[----:B---3--:R-:W-:-:S06]  /*92e90*/  DFMA R112, R36, R236, R6 ;  /* 0x000000ec2470722b */ /* 0x008fcc0000000006 */
[----:B------:R-:W-:Y:S02]  /*92ea0*/  DFMA R230, R8, R16, R12 ;  /* 0x0000001008e6722b */ /* 0x000fe4000000000c */
[----:B------:R-:W-:-:S08]  /*92eb0*/  DADD R6, -RZ, -R78 ;  /* 0x00000000ff067229 */ /* 0x000fd0000000094e */
[----:B------:R-:W-:Y:S02]  /*92ec0*/  FFMA R0, RZ, R29, R231 ;  /* 0x0000001dff007223 */ /* 0x000fe400000000e7 */
[----:B------:R-:W-:-:S03]  /*92ed0*/  FSETP.GEU.AND P2, PT, |R7|, 6.5827683646048100446e-37, PT ;  /* 0x036000000700780b */ /* 0x000fc60003f4e200 */
[----:B------:R-:W-:Y:S01]  /*92ee0*/  FSETP.GT.AND P1, PT, |R0|, 1.469367938527859385e-39, PT ;  /* 0x001000000000780b */ /* 0x000fe20003f24200 */
[----:B----4-:R-:W-:-:S12]  /*92ef0*/  DFMA R24, R24, R236, R4 ;  /* 0x000000ec1818722b */ /* 0x010fd80000000004 */
        /* <DEDUP_REMOVED lines=9> */
.L_x_1397:
[----:B------:R-:W-:Y:S05]  /*92f90*/  BSYNC.RECONVERGENT B3 ;  /* 0x0000000000037941 */ /* 0x000fea0003800200 */
.L_x_1396:
[----:B------:R-:W2:Y:S04]  /*92fa0*/  LDL.128 R180, [R1+0x4880] ;  /* 0x0048800001b47983 */ /* 0x000ea80000100c00 */
[----:B------:R-:W3:Y:S04]  /*92fb0*/  LDL.LU.64 R82, [R1+0x8420] ;  /* 0x0084200001527983 */ /* 0x000ee80000300a00 */
[----:B------:R-:W4:Y:S04]  /*92fc0*/  LDL.LU.64 R50, [R1+0x8190] ;  /* 0x0081900001327983 */ /* 0x000f280000300a00 */
[----:B------:R-:W4:Y:S04]  /*92fd0*/  LDL.64 R44, [R1+0x81f8] ;  /* 0x0081f800012c7983 */ /* 0x000f280000100a00 */
[----:B------:R-:W5:Y:S04]  /*92fe0*/  LDL.64 R78, [R1+0x81b0] ;  /* 0x0081b000014e7983 */ /* 0x000f680000100a00 */
[----:B------:R-:W5:Y:S04]  /*92ff0*/  LDL.LU.64 R76, [R1+0x77c8] ;  /* 0x0077c800014c7983 */ /* 0x000f680000300a00 */
[----:B------:R-:W5:Y:S04]  /*93000*/  LDL.64 R28, [R1+0x81b8] ;  /* 0x0081b800011c7983 */ /* 0x000f680000100a00 */
[----:B------:R-:W5:Y:S04]  /*93010*/  LDL.LU.64 R68, [R1+0x7728] ;  /* 0x0077280001447983 */ /* 0x000f680000300a00 */
[----:B------:R-:W5:Y:S04]  /*93020*/  LDL.64 R62, [R1+0x81f0] ;  /* 0x0081f000013e7983 */ /* 0x000f680000100a00 */
[----:B------:R-:W5:Y:S04]  /*93030*/  LDL.LU.64 R40, [R1+0x7758] ;  /* 0x0077580001287983 */ /* 0x000f680000300a00 */
        /* <DEDUP_REMOVED lines=33> */
.L_x_1399:
[----:B------:R-:W-:Y:S05]  /*93250*/  BSYNC.RECONVERGENT B3 ;  /* 0x0000000000037941 */ /* 0x000fea0003800200 */
.L_x_1398:
[----:B------:R-:W2:Y:S04]  /*93260*/  LDL.LU.64 R36, [R1+0x7760] ;  /* 0x0077600001247983 */ /* 0x000ea80000300a00 */
[----:B------:R-:W2:Y:S04]  /*93270*/  LDL.64 R32, [R1+0x8738] ;  /* 0x0087380001207983 */ /* 0x000ea80000100a00 */
[----:B------:R-:W3:Y:S04]  /*93280*/  LDL.LU.64 R78, [R1+0x7750] ;  /* 0x00775000014e7983 */ /* 0x000ee80000300a00 */
[----:B------:R-:W3:Y:S04]  /*93290*/  LDL.LU.64 R76, [R1+0x8458] ;  /* 0x00845800014c7983 */ /* 0x000ee80000300a00 */
[----:B------:R-:W4:Y:S04]  /*932a0*/  LDL.LU.64 R68, [R1+0x7748] ;  /* 0x0077480001447983 */ /* 0x000f280000300a00 */
        /* <DEDUP_REMOVED lines=21> */
[----:B-----5:R-:W-:Y:S01]  /*93400*/  DFMA R16, R16, R226, R4 ;  /* 0x000000e21010722b */ /* 0x020fe20000000004 */
        /* <DEDUP_REMOVED lines=9> */
.L_x_1401:
[----:B------:R-:W-:Y:S05]  /*934a0*/  BSYNC.RECONVERGENT B3 ;  /* 0x0000000000037941 */ /* 0x000fea0003800200 */
.L_x_1400:
[----:B------:R-:W2:Y:S04]  /*934b0*/  LDL.64 R32, [R1+0x78f8] ;  /* 0x0078f80001207983 */ /* 0x000ea80000100a00 */
[----:B------:R-:W3:Y:S04]  /*934c0*/  LDL.LU.64 R116, [R1+0x7768] ;  /* 0x0077680001747983 */ /* 0x000ee80000300a00 */
[----:B------:R-:W3:Y:S04]  /*934d0*/  LDL.64 R44, [R1+0x7b70] ;  /* 0x007b7000012c7983 */ /* 0x000ee80000100a00 */
[----:B------:R-:W4:Y:S04]  /*934e0*/  LDL.LU.64 R104, [R1+0x7710] ;  /* 0x0077100001687983 */ /* 0x000f280000300a00 */
[----:B------:R-:W5:Y:S04]  /*934f0*/  LDL.LU.64 R88, [R1+0x7778] ;  /* 0x0077780001587983 */ /* 0x000f680000300a00 */
[----:B------:R-:W5:Y:S04]  /*93500*/  LDL.64 R82, [R1+0x8670] ;  /* 0x0086700001527983 */ /* 0x000f680000100a00 */
        /* <DEDUP_REMOVED lines=32> */
.L_x_1403:
[----:B------:R-:W-:Y:S05]  /*93710*/  BSYNC.RECONVERGENT B3 ;  /* 0x0000000000037941 */ /* 0x000fea0003800200 */
.L_x_1402:
[----:B------:R-:W2:Y:S04]  /*93720*/  LDL.64 R116, [R1+0x7be8] ;  /* 0x007be80001747983 */ /* 0x000ea80000100a00 */
[----:B------:R-:W3:Y:S04]  /*93730*/  LDL.LU.64 R88, [R1+0x8050] ;  /* 0x0080500001587983 */ /* 0x000ee80000300a00 */
[----:B------:R-:W4:Y:S04]  /*93740*/  LDL.LU.64 R104, [R1+0x80f8] ;  /* 0x0080f80001687983 */ /* 0x000f280000300a00 */
[----:B------:R0:W-:Y:S04]  /*93750*/  STL.128 [R1+0xabc0], R4 ;  /* 0x00abc00401007387 */ /* 0x0001e80000100c00 */
[----:B------:R-:W4:Y:S04]  /*93760*/  LDL.64 R68, [R1+0x8298] ;  /* 0x0082980001447983 */ /* 0x000f280000100a00 */
[----:B------:R-:W4:Y:S04]  /*93770*/  LDL.64 R76, [R1+0x8038] ;  /* 0x00803800014c7983 */ /* 0x000f280000100a00 */
[----:B------:R-:W4:Y:S04]  /*93780*/  LDL.LU.64 R250, [R1+0x7730] ;  /* 0x0077300001fa7983 */ /* 0x000f280000300a00 */
[----:B0-----:R-:W4:Y:S01]  /*93790*/  LDL.128 R4, [R1+0x4a40] ;  /* 0x004a400001047983 */ /* 0x001f220000100c00 */
[----:B------:R-:W-:-:S03]  /*937a0*/  IMAD.MOV.U32 R8, RZ, RZ, 0x1 ;  /* 0x00000001ff087424 */ /* 0x000fc600078e00ff */
[----:B------:R-:W4:Y:S04]  /*937b0*/  LDL.64 R32, [R1+0x8300] ;  /* 0x0083000001207983 */ /* 0x000f280000100a00 */
[----:B------:R-:W4:Y:S04]  /*937c0*/  LDL.LU.64 R248, [R1+0x7798] ;  /* 0x0077980001f87983 */ /* 0x000f280000300a00 */
[----:B------:R-:W4:Y:S04]  /*937d0*/  LDL.64 R244, [R1+0x8308] ;  /* 0x0083080001f47983 */ /* 0x000f280000100a00 */
[----:B------:R-:W4:Y:S04]  /*937e0*/  LDL.64 R232, [R1+0x8030] ;  /* 0x0080300001e87983 */ /* 0x000f280000100a00 */
[----:B------:R-:W4:Y:S04]  /*937f0*/  LDL.LU.64 R174, [R1+0x7920] ;  /* 0x0079200001ae7983 */ /* 0x000f280000300a00 */
        /* <DEDUP_REMOVED lines=11> */
[----:B----4-:R-:W-:Y:S01]  /*938b0*/  DFMA R104, R104, R134, R16 ;  /* 0x000000866868722b */ /* 0x010fe20000000010 */
[----:B------:R-:W2:Y:S03]  /*938c0*/  LDL.LU.64 R28, [R1+0x7788] ;  /* 0x00778800011c7983 */ /* 0x000ea60000300a00 */
[----:B------:R-:W-:Y:S01]  /*938d0*/  DFMA R122, R8, R20, R12 ;  /* 0x00000014087a722b */ /* 0x000fe2000000000c */
[----:B------:R-:W3:Y:S04]  /*938e0*/  LDL.LU.64 R16, [R1+0x7770] ;  /* 0x0077700001107983 */ /* 0x000ee80000300a00 */
[----:B------:R-:W2:Y:S01]  /*938f0*/  LDL.64 R20, [R1+0x8290] ;  /* 0x0082900001147983 */ /* 0x000ea20000100a00 */
[----:B------:R-:W-:Y:S01]  /*93900*/  IMAD.MOV.U32 R132, RZ, RZ, R6 ;  /* 0x000000ffff847224 */ /* 0x000fe200078e0006 */
[----:B------:R-:W-:-:S02]  /*93910*/  MOV R133, R7 ;  /* 0x0000000700857202 */ /* 0x000fc40000000f00 */
[----:B------:R0:W-:Y:S04]  /*93920*/  STL.128 [R1+0x79f0], R4 ;  /* 0x0079f00401007387 */ /* 0x0001e80000100c00 */
[----:B0-----:R0:W5:Y:S01]  /*93930*/  LDL.LU.128 R4, [R1+0xabc0] ;  /* 0x00abc00001047983 */ /* 0x0011620000300c00 */
[----:B------:R-:W-:Y:S01]  /*93940*/  DADD R8, -RZ, -R234 ;  /* 0x00000000ff087229 */ /* 0x000fe200000009ea */
[----:B------:R-:W-:-:S05]  /*93950*/  FFMA R0, RZ, R117, R123 ;  /* 0x00000075ff007223 */ /* 0x000fca000000007b */
[----:B------:R-:W-:-:S04]  /*93960*/  FSETP.GT.AND P1, PT, |R0|, 1.469367938527859385e-39, PT ;  /* 0x001000000000780b */ /* 0x000fc80003f24200 */
[----:B------:R-:W-:Y:S01]  /*93970*/  FSETP.GEU.AND P2, PT, |R9|, 6.5827683646048100446e-37, PT ;  /* 0x036000000900780b */ /* 0x000fe20003f4e200 */
[-C--:B------:R-:W-:Y:S01]  /*93980*/  DFMA R76, R76, R134.reuse, R40 ;  /* 0x000000864c4c722b */ /* 0x080fe20000000028 */
[----:B------:R-:W-:Y:S01]  /*93990*/  BSSY.RECONVERGENT B3, `(.L_x_1404) ;  /* 0x0000010000037945 */ /* 0x000fe20003800200 */
[-C--:B------:R-:W-:Y:S02]  /*939a0*/  DFMA R32, R32, R134.reuse, R250 ;  /* 0x000000862020722b */ /* 0x080fe400000000fa */
[-C--:B------:R-:W-:Y:S02]  /*939b0*/  DFMA R78, R78, R134.reuse, R174 ;  /* 0x000000864e4e722b */ /* 0x080fe400000000ae */
[-C--:B------:R-:W-:Y:S02]  /*939c0*/  DFMA R82, R82, R134.reuse, R50 ;  /* 0x000000865252722b */ /* 0x080fe40000000032 */
[-C--:B------:R-:W-:Y:S02]  /*939d0*/  DFMA R40, R132, R134.reuse, R62 ;  /* 0x000000868428722b */ /* 0x080fe4000000003e */
[----:B---3--:R-:W-:-:S02]  /*939e0*/  DFMA R68, R68, R134, R16 ;  /* 0x000000864444722b */ /* 0x008fc40000000010 */
[-C--:B------:R-:W-:Y:S02]  /*939f0*/  DFMA R16, R232, R134.reuse, R36 ;  /* 0x00000086e810722b */ /* 0x080fe40000000024 */
[-C--:B--2---:R-:W-:Y:S02]  /*93a00*/  DFMA R28, R20, R134.reuse, R28 ;  /* 0x00000086141c722b */ /* 0x084fe4000000001c */
[----:B------:R-:W-:Y:S01]  /*93a10*/  DFMA R20, R244, R134, R248 ;  /* 0x00000086f414722b */ /* 0x000fe200000000f8 */
[----:B0-----:R-:W-:Y:S10]  /*93a20*/  @P1 BRA P2, `(.L_x_1405) ;  /* 0x0000000000181947 */ /* 0x001ff40001000000 */
[----:B------:R-:W-:Y:S01]  /*93a30*/  IMAD.MOV.U32 R174, RZ, RZ, R116 ;  /* 0x000000ffffae7224 */ /* 0x000fe200078e0074 */
[----:B------:R-:W-:Y:S01]  /*93a40*/  MOV R0, 0x93a70 ;  /* 0x00093a7000007802 */ /* 0x000fe20000000f00 */
[----:B------:R-:W-:-:S07]  /*93a50*/  IMAD.MOV.U32 R175, RZ, RZ, R117 ;  /* 0x000000ffffaf7224 */ /* 0x000fce00078e0075 */
[----:B-----5:R-:W-:Y:S05]  /*93a60*/  CALL.REL.NOINC `($__internal_1_$__cuda_sm20_div_rn_f64_full) ;  /* 0x00000bcc00107944 */ /* 0x020fea0003c00000 */
[----:B------:R-:W-:Y:S01]  /*93a70*/  MOV R122, R12 ;  /* 0x0000000c007a7202 */ /* 0x000fe20000000f00 */
[----:B------:R-:W-:-:S07]  /*93a80*/  IMAD.MOV.U32 R123, RZ, RZ, R13 ;  /* 0x000000ffff7b7224 */ /* 0x000fce00078e000d */
.L_x_1405:
[----:B------:R-:W-:Y:S05]  /*93a90*/  BSYNC.RECONVERGENT B3 ;  /* 0x0000000000037941 */ /* 0x000fea0003800200 */
.L_x_1404:
[----:B------:R-:W2:Y:S04]  /*93aa0*/  LDL.LU.64 R50, [R1+0x7780] ;  /* 0x0077800001327983 */ /* 0x000ea80000300a00 */
[----:B------:R-:W2:Y:S04]  /*93ab0*/  LDL.LU.64 R36, [R1+0x7bf0] ;  /* 0x007bf00001247983 */ /* 0x000ea80000300a00 */
[----:B------:R-:W3:Y:S04]  /*93ac0*/  LDL.64 R234, [R1+0x82e8] ;  /* 0x0082e80001ea7983 */ /* 0x000ee80000100a00 */
[----:B------:R-:W4:Y:S04]  /*93ad0*/  LDL.LU.64 R232, [R1+0x8110] ;  /* 0x0081100001e87983 */ /* 0x000f280000300a00 */
[----:B------:R-:W3:Y:S04]  /*93ae0*/  LDL.64 R174, [R1+0x86c0] ;  /* 0x0086c00001ae7983 */ /* 0x000ee80000100a00 */
[----:B------:R-:W3:Y:S04]  /*93af0*/  LDL.LU.64 R250, [R1+0x7790] ;  /* 0x0077900001fa7983 */ /* 0x000ee80000300a00 */
[----:B------:R-:W3:Y:S04]  /*93b00*/  LDL.64 R248, [R1+0x82e0] ;  /* 0x0082e00001f87983 */ /* 0x000ee80000100a00 */
[----:B------:R-:W3:Y:S04]  /*93b10*/  LDL.LU.64 R116, [R1+0x78d0] ;  /* 0x0078d00001747983 */ /* 0x000ee80000300a00 */
[----:B------:R-:W3:Y:S04]  /*93b20*/  LDL.64 R62, [R1+0x86c8] ;  /* 0x0086c800013e7983 */ /* 0x000ee80000100a00 */
[----:B------:R-:W3:Y:S01]  /*93b30*/  LDL.64 R244, [R1+0x7bf8] ;  /* 0x007bf80001f47983 */ /* 0x000ee20000100a00 */
[----:B------:R-:W0:Y:S01]  /*93b40*/  MUFU.RCP64H R9, R211 ;  /* 0x000000d300097308 */ /* 0x000e220000001800 */
[----:B------:R-:W-:-:S06]  /*93b50*/  IMAD.MOV.U32 R8, RZ, RZ, 0x1 ;  /* 0x00000001ff087424 */ /* 0x000fcc00078e00ff */
[----:B0-----:R-:W-:-:S08]  /*93b60*/  DFMA R12, -R210, R8, 1 ;  /* 0x3ff00000d20c742b */ /* 0x001fd00000000108 */
[----:B------:R-:W-:-:S08]  /*93b70*/  DFMA R12, R12, R12, R12 ;  /* 0x0000000c0c0c722b */ /* 0x000fd0000000000c */
[----:B------:R-:W-:Y:S01]  /*93b80*/  DFMA R12, R8, R12, R8 ;  /* 0x0000000c080c722b */ /* 0x000fe20000000008 */
[----:B------:R-:W-:Y:S01]  /*93b90*/  BSSY.RECONVERGENT B3, `(.L_x_1406) ;  /* 0x000001a000037945 */ /* 0x000fe20003800200 */
[----:B--2---:R-:W-:-:S06]  /*93ba0*/  DFMA R8, R36, R122, R50 ;  /* 0x0000007a2408722b */ /* 0x004fcc0000000032 */
[----:B------:R-:W-:-:S08]  /*93bb0*/  DFMA R36, -R210, R12, 1 ;  /* 0x3ff00000d224742b */ /* 0x000fd0000000010c */
[----:B------:R-:W-:-:S08]  /*93bc0*/  DFMA R12, R12, R36, R12 ;  /* 0x000000240c0c722b */ /* 0x000fd0000000000c */
[----:B------:R-:W-:-:S08]  /*93bd0*/  DMUL R36, R12, -R8 ;  /* 0x800000080c247228 */ /* 0x000fd00000000000 */
[----:B------:R-:W-:Y:S02]  /*93be0*/  DFMA R50, -R210, R36, -R8 ;  /* 0x00000024d232722b */ /* 0x000fe40000000908 */
[-C--:B----4-:R-:W-:Y:S02]  /*93bf0*/  DFMA R232, R232, R122.reuse, R44 ;  /* 0x0000007ae8e8722b */ /* 0x090fe4000000002c */
[----:B---3--:R-:W-:-:S04]  /*93c00*/  DFMA R44, R248, R122, R250 ;  /* 0x0000007af82c722b */ /* 0x008fc800000000fa */
[----:B------:R-:W-:Y:S02]  /*93c10*/  DFMA R132, R12, R50, R36 ;  /* 0x000000320c84722b */ /* 0x000fe40000000024 */
[-C--:B------:R-:W-:Y:S02]  /*93c20*/  DFMA R50, R234, R122.reuse, R24 ;  /* 0x0000007aea32722b */ /* 0x080fe40000000018 */
[-C--:B------:R-:W-:Y:S02]  /*93c30*/  DFMA R24, R174, R122.reuse, R16 ;  /* 0x0000007aae18722b */ /* 0x080fe40000000010 */
[----:B------:R-:W-:Y:S02]  /*93c40*/  DFMA R16, R62, R122, R116 ;  /* 0x0000007a3e10722b */ /* 0x000fe40000000074 */
[----:B------:R-:W-:Y:S01]  /*93c50*/  DADD R8, -RZ, -R8 ;  /* 0x00000000ff087229 */ /* 0x000fe20000000908 */
[----:B------:R0:W-:Y:S01]  /*93c60*/  STL.64 [R1+0x7728], R44 ;  /* 0x0077282c01007387 */ /* 0x0001e20000100a00 */
[----:B------:R-:W-:-:S03]  /*93c70*/  FFMA R0, RZ, R211, R133 ;  /* 0x000000d3ff007223 */ /* 0x000fc60000000085 */
[----:B------:R0:W-:Y:S02]  /*93c80*/  STL.64 [R1+0x7740], R16 ;  /* 0x0077401001007387 */ /* 0x0001e40000100a00 */
[----:B------:R-:W-:-:S03]  /*93c90*/  FSETP.GT.AND P1, PT, |R0|, 1.469367938527859385e-39, PT ;  /* 0x001000000000780b */ /* 0x000fc60003f24200 */
[----:B------:R-:W-:Y:S01]  /*93ca0*/  FSETP.GEU.AND P2, PT, |R9|, 6.5827683646048100446e-37, PT ;  /* 0x036000000900780b */ /* 0x000fe20003f4e200 */
[----:B------:R-:W-:-:S12]  /*93cb0*/  DFMA R36, R244, R122, R112 ;  /* 0x0000007af424722b */ /* 0x000fd80000000070 */
[----:B0-----:R-:W-:Y:S05]  /*93cc0*/  @P1 BRA P2, `(.L_x_1407) ;  /* 0x0000000000181947 */ /* 0x001fea0001000000 */
[----:B------:R-:W-:Y:S01]  /*93cd0*/  MOV R174, R210 ;  /* 0x000000d200ae7202 */ /* 0x000fe20000000f00 */
[----:B------:R-:W-:Y:S01]  /*93ce0*/  IMAD.MOV.U32 R175, RZ, RZ, R211 ;  /* 0x000000ffffaf7224 */ /* 0x000fe200078e00d3 */
[----:B------:R-:W-:-:S07]  /*93cf0*/  MOV R0, 0x93d10 ;  /* 0x00093d1000007802 */ /* 0x000fce0000000f00 */
[----:B-----5:R-:W-:Y:S05]  /*93d00*/  CALL.REL.NOINC `($__internal_1_$__cuda_sm20_div_rn_f64_full) ;  /* 0x00000bc800687944 */ /* 0x020fea0003c00000 */
[----:B------:R-:W-:Y:S01]  /*93d10*/  IMAD.MOV.U32 R132, RZ, RZ, R12 ;  /* 0x000000ffff847224 */ /* 0x000fe200078e000c */
[----:B------:R-:W-:-:S07]  /*93d20*/  MOV R133, R13 ;  /* 0x0000000d00857202 */ /* 0x000fce0000000f00 */
.L_x_1407:
[----:B------:R-:W-:Y:S05]  /*93d30*/  BSYNC.RECONVERGENT B3 ;  /* 0x0000000000037941 */ /* 0x000fea0003800200 */
.L_x_1406:
[----:B------:R-:W2:Y:S04]  /*93d40*/  LDL.64 R16, [R1+0x4d68] ;  /* 0x004d680001107983 */ /* 0x000ea80000100a00 */
[----:B------:R-:W3:Y:S04]  /*93d50*/  LDL.LU.64 R248, [R1+0x7af0] ;  /* 0x007af00001f87983 */ /* 0x000ee80000300a00 */
[----:B------:R-:W4:Y:S04]  /*93d60*/  LDL.64 R62, [R1+0x7af8] ;  /* 0x007af800013e7983 */ /* 0x000f280000100a00 */
[----:B------:R-:W4:Y:S04]  /*93d70*/  LDL.LU.64 R244, [R1+0x77c0] ;  /* 0x0077c00001f47983 */ /* 0x000f280000300a00 */
[----:B------:R-:W4:Y:S04]  /*93d80*/  LDL.64 R234, [R1+0x7f90] ;  /* 0x007f900001ea7983 */ /* 0x000f280000100a00 */
        /* <DEDUP_REMOVED lines=29> */
.L_x_1409:
[----:B------:R-:W-:Y:S05]  /*93f60*/  BSYNC.RECONVERGENT B3 ;  /* 0x0000000000037941 */ /* 0x000fea0003800200 */
.L_x_1408:
[----:B------:R-:W0:Y:S01]  /*93f70*/  MUFU.RCP64H R9, R147 ;  /* 0x0000009300097308 */ /* 0x000e220000001800 */
[----:B------:R-:W-:Y:S01]  /*93f80*/  MOV R8, 0x1 ;  /* 0x0000000100087802 */ /* 0x000fe20000000f00 */
[----:B------:R-:W2:Y:S04]  /*93f90*/  LDL.64 R36, [R1+0x7d70] ;  /* 0x007d700001247983 */ /* 0x000ea80000100a00 */
[----:B------:R-:W3:Y:S04]  /*93fa0*/  LDL.64 R248, [R1+0x7d80] ;  /* 0x007d800001f87983 */ /* 0x000ee80000100a00 */
[----:B------:R-:W4:Y:S04]  /*93fb0*/  LDL.64 R250, [R1+0x7da0] ;  /* 0x007da00001fa7983 */ /* 0x000f280000100a00 */
[----:B------:R-:W5:Y:S01]  /*93fc0*/  LDL.64 R244, [R1+0x7f58] ;  /* 0x007f580001f47983 */ /* 0x000f620000100a00 */
[----:B0-----:R-:W-:-:S03]  /*93fd0*/  DFMA R12, -R146, R8, 1 ;  /* 0x3ff00000920c742b */ /* 0x001fc60000000108 */
[----:B------:R-:W4:Y:S04]  /*93fe0*/  LDL.64 R234, [R1+0x7da8] ;  /* 0x007da80001ea7983 */ /* 0x000f280000100a00 */
[----:B------:R-:W4:Y:S01]  /*93ff0*/  LDL.64 R174, [R1+0x81a0] ;  /* 0x0081a00001ae7983 */ /* 0x000f220000100a00 */
[----:B------:R-:W-:-:S08]  /*94000*/  DFMA R12, R12, R12, R12 ;  /* 0x0000000c0c0c722b */ /* 0x000fd0000000000c */
[----:B------:R-:W-:-:S08]  /*94010*/  DFMA R8, R8, R12, R8 ;  /* 0x0000000c0808722b */ /* 0x000fd00000000008 */
[----:B------:R-:W-:-:S08]  /*94020*/  DFMA R12, -R146, R8, 1 ;  /* 0x3ff00000920c742b */ /* 0x000fd00000000108 */
[----:B------:R-:W-:-:S08]  /*94030*/  DFMA R8, R8, R12, R8 ;  /* 0x0000000c0808722b */ /* 0x000fd00000000008 */
[----:B------:R-:W-:-:S08]  /*94040*/  DMUL R12, R8, -R6 ;  /* 0x80000006080c7228 */ /* 0x000fd00000000000 */
[----:B------:R-:W-:-:S08]  /*94050*/  DFMA R24, -R146, R12, -R6 ;  /* 0x0000000c9218722b */ /* 0x000fd00000000906 */
[----:B------:R-:W-:Y:S02]  /*94060*/  DFMA R112, R8, R24, R12 ;  /* 0x000000180870722b */ /* 0x000fe4000000000c */
[----:B------:R-:W5:Y:S01]  /*94070*/  LDL.64 R24, [R1+0x7d78] ;  /* 0x007d780001187983 */ /* 0x000f620000100a00 */
[----:B------:R-:W-:-:S03]  /*94080*/  DADD R8, -RZ, -R6 ;  /* 0x00000000ff087229 */ /* 0x000fc60000000906 */
[----:B------:R-:W4:Y:S01]  /*94090*/  LDL.64 R6, [R1+0x7d88] ;  /* 0x007d880001067983 */ /* 0x000f220000100a00 */
[----:B--2---:R-:W-:-:S03]  /*940a0*/  DFMA R36, R36, R116, R68 ;  /* 0x000000742424722b */ /* 0x004fc60000000044 */
[----:B------:R-:W2:Y:S01]  /*940b0*/  LDL.64 R68, [R1+0x7bb8] ;  /* 0x007bb80001447983 */ /* 0x000ea20000100a00 */
[----:B---3--:R-:W-:-:S03]  /*940c0*/  DFMA R248, R248, R116, R40 ;  /* 0x00000074f8f8722b */ /* 0x008fc60000000028 */
[----:B------:R-:W3:Y:S01]  /*940d0*/  LDL.64 R40, [R1+0x8318] ;  /* 0x0083180001287983 */ /* 0x000ee20000100a00 */
[----:B-----5:R-:W-:-:S03]  /*940e0*/  DFMA R24, R24, R116, R88 ;  /* 0x000000741818722b */ /* 0x020fc60000000058 */
[----:B------:R-:W5:Y:S01]  /*940f0*/  LDL.64 R88, [R1+0x7bb0] ;  /* 0x007bb00001587983 */ /* 0x000f620000100a00 */
[----:B------:R-:W-:Y:S01]  /*94100*/  FFMA R0, RZ, R147, R113 ;  /* 0x00000093ff007223 */ /* 0x000fe20000000071 */
[----:B------:R-:W-:-:S04]  /*94110*/  FSETP.GEU.AND P2, PT, |R9|, 6.5827683646048100446e-37, PT ;  /* 0x036000000900780b */ /* 0x000fc80003f4e200 */
[----:B------:R-:W-:Y:S01]  /*94120*/  FSETP.GT.AND P1, PT, |R0|, 1.469367938527859385e-39, PT ;  /* 0x001000000000780b */ /* 0x000fe20003f24200 */
[-C--:B----4-:R-:W-:Y:S01]  /*94130*/  DFMA R6, R6, R116.reuse, R32 ;  /* 0x000000740606722b */ /* 0x090fe20000000020 */
[----:B------:R-:W-:Y:S01]  /*94140*/  BSSY.RECONVERGENT B3, `(.L_x_1410) ;  /* 0x000000f000037945 */ /* 0x000fe20003800200 */
[-C--:B------:R-:W-:Y:S02]  /*94150*/  DFMA R244, R244, R116.reuse, R20 ;  /* 0x00000074f4f4722b */ /* 0x080fe40000000014 */
[-C--:B--2---:R-:W-:Y:S02]  /*94160*/  DFMA R32, R68, R116.reuse, R76 ;  /* 0x000000744420722b */ /* 0x084fe4000000004c */
[-C--:B------:R-:W-:Y:S02]  /*94170*/  DFMA R68, R250, R116.reuse, R78 ;  /* 0x00000074fa44722b */ /* 0x080fe4000000004e */
[-C--:B---3--:R-:W-:Y:S02]  /*94180*/  DFMA R62, R40, R116.reuse, R62 ;  /* 0x00000074283e722b */ /* 0x088fe4000000003e */
[----:B------:R-:W-:-:S02]  /*94190*/  DFMA R78, R234, R116, R82 ;  /* 0x00000074ea4e722b */ /* 0x000fc40000000052 */
[-C--:B------:R-:W-:Y:S02]  /*941a0*/  DFMA R40, R174, R116.reuse, R104 ;  /* 0x00000074ae28722b */ /* 0x080fe40000000068 */
[----:B-----5:R-:W-:Y:S01]  /*941b0*/  DFMA R50, R88, R116, R50 ;  /* 0x000000745832722b */ /* 0x020fe20000000032 */
[----:B------:R-:W-:Y:S10]  /*941c0*/  @P1 BRA P2, `(.L_x_1411) ;  /* 0x0000000000181947 */ /* 0x000ff40001000000 */
[----:B------:R-:W-:Y:S01]  /*941d0*/  IMAD.MOV.U32 R174, RZ, RZ, R146 ;  /* 0x000000ffffae7224 */ /* 0x000fe200078e0092 */
[----:B------:R-:W-:Y:S01]  /*941e0*/  MOV R0, 0x94210 ;  /* 0x0009421000007802 */ /* 0x000fe20000000f00 */
[----:B------:R-:W-:-:S07]  /*941f0*/  IMAD.MOV.U32 R175, RZ, RZ, R147 ;  /* 0x000000ffffaf7224 */ /* 0x000fce00078e0093 */
[----:B------:R-:W-:Y:S05]  /*94200*/  CALL.REL.NOINC `($__internal_1_$__cuda_sm20_div_rn_f64_full) ;  /* 0x00000bc400287944 */ /* 0x000fea0003c00000 */
[----:B------:R-:W-:Y:S01]  /*94210*/  MOV R112, R12 ;  /* 0x0000000c00707202 */ /* 0x000fe20000000f00 */
[----:B------:R-:W-:-:S07]  /*94220*/  IMAD.MOV.U32 R113, RZ, RZ, R13 ;  /* 0x000000ffff717224 */ /* 0x000fce00078e000d */
.L_x_1411:
[----:B------:R-:W-:Y:S05]  /*94230*/  BSYNC.RECONVERGENT B3 ;  /* 0x0000000000037941 */ /* 0x000fea0003800200 */
.L_x_1410:
[----:B------:R-:W2:Y:S04]  /*94240*/  LDL.LU.64 R234, [R1+0x7718] ;  /* 0x0077180001ea7983 */ /* 0x000ea80000300a00 */
[----:B------:R-:W3:Y:S04]  /*94250*/  LDL.64 R174, [R1+0x8460] ;  /* 0x0084600001ae7983 */ /* 0x000ee80000100a00 */
[----:B------:R-:W4:Y:S04]  /*94260*/  LDL.64 R88, [R1+0x8468] ;  /* 0x0084680001587983 */ /* 0x000f280000100a00 */
[----:B------:R-:W5:Y:S04]  /*94270*/  LDL.64 R82, [R1+0x8390] ;  /* 0x0083900001527983 */ /* 0x000f680000100a00 */
        /* <DEDUP_REMOVED lines=9> */
[----:B--2---:R-:W-:-:S08]  /*94310*/  DMUL R12, R8, -R234 ;  /* 0x800000ea080c7228 */ /* 0x004fd00000000000 */
[----:B------:R-:W-:Y:S02]  /*94320*/  DFMA R20, -R176, R12, -R234 ;  /* 0x0000000cb014722b */ /* 0x000fe400000009ea */
[----:B-----5:R-:W-:-:S06]  /*94330*/  DFMA R50, R82, R112, R50 ;  /* 0x000000705232722b */ /* 0x020fcc0000000032 */
[----:B------:R-:W-:Y:S02]  /*94340*/  DFMA R104, R8, R20, R12 ;  /* 0x000000140868722b */ /* 0x000fe4000000000c */
[----:B------:R-:W-:Y:S02]  /*94350*/  DADD R8, -RZ, -R234 ;  /* 0x00000000ff087229 */ /* 0x000fe400000009ea */
[-C--:B---3--:R-:W-:Y:S02]  /*94360*/  DFMA R20, R174, R112.reuse, R44 ;  /* 0x00000070ae14722b */ /* 0x088fe4000000002c */
[-C--:B----4-:R-:W-:Y:S02]  /*94370*/  DFMA R44, R88, R112.reuse, R62 ;  /* 0x00000070582c722b */ /* 0x090fe4000000003e */
[----:B------:R-:W-:Y:S02]  /*94380*/  DFMA R32, R76, R112, R32 ;  /* 0x000000704c20722b */ /* 0x000fe40000000020 */
[----:B------:R-:W-:-:S02]  /*94390*/  FFMA R0, RZ, R177, R105 ;  /* 0x000000b1ff007223 */ /* 0x000fc40000000069 */
[----:B------:R-:W-:-:S03]  /*943a0*/  FSETP.GEU.AND P2, PT, |R9|, 6.5827683646048100446e-37, PT ;  /* 0x036000000900780b */ /* 0x000fc60003f4e200 */
        /* <DEDUP_REMOVED lines=8> */
.L_x_1413:
[----:B------:R-:W-:Y:S05]  /*94430*/  BSYNC.RECONVERGENT B3 ;  /* 0x0000000000037941 */ /* 0x000fea0003800200 */
.L_x_1412:
[----:B------:R-:W0:Y:S01]  /*94440*/  MUFU.RCP64H R9, R205 ;  /* 0x000000cd00097308 */ /* 0x000e220000001800 */
[----:B------:R-:W-:Y:S01]  /*94450*/  IMAD.MOV.U32 R8, RZ, RZ, 0x1 ;  /* 0x00000001ff087424 */ /* 0x000fe200078e00ff */
[----:B------:R-:W2:Y:S04]  /*94460*/  LDL.64 R234, [R1+0x84b0] ;  /* 0x0084b00001ea7983 */ /* 0x000ea80000100a00 */
[----:B------:R-:W3:Y:S04]  /*94470*/  LDL.64 R174, [R1+0x84b8] ;  /* 0x0084b80001ae7983 */ /* 0x000ee80000100a00 */
[----:B------:R-:W4:Y:S04]  /*94480*/  LDL.LU.64 R250, [R1+0x80e8] ;  /* 0x0080e80001fa7983 */ /* 0x000f280000300a00 */
[----:B------:R-:W5:Y:S01]  /*94490*/  LDL.64 R82, [R1+0x7e50] ;  /* 0x007e500001527983 */ /* 0x000f620000100a00 */
[----:B0-----:R-:W-:-:S03]  /*944a0*/  DFMA R12, -R204, R8, 1 ;  /* 0x3ff00000cc0c742b */ /* 0x001fc60000000108 */
[----:B------:R-:W4:Y:S05]  /*944b0*/  LDL.64 R76, [R1+0x7e58] ;  /* 0x007e5800014c7983 */ /* 0x000f2a0000100a00 */
[----:B------:R-:W-:-:S08]  /*944c0*/  DFMA R12, R12, R12, R12 ;  /* 0x0000000c0c0c722b */ /* 0x000fd0000000000c */
[----:B------:R-:W-:-:S08]  /*944d0*/  DFMA R8, R8, R12, R8 ;  /* 0x0000000c0808722b */ /* 0x000fd00000000008 */
[----:B------:R-:W-:-:S08]  /*944e0*/  DFMA R12, -R204, R8, 1 ;  /* 0x3ff00000cc0c742b */ /* 0x000fd00000000108 */
[----:B------:R-:W-:-:S08]  /*944f0*/  DFMA R8, R8, R12, R8 ;  /* 0x0000000c0808722b */ /* 0x000fd00000000008 */
[----:B------:R-:W-:-:S08]  /*94500*/  DMUL R12, R8, -R36 ;  /* 0x80000024080c7228 */ /* 0x000fd00000000000 */
[----:B------:R-:W-:-:S08]  /*94510*/  DFMA R62, -R204, R12, -R36 ;  /* 0x0000000ccc3e722b */ /* 0x000fd00000000924 */
[----:B------:R-:W-:Y:S02]  /*94520*/  DFMA R88, R8, R62, R12 ;  /* 0x0000003e0858722b */ /* 0x000fe4000000000c */
[----:B------:R-:W4:Y:S01]  /*94530*/  LDL.LU.64 R62, [R1+0x77d8] ;  /* 0x0077d800013e7983 */ /* 0x000f220000300a00 */
[----:B------:R-:W-:-:S07]  /*94540*/  DADD R8, -RZ, -R36 ;  /* 0x00000000ff087229 */ /* 0x000fce0000000924 */
[----:B------:R-:W-:-:S03]  /*94550*/  FFMA R0, RZ, R205, R89 ;  /* 0x000000cdff007223 */ /* 0x000fc60000000059 */
[----:B------:R-:W-:Y:S02]  /*94560*/  FSETP.GEU.AND P2, PT, |R9|, 6.5827683646048100446e-37, PT ;  /* 0x036000000900780b */ /* 0x000fe40003f4e200 */
[----:B------:R-:W-:Y:S01]  /*94570*/  FSETP.GT.AND P1, PT, |R0|, 1.469367938527859385e-39, PT ;  /* 0x001000000000780b */ /* 0x000fe20003f24200 */
[----:B------:R-:W-:Y:S01]  /*94580*/  BSSY.RECONVERGENT B3, `(.L_x_1414) ;  /* 0x000000d000037945 */ /* 0x000fe20003800200 */
[-C--:B--2---:R-:W-:Y:S02]  /*94590*/  DFMA R44, R234, R104.reuse, R44 ;  /* 0x00000068ea2c722b */ /* 0x084fe4000000002c */
[-C--:B---3--:R-:W-:Y:S02]  /*945a0*/  DFMA R234, R174, R104.reuse, R50 ;  /* 0x00000068aeea722b */ /* 0x088fe40000000032 */
[-C--:B-----5:R-:W-:Y:S02]  /*945b0*/  DFMA R50, R82, R104.reuse, R32 ;  /* 0x000000685232722b */ /* 0x0a0fe40000000020 */
[----:B----4-:R-:W-:-:S02]  /*945c0*/  DFMA R36, R76, R104, R232 ;  /* 0x000000684c24722b */ /* 0x010fc400000000e8 */
        /* <DEDUP_REMOVED lines=8> */
.L_x_1415:
[----:B------:R-:W-:Y:S05]  /*94650*/  BSYNC.RECONVERGENT B3 ;  /* 0x0000000000037941 */ /* 0x000fea0003800200 */
.L_x_1414:
[----:B------:R0:W-:Y:S04]  /*94660*/  STL.128 [R1+0xabc0], R4 ;  /* 0x00abc00401007387 */ /* 0x0001e80000100c00 */
[----:B------:R-:W2:Y:S04]  /*94670*/  LDL.LU.64 R232, [R1+0x7e60] ;  /* 0x007e600001e87983 */ /* 0x000ea80000300a00 */
[----:B------:R-:W3:Y:S04]  /*94680*/  LDL.64 R174, [R1+0x7ef0] ;  /* 0x007ef00001ae7983 */ /* 0x000ee80000100a00 */
[----:B------:R-:W4:Y:S04]  /*94690*/  LDL.64 R76, [R1+0x7ef8] ;  /* 0x007ef800014c7983 */ /* 0x000f280000100a00 */
[----:B0-----:R-:W2:Y:S01]  /*946a0*/  LDL.128 R4, [R1+0x4ee0] ;  /* 0x004ee00001047983 */ /* 0x001ea20000100c00 */
[----:B------:R-:W0:Y:S01]  /*946b0*/  MUFU.RCP64H R9, R201 ;  /* 0x000000c900097308 */ /* 0x000e220000001800 */
[----:B------:R-:W-:-:S06]  /*946c0*/  IMAD.MOV.U32 R8, RZ, RZ, 0x1 ;  /* 0x00000001ff087424 */ /* 0x000fcc00078e00ff */
[----:B0-----:R-:W-:-:S08]  /*946d0*/  DFMA R12, -R200, R8, 1 ;  /* 0x3ff00000c80c742b */ /* 0x001fd00000000108 */
[----:B------:R-:W-:-:S08]  /*946e0*/  DFMA R12, R12, R12, R12 ;  /* 0x0000000c0c0c722b */ /* 0x000fd0000000000c */
[----:B------:R-:W-:-:S08]  /*946f0*/  DFMA R8, R8, R12, R8 ;  /* 0x0000000c0808722b */ /* 0x000fd00000000008 */
[----:B------:R-:W-:-:S08]  /*94700*/  DFMA R12, -R200, R8, 1 ;  /* 0x3ff00000c80c742b */ /* 0x000fd00000000108 */
[----:B------:R-:W-:Y:S01]  /*94710*/  DFMA R8, R8, R12, R8 ;  /* 0x0000000c0808722b */ /* 0x000fe20000000008 */
[----:B--2---:R0:W-:Y:S01]  /*94720*/  STL.128 [R1+0x8420], R4 ;  /* 0x0084200401007387 */ /* 0x0041e20000100c00 */
[----:B------:R-:W-:Y:S01]  /*94730*/  MOV R62, R6 ;  /* 0x00000006003e7202 */ /* 0x000fe20000000f00 */
[----:B------:R-:W-:Y:S02]  /*94740*/  IMAD.MOV.U32 R63, RZ, RZ, R7 ;  /* 0x000000ffff3f7224 */ /* 0x000fe400078e0007 */
[----:B0-----:R0:W5:Y:S03]  /*94750*/  LDL.LU.128 R4, [R1+0xabc0] ;  /* 0x00abc00001047983 */ /* 0x0011660000300c00 */
        /* <DEDUP_REMOVED lines=10> */
[-C--:B---3--:R-:W-:Y:S02]  /*94800*/  DFMA R50, R174, R88.reuse, R50 ;  /* 0x00000058ae32722b */ /* 0x088fe40000000032 */
[-C--:B----4-:R-:W-:Y:S02]  /*94810*/  DFMA R232, R76, R88.reuse, R68 ;  /* 0x000000584ce8722b */ /* 0x090fe40000000044 */
[----:B------:R-:W-:-:S04]  /*94820*/  DFMA R2, R62, R88, R40 ;  /* 0x000000583e02722b */ /* 0x000fc80000000028 */
[----:B0-----:R-:W-:Y:S07]  /*94830*/  @P1 BRA P2, `(.L_x_1417) ;  /* 0x0000000000181947 */ /* 0x001fee0001000000 */
[----:B------:R-:W-:Y:S01]  /*94840*/  MOV R174, R200 ;  /* 0x000000c800ae7202 */ /* 0x000fe20000000f00 */
[----:B------:R-:W-:Y:S01]  /*94850*/  IMAD.MOV.U32 R175, RZ, RZ, R201 ;  /* 0x000000ffffaf7224 */ /* 0x000fe200078e00c9 */
[----:B------:R-:W-:-:S07]  /*94860*/  MOV R0, 0x94880 ;  /* 0x0009488000007802 */ /* 0x000fce0000000f00 */
[----:B-----5:R-:W-:Y:S05]  /*94870*/  CALL.REL.NOINC `($__internal_1_$__cuda_sm20_div_rn_f64_full) ;  /* 0x00000bbc008c7944 */ /* 0x020fea0003c00000 */
[----:B------:R-:W-:Y:S01]  /*94880*/  IMAD.MOV.U32 R82, RZ, RZ, R12 ;  /* 0x000000ffff527224 */ /* 0x000fe200078e000c */
[----:B------:R-:W-:-:S07]  /*94890*/  MOV R83, R13 ;  /* 0x0000000d00537202 */ /* 0x000fce0000000f00 */
.L_x_1417:
[----:B------:R-:W-:Y:S05]  /*948a0*/  BSYNC.RECONVERGENT B3 ;  /* 0x0000000000037941 */ /* 0x000fea0003800200 */
.L_x_1416:
[----:B------:R-:W2:Y:S04]  /*948b0*/  LDL.64 R174, [R1+0x7ac0] ;  /* 0x007ac00001ae7983 */ /* 0x000ea80000100a00 */
[----:B------:R-:W3:Y:S04]  /*948c0*/  LDL.LU.64 R76, [R1+0x7700] ;  /* 0x00770000014c7983 */ /* 0x000ee80000300a00 */
        /* <DEDUP_REMOVED lines=23> */
[----:B-----5:R-:W-:Y:S05]  /*94a40*/  CALL.REL.NOINC `($__internal_1_$__cuda_sm20_div_rn_f64_full) ;  /* 0x00000bbc00187944 */ /* 0x020fea0003c00000 */
[----:B------:R-:W-:Y:S02]  /*94a50*/  IMAD.MOV.U32 R68, RZ, RZ, R12 ;  /* 0x000000ffff447224 */ /* 0x000fe400078e000c */
[----:B------:R-:W-:-:S07]  /*94a60*/  IMAD.MOV.U32 R69, RZ, RZ, R13 ;  /* 0x000000ffff457224 */ /* 0x000fce00078e000d */
.L_x_1419:
[----:B------:R-:W-:Y:S05]  /*94a70*/  BSYNC.RECONVERGENT B3 ;  /* 0x0000000000037941 */ /* 0x000fea0003800200 */
.L_x_1418:
[----:B------:R-:W2:Y:S04]  /*94a80*/  LDL.64 R174, [R1+0x8130] ;  /* 0x0081300001ae7983 */ /* 0x000ea80000100a00 */
[----:B------:R-:W3:Y:S01]  /*94a90*/  LDL.64 R76, [R1+0x8138] ;  /* 0x00813800014c7983 */ /* 0x000ee20000100a00 */
[----:B------:R-:W0:Y:S01]  /*94aa0*/  MUFU.RCP64H R9, R195 ;  /* 0x000000c300097308 */ /* 0x000e220000001800 */
[----:B------:R-:W-:Y:S01]  /*94ab0*/  MOV R8, 0x1 ;  /* 0x0000000100087802 */ /* 0x000fe20000000f00 */
[----:B------:R-:W-:Y:S01]  /*94ac0*/  DFMA R20, R198, R68, R20 ;  /* 0x00000044c614722b */ /* 0x000fe20000000014 */
[----:B------:R-:W-:Y:S06]  /*94ad0*/  BSSY.RECONVERGENT B3, `(.L_x_1420) ;  /* 0x0000017000037945 */ /* 0x000fec0003800200 */
[----:B------:R1:W-:Y:S01]  /*94ae0*/  STL.64 [R1+0x7718], R20 ;  /* 0x0077181401007387 */ /* 0x0003e20000100a00 */
        /* <DEDUP_REMOVED lines=14> */
[----:B-1----:R-:W-:Y:S05]  /*94bd0*/  @P1 BRA P2, `(.L_x_1421) ;  /* 0x0000000000181947 */ /* 0x002fea0001000000 */
[----:B------:R-:W-:Y:S01]  /*94be0*/  IMAD.MOV.U32 R174, RZ, RZ, R194 ;  /* 0x000000ffffae7224 */ /* 0x000fe200078e00c2 */
[----:B------:R-:W-:Y:S01]  /*94bf0*/  MOV R0, 0x94c20 ;  /* 0x00094c2000007802 */ /* 0x000fe20000000f00 */
[----:B------:R-:W-:-:S07]  /*94c00*/  IMAD.MOV.U32 R175, RZ, RZ, R195 ;  /* 0x000000ffffaf7224 */ /* 0x000fce00078e00c3 */
[----:B-----5:R-:W-:Y:S05]  /*94c10*/  CALL.REL.NOINC `($__internal_1_$__cuda_sm20_div_rn_f64_full) ;  /* 0x00000bb800a47944 */ /* 0x020fea0003c00000 */
[----:B------:R-:W-:Y:S01]  /*94c20*/  MOV R62, R12 ;  /* 0x0000000c003e7202 */ /* 0x000fe20000000f00 */
[----:B------:R-:W-:-:S07]  /*94c30*/  IMAD.MOV.U32 R63, RZ, RZ, R13 ;  /* 0x000000ffff3f7224 */ /* 0x000fce00078e000d */
.L_x_1421:
[----:B------:R-:W-:Y:S05]  /*94c40*/  BSYNC.RECONVERGENT B3 ;  /* 0x0000000000037941 */ /* 0x000fea0003800200 */
.L_x_1420:
[----:B------:R-:W2:Y:S04]  /*94c50*/  LDL.LU.64 R246, [R1+0x7cd8] ;  /* 0x007cd80001f67983 */ /* 0x000ea80000300a00 */
[----:B-----5:R0:W-:Y:S04]  /*94c60*/  STL.64 [R1+0xabb8], R4 ;  /* 0x00abb80401007387 */ /* 0x0201e80000100a00 */
[----:B------:R1:W-:Y:S04]  /*94c70*/  STL.128 [R1+0xabc0], R16 ;  /* 0x00abc01001007387 */ /* 0x0003e80000100c00 */
[----:B------:R-:W3:Y:S04]  /*94c80*/  LDL.64 R76, [R1+0x7df0] ;  /* 0x007df000014c7983 */ /* 0x000ee80000100a00 */
[----:B0-----:R-:W4:Y:S04]  /*94c90*/  LDL.LU.64 R4, [R1+0x7720] ;  /* 0x0077200001047983 */ /* 0x001f280000300a00 */
[----:B------:R-:W3:Y:S04]  /*94ca0*/  LDL.64 R44, [R1+0x8558] ;  /* 0x00855800012c7983 */ /* 0x000ee80000100a00 */
[----:B-1----:R-:W3:Y:S01]  /*94cb0*/  LDL.128 R16, [R1+0x50d0] ;  /* 0x0050d00001107983 */ /* 0x002ee20000100c00 */
[----:B------:R-:W0:Y:S01]  /*94cc0*/  MUFU.RCP64H R9, R191 ;  /* 0x000000bf00097308 */ /* 0x000e220000001800 */
[----:B------:R-:W-:-:S02]  /*94cd0*/  IMAD.MOV.U32 R8, RZ, RZ, 0x1 ;  /* 0x00000001ff087424 */ /* 0x000fc400078e00ff */
[----:B------:R-:W3:Y:S04]  /*94ce0*/  LDL.64 R40, [R1+0x7e00] ;  /* 0x007e000001287983 */ /* 0x000ee80000100a00 */
[----:B0-----:R-:W-:Y:S02]  /*94cf0*/  DFMA R12, -R190, R8, 1 ;  /* 0x3ff00000be0c742b */ /* 0x001fe40000000108 */
[----:B--2---:R-:W-:Y:S01]  /*94d00*/  DFMA R246, R246, R62, R36 ;  /* 0x0000003ef6f6722b */ /* 0x004fe20000000024 */
[----:B------:R-:W2:Y:S05]  /*94d10*/  LDL.64 R36, [R1+0x8550] ;  /* 0x0085500001247983 */ /* 0x000eaa0000100a00 */
[----:B------:R-:W-:-:S08]  /*94d20*/  DFMA R12, R12, R12, R12 ;  /* 0x0000000c0c0c722b */ /* 0x000fd0000000000c */
[----:B------:R-:W-:-:S08]  /*94d30*/  DFMA R8, R8, R12, R8 ;  /* 0x0000000c0808722b */ /* 0x000fd00000000008 */
[----:B------:R-:W-:-:S08]  /*94d40*/  DFMA R12, -R190, R8, 1 ;  /* 0x3ff00000be0c742b */ /* 0x000fd00000000108 */
[----:B------:R-:W-:-:S08]  /*94d50*/  DFMA R8, R8, R12, R8 ;  /* 0x0000000c0808722b */ /* 0x000fd00000000008 */
[----:B----4-:R-:W-:-:S08]  /*94d60*/  DMUL R12, R8, -R4 ;  /* 0x80000004080c7228 */ /* 0x010fd00000000000 */
[----:B------:R-:W-:Y:S01]  /*94d70*/  DFMA R20, -R190, R12, -R4 ;  /* 0x0000000cbe14722b */ /* 0x000fe20000000904 */
[----:B---3--:R0:W-:Y:S01]  /*94d80*/  STL.128 [R1+0x8630], R16 ;  /* 0x0086301001007387 */ /* 0x0081e20000100c00 */
[----:B------:R-:W-:Y:S01]  /*94d90*/  IMAD.MOV.U32 R174, RZ, RZ, R16 ;  /* 0x000000ffffae7224 */ /* 0x000fe200078e0010 */
[----:B------:R-:W-:-:S05]  /*94da0*/  MOV R175, R17 ;  /* 0x0000001100af7202 */ /* 0x000fca0000000f00 */
[----:B------:R-:W-:Y:S02]  /*94db0*/  DFMA R20, R8, R20, R12 ;  /* 0x000000140814722b */ /* 0x000fe4000000000c */
[----:B------:R-:W-:Y:S01]  /*94dc0*/  DADD R8, -RZ, -R4 ;  /* 0x00000000ff087229 */ /* 0x000fe20000000904 */
[----:B------:R1:W5:Y:S04]  /*94dd0*/  LDL.LU.64 R4, [R1+0xabb8] ;  /* 0x00abb80001047983 */ /* 0x0003680000300a00 */
[----:B0-----:R1:W5:Y:S01]  /*94de0*/  LDL.LU.128 R16, [R1+0xabc0] ;  /* 0x00abc00001107983 */ /* 0x0013620000300c00 */
[----:B--2---:R-:W-:-:S03]  /*94df0*/  DFMA R36, R36, R62, R248 ;  /* 0x0000003e2424722b */ /* 0x004fc600000000f8 */
[----:B------:R-:W2:Y:S01]  /*94e00*/  LDL.64 R248, [R1+0x7e08] ;  /* 0x007e080001f87983 */ /* 0x000ea20000100a00 */
[----:B------:R-:W-:Y:S01]  /*94e10*/  FFMA R0, RZ, R191, R21 ;  /* 0x000000bfff007223 */ /* 0x000fe20000000015 */
[----:B------:R-:W-:-:S04]  /*94e20*/  FSETP.GEU.AND P2, PT, |R9|, 6.5827683646048100446e-37, PT ;  /* 0x036000000900780b */ /* 0x000fc80003f4e200 */
[----:B------:R-:W-:Y:S01]  /*94e30*/  FSETP.GT.AND P1, PT, |R0|, 1.469367938527859385e-39, PT ;  /* 0x001000000000780b */ /* 0x000fe20003f24200 */
[-C--:B------:R-:W-:Y:S01]  /*94e40*/  DFMA R76, R76, R62.reuse, R2 ;  /* 0x0000003e4c4c722b */ /* 0x080fe20000000002 */
[----:B------:R-:W-:Y:S01]  /*94e50*/  BSSY.RECONVERGENT B3, `(.L_x_1422) ;  /* 0x000000c000037945 */ /* 0x000fe20003800200 */
[-C--:B------:R-:W-:Y:S02]  /*94e60*/  DFMA R44, R44, R62.reuse, R244 ;  /* 0x0000003e2c2c722b */ /* 0x080fe400000000f4 */
[-C--:B------:R-:W-:Y:S02]  /*94e70*/  DFMA R40, R40, R62.reuse, R24 ;  /* 0x0000003e2828722b */ /* 0x080fe40000000018 */
[-C--:B------:R-:W-:Y:S02]  /*94e80*/  DFMA R2, R174, R62.reuse, R78 ;  /* 0x0000003eae02722b */ /* 0x080fe4000000004e */
[----:B--2---:R-:W-:-:S04]  /*94e90*/  DFMA R32, R248, R62, R32 ;  /* 0x0000003ef820722b */ /* 0x004fc80000000020 */
[----:B-1----:R-:W-:Y:S07]  /*94ea0*/  @P1 BRA P2, `(.L_x_1423) ;  /* 0x0000000000181947 */ /* 0x002fee0001000000 */
[----:B------:R-:W-:Y:S01]  /*94eb0*/  IMAD.MOV.U32 R174, RZ, RZ, R190 ;  /* 0x000000ffffae7224 */ /* 0x000fe200078e00be */
[----:B------:R-:W-:Y:S02]  /*94ec0*/  MOV R175, R191 ;  /* 0x000000bf00af7202 */ /* 0x000fe40000000f00 */
[----:B------:R-:W-:-:S07]  /*94ed0*/  MOV R0, 0x94ef0 ;  /* 0x00094ef000007802 */ /* 0x000fce0000000f00 */
[----:B-----5:R-:W-:Y:S05]  /*94ee0*/  CALL.REL.NOINC `($__internal_1_$__cuda_sm20_div_rn_f64_full) ;  /* 0x00000bb400f07944 */ /* 0x020fea0003c00000 */
[----:B------:R-:W-:Y:S02]  /*94ef0*/  IMAD.MOV.U32 R20, RZ, RZ, R12 ;  /* 0x000000ffff147224 */ /* 0x000fe400078e000c */
[----:B------:R-:W-:-:S07]  /*94f00*/  IMAD.MOV.U32 R21, RZ, RZ, R13 ;  /* 0x000000ffff157224 */ /* 0x000fce00078e000d */
.L_x_1423:
[----:B------:R-:W-:Y:S05]  /*94f10*/  BSYNC.RECONVERGENT B3 ;  /* 0x0000000000037941 */ /* 0x000fea0003800200 */
.L_x_1422:
[----:B------:R-:W2:Y:S04]  /*94f20*/  LDL.LU.64 R244, [R1+0x7a40] ;  /* 0x007a400001f47983 */ /* 0x000ea80000300a00 */
[----:B------:R-:W3:Y:S04]  /*94f30*/  LDL.64 R174, [R1+0x7dc0] ;  /* 0x007dc00001ae7983 */ /* 0x000ee80000100a00 */
[----:B------:R-:W4:Y:S04]  /*94f40*/  LDL.64 R78, [R1+0x7b30] ;  /* 0x007b3000014e7983 */ /* 0x000f280000100a00 */
[----:B------:R-:W4:Y:S01]  /*94f50*/  LDL.64 R248, [R1+0x7a48] ;  /* 0x007a480001f87983 */ /* 0x000f220000100a00 */
[----:B------:R-:W0:Y:S01]  /*94f60*/  MUFU.RCP64H R9, R185 ;  /* 0x000000b900097308 */ /* 0x000e220000001800 */
[----:B------:R-:W-:-:S06]  /*94f70*/  MOV R8, 0x1 ;  /* 0x0000000100087802 */ /* 0x000fcc0000000f00 */
[----:B0-----:R-:W-:-:S08]  /*94f80*/  DFMA R12, -R184, R8, 1 ;  /* 0x3ff00000b80c742b */ /* 0x001fd00000000108 */
[----:B------:R-:W-:-:S08]  /*94f90*/  DFMA R12, R12, R12, R12 ;  /* 0x0000000c0c0c722b */ /* 0x000fd0000000000c */
[----:B------:R-:W-:-:S08]  /*94fa0*/  DFMA R8, R8, R12, R8 ;  /* 0x0000000c0808722b */ /* 0x000fd00000000008 */
[----:B------:R-:W-:Y:S02]  /*94fb0*/  DFMA R12, -R184, R8, 1 ;  /* 0x3ff00000b80c742b */ /* 0x000fe40000000108 */
[----:B--2---:R-:W-:Y:S01]  /*94fc0*/  DFMA R244, R244, R20, R50 ;  /* 0x00000014f4f4722b */ /* 0x004fe20000000032 */
[----:B------:R-:W2:Y:S05]  /*94fd0*/  LDL.64 R50, [R1+0x7b38] ;  /* 0x007b380001327983 */ /* 0x000eaa0000100a00 */
[----:B------:R-:W-:-:S08]  /*94fe0*/  DFMA R8, R8, R12, R8 ;  /* 0x0000000c0808722b */ /* 0x000fd00000000008 */
        /* <DEDUP_REMOVED lines=9> */
[-C--:B----4-:R-:W-:Y:S01]  /*95080*/  DFMA R78, R78, R20.reuse, R40 ;  /* 0x000000144e4e722b */ /* 0x090fe20000000028 */
        /* <DEDUP_REMOVED lines=10> */
.L_x_1425:
[----:B------:R-:W-:Y:S05]  /*95130*/  BSYNC.RECONVERGENT B3 ;  /* 0x0000000000037941 */ /* 0x000fea0003800200 */
.L_x_1424:
[----:B------:R-:W2:Y:S04]  /*95140*/  LDL.LU.64 R234, [R1+0x7ce0] ;  /* 0x007ce00001ea7983 */ /* 0x000ea80000300a00 */
[----:B-----5:R0:W-:Y:S04]  /*95150*/  STL.128 [R1+0xabc0], R16 ;  /* 0x00abc01001007387 */ /* 0x0201e80000100c00 */
[----:B------:R-:W3:Y:S04]  /*95160*/  LDL.64 R50, [R1+0x7d20] ;  /* 0x007d200001327983 */ /* 0x000ee80000100a00 */
[----:B------:R-:W4:Y:S04]  /*95170*/  LDL.64 R232, [R1+0x7d28] ;  /* 0x007d280001e87983 */ /* 0x000f280000100a00 */
[----:B------:R-:W3:Y:S04]  /*95180*/  LDL.64 R248, [R1+0x83a8] ;  /* 0x0083a80001f87983 */ /* 0x000ee80000100a00 */
[----:B0-----:R-:W4:Y:S01]  /*95190*/  LDL.128 R16, [R1+0x5200] ;  /* 0x0052000001107983 */ /* 0x001f220000100c00 */
        /* <DEDUP_REMOVED lines=11> */
[----:B------:R-:W3:Y:S01]  /*95250*/  LDL.64 R6, [R1+0x83a0] ;  /* 0x0083a00001067983 */ /* 0x000ee20000100a00 */
[----:B--2---:R-:W-:-:S03]  /*95260*/  DFMA R234, R234, R24, R238 ;  /* 0x00000018eaea722b */ /* 0x004fc600000000ee */
[----:B------:R-:W2:Y:S04]  /*95270*/  LDL.LU.64 R238, [R1+0x78d8] ;  /* 0x0078d80001ee7983 */ /* 0x000ea80000300a00 */
[----:B----4-:R0:W-:Y:S01]  /*95280*/  STL.128 [R1+0x8360], R16 ;  /* 0x0083601001007387 */ /* 0x0101e20000100c00 */
[----:B------:R-:W-:Y:S01]  /*95290*/  IMAD.MOV.U32 R174, RZ, RZ, R18 ;  /* 0x000000ffffae7224 */ /* 0x000fe200078e0012 */
[----:B------:R-:W-:Y:S02]  /*952a0*/  MOV R175, R19 ;  /* 0x0000001300af7202 */ /* 0x000fe40000000f00 */
[----:B0-----:R0:W5:Y:S01]  /*952b0*/  LDL.LU.128 R16, [R1+0xabc0] ;  /* 0x00abc00001107983 */ /* 0x0011620000300c00 */
[----:B------:R-:W-:Y:S01]  /*952c0*/  FFMA R0, RZ, R39, R29 ;  /* 0x00000027ff007223 */ /* 0x000fe2000000001d */
[----:B------:R-:W-:-:S04]  /*952d0*/  FSETP.GEU.AND P2, PT, |R9|, 6.5827683646048100446e-37, PT ;  /* 0x036000000900780b */ /* 0x000fc80003f4e200 */
[----:B------:R-:W-:Y:S01]  /*952e0*/  FSETP.GT.AND P1, PT, |R0|, 1.469367938527859385e-39, PT ;  /* 0x001000000000780b */ /* 0x000fe20003f24200 */
[----:B------:R-:W-:Y:S01]  /*952f0*/  BSSY.RECONVERGENT B3, `(.L_x_1426) ;  /* 0x000000e000037945 */ /* 0x000fe20003800200 */
[-C--:B---3--:R-:W-:Y:S02]  /*95300*/  DFMA R6, R6, R24.reuse, R36 ;  /* 0x000000180606722b */ /* 0x088fe40000000024 */
[-C--:B------:R-:W-:Y:S02]  /*95310*/  DFMA R36, R232, R24.reuse, R2 ;  /* 0x00000018e824722b */ /* 0x080fe40000000002 */
[-C--:B------:R-:W-:Y:S02]  /*95320*/  DFMA R2, R174, R24.reuse, R76 ;  /* 0x00000018ae02722b */ /* 0x080fe4000000004c */
[-C--:B--2---:R-:W-:Y:S02]  /*95330*/  DFMA R238, R50, R24.reuse, R238 ;  /* 0x0000001832ee722b */ /* 0x084fe400000000ee */
[----:B------:R-:W-:-:S02]  /*95340*/  DFMA R50, R186, R24, R44 ;  /* 0x00000018ba32722b */ /* 0x000fc4000000002c */
[----:B------:R-:W-:Y:S01]  /*95350*/  DFMA R44, R248, R24, R32 ;  /* 0x00000018f82c722b */ /* 0x000fe20000000020 */
[----:B0-----:R-:W-:Y:S10]  /*95360*/  @P1 BRA P2, `(.L_x_1427) ;  /* 0x0000000000181947 */ /* 0x001ff40001000000 */
[----:B------:R-:W-:Y:S01]  /*95370*/  IMAD.MOV.U32 R174, RZ, RZ, R38 ;  /* 0x000000ffffae7224 */ /* 0x000fe200078e0026 */
[----:B------:R-:W-:Y:S02]  /*95380*/  MOV R175, R39 ;  /* 0x0000002700af7202 */ /* 0x000fe40000000f00 */
[----:B------:R-:W-:-:S07]  /*95390*/  MOV R0, 0x953b0 ;  /* 0x000953b000007802 */ /* 0x000fce0000000f00 */
[----:B-----5:R-:W-:Y:S05]  /*953a0*/  CALL.REL.NOINC `($__internal_1_$__cuda_sm20_div_rn_f64_full) ;  /* 0x00000bb000c07944 */ /* 0x020fea0003c00000 */
[----:B------:R-:W-:Y:S02]  /*953b0*/  IMAD.MOV.U32 R28, RZ, RZ, R12 ;  /* 0x000000ffff1c7224 */ /* 0x000fe400078e000c */
[----:B------:R-:W-:-:S07]  /*953c0*/  IMAD.MOV.U32 R29, RZ, RZ, R13 ;  /* 0x000000ffff1d7224 */ /* 0x000fce00078e000d */
.L_x_1427:
[----:B------:R-:W-:Y:S05]  /*953d0*/  BSYNC.RECONVERGENT B3 ;  /* 0x0000000000037941 */ /* 0x000fea0003800200 */
.L_x_1426:
[----:B------:R0:W-:Y:S04]  /*953e0*/  STL.64 [R1+0xabc8], R14 ;  /* 0x00abc80e01007387 */ /* 0x0001e80000100a00 */
[----:B------:R1:W-:Y:S04]  /*953f0*/  STL.64 [R1+0xabb8], R4 ;  /* 0x00abb80401007387 */ /* 0x0003e80000100a00 */
[----:B-----5:R2:W-:Y:S04]  /*95400*/  STL.128 [R1+0xabd0], R16 ;  /* 0x00abd01001007387 */ /* 0x0205e80000100c00 */
[----:B0-----:R-:W3:Y:S01]  /*95410*/  LDL.LU.64 R14, [R1+0x7738] ;  /* 0x00773800010e7983 */ /* 0x001ee20000300a00 */
[----:B------:R-:W0:Y:S01]  /*95420*/  MUFU.RCP64H R9, R31 ;  /* 0x0000001f00097308 */ /* 0x000e220000001800 */
[----:B------:R-:W-:-:S02]  /*95430*/  MOV R8, 0x1 ;  /* 0x0000000100087802 */ /* 0x000fc40000000f00 */
[----:B-1----:R-:W4:Y:S04]  /*95440*/  LDL.64 R4, [R1+0x7f00] ;  /* 0x007f000001047983 */ /* 0x002f280000100a00 */
[----:B------:R-:W4:Y:S04]  /*95450*/  LDL.64 R76, [R1+0x7dc8] ;  /* 0x007dc800014c7983 */ /* 0x000f280000100a00 */
[----:B--2---:R-:W2:Y:S04]  /*95460*/  LDL.128 R16, [R1+0x5300] ;  /* 0x0053000001107983 */ /* 0x004ea80000100c00 */
[----:B------:R-:W2:Y:S01]  /*95470*/  LDL.64 R232, [R1+0x8568] ;  /* 0x0085680001e87983 */ /* 0x000ea20000100a00 */
[----:B0-----:R-:W-:-:S03]  /*95480*/  DFMA R12, -R30, R8, 1 ;  /* 0x3ff000001e0c742b */ /* 0x001fc60000000108 */
[----:B------:R0:W-:Y:S04]  /*95490*/  STL.64 [R1+0xabc0], R10 ;  /* 0x00abc00a01007387 */ /* 0x0001e80000100a00 */
[----:B------:R-:W2:Y:S01]  /*954a0*/  LDL.64 R248, [R1+0x84c8] ;  /* 0x0084c80001f87983 */ /* 0x000ea20000100a00 */
[----:B------:R-:W-:-:S03]  /*954b0*/  DFMA R12, R12, R12, R12 ;  /* 0x0000000c0c0c722b */ /* 0x000fc6000000000c */
[----:B0-----:R-:W2:Y:S05]  /*954c0*/  LDL.64 R10, [R1+0x8488] ;  /* 0x00848800010a7983 */ /* 0x001eaa0000100a00 */
[----:B------:R-:W-:-:S08]  /*954d0*/  DFMA R8, R8, R12, R8 ;  /* 0x0000000c0808722b */ /* 0x000fd00000000008 */
[----:B------:R-:W-:-:S08]  /*954e0*/  DFMA R12, -R30, R8, 1 ;  /* 0x3ff000001e0c742b */ /* 0x000fd00000000108 */
[----:B------:R-:W-:-:S08]  /*954f0*/  DFMA R8, R8, R12, R8 ;  /* 0x0000000c0808722b */ /* 0x000fd00000000008 */
[----:B---3--:R-:W-:-:S08]  /*95500*/  DMUL R12, R8, -R14 ;  /* 0x8000000e080c7228 */ /* 0x008fd00000000000 */
[----:B------:R-:W-:Y:S02]  /*95510*/  DFMA R32, -R30, R12, -R14 ;  /* 0x0000000c1e20722b */ /* 0x000fe4000000090e */
[----:B----4-:R-:W-:Y:S01]  /*95520*/  DFMA R44, R4, R28, R44 ;  /* 0x0000001c042c722b */ /* 0x010fe2000000002c */
[----:B--2---:R-:W-:Y:S05]  /*95530*/  STL.128 [R1+0x8540], R16 ;  /* 0x0085401001007387 */ /* 0x004fea0000100c00 */
[----:B------:R-:W-:Y:S01]  /*95540*/  DFMA R32, R8, R32, R12 ;  /* 0x000000200820722b */ /* 0x000fe2000000000c */
[----:B------:R0:W-:Y:S04]  /*95550*/  STL.64 [R1+0x7700], R44 ;  /* 0x0077002c01007387 */ /* 0x0001e80000100a00 */
[----:B------:R-:W2:Y:S04]  /*95560*/  LDL.LU.64 R8, [R1+0x7cf8] ;  /* 0x007cf80001087983 */ /* 0x000ea80000300a00 */
[----:B------:R-:W3:Y:S04]  /*95570*/  LDL.64 R174, [R1+0x8540] ;  /* 0x0085400001ae7983 */ /* 0x000ee80000100a00 */
[----:B0-----:R-:W4:Y:S01]  /*95580*/  LDL.64 R44, [R1+0x7b80] ;  /* 0x007b8000012c7983 */ /* 0x001f220000100a00 */
[----:B------:R-:W-:-:S02]  /*95590*/  DFMA R76, R76, R28, R50 ;  /* 0x0000001c4c4c722b */ /* 0x000fc40000000032 */
[-C--:B------:R-:W-:Y:S01]  /*955a0*/  DFMA R232, R232, R28.reuse, R250 ;  /* 0x0000001ce8e8722b */ /* 0x080fe200000000fa */
[----:B------:R-:W3:Y:S04]  /*955b0*/  LDL.64 R50, [R1+0x84c0] ;  /* 0x0084c00001327983 */ /* 0x000ee80000100a00 */
[----:B------:R-:W3:Y:S01]  /*955c0*/  LDL.64 R250, [R1+0x7b88] ;  /* 0x007b880001fa7983 */ /* 0x000ee20000100a00 */
[----:B------:R-:W-:-:S03]  /*955d0*/  DFMA R6, R10, R28, R6 ;  /* 0x0000001c0a06722b */ /* 0x000fc60000000006 */
[----:B------:R0:W5:Y:S04]  /*955e0*/  LDL.LU.128 R16, [R1+0xabd0] ;  /* 0x00abd00001107983 */ /* 0x0001680000300c00 */
[----:B------:R0:W5:Y:S04]  /*955f0*/  LDL.LU.64 R10, [R1+0xabc0] ;  /* 0x00abc000010a7983 */ /* 0x0001680000300a00 */
[----:B------:R0:W5:Y:S01]  /*95600*/  LDL.LU.64 R4, [R1+0xabb8] ;  /* 0x00abb80001047983 */ /* 0x0001620000300a00 */
[----:B--2---:R-:W-:-:S03]  /*95610*/  DFMA R8, R8, R28, R40 ;  /* 0x0000001c0808722b */ /* 0x004fc60000000028 */
[----:B------:R-:W2:Y:S04]  /*95620*/  LDL.64 R40, [R1+0x8480] ;  /* 0x0084800001287983 */ /* 0x000ea80000100a00 */
[----:B------:R1:W-:Y:S02]  /*95630*/  STL.64 [R1+0x7750], R8 ;  /* 0x0077500801007387 */ /* 0x0003e40000100a00 */
[----:B-1----:R-:W-:Y:S02]  /*95640*/  DADD R8, -RZ, -R14 ;  /* 0x00000000ff087229 */ /* 0x002fe4000000090e */
[----:B------:R0:W5:Y:S01]  /*95650*/  LDL.LU.64 R14, [R1+0xabc8] ;  /* 0x00abc800010e7983 */ /* 0x0001620000300a00 */
[-C--:B----4-:R-:W-:Y:S02]  /*95660*/  DFMA R36, R44, R28.reuse, R36 ;  /* 0x0000001c2c24722b */ /* 0x090fe40000000024 */
[-C--:B--2---:R-:W-:Y:S01]  /*95670*/  DFMA R40, R40, R28.reuse, R78 ;  /* 0x0000001c2828722b */ /* 0x084fe2000000004e */
[----:B------:R-:W2:Y:S04]  /*95680*/  LDL.64 R78, [R1+0x7f08] ;  /* 0x007f0800014e7983 */ /* 0x000ea80000100a00 */
[----:B------:R1:W-:Y:S01]  /*95690*/  STL.64 [R1+0x7748], R36 ;  /* 0x0077482401007387 */ /* 0x0003e20000100a00 */
[----:B------:R-:W-:Y:S01]  /*956a0*/  FFMA R0, RZ, R31, R33 ;  /* 0x0000001fff007223 */ /* 0x000fe20000000021 */
[----:B-1----:R-:W-:-:S02]  /*956b0*/  DFMA R36, R248, R28, R2 ;  /* 0x0000001cf824722b */ /* 0x002fc40000000002 */
[----:B---3--:R-:W-:-:S05]  /*956c0*/  DFMA R2, R174, R28, R238 ;  /* 0x0000001cae02722b */ /* 0x008fca00000000ee */
[----:B------:R0:W-:Y:S04]  /*956d0*/  STL.64 [R1+0x7738], R36 ;  /* 0x0077382401007387 */ /* 0x0001e80000100a00 */
[----:B------:R0:W-:Y:S01]  /*956e0*/  STL.64 [R1+0x7730], R2 ;  /* 0x0077300201007387 */ /* 0x0001e20000100a00 */
[----:B------:R-:W-:Y:S02]  /*956f0*/  FSETP.GT.AND P1, PT, |R0|, 1.469367938527859385e-39, PT ;  /* 0x001000000000780b */ /* 0x000fe40003f24200 */
[----:B------:R-:W-:Y:S01]  /*95700*/  FSETP.GEU.AND P2, PT, |R9|, 6.5827683646048100446e-37, PT ;  /* 0x036000000900780b */ /* 0x000fe20003f4e200 */
[----:B------:R-:W-:Y:S01]  /*95710*/  BSSY.RECONVERGENT B3, `(.L_x_1428) ;  /* 0x000000b000037945 */ /* 0x000fe20003800200 */
[-C--:B------:R-:W-:Y:S02]  /*95720*/  DFMA R250, R250, R28.reuse, R234 ;  /* 0x0000001cfafa722b */ /* 0x080fe400000000ea */
[----:B------:R-:W-:-:S02]  /*95730*/  DFMA R44, R50, R28, R246 ;  /* 0x0000001c322c722b */ /* 0x000fc400000000f6 */
[----:B--2---:R-:W-:-:S07]  /*95740*/  DFMA R78, R78, R28, R244 ;  /* 0x0000001c4e4e722b */ /* 0x004fce00000000f4 */
[----:B0-----:R-:W-:Y:S05]  /*95750*/  @P1 BRA P2, `(.L_x_1429) ;  /* 0x0000000000181947 */ /* 0x001fea0001000000 */
[----:B------:R-:W-:Y:S01]  /*95760*/  IMAD.MOV.U32 R174, RZ, RZ, R30 ;  /* 0x000000ffffae7224 */ /* 0x000fe200078e001e */
[----:B------:R-:W-:Y:S01]  /*95770*/  MOV R0, 0x957a0 ;  /* 0x000957a000007802 */ /* 0x000fe20000000f00 */
[----:B------:R-:W-:-:S07]  /*95780*/  IMAD.MOV.U32 R175, RZ, RZ, R31 ;  /* 0x000000ffffaf7224 */ /* 0x000fce00078e001f */
[----:B-----5:R-:W-:Y:S05]  /*95790*/  CALL.REL.NOINC `($__internal_1_$__cuda_sm20_div_rn_f64_full) ;  /* 0x00000bac00c47944 */ /* 0x020fea0003c00000 */
[----:B------:R-:W-:Y:S01]  /*957a0*/  MOV R32, R12 ;  /* 0x0000000c00207202 */ /* 0x000fe20000000f00 */
[----:B------:R-:W-:-:S07]  /*957b0*/  IMAD.MOV.U32 R33, RZ, RZ, R13 ;  /* 0x000000ffff217224 */ /* 0x000fce00078e000d */
.L_x_1429:
[----:B------:R-:W-:Y:S05]  /*957c0*/  BSYNC.RECONVERGENT B3 ;  /* 0x0000000000037941 */ /* 0x000fea0003800200 */
.L_x_1428:
[----:B------:R-:W2:Y:S01]  /*957d0*/  LDL.64 R2, [R1+0x5418] ;  /* 0x0054180001027983 */ /* 0x000ea20000100a00 */
[----:B------:R-:W-:-:S03]  /*957e0*/  IMAD.MOV.U32 R8, RZ, RZ, 0x1 ;  /* 0x00000001ff087424 */ /* 0x000fc600078e00ff */
[----:B------:R-:W3:Y:S04]  /*957f0*/  LDL.128 R244, [R1+0x5380] ;  /* 0x0053800001f47983 */ /* 0x000ee80000100c00 */
[----:B------:R-:W4:Y:S04]  /*95800*/  LDL.LU.64 R50, [R1+0x7940] ;  /* 0x0079400001327983 */ /* 0x000f280000300a00 */
[----:B-----5:R0:W-:Y:S04]  /*95810*/  STL.64 [R1+0xabb8], R10 ;  /* 0x00abb80a01007387 */ /* 0x0201e80000100a00 */
[----:B------:R1:W-:Y:S04]  /*95820*/  STL.64 [R1+0xabc0], R14 ;  /* 0x00abc00e01007387 */ /* 0x0003e80000100a00 */
[----:B------:R-:W4:Y:S04]  /*95830*/  LDL.64 R248, [R1+0x8208] ;  /* 0x0082080001f87983 */ /* 0x000f280000100a00 */
[----:B0-----:R-:W4:Y:S04]  /*95840*/  LDL.64 R10, [R1+0x7c20] ;  /* 0x007c2000010a7983 */ /* 0x001f280000100a00 */
[----:B-1----:R-:W4:Y:S04]  /*95850*/  LDL.LU.64 R14, [R1+0x7928] ;  /* 0x00792800010e7983 */ /* 0x002f280000300a00 */
[----:B------:R-:W4:Y:S04]  /*95860*/  LDL.64 R238, [R1+0x7c18] ;  /* 0x007c180001ee7983 */ /* 0x000f280000100a00 */
[----:B------:R-:W4:Y:S01]  /*95870*/  LDL.LU.64 R234, [R1+0x7718] ;  /* 0x0077180001ea7983 */ /* 0x000f220000300a00 */
[----:B--2---:R-:W0:Y:S02]  /*95880*/  MUFU.RCP64H R9, R3 ;  /* 0x0000000300097308 */ /* 0x004e240000001800 */
[----:B0-----:R-:W-:-:S08]  /*95890*/  DFMA R12, -R2, R8, 1 ;  /* 0x3ff00000020c742b */ /* 0x001fd00000000108 */
[----:B------:R-:W-:-:S08]  /*958a0*/  DFMA R12, R12, R12, R12 ;  /* 0x0000000c0c0c722b */ /* 0x000fd0000000000c */
[----:B------:R-:W-:-:S08]  /*958b0*/  DFMA R8, R8, R12, R8 ;  /* 0x0000000c0808722b */ /* 0x000fd00000000008 */
[----:B------:R-:W-:-:S08]  /*958c0*/  DFMA R12, -R2, R8, 1 ;  /* 0x3ff00000020c742b */ /* 0x000fd00000000108 */
[----:B------:R-:W-:-:S08]  /*958d0*/  DFMA R8, R8, R12, R8 ;  /* 0x0000000c0808722b */ /* 0x000fd00000000008 */
[----:B------:R-:W-:-:S08]  /*958e0*/  DMUL R12, R4, -R8 ;  /* 0x80000008040c7228 */ /* 0x000fd00000000000 */
[----:B------:R-:W-:-:S08]  /*958f0*/  DFMA R36, -R2, R12, -R4 ;  /* 0x0000000c0224722b */ /* 0x000fd00000000904 */
[----:B------:R-:W-:Y:S01]  /*95900*/  DFMA R36, R8, R36, R12 ;  /* 0x000000240824722b */ /* 0x000fe2000000000c */
[----:B------:R-:W2:Y:S01]  /*95910*/  LDL.LU.64 R8, [R1+0x7908] ;  /* 0x0079080001087983 */ /* 0x000ea20000300a00 */
[----:B---3--:R-:W-:Y:S01]  /*95920*/  IMAD.MOV.U32 R174, RZ, RZ, R246 ;  /* 0x000000ffffae7224 */ /* 0x008fe200078e00f6 */
[----:B------:R-:W-:Y:S02]  /*95930*/  MOV R175, R247 ;  /* 0x000000f700af7202 */ /* 0x000fe40000000f00 */
[----:B------:R0:W-:Y:S04]  /*95940*/  STL.128 [R1+0x83d0], R244 ;  /* 0x0083d0f401007387 */ /* 0x0001e80000100c00 */
[----:B0-----:R-:W3:Y:S01]  /*95950*/  LDL.LU.64 R246, [R1+0x7b90] ;  /* 0x007b900001f67983 */ /* 0x001ee20000300a00 */
[----:B----4-:R-:W-:-:S03]  /*95960*/  DFMA R232, R10, R32, R232 ;  /* 0x000000200ae8722b */ /* 0x010fc600000000e8 */
[----:B------:R-:W4:Y:S01]  /*95970*/  LDL.LU.64 R244, [R1+0x7710] ;  /* 0x0077100001f47983 */ /* 0x000f220000300a00 */
[----:B--2---:R-:W-:-:S03]  /*95980*/  DFMA R50, R50, R32, R8 ;  /* 0x000000203232722b */ /* 0x004fc60000000008 */
[----:B------:R0:W5:Y:S01]  /*95990*/  LDL.LU.64 R10, [R1+0xabb8] ;  /* 0x00abb800010a7983 */ /* 0x0001620000300a00 */
[----:B------:R-:W-:-:S03]  /*959a0*/  DADD R8, -RZ, -R4 ;  /* 0x00000000ff087229 */ /* 0x000fc60000000904 */
[----:B------:R-:W2:Y:S04]  /*959b0*/  LDL.64 R4, [R1+0x7c10] ;  /* 0x007c100001047983 */ /* 0x000ea80000100a00 */
[----:B------:R1:W-:Y:S01]  /*959c0*/  STL.64 [R1+0x7708], R232 ;  /* 0x007708e801007387 */ /* 0x0003e20000100a00 */
[----:B---3--:R-:W-:-:S03]  /*959d0*/  DFMA R246, R246, R32, R44 ;  /* 0x00000020f6f6722b */ /* 0x008fc6000000002c */
[----:B-1----:R-:W3:Y:S04]  /*959e0*/  LDL.64 R232, [R1+0x7c28] ;  /* 0x007c280001e87983 */ /* 0x002ee80000100a00 */
[----:B------:R-:W4:Y:S01]  /*959f0*/  LDL.64 R44, [R1+0x8200] ;  /* 0x00820000012c7983 */ /* 0x000f220000100a00 */
[----:B------:R-:W-:Y:S01]  /*95a00*/  FFMA R0, RZ, R3, R37 ;  /* 0x00000003ff007223 */ /* 0x000fe20000000025 */
[----:B--2---:R-:W-:Y:S02]  /*95a10*/  DFMA R4, R4, R32, R14 ;  /* 0x000000200404722b */ /* 0x004fe4000000000e */
[----:B------:R0:W5:Y:S02]  /*95a20*/  LDL.LU.64 R14, [R1+0xabc0] ;  /* 0x00abc000010e7983 */ /* 0x0001640000300a00 */
[----:B------:R-:W-:-:S02]  /*95a30*/  FSETP.GT.AND P1, PT, |R0|, 1.469367938527859385e-39, PT ;  /* 0x001000000000780b */ /* 0x000fc40003f24200 */
[----:B------:R-:W-:Y:S01]  /*95a40*/  FSETP.GEU.AND P2, PT, |R9|, 6.5827683646048100446e-37, PT ;  /* 0x036000000900780b */ /* 0x000fe20003f4e200 */
[-C--:B------:R-:W-:Y:S01]  /*95a50*/  DFMA R248, R248, R32.reuse, R78 ;  /* 0x00000020f8f8722b */ /* 0x080fe2000000004e */
[----:B------:R-:W-:Y:S01]  /*95a60*/  BSSY.RECONVERGENT B3, `(.L_x_1430) ;  /* 0x000000c000037945 */ /* 0x000fe20003800200 */
[-C--:B------:R-:W-:Y:S02]  /*95a70*/  DFMA R78, R174, R32.reuse, R234 ;  /* 0x00000020ae4e722b */ /* 0x080fe400000000ea */
[-C--:B---3--:R-:W-:Y:S02]  /*95a80*/  DFMA R232, R232, R32.reuse, R40 ;  /* 0x00000020e8e8722b */ /* 0x088fe40000000028 */
[-C--:B----4-:R-:W-:Y:S02]  /*95a90*/  DFMA R44, R44, R32.reuse, R6 ;  /* 0x000000202c2c722b */ /* 0x090fe40000000006 */
[----:B------:R-:W-:-:S04]  /*95aa0*/  DFMA R6, R238, R32, R244 ;  /* 0x00000020ee06722b */ /* 0x000fc800000000f4 */
[----:B0-----:R-:W-:Y:S07]  /*95ab0*/  @P1 BRA P2, `(.L_x_1431) ;  /* 0x0000000000181947 */ /* 0x001fee0001000000 */
[----:B------:R-:W-:Y:S01]  /*95ac0*/  IMAD.MOV.U32 R174, RZ, RZ, R2 ;  /* 0x000000ffffae7224 */ /* 0x000fe200078e0002 */
[----:B------:R-:W-:Y:S02]  /*95ad0*/  MOV R175, R3 ;  /* 0x0000000300af7202 */ /* 0x000fe40000000f00 */
[----:B------:R-:W-:-:S07]  /*95ae0*/  MOV R0, 0x95b00 ;  /* 0x00095b0000007802 */ /* 0x000fce0000000f00 */
[----:B-----5:R-:W-:Y:S05]  /*95af0*/  CALL.REL.NOINC `($__internal_1_$__cuda_sm20_div_rn_f64_full) ;  /* 0x00000ba800ec7944 */ /* 0x020fea0003c00000 */
[----:B------:R-:W-:Y:S02]  /*95b00*/  IMAD.MOV.U32 R36, RZ, RZ, R12 ;  /* 0x000000ffff247224 */ /* 0x000fe400078e000c */
[----:B------:R-:W-:-:S07]  /*95b10*/  IMAD.MOV.U32 R37, RZ, RZ, R13 ;  /* 0x000000ffff257224 */ /* 0x000fce00078e000d */
.L_x_1431:
[----:B------:R-:W-:Y:S05]  /*95b20*/  BSYNC.RECONVERGENT B3 ;  /* 0x0000000000037941 */ /* 0x000fea0003800200 */
.L_x_1430:
[----:B------:R-:W2:Y:S04]  /*95b30*/  LDL.64 R244, [R1+0x82d0] ;  /* 0x0082d00001f47983 */ /* 0x000ea80000100a00 */
[----:B------:R-:W3:Y:S04]  /*95b40*/  LDL.LU.64 R238, [R1+0x7970] ;  /* 0x0079700001ee7983 */ /* 0x000ee80000300a00 */
[----:B------:R0:W-:Y:S04]  /*95b50*/  STL.64 [R1+0xabc8], R16 ;  /* 0x00abc81001007387 */ /* 0x0001e80000100a00 */
[----:B-----5:R1:W-:Y:S04]  /*95b60*/  STL.64 [R1+0xabc0], R10 ;  /* 0x00abc00a01007387 */ /* 0x0203e80000100a00 */
[----:B------:R4:W-:Y:S04]  /*95b70*/  STL.128 [R1+0xabe0], R20 ;  /* 0x00abe01401007387 */ /* 0x0009e80000100c00 */
[----:B0-----:R-:W3:Y:S04]  /*95b80*/  LDL.LU.64 R16, [R1+0x7700] ;  /* 0x0077000001107983 */ /* 0x001ee80000300a00 */
[----:B-1----:R-:W3:Y:S04]  /*95b90*/  LDL.64 R10, [R1+0x8710] ;  /* 0x00871000010a7983 */ /* 0x002ee80000100a00 */
[----:B------:R-:W3:Y:S04]  /*95ba0*/  LDL.64 R234, [R1+0x7b08] ;  /* 0x007b080001ea7983 */ /* 0x000ee80000100a00 */
[----:B----4-:R-:W4:Y:S01]  /*95bb0*/  LDL.128 R20, [R1+0x5450] ;  /* 0x0054500001147983 */ /* 0x010f220000100c00 */
[----:B--2---:R-:W-:-:S03]  /*95bc0*/  DFMA R244, R244, R36, R232 ;  /* 0x00000024f4f4722b */ /* 0x004fc600000000e8 */
[----:B------:R-:W2:Y:S01]  /*95bd0*/  LDL.64 R232, [R1+0x82d8] ;  /* 0x0082d80001e87983 */ /* 0x000ea20000100a00 */
[----:B---3--:R-:W-:-:S03]  /*95be0*/  DFMA R238, R238, R36, R4 ;  /* 0x00000024eeee722b */ /* 0x008fc60000000004 */
[----:B------:R0:W-:Y:S04]  /*95bf0*/  STL.64 [R1+0xabd0], R18 ;  /* 0x00abd01201007387 */ /* 0x0001e80000100a00 */
[----:B------:R1:W-:Y:S04]  /*95c00*/  STL.64 [R1+0xabb8], R2 ;  /* 0x00abb80201007387 */ /* 0x0003e80000100a00 */
[----:B------:R-:W3:Y:S04]  /*95c10*/  LDL.64 R4, [R1+0x7b00] ;  /* 0x007b000001047983 */ /* 0x000ee80000100a00 */
[----:B0-----:R-:W3:Y:S04]  /*95c20*/  LDL.LU.64 R18, [R1+0x7728] ;  /* 0x0077280001127983 */ /* 0x001ee80000300a00 */
[----:B-1----:R-:W3:Y:S01]  /*95c30*/  LDL.LU.64 R2, [R1+0x7740] ;  /* 0x0077400001027983 */ /* 0x002ee20000300a00 */
[----:B------:R-:W0:Y:S01]  /*95c40*/  MUFU.RCP64H R9, R15 ;  /* 0x0000000f00097308 */ /* 0x000e220000001800 */
[----:B------:R-:W-:Y:S01]  /*95c50*/  MOV R8, 0x1 ;  /* 0x0000000100087802 */ /* 0x000fe20000000f00 */
[-C--:B------:R-:W-:Y:S01]  /*95c60*/  DFMA R10, R10, R36.reuse, R16 ;  /* 0x000000240a0a722b */ /* 0x080fe20000000010 */
[----:B------:R1:W5:Y:S01]  /*95c70*/  LDL.LU.64 R16, [R1+0xabc8] ;  /* 0x00abc80001107983 */ /* 0x0003620000300a00 */
[----:B------:R-:W-:-:S03]  /*95c80*/  DFMA R234, R234, R36, R78 ;  /* 0x00000024eaea722b */ /* 0x000fc6000000004e */
[----:B------:R-:W3:Y:S04]  /*95c90*/  LDL.64 R78, [R1+0x7d10] ;  /* 0x007d1000014e7983 */ /* 0x000ee80000100a00 */
[----:B----4-:R4:W-:Y:S04]  /*95ca0*/  STL.128 [R1+0x7a20], R20 ;  /* 0x007a201401007387 */ /* 0x0109e80000100c00 */
[----:B------:R-:W3:Y:S01]  /*95cb0*/  LDL.64 R174, [R1+0x7a28] ;  /* 0x007a280001ae7983 */ /* 0x000ee20000100a00 */
[----:B0-----:R-:W-:-:S08]  /*95cc0*/  DFMA R12, -R14, R8, 1 ;  /* 0x3ff000000e0c742b */ /* 0x001fd00000000108 */
[----:B------:R-:W-:Y:S02]  /*95cd0*/  DFMA R12, R12, R12, R12 ;  /* 0x0000000c0c0c722b */ /* 0x000fe4000000000c */
[----:B--2---:R-:W-:Y:S01]  /*95ce0*/  DFMA R232, R232, R36, R44 ;  /* 0x00000024e8e8722b */ /* 0x004fe2000000002c */
[----:B------:R0:W-:Y:S04]  /*95cf0*/  STL.64 [R1+0x7718], R10 ;  /* 0x0077180a01007387 */ /* 0x0001e80000100a00 */
[----:B------:R-:W2:Y:S01]  /*95d00*/  LDL.64 R44, [R1+0x7d08] ;  /* 0x007d0800012c7983 */ /* 0x000ea20000100a00 */
[----:B------:R-:W-:-:S03]  /*95d10*/  DFMA R8, R8, R12, R8 ;  /* 0x0000000c0808722b */ /* 0x000fc60000000008 */
[----:B----4-:R1:W5:Y:S04]  /*95d20*/  LDL.LU.128 R20, [R1+0xabe0] ;  /* 0x00abe00001147983 */ /* 0x0103680000300c00 */
[----:B0-----:R1:W5:Y:S01]  /*95d30*/  LDL.LU.64 R10, [R1+0xabc0] ;  /* 0x00abc000010a7983 */ /* 0x0013620000300a00 */
[----:B------:R-:W-:-:S08]  /*95d40*/  DFMA R12, -R14, R8, 1 ;  /* 0x3ff000000e0c742b */ /* 0x000fd00000000108 */
[----:B------:R-:W-:-:S08]  /*95d50*/  DFMA R8, R8, R12, R8 ;  /* 0x0000000c0808722b */ /* 0x000fd00000000008 */
[----:B------:R-:W-:-:S08]  /*95d60*/  DMUL R12, R8, -R50 ;  /* 0x80000032080c7228 */ /* 0x000fd00000000000 */
[----:B------:R-:W-:-:S08]  /*95d70*/  DFMA R40, -R14, R12, -R50 ;  /* 0x0000000c0e28722b */ /* 0x000fd00000000932 */
[----:B------:R-:W-:Y:S02]  /*95d80*/  DFMA R40, R8, R40, R12 ;  /* 0x000000280828722b */ /* 0x000fe4000000000c */
[----:B------:R-:W-:Y:S01]  /*95d90*/  DADD R8, -RZ, -R50 ;  /* 0x00000000ff087229 */ /* 0x000fe20000000932 */
[----:B------:R-:W4:Y:S01]  /*95da0*/  LDL.64 R50, [R1+0x7d18] ;  /* 0x007d180001327983 */ /* 0x000f220000100a00 */
[----:B---3--:R-:W-:-:S03]  /*95db0*/  DFMA R4, R4, R36, R18 ;  /* 0x000000240404722b */ /* 0x008fc60000000012 */
[----:B------:R1:W5:Y:S01]  /*95dc0*/  LDL.LU.64 R18, [R1+0xabd0] ;  /* 0x00abd00001127983 */ /* 0x0003620000300a00 */
[----:B--2---:R-:W-:-:S03]  /*95dd0*/  DFMA R44, R44, R36, R2 ;  /* 0x000000242c2c722b */ /* 0x004fc60000000002 */
[----:B------:R1:W5:Y:S01]  /*95de0*/  LDL.LU.64 R2, [R1+0xabb8] ;  /* 0x00abb80001027983 */ /* 0x0003620000300a00 */
[----:B------:R-:W-:-:S03]  /*95df0*/  FFMA R0, RZ, R15, R41 ;  /* 0x0000000fff007223 */ /* 0x000fc60000000029 */
[----:B------:R1:W-:Y:S02]  /*95e00*/  STL.64 [R1+0x7728], R44 ;  /* 0x0077282c01007387 */ /* 0x0003e40000100a00 */
[----:B------:R-:W-:Y:S02]  /*95e10*/  FSETP.GT.AND P1, PT, |R0|, 1.469367938527859385e-39, PT ;  /* 0x001000000000780b */ /* 0x000fe40003f24200 */
[----:B------:R-:W-:Y:S01]  /*95e20*/  FSETP.GEU.AND P2, PT, |R9|, 6.5827683646048100446e-37, PT ;  /* 0x036000000900780b */ /* 0x000fe20003f4e200 */
[-C--:B------:R-:W-:Y:S01]  /*95e30*/  DFMA R6, R78, R36.reuse, R6 ;  /* 0x000000244e06722b */ /* 0x080fe20000000006 */
[----:B------:R-:W-:Y:S01]  /*95e40*/  BSSY.RECONVERGENT B3, `(.L_x_1432) ;  /* 0x000000a000037945 */ /* 0x000fe20003800200 */
[-C--:B------:R-:W-:Y:S02]  /*95e50*/  DFMA R78, R174, R36.reuse, R250 ;  /* 0x00000024ae4e722b */ /* 0x080fe400000000fa */
[----:B----4-:R-:W-:-:S08]  /*95e60*/  DFMA R50, R50, R36, R246 ;  /* 0x000000243232722b */ /* 0x010fd000000000f6 */
[----:B-1----:R-:W-:Y:S05]  /*95e70*/  @P1 BRA P2, `(.L_x_1433) ;  /* 0x0000000000181947 */ /* 0x002fea0001000000 */
[----:B------:R-:W-:Y:S01]  /*95e80*/  IMAD.MOV.U32 R174, RZ, RZ, R14 ;  /* 0x000000ffffae7224 */ /* 0x000fe200078e000e */
[----:B------:R-:W-:Y:S01]  /*95e90*/  MOV R0, 0x95ec0 ;  /* 0x00095ec000007802 */ /* 0x000fe20000000f00 */
[----:B------:R-:W-:-:S07]  /*95ea0*/  IMAD.MOV.U32 R175, RZ, RZ, R15 ;  /* 0x000000ffffaf7224 */ /* 0x000fce00078e000f */
[----:B-----5:R-:W-:Y:S05]  /*95eb0*/  CALL.REL.NOINC `($__internal_1_$__cuda_sm20_div_rn_f64_full) ;  /* 0x00000ba400fc7944 */ /* 0x020fea0003c00000 */
[----:B------:R-:W-:Y:S01]  /*95ec0*/  MOV R40, R12 ;  /* 0x0000000c00287202 */ /* 0x000fe20000000f00 */
[----:B------:R-:W-:-:S07]  /*95ed0*/  IMAD.MOV.U32 R41, RZ, RZ, R13 ;  /* 0x000000ffff297224 */ /* 0x000fce00078e000d */
.L_x_1433:
[----:B------:R-:W-:Y:S05]  /*95ee0*/  BSYNC.RECONVERGENT B3 ;  /* 0x0000000000037941 */ /* 0x000fea0003800200 */
.L_x_1432:
[----:B------:R-:W0:Y:S01]  /*95ef0*/  MUFU.RCP64H R9, R119 ;  /* 0x0000007700097308 */ /* 0x000e220000001800 */
[----:B------:R-:W-:Y:S01]  /*95f00*/  IMAD.MOV.U32 R8, RZ, RZ, 0x1 ;  /* 0x00000001ff087424 */ /* 0x000fe200078e00ff */
[----:B------:R1:W-:Y:S04]  /*95f10*/  STL.64 [R1+0xabc8], R14 ;  /* 0x00abc80e01007387 */ /* 0x0003e80000100a00 */
[----:B-----5:R2:W-:Y:S04]  /*95f20*/  STL.64 [R1+0xabc0], R10 ;  /* 0x00abc00a01007387 */ /* 0x0205e80000100a00 */
[----:B------:R3:W-:Y:S04]  /*95f30*/  STL.64 [R1+0xabb8], R2 ;  /* 0x00abb80201007387 */ /* 0x0007e80000100a00 */
[----:B-1----:R-:W4:Y:S01]  /*95f40*/  LDL.64 R14, [R1+0x8080] ;  /* 0x00808000010e7983 */ /* 0x002f220000100a00 */
[----:B0-----:R-:W-:-:S03]  /*95f50*/  DFMA R12, -R118, R8, 1 ;  /* 0x3ff00000760c742b */ /* 0x001fc60000000108 */
[----:B--2---:R-:W2:Y:S04]  /*95f60*/  LDL.LU.64 R10, [R1+0x7708] ;  /* 0x00770800010a7983 */ /* 0x004ea80000300a00 */
[----:B---3--:R-:W3:Y:S01]  /*95f70*/  LDL.64 R2, [R1+0x7ad0] ;  /* 0x007ad00001027983 */ /* 0x008ee20000100a00 */
[----:B------:R-:W-:-:S03]  /*95f80*/  DFMA R12, R12, R12, R12 ;  /* 0x0000000c0c0c722b */ /* 0x000fc6000000000c */
[----:B------:R-:W2:Y:S04]  /*95f90*/  LDL.64 R250, [R1+0x7ae0] ;  /* 0x007ae00001fa7983 */ /* 0x000ea80000100a00 */
[----:B------:R-:W2:Y:S01]  /*95fa0*/  LDL.64 R246, [R1+0x7ae8] ;  /* 0x007ae80001f67983 */ /* 0x000ea20000100a00 */
[----:B------:R-:W-:-:S03]  /*95fb0*/  DFMA R8, R8, R12, R8 ;  /* 0x0000000c0808722b */ /* 0x000fc60000000008 */
[----:B------:R-:W2:Y:S05]  /*95fc0*/  LDL.64 R174, [R1+0x7e10] ;  /* 0x007e100001ae7983 */ /* 0x000eaa0000100a00 */
[----:B------:R-:W-:-:S08]  /*95fd0*/  DFMA R12, -R118, R8, 1 ;  /* 0x3ff00000760c742b */ /* 0x000fd00000000108 */
[----:B------:R-:W-:-:S08]  /*95fe0*/  DFMA R8, R8, R12, R8 ;  /* 0x0000000c0808722b */ /* 0x000fd00000000008 */
[----:B------:R-:W-:-:S08]  /*95ff0*/  DMUL R12, R8, -R4 ;  /* 0x80000004080c7228 */ /* 0x000fd00000000000 */
[----:B------:R-:W-:-:S08]  /*96000*/  DFMA R44, -R118, R12, -R4 ;  /* 0x0000000c762c722b */ /* 0x000fd00000000904 */
[----:B------:R-:W-:Y:S01]  /*96010*/  DFMA R44, R8, R44, R12 ;  /* 0x0000002c082c722b */ /* 0x000fe2000000000c */
[----:B------:R-:W4:Y:S02]  /*96020*/  LDL.LU.64 R8, [R1+0x7998] ;  /* 0x0079980001087983 */ /* 0x000f240000300a00 */
[-C--:B----4-:R-:W-:Y:S02]  /*96030*/  DFMA R8, R8, R40.reuse, R238 ;  /* 0x000000280808722b */ /* 0x090fe400000000ee */
[----:B------:R-:W2:Y:S01]  /*96040*/  LDL.64 R238, [R1+0x8088] ;  /* 0x0080880001ee7983 */ /* 0x000ea20000100a00 */
[----:B------:R-:W-:-:S04]  /*96050*/  DFMA R234, R14, R40, R234 ;  /* 0x000000280eea722b */ /* 0x000fc800000000ea */
[----:B------:R-:W-:Y:S01]  /*96060*/  FFMA R0, RZ, R119, R45 ;  /* 0x00000077ff007223 */ /* 0x000fe2000000002d */
[----:B---3--:R-:W-:Y:S01]  /*96070*/  DFMA R244, R2, R40, R244 ;  /* 0x0000002802f4722b */ /* 0x008fe200000000f4 */
[----:B------:R0:W5:Y:S04]  /*96080*/  LDL.LU.64 R14, [R1+0xabc8] ;  /* 0x00abc800010e7983 */ /* 0x0001680000300a00 */
[----:B------:R1:W-:Y:S04]  /*96090*/  STL.64 [R1+0x7710], R8 ;  /* 0x0077100801007387 */ /* 0x0003e80000100a00 */
[----:B------:R0:W5:Y:S01]  /*960a0*/  LDL.LU.64 R2, [R1+0xabb8] ;  /* 0x00abb80001027983 */ /* 0x0001620000300a00 */
[----:B-1----:R-:W-:-:S03]  /*960b0*/  DADD R8, -RZ, -R4 ;  /* 0x00000000ff087229 */ /* 0x002fc60000000904 */
[----:B------:R-:W3:Y:S01]  /*960c0*/  LDL.64 R4, [R1+0x7ad8] ;  /* 0x007ad80001047983 */ /* 0x000ee20000100a00 */
[----:B------:R-:W-:Y:S01]  /*960d0*/  FSETP.GT.AND P1, PT, |R0|, 1.469367938527859385e-39, PT ;  /* 0x001000000000780b */ /* 0x000fe20003f24200 */
[-C--:B---3--:R-:W-:Y:S02]  /*960e0*/  DFMA R4, R4, R40.reuse, R232 ;  /* 0x000000280404722b */ /* 0x088fe400000000e8 */
[----:B------:R-:W3:Y:S01]  /*960f0*/  LDL.64 R232, [R1+0x7990] ;  /* 0x0079900001e87983 */ /* 0x000ee20000100a00 */
[----:B--2---:R-:W-:-:S03]  /*96100*/  DFMA R238, R238, R40, R10 ;  /* 0x00000028eeee722b */ /* 0x004fc6000000000a */
[----:B------:R0:W5:Y:S01]  /*96110*/  LDL.LU.64 R10, [R1+0xabc0] ;  /* 0x00abc000010a7983 */ /* 0x0001620000300a00 */
[----:B------:R-:W-:Y:S01]  /*96120*/  FSETP.GEU.AND P2, PT, |R9|, 6.5827683646048100446e-37, PT ;  /* 0x036000000900780b */ /* 0x000fe20003f4e200 */
[----:B------:R-:W-:Y:S01]  /*96130*/  BSSY.RECONVERGENT B3, `(.L_x_1434) ;  /* 0x000000e000037945 */ /* 0x000fe20003800200 */
[-C--:B---3--:R-:W-:Y:S02]  /*96140*/  DFMA R248, R232, R40.reuse, R248 ;  /* 0x00000028e8f8722b */ /* 0x088fe400000000f8 */
[-C--:B------:R-:W-:Y:S02]  /*96150*/  DFMA R232, R250, R40.reuse, R78 ;  /* 0x00000028fae8722b */ /* 0x080fe4000000004e */
[----:B------:R-:W-:-:S05]  /*96160*/  DFMA R78, R246, R40, R6 ;  /* 0x00000028f64e722b */ /* 0x000fca0000000006 */
[----:B------:R0:W-:Y:S04]  /*96170*/  STL.64 [R1+0x7708], R232 ;  /* 0x007708e801007387 */ /* 0x0001e80000100a00 */
[----:B------:R0:W-:Y:S01]  /*96180*/  STL.64 [R1+0x7700], R78 ;  /* 0x0077004e01007387 */ /* 0x0001e20000100a00 */
[----:B------:R-:W-:Y:S01]  /*96190*/  DFMA R6, R174, R40, R50 ;  /* 0x00000028ae06722b */ /* 0x000fe20000000032 */
[----:B------:R-:W-:Y:S10]  /*961a0*/  @P1 BRA P2, `(.L_x_1435) ;  /* 0x0000000000181947 */ /* 0x000ff40001000000 */
[----:B------:R-:W-:Y:S01]  /*961b0*/  MOV R174, R118 ;  /* 0x0000007600ae7202 */ /* 0x000fe20000000f00 */
[----:B------:R-:W-:Y:S01]  /*961c0*/  IMAD.MOV.U32 R175, RZ, RZ, R119 ;  /* 0x000000ffffaf7224 */ /* 0x000fe200078e0077 */
[----:B------:R-:W-:-:S07]  /*961d0*/  MOV R0, 0x961f0 ;  /* 0x000961f000007802 */ /* 0x000fce0000000f00 */
[----:B0----5:R-:W-:Y:S05]  /*961e0*/  CALL.REL.NOINC `($__internal_1_$__cuda_sm20_div_rn_f64_full) ;  /* 0x00000ba400307944 */ /* 0x021fea0003c00000 */
[----:B------:R-:W-:Y:S01]  /*961f0*/  IMAD.MOV.U32 R44, RZ, RZ, R12 ;  /* 0x000000ffff2c7224 */ /* 0x000fe200078e000c */
[----:B------:R-:W-:-:S07]  /*96200*/  MOV R45, R13 ;  /* 0x0000000d002d7202 */ /* 0x000fce0000000f00 */
.L_x_1435:
[----:B------:R-:W-:Y:S05]  /*96210*/  BSYNC.RECONVERGENT B3 ;  /* 0x0000000000037941 */ /* 0x000fea0003800200 */
.L_x_1434:
[----:B------:R1:W-:Y:S04]  /*96220*/  STL.64 [R1+0xabf0], R26 ;  /* 0x00abf01a01007387 */ /* 0x0003e80000100a00 */
[----:B0-----:R-:W2:Y:S04]  /*96230*/  LDL.LU.64 R78, [R1+0x7a78] ;  /* 0x007a7800014e7983 */ /* 0x001ea80000300a00 */
[----:B------:R-:W3:Y:S04]  /*96240*/  LDL.64 R232, [R1+0x82f8] ;  /* 0x0082f80001e87983 */ /* 0x000ee80000100a00 */
[----:B-1----:R-:W4:Y:S01]  /*96250*/  LDL.LU.64 R26, [R1+0x7a88] ;  /* 0x007a8800011a7983 */ /* 0x002f220000300a00 */
[----:B-----5:R-:W0:Y:S01]  /*96260*/  MUFU.RCP64H R9, R11 ;  /* 0x0000000b00097308 */ /* 0x020e220000001800 */
[----:B------:R-:W-:-:S02]  /*96270*/  IMAD.MOV.U32 R8, RZ, RZ, 0x1 ;  /* 0x00000001ff087424 */ /* 0x000fc400078e00ff */
[----:B------:R1:W-:Y:S04]  /*96280*/  STL.64 [R1+0xabd0], R18 ;  /* 0x00abd01201007387 */ /* 0x0003e80000100a00 */
[----:B------:R1:W-:Y:S04]  /*96290*/  STL.64 [R1+0xabc8], R16 ;  /* 0x00abc81001007387 */ /* 0x0003e80000100a00 */
[----:B------:R1:W-:Y:S04]  /*962a0*/  STL.64 [R1+0xabc0], R14 ;  /* 0x00abc00e01007387 */ /* 0x0003e80000100a00 */
[----:B------:R1:W-:Y:S01]  /*962b0*/  STL.64 [R1+0xabb8], R2 ;  /* 0x00abb80201007387 */ /* 0x0003e20000100a00 */
[----:B0-----:R-:W-:-:S03]  /*962c0*/  DFMA R12, -R10, R8, 1 ;  /* 0x3ff000000a0c742b */ /* 0x001fc60000000108 */
[----:B-1----:R-:W3:Y:S04]  /*962d0*/  LDL.LU.64 R18, [R1+0x7710] ;  /* 0x0077100001127983 */ /* 0x002ee80000300a00 */
[----:B------:R-:W3:Y:S01]  /*962e0*/  LDL.64 R16, [R1+0x8270] ;  /* 0x0082700001107983 */ /* 0x000ee20000100a00 */
[----:B------:R-:W-:-:S03]  /*962f0*/  DFMA R12, R12, R12, R12 ;  /* 0x0000000c0c0c722b */ /* 0x000fc6000000000c */
[----:B------:R-:W3:Y:S04]  /*96300*/  LDL.LU.64 R14, [R1+0x7708] ;  /* 0x00770800010e7983 */ /* 0x000ee80000300a00 */
[----:B------:R-:W3:Y:S01]  /*96310*/  LDL.64 R2, [R1+0x8278] ;  /* 0x0082780001027983 */ /* 0x000ee20000100a00 */
[----:B------:R-:W-:-:S03]  /*96320*/  DFMA R8, R8, R12, R8 ;  /* 0x0000000c0808722b */ /* 0x000fc60000000008 */
[----:B------:R0:W-:Y:S04]  /*96330*/  STL.64 [R1+0xabe8], R24 ;  /* 0x00abe81801007387 */ /* 0x0001e80000100a00 */
[----:B------:R1:W-:Y:S01]  /*96340*/  STL.64 [R1+0xabe0], R22 ;  /* 0x00abe01601007387 */ /* 0x0003e20000100a00 */
[----:B------:R-:W-:-:S03]  /*96350*/  DFMA R12, -R10, R8, 1 ;  /* 0x3ff000000a0c742b */ /* 0x000fc60000000108 */
[----:B------:R1:W-:Y:S04]  /*96360*/  STL.64 [R1+0xabd8], R20 ;  /* 0x00abd81401007387 */ /* 0x0003e80000100a00 */
[----:B0-----:R-:W3:Y:S01]  /*96370*/  LDL.LU.64 R24, [R1+0x7718] ;  /* 0x0077180001187983 */ /* 0x001ee20000300a00 */
[----:B------:R-:W-:-:S03]  /*96380*/  DFMA R8, R8, R12, R8 ;  /* 0x0000000c0808722b */ /* 0x000fc60000000008 */
[----:B------:R-:W3:Y:S04]  /*96390*/  LDL.64 R246, [R1+0x7c60] ;  /* 0x007c600001f67983 */ /* 0x000ee80000100a00 */
[----:B-1----:R-:W3:Y:S01]  /*963a0*/  LDL.LU.64 R22, [R1+0x7728] ;  /* 0x0077280001167983 */ /* 0x002ee20000300a00 */
[----:B------:R-:W-:-:S03]  /*963b0*/  DMUL R12, R8, -R76 ;  /* 0x8000004c080c7228 */ /* 0x000fc60000000000 */
[----:B------:R-:W3:Y:S04]  /*963c0*/  LDL.LU.64 R20, [R1+0x7730] ;  /* 0x0077300001147983 */ /* 0x000ee80000300a00 */
[----:B------:R-:W3:Y:S01]  /*963d0*/  LDL.64 R250, [R1+0x8608] ;  /* 0x0086080001fa7983 */ /* 0x000ee20000100a00 */
[----:B------:R-:W-:-:S03]  /*963e0*/  DFMA R50, -R10, R12, -R76 ;  /* 0x0000000c0a32722b */ /* 0x000fc6000000094c */
[----:B------:R-:W3:Y:S05]  /*963f0*/  LDL.64 R174, [R1+0x7f30] ;  /* 0x007f300001ae7983 */ /* 0x000eea0000100a00 */
[----:B------:R-:W-:Y:S01]  /*96400*/  DFMA R50, R8, R50, R12 ;  /* 0x000000320832722b */ /* 0x000fe2000000000c */
[----:B------:R-:W3:Y:S01]  /*96410*/  LDL.64 R8, [R1+0x82f0] ;  /* 0x0082f00001087983 */ /* 0x000ee20000100a00 */
[-C--:B----4-:R-:W-:Y:S02]  /*96420*/  DFMA R4, R26, R44.reuse, R4 ;  /* 0x0000002c1a04722b */ /* 0x090fe40000000004 */
[-C--:B--2---:R-:W-:Y:S01]  /*96430*/  DFMA R78, R78, R44.reuse, R6 ;  /* 0x0000002c4e4e722b */ /* 0x084fe20000000006 */
[----:B------:R0:W5:Y:S04]  /*96440*/  LDL.LU.64 R26, [R1+0xabf0] ;  /* 0x00abf000011a7983 */ /* 0x0001680000300a00 */
[----:B------:R1:W-:Y:S04]  /*96450*/  STL.64 [R1+0x7720], R4 ;  /* 0x0077200401007387 */ /* 0x0003e80000100a00 */
[----:B-1----:R-:W2:Y:S01]  /*96460*/  LDL.64 R4, [R1+0x7a80] ;  /* 0x007a800001047983 */ /* 0x002ea20000100a00 */
[----:B---3--:R-:W-:-:S02]  /*96470*/  DFMA R6, R8, R44, R234 ;  /* 0x0000002c0806722b */ /* 0x008fc400000000ea */
[----:B------:R-:W-:Y:S01]  /*96480*/  DADD R8, -RZ, -R76 ;  /* 0x00000000ff087229 */ /* 0x000fe2000000094c */
[----:B------:R-:W3:Y:S04]  /*96490*/  LDL.LU.64 R234, [R1+0x7738] ;  /* 0x0077380001ea7983 */ /* 0x000ee80000300a00 */
[----:B------:R-:W4:Y:S01]  /*964a0*/  LDL.64 R76, [R1+0x7c68] ;  /* 0x007c6800014c7983 */ /* 0x000f220000100a00 */
[----:B--2---:R-:W-:-:S03]  /*964b0*/  DFMA R4, R4, R44, R244 ;  /* 0x0000002c0404722b */ /* 0x004fc600000000f4 */
[----:B------:R-:W2:Y:S01]  /*964c0*/  LDL.64 R244, [R1+0x8600] ;  /* 0x0086000001f47983 */ /* 0x000ea20000100a00 */
[----:B------:R-:W-:-:S03]  /*964d0*/  DFMA R232, R232, R44, R238 ;  /* 0x0000002ce8e8722b */ /* 0x000fc600000000ee */
[----:B------:R-:W3:Y:S01]  /*964e0*/  LDL.64 R238, [R1+0x7a70] ;  /* 0x007a700001ee7983 */ /* 0x000ee20000100a00 */
[-C--:B------:R-:W-:Y:S02]  /*964f0*/  DFMA R16, R16, R44.reuse, R18 ;  /* 0x0000002c1010722b */ /* 0x080fe40000000012 */
[-C--:B------:R-:W-:Y:S01]  /*96500*/  DFMA R2, R2, R44.reuse, R14 ;  /* 0x0000002c0202722b */ /* 0x080fe2000000000e */
[----:B------:R0:W5:Y:S01]  /*96510*/  LDL.LU.64 R18, [R1+0xabd0] ;  /* 0x00abd00001127983 */ /* 0x0001620000300a00 */
[-C--:B------:R-:W-:Y:S02]  /*96520*/  DFMA R246, R246, R44.reuse, R24 ;  /* 0x0000002cf6f6722b */ /* 0x080fe40000000018 */
[-C--:B------:R-:W-:Y:S01]  /*96530*/  DFMA R250, R250, R44.reuse, R20 ;  /* 0x0000002cfafa722b */ /* 0x080fe20000000014 */
[----:B------:R1:W-:Y:S04]  /*96540*/  STL.64 [R1+0x7718], R16 ;  /* 0x0077181001007387 */ /* 0x0003e80000100a00 */
[----:B------:R0:W-:Y:S04]  /*96550*/  STL.64 [R1+0x7710], R2 ;  /* 0x0077100201007387 */ /* 0x0001e80000100a00 */
[----:B------:R0:W5:Y:S04]  /*96560*/  LDL.LU.64 R24, [R1+0xabe8] ;  /* 0x00abe80001187983 */ /* 0x0001680000300a00 */
[----:B------:R0:W5:Y:S04]  /*96570*/  LDL.LU.64 R20, [R1+0xabd8] ;  /* 0x00abd80001147983 */ /* 0x0001680000300a00 */
[----:B-1----:R1:W5:Y:S04]  /*96580*/  LDL.LU.64 R16, [R1+0xabc8] ;  /* 0x00abc80001107983 */ /* 0x0023680000300a00 */
[----:B------:R1:W5:Y:S04]  /*96590*/  LDL.LU.64 R14, [R1+0xabc0] ;  /* 0x00abc000010e7983 */ /* 0x0003680000300a00 */
[----:B0-----:R1:W5:Y:S01]  /*965a0*/  LDL.LU.64 R2, [R1+0xabb8] ;  /* 0x00abb80001027983 */ /* 0x0013620000300a00 */
[----:B----4-:R-:W-:-:S03]  /*965b0*/  DFMA R76, R76, R44, R248 ;  /* 0x0000002c4c4c722b */ /* 0x010fc600000000f8 */
[----:B------:R-:W4:Y:S01]  /*965c0*/  LDL.LU.64 R248, [R1+0x7700] ;  /* 0x0077000001f87983 */ /* 0x000f220000300a00 */
[----:B--2---:R-:W-:-:S03]  /*965d0*/  DFMA R244, R244, R44, R22 ;  /* 0x0000002cf4f4722b */ /* 0x004fc60000000016 */
[----:B------:R1:W5:Y:S01]  /*965e0*/  LDL.LU.64 R22, [R1+0xabe0] ;  /* 0x00abe00001167983 */ /* 0x0003620000300a00 */
[----:B---3--:R-:W-:Y:S01]  /*965f0*/  DFMA R174, R174, R44, R234 ;  /* 0x0000002caeae722b */ /* 0x008fe200000000ea */
[----:B------:R-:W-:Y:S01]  /*96600*/  FFMA R0, RZ, R11, R51 ;  /* 0x0000000bff007223 */ /* 0x000fe20000000033 */
[----:B------:R-:W-:-:S05]  /*96610*/  FSETP.GEU.AND P2, PT, |R9|, 6.5827683646048100446e-37, PT ;  /* 0x036000000900780b */ /* 0x000fca0003f4e200 */
[----:B------:R1:W-:Y:S01]  /*96620*/  STL.64 [R1+0x7728], R174 ;  /* 0x007728ae01007387 */ /* 0x0003e20000100a00 */
[----:B------:R-:W-:Y:S01]  /*96630*/  FSETP.GT.AND P1, PT, |R0|, 1.469367938527859385e-39, PT ;  /* 0x001000000000780b */ /* 0x000fe20003f24200 */
[----:B------:R-:W-:Y:S01]  /*96640*/  BSSY.RECONVERGENT B3, `(.L_x_1436) ;  /* 0x000000a000037945 */ /* 0x000fe20003800200 */
[----:B----4-:R-:W-:-:S07]  /*96650*/  DFMA R238, R238, R44, R248 ;  /* 0x0000002ceeee722b */ /* 0x010fce00000000f8 */
[----:B------:R1:W-:Y:S04]  /*96660*/  STL.64 [R1+0x7708], R238 ;  /* 0x007708ee01007387 */ /* 0x0003e80000100a00 */
[----:B------:R-:W-:Y:S05]  /*96670*/  @P1 BRA P2, `(.L_x_1437) ;  /* 0x0000000000181947 */ /* 0x000fea0001000000 */
[----:B-1----:R-:W-:Y:S01]  /*96680*/  IMAD.MOV.U32 R174, RZ, RZ, R10 ;  /* 0x000000ffffae7224 */ /* 0x002fe200078e000a */
[----:B------:R-:W-:Y:S02]  /*96690*/  MOV R175, R11 ;  /* 0x0000000b00af7202 */ /* 0x000fe40000000f00 */
[----:B------:R-:W-:-:S07]  /*966a0*/  MOV R0, 0x966c0 ;  /* 0x000966c000007802 */ /* 0x000fce0000000f00 */
[----:B-----5:R-:W-:Y:S05]  /*966b0*/  CALL.REL.NOINC `($__internal_1_$__cuda_sm20_div_rn_f64_full) ;  /* 0x00000b9c00fc7944 */ /* 0x020fea0003c00000 */
[----:B------:R-:W-:Y:S02]  /*966c0*/  IMAD.MOV.U32 R50, RZ, RZ, R12 ;  /* 0x000000ffff327224 */ /* 0x000fe400078e000c */
[----:B------:R-:W-:-:S07]  /*966d0*/  IMAD.MOV.U32 R51, RZ, RZ, R13 ;  /* 0x000000ffff337224 */ /* 0x000fce00078e000d */
.L_x_1437:
[----:B------:R-:W-:Y:S05]  /*966e0*/  BSYNC.RECONVERGENT B3 ;  /* 0x0000000000037941 */ /* 0x000fea0003800200 */
.L_x_1436:
[----:B------:R-:W2:Y:S04]  /*966f0*/  LDL.LU.64 R234, [R1+0x7cb8] ;  /* 0x007cb80001ea7983 */ /* 0x000ea80000300a00 */
[----:B-1----:R-:W3:Y:S04]  /*96700*/  LDL.64 R238, [R1+0x8248] ;  /* 0x0082480001ee7983 */ /* 0x002ee80000100a00 */
[----:B-----5:R-:W-:Y:S04]  /*96710*/  STL.64 [R1+0xabb8], R2 ;  /* 0x00abb80201007387 */ /* 0x020fe80000100a00 */
[----:B------:R0:W-:Y:S04]  /*96720*/  STL.64 [R1+0xabf0], R24 ;  /* 0x00abf01801007387 */ /* 0x0001e80000100a00 */
[----:B------:R-:W4:Y:S04]  /*96730*/  LDL.64 R174, [R1+0x8240] ;  /* 0x0082400001ae7983 */ /* 0x000f280000100a00 */
[----:B------:R1:W-:Y:S04]  /*96740*/  STL.64 [R1+0xabe8], R22 ;  /* 0x00abe81601007387 */ /* 0x0003e80000100a00 */
[----:B0-----:R-:W4:Y:S04]  /*96750*/  LDL.LU.64 R24, [R1+0x7ca8] ;  /* 0x007ca80001187983 */ /* 0x001f280000300a00 */
[----:B------:R-:W4:Y:S04]  /*96760*/  LDL.64 R248, [R1+0x7cb0] ;  /* 0x007cb00001f87983 */ /* 0x000f280000100a00 */
[----:B-1----:R-:W4:Y:S01]  /*96770*/  LDL.LU.64 R22, [R1+0x7720] ;  /* 0x0077200001167983 */ /* 0x002f220000300a00 */
[----:B--2---:R-:W-:-:S03]  /*96780*/  DFMA R2, R234, R50, R76 ;  /* 0x00000032ea02722b */ /* 0x004fc6000000004c */
[----:B------:R-:W2:Y:S01]  /*96790*/  LDL.64 R234, [R1+0x7bd0] ;  /* 0x007bd00001ea7983 */ /* 0x000ea20000100a00 */
[----:B---3--:R-:W-:-:S03]  /*967a0*/  DFMA R238, R238, R50, R232 ;  /* 0x00000032eeee722b */ /* 0x008fc600000000e8 */
[----:B------:R-:W3:Y:S04]  /*967b0*/  LDL.64 R232, [R1+0x8090] ;  /* 0x0080900001e87983 */ /* 0x000ee80000100a00 */
[----:B------:R0:W-:Y:S04]  /*967c0*/  STL.64 [R1+0xabd0], R16 ;  /* 0x00abd01001007387 */ /* 0x0001e80000100a00 */
[----:B------:R1:W-:Y:S04]  /*967d0*/  STL.64 [R1+0xabc8], R14 ;  /* 0x00abc80e01007387 */ /* 0x0003e80000100a00 */
[----:B------:R1:W-:Y:S04]  /*967e0*/  STL.64 [R1+0xabc0], R10 ;  /* 0x00abc00a01007387 */ /* 0x0003e80000100a00 */
[----:B------:R1:W-:Y:S01]  /*967f0*/  STL.64 [R1+0x7738], R2 ;  /* 0x0077380201007387 */ /* 0x0003e20000100a00 */
[----:B----4-:R-:W-:-:S03]  /*96800*/  DFMA R78, R24, R50, R78 ;  /* 0x00000032184e722b */ /* 0x010fc6000000004e */
[----:B0-----:R-:W4:Y:S04]  /*96810*/  LDL.LU.64 R16, [R1+0x7748] ;  /* 0x0077480001107983 */ /* 0x001f280000300a00 */
[----:B-1----:R-:W4:Y:S04]  /*96820*/  LDL.64 R14, [R1+0x8260] ;  /* 0x00826000010e7983 */ /* 0x002f280000100a00 */
[----:B------:R-:W4:Y:S04]  /*96830*/  LDL.LU.64 R10, [R1+0x7710] ;  /* 0x00771000010a7983 */ /* 0x000f280000300a00 */
[----:B------:R-:W4:Y:S04]  /*96840*/  LDL.64 R2, [R1+0x8268] ;  /* 0x0082680001027983 */ /* 0x000f280000100a00 */
[----:B------:R0:W-:Y:S04]  /*96850*/  STL.64 [R1+0xabe0], R20 ;  /* 0x00abe01401007387 */ /* 0x0001e80000100a00 */
[----:B------:R1:W-:Y:S04]  /*96860*/  STL.64 [R1+0xabd8], R18 ;  /* 0x00abd81201007387 */ /* 0x0003e80000100a00 */
[----:B------:R1:W-:Y:S04]  /*96870*/  STL.64 [R1+0x7740], R78 ;  /* 0x0077404e01007387 */ /* 0x0003e80000100a00 */
[----:B0-----:R-:W4:Y:S04]  /*96880*/  LDL.LU.64 R20, [R1+0x7750] ;  /* 0x0077500001147983 */ /* 0x001f280000300a00 */
[----:B-1----:R-:W4:Y:S04]  /*96890*/  LDL.LU.64 R18, [R1+0x7718] ;  /* 0x0077180001127983 */ /* 0x002f280000300a00 */
[----:B------:R-:W4:Y:S04]  /*968a0*/  LDL.64 R76, [R1+0x8258] ;  /* 0x00825800014c7983 */ /* 0x000f280000100a00 */
[----:B------:R-:W4:Y:S01]  /*968b0*/  LDL.64 R78, [R1+0x8250] ;  /* 0x00825000014e7983 */ /* 0x000f220000100a00 */
[----:B------:R-:W0:Y:S01]  /*968c0*/  MUFU.RCP64H R9, R65 ;  /* 0x0000004100097308 */ /* 0x000e220000001800 */
[----:B------:R-:W-:Y:S01]  /*968d0*/  MOV R8, 0x1 ;  /* 0x0000000100087802 */ /* 0x000fe20000000f00 */
[-C--:B------:R-:W-:Y:S01]  /*968e0*/  DFMA R248, R248, R50.reuse, R246 ;  /* 0x00000032f8f8722b */ /* 0x080fe200000000f6 */
[----:B------:R1:W5:Y:S04]  /*968f0*/  LDL.LU.64 R24, [R1+0xabf0] ;  /* 0x00abf00001187983 */ /* 0x0003680000300a00 */
[----:B------:R-:W4:Y:S01]  /*96900*/  LDL.64 R246, [R1+0x7ca0] ;  /* 0x007ca00001f67983 */ /* 0x000f220000100a00 */
[----:B--2---:R-:W-:-:S03]  /*96910*/  DFMA R234, R234, R50, R4 ;  /* 0x00000032eaea722b */ /* 0x004fc60000000004 */
[----:B------:R-:W2:Y:S01]  /*96920*/  LDL.64 R4, [R1+0x7bd8] ;  /* 0x007bd80001047983 */ /* 0x000ea20000100a00 */
[----:B---3--:R-:W-:-:S03]  /*96930*/  DFMA R232, R232, R50, R244 ;  /* 0x00000032e8e8722b */ /* 0x008fc600000000f4 */
[----:B------:R-:W3:Y:S01]  /*96940*/  LDL.64 R244, [R1+0x7b98] ;  /* 0x007b980001f47983 */ /* 0x000ee20000100a00 */
        /* <DEDUP_REMOVED lines=9> */
[----:B------:R-:W3:Y:S01]  /*969e0*/  LDL.64 R174, [R1+0x8640] ;  /* 0x0086400001ae7983 */ /* 0x000ee20000100a00 */
[-C--:B----4-:R-:W-:Y:S02]  /*969f0*/  DFMA R14, R14, R50.reuse, R16 ;  /* 0x000000320e0e722b */ /* 0x090fe40000000010 */
        /* <DEDUP_REMOVED lines=8> */
[----:B0-----:R1:W5:Y:S04]  /*96a80*/  LDL.LU.64 R14, [R1+0xabc8] ;  /* 0x00abc800010e7983 */ /* 0x0013680000300a00 */
[----:B------:R1:W5:Y:S04]  /*96a90*/  LDL.LU.64 R10, [R1+0xabc0] ;  /* 0x00abc000010a7983 */ /* 0x0003680000300a00 */
[----:B----4-:R1:W5:Y:S01]  /*96aa0*/  LDL.LU.64 R2, [R1+0xabb8] ;  /* 0x00abb80001027983 */ /* 0x0103620000300a00 */
[----:B--2---:R-:W-:-:S03]  /*96ab0*/  DFMA R4, R4, R50, R22 ;  /* 0x000000320404722b */ /* 0x004fc60000000016 */
[----:B------:R1:W5:Y:S01]  /*96ac0*/  LDL.LU.64 R22, [R1+0xabe8] ;  /* 0x00abe80001167983 */ /* 0x0003620000300a00 */
[----:B---3--:R-:W-:-:S03]  /*96ad0*/  DFMA R244, R244, R50, R250 ;  /* 0x00000032f4f4722b */ /* 0x008fc600000000fa */
[----:B------:R-:W2:Y:S04]  /*96ae0*/  LDL.LU.64 R250, [R1+0x7708] ;  /* 0x0077080001fa7983 */ /* 0x000ea80000300a00 */
[----:B------:R0:W-:Y:S02]  /*96af0*/  STL.64 [R1+0x7700], R4 ;  /* 0x0077000401007387 */ /* 0x0001e40000100a00 */
[----:B0-----:R-:W-:Y:S02]  /*96b00*/  DADD R4, -RZ, -R8 ;  /* 0x00000000ff047229 */ /* 0x001fe40000000908 */
[----:B------:R-:W3:Y:S01]  /*96b10*/  LDL.LU.64 R8, [R1+0x7728] ;  /* 0x0077280001087983 */ /* 0x000ee20000300a00 */
[----:B------:R-:W-:-:S05]  /*96b20*/  FFMA R0, RZ, R65, R7 ;  /* 0x00000041ff007223 */ /* 0x000fca0000000007 */
[----:B------:R-:W-:Y:S02]  /*96b30*/  FSETP.GT.AND P1, PT, |R0|, 1.469367938527859385e-39, PT ;  /* 0x001000000000780b */ /* 0x000fe40003f24200 */
[----:B------:R-:W-:Y:S01]  /*96b40*/  FSETP.GEU.AND P2, PT, |R5|, 6.5827683646048100446e-37, PT ;  /* 0x036000000500780b */ /* 0x000fe20003f4e200 */
[----:B------:R-:W-:Y:S01]  /*96b50*/  BSSY.RECONVERGENT B3, `(.L_x_1438) ;  /* 0x000000e000037945 */ /* 0x000fe20003800200 */
[----:B--2---:R-:W-:-:S07]  /*96b60*/  DFMA R246, R246, R50, R250 ;  /* 0x00000032f6f6722b */ /* 0x004fce00000000fa */
[----:B------:R1:W-:Y:S01]  /*96b70*/  STL.64 [R1+0x7718], R246 ;  /* 0x007718f601007387 */ /* 0x0003e20000100a00 */
[----:B---3--:R-:W-:-:S07]  /*96b80*/  DFMA R8, R174, R50, R8 ;  /* 0x00000032ae08722b */ /* 0x008fce0000000008 */
[----:B------:R1:W-:Y:S01]  /*96b90*/  STL.64 [R1+0x7728], R8 ;  /* 0x0077280801007387 */ /* 0x0003e20000100a00 */
[----:B------:R-:W-:Y:S05]  /*96ba0*/  @P1 BRA P2, `(.L_x_1439) ;  /* 0x0000000000201947 */ /* 0x000fea0001000000 */
[----:B-1----:R-:W-:Y:S01]  /*96bb0*/  IMAD.MOV.U32 R8, RZ, RZ, R4 ;  /* 0x000000ffff087224 */ /* 0x002fe200078e0004 */
[----:B------:R-:W-:Y:S01]  /*96bc0*/  MOV R174, R64 ;  /* 0x0000004000ae7202 */ /* 0x000fe20000000f00 */
[----:B------:R-:W-:Y:S01]  /*96bd0*/  IMAD.MOV.U32 R9, RZ, RZ, R5 ;  /* 0x000000ffff097224 */ /* 0x000fe200078e0005 */
[----:B------:R-:W-:Y:S01]  /*96be0*/  MOV R0, 0x96c10 ;  /* 0x00096c1000007802 */ /* 0x000fe20000000f00 */
[----:B------:R-:W-:-:S07]  /*96bf0*/  IMAD.MOV.U32 R175, RZ, RZ, R65 ;  /* 0x000000ffffaf7224 */ /* 0x000fce00078e0041 */
[----:B-----5:R-:W-:Y:S05]  /*96c00*/  CALL.REL.NOINC `($__internal_1_$__cuda_sm20_div_rn_f64_full) ;  /* 0x00000b9800a87944 */ /* 0x020fea0003c00000 */
[----:B------:R-:W-:Y:S01]  /*96c10*/  IMAD.MOV.U32 R6, RZ, RZ, R12 ;  /* 0x000000ffff067224 */ /* 0x000fe200078e000c */
[----:B------:R-:W-:-:S07]  /*96c20*/  MOV R7, R13 ;  /* 0x0000000d00077202 */ /* 0x000fce0000000f00 */
.L_x_1439:
[----:B------:R-:W-:Y:S05]  /*96c30*/  BSYNC.RECONVERGENT B3 ;  /* 0x0000000000037941 */ /* 0x000fea0003800200 */
.L_x_1438:
[----:B-----5:R0:W-:Y:S04]  /*96c40*/  STL.64 [R1+0xabd8], R18 ;  /* 0x00abd81201007387 */ /* 0x0201e80000100a00 */
[----:B------:R2:W-:Y:S04]  /*96c50*/  STL.64 [R1+0xabf0], R24 ;  /* 0x00abf01801007387 */ /* 0x0005e80000100a00 */
[----:B-1----:R-:W3:Y:S04]  /*96c60*/  LDL.64 R246, [R1+0x7f70] ;  /* 0x007f700001f67983 */ /* 0x002ee80000100a00 */
[----:B0-----:R-:W4:Y:S04]  /*96c70*/  LDL.64 R18, [R1+0x7a60] ;  /* 0x007a600001127983 */ /* 0x001f280000100a00 */
[----:B--2---:R-:W2:Y:S01]  /*96c80*/  LDL.LU.64 R24, [R1+0x7aa0] ;  /* 0x007aa00001187983 */ /* 0x004ea20000300a00 */
[----:B------:R-:W0:Y:S01]  /*96c90*/  MUFU.RCP64H R5, R109 ;  /* 0x0000006d00057308 */ /* 0x000e220000001800 */
        /* <DEDUP_REMOVED lines=12> */
[----:B------:R-:W3:Y:S05]  /*96d60*/  LDL.64 R250, [R1+0x7aa8] ;  /* 0x007aa80001fa7983 */ /* 0x000eea0000100a00 */
[----:B------:R-:W-:-:S08]  /*96d70*/  DFMA R8, -R108, R4, 1 ;  /* 0x3ff000006c08742b */ /* 0x000fd00000000104 */
[----:B------:R-:W-:Y:S02]  /*96d80*/  DFMA R4, R4, R8, R4 ;  /* 0x000000080404722b */ /* 0x000fe40000000004 */
[-C--:B------:R-:W-:Y:S01]  /*96d90*/  DFMA R8, R66, R6.reuse, R238 ;  /* 0x000000064208722b */ /* 0x080fe200000000ee */
[----:B------:R-:W3:Y:S04]  /*96da0*/  LDL.64 R238, [R1+0x7fa8] ;  /* 0x007fa80001ee7983 */ /* 0x000ee80000100a00 */
[----:B------:R0:W-:Y:S04]  /*96db0*/  STL.64 [R1+0xabc0], R10 ;  /* 0x00abc00a01007387 */ /* 0x0001e80000100a00 */
[----:B------:R1:W-:Y:S04]  /*96dc0*/  STL.64 [R1+0xabb8], R2 ;  /* 0x00abb80201007387 */ /* 0x0003e80000100a00 */
[----:B0-----:R-:W3:Y:S04]  /*96dd0*/  LDL.LU.64 R10, [R1+0x7720] ;  /* 0x00772000010a7983 */ /* 0x001ee80000300a00 */
[----:B-1----:R-:W3:Y:S01]  /*96de0*/  LDL.LU.64 R2, [R1+0x7718] ;  /* 0x0077180001027983 */ /* 0x002ee20000300a00 */
[----:B----4-:R-:W-:-:S02]  /*96df0*/  DFMA R248, R18, R6, R248 ;  /* 0x0000000612f8722b */ /* 0x010fc400000000f8 */
[-C--:B--2---:R-:W-:Y:S01]  /*96e00*/  DFMA R232, R24, R6.reuse, R232 ;  /* 0x0000000618e8722b */ /* 0x084fe200000000e8 */
[----:B------:R0:W5:Y:S04]  /*96e10*/  LDL.LU.64 R18, [R1+0xabd8] ;  /* 0x00abd80001127983 */ /* 0x0001680000300a00 */
[----:B------:R1:W-:Y:S01]  /*96e20*/  STL.64 [R1+0x7708], R248 ;  /* 0x007708f801007387 */ /* 0x0003e20000100a00 */
[----:B---3--:R-:W-:-:S03]  /*96e30*/  DFMA R246, R246, R6, R234 ;  /* 0x00000006f6f6722b */ /* 0x008fc600000000ea */
[----:B------:R2:W-:Y:S04]  /*96e40*/  STL.64 [R1+0x7730], R232 ;  /* 0x007730e801007387 */ /* 0x0005e80000100a00 */
[----:B------:R-:W3:Y:S04]  /*96e50*/  LDL.64 R234, [R1+0x7f80] ;  /* 0x007f800001ea7983 */ /* 0x000ee80000100a00 */
[----:B-1----:R-:W4:Y:S04]  /*96e60*/  LDL.64 R248, [R1+0x7fa0] ;  /* 0x007fa00001f87983 */ /* 0x002f280000100a00 */
[----:B--2---:R-:W2:Y:S01]  /*96e70*/  LDL.64 R232, [R1+0x7f88] ;  /* 0x007f880001e87983 */ /* 0x004ea20000100a00 */
[----:B------:R-:W-:-:S02]  /*96e80*/  DMUL R12, R4, -R8 ;  /* 0x80000008040c7228 */ /* 0x000fc40000000000 */
[----:B------:R-:W-:Y:S01]  /*96e90*/  DFMA R20, R20, R6, R22 ;  /* 0x000000061414722b */ /* 0x000fe20000000016 */
[----:B------:R0:W5:Y:S04]  /*96ea0*/  LDL.LU.64 R24, [R1+0xabf0] ;  /* 0x00abf00001187983 */ /* 0x0001680000300a00 */
[----:B------:R0:W5:Y:S01]  /*96eb0*/  LDL.LU.64 R22, [R1+0xabe8] ;  /* 0x00abe80001167983 */ /* 0x0001620000300a00 */
[----:B------:R-:W-:Y:S02]  /*96ec0*/  DFMA R174, -R108, R12, -R8 ;  /* 0x0000000c6cae722b */ /* 0x000fe40000000908 */
[-C--:B------:R-:W-:Y:S02]  /*96ed0*/  DFMA R14, R14, R6.reuse, R16 ;  /* 0x000000060e0e722b */ /* 0x080fe40000000010 */
[----:B------:R-:W-:Y:S01]  /*96ee0*/  DFMA R250, R250, R6, R244 ;  /* 0x00000006fafa722b */ /* 0x000fe200000000f4 */
[----:B------:R1:W-:Y:S03]  /*96ef0*/  STL.64 [R1+0x7710], R20 ;  /* 0x0077101401007387 */ /* 0x0003e60000100a00 */
[----:B------:R-:W-:-:S02]  /*96f00*/  DFMA R4, R4, R174, R12 ;  /* 0x000000ae0404722b */ /* 0x000fc4000000000c */
[----:B------:R-:W2:Y:S04]  /*96f10*/  LDL.64 R174, [R1+0x7a58] ;  /* 0x007a580001ae7983 */ /* 0x000ea80000100a00 */
[----:B------:R-:W2:Y:S01]  /*96f20*/  LDL.LU.64 R244, [R1+0x7728] ;  /* 0x0077280001f47983 */ /* 0x000ea20000300a00 */
[----:B------:R-:W-:-:S03]  /*96f30*/  DFMA R238, R238, R6, R76 ;  /* 0x00000006eeee722b */ /* 0x000fc6000000004c */
[----:B------:R0:W-:Y:S04]  /*96f40*/  STL.64 [R1+0x7700], R14 ;  /* 0x0077000e01007387 */ /* 0x0001e80000100a00 */
[----:B------:R-:W2:Y:S04]  /*96f50*/  LDL.LU.64 R76, [R1+0x7740] ;  /* 0x00774000014c7983 */ /* 0x000ea80000300a00 */
[----:B-1----:R1:W5:Y:S04]  /*96f60*/  LDL.LU.64 R20, [R1+0xabe0] ;  /* 0x00abe00001147983 */ /* 0x0023680000300a00 */
[----:B------:R1:W5:Y:S04]  /*96f70*/  LDL.LU.64 R16, [R1+0xabd0] ;  /* 0x00abd00001107983 */ /* 0x0003680000300a00 */
[----:B0-----:R1:W5:Y:S01]  /*96f80*/  LDL.LU.64 R14, [R1+0xabc8] ;  /* 0x00abc800010e7983 */ /* 0x0013620000300a00 */
[----:B----4-:R-:W-:-:S03]  /*96f90*/  DFMA R248, R248, R6, R78 ;  /* 0x00000006f8f8722b */ /* 0x010fc6000000004e */
[----:B------:R-:W4:Y:S01]  /*96fa0*/  LDL.64 R78, [R1+0x7a50] ;  /* 0x007a5000014e7983 */ /* 0x000f220000100a00 */
[-C--:B---3--:R-:W-:Y:S02]  /*96fb0*/  DFMA R234, R234, R6.reuse, R10 ;  /* 0x00000006eaea722b */ /* 0x088fe4000000000a */
[----:B--2---:R-:W-:Y:S01]  /*96fc0*/  DFMA R232, R232, R6, R2 ;  /* 0x00000006e8e8722b */ /* 0x004fe20000000002 */
[----:B------:R1:W5:Y:S04]  /*96fd0*/  LDL.LU.64 R10, [R1+0xabc0] ;  /* 0x00abc000010a7983 */ /* 0x0003680000300a00 */
[----:B------:R1:W5:Y:S01]  /*96fe0*/  LDL.LU.64 R2, [R1+0xabb8] ;  /* 0x00abb80001027983 */ /* 0x0003620000300a00 */
[----:B------:R-:W-:Y:S01]  /*96ff0*/  DADD R8, -RZ, -R8 ;  /* 0x00000000ff087229 */ /* 0x000fe20000000908 */
[----:B------:R-:W-:-:S05]  /*97000*/  FFMA R0, RZ, R109, R5 ;  /* 0x0000006dff007223 */ /* 0x000fca0000000005 */
[----:B------:R-:W-:-:S04]  /*97010*/  FSETP.GT.AND P1, PT, |R0|, 1.469367938527859385e-39, PT ;  /* 0x001000000000780b */ /* 0x000fc80003f24200 */
[----:B------:R-:W-:Y:S01]  /*97020*/  FSETP.GEU.AND P2, PT, |R9|, 6.5827683646048100446e-37, PT ;  /* 0x036000000900780b */ /* 0x000fe20003f4e200 */
[----:B------:R-:W-:Y:S01]  /*97030*/  BSSY.RECONVERGENT B3, `(.L_x_1440) ;  /* 0x000000a000037945 */ /* 0x000fe20003800200 */
[-C--:B----4-:R-:W-:Y:S02]  /*97040*/  DFMA R78, R78, R6.reuse, R76 ;  /* 0x000000064e4e722b */ /* 0x090fe4000000004c */
[----:B------:R-:W-:-:S09]  /*97050*/  DFMA R76, R174, R6, R244 ;  /* 0x00000006ae4c722b */ /* 0x000fd200000000f4 */
[----:B-1----:R-:W-:Y:S05]  /*97060*/  @P1 BRA P2, `(.L_x_1441) ;  /* 0x0000000000181947 */ /* 0x002fea0001000000 */
[----:B------:R-:W-:Y:S01]  /*97070*/  IMAD.MOV.U32 R174, RZ, RZ, R108 ;  /* 0x000000ffffae7224 */ /* 0x000fe200078e006c */
[----:B------:R-:W-:Y:S02]  /*97080*/  MOV R175, R109 ;  /* 0x0000006d00af7202 */ /* 0x000fe40000000f00 */
[----:B------:R-:W-:-:S07]  /*97090*/  MOV R0, 0x970b0 ;  /* 0x000970b000007802 */ /* 0x000fce0000000f00 */
[----:B-----5:R-:W-:Y:S05]  /*970a0*/  CALL.REL.NOINC `($__internal_1_$__cuda_sm20_div_rn_f64_full) ;  /* 0x00000b9400807944 */ /* 0x020fea0003c00000 */
[----:B------:R-:W-:Y:S02]  /*970b0*/  IMAD.MOV.U32 R4, RZ, RZ, R12 ;  /* 0x000000ffff047224 */ /* 0x000fe400078e000c */
[----:B------:R-:W-:-:S07]  /*970c0*/  IMAD.MOV.U32 R5, RZ, RZ, R13 ;  /* 0x000000ffff057224 */ /* 0x000fce00078e000d */
.L_x_1441:
[----:B------:R-:W-:Y:S05]  /*970d0*/  BSYNC.RECONVERGENT B3 ;  /* 0x0000000000037941 */ /* 0x000fea0003800200 */
.L_x_1440:
[----:B-----5:R0:W-:Y:S04]  /*970e0*/  STL.64 [R1+0xabc8], R10 ;  /* 0x00abc80a01007387 */ /* 0x0201e80000100a00 */
[----:B------:R1:W-:Y:S04]  /*970f0*/  STL.64 [R1+0xabc0], R6 ;  /* 0x00abc00601007387 */ /* 0x0003e80000100a00 */
[----:B------:R2:W-:Y:S04]  /*97100*/  STL.64 [R1+0xabb8], R2 ;  /* 0x00abb80201007387 */ /* 0x0005e80000100a00 */
[----:B0-----:R-:W3:Y:S04]  /*97110*/  LDL.64 R10, [R1+0x7fd0] ;  /* 0x007fd000010a7983 */ /* 0x001ee80000100a00 */
[----:B-1----:R-:W4:Y:S04]  /*97120*/  LDL.64 R6, [R1+0x7fd8] ;  /* 0x007fd80001067983 */ /* 0x002f280000100a00 */
[----:B--2---:R-:W2:Y:S04]  /*97130*/  LDL.64 R2, [R1+0x7988] ;  /* 0x0079880001027983 */ /* 0x004ea80000100a00 */
        /* <DEDUP_REMOVED lines=8> */
[----:B0-----:R-:W2:Y:S04]  /*971c0*/  LDL.LU.64 R28, [R1+0x7710] ;  /* 0x00771000011c7983 */ /* 0x001ea80000300a00 */
[----:B-1----:R-:W2:Y:S04]  /*971d0*/  LDL.64 R26, [R1+0x7b20] ;  /* 0x007b2000011a7983 */ /* 0x002ea80000100a00 */
[----:B------:R-:W2:Y:S04]  /*971e0*/  LDL.LU.64 R24, [R1+0x7708] ;  /* 0x0077080001187983 */ /* 0x000ea80000300a00 */
[----:B------:R-:W2:Y:S04]  /*971f0*/  LDL.64 R22, [R1+0x7b28] ;  /* 0x007b280001167983 */ /* 0x000ea80000100a00 */
[----:B------:R-:W2:Y:S04]  /*97200*/  LDL.LU.64 R20, [R1+0x7700] ;  /* 0x0077000001147983 */ /* 0x000ea80000300a00 */
[----:B------:R-:W2:Y:S04]  /*97210*/  LDL.64 R18, [R1+0x7fe0] ;  /* 0x007fe00001127983 */ /* 0x000ea80000100a00 */
[----:B------:R-:W2:Y:S04]  /*97220*/  LDL.LU.64 R16, [R1+0x7730] ;  /* 0x0077300001107983 */ /* 0x000ea80000300a00 */
[----:B------:R-:W2:Y:S01]  /*97230*/  LDL.64 R14, [R1+0x7fe8] ;  /* 0x007fe800010e7983 */ /* 0x000ea20000100a00 */
[----:B------:R-:W0:Y:S01]  /*97240*/  MUFU.RCP64H R9, R35 ;  /* 0x0000002300097308 */ /* 0x000e220000001800 */
[----:B------:R-:W-:-:S06]  /*97250*/  MOV R8, 0x1 ;  /* 0x0000000100087802 */ /* 0x000fcc0000000f00 */
[----:B0-----:R-:W-:-:S08]  /*97260*/  DFMA R12, -R34, R8, 1 ;  /* 0x3ff00000220c742b */ /* 0x001fd00000000108 */
[----:B------:R-:W-:-:S08]  /*97270*/  DFMA R12, R12, R12, R12 ;  /* 0x0000000c0c0c722b */ /* 0x000fd0000000000c */
[----:B------:R-:W-:-:S08]  /*97280*/  DFMA R8, R8, R12, R8 ;  /* 0x0000000c0808722b */ /* 0x000fd00000000008 */
[----:B------:R-:W-:-:S08]  /*97290*/  DFMA R12, -R34, R8, 1 ;  /* 0x3ff00000220c742b */ /* 0x000fd00000000108 */
[----:B------:R-:W-:Y:S02]  /*972a0*/  DFMA R8, R8, R12, R8 ;  /* 0x0000000c0808722b */ /* 0x000fe40000000008 */
[----:B------:R-:W-:Y:S01]  /*972b0*/  DFMA R12, R110, R4, R246 ;  /* 0x000000046e0c722b */ /* 0x000fe200000000f6 */
[----:B------:R-:W2:Y:S07]  /*972c0*/  LDL.64 R246, [R1+0x7ab8] ;  /* 0x007ab80001f67983 */ /* 0x000eae0000100a00 */
[----:B------:R-:W-:-:S08]  /*972d0*/  DMUL R174, R12, -R8 ;  /* 0x800000080cae7228 */ /* 0x000fd00000000000 */
[----:B------:R-:W-:-:S08]  /*972e0*/  DFMA R244, -R34, R174, -R12 ;  /* 0x000000ae22f4722b */ /* 0x000fd0000000090c */
[----:B------:R-:W-:Y:S02]  /*972f0*/  DFMA R8, R8, R244, R174 ;  /* 0x000000f40808722b */ /* 0x000fe400000000ae */
[----:B------:R-:W2:Y:S04]  /*97300*/  LDL.64 R244, [R1+0x7b18] ;  /* 0x007b180001f47983 */ /* 0x000ea80000100a00 */
[----:B------:R-:W2:Y:S01]  /*97310*/  LDL.64 R174, [R1+0x7ab0] ;  /* 0x007ab00001ae7983 */ /* 0x000ea20000100a00 */
[----:B---3--:R-:W-:-:S03]  /*97320*/  DFMA R250, R10, R4, R250 ;  /* 0x000000040afa722b */ /* 0x008fc600000000fa */
[----:B------:R0:W5:Y:S01]  /*97330*/  LDL.LU.64 R10, [R1+0xabc8] ;  /* 0x00abc800010a7983 */ /* 0x0001620000300a00 */
[----:B----4-:R-:W-:-:S03]  /*97340*/  DFMA R248, R6, R4, R248 ;  /* 0x0000000406f8722b */ /* 0x010fc600000000f8 */
[----:B------:R0:W5:Y:S01]  /*97350*/  LDL.LU.64 R6, [R1+0xabc0] ;  /* 0x00abc00001067983 */ /* 0x0001620000300a00 */
[----:B--2---:R-:W-:-:S03]  /*97360*/  DFMA R238, R2, R4, R238 ;  /* 0x0000000402ee722b */ /* 0x004fc600000000ee */
[----:B------:R1:W-:Y:S04]  /*97370*/  STL.64 [R1+0x7838], R250 ;  /* 0x007838fa01007387 */ /* 0x0003e80000100a00 */
[----:B------:R2:W-:Y:S04]  /*97380*/  STL.64 [R1+0x7830], R248 ;  /* 0x007830f801007387 */ /* 0x0005e80000100a00 */
[----:B------:R3:W-:Y:S04]  /*97390*/  STL.64 [R1+0x7828], R238 ;  /* 0x007828ee01007387 */ /* 0x0007e80000100a00 */
[----:B-1----:R-:W4:Y:S04]  /*973a0*/  LDL.64 R250, [R1+0x7b10] ;  /* 0x007b100001fa7983 */ /* 0x002f280000100a00 */
[----:B--2---:R-:W2:Y:S04]  /*973b0*/  LDL.64 R248, [R1+0x7ed8] ;  /* 0x007ed80001f87983 */ /* 0x004ea80000100a00 */
[----:B---3--:R-:W2:Y:S04]  /*973c0*/  LDL.LU.64 R238, [R1+0x7748] ;  /* 0x0077480001ee7983 */ /* 0x008ea80000300a00 */
[----:B------:R0:W5:Y:S01]  /*973d0*/  LDL.LU.64 R2, [R1+0xabb8] ;  /* 0x00abb80001027983 */ /* 0x0001620000300a00 */
[----:B------:R-:W-:-:S03]  /*973e0*/  DFMA R26, R26, R4, R28 ;  /* 0x000000041a1a722b */ /* 0x000fc6000000001c */
[----:B------:R0:W5:Y:S01]  /*973f0*/  LDL.LU.64 R28, [R1+0xac08] ;  /* 0x00ac0800011c7983 */ /* 0x0001620000300a00 */
[-C--:B------:R-:W-:Y:S02]  /*97400*/  DFMA R22, R22, R4.reuse, R24 ;  /* 0x000000041616722b */ /* 0x080fe40000000018 */
[-C--:B------:R-:W-:Y:S02]  /*97410*/  DFMA R18, R18, R4.reuse, R20 ;  /* 0x000000041212722b */ /* 0x080fe40000000014 */
[-C--:B------:R-:W-:Y:S01]  /*97420*/  DFMA R14, R14, R4.reuse, R16 ;  /* 0x000000040e0e722b */ /* 0x080fe20000000010 */
[----:B------:R1:W-:Y:S04]  /*97430*/  STL.64 [R1+0x7848], R26 ;  /* 0x0078481a01007387 */ /* 0x0003e80000100a00 */
[----:B------:R3:W-:Y:S04]  /*97440*/  STL.64 [R1+0x7858], R22 ;  /* 0x0078581601007387 */ /* 0x0007e80000100a00 */
[----:B------:R0:W-:Y:S04]  /*97450*/  STL.64 [R1+0x7850], R18 ;  /* 0x0078501201007387 */ /* 0x0001e80000100a00 */
[----:B------:R0:W-:Y:S04]  /*97460*/  STL.64 [R1+0x7840], R14 ;  /* 0x0078400e01007387 */ /* 0x0001e80000100a00 */
[----:B-1----:R1:W5:Y:S04]  /*97470*/  LDL.LU.64 R26, [R1+0xac00] ;  /* 0x00ac0000011a7983 */ /* 0x0023680000300a00 */
[----:B------:R1:W5:Y:S04]  /*97480*/  LDL.LU.64 R24, [R1+0xabf8] ;  /* 0x00abf80001187983 */ /* 0x0003680000300a00 */
[----:B---3--:R1:W5:Y:S04]  /*97490*/  LDL.LU.64 R22, [R1+0xabf0] ;  /* 0x00abf00001167983 */ /* 0x0083680000300a00 */
[----:B------:R1:W5:Y:S04]  /*974a0*/  LDL.LU.64 R20, [R1+0xabe8] ;  /* 0x00abe80001147983 */ /* 0x0003680000300a00 */
[----:B0-----:R1:W5:Y:S04]  /*974b0*/  LDL.LU.64 R18, [R1+0xabe0] ;  /* 0x00abe00001127983 */ /* 0x0013680000300a00 */
[----:B------:R1:W5:Y:S04]  /*974c0*/  LDL.LU.64 R16, [R1+0xabd8] ;  /* 0x00abd80001107983 */ /* 0x0003680000300a00 */
[----:B------:R1:W5:Y:S01]  /*974d0*/  LDL.LU.64 R14, [R1+0xabd0] ;  /* 0x00abd000010e7983 */ /* 0x0003620000300a00 */
[----:B------:R-:W-:Y:S01]  /*974e0*/  DADD R12, -RZ, -R12 ;  /* 0x00000000ff0c7229 */ /* 0x000fe2000000090c */
[----:B------:R-:W-:Y:S01]  /*974f0*/  FFMA R0, RZ, R35, R9 ;  /* 0x00000023ff007223 */ /* 0x000fe20000000009 */
[----:B------:R-:W-:-:S04]  /*97500*/  DFMA R76, R246, R4, R76 ;  /* 0x00000004f64c722b */ /* 0x000fc8000000004c */
[----:B------:R-:W-:-:S03]  /*97510*/  FSETP.GT.AND P1, PT, |R0|, 1.469367938527859385e-39, PT ;  /* 0x001000000000780b */ /* 0x000fc60003f24200 */
[----:B------:R1:W-:Y:S01]  /*97520*/  STL.64 [R1+0x77b8], R76 ;  /* 0x0077b84c01007387 */ /* 0x0003e20000100a00 */
[----:B------:R-:W-:Y:S01]  /*97530*/  FSETP.GEU.AND P2, PT, |R13|, 6.5827683646048100446e-37, PT ;  /* 0x036000000d00780b */ /* 0x000fe20003f4e200 */
[-C--:B------:R-:W-:Y:S02]  /*97540*/  DFMA R232, R244, R4.reuse, R232 ;  /* 0x00000004f4e8722b */ /* 0x080fe400000000e8 */
[----:B------:R-:W-:-:S05]  /*97550*/  DFMA R78, R174, R4, R78 ;  /* 0x00000004ae4e722b */ /* 0x000fca000000004e */
[----:B------:R1:W-:Y:S04]  /*97560*/  STL.64 [R1+0x7810], R232 ;  /* 0x007810e801007387 */ /* 0x0003e80000100a00 */
[----:B------:R1:W-:Y:S01]  /*97570*/  STL.64 [R1+0x7808], R78 ;  /* 0x0078084e01007387 */ /* 0x0003e20000100a00 */
[----:B------:R-:W-:Y:S01]  /*97580*/  BSSY.RECONVERGENT B3, `(.L_x_1442) ;  /* 0x000000e000037945 */ /* 0x000fe20003800200 */
[-C--:B----4-:R-:W-:Y:S02]  /*97590*/  DFMA R234, R250, R4.reuse, R234 ;  /* 0x00000004faea722b */ /* 0x090fe400000000ea */
[----:B--2---:R-:W-:-:S05]  /*975a0*/  DFMA R238, R248, R4, R238 ;  /* 0x00000004f8ee722b */ /* 0x004fca00000000ee */
        /* <DEDUP_REMOVED lines=11> */
.L_x_1443:
[----:B------:R-:W-:Y:S05]  /*97660*/  BSYNC.RECONVERGENT B3 ;  /* 0x0000000000037941 */ /* 0x000fea0003800200 */
.L_x_1442:
[----:B-1----:R-:W2:Y:S04]  /*97670*/  LDL.LU.64 R78, [R1+0x77e8] ;  /* 0x0077e800014e7983 */ /* 0x002ea80000300a00 */
[----:B------:R-:W3:Y:S04]  /*97680*/  LDL.LU.64 R76, [R1+0x77e0] ;  /* 0x0077e000014c7983 */ /* 0x000ee80000300a00 */
[----:B-----5:R0:W-:Y:S04]  /*97690*/  STL.128 [R1+0xabc0], R16 ;  /* 0x00abc01001007387 */ /* 0x0201e80000100c00 */
[----:B------:R1:W-:Y:S04]  /*976a0*/  STL.128 [R1+0xabd0], R52 ;  /* 0x00abd03401007387 */ /* 0x0003e80000100c00 */
[----:B------:R4:W-:Y:S01]  /*976b0*/  STL.128 [R1+0xabe0], R56 ;  /* 0x00abe03801007387 */ /* 0x0009e20000100c00 */
[----:B------:R-:W-:-:S03]  /*976c0*/  IMAD.MOV.U32 R12, RZ, RZ, 0x1 ;  /* 0x00000001ff0c7424 */ /* 0x000fc600078e00ff */
[----:B------:R-:W3:Y:S04]  /*976d0*/  LDL.LU.64 R232, [R1+0x78a0] ;  /* 0x0078a00001e87983 */ /* 0x000ee80000300a00 */
[----:B0-----:R-:W3:Y:S04]  /*976e0*/  LDL.128 R16, [R1+0x5dc0] ;  /* 0x005dc00001107983 */ /* 0x001ee80000100c00 */
[----:B-1----:R-:W3:Y:S04]  /*976f0*/  LDL.128 R52, [R1+0x5e40] ;  /* 0x005e400001347983 */ /* 0x002ee80000100c00 */
[----:B----4-:R-:W4:Y:S01]  /*97700*/  LDL.128 R56, [R1+0x5e20] ;  /* 0x005e200001387983 */ /* 0x010f220000100c00 */
[----:B------:R-:W-:-:S03]  /*97710*/  DADD R240, -RZ, -R240 ;  /* 0x00000000fff07229 */ /* 0x000fc600000009f0 */
[----:B------:R0:W5:Y:S04]  /*97720*/  LDL.128 R248, [R1+0x5da0] ;  /* 0x005da00001f87983 */ /* 0x0001680000100c00 */
[----:B------:R0:W5:Y:S01]  /*97730*/  LDL.128 R244, [R1+0x5dd0] ;  /* 0x005dd00001f47983 */ /* 0x0001620000100c00 */
[----:B--2---:R-:W-:Y:S02]  /*97740*/  DADD R234, -RZ, -R78 ;  /* 0x00000000ffea7229 */ /* 0x004fe4000000094e */
[----:B------:R-:W-:Y:S02]  /*97750*/  DADD R78, -RZ, -R242 ;  /* 0x00000000ff4e7229 */ /* 0x000fe400000009f2 */
[----:B---3--:R-:W-:-:S07]  /*97760*/  DADD R76, -RZ, -R76 ;  /* 0x00000000ff4c7229 */ /* 0x008fce000000094c */
[----:B------:R1:W-:Y:S02]  /*97770*/  STL.128 [R1+0x5bf0], R76 ;  /* 0x005bf04c01007387 */ /* 0x0003e40000100c00 */
[----:B-1----:R-:W-:Y:S02]  /*97780*/  DADD R76, -RZ, -R86 ;  /* 0x00000000ff4c7229 */ /* 0x002fe40000000956 */
[----:B------:R-:W-:Y:S01]  /*97790*/  DADD R78, -RZ, -R106 ;  /* 0x00000000ff4e7229 */ /* 0x000fe2000000096a */
[----:B------:R1:W-:Y:S04]  /*977a0*/  STL.128 [R1+0x7720], R16 ;  /* 0x0077201001007387 */ /* 0x0003e80000100c00 */
[----:B------:R-:W2:Y:S04]  /*977b0*/  LDL.64 R86, [R1+0x77a0] ;  /* 0x0077a00001567983 */ /* 0x000ea80000100a00 */
[----:B------:R3:W-:Y:S04]  /*977c0*/  STL.128 [R1+0x5c10], R76 ;  /* 0x005c104c01007387 */ /* 0x0007e80000100c00 */
[----:B-1----:R-:W2:Y:S01]  /*977d0*/  LDL.128 R16, [R1+0x5e60] ;  /* 0x005e600001107983 */ /* 0x002ea20000100c00 */
[----:B---3--:R-:W-:-:S02]  /*977e0*/  DADD R76, -RZ, -R114 ;  /* 0x00000000ff4c7229 */ /* 0x008fc40000000972 */
[----:B------:R-:W-:-:S07]  /*977f0*/  DADD R78, -RZ, -R120 ;  /* 0x00000000ff4e7229 */ /* 0x000fce0000000978 */
[----:B------:R1:W-:Y:S02]  /*97800*/  STL.128 [R1+0x5c20], R76 ;  /* 0x005c204c01007387 */ /* 0x0003e40000100c00 */
[----:B-1----:R-:W-:Y:S02]  /*97810*/  DADD R76, -RZ, -R236 ;  /* 0x00000000ff4c7229 */ /* 0x002fe400000009ec */
[----:B------:R-:W-:Y:S01]  /*97820*/  DADD R78, -RZ, -R230 ;  /* 0x00000000ff4e7229 */ /* 0x000fe200000009e6 */
[----:B------:R1:W-:Y:S04]  /*97830*/  STL.128 [R1+0x7730], R52 ;  /* 0x0077303401007387 */ /* 0x0003e80000100c00 */
[----:B------:R-:W3:Y:S04]  /*97840*/  LDL.LU.64 R230, [R1+0x78b8] ;  /* 0x0078b80001e67983 */ /* 0x000ee80000300a00 */
[----:B------:R0:W-:Y:S04]  /*97850*/  STL.128 [R1+0x5c30], R76 ;  /* 0x005c304c01007387 */ /* 0x0001e80000100c00 */
[----:B----4-:R4:W-:Y:S04]  /*97860*/  STL.128 [R1+0x7740], R56 ;  /* 0x0077403801007387 */ /* 0x0109e80000100c00 */
[----:B-1----:R-:W3:Y:S01]  /*97870*/  LDL.128 R52, [R1+0x5ea0] ;  /* 0x005ea00001347983 */ /* 0x002ee20000100c00 */
[----:B------:R-:W-:-:S03]  /*97880*/  DADD R242, -RZ, -R80 ;  /* 0x00000000fff27229 */ /* 0x000fc60000000950 */
[----:B------:R-:W-:Y:S01]  /*97890*/  STL.128 [R1+0x5be0], R232 ;  /* 0x005be0e801007387 */ /* 0x000fe20000100c00 */
[----:B0-----:R-:W-:-:S03]  /*978a0*/  DADD R76, -RZ, -R226 ;  /* 0x00000000ff4c7229 */ /* 0x001fc600000009e2 */
[----:B------:R0:W5:Y:S01]  /*978b0*/  LDL.128 R236, [R1+0x5df0] ;  /* 0x005df00001ec7983 */ /* 0x0001620000100c00 */
[----:B------:R-:W-:-:S03]  /*978c0*/  DADD R78, -RZ, -R224 ;  /* 0x00000000ff4e7229 */ /* 0x000fc600000009e0 */
[----:B----4-:R-:W4:Y:S04]  /*978d0*/  LDL.128 R56, [R1+0x5e80] ;  /* 0x005e800001387983 */ /* 0x010f280000100c00 */
[----:B------:R1:W-:Y:S04]  /*978e0*/  STL.128 [R1+0x5c40], R76 ;  /* 0x005c404c01007387 */ /* 0x0003e80000100c00 */
[----:B--2---:R2:W-:Y:S01]  /*978f0*/  STL.128 [R1+0x7760], R16 ;  /* 0x0077601001007387 */ /* 0x0045e20000100c00 */
[----:B-1----:R-:W-:-:S03]  /*97900*/  DADD R78, -RZ, -R122 ;  /* 0x00000000ff4e7229 */ /* 0x002fc6000000097a */
[----:B------:R-:W4:Y:S01]  /*97910*/  LDL.128 R120, [R1+0x5d90] ;  /* 0x005d900001787983 */ /* 0x000f220000100c00 */
[----:B------:R-:W-:Y:S01]  /*97920*/  DADD R76, -RZ, -R134 ;  /* 0x00000000ff4c7229 */ /* 0x000fe20000000986 */
[----:B------:R-:W1:Y:S02]  /*97930*/  MUFU.RCP64H R13, R87 ;  /* 0x00000057000d7308 */ /* 0x000e640000001800 */
[----:B---3--:R3:W-:Y:S04]  /*97940*/  STL.128 [R1+0x78d0], R52 ;  /* 0x0078d03401007387 */ /* 0x0087e80000100c00 */
[----:B--2---:R-:W2:Y:S04]  /*97950*/  LDL.128 R16, [R1+0x5ec0] ;  /* 0x005ec00001107983 */ /* 0x004ea80000100c00 */
[----:B------:R-:W-:Y:S04]  /*97960*/  STL.128 [R1+0x5c00], R240 ;  /* 0x005c00f001007387 */ /* 0x000fe80000100c00 */
[----:B------:R0:W5:Y:S04]  /*97970*/  LDL.128 R224, [R1+0x5d60] ;  /* 0x005d600001e07983 */ /* 0x0001680000100c00 */
[----:B------:R0:W5:Y:S04]  /*97980*/  LDL.128 R232, [R1+0x5e00] ;  /* 0x005e000001e87983 */ /* 0x0001680000100c00 */
[----:B----4-:R4:W-:Y:S04]  /*97990*/  STL.128 [R1+0x7700], R120 ;  /* 0x0077007801007387 */ /* 0x0109e80000100c00 */
[----:B------:R1:W-:Y:S04]  /*979a0*/  STL.128 [R1+0x5c50], R76 ;  /* 0x005c504c01007387 */ /* 0x0003e80000100c00 */
[----:B------:R0:W-:Y:S04]  /*979b0*/  STL.128 [R1+0x7790], R56 ;  /* 0x0077903801007387 */ /* 0x0001e80000100c00 */
[----:B---3--:R-:W3:Y:S04]  /*979c0*/  LDL.128 R52, [R1+0x5ef0] ;  /* 0x005ef00001347983 */ /* 0x008ee80000100c00 */
[----:B----4-:R-:W4:Y:S01]  /*979d0*/  LDL.128 R120, [R1+0x5e50] ;  /* 0x005e500001787983 */ /* 0x010f220000100c00 */
[----:B-1----:R-:W-:-:S03]  /*979e0*/  DADD R76, -RZ, -R132 ;  /* 0x00000000ff4c7229 */ /* 0x002fc60000000984 */
[----:B------:R1:W5:Y:S04]  /*979f0*/  LDL.128 R240, [R1+0x5de0] ;  /* 0x005de00001f07983 */ /* 0x0003680000100c00 */
[----:B------:R-:W3:Y:S01]  /*97a00*/  LDL.128 R132, [R1+0x5e10] ;  /* 0x005e100001847983 */ /* 0x000ee20000100c00 */
[----:B------:R-:W-:-:S03]  /*97a10*/  DADD R78, -RZ, -R116 ;  /* 0x00000000ff4e7229 */ /* 0x000fc60000000974 */
[----:B0-----:R-:W3:Y:S04]  /*97a20*/  LDL.128 R56, [R1+0x5ee0] ;  /* 0x005ee00001387983 */ /* 0x001ee80000100c00 */
[----:B------:R0:W-:Y:S04]  /*97a30*/  STL.128 [R1+0x5c60], R76 ;  /* 0x005c604c01007387 */ /* 0x0001e80000100c00 */
[----:B------:R-:W3:Y:S01]  /*97a40*/  LDL.LU.64 R116, [R1+0x7850] ;  /* 0x0078500001747983 */ /* 0x000ee20000300a00 */
[----:B0-----:R-:W-:Y:S02]  /*97a50*/  DADD R76, -RZ, -R112 ;  /* 0x00000000ff4c7229 */ /* 0x001fe40000000970 */
[----:B------:R-:W-:Y:S01]  /*97a60*/  DADD R78, -RZ, -R104 ;  /* 0x00000000ff4e7229 */ /* 0x000fe20000000968 */
[----:B--2---:R0:W-:Y:S04]  /*97a70*/  STL.128 [R1+0x7870], R16 ;  /* 0x0078701001007387 */ /* 0x0041e80000100c00 */
[----:B------:R-:W2:Y:S04]  /*97a80*/  LDL.128 R112, [R1+0x5e30] ;  /* 0x005e300001707983 */ /* 0x000ea80000100c00 */
[----:B------:R1:W-:Y:S04]  /*97a90*/  STL.128 [R1+0x5c70], R76 ;  /* 0x005c704c01007387 */ /* 0x0003e80000100c00 */
[----:B------:R1:W5:Y:S04]  /*97aa0*/  LDL.128 R104, [R1+0x5db0] ;  /* 0x005db00001687983 */ /* 0x0003680000100c00 */
[----:B0-----:R-:W2:Y:S01]  /*97ab0*/  LDL.128 R16, [R1+0x5f20] ;  /* 0x005f200001107983 */ /* 0x001ea20000100c00 */
[----:B-1----:R-:W-:-:S02]  /*97ac0*/  DADD R76, -RZ, -R88 ;  /* 0x00000000ff4c7229 */ /* 0x002fc40000000958 */
[----:B------:R-:W-:Y:S01]  /*97ad0*/  DADD R78, -RZ, -R82 ;  /* 0x00000000ff4e7229 */ /* 0x000fe20000000952 */
[----:B------:R-:W2:Y:S04]  /*97ae0*/  LDL.64 R88, [R1+0x7960] ;  /* 0x0079600001587983 */ /* 0x000ea80000100a00 */
[----:B------:R0:W5:Y:S04]  /*97af0*/  LDL.128 R80, [R1+0x5d80] ;  /* 0x005d800001507983 */ /* 0x0001680000100c00 */
[----:B----4-:R1:W-:Y:S04]  /*97b00*/  STL.128 [R1+0x7750], R120 ;  /* 0x0077507801007387 */ /* 0x0103e80000100c00 */
[----:B-1----:R-:W4:Y:S04]  /*97b10*/  LDL.128 R120, [R1+0x5eb0] ;  /* 0x005eb00001787983 */ /* 0x002f280000100c00 */
[----:B------:R1:W-:Y:S02]  /*97b20*/  STL.128 [R1+0x5c80], R76 ;  /* 0x005c804c01007387 */ /* 0x0003e40000100c00 */
[----:B-1----:R-:W-:-:S02]  /*97b30*/  DADD R76, -RZ, -R68 ;  /* 0x00000000ff4c7229 */ /* 0x002fc40000000944 */
[----:B------:R-:W-:Y:S01]  /*97b40*/  DADD R78, -RZ, -R62 ;  /* 0x00000000ff4e7229 */ /* 0x000fe2000000093e */
[----:B---3--:R1:W-:Y:S04]  /*97b50*/  STL.128 [R1+0x7710], R132 ;  /* 0x0077108401007387 */ /* 0x0083e80000100c00 */
[----:B------:R3:W-:Y:S04]  /*97b60*/  STL.128 [R1+0x7780], R52 ;  /* 0x0077803401007387 */ /* 0x0007e80000100c00 */
[----:B------:R0:W-:Y:S04]  /*97b70*/  STL.128 [R1+0x5c90], R76 ;  /* 0x005c904c01007387 */ /* 0x0001e80000100c00 */
[----:B------:R2:W-:Y:S04]  /*97b80*/  STL.128 [R1+0x7920], R56 ;  /* 0x0079203801007387 */ /* 0x0005e80000100c00 */
[----:B-1----:R-:W4:Y:S04]  /*97b90*/  LDL.128 R132, [R1+0x5e70] ;  /* 0x005e700001847983 */ /* 0x002f280000100c00 */
[----:B---3--:R-:W3:Y:S01]  /*97ba0*/  LDL.128 R52, [R1+0x5f50] ;  /* 0x005f500001347983 */ /* 0x008ee20000100c00 */
[----:B0-----:R-:W-:-:S03]  /*97bb0*/  DADD R76, -RZ, -R20 ;  /* 0x00000000ff4c7229 */ /* 0x001fc60000000914 */
[----:B--2---:R0:W-:Y:S01]  /*97bc0*/  STL.128 [R1+0x79b0], R16 ;  /* 0x0079b01001007387 */ /* 0x0041e20000100c00 */
[----:B------:R-:W-:Y:S02]  /*97bd0*/  DFMA R20, -R86, R12, 1 ;  /* 0x3ff000005614742b */ /* 0x000fe4000000010c */
[----:B------:R-:W-:Y:S01]  /*97be0*/  DADD R78, -RZ, -R24 ;  /* 0x00000000ff4e7229 */ /* 0x000fe20000000918 */
[----:B------:R-:W2:Y:S04]  /*97bf0*/  LDL.128 R56, [R1+0x5f40] ;  /* 0x005f400001387983 */ /* 0x000ea80000100c00 */
[----:B------:R-:W2:Y:S01]  /*97c00*/  LDL.LU.64 R68, [R1+0x7840] ;  /* 0x0078400001447983 */ /* 0x000ea20000300a00 */
[----:B------:R-:W-:-:S03]  /*97c10*/  DFMA R20, R20, R20, R20 ;  /* 0x000000141414722b */ /* 0x000fc60000000014 */
[----:B------:R-:W2:Y:S04]  /*97c20*/  LDL.LU.64 R62, [R1+0x7838] ;  /* 0x00783800013e7983 */ /* 0x000ea80000300a00 */
[----:B0-----:R-:W2:Y:S01]  /*97c30*/  LDL.64 R18, [R1+0x8020] ;  /* 0x0080200001127983 */ /* 0x001ea20000100a00 */
[----:B------:R-:W-:-:S03]  /*97c40*/  DFMA R12, R12, R20, R12 ;  /* 0x000000140c0c722b */ /* 0x000fc6000000000c */
[----:B------:R-:W2:Y:S05]  /*97c50*/  LDL.64 R16, [R1+0x7eb8] ;  /* 0x007eb80001107983 */ /* 0x000eaa0000100a00 */
[----:B------:R-:W-:-:S08]  /*97c60*/  DFMA R20, -R86, R12, 1 ;  /* 0x3ff000005614742b */ /* 0x000fd0000000010c */
[----:B------:R-:W-:-:S08]  /*97c70*/  DFMA R12, R12, R20, R12 ;  /* 0x000000140c0c722b */ /* 0x000fd0000000000c */
[----:B------:R-:W-:-:S08]  /*97c80*/  DMUL R20, R12, -R230 ;  /* 0x800000e60c147228 */ /* 0x000fd00000000000 */
[----:B------:R-:W-:-:S08]  /*97c90*/  DFMA R24, -R86, R20, -R230 ;  /* 0x000000145618722b */ /* 0x000fd000000009e6 */
[----:B------:R-:W-:Y:S01]  /*97ca0*/  DFMA R174, R12, R24, R20 ;  /* 0x000000180cae722b */ /* 0x000fe20000000014 */
[----:B------:R-:W2:Y:S04]  /*97cb0*/  LDL.64 R20, [R1+0x5f18] ;  /* 0x005f180001147983 */ /* 0x000ea80000100a00 */
[----:B----4-:R0:W-:Y:S04]  /*97cc0*/  STL.128 [R1+0x7900], R120 ;  /* 0x0079007801007387 */ /* 0x0101e80000100c00 */
[----:B------:R1:W-:Y:S04]  /*97cd0*/  STL.128 [R1+0x78a0], R132 ;  /* 0x0078a08401007387 */ /* 0x0003e80000100c00 */
[----:B0-----:R-:W4:Y:S04]  /*97ce0*/  LDL.128 R120, [R1+0x5f00] ;  /* 0x005f000001787983 */ /* 0x001f280000100c00 */
[----:B------:R-:W-:Y:S04]  /*97cf0*/  STL.128 [R1+0x5ca0], R76 ;  /* 0x005ca04c01007387 */ /* 0x000fe80000100c00 */
[----:B---3--:R-:W-:Y:S04]  /*97d00*/  STL.128 [R1+0x77c0], R52 ;  /* 0x0077c03401007387 */ /* 0x008fe80000100c00 */
[----:B-1----:R-:W3:Y:S04]  /*97d10*/  LDL.128 R132, [R1+0x5ed0] ;  /* 0x005ed00001847983 */ /* 0x002ee80000100c00 */
[----:B--2---:R-:W-:Y:S04]  /*97d20*/  STL.128 [R1+0x7970], R56 ;  /* 0x0079703801007387 */ /* 0x004fe80000100c00 */
[----:B------:R-:W2:Y:S04]  /*97d30*/  LDL.LU.64 R24, [R1+0x77b8] ;  /* 0x0077b80001187983 */ /* 0x000ea80000300a00 */
[----:B------:R0:W-:Y:S04]  /*97d40*/  STL.64 [R1+0x7890], R20 ;  /* 0x0078901401007387 */ /* 0x0001e80000100a00 */
[----:B----4-:R1:W-:Y:S04]  /*97d50*/  STL.128 [R1+0x77e0], R120 ;  /* 0x0077e07801007387 */ /* 0x0103e80000100c00 */
[----:B0-----:R-:W4:Y:S01]  /*97d60*/  LDL.LU.64 R20, [R1+0x7848] ;  /* 0x0078480001147983 */ /* 0x001f220000300a00 */
[----:B------:R-:W-:-:S02]  /*97d70*/  DADD R76, -RZ, -R28 ;  /* 0x00000000ff4c7229 */ /* 0x000fc4000000091c */
[----:B------:R-:W-:Y:S01]  /*97d80*/  DADD R78, -RZ, -R32 ;  /* 0x00000000ff4e7229 */ /* 0x000fe20000000920 */
[----:B------:R-:W2:Y:S04]  /*97d90*/  LDL.LU.64 R54, [R1+0x7830] ;  /* 0x0078300001367983 */ /* 0x000ea80000300a00 */
[----:B---3--:R0:W-:Y:S04]  /*97da0*/  STL.128 [R1+0x7770], R132 ;  /* 0x0077708401007387 */ /* 0x0081e80000100c00 */
[----:B-1----:R-:W3:Y:S04]  /*97db0*/  LDL.128 R120, [R1+0x5f60] ;  /* 0x005f600001787983 */ /* 0x002ee80000100c00 */
[----:B------:R-:W2:Y:S04]  /*97dc0*/  LDL.64 R52, [R1+0x7f68] ;  /* 0x007f680001347983 */ /* 0x000ea80000100a00 */
[----:B------:R-:W2:Y:S04]  /*97dd0*/  LDL.64 R56, [R1+0x7968] ;  /* 0x0079680001387983 */ /* 0x000ea80000100a00 */
[----:B0-----:R-:W2:Y:S04]  /*97de0*/  LDL.128 R132, [R1+0x5f30] ;  /* 0x005f300001847983 */ /* 0x001ea80000100c00 */
[----:B------:R0:W-:Y:S04]  /*97df0*/  STL.128 [R1+0x5cb0], R76 ;  /* 0x005cb04c01007387 */ /* 0x0001e80000100c00 */
[----:B------:R-:W2:Y:S04]  /*97e00*/  LDL.64 R58, [R1+0x7f60] ;  /* 0x007f6000013a7983 */ /* 0x000ea80000100a00 */
[----:B------:R-:W2:Y:S04]  /*97e10*/  LDL.LU.64 R32, [R1+0x7808] ;  /* 0x0078080001207983 */ /* 0x000ea80000300a00 */
[----:B------:R-:W2:Y:S01]  /*97e20*/  LDL.64 R28, [R1+0x7950] ;  /* 0x00795000011c7983 */ /* 0x000ea20000100a00 */
[----:B0-----:R-:W-:-:S02]  /*97e30*/  DADD R76, -RZ, -R36 ;  /* 0x00000000ff4c7229 */ /* 0x001fc40000000924 */
[----:B------:R-:W-:Y:S01]  /*97e40*/  DADD R78, -RZ, -R40 ;  /* 0x00000000ff4e7229 */ /* 0x000fe20000000928 */
[----:B------:R-:W2:Y:S04]  /*97e50*/  LDL.LU.64 R36, [R1+0x7810] ;  /* 0x0078100001247983 */ /* 0x000ea80000300a00 */
[----:B------:R-:W2:Y:S04]  /*97e60*/  LDL.LU.64 R40, [R1+0x7820] ;  /* 0x0078200001287983 */ /* 0x000ea80000300a00 */
[----:B------:R0:W-:Y:S02]  /*97e70*/  STL.128 [R1+0x5cc0], R76 ;  /* 0x005cc04c01007387 */ /* 0x0001e40000100c00 */
[----:B0-----:R-:W-:-:S02]  /*97e80*/  DADD R76, -RZ, -R44 ;  /* 0x00000000ff4c7229 */ /* 0x001fc4000000092c */
[----:B------:R-:W-:Y:S01]  /*97e90*/  DADD R78, -RZ, -R50 ;  /* 0x00000000ff4e7229 */ /* 0x000fe20000000932 */
[----:B------:R-:W2:Y:S04]  /*97ea0*/  LDL.64 R44, [R1+0x7eb0] ;  /* 0x007eb000012c7983 */ /* 0x000ea80000100a00 */
[----:B------:R-:W2:Y:S04]  /*97eb0*/  LDL.LU.64 R50, [R1+0x7828] ;  /* 0x0078280001327983 */ /* 0x000ea80000300a00 */
[----:B---3--:R0:W-:Y:S02]  /*97ec0*/  STL.128 [R1+0x7880], R120 ;  /* 0x0078807801007387 */ /* 0x0081e40000100c00 */
[----:B0-----:R-:W-:-:S02]  /*97ed0*/  DADD R120, -RZ, -R6 ;  /* 0x00000000ff787229 */ /* 0x001fc40000000906 */
[-C--:B----4-:R-:W-:Y:S01]  /*97ee0*/  DFMA R6, R18, R8.reuse, R20 ;  /* 0x000000081206722b */ /* 0x090fe20000000014 */
[----:B------:R-:W3:Y:S04]  /*97ef0*/  LDL.LU.64 R18, [R1+0x7818] ;  /* 0x0078180001127983 */ /* 0x000ee80000300a00 */
[----:B------:R-:W4:Y:S04]  /*97f00*/  LDL.64 R20, [R1+0x7958] ;  /* 0x0079580001147983 */ /* 0x000f280000100a00 */
[----:B--2---:R0:W-:Y:S04]  /*97f10*/  STL.128 [R1+0x7940], R132 ;  /* 0x0079408401007387 */ /* 0x0041e80000100c00 */
[----:B0-----:R-:W2:Y:S04]  /*97f20*/  LDL.LU.64 R134, [R1+0x7858] ;  /* 0x0078580001867983 */ /* 0x001ea80000300a00 */
[----:B------:R-:W2:Y:S01]  /*97f30*/  LDL.64 R132, [R1+0x8028] ;  /* 0x0080280001847983 */ /* 0x000ea20000100a00 */
[----:B------:R-:W-:-:S02]  /*97f40*/  DFMA R52, R52, R8, R54 ;  /* 0x000000083434722b */ /* 0x000fc40000000036 */
[-C--:B------:R-:W-:Y:S02]  /*97f50*/  DFMA R56, R56, R8.reuse, R68 ;  /* 0x000000083838722b */ /* 0x080fe40000000044 */
[-C--:B------:R-:W-:Y:S02]  /*97f60*/  DFMA R58, R58, R8.reuse, R62 ;  /* 0x000000083a3a722b */ /* 0x080fe4000000003e */
[-C--:B------:R-:W-:Y:S01]  /*97f70*/  DFMA R16, R16, R8.reuse, R40 ;  /* 0x000000081010722b */ /* 0x080fe20000000028 */
[----:B------:R0:W-:Y:S01]  /*97f80*/  STL.128 [R1+0x5cd0], R76 ;  /* 0x005cd04c01007387 */ /* 0x0001e20000100c00 */
[----:B------:R-:W-:-:S03]  /*97f90*/  DFMA R54, R44, R8, R50 ;  /* 0x000000082c36722b */ /* 0x000fc60000000032 */
[----:B------:R1:W-:Y:S04]  /*97fa0*/  STL.128 [R1+0x77d0], R112 ;  /* 0x0077d07001007387 */ /* 0x0003e80000100c00 */
[----:B------:R-:W-:Y:S04]  /*97fb0*/  STL.64 [R1+0x79e0], R56 ;  /* 0x0079e03801007387 */ /* 0x000fe80000100a00 */
[----:B------:R-:W-:Y:S04]  /*97fc0*/  STL.64 [R1+0x79e8], R58 ;  /* 0x0079e83a01007387 */ /* 0x000fe80000100a00 */
[----:B------:R-:W-:Y:S04]  /*97fd0*/  STL.64 [R1+0x7ee0], R52 ;  /* 0x007ee03401007387 */ /* 0x000fe80000100a00 */
[----:B------:R-:W-:Y:S04]  /*97fe0*/  STL.64 [R1+0x7ee8], R54 ;  /* 0x007ee83601007387 */ /* 0x000fe80000100a00 */
[----:B------:R-:W-:Y:S04]  /*97ff0*/  STL.64 [R1+0x79c0], R16 ;  /* 0x0079c01001007387 */ /* 0x000fe80000100a00 */
[----:B------:R1:W-:Y:S04]  /*98000*/  STL.128 [R1+0x5d10], R56 ;  /* 0x005d103801007387 */ /* 0x0003e80000100c00 */
[----:B------:R1:W-:Y:S04]  /*98010*/  STL.128 [R1+0x5d20], R52 ;  /* 0x005d203401007387 */ /* 0x0003e80000100c00 */
[----:B0-----:R0:W5:Y:S04]  /*98020*/  LDL.128 R76, [R1+0x5d70] ;  /* 0x005d7000014c7983 */ /* 0x0011680000100c00 */
[----:B-1----:R0:W5:Y:S04]  /*98030*/  LDL.128 R112, [R1+0x5e90] ;  /* 0x005e900001707983 */ /* 0x0021680000100c00 */
[----:B------:R0:W5:Y:S04]  /*98040*/  LDL.LU.128 R56, [R1+0xabe0] ;  /* 0x00abe00001387983 */ /* 0x0001680000300c00 */
[----:B------:R0:W5:Y:S01]  /*98050*/  LDL.LU.128 R52, [R1+0xabd0] ;  /* 0x00abd00001347983 */ /* 0x0001620000300c00 */
[----:B---3--:R-:W-:-:S07]  /*98060*/  DFMA R18, R72, R8, R18 ;  /* 0x000000084812722b */ /* 0x008fce0000000012 */
[----:B------:R-:W-:Y:S04]  /*98070*/  STL.64 [R1+0x79c8], R18 ;  /* 0x0079c81201007387 */ /* 0x000fe80000100a00 */
[----:B------:R1:W-:Y:S04]  /*98080*/  STL.128 [R1+0x5d30], R16 ;  /* 0x005d301001007387 */ /* 0x0003e80000100c00 */
[----:B-1----:R0:W5:Y:S01]  /*98090*/  LDL.LU.128 R16, [R1+0xabc0] ;  /* 0x00abc00001107983 */ /* 0x0021620000300c00 */
[----:B------:R-:W-:Y:S02]  /*980a0*/  DADD R122, -RZ, -R4 ;  /* 0x00000000ff7a7229 */ /* 0x000fe40000000904 */
[----:B------:R-:W-:-:S07]  /*980b0*/  DADD R4, -RZ, -R8 ;  /* 0x00000000ff047229 */ /* 0x000fce0000000908 */
[----:B------:R4:W-:Y:S04]  /*980c0*/  STL.128 [R1+0x5cf0], R4 ;  /* 0x005cf00401007387 */ /* 0x0009e80000100c00 */
[----:B------:R2:W-:Y:S01]  /*980d0*/  STL.128 [R1+0x5ce0], R120 ;  /* 0x005ce07801007387 */ /* 0x0005e20000100c00 */
[-C--:B----4-:R-:W-:Y:S02]  /*980e0*/  DFMA R4, R20, R8.reuse, R24 ;  /* 0x000000081404722b */ /* 0x090fe40000000018 */
[-C--:B--2---:R-:W-:Y:S02]  /*980f0*/  DFMA R120, R132, R8.reuse, R134 ;  /* 0x000000088478722b */ /* 0x084fe40000000086 */
[----:B------:R-:W-:-:S03]  /*98100*/  DFMA R122, R88, R8, R116 ;  /* 0x00000008587a722b */ /* 0x000fc60000000074 */
[----:B------:R1:W-:Y:S01]  /*98110*/  STL.64 [R1+0x7a00], R4 ;  /* 0x007a000401007387 */ /* 0x0003e20000100a00 */
[-C--:B------:R-:W-:Y:S02]  /*98120*/  DFMA R132, R74, R8.reuse, R36 ;  /* 0x000000084a84722b */ /* 0x080fe40000000024 */
[----:B------:R-:W-:Y:S01]  /*98130*/  DFMA R134, R28, R8, R32 ;  /* 0x000000081c86722b */ /* 0x000fe20000000020 */
[----:B------:R0:W-:Y:S01]  /*98140*/  STL.64 [R1+0x7868], R174 ;  /* 0x007868ae01007387 */ /* 0x0001e20000100a00 */
[----:B------:R-:W-:Y:S01]  /*98150*/  FFMA R0, RZ, R87, R175 ;  /* 0x00000057ff007223 */ /* 0x000fe200000000af */
[----:B-1----:R-:W-:Y:S02]  /*98160*/  DADD R4, -RZ, -R230 ;  /* 0x00000000ff047229 */ /* 0x002fe400000009e6 */
[----:B------:R0:W-:Y:S04]  /*98170*/  STL.128 [R1+0x5d00], R120 ;  /* 0x005d007801007387 */ /* 0x0001e80000100c00 */
[----:B------:R0:W-:Y:S01]  /*98180*/  STL.128 [R1+0x5d40], R132 ;  /* 0x005d408401007387 */ /* 0x0001e20000100c00 */
[----:B------:R-:W-:-:S03]  /*98190*/  FSETP.GT.AND P1, PT, |R0|, 1.469367938527859385e-39, PT ;  /* 0x001000000000780b */ /* 0x000fc60003f24200 */
        /* <DEDUP_REMOVED lines=12> */
.L_x_1445:
[----:B------:R-:W-:Y:S05]  /*98260*/  BSYNC.RECONVERGENT B3 ;  /* 0x0000000000037941 */ /* 0x000fea0003800200 */
.L_x_1444:
[----:B------:R-:W2:Y:S04]  /*98270*/  LDL.64 R8, [R1+0x7868] ;  /* 0x0078680001087983 */ /* 0x000ea80000100a00 */
[----:B------:R-:W3:Y:S04]  /*98280*/  LDL.LU.64 R32, [R1+0x77e0] ;  /* 0x0077e00001207983 */ /* 0x000ee80000300a00 */
[----:B------:R-:W3:Y:S01]  /*98290*/  LDL.LU.64 R20, [R1+0x82b8] ;  /* 0x0082b80001147983 */ /* 0x000ee20000300a00 */
        /* <DEDUP_REMOVED lines=29> */
.L_x_1447:
[----:B------:R-:W-:Y:S05]  /*98470*/  BSYNC.RECONVERGENT B3 ;  /* 0x0000000000037941 */ /* 0x000fea0003800200 */
.L_x_1446:
        /* <DEDUP_REMOVED lines=29> */
.L_x_1449:
[----:B------:R-:W-:Y:S05]  /*98650*/  BSYNC.RECONVERGENT B3 ;  /* 0x0000000000037941 */ /* 0x000fea0003800200 */
.L_x_1448:
[----:B------:R-:W2:Y:S04]  /*98660*/  LDL.64 R24, [R1+0x77a8] ;  /* 0x0077a80001187983 */ /* 0x000ea80000100a00 */
        /* <DEDUP_REMOVED lines=26> */
[----:B------:R-:W-:Y:S01]  /*98810*/  IMAD.MOV.U32 R4, RZ, RZ, R12 ;  /* 0x000000ffff047224 */ /* 0x000fe200078e000c */
[----:B------:R-:W-:-:S05]  /*98820*/  MOV R5, R13 ;  /* 0x0000000d00057202 */ /* 0x000fca0000000f00 */
[----:B------:R0:W-:Y:S02]  /*98830*/  STL.64 [R1+0x7830], R4 ;  /* 0x0078300401007387 */ /* 0x0001e40000100a00 */
.L_x_1451:
[----:B------:R-:W-:Y:S05]  /*98840*/  BSYNC.RECONVERGENT B3 ;  /* 0x0000000000037941 */ /* 0x000fea0003800200 */
.L_x_1450:
[----:B------:R-:W2:Y:S04]  /*98850*/  LDL.64 R32, [R1+0x7830] ;  /* 0x0078300001207983 */ /* 0x000ea80000100a00 */
[----:B------:R-:W2:Y:S01]  /*98860*/  LDL.LU.64 R28, [R1+0x82c8] ;  /* 0x0082c800011c7983 */ /* 0x000ea20000300a00 */
        /* <DEDUP_REMOVED lines=27> */
.L_x_1453:
[----:B------:R-:W-:Y:S05]  /*98a20*/  BSYNC.RECONVERGENT B3 ;  /* 0x0000000000037941 */ /* 0x000fea0003800200 */
.L_x_1452:
[----:B------:R-:W2:Y:S01]  /*98a30*/  LDL.64 R28, [R1+0x7828] ;  /* 0x00782800011c7983 */ /* 0x000ea20000100a00 */
        /* <DEDUP_REMOVED lines=27> */
.L_x_1455:
[----:B------:R-:W-:Y:S05]  /*98bf0*/  BSYNC.RECONVERGENT B3 ;  /* 0x0000000000037941 */ /* 0x000fea0003800200 */
.L_x_1454:
        /* <DEDUP_REMOVED lines=28> */
.L_x_1457:
[----:B------:R-:W-:Y:S05]  /*98dc0*/  BSYNC.RECONVERGENT B3 ;  /* 0x0000000000037941 */ /* 0x000fea0003800200 */
.L_x_1456:
[----:B------:R-:W2:Y:S04]  /*98dd0*/  LDL.128 R76, [R1+0x4490] ;  /* 0x00449000014c7983 */ /* 0x000ea80000100c00 */
[----:B------:R-:W3:Y:S04]  /*98de0*/  LDL.64 R8, [R1+0x7818] ;  /* 0x0078180001087983 */ /* 0x000ee80000100a00 */
[----:B------:R-:W4:Y:S01]  /*98df0*/  LDL.LU.64 R32, [R1+0x7700] ;  /* 0x0077000001207983 */ /* 0x000f220000300a00 */
        /* <DEDUP_REMOVED lines=10> */
[----:B----4-:R-:W-:-:S08]  /*98ea0*/  DMUL R8, R32, -R4 ;  /* 0x8000000420087228 */ /* 0x010fd00000000000 */
[----:B------:R-:W-:-:S08]  /*98eb0*/  DFMA R12, -R76, R8, -R32 ;  /* 0x000000084c0c722b */ /* 0x000fd00000000920 */
[----:B------:R-:W-:Y:S02]  /*98ec0*/  DFMA R28, R4, R12, R8 ;  /* 0x0000000c041c722b */ /* 0x000fe40000000008 */
[----:B------:R-:W-:-:S05]  /*98ed0*/  DADD R4, -RZ, -R32 ;  /* 0x00000000ff047229 */ /* 0x000fca0000000920 */
[----:B------:R0:W-:Y:S03]  /*98ee0*/  STL.64 [R1+0x7810], R28 ;  /* 0x0078101c01007387 */ /* 0x0001e60000100a00 */
[----:B------:R-:W-:Y:S02]  /*98ef0*/  FFMA R0, RZ, R77, R29 ;  /* 0x0000004dff007223 */ /* 0x000fe4000000001d */
[----:B------:R-:W-:-:S03]  /*98f00*/  FSETP.GEU.AND P2, PT, |R5|, 6.5827683646048100446e-37, PT ;  /* 0x036000000500780b */ /* 0x000fc60003f4e200 */
[----:B------:R-:W-:Y:S01]  /*98f10*/  FSETP.GT.AND P1, PT, |R0|, 1.469367938527859385e-39, PT ;  /* 0x001000000000780b */ /* 0x000fe20003f24200 */
[----:B------:R-:W-:-:S12]  /*98f20*/  DFMA R20, R150, R24, R20 ;  /* 0x000000189614722b */ /* 0x000fd80000000014 */
        /* <DEDUP_REMOVED lines=10> */
.L_x_1459:
[----:B------:R-:W-:Y:S05]  /*98fd0*/  BSYNC.RECONVERGENT B3 ;  /* 0x0000000000037941 */ /* 0x000fea0003800200 */
.L_x_1458:
[----:B------:R-:W2:Y:S04]  /*98fe0*/  LDL.LU.64 R28, [R1+0x7708] ;  /* 0x00770800011c7983 */ /* 0x000ea80000300a00 */
[----:B------:R-:W3:Y:S04]  /*98ff0*/  LDL.64 R36, [R1+0x7810] ;  /* 0x0078100001247983 */ /* 0x000ee80000100a00 */
[----:B------:R-:W3:Y:S01]  /*99000*/  LDL.LU.64 R32, [R1+0x83e8] ;  /* 0x0083e80001207983 */ /* 0x000ee20000300a00 */
[----:B0-----:R-:W0:Y:S01]  /*99010*/  MUFU.RCP64H R5, R153 ;  /* 0x0000009900057308 */ /* 0x001e220000001800 */
[----:B------:R-:W-:-:S06]  /*99020*/  IMAD.MOV.U32 R4, RZ, RZ, 0x1 ;  /* 0x00000001ff047424 */ /* 0x000fcc00078e00ff */
[----:B0-----:R-:W-:-:S08]  /*99030*/  DFMA R8, -R152, R4, 1 ;  /* 0x3ff000009808742b */ /* 0x001fd00000000104 */
        /* <DEDUP_REMOVED lines=24> */
.L_x_1461:
[----:B------:R-:W-:Y:S05]  /*991c0*/  BSYNC.RECONVERGENT B3 ;  /* 0x0000000000037941 */ /* 0x000fea0003800200 */
.L_x_1460:
        /* <DEDUP_REMOVED lines=26> */
.L_x_1463:
[----:B------:R-:W-:Y:S05]  /*99370*/  BSYNC.RECONVERGENT B3 ;  /* 0x0000000000037941 */ /* 0x000fea0003800200 */
.L_x_1462:
        /* <DEDUP_REMOVED lines=26> */
.L_x_1465:
[----:B------:R-:W-:Y:S05]  /*99520*/  BSYNC.RECONVERGENT B3 ;  /* 0x0000000000037941 */ /* 0x000fea0003800200 */
.L_x_1464:
[----:B------:R-:W2:Y:S04]  /*99530*/  LDL.64 R24, [R1+0x77b0] ;  /* 0x0077b00001187983 */ /* 0x000ea80000100a00 */
[----:B------:R-:W3:Y:S04]  /*99540*/  LDL.64 R12, [R1+0x77a0] ;  /* 0x0077a000010c7983 */ /* 0x000ee80000100a00 */
[----:B------:R-:W4:Y:S04]  /*99550*/  LDL.LU.64 R32, [R1+0x81d0] ;  /* 0x0081d00001207983 */ /* 0x000f280000300a00 */
[----:B------:R-:W5:Y:S01]  /*99560*/  LDL.LU.64 R40, [R1+0x7770] ;  /* 0x0077700001287983 */ /* 0x000f620000300a00 */
        /* <DEDUP_REMOVED lines=13> */
[----:B----4-:R-:W-:Y:S02]  /*99640*/  DFMA R20, R32, R36, R4 ;  /* 0x000000242014722b */ /* 0x010fe40000000004 */
[----:B------:R-:W-:-:S03]  /*99650*/  DADD R4, -RZ, -R104 ;  /* 0x00000000ff047229 */ /* 0x000fc60000000968 */
[----:B------:R0:W-:Y:S03]  /*99660*/  STL.64 [R1+0x7700], R28 ;  /* 0x0077001c01007387 */ /* 0x0001e60000100a00 */
[----:B------:R-:W-:-:S04]  /*99670*/  FFMA R0, RZ, R25, R29 ;  /* 0x00000019ff007223 */ /* 0x000fc8000000001d */
[----:B------:R-:W-:Y:S02]  /*99680*/  FSETP.GEU.AND P2, PT, |R5|, 6.5827683646048100446e-37, PT ;  /* 0x036000000500780b */ /* 0x000fe40003f4e200 */
[----:B------:R-:W-:Y:S01]  /*99690*/  FSETP.GT.AND P1, PT, |R0|, 1.469367938527859385e-39, PT ;  /* 0x001000000000780b */ /* 0x000fe20003f24200 */
[----:B-----5:R-:W-:-:S12]  /*996a0*/  DFMA R68, R162, R36, R40 ;  /* 0x00000024a244722b */ /* 0x020fd80000000028 */
        /* <DEDUP_REMOVED lines=10> */
.L_x_1467:
[----:B------:R-:W-:Y:S05]  /*99750*/  BSYNC.RECONVERGENT B3 ;  /* 0x0000000000037941 */ /* 0x000fea0003800200 */
.L_x_1466:
[----:B------:R-:W2:Y:S04]  /*99760*/  LDL.64 R8, [R1+0x7700] ;  /* 0x0077000001087983 */ /* 0x000ea80000100a00 */
[----:B------:R-:W3:Y:S04]  /*99770*/  LDL.LU.64 R44, [R1+0x7728] ;  /* 0x00772800012c7983 */ /* 0x000ee80000300a00 */
[----:B------:R-:W3:Y:S04]  /*99780*/  LDL.LU.64 R40, [R1+0x8060] ;  /* 0x0080600001287983 */ /* 0x000ee80000300a00 */
[----:B------:R-:W4:Y:S04]  /*99790*/  LDL.LU.64 R36, [R1+0x7740] ;  /* 0x0077400001247983 */ /* 0x000f280000300a00 */
[----:B------:R-:W4:Y:S04]  /*997a0*/  LDL.LU.64 R32, [R1+0x8068] ;  /* 0x0080680001207983 */ /* 0x000f280000300a00 */
[----:B------:R-:W5:Y:S01]  /*997b0*/  LDL.LU.64 R24, [R1+0x80b0] ;  /* 0x0080b00001187983 */ /* 0x000f620000300a00 */
        /* <DEDUP_REMOVED lines=21> */
[----:B------:R-:W-:Y:S01]  /*99910*/  MOV R174, R228 ;  /* 0x000000e400ae7202 */ /* 0x000fe20000000f00 */
[----:B------:R-:W-:Y:S01]  /*99920*/  IMAD.MOV.U32 R175, RZ, RZ, R229 ;  /* 0x000000ffffaf7224 */ /* 0x000fe200078e00e5 */
[----:B------:R-:W-:-:S07]  /*99930*/  MOV R0, 0x99950 ;  /* 0x0009995000007802 */ /* 0x000fce0000000f00 */
[----:B------:R-:W-:Y:S05]  /*99940*/  CALL.REL.NOINC `($__internal_1_$__cuda_sm20_div_rn_f64_full) ;  /* 0x00000b6c00587944 */ /* 0x000fea0003c00000 */
[----:B------:R-:W-:Y:S01]  /*99950*/  IMAD.MOV.U32 R250, RZ, RZ, R12 ;  /* 0x000000fffffa7224 */ /* 0x000fe200078e000c */
[----:B------:R-:W-:-:S07]  /*99960*/  MOV R251, R13 ;  /* 0x0000000d00fb7202 */ /* 0x000fce0000000f00 */
.L_x_1469:
[----:B------:R-:W-:Y:S05]  /*99970*/  BSYNC.RECONVERGENT B3 ;  /* 0x0000000000037941 */ /* 0x000fea0003800200 */
.L_x_1468:
[----:B------:R-:W2:Y:S04]  /*99980*/  LDL.LU.64 R28, [R1+0x7720] ;  /* 0x00772000011c7983 */ /* 0x000ea80000300a00 */
[----:B------:R-:W3:Y:S04]  /*99990*/  LDL.LU.64 R62, [R1+0x7778] ;  /* 0x00777800013e7983 */ /* 0x000ee80000300a00 */
[----:B------:R-:W3:Y:S04]  /*999a0*/  LDL.LU.64 R50, [R1+0x7c30] ;  /* 0x007c300001327983 */ /* 0x000ee80000300a00 */
[----:B------:R-:W4:Y:S04]  /*999b0*/  LDL.LU.64 R44, [R1+0x7c38] ;  /* 0x007c3800012c7983 */ /* 0x000f280000300a00 */
[----:B------:R-:W5:Y:S04]  /*999c0*/  LDL.LU.64 R40, [R1+0x77c8] ;  /* 0x0077c80001287983 */ /* 0x000f680000300a00 */
[----:B------:R-:W5:Y:S01]  /*999d0*/  LDL.LU.64 R32, [R1+0x8320] ;  /* 0x0083200001207983 */ /* 0x000f620000300a00 */
[----:B------:R-:W0:Y:S01]  /*999e0*/  MUFU.RCP64H R9, R173 ;  /* 0x000000ad00097308 */ /* 0x000e220000001800 */
        /* <DEDUP_REMOVED lines=24> */
.L_x_1471:
[----:B------:R-:W-:Y:S05]  /*99b70*/  BSYNC.RECONVERGENT B3 ;  /* 0x0000000000037941 */ /* 0x000fea0003800200 */
.L_x_1470:
[----:B------:R-:W2:Y:S04]  /*99b80*/  LDL.LU.64 R80, [R1+0x78d8] ;  /* 0x0078d80001507983 */ /* 0x000ea80000300a00 */
[----:B------:R-:W2:Y:S04]  /*99b90*/  LDL.LU.64 R50, [R1+0x7d30] ;  /* 0x007d300001327983 */ /* 0x000ea80000300a00 */
[----:B------:R-:W3:Y:S04]  /*99ba0*/  LDL.LU.64 R44, [R1+0x7d38] ;  /* 0x007d3800012c7983 */ /* 0x000ee80000300a00 */
[----:B------:R-:W4:Y:S01]  /*99bb0*/  LDL.LU.64 R40, [R1+0x79a0] ;  /* 0x0079a00001287983 */ /* 0x000f220000300a00 */
        /* <DEDUP_REMOVED lines=16> */
[----:B---3--:R-:W-:-:S05]  /*99cc0*/  DFMA R20, R44, R248, R20 ;  /* 0x000000f82c14722b */ /* 0x008fca0000000014 */
[----:B------:R0:W-:Y:S01]  /*99cd0*/  STL.64 [R1+0x7728], R8 ;  /* 0x0077280801007387 */ /* 0x0001e20000100a00 */
[----:B----4-:R-:W-:-:S04]  /*99ce0*/  DFMA R24, R40, R248, R24 ;  /* 0x000000f82818722b */ /* 0x010fc80000000018 */
[----:B------:R-:W-:Y:S07]  /*99cf0*/  @P1 BRA P2, `(.L_x_1473) ;  /* 0x0000000000201947 */ /* 0x000fee0001000000 */
[----:B0-----:R-:W-:Y:S01]  /*99d00*/  IMAD.MOV.U32 R8, RZ, RZ, R4 ;  /* 0x000000ffff087224 */ /* 0x001fe200078e0004 */
[----:B------:R-:W-:Y:S01]  /*99d10*/  MOV R174, R84 ;  /* 0x0000005400ae7202 */ /* 0x000fe20000000f00 */
[----:B------:R-:W-:Y:S01]  /*99d20*/  IMAD.MOV.U32 R9, RZ, RZ, R5 ;  /* 0x000000ffff097224 */ /* 0x000fe200078e0005 */
[----:B------:R-:W-:Y:S01]  /*99d30*/  MOV R0, 0x99d60 ;  /* 0x00099d6000007802 */ /* 0x000fe20000000f00 */
[----:B------:R-:W-:-:S07]  /*99d40*/  IMAD.MOV.U32 R175, RZ, RZ, R85 ;  /* 0x000000ffffaf7224 */ /* 0x000fce00078e0055 */
[----:B------:R-:W-:Y:S05]  /*99d50*/  CALL.REL.NOINC `($__internal_1_$__cuda_sm20_div_rn_f64_full) ;  /* 0x00000b6800547944 */ /* 0x000fea0003c00000 */
[----:B------:R-:W-:Y:S01]  /*99d60*/  IMAD.MOV.U32 R32, RZ, RZ, R12 ;  /* 0x000000ffff207224 */ /* 0x000fe200078e000c */
[----:B------:R-:W-:-:S07]  /*99d70*/  MOV R33, R13 ;  /* 0x0000000d00217202 */ /* 0x000fce0000000f00 */
.L_x_1473:
[----:B------:R-:W-:Y:S05]  /*99d80*/  BSYNC.RECONVERGENT B3 ;  /* 0x0000000000037941 */ /* 0x000fea0003800200 */
.L_x_1472:
[----:B------:R-:W2:Y:S04]  /*99d90*/  LDL.64 R44, [R1+0x8100] ;  /* 0x00810000012c7983 */ /* 0x000ea80000100a00 */
[----:B------:R-:W3:Y:S04]  /*99da0*/  LDL.LU.64 R80, [R1+0x7710] ;  /* 0x0077100001507983 */ /* 0x000ee80000300a00 */
        /* <DEDUP_REMOVED lines=27> */
.L_x_1475:
[----:B------:R-:W-:Y:S05]  /*99f60*/  BSYNC.RECONVERGENT B3 ;  /* 0x0000000000037941 */ /* 0x000fea0003800200 */
.L_x_1474:
[----:B------:R-:W2:Y:S04]  /*99f70*/  LDL.64 R12, [R1+0x4700] ;  /* 0x00470000010c7983 */ /* 0x000ea80000100a00 */
[----:B------:R-:W3:Y:S04]  /*99f80*/  LDL.LU.64 R82, [R1+0x7978] ;  /* 0x0079780001527983 */ /* 0x000ee80000300a00 */
[----:B------:R-:W3:Y:S04]  /*99f90*/  LDL.LU.64 R80, [R1+0x7b40] ;  /* 0x007b400001507983 */ /* 0x000ee80000300a00 */
[----:B------:R-:W4:Y:S01]  /*99fa0*/  LDL.LU.64 R50, [R1+0x7b48] ;  /* 0x007b480001327983 */ /* 0x000f220000300a00 */
        /* <DEDUP_REMOVED lines=17> */
[----:B------:R-:W-:-:S08]  /*9a0c0*/  DFMA R40, R218, R28, R36 ;  /* 0x0000001cda28722b */ /* 0x000fd00000000024 */
[----:B------:R-:W-:Y:S05]  /*9a0d0*/  @P1 BRA P2, `(.L_x_1477) ;  /* 0x0000000000181947 */ /* 0x000fea0001000000 */
[----:B------:R-:W-:Y:S01]  /*9a0e0*/  IMAD.MOV.U32 R174, RZ, RZ, R12 ;  /* 0x000000ffffae7224 */ /* 0x000fe200078e000c */
[----:B------:R-:W-:Y:S01]  /*9a0f0*/  MOV R0, 0x9a120 ;  /* 0x0009a12000007802 */ /* 0x000fe20000000f00 */
[----:B------:R-:W-:-:S07]  /*9a100*/  IMAD.MOV.U32 R175, RZ, RZ, R13 ;  /* 0x000000ffffaf7224 */ /* 0x000fce00078e000d */
[----:B------:R-:W-:Y:S05]  /*9a110*/  CALL.REL.NOINC `($__internal_1_$__cuda_sm20_div_rn_f64_full) ;  /* 0x00000b6400647944 */ /* 0x000fea0003c00000 */
[----:B------:R-:W-:Y:S01]  /*9a120*/  MOV R104, R12 ;  /* 0x0000000c00687202 */ /* 0x000fe20000000f00 */
[----:B------:R-:W-:-:S07]  /*9a130*/  IMAD.MOV.U32 R105, RZ, RZ, R13 ;  /* 0x000000ffff697224 */ /* 0x000fce00078e000d */
.L_x_1477:
[----:B------:R-:W-:Y:S05]  /*9a140*/  BSYNC.RECONVERGENT B3 ;  /* 0x0000000000037941 */ /* 0x000fea0003800200 */
.L_x_1476:
[----:B------:R-:W2:Y:S04]  /*9a150*/  LDL.LU.64 R50, [R1+0x7908] ;  /* 0x0079080001327983 */ /* 0x000ea80000300a00 */
[----:B------:R-:W2:Y:S04]  /*9a160*/  LDL.LU.64 R36, [R1+0x83f8] ;  /* 0x0083f80001247983 */ /* 0x000ea80000300a00 */
[----:B------:R-:W3:Y:S04]  /*9a170*/  LDL.LU.64 R82, [R1+0x7b60] ;  /* 0x007b600001527983 */ /* 0x000ee80000300a00 */
[----:B------:R-:W4:Y:S04]  /*9a180*/  LDL.LU.64 R106, [R1+0x7b50] ;  /* 0x007b5000016a7983 */ /* 0x000f280000300a00 */
[----:B------:R-:W5:Y:S04]  /*9a190*/  LDL.LU.64 R88, [R1+0x7788] ;  /* 0x0077880001587983 */ /* 0x000f680000300a00 */
        /* <DEDUP_REMOVED lines=8> */
[----:B------:R-:W-:-:S08]  /*9a220*/  DFMA R8, R8, R12, R8 ;  /* 0x0000000c0808722b */ /* 0x000fd00000000008 */
[----:B------:R-:W-:Y:S01]  /*9a230*/  DMUL R12, R8, -R240 ;  /* 0x800000f0080c7228 */ /* 0x000fe20000000000 */
[----:B------:R-:W-:Y:S01]  /*9a240*/  BSSY.RECONVERGENT B3, `(.L_x_1478) ;  /* 0x0000013000037945 */ /* 0x000fe20003800200 */
[----:B--2---:R-:W-:-:S06]  /*9a250*/  DFMA R50, R36, R104, R50 ;  /* 0x000000682432722b */ /* 0x004fcc0000000032 */
        /* <DEDUP_REMOVED lines=17> */
.L_x_1479:
[----:B------:R-:W-:Y:S05]  /*9a370*/  BSYNC.RECONVERGENT B3 ;  /* 0x0000000000037941 */ /* 0x000fea0003800200 */
.L_x_1478:
[----:B------:R-:W2:Y:S01]  /*9a380*/  LDL.LU.64 R62, [R1+0x8040] ;  /* 0x00804000013e7983 */ /* 0x000ea20000300a00 */
        /* <DEDUP_REMOVED lines=24> */
.L_x_1481:
[----:B------:R-:W-:Y:S05]  /*9a510*/  BSYNC.RECONVERGENT B3 ;  /* 0x0000000000037941 */ /* 0x000fea0003800200 */
.L_x_1480:
        /* <DEDUP_REMOVED lines=8> */
[----:B--2---:R-:W-:-:S04]  /*9a5a0*/  IMAD.MOV.U32 R63, RZ, RZ, R173 ;  /* 0x000000ffff3f7224 */ /* 0x004fc800078e00ad */
[----:B------:R-:W0:Y:S01]  /*9a5b0*/  MUFU.RCP64H R9, R63 ;  /* 0x0000003f00097308 */ /* 0x000e220000001800 */
[----:B------:R-:W-:-:S06]  /*9a5c0*/  MOV R62, R172 ;  /* 0x000000ac003e7202 */ /* 0x000fcc0000000f00 */
        /* <DEDUP_REMOVED lines=13> */
[-C--:B---3--:R-:W-:Y:S02]  /*9a6a0*/  DFMA R40, R160, R106.reuse, R20 ;  /* 0x0000006aa028722b */ /* 0x088fe40000000014 */
[-C--:B----4-:R-:W-:Y:S02]  /*9a6b0*/  DFMA R20, R88, R106.reuse, R44 ;  /* 0x0000006a5814722b */ /* 0x090fe4000000002c */
[-C--:B-----5:R-:W-:Y:S02]  /*9a6c0*/  DFMA R24, R86, R106.reuse, R24 ;  /* 0x0000006a5618722b */ /* 0x0a0fe40000000018 */
[----:B------:R-:W-:-:S06]  /*9a6d0*/  DFMA R68, R68, R106, R80 ;  /* 0x0000006a4444722b */ /* 0x000fcc0000000050 */
[----:B0-----:R-:W-:Y:S05]  /*9a6e0*/  @P1 BRA P2, `(.L_x_1483) ;  /* 0x0000000000181947 */ /* 0x001fea0001000000 */
[----:B------:R-:W-:Y:S01]  /*9a6f0*/  MOV R174, R62 ;  /* 0x0000003e00ae7202 */ /* 0x000fe20000000f00 */
[----:B------:R-:W-:Y:S01]  /*9a700*/  IMAD.MOV.U32 R175, RZ, RZ, R63 ;  /* 0x000000ffffaf7224 */ /* 0x000fe200078e003f */
[----:B------:R-:W-:-:S07]  /*9a710*/  MOV R0, 0x9a730 ;  /* 0x0009a73000007802 */ /* 0x000fce0000000f00 */
[----:B------:R-:W-:Y:S05]  /*9a720*/  CALL.REL.NOINC `($__internal_1_$__cuda_sm20_div_rn_f64_full) ;  /* 0x00000b5c00e07944 */ /* 0x000fea0003c00000 */
[----:B------:R-:W-:Y:S01]  /*9a730*/  IMAD.MOV.U32 R116, RZ, RZ, R12 ;  /* 0x000000ffff747224 */ /* 0x000fe200078e000c */
[----:B------:R-:W-:-:S07]  /*9a740*/  MOV R117, R13 ;  /* 0x0000000d00757202 */ /* 0x000fce0000000f00 */
.L_x_1483:
[----:B------:R-:W-:Y:S05]  /*9a750*/  BSYNC.RECONVERGENT B3 ;  /* 0x0000000000037941 */ /* 0x000fea0003800200 */
.L_x_1482:
[----:B------:R-:W2:Y:S04]  /*9a760*/  LDL.LU.64 R86, [R1+0x8228] ;  /* 0x0082280001567983 */ /* 0x000ea80000300a00 */
        /* <DEDUP_REMOVED lines=18> */
[----:B------:R3:W-:Y:S01]  /*9a890*/  STL.64 [R1+0x7770], R36 ;  /* 0x0077702401007387 */ /* 0x0007e20000100a00 */
[-C--:B----4-:R-:W-:Y:S02]  /*9a8a0*/  DFMA R40, R62, R116.reuse, R40 ;  /* 0x000000743e28722b */ /* 0x090fe40000000028 */
[----:B---3--:R-:W-:Y:S02]  /*9a8b0*/  DFMA R36, R80, R116, R24 ;  /* 0x000000745024722b */ /* 0x008fe40000000018 */
[----:B------:R-:W-:Y:S09]  /*9a8c0*/  @P1 BRA P2, `(.L_x_1485) ;  /* 0x0000000000181947 */ /* 0x000ff20001000000 */
[----:B------:R-:W-:Y:S01]  /*9a8d0*/  IMAD.MOV.U32 R174, RZ, RZ, R164 ;  /* 0x000000ffffae7224 */ /* 0x000fe200078e00a4 */
[----:B------:R-:W-:Y:S02]  /*9a8e0*/  MOV R175, R165 ;  /* 0x000000a500af7202 */ /* 0x000fe40000000f00 */
[----:B------:R-:W-:-:S07]  /*9a8f0*/  MOV R0, 0x9a910 ;  /* 0x0009a91000007802 */ /* 0x000fce0000000f00 */
[----:B------:R-:W-:Y:S05]  /*9a900*/  CALL.REL.NOINC `($__internal_1_$__cuda_sm20_div_rn_f64_full) ;  /* 0x00000b5c00687944 */ /* 0x000fea0003c00000 */
[----:B------:R-:W-:Y:S02]  /*9a910*/  IMAD.MOV.U32 R160, RZ, RZ, R12 ;  /* 0x000000ffffa07224 */ /* 0x000fe400078e000c */
[----:B------:R-:W-:-:S07]  /*9a920*/  IMAD.MOV.U32 R161, RZ, RZ, R13 ;  /* 0x000000ffffa17224 */ /* 0x000fce00078e000d */
.L_x_1485:
[----:B------:R-:W-:Y:S05]  /*9a930*/  BSYNC.RECONVERGENT B3 ;  /* 0x0000000000037941 */ /* 0x000fea0003800200 */
.L_x_1484:
[----:B------:R-:W2:Y:S04]  /*9a940*/  LDL.64 R88, [R1+0x8448] ;  /* 0x0084480001587983 */ /* 0x000ea80000100a00 */
[----:B------:R-:W3:Y:S04]  /*9a950*/  LDL.LU.64 R62, [R1+0x7760] ;  /* 0x00776000013e7983 */ /* 0x000ee80000300a00 */
[----:B------:R-:W4:Y:S04]  /*9a960*/  LDL.LU.64 R222, [R1+0x7798] ;  /* 0x0077980001de7983 */ /* 0x000f280000300a00 */
[----:B------:R-:W4:Y:S04]  /*9a970*/  LDL.LU.64 R220, [R1+0x8570] ;  /* 0x0085700001dc7983 */ /* 0x000f280000300a00 */
        /* <DEDUP_REMOVED lines=29> */
[----:B------:R-:W-:Y:S01]  /*9ab50*/  IMAD.MOV.U32 R174, RZ, RZ, R88 ;  /* 0x000000ffffae7224 */ /* 0x000fe200078e0058 */
[----:B------:R-:W-:Y:S01]  /*9ab60*/  MOV R0, 0x9ab90 ;  /* 0x0009ab9000007802 */ /* 0x000fe20000000f00 */
[----:B------:R-:W-:-:S07]  /*9ab70*/  IMAD.MOV.U32 R175, RZ, RZ, R89 ;  /* 0x000000ffffaf7224 */ /* 0x000fce00078e0059 */
[----:B------:R-:W-:Y:S05]  /*9ab80*/  CALL.REL.NOINC `($__internal_1_$__cuda_sm20_div_rn_f64_full) ;  /* 0x00000b5800c87944 */ /* 0x000fea0003c00000 */
[----:B------:R-:W-:Y:S01]  /*9ab90*/  MOV R162, R12 ;  /* 0x0000000c00a27202 */ /* 0x000fe20000000f00 */
[----:B------:R-:W-:-:S07]  /*9aba0*/  IMAD.MOV.U32 R163, RZ, RZ, R13 ;  /* 0x000000ffffa37224 */ /* 0x000fce00078e000d */
.L_x_1487:
[----:B------:R-:W-:Y:S05]  /*9abb0*/  BSYNC.RECONVERGENT B3 ;  /* 0x0000000000037941 */ /* 0x000fea0003800200 */
.L_x_1486:
[----:B------:R-:W2:Y:S04]  /*9abc0*/  LDL.LU.64 R172, [R1+0x7758] ;  /* 0x0077580001ac7983 */ /* 0x000ea80000300a00 */
        /* <DEDUP_REMOVED lines=28> */
.L_x_1489:
[----:B------:R-:W-:Y:S05]  /*9ad90*/  BSYNC.RECONVERGENT B3 ;  /* 0x0000000000037941 */ /* 0x000fea0003800200 */
.L_x_1488:
[----:B------:R-:W2:Y:S04]  /*9ada0*/  LDL.64 R166, [R1+0x77f8] ;  /* 0x0077f80001a67983 */ /* 0x000ea80000100a00 */
[----:B------:R-:W3:Y:S04]  /*9adb0*/  LDL.LU.64 R226, [R1+0x7880] ;  /* 0x0078800001e27983 */ /* 0x000ee80000300a00 */
[----:B------:R-:W3:Y:S04]  /*9adc0*/  LDL.LU.64 R224, [R1+0x77f0] ;  /* 0x0077f00001e07983 */ /* 0x000ee80000300a00 */
[----:B------:R-:W4:Y:S04]  /*9add0*/  LDL.LU.64 R222, [R1+0x77c0] ;  /* 0x0077c00001de7983 */ /* 0x000f280000300a00 */
[----:B------:R-:W4:Y:S04]  /*9ade0*/  LDL.64 R220, [R1+0x8738] ;  /* 0x0087380001dc7983 */ /* 0x000f280000100a00 */
        /* <DEDUP_REMOVED lines=13> */
[----:B------:R-:W-:Y:S02]  /*9aec0*/  DFMA R168, R8, R88, R12 ;  /* 0x0000005808a8722b */ /* 0x000fe4000000000c */
[----:B---3--:R-:W-:Y:S02]  /*9aed0*/  DFMA R8, R224, R164, R226 ;  /* 0x000000a4e008722b */ /* 0x008fe400000000e2 */
[----:B------:R-:W-:-:S05]  /*9aee0*/  FSETP.GEU.AND P2, PT, |R5|, 6.5827683646048100446e-37, PT ;  /* 0x036000000500780b */ /* 0x000fca0003f4e200 */
[----:B------:R0:W-:Y:S01]  /*9aef0*/  STL.64 [R1+0x7720], R8 ;  /* 0x0077200801007387 */ /* 0x0001e20000100a00 */
[----:B------:R-:W-:-:S05]  /*9af00*/  FFMA R0, RZ, R167, R169 ;  /* 0x000000a7ff007223 */ /* 0x000fca00000000a9 */
[----:B------:R-:W-:Y:S01]  /*9af10*/  FSETP.GT.AND P1, PT, |R0|, 1.469367938527859385e-39, PT ;  /* 0x001000000000780b */ /* 0x000fe20003f24200 */
[-C--:B----4-:R-:W-:Y:S02]  /*9af20*/  DFMA R242, R220, R164.reuse, R222 ;  /* 0x000000a4dcf2722b */ /* 0x090fe400000000de */
[-C--:B-----5:R-:W-:Y:S02]  /*9af30*/  DFMA R240, R182, R164.reuse, R174 ;  /* 0x000000a4b6f0722b */ /* 0x0a0fe400000000ae */
[----:B------:R-:W-:-:S08]  /*9af40*/  DFMA R40, R172, R164, R40 ;  /* 0x000000a4ac28722b */ /* 0x000fd00000000028 */
        /* <DEDUP_REMOVED lines=9> */
.L_x_1491:
[----:B------:R-:W-:Y:S05]  /*9afe0*/  BSYNC.RECONVERGENT B3 ;  /* 0x0000000000037941 */ /* 0x000fea0003800200 */
.L_x_1490:
[----:B------:R-:W2:Y:S04]  /*9aff0*/  LDL.LU.64 R222, [R1+0x7718] ;  /* 0x0077180001de7983 */ /* 0x000ea80000300a00 */
[----:B------:R-:W3:Y:S04]  /*9b000*/  LDL.LU.64 R224, [R1+0x8018] ;  /* 0x0080180001e07983 */ /* 0x000ee80000300a00 */
[----:B------:R-:W4:Y:S04]  /*9b010*/  LDL.LU.64 R220, [R1+0x77d0] ;  /* 0x0077d00001dc7983 */ /* 0x000f280000300a00 */
        /* <DEDUP_REMOVED lines=29> */
.L_x_1493:
[----:B------:R-:W-:Y:S05]  /*9b1f0*/  BSYNC.RECONVERGENT B3 ;  /* 0x0000000000037941 */ /* 0x000fea0003800200 */
.L_x_1492:
[----:B------:R-:W2:Y:S04]  /*9b200*/  LDL.LU.64 R40, [R1+0x77d8] ;  /* 0x0077d80001287983 */ /* 0x000ea80000300a00 */
[----:B------:R-:W3:Y:S04]  /*9b210*/  LDL.LU.64 R224, [R1+0x80f0] ;  /* 0x0080f00001e07983 */ /* 0x000ee80000300a00 */
[----:B------:R-:W4:Y:S04]  /*9b220*/  LDL.LU.64 R222, [R1+0x7e88] ;  /* 0x007e880001de7983 */ /* 0x000f280000300a00 */
[----:B------:R-:W5:Y:S04]  /*9b230*/  LDL.LU.64 R220, [R1+0x7cc0] ;  /* 0x007cc00001dc7983 */ /* 0x000f680000300a00 */
[----:B------:R-:W5:Y:S01]  /*9b240*/  LDL.LU.64 R174, [R1+0x7cc8] ;  /* 0x007cc80001ae7983 */ /* 0x000f620000300a00 */
        /* <DEDUP_REMOVED lines=27> */
.L_x_1495:
[----:B------:R-:W-:Y:S05]  /*9b400*/  BSYNC.RECONVERGENT B3 ;  /* 0x0000000000037941 */ /* 0x000fea0003800200 */
.L_x_1494:
[----:B------:R-:W2:Y:S04]  /*9b410*/  LDL.LU.64 R222, [R1+0x7748] ;  /* 0x0077480001de7983 */ /* 0x000ea80000300a00 */
[----:B------:R-:W3:Y:S04]  /*9b420*/  LDL.64 R220, [R1+0x8790] ;  /* 0x0087900001dc7983 */ /* 0x000ee80000100a00 */
[----:B------:R-:W4:Y:S04]  /*9b430*/  LDL.64 R174, [R1+0x8798] ;  /* 0x0087980001ae7983 */ /* 0x000f280000100a00 */
[----:B------:R-:W5:Y:S04]  /*9b440*/  LDL.LU.64 R224, [R1+0x8380] ;  /* 0x0083800001e07983 */ /* 0x000f680000300a00 */
[----:B------:R-:W5:Y:S01]  /*9b450*/  LDL.64 R86, [R1+0x8388] ;  /* 0x0083880001567983 */ /* 0x000f620000100a00 */
[----:B------:R-:W0:Y:S01]  /*9b460*/  MUFU.RCP64H R9, R213 ;  /* 0x000000d500097308 */ /* 0x000e220000001800 */
[----:B------:R-:W-:-:S06]  /*9b470*/  MOV R8, 0x1 ;  /* 0x0000000100087802 */ /* 0x000fcc0000000f00 */
        /* <DEDUP_REMOVED lines=13> */
[-C--:B------:R-:W-:Y:S02]  /*9b550*/  DFMA R20, R94, R172.reuse, R88 ;  /* 0x000000ac5e14722b */ /* 0x080fe40000000058 */
[-C--:B---3--:R-:W-:Y:S02]  /*9b560*/  DFMA R88, R220, R172.reuse, R4 ;  /* 0x000000acdc58722b */ /* 0x088fe40000000004 */
[-C--:B----4-:R-:W-:Y:S02]  /*9b570*/  DFMA R4, R174, R172.reuse, R54 ;  /* 0x000000acae04722b */ /* 0x090fe40000000036 */
[-C--:B-----5:R-:W-:Y:S02]  /*9b580*/  DFMA R80, R224, R172.reuse, R80 ;  /* 0x000000ace050722b */ /* 0x0a0fe40000000050 */
        /* <DEDUP_REMOVED lines=8> */
.L_x_1497:
[----:B------:R-:W-:Y:S05]  /*9b610*/  BSYNC.RECONVERGENT B3 ;  /* 0x0000000000037941 */ /* 0x000fea0003800200 */
.L_x_1496:
[----:B------:R-:W2:Y:S04]  /*9b620*/  LDL.LU.64 R86, [R1+0x87b0] ;  /* 0x0087b00001567983 */ /* 0x000ea80000300a00 */
[----:B------:R-:W3:Y:S04]  /*9b630*/  LDL.LU.64 R232, [R1+0x7b70] ;  /* 0x007b700001e87983 */ /* 0x000ee80000300a00 */
[----:B------:R-:W4:Y:S04]  /*9b640*/  LDL.LU.64 R226, [R1+0x77e8] ;  /* 0x0077e80001e27983 */ /* 0x000f280000300a00 */
        /* <DEDUP_REMOVED lines=22> */
[-C--:B-----5:R-:W-:Y:S02]  /*9b7b0*/  DFMA R20, R220, R170.reuse, R44 ;  /* 0x000000aadc14722b */ /* 0x0a0fe4000000002c */
        /* <DEDUP_REMOVED lines=8> */
.L_x_1499:
[----:B------:R-:W-:Y:S05]  /*9b840*/  BSYNC.RECONVERGENT B3 ;  /* 0x0000000000037941 */ /* 0x000fea0003800200 */
.L_x_1498:
[----:B------:R-:W2:Y:S04]  /*9b850*/  LDL.64 R226, [R1+0x8740] ;  /* 0x0087400001e27983 */ /* 0x000ea80000100a00 */
[----:B------:R-:W3:Y:S04]  /*9b860*/  LDL.64 R88, [R1+0x8048] ;  /* 0x0080480001587983 */ /* 0x000ee80000100a00 */
[----:B------:R-:W4:Y:S04]  /*9b870*/  LDL.LU.64 R232, [R1+0x81c0] ;  /* 0x0081c00001e87983 */ /* 0x000f280000300a00 */
        /* <DEDUP_REMOVED lines=29> */
.L_x_1501:
[----:B------:R-:W-:Y:S05]  /*9ba50*/  BSYNC.RECONVERGENT B3 ;  /* 0x0000000000037941 */ /* 0x000fea0003800200 */
.L_x_1500:
[----:B------:R-:W2:Y:S04]  /*9ba60*/  LDL.64 R82, [R1+0x7be8] ;  /* 0x007be80001527983 */ /* 0x000ea80000100a00 */
[----:B------:R-:W3:Y:S04]  /*9ba70*/  LDL.LU.64 R234, [R1+0x7730] ;  /* 0x0077300001ea7983 */ /* 0x000ee80000300a00 */
        /* <DEDUP_REMOVED lines=30> */
.L_x_1503:
[----:B------:R-:W-:Y:S05]  /*9bc60*/  BSYNC.RECONVERGENT B3 ;  /* 0x0000000000037941 */ /* 0x000fea0003800200 */
.L_x_1502:
[----:B------:R-:W2:Y:S04]  /*9bc70*/  LDL.LU.64 R62, [R1+0x7738] ;  /* 0x00773800013e7983 */ /* 0x000ea80000300a00 */
[----:B------:R-:W2:Y:S04]  /*9bc80*/  LDL.64 R44, [R1+0x4cb0] ;  /* 0x004cb000012c7983 */ /* 0x000ea80000100a00 */
[----:B------:R-:W3:Y:S04]  /*9bc90*/  LDL.LU.64 R246, [R1+0x7bf8] ;  /* 0x007bf80001f67983 */ /* 0x000ee80000300a00 */
[----:B------:R-:W4:Y:S04]  /*9bca0*/  LDL.LU.64 R236, [R1+0x7920] ;  /* 0x0079200001ec7983 */ /* 0x000f280000300a00 */
[----:B------:R-:W4:Y:S04]  /*9bcb0*/  LDL.64 R232, [R1+0x82e0] ;  /* 0x0082e00001e87983 */ /* 0x000f280000100a00 */
[----:B------:R-:W5:Y:S04]  /*9bcc0*/  LDL.LU.64 R238, [R1+0x82e8] ;  /* 0x0082e80001ee7983 */ /* 0x000f680000300a00 */
        /* <DEDUP_REMOVED lines=16> */
[----:B------:R-:W-:Y:S02]  /*9bdd0*/  DFMA R234, R12, R62, R44 ;  /* 0x0000003e0cea722b */ /* 0x000fe4000000002c */
[-C--:B---3--:R-:W-:Y:S02]  /*9bde0*/  DFMA R44, R246, R220.reuse, R230 ;  /* 0x000000dcf62c722b */ /* 0x088fe400000000e6 */
[----:B----4-:R-:W-:Y:S01]  /*9bdf0*/  DFMA R230, R232, R220, R236 ;  /* 0x000000dce8e6722b */ /* 0x010fe200000000ec */
[----:B------:R-:W-:-:S05]  /*9be00*/  FSETP.GEU.AND P2, PT, |R9|, 6.5827683646048100446e-37, PT ;  /* 0x036000000900780b */ /* 0x000fca0003f4e200 */
[----:B------:R-:W-:Y:S01]  /*9be10*/  FFMA R0, RZ, R211, R235 ;  /* 0x000000d3ff007223 */ /* 0x000fe200000000eb */
[----:B------:R0:W-:Y:S04]  /*9be20*/  STL.64 [R1+0x7788], R230 ;  /* 0x007788e601007387 */ /* 0x0001e80000100a00 */
[----:B------:R-:W-:Y:S01]  /*9be30*/  FSETP.GT.AND P1, PT, |R0|, 1.469367938527859385e-39, PT ;  /* 0x001000000000780b */ /* 0x000fe20003f24200 */
[-C--:B-----5:R-:W-:Y:S02]  /*9be40*/  DFMA R62, R238, R220.reuse, R52 ;  /* 0x000000dcee3e722b */ /* 0x0a0fe40000000034 */
[-C--:B------:R-:W-:Y:S02]  /*9be50*/  DFMA R52, R174, R220.reuse, R54 ;  /* 0x000000dcae34722b */ /* 0x080fe40000000036 */
[----:B------:R-:W-:-:S08]  /*9be60*/  DFMA R82, R82, R220, R86 ;  /* 0x000000dc5252722b */ /* 0x000fd00000000056 */
[----:B0-----:R-:W-:Y:S05]  /*9be70*/  @P1 BRA P2, `(.L_x_1505) ;  /* 0x0000000000181947 */ /* 0x001fea0001000000 */
[----:B------:R-:W-:Y:S01]  /*9be80*/  MOV R174, R210 ;  /* 0x000000d200ae7202 */ /* 0x000fe20000000f00 */
[----:B------:R-:W-:Y:S01]  /*9be90*/  IMAD.MOV.U32 R175, RZ, RZ, R211 ;  /* 0x000000ffffaf7224 */ /* 0x000fe200078e00d3 */
[----:B------:R-:W-:-:S07]  /*9bea0*/  MOV R0, 0x9bec0 ;  /* 0x0009bec000007802 */ /* 0x000fce0000000f00 */
[----:B------:R-:W-:Y:S05]  /*9beb0*/  CALL.REL.NOINC `($__internal_1_$__cuda_sm20_div_rn_f64_full) ;  /* 0x00000b4400fc7944 */ /* 0x000fea0003c00000 */
[----:B------:R-:W-:Y:S01]  /*9bec0*/  IMAD.MOV.U32 R234, RZ, RZ, R12 ;  /* 0x000000ffffea7224 */ /* 0x000fe200078e000c */
[----:B------:R-:W-:-:S07]  /*9bed0*/  MOV R235, R13 ;  /* 0x0000000d00eb7202 */ /* 0x000fce0000000f00 */
.L_x_1505:
[----:B------:R-:W-:Y:S05]  /*9bee0*/  BSYNC.RECONVERGENT B3 ;  /* 0x0000000000037941 */ /* 0x000fea0003800200 */
.L_x_1504:
[----:B------:R-:W2:Y:S04]  /*9bef0*/  LDL.64 R230, [R1+0x7980] ;  /* 0x0079800001e67983 */ /* 0x000ea80000100a00 */
[----:B------:R0:W-:Y:S04]  /*9bf00*/  STL.64 [R1+0xabb8], R2 ;  /* 0x00abb80201007387 */ /* 0x0001e80000100a00 */
[----:B------:R-:W3:Y:S04]  /*9bf10*/  LDL.128 R236, [R1+0x4d00] ;  /* 0x004d000001ec7983 */ /* 0x000ee80000100c00 */
[----:B------:R-:W4:Y:S04]  /*9bf20*/  LDL.LU.64 R86, [R1+0x7af8] ;  /* 0x007af80001567983 */ /* 0x000f280000300a00 */
[----:B0-----:R-:W3:Y:S01]  /*9bf30*/  LDL.LU.64 R2, [R1+0x7750] ;  /* 0x0077500001027983 */ /* 0x001ee20000300a00 */
[----:B------:R-:W-:-:S03]  /*9bf40*/  HFMA2 R8, -RZ, RZ, 0, 5.9604644775390625e-08 ;  /* 0x00000001ff087431 */ /* 0x000fc600000001ff */
        /* <DEDUP_REMOVED lines=8> */
[----:B------:R0:W-:Y:S01]  /*9bfd0*/  STL.128 [R1+0x7850], R236 ;  /* 0x007850ec01007387 */ /* 0x0001e20000100c00 */
[----:B------:R-:W-:Y:S02]  /*9bfe0*/  IMAD.MOV.U32 R174, RZ, RZ, R236 ;  /* 0x000000ffffae7224 */ /* 0x000fe400078e00ec */
[----:B------:R-:W-:-:S04]  /*9bff0*/  IMAD.MOV.U32 R175, RZ, RZ, R237 ;  /* 0x000000ffffaf7224 */ /* 0x000fc800078e00ed */
[----:B------:R-:W-:Y:S01]  /*9c000*/  DFMA R54, -R230, R12, -R2 ;  /* 0x0000000ce636722b */ /* 0x000fe20000000902 */
[----:B0-----:R-:W2:Y:S04]  /*9c010*/  LDL.64 R238, [R1+0x7f98] ;  /* 0x007f980001ee7983 */ /* 0x001ea80000100a00 */
[----:B------:R-:W3:Y:S03]  /*9c020*/  LDL.64 R236, [R1+0x7e20] ;  /* 0x007e200001ec7983 */ /* 0x000ee60000100a00 */
[----:B------:R-:W-:Y:S01]  /*9c030*/  DFMA R232, R8, R54, R12 ;  /* 0x0000003608e8722b */ /* 0x000fe2000000000c */
[----:B------:R-:W-:Y:S02]  /*9c040*/  IMAD.MOV.U32 R54, RZ, RZ, R2 ;  /* 0x000000ffff367224 */ /* 0x000fe400078e0002 */
[----:B------:R-:W-:-:S02]  /*9c050*/  IMAD.MOV.U32 R55, RZ, RZ, R3 ;  /* 0x000000ffff377224 */ /* 0x000fc400078e0003 */
[----:B------:R0:W5:Y:S04]  /*9c060*/  LDL.LU.64 R2, [R1+0xabb8] ;  /* 0x00abb80001027983 */ /* 0x0001680000300a00 */
[----:B------:R-:W-:Y:S01]  /*9c070*/  DADD R8, -RZ, -R54 ;  /* 0x00000000ff087229 */ /* 0x000fe20000000936 */
[----:B------:R-:W-:-:S05]  /*9c080*/  FFMA R0, RZ, R231, R233 ;  /* 0x000000e7ff007223 */ /* 0x000fca00000000e9 */
[----:B------:R-:W-:-:S04]  /*9c090*/  FSETP.GT.AND P1, PT, |R0|, 1.469367938527859385e-39, PT ;  /* 0x001000000000780b */ /* 0x000fc80003f24200 */
[----:B------:R-:W-:Y:S01]  /*9c0a0*/  FSETP.GEU.AND P2, PT, |R9|, 6.5827683646048100446e-37, PT ;  /* 0x036000000900780b */ /* 0x000fe20003f4e200 */
[----:B------:R-:W-:Y:S01]  /*9c0b0*/  BSSY.RECONVERGENT B3, `(.L_x_1506) ;  /* 0x000000d000037945 */ /* 0x000fe20003800200 */
[-C--:B----4-:R-:W-:Y:S02]  /*9c0c0*/  DFMA R86, R86, R234.reuse, R62 ;  /* 0x000000ea5656722b */ /* 0x090fe4000000003e */
[-C--:B------:R-:W-:Y:S02]  /*9c0d0*/  DFMA R54, R246, R234.reuse, R228 ;  /* 0x000000eaf636722b */ /* 0x080fe400000000e4 */
[-C--:B--2---:R-:W-:Y:S02]  /*9c0e0*/  DFMA R44, R238, R234.reuse, R44 ;  /* 0x000000eaee2c722b */ /* 0x084fe4000000002c */
[-C--:B---3--:R-:W-:Y:S02]  /*9c0f0*/  DFMA R238, R236, R234.reuse, R52 ;  /* 0x000000eaecee722b */ /* 0x088fe40000000034 */
[----:B------:R-:W-:-:S03]  /*9c100*/  DFMA R236, R174, R234, R40 ;  /* 0x000000eaaeec722b */ /* 0x000fc60000000028 */
[----:B0-----:R-:W-:Y:S08]  /*9c110*/  @P1 BRA P2, `(.L_x_1507) ;  /* 0x0000000000181947 */ /* 0x001ff00001000000 */
[----:B------:R-:W-:Y:S01]  /*9c120*/  MOV R174, R230 ;  /* 0x000000e600ae7202 */ /* 0x000fe20000000f00 */
[----:B------:R-:W-:Y:S01]  /*9c130*/  IMAD.MOV.U32 R175, RZ, RZ, R231 ;  /* 0x000000ffffaf7224 */ /* 0x000fe200078e00e7 */
[----:B------:R-:W-:-:S07]  /*9c140*/  MOV R0, 0x9c160 ;  /* 0x0009c16000007802 */ /* 0x000fce0000000f00 */
[----:B-----5:R-:W-:Y:S05]  /*9c150*/  CALL.REL.NOINC `($__internal_1_$__cuda_sm20_div_rn_f64_full) ;  /* 0x00000b4400547944 */ /* 0x020fea0003c00000 */
[----:B------:R-:W-:Y:S01]  /*9c160*/  IMAD.MOV.U32 R232, RZ, RZ, R12 ;  /* 0x000000ffffe87224 */ /* 0x000fe200078e000c */
[----:B------:R-:W-:-:S07]  /*9c170*/  MOV R233, R13 ;  /* 0x0000000d00e97202 */ /* 0x000fce0000000f00 */
.L_x_1507:
[----:B------:R-:W-:Y:S05]  /*9c180*/  BSYNC.RECONVERGENT B3 ;  /* 0x0000000000037941 */ /* 0x000fea0003800200 */
.L_x_1506:
[----:B------:R-:W0:Y:S01]  /*9c190*/  MUFU.RCP64H R9, R61 ;  /* 0x0000003d00097308 */ /* 0x000e220000001800 */
[----:B------:R-:W-:Y:S01]  /*9c1a0*/  IMAD.MOV.U32 R8, RZ, RZ, 0x1 ;  /* 0x00000001ff087424 */ /* 0x000fe200078e00ff */
[----:B------:R-:W2:Y:S04]  /*9c1b0*/  LDL.64 R62, [R1+0x86f8] ;  /* 0x0086f800013e7983 */ /* 0x000ea80000100a00 */
[----:B-----5:R1:W-:Y:S04]  /*9c1c0*/  STL.64 [R1+0xabb8], R2 ;  /* 0x00abb80201007387 */ /* 0x0203e80000100a00 */
[----:B------:R3:W-:Y:S04]  /*9c1d0*/  STL.64 [R1+0xabd8], R14 ;  /* 0x00abd80e01007387 */ /* 0x0007e80000100a00 */
[----:B------:R4:W-:Y:S01]  /*9c1e0*/  STL.64 [R1+0xabd0], R10 ;  /* 0x00abd00a01007387 */ /* 0x0009e20000100a00 */
[----:B0-----:R-:W-:-:S03]  /*9c1f0*/  DFMA R12, -R60, R8, 1 ;  /* 0x3ff000003c0c742b */ /* 0x001fc60000000108 */
[----:B-1----:R-:W2:Y:S04]  /*9c200*/  LDL.64 R2, [R1+0x88e8] ;  /* 0x0088e80001027983 */ /* 0x002ea80000100a00 */
[----:B------:R0:W-:Y:S01]  /*9c210*/  STL.64 [R1+0xabc8], R6 ;  /* 0x00abc80601007387 */ /* 0x0001e20000100a00 */
[----:B------:R-:W-:-:S03]  /*9c220*/  DFMA R12, R12, R12, R12 ;  /* 0x0000000c0c0c722b */ /* 0x000fc6000000000c */
[----:B------:R1:W-:Y:S04]  /*9c230*/  STL.64 [R1+0xabc0], R4 ;  /* 0x00abc00401007387 */ /* 0x0003e80000100a00 */
[----:B---3--:R-:W3:Y:S01]  /*9c240*/  LDL.LU.64 R14, [R1+0x7900] ;  /* 0x00790000010e7983 */ /* 0x008ee20000300a00 */
[----:B------:R-:W-:-:S03]  /*9c250*/  DFMA R8, R8, R12, R8 ;  /* 0x0000000c0808722b */ /* 0x000fc60000000008 */
[----:B----4-:R-:W3:Y:S04]  /*9c260*/  LDL.64 R10, [R1+0x8778] ;  /* 0x00877800010a7983 */ /* 0x010ee80000100a00 */
[----:B0-----:R-:W4:Y:S01]  /*9c270*/  LDL.LU.64 R6, [R1+0x7928] ;  /* 0x0079280001067983 */ /* 0x001f220000300a00 */
[----:B------:R-:W-:-:S03]  /*9c280*/  DFMA R12, -R60, R8, 1 ;  /* 0x3ff000003c0c742b */ /* 0x000fc60000000108 */
[----:B-1----:R-:W4:Y:S04]  /*9c290*/  LDL.64 R4, [R1+0x8698] ;  /* 0x0086980001047983 */ /* 0x002f280000100a00 */
[----:B------:R0:W-:Y:S01]  /*9c2a0*/  STL.64 [R1+0xabe8], R18 ;  /* 0x00abe81201007387 */ /* 0x0001e20000100a00 */
[----:B------:R-:W-:-:S03]  /*9c2b0*/  DFMA R8, R8, R12, R8 ;  /* 0x0000000c0808722b */ /* 0x000fc60000000008 */
[----:B------:R1:W-:Y:S04]  /*9c2c0*/  STL.64 [R1+0xabe0], R16 ;  /* 0x00abe01001007387 */ /* 0x0003e80000100a00 */
[----:B------:R-:W4:Y:S01]  /*9c2d0*/  LDL.64 R52, [R1+0x8770] ;  /* 0x0087700001347983 */ /* 0x000f220000100a00 */
[----:B------:R-:W-:-:S03]  /*9c2e0*/  DMUL R12, R8, -R36 ;  /* 0x80000024080c7228 */ /* 0x000fc60000000000 */
[----:B0-----:R-:W4:Y:S04]  /*9c2f0*/  LDL.LU.64 R18, [R1+0x7878] ;  /* 0x0078780001127983 */ /* 0x001f280000300a00 */
[----:B-1----:R-:W4:Y:S01]  /*9c300*/  LDL.LU.64 R16, [R1+0x78d0] ;  /* 0x0078d00001107983 */ /* 0x002f220000300a00 */
[----:B------:R-:W-:-:S03]  /*9c310*/  DFMA R40, -R60, R12, -R36 ;  /* 0x0000000c3c28722b */ /* 0x000fc60000000924 */
[----:B------:R-:W4:Y:S04]  /*9c320*/  LDL.64 R246, [R1+0x88f0] ;  /* 0x0088f00001f67983 */ /* 0x000f280000100a00 */
[----:B------:R-:W4:Y:S01]  /*9c330*/  LDL.LU.64 R228, [R1+0x7720] ;  /* 0x0077200001e47983 */ /* 0x000f220000300a00 */
[----:B------:R-:W-:-:S03]  /*9c340*/  DFMA R230, R8, R40, R12 ;  /* 0x0000002808e6722b */ /* 0x000fc6000000000c */
[----:B------:R-:W4:Y:S04]  /*9c350*/  LDL.64 R174, [R1+0x8788] ;  /* 0x0087880001ae7983 */ /* 0x000f280000100a00 */
[----:B------:R-:W2:Y:S04]  /*9c360*/  LDL.LU.64 R8, [R1+0x78a0] ;  /* 0x0078a00001087983 */ /* 0x000ea80000300a00 */
[----:B------:R-:W4:Y:S01]  /*9c370*/  LDL.LU.64 R40, [R1+0x8690] ;  /* 0x0086900001287983 */ /* 0x000f220000300a00 */
[-C--:B--2---:R-:W-:Y:S02]  /*9c380*/  DFMA R62, R62, R232.reuse, R8 ;  /* 0x000000e83e3e722b */ /* 0x084fe40000000008 */
[----:B------:R-:W-:Y:S01]  /*9c390*/  DADD R8, -RZ, -R36 ;  /* 0x00000000ff087229 */ /* 0x000fe20000000924 */
[----:B------:R-:W2:Y:S01]  /*9c3a0*/  LDL.64 R36, [R1+0x8900] ;  /* 0x0089000001247983 */ /* 0x000ea20000100a00 */
[----:B------:R-:W-:-:S02]  /*9c3b0*/  DFMA R240, R2, R232, R240 ;  /* 0x000000e802f0722b */ /* 0x000fc400000000f0 */
[-C--:B---3--:R-:W-:Y:S01]  /*9c3c0*/  DFMA R10, R10, R232.reuse, R14 ;  /* 0x000000e80a0a722b */ /* 0x088fe2000000000e */
[----:B------:R0:W5:Y:S04]  /*9c3d0*/  LDL.LU.64 R2, [R1+0xabb8] ;  /* 0x00abb80001027983 */ /* 0x0001680000300a00 */
[----:B------:R1:W-:Y:S01]  /*9c3e0*/  STL.64 [R1+0x7708], R240 ;  /* 0x007708f001007387 */ /* 0x0003e20000100a00 */
[-C--:B----4-:R-:W-:Y:S02]  /*9c3f0*/  DFMA R4, R4, R232.reuse, R6 ;  /* 0x000000e80404722b */ /* 0x090fe40000000006 */
[-C--:B------:R-:W-:Y:S01]  /*9c400*/  DFMA R40, R40, R232.reuse, R18 ;  /* 0x000000e82828722b */ /* 0x080fe20000000012 */
[----:B------:R3:W-:Y:S01]  /*9c410*/  STL.64 [R1+0x7750], R10 ;  /* 0x0077500a01007387 */ /* 0x0007e20000100a00 */
[----:B------:R-:W-:-:S03]  /*9c420*/  DFMA R52, R52, R232, R16 ;  /* 0x000000e83434722b */ /* 0x000fc60000000010 */
[----:B------:R0:W5:Y:S04]  /*9c430*/  LDL.LU.64 R14, [R1+0xabd8] ;  /* 0x00abd800010e7983 */ /* 0x0001680000300a00 */
[----:B-1----:R-:W4:Y:S04]  /*9c440*/  LDL.64 R240, [R1+0x8910] ;  /* 0x0089100001f07983 */ /* 0x002f280000100a00 */
[----:B------:R1:W-:Y:S04]  /*9c450*/  STL.64 [R1+0x7758], R4 ;  /* 0x0077580401007387 */ /* 0x0003e80000100a00 */
[----:B------:R0:W5:Y:S04]  /*9c460*/  LDL.LU.64 R18, [R1+0xabe8] ;  /* 0x00abe80001127983 */ /* 0x0001680000300a00 */
[----:B------:R0:W5:Y:S04]  /*9c470*/  LDL.LU.64 R16, [R1+0xabe0] ;  /* 0x00abe00001107983 */ /* 0x0001680000300a00 */
[----:B---3--:R0:W5:Y:S04]  /*9c480*/  LDL.LU.64 R10, [R1+0xabd0] ;  /* 0x00abd000010a7983 */ /* 0x0081680000300a00 */
[----:B------:R0:W5:Y:S04]  /*9c490*/  LDL.LU.64 R6, [R1+0xabc8] ;  /* 0x00abc80001067983 */ /* 0x0001680000300a00 */
[----:B-1----:R0:W5:Y:S01]  /*9c4a0*/  LDL.LU.64 R4, [R1+0xabc0] ;  /* 0x00abc00001047983 */ /* 0x0021620000300a00 */
[----:B--2---:R-:W-:-:S03]  /*9c4b0*/  DFMA R36, R36, R232, R86 ;  /* 0x000000e82424722b */ /* 0x004fc60000000056 */
[----:B------:R-:W2:Y:S01]  /*9c4c0*/  LDL.64 R86, [R1+0x8780] ;  /* 0x0087800001567983 */ /* 0x000ea20000100a00 */
[----:B------:R-:W-:Y:S01]  /*9c4d0*/  FFMA R0, RZ, R61, R231 ;  /* 0x0000003dff007223 */ /* 0x000fe200000000e7 */
[----:B------:R-:W-:Y:S01]  /*9c4e0*/  FSETP.GEU.AND P2, PT, |R9|, 6.5827683646048100446e-37, PT ;  /* 0x036000000900780b */ /* 0x000fe20003f4e200 */
[----:B----4-:R-:W-:-:S03]  /*9c4f0*/  DFMA R240, R240, R232, R82 ;  /* 0x000000e8f0f0722b */ /* 0x010fc60000000052 */
[----:B------:R-:W-:Y:S01]  /*9c500*/  FSETP.GT.AND P1, PT, |R0|, 1.469367938527859385e-39, PT ;  /* 0x001000000000780b */ /* 0x000fe20003f24200 */
[----:B------:R-:W-:Y:S01]  /*9c510*/  BSSY.RECONVERGENT B3, `(.L_x_1508) ;  /* 0x000000d000037945 */ /* 0x000fe20003800200 */
[-C--:B------:R-:W-:Y:S02]  /*9c520*/  DFMA R246, R246, R232.reuse, R88 ;  /* 0x000000e8f6f6722b */ /* 0x080fe40000000058 */
[----:B------:R1:W-:Y:S02]  /*9c530*/  STL.64 [R1+0x7780], R240 ;  /* 0x007780f001007387 */ /* 0x0003e40000100a00 */
[-C--:B-1----:R-:W-:Y:S02]  /*9c540*/  DFMA R240, R174, R232.reuse, R228 ;  /* 0x000000e8aef0722b */ /* 0x082fe400000000e4 */
[----:B--2---:R-:W-:-:S07]  /*9c550*/  DFMA R82, R86, R232, R242 ;  /* 0x000000e85652722b */ /* 0x004fce00000000f2 */
[----:B------:R0:W-:Y:S01]  /*9c560*/  STL.64 [R1+0x7710], R82 ;  /* 0x0077105201007387 */ /* 0x0001e20000100a00 */
[----:B------:R-:W-:Y:S05]  /*9c570*/  @P1 BRA P2, `(.L_x_1509) ;  /* 0x0000000000181947 */ /* 0x000fea0001000000 */
[----:B------:R-:W-:Y:S01]  /*9c580*/  IMAD.MOV.U32 R174, RZ, RZ, R60 ;  /* 0x000000ffffae7224 */ /* 0x000fe200078e003c */
[----:B------:R-:W-:Y:S02]  /*9c590*/  MOV R175, R61 ;  /* 0x0000003d00af7202 */ /* 0x000fe40000000f00 */
[----:B------:R-:W-:-:S07]  /*9c5a0*/  MOV R0, 0x9c5c0 ;  /* 0x0009c5c000007802 */ /* 0x000fce0000000f00 */
[----:B0----5:R-:W-:Y:S05]  /*9c5b0*/  CALL.REL.NOINC `($__internal_1_$__cuda_sm20_div_rn_f64_full) ;  /* 0x00000b40003c7944 */ /* 0x021fea0003c00000 */
[----:B------:R-:W-:Y:S02]  /*9c5c0*/  IMAD.MOV.U32 R230, RZ, RZ, R12 ;  /* 0x000000ffffe67224 */ /* 0x000fe400078e000c */
[----:B------:R-:W-:-:S07]  /*9c5d0*/  IMAD.MOV.U32 R231, RZ, RZ, R13 ;  /* 0x000000ffffe77224 */ /* 0x000fce00078e000d */
.L_x_1509:
[----:B------:R-:W-:Y:S05]  /*9c5e0*/  BSYNC.RECONVERGENT B3 ;  /* 0x0000000000037941 */ /* 0x000fea0003800200 */
.L_x_1508:
[----:B------:R-:W2:Y:S04]  /*9c5f0*/  LDL.64 R86, [R1+0x7f48] ;  /* 0x007f480001567983 */ /* 0x000ea80000100a00 */
[----:B------:R-:W3:Y:S04]  /*9c600*/  LDL.64 R88, [R1+0x7e28] ;  /* 0x007e280001587983 */ /* 0x000ee80000100a00 */
[----:B------:R-:W4:Y:S01]  /*9c610*/  LDL.64 R174, [R1+0x8218] ;  /* 0x0082180001ae7983 */ /* 0x000f220000100a00 */
[----:B------:R-:W1:Y:S01]  /*9c620*/  MUFU.RCP64H R9, R147 ;  /* 0x0000009300097308 */ /* 0x000e620000001800 */
[----:B------:R-:W-:-:S06]  /*9c630*/  MOV R8, 0x1 ;  /* 0x0000000100087802 */ /* 0x000fcc0000000f00 */
[----:B-1----:R-:W-:-:S08]  /*9c640*/  DFMA R12, -R146, R8, 1 ;  /* 0x3ff00000920c742b */ /* 0x002fd00000000108 */
[----:B------:R-:W-:-:S08]  /*9c650*/  DFMA R12, R12, R12, R12 ;  /* 0x0000000c0c0c722b */ /* 0x000fd0000000000c */
[----:B------:R-:W-:-:S08]  /*9c660*/  DFMA R8, R8, R12, R8 ;  /* 0x0000000c0808722b */ /* 0x000fd00000000008 */
[----:B------:R-:W-:-:S08]  /*9c670*/  DFMA R12, -R146, R8, 1 ;  /* 0x3ff00000920c742b */ /* 0x000fd00000000108 */
[----:B------:R-:W-:-:S08]  /*9c680*/  DFMA R8, R8, R12, R8 ;  /* 0x0000000c0808722b */ /* 0x000fd00000000008 */
[----:B-----5:R-:W-:-:S08]  /*9c690*/  DMUL R12, R8, -R4 ;  /* 0x80000004080c7228 */ /* 0x020fd00000000000 */
[----:B0-----:R-:W-:-:S08]  /*9c6a0*/  DFMA R82, -R146, R12, -R4 ;  /* 0x0000000c9252722b */ /* 0x001fd00000000904 */
        /* <DEDUP_REMOVED lines=18> */
.L_x_1511:
[----:B------:R-:W-:Y:S05]  /*9c7d0*/  BSYNC.RECONVERGENT B3 ;  /* 0x0000000000037941 */ /* 0x000fea0003800200 */
.L_x_1510:
[----:B------:R1:W-:Y:S04]  /*9c7e0*/  STL.64 [R1+0xabb8], R2 ;  /* 0x00abb80201007387 */ /* 0x0003e80000100a00 */
[----:B------:R-:W2:Y:S04]  /*9c7f0*/  LDL.64 R88, [R1+0x8460] ;  /* 0x0084600001587983 */ /* 0x000ea80000100a00 */
[----:B------:R-:W3:Y:S04]  /*9c800*/  LDL.64 R86, [R1+0x8468] ;  /* 0x0084680001567983 */ /* 0x000ee80000100a00 */
[----:B-1----:R-:W4:Y:S01]  /*9c810*/  LDL.LU.64 R2, [R1+0x7768] ;  /* 0x0077680001027983 */ /* 0x002f220000300a00 */
[----:B------:R-:W1:Y:S01]  /*9c820*/  MUFU.RCP64H R9, R177 ;  /* 0x000000b100097308 */ /* 0x000e620000001800 */
[----:B------:R-:W-:-:S02]  /*9c830*/  IMAD.MOV.U32 R8, RZ, RZ, 0x1 ;  /* 0x00000001ff087424 */ /* 0x000fc400078e00ff */
[----:B0-----:R-:W3:Y:S04]  /*9c840*/  LDL.64 R82, [R1+0x8390] ;  /* 0x0083900001527983 */ /* 0x001ee80000100a00 */
[----:B------:R-:W3:Y:S04]  /*9c850*/  LDL.LU.64 R242, [R1+0x7890] ;  /* 0x0078900001f27983 */ /* 0x000ee80000300a00 */
[----:B------:R-:W3:Y:S01]  /*9c860*/  LDL.64 R174, [R1+0x8398] ;  /* 0x0083980001ae7983 */ /* 0x000ee20000100a00 */
[----:B-1----:R-:W-:-:S08]  /*9c870*/  DFMA R12, -R176, R8, 1 ;  /* 0x3ff00000b00c742b */ /* 0x002fd00000000108 */
[----:B------:R-:W-:-:S08]  /*9c880*/  DFMA R12, R12, R12, R12 ;  /* 0x0000000c0c0c722b */ /* 0x000fd0000000000c */
[----:B------:R-:W-:-:S08]  /*9c890*/  DFMA R8, R8, R12, R8 ;  /* 0x0000000c0808722b */ /* 0x000fd00000000008 */
[----:B------:R-:W-:-:S08]  /*9c8a0*/  DFMA R12, -R176, R8, 1 ;  /* 0x3ff00000b00c742b */ /* 0x000fd00000000108 */
[----:B------:R-:W-:-:S08]  /*9c8b0*/  DFMA R8, R8, R12, R8 ;  /* 0x0000000c0808722b */ /* 0x000fd00000000008 */
[----:B----4-:R-:W-:-:S08]  /*9c8c0*/  DMUL R12, R8, -R2 ;  /* 0x80000002080c7228 */ /* 0x010fd00000000000 */
[----:B------:R-:W-:-:S08]  /*9c8d0*/  DFMA R80, -R176, R12, -R2 ;  /* 0x0000000cb050722b */ /* 0x000fd00000000902 */
[----:B------:R-:W-:Y:S02]  /*9c8e0*/  DFMA R226, R8, R80, R12 ;  /* 0x0000005008e2722b */ /* 0x000fe4000000000c */
[----:B------:R-:W-:Y:S01]  /*9c8f0*/  DADD R8, -RZ, -R2 ;  /* 0x00000000ff087229 */ /* 0x000fe20000000902 */
[----:B------:R0:W5:Y:S07]  /*9c900*/  LDL.LU.64 R2, [R1+0xabb8] ;  /* 0x00abb80001027983 */ /* 0x00016e0000300a00 */
[----:B------:R-:W-:-:S02]  /*9c910*/  FFMA R0, RZ, R177, R227 ;  /* 0x000000b1ff007223 */ /* 0x000fc400000000e3 */
[----:B------:R-:W-:-:S03]  /*9c920*/  FSETP.GEU.AND P2, PT, |R9|, 6.5827683646048100446e-37, PT ;  /* 0x036000000900780b */ /* 0x000fc60003f4e200 */
[----:B------:R-:W-:Y:S01]  /*9c930*/  FSETP.GT.AND P1, PT, |R0|, 1.469367938527859385e-39, PT ;  /* 0x001000000000780b */ /* 0x000fe20003f24200 */
[----:B------:R-:W-:Y:S01]  /*9c940*/  BSSY.RECONVERGENT B3, `(.L_x_1512) ;  /* 0x000000c000037945 */ /* 0x000fe20003800200 */
[-C--:B--2---:R-:W-:Y:S02]  /*9c950*/  DFMA R88, R88, R228.reuse, R236 ;  /* 0x000000e45858722b */ /* 0x084fe400000000ec */
[-C--:B---3--:R-:W-:Y:S02]  /*9c960*/  DFMA R86, R86, R228.reuse, R4 ;  /* 0x000000e45656722b */ /* 0x088fe40000000004 */
[-C--:B------:R-:W-:Y:S02]  /*9c970*/  DFMA R82, R82, R228.reuse, R238 ;  /* 0x000000e45252722b */ /* 0x080fe400000000ee */
[----:B------:R-:W-:-:S05]  /*9c980*/  DFMA R80, R174, R228, R242 ;  /* 0x000000e4ae50722b */ /* 0x000fca00000000f2 */
[----:B0-----:R-:W-:Y:S06]  /*9c990*/  @P1 BRA P2, `(.L_x_1513) ;  /* 0x0000000000181947 */ /* 0x001fec0001000000 */
[----:B------:R-:W-:Y:S01]  /*9c9a0*/  MOV R174, R176 ;  /* 0x000000b000ae7202 */ /* 0x000fe20000000f00 */
[----:B------:R-:W-:Y:S01]  /*9c9b0*/  IMAD.MOV.U32 R175, RZ, RZ, R177 ;  /* 0x000000ffffaf7224 */ /* 0x000fe200078e00b1 */
[----:B------:R-:W-:-:S07]  /*9c9c0*/  MOV R0, 0x9c9e0 ;  /* 0x0009c9e000007802 */ /* 0x000fce0000000f00 */
[----:B-----5:R-:W-:Y:S05]  /*9c9d0*/  CALL.REL.NOINC `($__internal_1_$__cuda_sm20_div_rn_f64_full) ;  /* 0x00000b3c00347944 */ /* 0x020fea0003c00000 */
[----:B------:R-:W-:Y:S01]  /*9c9e0*/  IMAD.MOV.U32 R226, RZ, RZ, R12 ;  /* 0x000000ffffe27224 */ /* 0x000fe200078e000c */
[----:B------:R-:W-:-:S07]  /*9c9f0*/  MOV R227, R13 ;  /* 0x0000000d00e37202 */ /* 0x000fce0000000f00 */
.L_x_1513:
[----:B------:R-:W-:Y:S05]  /*9ca00*/  BSYNC.RECONVERGENT B3 ;  /* 0x0000000000037941 */ /* 0x000fea0003800200 */
.L_x_1512:
[----:B------:R-:W0:Y:S01]  /*9ca10*/  MUFU.RCP64H R5, R205 ;  /* 0x000000cd00057308 */ /* 0x000e220000001800 */
[----:B------:R-:W-:Y:S01]  /*9ca20*/  IMAD.MOV.U32 R4, RZ, RZ, 0x1 ;  /* 0x00000001ff047424 */ /* 0x000fe200078e00ff */
[----:B------:R-:W2:Y:S04]  /*9ca30*/  LDL.64 R242, [R1+0x84b8] ;  /* 0x0084b80001f27983 */ /* 0x000ea80000100a00 */
[----:B------:R-:W3:Y:S04]  /*9ca40*/  LDL.64 R238, [R1+0x7e50] ;  /* 0x007e500001ee7983 */ /* 0x000ee80000100a00 */
[----:B------:R-:W4:Y:S01]  /*9ca50*/  LDL.64 R174, [R1+0x7e58] ;  /* 0x007e580001ae7983 */ /* 0x000f220000100a00 */
        /* <DEDUP_REMOVED lines=9> */
[----:B------:R-:W4:Y:S01]  /*9caf0*/  LDL.64 R62, [R1+0x84b0] ;  /* 0x0084b000013e7983 */ /* 0x000f220000100a00 */
[----:B------:R-:W-:Y:S01]  /*9cb00*/  DFMA R236, R178, R226, R68 ;  /* 0x000000e2b2ec722b */ /* 0x000fe20000000044 */
[----:B------:R-:W-:Y:S05]  /*9cb10*/  BSSY.RECONVERGENT B3, `(.L_x_1514) ;  /* 0x0000010000037945 */ /* 0x000fea0003800200 */
[----:B------:R-:W-:-:S02]  /*9cb20*/  FFMA R0, RZ, R205, R5 ;  /* 0x000000cdff007223 */ /* 0x000fc40000000005 */
[----:B------:R-:W-:-:S03]  /*9cb30*/  FSETP.GEU.AND P2, PT, |R9|, 6.5827683646048100446e-37, PT ;  /* 0x036000000900780b */ /* 0x000fc60003f4e200 */
[----:B------:R-:W-:Y:S01]  /*9cb40*/  FSETP.GT.AND P1, PT, |R0|, 1.469367938527859385e-39, PT ;  /* 0x001000000000780b */ /* 0x000fe20003f24200 */
[-C--:B--2---:R-:W-:Y:S02]  /*9cb50*/  DFMA R82, R242, R226.reuse, R82 ;  /* 0x000000e2f252722b */ /* 0x084fe40000000052 */
[----:B---3--:R-:W-:-:S05]  /*9cb60*/  DFMA R68, R238, R226, R80 ;  /* 0x000000e2ee44722b */ /* 0x008fca0000000050 */
[----:B------:R0:W-:Y:S01]  /*9cb70*/  STL.64 [R1+0x7740], R82 ;  /* 0x0077405201007387 */ /* 0x0001e20000100a00 */
[-C--:B----4-:R-:W-:Y:S02]  /*9cb80*/  DFMA R80, R174, R226.reuse, R36 ;  /* 0x000000e2ae50722b */ /* 0x090fe40000000024 */
[----:B------:R-:W-:Y:S02]  /*9cb90*/  DFMA R62, R62, R226, R86 ;  /* 0x000000e23e3e722b */ /* 0x000fe40000000056 */
[----:B0-----:R-:W-:Y:S09]  /*9cba0*/  @P1 BRA P2, `(.L_x_1515) ;  /* 0x0000000000181947 */ /* 0x001ff20001000000 */
[----:B------:R-:W-:Y:S01]  /*9cbb0*/  IMAD.MOV.U32 R174, RZ, RZ, R204 ;  /* 0x000000ffffae7224 */ /* 0x000fe200078e00cc */
[----:B------:R-:W-:Y:S02]  /*9cbc0*/  MOV R175, R205 ;  /* 0x000000cd00af7202 */ /* 0x000fe40000000f00 */
[----:B------:R-:W-:-:S07]  /*9cbd0*/  MOV R0, 0x9cbf0 ;  /* 0x0009cbf000007802 */ /* 0x000fce0000000f00 */
[----:B-----5:R-:W-:Y:S05]  /*9cbe0*/  CALL.REL.NOINC `($__internal_1_$__cuda_sm20_div_rn_f64_full) ;  /* 0x00000b3800b07944 */ /* 0x020fea0003c00000 */
[----:B------:R-:W-:Y:S02]  /*9cbf0*/  IMAD.MOV.U32 R4, RZ, RZ, R12 ;  /* 0x000000ffff047224 */ /* 0x000fe400078e000c */
[----:B------:R-:W-:-:S07]  /*9cc00*/  IMAD.MOV.U32 R5, RZ, RZ, R13 ;  /* 0x000000ffff057224 */ /* 0x000fce00078e000d */
.L_x_1515:
[----:B------:R-:W-:Y:S05]  /*9cc10*/  BSYNC.RECONVERGENT B3 ;  /* 0x0000000000037941 */ /* 0x000fea0003800200 */
.L_x_1514:
[----:B------:R-:W0:Y:S01]  /*9cc20*/  MUFU.RCP64H R9, R201 ;  /* 0x000000c900097308 */ /* 0x000e220000001800 */
[----:B------:R-:W-:Y:S01]  /*9cc30*/  MOV R8, 0x1 ;  /* 0x0000000100087802 */ /* 0x000fe20000000f00 */
[----:B------:R-:W2:Y:S04]  /*9cc40*/  LDL.LU.64 R238, [R1+0x7708] ;  /* 0x0077080001ee7983 */ /* 0x000ea80000300a00 */
[----:B------:R-:W3:Y:S04]  /*9cc50*/  LDL.64 R174, [R1+0x7ef0] ;  /* 0x007ef00001ae7983 */ /* 0x000ee80000100a00 */
[----:B------:R-:W4:Y:S04]  /*9cc60*/  LDL.64 R86, [R1+0x8420] ;  /* 0x0084200001567983 */ /* 0x000f280000100a00 */
        /* <DEDUP_REMOVED lines=10> */
[----:B------:R-:W3:Y:S04]  /*9cd10*/  LDL.64 R36, [R1+0x7ef8] ;  /* 0x007ef80001247983 */ /* 0x000ee80000100a00 */
[----:B------:R-:W3:Y:S01]  /*9cd20*/  LDL.LU.64 R20, [R1+0x7940] ;  /* 0x0079400001147983 */ /* 0x000ee20000300a00 */
[----:B------:R-:W-:Y:S02]  /*9cd30*/  BSSY.RECONVERGENT B3, `(.L_x_1516) ;  /* 0x0000014000037945 */ /* 0x000fe40003800200 */
[----:B------:R-:W-:-:S02]  /*9cd40*/  FFMA R0, RZ, R201, R243 ;  /* 0x000000c9ff007223 */ /* 0x000fc400000000f3 */
[----:B------:R-:W-:-:S03]  /*9cd50*/  FSETP.GEU.AND P2, PT, |R9|, 6.5827683646048100446e-37, PT ;  /* 0x036000000900780b */ /* 0x000fc60003f4e200 */
[----:B------:R-:W-:Y:S01]  /*9cd60*/  FSETP.GT.AND P1, PT, |R0|, 1.469367938527859385e-39, PT ;  /* 0x001000000000780b */ /* 0x000fe20003f24200 */
[----:B--2---:R-:W-:-:S07]  /*9cd70*/  DFMA R238, R206, R4, R238 ;  /* 0x00000004ceee722b */ /* 0x004fce00000000ee */
[----:B------:R-:W-:Y:S01]  /*9cd80*/  STL.64 [R1+0x7708], R238 ;  /* 0x007708ee01007387 */ /* 0x000fe20000100a00 */
[-C--:B---3--:R-:W-:Y:S02]  /*9cd90*/  DFMA R20, R36, R4.reuse, R20 ;  /* 0x000000042414722b */ /* 0x088fe40000000014 */
[----:B------:R-:W-:-:S05]  /*9cda0*/  DFMA R36, R174, R4, R68 ;  /* 0x00000004ae24722b */ /* 0x000fca0000000044 */
[----:B------:R4:W-:Y:S04]  /*9cdb0*/  STL.64 [R1+0x7720], R20 ;  /* 0x0077201401007387 */ /* 0x0009e80000100a00 */
[----:B------:R0:W-:Y:S01]  /*9cdc0*/  STL.64 [R1+0x7730], R36 ;  /* 0x0077302401007387 */ /* 0x0001e20000100a00 */
[-C--:B----4-:R-:W-:Y:S02]  /*9cdd0*/  DFMA R20, R86, R4.reuse, R246 ;  /* 0x000000045614722b */ /* 0x090fe400000000f6 */
[----:B------:R-:W-:-:S05]  /*9cde0*/  DFMA R246, R82, R4, R240 ;  /* 0x0000000452f6722b */ /* 0x000fca00000000f0 */
        /* <DEDUP_REMOVED lines=8> */
.L_x_1517:
[----:B------:R-:W-:Y:S05]  /*9ce70*/  BSYNC.RECONVERGENT B3 ;  /* 0x0000000000037941 */ /* 0x000fea0003800200 */
.L_x_1516:
[----:B------:R-:W2:Y:S04]  /*9ce80*/  LDL.64 R68, [R1+0x7ac0] ;  /* 0x007ac00001447983 */ /* 0x000ea80000100a00 */
[----:B------:R-:W3:Y:S04]  /*9ce90*/  LDL.LU.64 R82, [R1+0x7710] ;  /* 0x0077100001527983 */ /* 0x000ee80000300a00 */
[----:B0-----:R-:W3:Y:S01]  /*9cea0*/  LDL.64 R36, [R1+0x7ac8] ;  /* 0x007ac80001247983 */ /* 0x001ee20000100a00 */
        /* <DEDUP_REMOVED lines=22> */
[----:B-----5:R-:W-:Y:S05]  /*9d010*/  CALL.REL.NOINC `($__internal_1_$__cuda_sm20_div_rn_f64_full) ;  /* 0x00000b3400a47944 */ /* 0x020fea0003c00000 */
[----:B------:R-:W-:Y:S01]  /*9d020*/  IMAD.MOV.U32 R240, RZ, RZ, R12 ;  /* 0x000000fffff07224 */ /* 0x000fe200078e000c */
[----:B------:R-:W-:-:S07]  /*9d030*/  MOV R241, R13 ;  /* 0x0000000d00f17202 */ /* 0x000fce0000000f00 */
.L_x_1519:
[----:B------:R-:W-:Y:S05]  /*9d040*/  BSYNC.RECONVERGENT B3 ;  /* 0x0000000000037941 */ /* 0x000fea0003800200 */
.L_x_1518:
[----:B------:R-:W2:Y:S04]  /*9d050*/  LDL.64 R86, [R1+0x8130] ;  /* 0x0081300001567983 */ /* 0x000ea80000100a00 */
[----:B------:R-:W3:Y:S01]  /*9d060*/  LDL.64 R82, [R1+0x8138] ;  /* 0x0081380001527983 */ /* 0x000ee20000100a00 */
        /* <DEDUP_REMOVED lines=25> */
.L_x_1521:
[----:B------:R-:W-:Y:S05]  /*9d200*/  BSYNC.RECONVERGENT B3 ;  /* 0x0000000000037941 */ /* 0x000fea0003800200 */
.L_x_1520:
[----:B------:R-:W2:Y:S04]  /*9d210*/  LDL.64 R238, [R1+0x5068] ;  /* 0x0050680001ee7983 */ /* 0x000ea80000100a00 */
[----:B------:R-:W3:Y:S01]  /*9d220*/  LDL.64 R88, [R1+0x7ec0] ;  /* 0x007ec00001587983 */ /* 0x000ee20000100a00 */
        /* <DEDUP_REMOVED lines=15> */
[----:B------:R-:W-:Y:S02]  /*9d320*/  DFMA R24, R8, R24, R12 ;  /* 0x000000180818722b */ /* 0x000fe4000000000c */
[----:B------:R-:W-:Y:S01]  /*9d330*/  DADD R8, -RZ, -R112 ;  /* 0x00000000ff087229 */ /* 0x000fe20000000970 */
[----:B------:R-:W3:Y:S04]  /*9d340*/  LDL.LU.64 R112, [R1+0x7718] ;  /* 0x0077180001707983 */ /* 0x000ee80000300a00 */
[----:B------:R0:W-:Y:S03]  /*9d350*/  STL.64 [R1+0x77e8], R238 ;  /* 0x0077e8ee01007387 */ /* 0x0001e60000100a00 */
[----:B------:R-:W-:-:S02]  /*9d360*/  FFMA R0, RZ, R239, R25 ;  /* 0x000000efff007223 */ /* 0x000fc40000000019 */
[----:B------:R-:W-:-:S03]  /*9d370*/  FSETP.GEU.AND P2, PT, |R9|, 6.5827683646048100446e-37, PT ;  /* 0x036000000900780b */ /* 0x000fc60003f4e200 */
[----:B------:R-:W-:Y:S01]  /*9d380*/  FSETP.GT.AND P1, PT, |R0|, 1.469367938527859385e-39, PT ;  /* 0x001000000000780b */ /* 0x000fe20003f24200 */
[----:B------:R-:W-:Y:S01]  /*9d390*/  BSSY.RECONVERGENT B3, `(.L_x_1522) ;  /* 0x000000d000037945 */ /* 0x000fe20003800200 */
[-C--:B----4-:R-:W-:Y:S02]  /*9d3a0*/  DFMA R82, R82, R20.reuse, R236 ;  /* 0x000000145252722b */ /* 0x090fe400000000ec */
[-C--:B------:R-:W-:Y:S02]  /*9d3b0*/  DFMA R86, R86, R20.reuse, R36 ;  /* 0x000000145656722b */ /* 0x080fe40000000024 */
[-C--:B------:R-:W-:Y:S02]  /*9d3c0*/  DFMA R80, R174, R20.reuse, R80 ;  /* 0x00000014ae50722b */ /* 0x080fe40000000050 */
[-C--:B--2---:R-:W-:Y:S02]  /*9d3d0*/  DFMA R62, R62, R20.reuse, R54 ;  /* 0x000000143e3e722b */ /* 0x084fe40000000036 */
[----:B---3--:R-:W-:-:S03]  /*9d3e0*/  DFMA R68, R68, R20, R112 ;  /* 0x000000144444722b */ /* 0x008fc60000000070 */
[----:B0-----:R-:W-:Y:S08]  /*9d3f0*/  @P1 BRA P2, `(.L_x_1523) ;  /* 0x0000000000181947 */ /* 0x001ff00001000000 */
[----:B------:R-:W-:Y:S01]  /*9d400*/  IMAD.MOV.U32 R174, RZ, RZ, R238 ;  /* 0x000000ffffae7224 */ /* 0x000fe200078e00ee */
[----:B------:R-:W-:Y:S01]  /*9d410*/  MOV R0, 0x9d440 ;  /* 0x0009d44000007802 */ /* 0x000fe20000000f00 */
[----:B------:R-:W-:-:S07]  /*9d420*/  IMAD.MOV.U32 R175, RZ, RZ, R239 ;  /* 0x000000ffffaf7224 */ /* 0x000fce00078e00ef */
[----:B-----5:R-:W-:Y:S05]  /*9d430*/  CALL.REL.NOINC `($__internal_1_$__cuda_sm20_div_rn_f64_full) ;  /* 0x00000b30009c7944 */ /* 0x020fea0003c00000 */
[----:B------:R-:W-:Y:S01]  /*9d440*/  MOV R24, R12 ;  /* 0x0000000c00187202 */ /* 0x000fe20000000f00 */
[----:B------:R-:W-:-:S07]  /*9d450*/  IMAD.MOV.U32 R25, RZ, RZ, R13 ;  /* 0x000000ffff197224 */ /* 0x000fce00078e000d */
.L_x_1523:
[----:B------:R-:W-:Y:S05]  /*9d460*/  BSYNC.RECONVERGENT B3 ;  /* 0x0000000000037941 */ /* 0x000fea0003800200 */
.L_x_1522:
[----:B-----5:R0:W-:Y:S04]  /*9d470*/  STL.64 [R1+0xabb8], R2 ;  /* 0x00abb80201007387 */ /* 0x0201e80000100a00 */
[----:B------:R-:W2:Y:S04]  /*9d480*/  LDL.LU.64 R54, [R1+0x7e90] ;  /* 0x007e900001367983 */ /* 0x000ea80000300a00 */
[----:B------:R-:W3:Y:S04]  /*9d490*/  LDL.64 R238, [R1+0x8520] ;  /* 0x0085200001ee7983 */ /* 0x000ee80000100a00 */
[----:B0-----:R-:W2:Y:S01]  /*9d4a0*/  LDL.LU.64 R2, [R1+0x7728] ;  /* 0x0077280001027983 */ /* 0x001ea20000300a00 */
[----:B------:R-:W0:Y:S01]  /*9d4b0*/  MUFU.RCP64H R9, R195 ;  /* 0x000000c300097308 */ /* 0x000e220000001800 */
[----:B------:R-:W-:-:S02]  /*9d4c0*/  IMAD.MOV.U32 R8, RZ, RZ, 0x1 ;  /* 0x00000001ff087424 */ /* 0x000fc400078e00ff */
[----:B------:R-:W4:Y:S04]  /*9d4d0*/  LDL.64 R236, [R1+0x8348] ;  /* 0x0083480001ec7983 */ /* 0x000f280000100a00 */
[----:B------:R-:W3:Y:S04]  /*9d4e0*/  LDL.64 R174, [R1+0x8528] ;  /* 0x0085280001ae7983 */ /* 0x000ee80000100a00 */
[----:B------:R-:W3:Y:S01]  /*9d4f0*/  LDL.64 R112, [R1+0x7de8] ;  /* 0x007de80001707983 */ /* 0x000ee20000100a00 */
        /* <DEDUP_REMOVED lines=8> */
[----:B------:R-:W3:Y:S01]  /*9d580*/  LDL.LU.64 R8, [R1+0x7de0] ;  /* 0x007de00001087983 */ /* 0x000ee20000300a00 */
[----:B--2---:R-:W-:-:S03]  /*9d590*/  DFMA R54, R54, R24, R2 ;  /* 0x000000183636722b */ /* 0x004fc60000000002 */
[----:B------:R0:W5:Y:S05]  /*9d5a0*/  LDL.LU.64 R2, [R1+0xabb8] ;  /* 0x00abb80001027983 */ /* 0x00016a0000300a00 */
[----:B------:R-:W-:-:S05]  /*9d5b0*/  FFMA R0, RZ, R195, R37 ;  /* 0x000000c3ff007223 */ /* 0x000fca0000000025 */
[----:B------:R-:W-:Y:S01]  /*9d5c0*/  FSETP.GT.AND P1, PT, |R0|, 1.469367938527859385e-39, PT ;  /* 0x001000000000780b */ /* 0x000fe20003f24200 */
[----:B------:R-:W-:Y:S01]  /*9d5d0*/  BSSY.RECONVERGENT B3, `(.L_x_1524) ;  /* 0x0000012000037945 */ /* 0x000fe20003800200 */
[-C--:B----4-:R-:W-:Y:S02]  /*9d5e0*/  DFMA R236, R236, R24.reuse, R88 ;  /* 0x00000018ecec722b */ /* 0x090fe40000000058 */
[-C--:B---3--:R-:W-:Y:S02]  /*9d5f0*/  DFMA R62, R174, R24.reuse, R62 ;  /* 0x00000018ae3e722b */ /* 0x088fe4000000003e */
[-C--:B------:R-:W-:Y:S02]  /*9d600*/  DFMA R86, R112, R24.reuse, R86 ;  /* 0x000000187056722b */ /* 0x080fe40000000056 */
[----:B------:R-:W-:Y:S02]  /*9d610*/  DFMA R68, R8, R24, R68 ;  /* 0x000000180844722b */ /* 0x000fe40000000044 */
[----:B------:R-:W-:-:S05]  /*9d620*/  DADD R8, -RZ, -R114 ;  /* 0x00000000ff087229 */ /* 0x000fca0000000972 */
[----:B------:R1:W-:Y:S05]  /*9d630*/  STL.64 [R1+0x7710], R68 ;  /* 0x0077104401007387 */ /* 0x0003ea0000100a00 */
[----:B------:R-:W-:Y:S01]  /*9d640*/  FSETP.GEU.AND P2, PT, |R9|, 6.5827683646048100446e-37, PT ;  /* 0x036000000900780b */ /* 0x000fe20003f4e200 */
[----:B-1----:R-:W-:-:S07]  /*9d650*/  DFMA R68, R238, R24, R82 ;  /* 0x00000018ee44722b */ /* 0x002fce0000000052 */
[----:B------:R1:W-:Y:S02]  /*9d660*/  STL.64 [R1+0x7738], R68 ;  /* 0x0077384401007387 */ /* 0x0003e40000100a00 */
[----:B-1----:R-:W-:-:S03]  /*9d670*/  DFMA R68, R192, R24, R80 ;  /* 0x00000018c044722b */ /* 0x002fc60000000050 */
[----:B0-----:R-:W-:Y:S08]  /*9d680*/  @P1 BRA P2, `(.L_x_1525) ;  /* 0x0000000000181947 */ /* 0x001ff00001000000 */
[----:B------:R-:W-:Y:S01]  /*9d690*/  MOV R174, R194 ;  /* 0x000000c200ae7202 */ /* 0x000fe20000000f00 */
[----:B------:R-:W-:Y:S01]  /*9d6a0*/  IMAD.MOV.U32 R175, RZ, RZ, R195 ;  /* 0x000000ffffaf7224 */ /* 0x000fe200078e00c3 */
[----:B------:R-:W-:-:S07]  /*9d6b0*/  MOV R0, 0x9d6d0 ;  /* 0x0009d6d000007802 */ /* 0x000fce0000000f00 */
[----:B-----5:R-:W-:Y:S05]  /*9d6c0*/  CALL.REL.NOINC `($__internal_1_$__cuda_sm20_div_rn_f64_full) ;  /* 0x00000b2c00f87944 */ /* 0x020fea0003c00000 */
[----:B------:R-:W-:Y:S01]  /*9d6d0*/  IMAD.MOV.U32 R36, RZ, RZ, R12 ;  /* 0x000000ffff247224 */ /* 0x000fe200078e000c */
[----:B------:R-:W-:-:S07]  /*9d6e0*/  MOV R37, R13 ;  /* 0x0000000d00257202 */ /* 0x000fce0000000f00 */
.L_x_1525:
[----:B------:R-:W-:Y:S05]  /*9d6f0*/  BSYNC.RECONVERGENT B3 ;  /* 0x0000000000037941 */ /* 0x000fea0003800200 */
.L_x_1524:
[----:B------:R-:W0:Y:S01]  /*9d700*/  MUFU.RCP64H R9, R191 ;  /* 0x000000bf00097308 */ /* 0x000e220000001800 */
[----:B------:R-:W-:Y:S01]  /*9d710*/  IMAD.MOV.U32 R8, RZ, RZ, 0x1 ;  /* 0x00000001ff087424 */ /* 0x000fe200078e00ff */
[----:B------:R1:W-:Y:S04]  /*9d720*/  STL.64 [R1+0xabd0], R10 ;  /* 0x00abd00a01007387 */ /* 0x0003e80000100a00 */
[----:B------:R2:W-:Y:S04]  /*9d730*/  STL.64 [R1+0xabc8], R6 ;  /* 0x00abc80601007387 */ /* 0x0005e80000100a00 */
[----:B------:R3:W-:Y:S04]  /*9d740*/  STL.64 [R1+0xabc0], R4 ;  /* 0x00abc00401007387 */ /* 0x0007e80000100a00 */
[----:B-1----:R-:W4:Y:S01]  /*9d750*/  LDL.LU.64 R10, [R1+0x7970] ;  /* 0x00797000010a7983 */ /* 0x002f220000300a00 */
[----:B0-----:R-:W-:-:S03]  /*9d760*/  DFMA R12, -R190, R8, 1 ;  /* 0x3ff00000be0c742b */ /* 0x001fc60000000108 */
[----:B--2---:R-:W4:Y:S04]  /*9d770*/  LDL.64 R6, [R1+0x8630] ;  /* 0x0086300001067983 */ /* 0x004f280000100a00 */
[----:B-----5:R0:W-:Y:S01]  /*9d780*/  STL.64 [R1+0xabb8], R2 ;  /* 0x00abb80201007387 */ /* 0x0201e20000100a00 */
[----:B------:R-:W-:-:S03]  /*9d790*/  DFMA R12, R12, R12, R12 ;  /* 0x0000000c0c0c722b */ /* 0x000fc6000000000c */
[----:B---3--:R-:W2:Y:S04]  /*9d7a0*/  LDL.LU.64 R4, [R1+0x7750] ;  /* 0x0077500001047983 */ /* 0x008ea80000300a00 */
[----:B------:R-:W3:Y:S01]  /*9d7b0*/  LDL.64 R238, [R1+0x8558] ;  /* 0x0085580001ee7983 */ /* 0x000ee20000100a00 */
[----:B------:R-:W-:-:S03]  /*9d7c0*/  DFMA R8, R8, R12, R8 ;  /* 0x0000000c0808722b */ /* 0x000fc60000000008 */
[----:B0-----:R-:W3:Y:S04]  /*9d7d0*/  LDL.LU.64 R2, [R1+0x7758] ;  /* 0x0077580001027983 */ /* 0x001ee80000300a00 */
[----:B------:R-:W2:Y:S01]  /*9d7e0*/  LDL.64 R82, [R1+0x8638] ;  /* 0x0086380001527983 */ /* 0x000ea20000100a00 */
[----:B------:R-:W-:-:S03]  /*9d7f0*/  DFMA R12, -R190, R8, 1 ;  /* 0x3ff00000be0c742b */ /* 0x000fc60000000108 */
[----:B------:R-:W2:Y:S04]  /*9d800*/  LDL.LU.64 R174, [R1+0x7708] ;  /* 0x0077080001ae7983 */ /* 0x000ea80000300a00 */
[----:B------:R-:W2:Y:S01]  /*9d810*/  LDL.64 R112, [R1+0x7e08] ;  /* 0x007e080001707983 */ /* 0x000ea20000100a00 */
[----:B------:R-:W-:-:S03]  /*9d820*/  DFMA R8, R8, R12, R8 ;  /* 0x0000000c0808722b */ /* 0x000fc60000000008 */
[----:B------:R-:W2:Y:S05]  /*9d830*/  LDL.64 R88, [R1+0x7df0] ;  /* 0x007df00001587983 */ /* 0x000eaa0000100a00 */
[----:B------:R-:W-:-:S08]  /*9d840*/  DMUL R12, R8, -R52 ;  /* 0x80000034080c7228 */ /* 0x000fd00000000000 */
[----:B------:R-:W-:-:S08]  /*9d850*/  DFMA R80, -R190, R12, -R52 ;  /* 0x0000000cbe50722b */ /* 0x000fd00000000934 */
[----:B------:R-:W-:Y:S02]  /*9d860*/  DFMA R114, R8, R80, R12 ;  /* 0x000000500872722b */ /* 0x000fe4000000000c */
[----:B------:R-:W-:Y:S01]  /*9d870*/  DADD R8, -RZ, -R52 ;  /* 0x00000000ff087229 */ /* 0x000fe20000000934 */
[----:B------:R-:W2:Y:S04]  /*9d880*/  LDL.64 R80, [R1+0x7e00] ;  /* 0x007e000001507983 */ /* 0x000ea80000100a00 */
[----:B------:R-:W2:Y:S01]  /*9d890*/  LDL.64 R52, [R1+0x8550] ;  /* 0x0085500001347983 */ /* 0x000ea20000100a00 */
[----:B----4-:R-:W-:-:S03]  /*9d8a0*/  DFMA R6, R6, R36, R10 ;  /* 0x000000240606722b */ /* 0x010fc6000000000a */
[----:B------:R0:W5:Y:S04]  /*9d8b0*/  LDL.LU.64 R10, [R1+0xabd0] ;  /* 0x00abd000010a7983 */ /* 0x0001680000300a00 */
[----:B------:R1:W-:Y:S01]  /*9d8c0*/  STL.64 [R1+0x7728], R6 ;  /* 0x0077280601007387 */ /* 0x0003e20000100a00 */
[----:B---3--:R-:W-:-:S03]  /*9d8d0*/  DFMA R238, R238, R36, R2 ;  /* 0x00000024eeee722b */ /* 0x008fc60000000002 */
[----:B------:R0:W5:Y:S04]  /*9d8e0*/  LDL.LU.64 R2, [R1+0xabb8] ;  /* 0x00abb80001027983 */ /* 0x0001680000300a00 */
[----:B-1----:R0:W5:Y:S01]  /*9d8f0*/  LDL.LU.64 R6, [R1+0xabc8] ;  /* 0x00abc80001067983 */ /* 0x0021620000300a00 */
[----:B--2---:R-:W-:-:S03]  /*9d900*/  DFMA R52, R52, R36, R4 ;  /* 0x000000243434722b */ /* 0x004fc60000000004 */
[----:B------:R0:W5:Y:S01]  /*9d910*/  LDL.LU.64 R4, [R1+0xabc0] ;  /* 0x00abc00001047983 */ /* 0x0001620000300a00 */
[-C--:B------:R-:W-:Y:S02]  /*9d920*/  DFMA R62, R80, R36.reuse, R62 ;  /* 0x00000024503e722b */ /* 0x080fe4000000003e */
[-C--:B------:R-:W-:Y:S02]  /*9d930*/  DFMA R82, R82, R36.reuse, R68 ;  /* 0x000000245252722b */ /* 0x080fe40000000044 */
[-C--:B------:R-:W-:Y:S02]  /*9d940*/  DFMA R80, R112, R36.reuse, R174 ;  /* 0x000000247050722b */ /* 0x080fe400000000ae */
[----:B------:R-:W-:Y:S01]  /*9d950*/  DFMA R68, R88, R36, R246 ;  /* 0x000000245844722b */ /* 0x000fe200000000f6 */
[----:B------:R-:W-:-:S04]  /*9d960*/  FFMA R0, RZ, R191, R115 ;  /* 0x000000bfff007223 */ /* 0x000fc80000000073 */
        /* <DEDUP_REMOVED lines=12> */
.L_x_1527:
[----:B------:R-:W-:Y:S05]  /*9da30*/  BSYNC.RECONVERGENT B3 ;  /* 0x0000000000037941 */ /* 0x000fea0003800200 */
.L_x_1526:
[----:B------:R-:W0:Y:S01]  /*9da40*/  MUFU.RCP64H R9, R57 ;  /* 0x0000003900097308 */ /* 0x000e220000001800 */
[----:B------:R-:W-:Y:S01]  /*9da50*/  MOV R8, 0x1 ;  /* 0x0000000100087802 */ /* 0x000fe20000000f00 */
[----:B-----5:R1:W-:Y:S04]  /*9da60*/  STL.64 [R1+0xabb8], R2 ;  /* 0x00abb80201007387 */ /* 0x0203e80000100a00 */
[----:B------:R2:W-:Y:S04]  /*9da70*/  STL.128 [R1+0xabc0], R4 ;  /* 0x00abc00401007387 */ /* 0x0005e80000100c00 */
[----:B------:R-:W3:Y:S04]  /*9da80*/  LDL.64 R246, [R1+0x7b38] ;  /* 0x007b380001f67983 */ /* 0x000ee80000100a00 */
[----:B-1----:R-:W4:Y:S01]  /*9da90*/  LDL.LU.64 R2, [R1+0x7720] ;  /* 0x0077200001027983 */ /* 0x002f220000300a00 */
[----:B0-----:R-:W-:-:S03]  /*9daa0*/  DFMA R12, -R56, R8, 1 ;  /* 0x3ff00000380c742b */ /* 0x001fc60000000108 */
[----:B------:R-:W3:Y:S04]  /*9dab0*/  LDL.64 R80, [R1+0x7dc0] ;  /* 0x007dc00001507983 */ /* 0x000ee80000100a00 */
[----:B--2---:R-:W2:Y:S01]  /*9dac0*/  LDL.128 R4, [R1+0x5160] ;  /* 0x0051600001047983 */ /* 0x004ea20000100c00 */
[----:B------:R-:W-:-:S03]  /*9dad0*/  DFMA R12, R12, R12, R12 ;  /* 0x0000000c0c0c722b */ /* 0x000fc6000000000c */
[----:B------:R-:W3:Y:S05]  /*9dae0*/  LDL.LU.64 R174, [R1+0x7730] ;  /* 0x0077300001ae7983 */ /* 0x000eea0000300a00 */
[----:B------:R-:W-:-:S08]  /*9daf0*/  DFMA R8, R8, R12, R8 ;  /* 0x0000000c0808722b */ /* 0x000fd00000000008 */
[----:B------:R-:W-:-:S08]  /*9db00*/  DFMA R12, -R56, R8, 1 ;  /* 0x3ff00000380c742b */ /* 0x000fd00000000108 */
[----:B------:R-:W-:-:S08]  /*9db10*/  DFMA R8, R8, R12, R8 ;  /* 0x0000000c0808722b */ /* 0x000fd00000000008 */
[----:B------:R-:W-:-:S08]  /*9db20*/  DMUL R12, R8, -R54 ;  /* 0x80000036080c7228 */ /* 0x000fd00000000000 */
[----:B------:R-:W-:-:S08]  /*9db30*/  DFMA R68, -R56, R12, -R54 ;  /* 0x0000000c3844722b */ /* 0x000fd00000000936 */
[----:B------:R-:W-:Y:S01]  /*9db40*/  DFMA R112, R8, R68, R12 ;  /* 0x000000440870722b */ /* 0x000fe2000000000c */
[----:B------:R-:W4:Y:S04]  /*9db50*/  LDL.LU.64 R8, [R1+0x7a48] ;  /* 0x007a480001087983 */ /* 0x000f280000300a00 */
[----:B------:R-:W3:Y:S04]  /*9db60*/  LDL.64 R68, [R1+0x7b30] ;  /* 0x007b300001447983 */ /* 0x000ee80000100a00 */
[----:B--2---:R0:W-:Y:S04]  /*9db70*/  STL.128 [R1+0x8220], R4 ;  /* 0x0082200401007387 */ /* 0x0041e80000100c00 */
[----:B------:R-:W2:Y:S04]  /*9db80*/  LDL.64 R88, [R1+0x8220] ;  /* 0x0082200001587983 */ /* 0x000ea80000100a00 */
[----:B0-----:R0:W5:Y:S01]  /*9db90*/  LDL.LU.128 R4, [R1+0xabc0] ;  /* 0x00abc00001047983 */ /* 0x0011620000300c00 */
[----:B----4-:R-:W-:-:S03]  /*9dba0*/  DFMA R8, R8, R114, R2 ;  /* 0x000000720808722b */ /* 0x010fc60000000002 */
[----:B------:R0:W5:Y:S04]  /*9dbb0*/  LDL.LU.64 R2, [R1+0xabb8] ;  /* 0x00abb80001027983 */ /* 0x0001680000300a00 */
[----:B------:R1:W-:Y:S02]  /*9dbc0*/  STL.64 [R1+0x7758], R8 ;  /* 0x0077580801007387 */ /* 0x0003e40000100a00 */
[----:B-1----:R-:W-:Y:S02]  /*9dbd0*/  DADD R8, -RZ, -R54 ;  /* 0x00000000ff087229 */ /* 0x002fe40000000936 */
[----:B------:R-:W4:Y:S01]  /*9dbe0*/  LDL.LU.64 R54, [R1+0x7740] ;  /* 0x0077400001367983 */ /* 0x000f220000300a00 */
[----:B------:R-:W-:-:S05]  /*9dbf0*/  FFMA R0, RZ, R57, R113 ;  /* 0x00000039ff007223 */ /* 0x000fca0000000071 */
[----:B------:R-:W-:Y:S02]  /*9dc00*/  FSETP.GT.AND P1, PT, |R0|, 1.469367938527859385e-39, PT ;  /* 0x001000000000780b */ /* 0x000fe40003f24200 */
[----:B------:R-:W-:Y:S01]  /*9dc10*/  FSETP.GEU.AND P2, PT, |R9|, 6.5827683646048100446e-37, PT ;  /* 0x036000000900780b */ /* 0x000fe20003f4e200 */
[-C--:B---3--:R-:W-:Y:S01]  /*9dc20*/  DFMA R68, R68, R114.reuse, R62 ;  /* 0x000000724444722b */ /* 0x088fe2000000003e */
[----:B------:R-:W-:Y:S01]  /*9dc30*/  BSSY.RECONVERGENT B3, `(.L_x_1528) ;  /* 0x000000b000037945 */ /* 0x000fe20003800200 */
[-C--:B------:R-:W-:Y:S02]  /*9dc40*/  DFMA R80, R80, R114.reuse, R86 ;  /* 0x000000725050722b */ /* 0x080fe40000000056 */
[-C--:B--2---:R-:W-:Y:S02]  /*9dc50*/  DFMA R62, R88, R114.reuse, R174 ;  /* 0x00000072583e722b */ /* 0x084fe400000000ae */
[----:B----4-:R-:W-:-:S06]  /*9dc60*/  DFMA R54, R246, R114, R54 ;  /* 0x00000072f636722b */ /* 0x010fcc0000000036 */
[----:B0-----:R-:W-:Y:S05]  /*9dc70*/  @P1 BRA P2, `(.L_x_1529) ;  /* 0x0000000000181947 */ /* 0x001fea0001000000 */
[----:B------:R-:W-:Y:S01]  /*9dc80*/  IMAD.MOV.U32 R174, RZ, RZ, R56 ;  /* 0x000000ffffae7224 */ /* 0x000fe200078e0038 */
[----:B------:R-:W-:Y:S01]  /*9dc90*/  MOV R0, 0x9dcc0 ;  /* 0x0009dcc000007802 */ /* 0x000fe20000000f00 */
[----:B------:R-:W-:-:S07]  /*9dca0*/  IMAD.MOV.U32 R175, RZ, RZ, R57 ;  /* 0x000000ffffaf7224 */ /* 0x000fce00078e0039 */
[----:B-----5:R-:W-:Y:S05]  /*9dcb0*/  CALL.REL.NOINC `($__internal_1_$__cuda_sm20_div_rn_f64_full) ;  /* 0x00000b28007c7944 */ /* 0x020fea0003c00000 */
[----:B------:R-:W-:Y:S01]  /*9dcc0*/  MOV R112, R12 ;  /* 0x0000000c00707202 */ /* 0x000fe20000000f00 */
[----:B------:R-:W-:-:S07]  /*9dcd0*/  IMAD.MOV.U32 R113, RZ, RZ, R13 ;  /* 0x000000ffff717224 */ /* 0x000fce00078e000d */
.L_x_1529:
[----:B------:R-:W-:Y:S05]  /*9dce0*/  BSYNC.RECONVERGENT B3 ;  /* 0x0000000000037941 */ /* 0x000fea0003800200 */
.L_x_1528:
[----:B------:R-:W0:Y:S01]  /*9dcf0*/  MUFU.RCP64H R9, R185 ;  /* 0x000000b900097308 */ /* 0x000e220000001800 */
[----:B------:R-:W-:Y:S01]  /*9dd00*/  IMAD.MOV.U32 R8, RZ, RZ, 0x1 ;  /* 0x00000001ff087424 */ /* 0x000fe200078e00ff */
[----:B-----5:R1:W-:Y:S04]  /*9dd10*/  STL.128 [R1+0xabc0], R4 ;  /* 0x00abc00401007387 */ /* 0x0203e80000100c00 */
[----:B------:R-:W2:Y:S01]  /*9dd20*/  LDL.64 R246, [R1+0x8370] ;  /* 0x0083700001f67983 */ /* 0x000ea20000100a00 */
[----:B0-----:R-:W-:-:S03]  /*9dd30*/  DFMA R12, -R184, R8, 1 ;  /* 0x3ff00000b80c742b */ /* 0x001fc60000000108 */
[----:B-1----:R-:W3:Y:S05]  /*9dd40*/  LDL.128 R4, [R1+0x51b0] ;  /* 0x0051b00001047983 */ /* 0x002eea0000100c00 */
[----:B------:R-:W-:-:S08]  /*9dd50*/  DFMA R12, R12, R12, R12 ;  /* 0x0000000c0c0c722b */ /* 0x000fd0000000000c */
[----:B------:R-:W-:-:S08]  /*9dd60*/  DFMA R8, R8, R12, R8 ;  /* 0x0000000c0808722b */ /* 0x000fd00000000008 */
[----:B------:R-:W-:-:S08]  /*9dd70*/  DFMA R12, -R184, R8, 1 ;  /* 0x3ff00000b80c742b */ /* 0x000fd00000000108 */
[----:B------:R-:W-:-:S08]  /*9dd80*/  DFMA R8, R8, R12, R8 ;  /* 0x0000000c0808722b */ /* 0x000fd00000000008 */
[----:B------:R-:W-:-:S08]  /*9dd90*/  DMUL R12, R8, -R52 ;  /* 0x80000034080c7228 */ /* 0x000fd00000000000 */
[----:B------:R-:W-:-:S08]  /*9dda0*/  DFMA R86, -R184, R12, -R52 ;  /* 0x0000000cb856722b */ /* 0x000fd00000000934 */
[----:B------:R-:W-:Y:S01]  /*9ddb0*/  DFMA R88, R8, R86, R12 ;  /* 0x000000560858722b */ /* 0x000fe2000000000c */
[----:B------:R-:W4:Y:S04]  /*9ddc0*/  LDL.LU.64 R8, [R1+0x7d98] ;  /* 0x007d980001087983 */ /* 0x000f280000300a00 */
[----:B------:R-:W4:Y:S01]  /*9ddd0*/  LDL.LU.64 R86, [R1+0x7710] ;  /* 0x0077100001567983 */ /* 0x000f220000300a00 */
[----:B--2---:R-:W-:-:S03]  /*9dde0*/  DFMA R246, R246, R112, R68 ;  /* 0x00000070f6f6722b */ /* 0x004fc60000000044 */
[----:B------:R-:W2:Y:S04]  /*9ddf0*/  LDL.64 R68, [R1+0x8378] ;  /* 0x0083780001447983 */ /* 0x000ea80000100a00 */
[----:B---3--:R0:W-:Y:S04]  /*9de00*/  STL.128 [R1+0x84e0], R4 ;  /* 0x0084e00401007387 */ /* 0x0081e80000100c00 */
[----:B------:R-:W3:Y:S04]  /*9de10*/  LDL.64 R174, [R1+0x84e8] ;  /* 0x0084e80001ae7983 */ /* 0x000ee80000100a00 */
[----:B0-----:R0:W5:Y:S01]  /*9de20*/  LDL.LU.128 R4, [R1+0xabc0] ;  /* 0x00abc00001047983 */ /* 0x0011620000300c00 */
[----:B----4-:R-:W-:-:S02]  /*9de30*/  DFMA R62, R8, R112, R62 ;  /* 0x00000070083e722b */ /* 0x010fc4000000003e */
[----:B------:R-:W-:Y:S01]  /*9de40*/  DADD R8, -RZ, -R52 ;  /* 0x00000000ff087229 */ /* 0x000fe20000000934 */
[----:B------:R-:W4:Y:S04]  /*9de50*/  LDL.64 R52, [R1+0x7c78] ;  /* 0x007c780001347983 */ /* 0x000f280000100a00 */
[----:B------:R1:W-:Y:S02]  /*9de60*/  STL.64 [R1+0x7720], R62 ;  /* 0x0077203e01007387 */ /* 0x0003e40000100a00 */
[----:B-1----:R-:W-:Y:S02]  /*9de70*/  DFMA R62, R58, R112, R236 ;  /* 0x000000703a3e722b */ /* 0x002fe400000000ec */
[----:B------:R-:W4:Y:S01]  /*9de80*/  LDL.64 R236, [R1+0x7c70] ;  /* 0x007c700001ec7983 */ /* 0x000f220000100a00 */
[----:B------:R-:W-:Y:S01]  /*9de90*/  FFMA R0, RZ, R185, R89 ;  /* 0x000000b9ff007223 */ /* 0x000fe20000000059 */
[----:B------:R-:W-:-:S04]  /*9dea0*/  FSETP.GEU.AND P2, PT, |R9|, 6.5827683646048100446e-37, PT ;  /* 0x036000000900780b */ /* 0x000fc80003f4e200 */
[----:B------:R-:W-:Y:S01]  /*9deb0*/  FSETP.GT.AND P1, PT, |R0|, 1.469367938527859385e-39, PT ;  /* 0x001000000000780b */ /* 0x000fe20003f24200 */
[----:B------:R-:W-:Y:S01]  /*9dec0*/  BSSY.RECONVERGENT B3, `(.L_x_1530) ;  /* 0x000000c000037945 */ /* 0x000fe20003800200 */
[-C--:B--2---:R-:W-:Y:S02]  /*9ded0*/  DFMA R54, R68, R112.reuse, R54 ;  /* 0x000000704436722b */ /* 0x084fe40000000036 */
[-C--:B---3--:R-:W-:Y:S02]  /*9dee0*/  DFMA R68, R174, R112.reuse, R86 ;  /* 0x00000070ae44722b */ /* 0x088fe40000000056 */
[-C--:B----4-:R-:W-:Y:S02]  /*9def0*/  DFMA R52, R52, R112.reuse, R82 ;  /* 0x000000703434722b */ /* 0x090fe40000000052 */
        /* <DEDUP_REMOVED lines=8> */
.L_x_1531:
[----:B------:R-:W-:Y:S05]  /*9df80*/  BSYNC.RECONVERGENT B3 ;  /* 0x0000000000037941 */ /* 0x000fea0003800200 */
.L_x_1530:
[----:B------:R-:W0:Y:S01]  /*9df90*/  MUFU.RCP64H R9, R19 ;  /* 0x0000001300097308 */ /* 0x000e220000001800 */
[----:B------:R-:W-:Y:S01]  /*9dfa0*/  IMAD.MOV.U32 R8, RZ, RZ, 0x1 ;  /* 0x00000001ff087424 */ /* 0x000fe200078e00ff */
[----:B------:R1:W-:Y:S04]  /*9dfb0*/  STL.64 [R1+0xabe0], R16 ;  /* 0x00abe01001007387 */ /* 0x0003e80000100a00 */
[----:B------:R2:W-:Y:S04]  /*9dfc0*/  STL.64 [R1+0xabd8], R14 ;  /* 0x00abd80e01007387 */ /* 0x0005e80000100a00 */
[----:B------:R3:W-:Y:S04]  /*9dfd0*/  STL.64 [R1+0xabd0], R10 ;  /* 0x00abd00a01007387 */ /* 0x0007e80000100a00 */
[----:B-----5:R4:W-:Y:S01]  /*9dfe0*/  STL.64 [R1+0xabc8], R6 ;  /* 0x00abc80601007387 */ /* 0x0209e20000100a00 */
[----:B0-----:R-:W-:-:S03]  /*9dff0*/  DFMA R12, -R18, R8, 1 ;  /* 0x3ff00000120c742b */ /* 0x001fc60000000108 */
[----:B------:R0:W-:Y:S04]  /*9e000*/  STL.64 [R1+0xabc0], R4 ;  /* 0x00abc00401007387 */ /* 0x0001e80000100a00 */
[----:B------:R0:W-:Y:S01]  /*9e010*/  STL.64 [R1+0xabb8], R2 ;  /* 0x00abb80201007387 */ /* 0x0001e20000100a00 */
[----:B------:R-:W-:-:S03]  /*9e020*/  DFMA R12, R12, R12, R12 ;  /* 0x0000000c0c0c722b */ /* 0x000fc6000000000c */
[----:B-1----:R-:W4:Y:S04]  /*9e030*/  LDL.LU.64 R16, [R1+0x79b8] ;  /* 0x0079b80001107983 */ /* 0x002f280000300a00 */
[----:B--2---:R-:W2:Y:S01]  /*9e040*/  LDL.64 R14, [R1+0x7d20] ;  /* 0x007d2000010e7983 */ /* 0x004ea20000100a00 */
[----:B------:R-:W-:-:S03]  /*9e050*/  DFMA R8, R8, R12, R8 ;  /* 0x0000000c0808722b */ /* 0x000fc60000000008 */
[----:B---3--:R-:W3:Y:S04]  /*9e060*/  LDL.LU.64 R10, [R1+0x7708] ;  /* 0x00770800010a7983 */ /* 0x008ee80000300a00 */
[----:B----4-:R-:W3:Y:S01]  /*9e070*/  LDL.64 R6, [R1+0x83a8] ;  /* 0x0083a80001067983 */ /* 0x010ee20000100a00 */
[----:B------:R-:W-:-:S03]  /*9e080*/  DFMA R12, -R18, R8, 1 ;  /* 0x3ff00000120c742b */ /* 0x000fc60000000108 */
[----:B0-----:R-:W4:Y:S04]  /*9e090*/  LDL.LU.64 R4, [R1+0x7728] ;  /* 0x0077280001047983 */ /* 0x001f280000300a00 */
[----:B------:R-:W4:Y:S01]  /*9e0a0*/  LDL.64 R2, [R1+0x7d28] ;  /* 0x007d280001027983 */ /* 0x000f220000100a00 */
[----:B------:R-:W-:-:S03]  /*9e0b0*/  DFMA R8, R8, R12, R8 ;  /* 0x0000000c0808722b */ /* 0x000fc60000000008 */
[----:B------:R-:W4:Y:S04]  /*9e0c0*/  LDL.LU.64 R236, [R1+0x7718] ;  /* 0x0077180001ec7983 */ /* 0x000f280000300a00 */
[----:B------:R-:W4:Y:S01]  /*9e0d0*/  LDL.64 R174, [R1+0x8368] ;  /* 0x0083680001ae7983 */ /* 0x000f220000100a00 */
[----:B------:R-:W-:-:S08]  /*9e0e0*/  DMUL R12, R8, -R50 ;  /* 0x80000032080c7228 */ /* 0x000fd00000000000 */
[----:B------:R-:W-:-:S08]  /*9e0f0*/  DFMA R82, -R18, R12, -R50 ;  /* 0x0000000c1252722b */ /* 0x000fd00000000932 */
[----:B------:R-:W-:Y:S02]  /*9e100*/  DFMA R86, R8, R82, R12 ;  /* 0x000000520856722b */ /* 0x000fe4000000000c */
[----:B------:R-:W-:Y:S01]  /*9e110*/  DADD R8, -RZ, -R50 ;  /* 0x00000000ff087229 */ /* 0x000fe20000000932 */
[----:B------:R-:W4:Y:S04]  /*9e120*/  LDL.64 R82, [R1+0x8360] ;  /* 0x0083600001527983 */ /* 0x000f280000100a00 */
[----:B------:R-:W4:Y:S03]  /*9e130*/  LDL.64 R50, [R1+0x83a0] ;  /* 0x0083a00001327983 */ /* 0x000f260000100a00 */
[----:B------:R-:W-:Y:S01]  /*9e140*/  FFMA R0, RZ, R19, R87 ;  /* 0x00000013ff007223 */ /* 0x000fe20000000057 */
[-C--:B--2---:R-:W-:Y:S01]  /*9e150*/  DFMA R14, R14, R88.reuse, R16 ;  /* 0x000000580e0e722b */ /* 0x084fe20000000010 */
[----:B------:R0:W5:Y:S01]  /*9e160*/  LDL.LU.64 R16, [R1+0xabe0] ;  /* 0x00abe00001107983 */ /* 0x0001620000300a00 */
[----:B---3--:R-:W-:-:S02]  /*9e170*/  DFMA R6, R6, R88, R10 ;  /* 0x000000580606722b */ /* 0x008fc4000000000a */
[----:B----4-:R-:W-:-:S03]  /*9e180*/  DFMA R2, R2, R88, R4 ;  /* 0x000000580202722b */ /* 0x010fc60000000004 */
[----:B------:R1:W-:Y:S01]  /*9e190*/  STL.64 [R1+0x7750], R14 ;  /* 0x0077500e01007387 */ /* 0x0003e20000100a00 */
[----:B------:R-:W-:-:S03]  /*9e1a0*/  DFMA R50, R50, R88, R54 ;  /* 0x000000583232722b */ /* 0x000fc60000000036 */
[----:B------:R2:W-:Y:S04]  /*9e1b0*/  STL.64 [R1+0x7710], R6 ;  /* 0x0077100601007387 */ /* 0x0005e80000100a00 */
[----:B------:R-:W3:Y:S04]  /*9e1c0*/  LDL.LU.64 R54, [R1+0x7748] ;  /* 0x0077480001367983 */ /* 0x000ee80000300a00 */
[----:B------:R4:W-:Y:S04]  /*9e1d0*/  STL.64 [R1+0x7730], R2 ;  /* 0x0077300201007387 */ /* 0x0009e80000100a00 */
[----:B-1----:R0:W5:Y:S04]  /*9e1e0*/  LDL.LU.64 R14, [R1+0xabd8] ;  /* 0x00abd800010e7983 */ /* 0x0021680000300a00 */
[----:B------:R0:W5:Y:S04]  /*9e1f0*/  LDL.LU.64 R10, [R1+0xabd0] ;  /* 0x00abd000010a7983 */ /* 0x0001680000300a00 */
[----:B--2---:R0:W5:Y:S04]  /*9e200*/  LDL.LU.64 R6, [R1+0xabc8] ;  /* 0x00abc80001067983 */ /* 0x0041680000300a00 */
[----:B------:R0:W5:Y:S04]  /*9e210*/  LDL.LU.64 R4, [R1+0xabc0] ;  /* 0x00abc00001047983 */ /* 0x0001680000300a00 */
[----:B----4-:R0:W5:Y:S01]  /*9e220*/  LDL.LU.64 R2, [R1+0xabb8] ;  /* 0x00abb80001027983 */ /* 0x0101620000300a00 */
[----:B------:R-:W-:-:S02]  /*9e230*/  FSETP.GT.AND P1, PT, |R0|, 1.469367938527859385e-39, PT ;  /* 0x001000000000780b */ /* 0x000fc40003f24200 */
[----:B------:R-:W-:Y:S01]  /*9e240*/  FSETP.GEU.AND P2, PT, |R9|, 6.5827683646048100446e-37, PT ;  /* 0x036000000900780b */ /* 0x000fe20003f4e200 */
[----:B------:R-:W-:Y:S01]  /*9e250*/  BSSY.RECONVERGENT B3, `(.L_x_1532) ;  /* 0x000000d000037945 */ /* 0x000fe20003800200 */
[-C--:B------:R-:W-:Y:S02]  /*9e260*/  DFMA R238, R186, R88.reuse, R238 ;  /* 0x00000058baee722b */ /* 0x080fe400000000ee */
[-C--:B---3--:R-:W-:Y:S02]  /*9e270*/  DFMA R82, R82, R88.reuse, R54 ;  /* 0x000000585252722b */ /* 0x088fe40000000036 */
[----:B------:R-:W-:-:S05]  /*9e280*/  DFMA R54, R174, R88, R236 ;  /* 0x00000058ae36722b */ /* 0x000fca00000000ec */
[----:B------:R0:W-:Y:S04]  /*9e290*/  STL.64 [R1+0x7728], R82 ;  /* 0x0077285201007387 */ /* 0x0001e80000100a00 */
        /* <DEDUP_REMOVED lines=8> */
.L_x_1533:
[----:B------:R-:W-:Y:S05]  /*9e320*/  BSYNC.RECONVERGENT B3 ;  /* 0x0000000000037941 */ /* 0x000fea0003800200 */
.L_x_1532:
[----:B-----5:R1:W-:Y:S04]  /*9e330*/  STL.64 [R1+0xabd8], R14 ;  /* 0x00abd80e01007387 */ /* 0x0203e80000100a00 */
[----:B------:R2:W-:Y:S04]  /*9e340*/  STL.64 [R1+0xabc0], R4 ;  /* 0x00abc00401007387 */ /* 0x0005e80000100a00 */
[----:B------:R3:W-:Y:S04]  /*9e350*/  STL.64 [R1+0xabd0], R10 ;  /* 0x00abd00a01007387 */ /* 0x0007e80000100a00 */
[----:B-1----:R-:W4:Y:S01]  /*9e360*/  LDL.LU.64 R14, [R1+0x7870] ;  /* 0x00787000010e7983 */ /* 0x002f220000300a00 */
[----:B------:R-:W1:Y:S01]  /*9e370*/  MUFU.RCP64H R9, R39 ;  /* 0x0000002700097308 */ /* 0x000e620000001800 */
[----:B------:R-:W-:-:S02]  /*9e380*/  MOV R8, 0x1 ;  /* 0x0000000100087802 */ /* 0x000fc40000000f00 */
[----:B--2---:R-:W2:Y:S04]  /*9e390*/  LDL.64 R4, [R1+0x7f40] ;  /* 0x007f400001047983 */ /* 0x004ea80000100a00 */
[----:B------:R0:W-:Y:S04]  /*9e3a0*/  STL.64 [R1+0xabc8], R6 ;  /* 0x00abc80601007387 */ /* 0x0001e80000100a00 */
[----:B---3--:R-:W3:Y:S04]  /*9e3b0*/  LDL.LU.64 R10, [R1+0x7770] ;  /* 0x00777000010a7983 */ /* 0x008ee80000300a00 */
[----:B------:R-:W-:Y:S01]  /*9e3c0*/  STL.128 [R1+0xabf0], R20 ;  /* 0x00abf01401007387 */ /* 0x000fe20000100c00 */
[----:B-1----:R-:W-:-:S03]  /*9e3d0*/  DFMA R12, -R38, R8, 1 ;  /* 0x3ff00000260c742b */ /* 0x002fc60000000108 */
[----:B0-----:R-:W3:Y:S04]  /*9e3e0*/  LDL.64 R6, [R1+0x82a0] ;  /* 0x0082a00001067983 */ /* 0x001ee80000100a00 */
[----:B------:R0:W-:Y:S01]  /*9e3f0*/  STL.64 [R1+0xabe0], R16 ;  /* 0x00abe01001007387 */ /* 0x0001e20000100a00 */
[----:B------:R-:W-:-:S03]  /*9e400*/  DFMA R12, R12, R12, R12 ;  /* 0x0000000c0c0c722b */ /* 0x000fc6000000000c */
[----:B------:R1:W-:Y:S04]  /*9e410*/  STL.64 [R1+0xabb8], R2 ;  /* 0x00abb80201007387 */ /* 0x0003e80000100a00 */
[----:B------:R-:W3:Y:S01]  /*9e420*/  LDL.LU.64 R236, [R1+0x7ba0] ;  /* 0x007ba00001ec7983 */ /* 0x000ee20000300a00 */
[----:B------:R-:W-:-:S03]  /*9e430*/  DFMA R8, R8, R12, R8 ;  /* 0x0000000c0808722b */ /* 0x000fc60000000008 */
[----:B0-----:R-:W3:Y:S04]  /*9e440*/  LDL.LU.64 R16, [R1+0x7738] ;  /* 0x0077380001107983 */ /* 0x001ee80000300a00 */
[----:B-1----:R-:W3:Y:S01]  /*9e450*/  LDL.LU.64 R2, [R1+0x7720] ;  /* 0x0077200001027983 */ /* 0x002ee20000300a00 */
[----:B------:R-:W-:-:S03]  /*9e460*/  DFMA R12, -R38, R8, 1 ;  /* 0x3ff00000260c742b */ /* 0x000fc60000000108 */
[----:B------:R-:W3:Y:S04]  /*9e470*/  LDL.128 R20, [R1+0x5270] ;  /* 0x0052700001147983 */ /* 0x000ee80000100c00 */
[----:B------:R-:W3:Y:S01]  /*9e480*/  LDL.64 R174, [R1+0x8358] ;  /* 0x0083580001ae7983 */ /* 0x000ee20000100a00 */
[----:B------:R-:W-:-:S08]  /*9e490*/  DFMA R8, R8, R12, R8 ;  /* 0x0000000c0808722b */ /* 0x000fd00000000008 */
[----:B----4-:R-:W-:-:S08]  /*9e4a0*/  DMUL R12, R8, -R14 ;  /* 0x8000000e080c7228 */ /* 0x010fd00000000000 */
[----:B------:R-:W-:-:S08]  /*9e4b0*/  DFMA R54, -R38, R12, -R14 ;  /* 0x0000000c2636722b */ /* 0x000fd0000000090e */
[----:B------:R-:W-:Y:S01]  /*9e4c0*/  DFMA R82, R8, R54, R12 ;  /* 0x000000360852722b */ /* 0x000fe2000000000c */
[----:B------:R-:W4:Y:S01]  /*9e4d0*/  LDL.LU.64 R8, [R1+0x7e40] ;  /* 0x007e400001087983 */ /* 0x000f220000300a00 */
[-C--:B--2---:R-:W-:Y:S02]  /*9e4e0*/  DFMA R62, R4, R86.reuse, R62 ;  /* 0x00000056043e722b */ /* 0x084fe4000000003e */
[-C--:B---3--:R-:W-:Y:S01]  /*9e4f0*/  DFMA R6, R6, R86.reuse, R10 ;  /* 0x000000560606722b */ /* 0x088fe2000000000a */
[----:B------:R0:W5:Y:S04]  /*9e500*/  LDL.LU.64 R4, [R1+0xabc0] ;  /* 0x00abc00001047983 */ /* 0x0001680000300a00 */
[----:B------:R1:W-:Y:S04]  /*9e510*/  STL.64 [R1+0x7718], R62 ;  /* 0x0077183e01007387 */ /* 0x0003e80000100a00 */
[----:B------:R0:W5:Y:S04]  /*9e520*/  LDL.LU.64 R10, [R1+0xabd0] ;  /* 0x00abd000010a7983 */ /* 0x0001680000300a00 */
[----:B-1----:R-:W2:Y:S01]  /*9e530*/  LDL.64 R62, [R1+0x7d48] ;  /* 0x007d4800013e7983 */ /* 0x002ea20000100a00 */
[----:B----4-:R-:W-:-:S03]  /*9e540*/  DFMA R8, R8, R86, R52 ;  /* 0x000000560808722b */ /* 0x010fc60000000034 */
[----:B------:R-:W3:Y:S01]  /*9e550*/  LDL.64 R52, [R1+0x7d40] ;  /* 0x007d400001347983 */ /* 0x000ee20000100a00 */
[----:B------:R-:W-:Y:S01]  /*9e560*/  IMAD.MOV.U32 R54, RZ, RZ, R22 ;  /* 0x000000ffff367224 */ /* 0x000fe200078e0016 */
[-C--:B------:R-:W-:Y:S01]  /*9e570*/  DFMA R236, R236, R86.reuse, R16 ;  /* 0x00000056ecec722b */ /* 0x080fe20000000010 */
[----:B------:R-:W-:Y:S01]  /*9e580*/  IMAD.MOV.U32 R55, RZ, RZ, R23 ;  /* 0x000000ffff377224 */ /* 0x000fe200078e0017 */
[----:B------:R-:W-:Y:S04]  /*9e590*/  STL.128 [R1+0x83e0], R20 ;  /* 0x0083e01401007387 */ /* 0x000fe80000100c00 */
[----:B------:R1:W-:Y:S04]  /*9e5a0*/  STL.64 [R1+0x7708], R8 ;  /* 0x0077080801007387 */ /* 0x0003e80000100a00 */
[----:B------:R4:W-:Y:S04]  /*9e5b0*/  STL.64 [R1+0x7738], R6 ;  /* 0x0077380601007387 */ /* 0x0009e80000100a00 */
[----:B------:R0:W5:Y:S01]  /*9e5c0*/  LDL.LU.64 R16, [R1+0xabe0] ;  /* 0x00abe00001107983 */ /* 0x0001620000300a00 */
[----:B--2---:R-:W-:-:S02]  /*9e5d0*/  DFMA R62, R62, R86, R2 ;  /* 0x000000563e3e722b */ /* 0x004fc40000000002 */
[----:B-1----:R-:W-:Y:S01]  /*9e5e0*/  DADD R8, -RZ, -R14 ;  /* 0x00000000ff087229 */ /* 0x002fe2000000090e */
[----:B------:R0:W5:Y:S04]  /*9e5f0*/  LDL.LU.128 R20, [R1+0xabf0] ;  /* 0x00abf00001147983 */ /* 0x0001680000300c00 */
[----:B------:R0:W5:Y:S04]  /*9e600*/  LDL.LU.64 R14, [R1+0xabd8] ;  /* 0x00abd800010e7983 */ /* 0x0001680000300a00 */
[----:B----4-:R0:W5:Y:S04]  /*9e610*/  LDL.LU.64 R6, [R1+0xabc8] ;  /* 0x00abc80001067983 */ /* 0x0101680000300a00 */
[----:B------:R0:W5:Y:S01]  /*9e620*/  LDL.LU.64 R2, [R1+0xabb8] ;  /* 0x00abb80001027983 */ /* 0x0001620000300a00 */
[----:B---3--:R-:W-:-:S03]  /*9e630*/  DFMA R52, R52, R86, R50 ;  /* 0x000000563434722b */ /* 0x008fc60000000032 */
[----:B------:R-:W2:Y:S01]  /*9e640*/  LDL.64 R50, [R1+0x8350] ;  /* 0x0083500001327983 */ /* 0x000ea20000100a00 */
[----:B------:R-:W-:Y:S01]  /*9e650*/  FFMA R0, RZ, R39, R83 ;  /* 0x00000027ff007223 */ /* 0x000fe20000000053 */
[----:B------:R-:W-:-:S04]  /*9e660*/  FSETP.GEU.AND P2, PT, |R9|, 6.5827683646048100446e-37, PT ;  /* 0x036000000900780b */ /* 0x000fc80003f4e200 */
[----:B------:R-:W-:Y:S01]  /*9e670*/  FSETP.GT.AND P1, PT, |R0|, 1.469367938527859385e-39, PT ;  /* 0x001000000000780b */ /* 0x000fe20003f24200 */
[----:B------:R-:W-:Y:S01]  /*9e680*/  BSSY.RECONVERGENT B3, `(.L_x_1534) ;  /* 0x000000d000037945 */ /* 0x000fe20003800200 */
[-C--:B------:R-:W-:Y:S02]  /*9e690*/  DFMA R54, R54, R86.reuse, R246 ;  /* 0x000000563636722b */ /* 0x080fe400000000f6 */
[-C--:B--2---:R-:W-:Y:S02]  /*9e6a0*/  DFMA R68, R50, R86.reuse, R68 ;  /* 0x000000563244722b */ /* 0x084fe40000000044 */
[----:B------:R-:W-:-:S05]  /*9e6b0*/  DFMA R50, R174, R86, R80 ;  /* 0x00000056ae32722b */ /* 0x000fca0000000050 */
[----:B------:R0:W-:Y:S04]  /*9e6c0*/  STL.64 [R1+0x7748], R68 ;  /* 0x0077484401007387 */ /* 0x0001e80000100a00 */
        /* <DEDUP_REMOVED lines=8> */
.L_x_1535:
[----:B------:R-:W-:Y:S05]  /*9e750*/  BSYNC.RECONVERGENT B3 ;  /* 0x0000000000037941 */ /* 0x000fea0003800200 */
.L_x_1534:
        /* <DEDUP_REMOVED lines=10> */
[----:B------:R1:W-:Y:S04]  /*9e800*/  STL.64 [R1+0xabc8], R6 ;  /* 0x00abc80601007387 */ /* 0x0003e80000100a00 */
[----:B------:R1:W-:Y:S01]  /*9e810*/  STL.64 [R1+0xabc0], R4 ;  /* 0x00abc00401007387 */ /* 0x0003e20000100a00 */
[----:B------:R-:W-:-:S03]  /*9e820*/  DFMA R8, R8, R12, R8 ;  /* 0x0000000c0808722b */ /* 0x000fc60000000008 */
[----:B--2---:R-:W2:Y:S04]  /*9e830*/  LDL.LU.64 R22, [R1+0x7710] ;  /* 0x0077100001167983 */ /* 0x004ea80000300a00 */
[----:B---3--:R-:W2:Y:S01]  /*9e840*/  LDL.64 R20, [R1+0x7f00] ;  /* 0x007f000001147983 */ /* 0x008ea20000100a00 */
[----:B------:R-:W-:-:S03]  /*9e850*/  DFMA R12, -R30, R8, 1 ;  /* 0x3ff000001e0c742b */ /* 0x000fc60000000108 */
[----:B----4-:R-:W3:Y:S04]  /*9e860*/  LDL.LU.64 R18, [R1+0x7750] ;  /* 0x0077500001127983 */ /* 0x010ee80000300a00 */
        /* <DEDUP_REMOVED lines=11> */
[----:B------:R1:W-:Y:S04]  /*9e920*/  STL.64 [R1+0xabb8], R2 ;  /* 0x00abb80201007387 */ /* 0x0003e80000100a00 */
[----:B------:R-:W2:Y:S04]  /*9e930*/  LDL.64 R8, [R1+0x8480] ;  /* 0x0084800001087983 */ /* 0x000ea80000100a00 */
[----:B------:R-:W4:Y:S04]  /*9e940*/  LDL.64 R50, [R1+0x7dc8] ;  /* 0x007dc80001327983 */ /* 0x000f280000100a00 */
[----:B0-----:R-:W4:Y:S04]  /*9e950*/  LDL.64 R26, [R1+0x8568] ;  /* 0x00856800011a7983 */ /* 0x001f280000100a00 */
[----:B-1----:R-:W4:Y:S04]  /*9e960*/  LDL.64 R24, [R1+0x8488] ;  /* 0x0084880001187983 */ /* 0x002f280000100a00 */
[----:B------:R-:W4:Y:S04]  /*9e970*/  LDL.LU.64 R2, [R1+0x7728] ;  /* 0x0077280001027983 */ /* 0x000f280000300a00 */
[----:B------:R-:W4:Y:S04]  /*9e980*/  LDL.LU.64 R174, [R1+0x7740] ;  /* 0x0077400001ae7983 */ /* 0x000f280000300a00 */
[----:B------:R-:W4:Y:S04]  /*9e990*/  LDL.64 R68, [R1+0x84c8] ;  /* 0x0084c80001447983 */ /* 0x000f280000100a00 */
[----:B------:R-:W4:Y:S01]  /*9e9a0*/  LDL.64 R246, [R1+0x84c0] ;  /* 0x0084c00001f67983 */ /* 0x000f220000100a00 */
[----:B--2---:R-:W-:-:S02]  /*9e9b0*/  DFMA R54, R8, R82, R54 ;  /* 0x000000520836722b */ /* 0x004fc40000000036 */
[----:B------:R-:W-:Y:S01]  /*9e9c0*/  DADD R8, -RZ, -R40 ;  /* 0x00000000ff087229 */ /* 0x000fe20000000928 */
[----:B------:R-:W2:Y:S01]  /*9e9d0*/  LDL.64 R40, [R1+0x7f08] ;  /* 0x007f080001287983 */ /* 0x000ea20000100a00 */
[-C--:B------:R-:W-:Y:S02]  /*9e9e0*/  DFMA R20, R20, R82.reuse, R22 ;  /* 0x000000521414722b */ /* 0x080fe40000000016 */
[-C--:B---3--:R-:W-:Y:S01]  /*9e9f0*/  DFMA R16, R16, R82.reuse, R18 ;  /* 0x000000521010722b */ /* 0x088fe20000000012 */
[----:B------:R0:W5:Y:S01]  /*9ea00*/  LDL.LU.64 R22, [R1+0xabf8] ;  /* 0x00abf80001167983 */ /* 0x0001620000300a00 */
[-C--:B----4-:R-:W-:Y:S02]  /*9ea10*/  DFMA R10, R10, R82.reuse, R14 ;  /* 0x000000520a0a722b */ /* 0x090fe4000000000e */
[-C--:B------:R-:W-:Y:S02]  /*9ea20*/  DFMA R4, R4, R82.reuse, R6 ;  /* 0x000000520404722b */ /* 0x080fe40000000006 */
[----:B--2---:R-:W-:-:S02]  /*9ea30*/  DFMA R40, R40, R82, R62 ;  /* 0x000000522828722b */ /* 0x004fc4000000003e */
[-C--:B------:R-:W-:Y:S01]  /*9ea40*/  DFMA R50, R50, R82.reuse, R238 ;  /* 0x000000523232722b */ /* 0x080fe200000000ee */
[----:B------:R-:W2:Y:S04]  /*9ea50*/  LDL.64 R62, [R1+0x7b88] ;  /* 0x007b8800013e7983 */ /* 0x000ea80000100a00 */
[----:B------:R-:W3:Y:S01]  /*9ea60*/  LDL.LU.64 R238, [R1+0x7708] ;  /* 0x0077080001ee7983 */ /* 0x000ee20000300a00 */
[-C--:B------:R-:W-:Y:S02]  /*9ea70*/  DFMA R236, R26, R82.reuse, R236 ;  /* 0x000000521aec722b */ /* 0x080fe400000000ec */
[-C--:B------:R-:W-:Y:S01]  /*9ea80*/  DFMA R52, R24, R82.reuse, R52 ;  /* 0x000000521834722b */ /* 0x080fe20000000034 */
[----:B------:R1:W-:Y:S04]  /*9ea90*/  STL.64 [R1+0x7710], R20 ;  /* 0x0077101401007387 */ /* 0x0003e80000100a00 */
[----:B------:R4:W-:Y:S04]  /*9eaa0*/  STL.64 [R1+0x7768], R16 ;  /* 0x0077681001007387 */ /* 0x0009e80000100a00 */
[----:B------:R0:W-:Y:S04]  /*9eab0*/  STL.64 [R1+0x7770], R10 ;  /* 0x0077700a01007387 */ /* 0x0001e80000100a00 */
[----:B------:R0:W-:Y:S04]  /*9eac0*/  STL.64 [R1+0x7778], R4 ;  /* 0x0077780401007387 */ /* 0x0001e80000100a00 */
[----:B------:R0:W5:Y:S04]  /*9ead0*/  LDL.LU.64 R26, [R1+0xac08] ;  /* 0x00ac0800011a7983 */ /* 0x0001680000300a00 */
[----:B------:R0:W5:Y:S04]  /*9eae0*/  LDL.LU.64 R24, [R1+0xac00] ;  /* 0x00ac000001187983 */ /* 0x0001680000300a00 */
[----:B-1----:R1:W5:Y:S04]  /*9eaf0*/  LDL.LU.64 R20, [R1+0xabf0] ;  /* 0x00abf00001147983 */ /* 0x0023680000300a00 */
[----:B------:R1:W5:Y:S04]  /*9eb00*/  LDL.LU.64 R18, [R1+0xabe8] ;  /* 0x00abe80001127983 */ /* 0x0003680000300a00 */
[----:B----4-:R1:W5:Y:S04]  /*9eb10*/  LDL.LU.64 R16, [R1+0xabe0] ;  /* 0x00abe00001107983 */ /* 0x0103680000300a00 */
[----:B------:R1:W5:Y:S04]  /*9eb20*/  LDL.LU.64 R14, [R1+0xabd8] ;  /* 0x00abd800010e7983 */ /* 0x0003680000300a00 */
[----:B0-----:R1:W5:Y:S04]  /*9eb30*/  LDL.LU.64 R10, [R1+0xabd0] ;  /* 0x00abd000010a7983 */ /* 0x0013680000300a00 */
[----:B------:R1:W5:Y:S04]  /*9eb40*/  LDL.LU.64 R6, [R1+0xabc8] ;  /* 0x00abc80001067983 */ /* 0x0003680000300a00 */
[----:B------:R1:W5:Y:S01]  /*9eb50*/  LDL.LU.64 R4, [R1+0xabc0] ;  /* 0x00abc00001047983 */ /* 0x0003620000300a00 */
[----:B--2---:R-:W-:-:S03]  /*9eb60*/  DFMA R62, R62, R82, R2 ;  /* 0x000000523e3e722b */ /* 0x004fc60000000002 */
[----:B------:R1:W5:Y:S01]  /*9eb70*/  LDL.LU.64 R2, [R1+0xabb8] ;  /* 0x00abb80001027983 */ /* 0x0003620000300a00 */
[----:B------:R-:W-:Y:S01]  /*9eb80*/  DFMA R68, R68, R82, R174 ;  /* 0x000000524444722b */ /* 0x000fe200000000ae */
[----:B------:R-:W-:Y:S01]  /*9eb90*/  FFMA R0, RZ, R31, R81 ;  /* 0x0000001fff007223 */ /* 0x000fe20000000051 */
[----:B------:R-:W-:-:S05]  /*9eba0*/  FSETP.GEU.AND P2, PT, |R9|, 6.5827683646048100446e-37, PT ;  /* 0x036000000900780b */ /* 0x000fca0003f4e200 */
[----:B------:R-:W-:Y:S01]  /*9ebb0*/  STL.64 [R1+0x7760], R68 ;  /* 0x0077604401007387 */ /* 0x000fe20000100a00 */
[----:B------:R-:W-:Y:S01]  /*9ebc0*/  FSETP.GT.AND P1, PT, |R0|, 1.469367938527859385e-39, PT ;  /* 0x001000000000780b */ /* 0x000fe20003f24200 */
[----:B------:R-:W-:Y:S02]  /*9ebd0*/  BSSY.RECONVERGENT B3, `(.L_x_1536) ;  /* 0x000000a000037945 */ /* 0x000fe40003800200 */
[----:B------:R3:W-:Y:S02]  /*9ebe0*/  STL.64 [R1+0x7728], R62 ;  /* 0x0077283e01007387 */ /* 0x0007e40000100a00 */
[----:B---3--:R-:W-:-:S08]  /*9ebf0*/  DFMA R62, R246, R82, R238 ;  /* 0x00000052f63e722b */ /* 0x008fd000000000ee */
[----:B-1----:R-:W-:Y:S05]  /*9ec00*/  @P1 BRA P2, `(.L_x_1537) ;  /* 0x0000000000181947 */ /* 0x002fea0001000000 */
[----:B------:R-:W-:Y:S01]  /*9ec10*/  IMAD.MOV.U32 R174, RZ, RZ, R30 ;  /* 0x000000ffffae7224 */ /* 0x000fe200078e001e */
[----:B------:R-:W-:Y:S02]  /*9ec20*/  MOV R175, R31 ;  /* 0x0000001f00af7202 */ /* 0x000fe40000000f00 */
[----:B------:R-:W-:-:S07]  /*9ec30*/  MOV R0, 0x9ec50 ;  /* 0x0009ec5000007802 */ /* 0x000fce0000000f00 */
[----:B-----5:R-:W-:Y:S05]  /*9ec40*/  CALL.REL.NOINC `($__internal_1_$__cuda_sm20_div_rn_f64_full) ;  /* 0x00000b1800987944 */ /* 0x020fea0003c00000 */
[----:B------:R-:W-:Y:S02]  /*9ec50*/  IMAD.MOV.U32 R80, RZ, RZ, R12 ;  /* 0x000000ffff507224 */ /* 0x000fe400078e000c */
[----:B------:R-:W-:-:S07]  /*9ec60*/  IMAD.MOV.U32 R81, RZ, RZ, R13 ;  /* 0x000000ffff517224 */ /* 0x000fce00078e000d */
.L_x_1537:
[----:B------:R-:W-:Y:S05]  /*9ec70*/  BSYNC.RECONVERGENT B3 ;  /* 0x0000000000037941 */ /* 0x000fea0003800200 */
.L_x_1536:
[----:B-----5:R-:W0:Y:S01]  /*9ec80*/  MUFU.RCP64H R9, R3 ;  /* 0x0000000300097308 */ /* 0x020e220000001800 */
[----:B------:R-:W-:Y:S01]  /*9ec90*/  MOV R8, 0x1 ;  /* 0x0000000100087802 */ /* 0x000fe20000000f00 */
        /* <DEDUP_REMOVED lines=8> */
[----:B---3--:R-:W3:Y:S04]  /*9ed20*/  LDL.LU.64 R14, [R1+0x7718] ;  /* 0x00771800010e7983 */ /* 0x008ee80000300a00 */
[----:B------:R-:W3:Y:S01]  /*9ed30*/  LDL.64 R246, [R1+0x7c28] ;  /* 0x007c280001f67983 */ /* 0x000ee20000100a00 */
[----:B------:R-:W-:-:S03]  /*9ed40*/  DFMA R8, R8, R12, R8 ;  /* 0x0000000c0808722b */ /* 0x000fc60000000008 */
[----:B0-----:R-:W3:Y:S04]  /*9ed50*/  LDL.64 R10, [R1+0x83d8] ;  /* 0x0083d800010a7983 */ /* 0x001ee80000100a00 */
[----:B------:R-:W3:Y:S01]  /*9ed60*/  LDL.64 R238, [R1+0x8200] ;  /* 0x0082000001ee7983 */ /* 0x000ee20000100a00 */
[----:B------:R-:W-:-:S03]  /*9ed70*/  DFMA R12, -R2, R8, 1 ;  /* 0x3ff00000020c742b */ /* 0x000fc60000000108 */
[----:B------:R0:W-:Y:S04]  /*9ed80*/  STL.64 [R1+0xabd8], R16 ;  /* 0x00abd81001007387 */ /* 0x0001e80000100a00 */
[----:B------:R-:W3:Y:S01]  /*9ed90*/  LDL.64 R174, [R1+0x53c0] ;  /* 0x0053c00001ae7983 */ /* 0x000ee20000100a00 */
[----:B------:R-:W-:-:S03]  /*9eda0*/  DFMA R8, R8, R12, R8 ;  /* 0x0000000c0808722b */ /* 0x000fc60000000008 */
[----:B0-----:R-:W3:Y:S05]  /*9edb0*/  LDL.LU.64 R16, [R1+0x7738] ;  /* 0x0077380001107983 */ /* 0x001eea0000300a00 */
[----:B------:R-:W-:-:S08]  /*9edc0*/  DMUL R12, R8, -R44 ;  /* 0x8000002c080c7228 */ /* 0x000fd00000000000 */
[----:B------:R-:W-:-:S08]  /*9edd0*/  DFMA R68, -R2, R12, -R44 ;  /* 0x0000000c0244722b */ /* 0x000fd0000000092c */
[----:B------:R-:W-:Y:S02]  /*9ede0*/  DFMA R68, R8, R68, R12 ;  /* 0x000000440844722b */ /* 0x000fe4000000000c */
[----:B------:R-:W-:Y:S01]  /*9edf0*/  DADD R8, -RZ, -R44 ;  /* 0x00000000ff087229 */ /* 0x000fe2000000092c */
[----:B------:R-:W3:Y:S01]  /*9ee00*/  LDL.64 R44, [R1+0x83d0] ;  /* 0x0083d000012c7983 */ /* 0x000ee20000100a00 */
[----:B----4-:R-:W-:-:S03]  /*9ee10*/  DFMA R236, R6, R80, R236 ;  /* 0x0000005006ec722b */ /* 0x010fc600000000ec */
[----:B------:R0:W5:Y:S01]  /*9ee20*/  LDL.LU.64 R6, [R1+0xabc0] ;  /* 0x00abc00001067983 */ /* 0x0001620000300a00 */
[----:B--2---:R-:W-:-:S03]  /*9ee30*/  DFMA R40, R4, R80, R40 ;  /* 0x000000500428722b */ /* 0x004fc60000000028 */
[----:B------:R0:W5:Y:S04]  /*9ee40*/  LDL.LU.64 R4, [R1+0xabb8] ;  /* 0x00abb80001047983 */ /* 0x0001680000300a00 */
[----:B------:R1:W-:Y:S04]  /*9ee50*/  STL.64 [R1+0x7740], R236 ;  /* 0x007740ec01007387 */ /* 0x0003e80000100a00 */
[----:B------:R2:W-:Y:S01]  /*9ee60*/  STL.64 [R1+0x7730], R40 ;  /* 0x0077302801007387 */ /* 0x0005e20000100a00 */
[----:B---3--:R-:W-:-:S03]  /*9ee70*/  DFMA R246, R246, R80, R54 ;  /* 0x00000050f6f6722b */ /* 0x008fc60000000036 */
[----:B------:R-:W3:Y:S01]  /*9ee80*/  LDL.64 R54, [R1+0x7c18] ;  /* 0x007c180001367983 */ /* 0x000ee20000100a00 */
[----:B------:R-:W-:-:S03]  /*9ee90*/  DFMA R10, R10, R80, R14 ;  /* 0x000000500a0a722b */ /* 0x000fc6000000000e */
[----:B-1----:R-:W4:Y:S01]  /*9eea0*/  LDL.64 R236, [R1+0x7c10] ;  /* 0x007c100001ec7983 */ /* 0x002f220000100a00 */
[----:B------:R-:W-:-:S03]  /*9eeb0*/  DFMA R238, R238, R80, R52 ;  /* 0x00000050eeee722b */ /* 0x000fc60000000034 */
[----:B------:R-:W3:Y:S04]  /*9eec0*/  LDL.LU.64 R52, [R1+0x7720] ;  /* 0x0077200001347983 */ /* 0x000ee80000300a00 */
[----:B--2---:R-:W4:Y:S04]  /*9eed0*/  LDL.LU.64 R40, [R1+0x7748] ;  /* 0x0077480001287983 */ /* 0x004f280000300a00 */
[----:B------:R1:W-:Y:S04]  /*9eee0*/  STL.64 [R1+0x7708], R10 ;  /* 0x0077080a01007387 */ /* 0x0003e80000100a00 */
[----:B------:R0:W5:Y:S04]  /*9eef0*/  LDL.LU.64 R14, [R1+0xabd0] ;  /* 0x00abd000010e7983 */ /* 0x0001680000300a00 */
[----:B-1----:R0:W5:Y:S01]  /*9ef00*/  LDL.LU.64 R10, [R1+0xabc8] ;  /* 0x00abc800010a7983 */ /* 0x0021620000300a00 */
[----:B------:R-:W-:-:S03]  /*9ef10*/  DFMA R44, R44, R80, R16 ;  /* 0x000000502c2c722b */ /* 0x000fc60000000010 */
[----:B------:R0:W5:Y:S01]  /*9ef20*/  LDL.LU.64 R16, [R1+0xabd8] ;  /* 0x00abd80001107983 */ /* 0x0001620000300a00 */
[----:B------:R-:W-:-:S03]  /*9ef30*/  FFMA R0, RZ, R3, R69 ;  /* 0x00000003ff007223 */ /* 0x000fc60000000045 */
[----:B------:R0:W-:Y:S01]  /*9ef40*/  STL.64 [R1+0x86f0], R174 ;  /* 0x0086f0ae01007387 */ /* 0x0001e20000100a00 */
[----:B------:R-:W-:Y:S02]  /*9ef50*/  FSETP.GEU.AND P2, PT, |R9|, 6.5827683646048100446e-37, PT ;  /* 0x036000000900780b */ /* 0x000fe40003f4e200 */
[----:B------:R-:W-:Y:S01]  /*9ef60*/  FSETP.GT.AND P1, PT, |R0|, 1.469367938527859385e-39, PT ;  /* 0x001000000000780b */ /* 0x000fe20003f24200 */
[----:B------:R-:W-:Y:S01]  /*9ef70*/  BSSY.RECONVERGENT B3, `(.L_x_1538) ;  /* 0x000000b000037945 */ /* 0x000fe20003800200 */
[-C--:B---3--:R-:W-:Y:S02]  /*9ef80*/  DFMA R54, R54, R80.reuse, R52 ;  /* 0x000000503636722b */ /* 0x088fe40000000034 */
[-C--:B------:R-:W-:Y:S02]  /*9ef90*/  DFMA R52, R174, R80.reuse, R62 ;  /* 0x00000050ae34722b */ /* 0x080fe4000000003e */
[----:B----4-:R-:W-:-:S07]  /*9efa0*/  DFMA R236, R236, R80, R40 ;  /* 0x00000050ecec722b */ /* 0x010fce0000000028 */
[----:B0-----:R-:W-:Y:S05]  /*9efb0*/  @P1 BRA P2, `(.L_x_1539) ;  /* 0x0000000000181947 */ /* 0x001fea0001000000 */
[----:B------:R-:W-:Y:S01]  /*9efc0*/  IMAD.MOV.U32 R174, RZ, RZ, R2 ;  /* 0x000000ffffae7224 */ /* 0x000fe200078e0002 */
[----:B------:R-:W-:Y:S01]  /*9efd0*/  MOV R0, 0x9f000 ;  /* 0x0009f00000007802 */ /* 0x000fe20000000f00 */
[----:B------:R-:W-:-:S07]  /*9efe0*/  IMAD.MOV.U32 R175, RZ, RZ, R3 ;  /* 0x000000ffffaf7224 */ /* 0x000fce00078e0003 */
[----:B-----5:R-:W-:Y:S05]  /*9eff0*/  CALL.REL.NOINC `($__internal_1_$__cuda_sm20_div_rn_f64_full) ;  /* 0x00000b1400ac7944 */ /* 0x020fea0003c00000 */
[----:B------:R-:W-:Y:S01]  /*9f000*/  MOV R68, R12 ;  /* 0x0000000c00447202 */ /* 0x000fe20000000f00 */
[----:B------:R-:W-:-:S07]  /*9f010*/  IMAD.MOV.U32 R69, RZ, RZ, R13 ;  /* 0x000000ffff457224 */ /* 0x000fce00078e000d */
.L_x_1539:
[----:B------:R-:W-:Y:S05]  /*9f020*/  BSYNC.RECONVERGENT B3 ;  /* 0x0000000000037941 */ /* 0x000fea0003800200 */
.L_x_1538:
        /* <DEDUP_REMOVED lines=8> */
[----:B---3--:R-:W3:Y:S01]  /*9f0b0*/  LDL.64 R2, [R1+0x7a20] ;  /* 0x007a200001027983 */ /* 0x008ee20000100a00 */
[----:B------:R-:W-:-:S03]  /*9f0c0*/  DFMA R12, R12, R12, R12 ;  /* 0x0000000c0c0c722b */ /* 0x000fc6000000000c */
[----:B------:R0:W-:Y:S04]  /*9f0d0*/  STL.64 [R1+0xabd8], R16 ;  /* 0x00abd81001007387 */ /* 0x0001e80000100a00 */
[----:B------:R1:W-:Y:S01]  /*9f0e0*/  STL.64 [R1+0xabd0], R10 ;  /* 0x00abd00a01007387 */ /* 0x0003e20000100a00 */
[----:B------:R-:W-:-:S03]  /*9f0f0*/  DFMA R8, R8, R12, R8 ;  /* 0x0000000c0808722b */ /* 0x000fc60000000008 */
[----:B------:R1:W-:Y:S04]  /*9f100*/  STL.64 [R1+0xabc8], R6 ;  /* 0x00abc80601007387 */ /* 0x0003e80000100a00 */
[----:B------:R1:W-:Y:S01]  /*9f110*/  STL.64 [R1+0xabc0], R4 ;  /* 0x00abc00401007387 */ /* 0x0003e20000100a00 */
[----:B------:R-:W-:-:S03]  /*9f120*/  DFMA R12, -R14, R8, 1 ;  /* 0x3ff000000e0c742b */ /* 0x000fc60000000108 */
[----:B0-----:R-:W3:Y:S04]  /*9f130*/  LDL.LU.64 R16, [R1+0x7710] ;  /* 0x0077100001107983 */ /* 0x001ee80000300a00 */
[----:B-1----:R-:W3:Y:S01]  /*9f140*/  LDL.64 R10, [R1+0x8710] ;  /* 0x00871000010a7983 */ /* 0x002ee20000100a00 */
[----:B------:R-:W-:-:S03]  /*9f150*/  DFMA R8, R8, R12, R8 ;  /* 0x0000000c0808722b */ /* 0x000fc60000000008 */
[----:B------:R-:W3:Y:S04]  /*9f160*/  LDL.LU.64 R6, [R1+0x7780] ;  /* 0x0077800001067983 */ /* 0x000ee80000300a00 */
[----:B------:R-:W3:Y:S01]  /*9f170*/  LDL.64 R4, [R1+0x7d08] ;  /* 0x007d080001047983 */ /* 0x000ee20000100a00 */
[----:B------:R-:W-:-:S03]  /*9f180*/  DMUL R12, R8, -R44 ;  /* 0x8000002c080c7228 */ /* 0x000fc60000000000 */
[----:B------:R0:W-:Y:S04]  /*9f190*/  STL.64 [R1+0xabf0], R22 ;  /* 0x00abf01601007387 */ /* 0x0001e80000100a00 */
[----:B------:R-:W3:Y:S01]  /*9f1a0*/  LDL.64 R174, [R1+0x7d18] ;  /* 0x007d180001ae7983 */ /* 0x000ee20000100a00 */
[----:B------:R-:W-:-:S03]  /*9f1b0*/  DFMA R40, -R14, R12, -R44 ;  /* 0x0000000c0e28722b */ /* 0x000fc6000000092c */
[----:B0-----:R-:W3:Y:S05]  /*9f1c0*/  LDL.LU.64 R22, [R1+0x7708] ;  /* 0x0077080001167983 */ /* 0x001eea0000300a00 */
[----:B------:R-:W-:Y:S01]  /*9f1d0*/  DFMA R62, R8, R40, R12 ;  /* 0x00000028083e722b */ /* 0x000fe2000000000c */
[----:B------:R-:W4:Y:S04]  /*9f1e0*/  LDL.LU.64 R8, [R1+0x7788] ;  /* 0x0077880001087983 */ /* 0x000f280000300a00 */
[----:B------:R-:W4:Y:S02]  /*9f1f0*/  LDL.64 R40, [R1+0x7b00] ;  /* 0x007b000001287983 */ /* 0x000f240000100a00 */
[----:B----4-:R-:W-:-:S02]  /*9f200*/  DFMA R40, R40, R68, R8 ;  /* 0x000000442828722b */ /* 0x010fc40000000008 */
[----:B------:R-:W-:Y:S01]  /*9f210*/  DADD R8, -RZ, -R44 ;  /* 0x00000000ff087229 */ /* 0x000fe2000000092c */
[----:B------:R-:W4:Y:S01]  /*9f220*/  LDL.64 R44, [R1+0x7b08] ;  /* 0x007b0800012c7983 */ /* 0x000f220000100a00 */
[-C--:B------:R-:W-:Y:S02]  /*9f230*/  DFMA R246, R20, R68.reuse, R246 ;  /* 0x0000004414f6722b */ /* 0x080fe400000000f6 */
[-C--:B--2---:R-:W-:Y:S01]  /*9f240*/  DFMA R238, R18, R68.reuse, R238 ;  /* 0x0000004412ee722b */ /* 0x084fe200000000ee */
[----:B------:R0:W5:Y:S01]  /*9f250*/  LDL.LU.64 R20, [R1+0xabe8] ;  /* 0x00abe80001147983 */ /* 0x0001620000300a00 */
[-C--:B---3--:R-:W-:Y:S02]  /*9f260*/  DFMA R236, R2, R68.reuse, R236 ;  /* 0x0000004402ec722b */ /* 0x088fe400000000ec */
[-C--:B------:R-:W-:Y:S02]  /*9f270*/  DFMA R10, R10, R68.reuse, R16 ;  /* 0x000000440a0a722b */ /* 0x080fe40000000010 */
[-C--:B------:R-:W-:Y:S01]  /*9f280*/  DFMA R4, R4, R68.reuse, R6 ;  /* 0x000000440404722b */ /* 0x080fe20000000006 */
[----:B------:R1:W-:Y:S04]  /*9f290*/  STL.64 [R1+0x7720], R246 ;  /* 0x007720f601007387 */ /* 0x0003e80000100a00 */
[----:B------:R2:W-:Y:S04]  /*9f2a0*/  STL.64 [R1+0x7718], R238 ;  /* 0x007718ee01007387 */ /* 0x0005e80000100a00 */
[----:B------:R3:W-:Y:S04]  /*9f2b0*/  STL.64 [R1+0x7710], R236 ;  /* 0x007710ec01007387 */ /* 0x0007e80000100a00 */
[----:B-1----:R-:W4:Y:S04]  /*9f2c0*/  LDL.64 R246, [R1+0x7a28] ;  /* 0x007a280001f67983 */ /* 0x002f280000100a00 */
[----:B--2---:R-:W2:Y:S04]  /*9f2d0*/  LDL.64 R238, [R1+0x7d10] ;  /* 0x007d100001ee7983 */ /* 0x004ea80000100a00 */
[----:B---3--:R-:W3:Y:S04]  /*9f2e0*/  LDL.LU.64 R236, [R1+0x7728] ;  /* 0x0077280001ec7983 */ /* 0x008ee80000300a00 */
[----:B------:R1:W-:Y:S04]  /*9f2f0*/  STL.64 [R1+0x7748], R10 ;  /* 0x0077480a01007387 */ /* 0x0003e80000100a00 */
[----:B------:R0:W-:Y:S04]  /*9f300*/  STL.64 [R1+0x7758], R4 ;  /* 0x0077580401007387 */ /* 0x0001e80000100a00 */
[----:B------:R0:W5:Y:S04]  /*9f310*/  LDL.LU.64 R18, [R1+0xabe0] ;  /* 0x00abe00001127983 */ /* 0x0001680000300a00 */
[----:B------:R0:W5:Y:S04]  /*9f320*/  LDL.LU.64 R16, [R1+0xabd8] ;  /* 0x00abd80001107983 */ /* 0x0001680000300a00 */
[----:B-1----:R1:W5:Y:S04]  /*9f330*/  LDL.LU.64 R10, [R1+0xabd0] ;  /* 0x00abd000010a7983 */ /* 0x0023680000300a00 */
[----:B------:R1:W5:Y:S04]  /*9f340*/  LDL.LU.64 R6, [R1+0xabc8] ;  /* 0x00abc80001067983 */ /* 0x0003680000300a00 */
[----:B0-----:R1:W5:Y:S04]  /*9f350*/  LDL.LU.64 R4, [R1+0xabc0] ;  /* 0x00abc00001047983 */ /* 0x0013680000300a00 */
[----:B------:R1:W5:Y:S01]  /*9f360*/  LDL.LU.64 R2, [R1+0xabb8] ;  /* 0x00abb80001027983 */ /* 0x0003620000300a00 */
[----:B----4-:R-:W-:-:S03]  /*9f370*/  DFMA R44, R44, R68, R22 ;  /* 0x000000442c2c722b */ /* 0x010fc60000000016 */
[----:B------:R1:W5:Y:S01]  /*9f380*/  LDL.LU.64 R22, [R1+0xabf0] ;  /* 0x00abf00001167983 */ /* 0x0003620000300a00 */
[----:B------:R-:W-:Y:S01]  /*9f390*/  FFMA R0, RZ, R15, R63 ;  /* 0x0000000fff007223 */ /* 0x000fe2000000003f */
[----:B------:R-:W-:-:S04]  /*9f3a0*/  FSETP.GEU.AND P2, PT, |R9|, 6.5827683646048100446e-37, PT ;  /* 0x036000000900780b */ /* 0x000fc80003f4e200 */
[----:B------:R-:W-:Y:S01]  /*9f3b0*/  FSETP.GT.AND P1, PT, |R0|, 1.469367938527859385e-39, PT ;  /* 0x001000000000780b */ /* 0x000fe20003f24200 */
[----:B------:R-:W-:Y:S01]  /*9f3c0*/  BSSY.RECONVERGENT B3, `(.L_x_1540) ;  /* 0x000000b000037945 */ /* 0x000fe20003800200 */
[-C--:B------:R-:W-:Y:S02]  /*9f3d0*/  DFMA R52, R174, R68.reuse, R52 ;  /* 0x00000044ae34722b */ /* 0x080fe40000000034 */
[-C--:B--2---:R-:W-:Y:S02]  /*9f3e0*/  DFMA R238, R238, R68.reuse, R54 ;  /* 0x00000044eeee722b */ /* 0x084fe40000000036 */
[----:B---3--:R-:W-:-:S07]  /*9f3f0*/  DFMA R246, R246, R68, R236 ;  /* 0x00000044f6f6722b */ /* 0x008fce00000000ec */
[----:B-1----:R-:W-:Y:S05]  /*9f400*/  @P1 BRA P2, `(.L_x_1541) ;  /* 0x0000000000181947 */ /* 0x002fea0001000000 */
[----:B------:R-:W-:Y:S01]  /*9f410*/  MOV R174, R14 ;  /* 0x0000000e00ae7202 */ /* 0x000fe20000000f00 */
[----:B------:R-:W-:Y:S01]  /*9f420*/  IMAD.MOV.U32 R175, RZ, RZ, R15 ;  /* 0x000000ffffaf7224 */ /* 0x000fe200078e000f */
[----:B------:R-:W-:-:S07]  /*9f430*/  MOV R0, 0x9f450 ;  /* 0x0009f45000007802 */ /* 0x000fce0000000f00 */
[----:B-----5:R-:W-:Y:S05]  /*9f440*/  CALL.REL.NOINC `($__internal_1_$__cuda_sm20_div_rn_f64_full) ;  /* 0x00000b1000987944 */ /* 0x020fea0003c00000 */
[----:B------:R-:W-:Y:S01]  /*9f450*/  IMAD.MOV.U32 R62, RZ, RZ, R12 ;  /* 0x000000ffff3e7224 */ /* 0x000fe200078e000c */
[----:B------:R-:W-:-:S07]  /*9f460*/  MOV R63, R13 ;  /* 0x0000000d003f7202 */ /* 0x000fce0000000f00 */
.L_x_1541:
[----:B------:R-:W-:Y:S05]  /*9f470*/  BSYNC.RECONVERGENT B3 ;  /* 0x0000000000037941 */ /* 0x000fea0003800200 */
.L_x_1540:
[----:B------:R-:W0:Y:S01]  /*9f480*/  MUFU.RCP64H R9, R119 ;  /* 0x0000007700097308 */ /* 0x000e220000001800 */
[----:B------:R-:W-:Y:S01]  /*9f490*/  IMAD.MOV.U32 R8, RZ, RZ, 0x1 ;  /* 0x00000001ff087424 */ /* 0x000fe200078e00ff */
[----:B-----5:R1:W-:Y:S04]  /*9f4a0*/  STL.64 [R1+0xabe8], R18 ;  /* 0x00abe81201007387 */ /* 0x0203e80000100a00 */
[----:B------:R-:W2:Y:S04]  /*9f4b0*/  LDL.64 R236, [R1+0x8080] ;  /* 0x0080800001ec7983 */ /* 0x000ea80000100a00 */
[----:B------:R-:W-:Y:S04]  /*9f4c0*/  STL.128 [R1+0xabf0], R20 ;  /* 0x00abf01401007387 */ /* 0x000fe80000100c00 */
[----:B-1----:R-:W3:Y:S01]  /*9f4d0*/  LDL.LU.64 R18, [R1+0x7730] ;  /* 0x0077300001127983 */ /* 0x002ee20000300a00 */
[----:B0-----:R-:W-:-:S08]  /*9f4e0*/  DFMA R12, -R118, R8, 1 ;  /* 0x3ff00000760c742b */ /* 0x001fd00000000108 */
[----:B------:R-:W-:Y:S01]  /*9f4f0*/  DFMA R12, R12, R12, R12 ;  /* 0x0000000c0c0c722b */ /* 0x000fe2000000000c */
[----:B------:R0:W-:Y:S04]  /*9f500*/  STL.64 [R1+0xabb8], R2 ;  /* 0x00abb80201007387 */ /* 0x0001e80000100a00 */
[----:B------:R1:W-:Y:S03]  /*9f510*/  STL.64 [R1+0xabe0], R16 ;  /* 0x00abe01001007387 */ /* 0x0003e60000100a00 */
[----:B------:R-:W-:Y:S01]  /*9f520*/  DFMA R8, R8, R12, R8 ;  /* 0x0000000c0808722b */ /* 0x000fe20000000008 */
[----:B------:R4:W-:Y:S04]  /*9f530*/  STL.64 [R1+0xabd8], R14 ;  /* 0x00abd80e01007387 */ /* 0x0009e80000100a00 */
[----:B0-----:R-:W3:Y:S03]  /*9f540*/  LDL.64 R2, [R1+0x7ae0] ;  /* 0x007ae00001027983 */ /* 0x001ee60000100a00 */
[----:B------:R-:W-:Y:S01]  /*9f550*/  DFMA R12, -R118, R8, 1 ;  /* 0x3ff00000760c742b */ /* 0x000fe20000000108 */
[----:B------:R0:W-:Y:S04]  /*9f560*/  STL.64 [R1+0xabc8], R6 ;  /* 0x00abc80601007387 */ /* 0x0001e80000100a00 */
[----:B------:R0:W-:Y:S03]  /*9f570*/  STL.64 [R1+0xabc0], R4 ;  /* 0x00abc00401007387 */ /* 0x0001e60000100a00 */
[----:B------:R-:W-:Y:S01]  /*9f580*/  DFMA R8, R8, R12, R8 ;  /* 0x0000000c0808722b */ /* 0x000fe20000000008 */
[----:B-1----:R-:W3:Y:S04]  /*9f590*/  LDL.LU.64 R16, [R1+0x7740] ;  /* 0x0077400001107983 */ /* 0x002ee80000300a00 */
[----:B----4-:R-:W4:Y:S03]  /*9f5a0*/  LDL.64 R14, [R1+0x8088] ;  /* 0x00808800010e7983 */ /* 0x010f260000100a00 */
[----:B------:R-:W-:Y:S01]  /*9f5b0*/  DMUL R12, R8, -R40 ;  /* 0x80000028080c7228 */ /* 0x000fe20000000000 */
[----:B0-----:R-:W4:Y:S04]  /*9f5c0*/  LDL.LU.64 R6, [R1+0x7718] ;  /* 0x0077180001067983 */ /* 0x001f280000300a00 */
[----:B------:R-:W4:Y:S03]  /*9f5d0*/  LDL.64 R4, [R1+0x7ad8] ;  /* 0x007ad80001047983 */ /* 0x000f260000100a00 */
[----:B------:R-:W-:Y:S01]  /*9f5e0*/  DFMA R54, -R118, R12, -R40 ;  /* 0x0000000c7636722b */ /* 0x000fe20000000928 */
[----:B------:R-:W4:Y:S07]  /*9f5f0*/  LDL.128 R20, [R1+0x5550] ;  /* 0x0055500001147983 */ /* 0x000f2e0000100c00 */
[----:B------:R-:W-:Y:S01]  /*9f600*/  DFMA R54, R8, R54, R12 ;  /* 0x000000360836722b */ /* 0x000fe2000000000c */
[----:B------:R-:W4:Y:S04]  /*9f610*/  LDL.LU.64 R8, [R1+0x7990] ;  /* 0x0079900001087983 */ /* 0x000f280000300a00 */
[----:B------:R0:W-:Y:S04]  /*9f620*/  STL.64 [R1+0xabd0], R10 ;  /* 0x00abd00a01007387 */ /* 0x0001e80000100a00 */
[----:B0-----:R-:W4:Y:S01]  /*9f630*/  LDL.LU.64 R10, [R1+0x7720] ;  /* 0x00772000010a7983 */ /* 0x001f220000300a00 */
[----:B--2---:R-:W-:-:S03]  /*9f640*/  DFMA R236, R236, R62, R44 ;  /* 0x0000003eecec722b */ /* 0x004fc6000000002c */
[----:B------:R-:W2:Y:S01]  /*9f650*/  LDL.64 R44, [R1+0x7ad0] ;  /* 0x007ad000012c7983 */ /* 0x000ea20000100a00 */
[----:B---3--:R-:W-:-:S03]  /*9f660*/  DFMA R246, R2, R62, R246 ;  /* 0x0000003e02f6722b */ /* 0x008fc600000000f6 */
[----:B------:R0:W5:Y:S01]  /*9f670*/  LDL.LU.64 R2, [R1+0xabb8] ;  /* 0x00abb80001027983 */ /* 0x0001620000300a00 */
[-C--:B----4-:R-:W-:Y:S02]  /*9f680*/  DFMA R14, R14, R62.reuse, R16 ;  /* 0x0000003e0e0e722b */ /* 0x090fe40000000010 */
[-C--:B------:R-:W-:Y:S01]  /*9f690*/  DFMA R4, R4, R62.reuse, R6 ;  /* 0x0000003e0404722b */ /* 0x080fe20000000006 */
[----:B------:R-:W-:Y:S01]  /*9f6a0*/  STL.128 [R1+0x81e0], R20 ;  /* 0x0081e01401007387 */ /* 0x000fe20000100c00 */
[----:B------:R-:W-:-:S03]  /*9f6b0*/  DFMA R8, R8, R62, R18 ;  /* 0x0000003e0808722b */ /* 0x000fc60000000012 */
[----:B------:R1:W-:Y:S04]  /*9f6c0*/  STL.64 [R1+0x7730], R246 ;  /* 0x007730f601007387 */ /* 0x0003e80000100a00 */
[----:B------:R-:W3:Y:S04]  /*9f6d0*/  LDL.64 R174, [R1+0x81e8] ;  /* 0x0081e80001ae7983 */ /* 0x000ee80000100a00 */
[----:B------:R4:W-:Y:S04]  /*9f6e0*/  STL.64 [R1+0x7738], R8 ;  /* 0x0077380801007387 */ /* 0x0009e80000100a00 */
[----:B-1----:R-:W3:Y:S04]  /*9f6f0*/  LDL.LU.64 R246, [R1+0x7710] ;  /* 0x0077100001f67983 */ /* 0x002ee80000300a00 */
[----:B------:R1:W-:Y:S01]  /*9f700*/  STL.64 [R1+0x7708], R14 ;  /* 0x0077080e01007387 */ /* 0x0003e20000100a00 */
[----:B----4-:R-:W-:-:S03]  /*9f710*/  DADD R8, -RZ, -R40 ;  /* 0x00000000ff087229 */ /* 0x010fc60000000928 */
[----:B------:R4:W-:Y:S04]  /*9f720*/  STL.64 [R1+0x7740], R4 ;  /* 0x0077400401007387 */ /* 0x0009e80000100a00 */
[----:B------:R-:W3:Y:S04]  /*9f730*/  LDL.64 R40, [R1+0x7ae8] ;  /* 0x007ae80001287983 */ /* 0x000ee80000100a00 */
[----:B------:R0:W5:Y:S04]  /*9f740*/  LDL.LU.128 R20, [R1+0xabf0] ;  /* 0x00abf00001147983 */ /* 0x0001680000300c00 */
[----:B------:R0:W5:Y:S04]  /*9f750*/  LDL.LU.64 R18, [R1+0xabe8] ;  /* 0x00abe80001127983 */ /* 0x0001680000300a00 */
[----:B------:R0:W5:Y:S04]  /*9f760*/  LDL.LU.64 R16, [R1+0xabe0] ;  /* 0x00abe00001107983 */ /* 0x0001680000300a00 */
[----:B-1----:R0:W5:Y:S04]  /*9f770*/  LDL.LU.64 R14, [R1+0xabd8] ;  /* 0x00abd800010e7983 */ /* 0x0021680000300a00 */
[----:B------:R0:W5:Y:S04]  /*9f780*/  LDL.LU.64 R6, [R1+0xabc8] ;  /* 0x00abc80001067983 */ /* 0x0001680000300a00 */
[----:B----4-:R0:W5:Y:S01]  /*9f790*/  LDL.LU.64 R4, [R1+0xabc0] ;  /* 0x00abc00001047983 */ /* 0x0101620000300a00 */
[----:B--2---:R-:W-:-:S03]  /*9f7a0*/  DFMA R44, R44, R62, R10 ;  /* 0x0000003e2c2c722b */ /* 0x004fc6000000000a */
[----:B------:R0:W5:Y:S01]  /*9f7b0*/  LDL.LU.64 R10, [R1+0xabd0] ;  /* 0x00abd000010a7983 */ /* 0x0001620000300a00 */
[----:B---3--:R-:W-:-:S03]  /*9f7c0*/  DFMA R40, R40, R62, R238 ;  /* 0x0000003e2828722b */ /* 0x008fc600000000ee */
[----:B------:R-:W2:Y:S01]  /*9f7d0*/  LDL.64 R238, [R1+0x7e10] ;  /* 0x007e100001ee7983 */ /* 0x000ea20000100a00 */
[----:B------:R-:W-:Y:S01]  /*9f7e0*/  FFMA R0, RZ, R119, R55 ;  /* 0x00000077ff007223 */ /* 0x000fe20000000037 */
[----:B------:R-:W-:-:S04]  /*9f7f0*/  FSETP.GEU.AND P2, PT, |R9|, 6.5827683646048100446e-37, PT ;  /* 0x036000000900780b */ /* 0x000fc80003f4e200 */
[----:B------:R-:W-:Y:S01]  /*9f800*/  FSETP.GT.AND P1, PT, |R0|, 1.469367938527859385e-39, PT ;  /* 0x001000000000780b */ /* 0x000fe20003f24200 */
[----:B------:R-:W-:Y:S01]  /*9f810*/  BSSY.RECONVERGENT B3, `(.L_x_1542) ;  /* 0x000000b000037945 */ /* 0x000fe20003800200 */
[----:B--2---:R-:W-:-:S07]  /*9f820*/  DFMA R52, R238, R62, R52 ;  /* 0x0000003eee34722b */ /* 0x004fce0000000034 */
[----:B------:R0:W-:Y:S01]  /*9f830*/  STL.64 [R1+0x7728], R52 ;  /* 0x0077283401007387 */ /* 0x0001e20000100a00 */
[----:B------:R-:W-:-:S03]  /*9f840*/  DFMA R238, R174, R62, R246 ;  /* 0x0000003eaeee722b */ /* 0x000fc600000000f6 */
[----:B------:R-:W-:Y:S08]  /*9f850*/  @P1 BRA P2, `(.L_x_1543) ;  /* 0x0000000000181947 */ /* 0x000ff00001000000 */
[----:B------:R-:W-:Y:S01]  /*9f860*/  IMAD.MOV.U32 R174, RZ, RZ, R118 ;  /* 0x000000ffffae7224 */ /* 0x000fe200078e0076 */
[----:B------:R-:W-:Y:S02]  /*9f870*/  MOV R175, R119 ;  /* 0x0000007700af7202 */ /* 0x000fe40000000f00 */
[----:B------:R-:W-:-:S07]  /*9f880*/  MOV R0, 0x9f8a0 ;  /* 0x0009f8a000007802 */ /* 0x000fce0000000f00 */
[----:B0----5:R-:W-:Y:S05]  /*9f890*/  CALL.REL.NOINC `($__internal_1_$__cuda_sm20_div_rn_f64_full) ;  /* 0x00000b0c00847944 */ /* 0x021fea0003c00000 */
[----:B------:R-:W-:Y:S02]  /*9f8a0*/  IMAD.MOV.U32 R54, RZ, RZ, R12 ;  /* 0x000000ffff367224 */ /* 0x000fe400078e000c */
[----:B------:R-:W-:-:S07]  /*9f8b0*/  IMAD.MOV.U32 R55, RZ, RZ, R13 ;  /* 0x000000ffff377224 */ /* 0x000fce00078e000d */
.L_x_1543:
[----:B------:R-:W-:Y:S05]  /*9f8c0*/  BSYNC.RECONVERGENT B3 ;  /* 0x0000000000037941 */ /* 0x000fea0003800200 */
.L_x_1542:
[----:B-----5:R-:W-:Y:S01]  /*9f8d0*/  STL.64 [R1+0xabe0], R18 ;  /* 0x00abe01201007387 */ /* 0x020fe20000100a00 */
[----:B------:R-:W1:Y:S01]  /*9f8e0*/  MUFU.RCP64H R9, R11 ;  /* 0x0000000b00097308 */ /* 0x000e620000001800 */
[----:B------:R-:W-:Y:S02]  /*9f8f0*/  MOV R8, 0x1 ;  /* 0x0000000100087802 */ /* 0x000fe40000000f00 */
[----:B------:R2:W-:Y:S04]  /*9f900*/  STL.64 [R1+0xabd8], R16 ;  /* 0x00abd81001007387 */ /* 0x0005e80000100a00 */
[----:B------:R-:W-:Y:S04]  /*9f910*/  STL.64 [R1+0xabc8], R6 ;  /* 0x00abc80601007387 */ /* 0x000fe80000100a00 */
[----:B------:R3:W-:Y:S04]  /*9f920*/  STL.64 [R1+0xabc0], R4 ;  /* 0x00abc00401007387 */ /* 0x0007e80000100a00 */
[----:B--2---:R-:W2:Y:S01]  /*9f930*/  LDL.128 R16, [R1+0x5610] ;  /* 0x0056100001107983 */ /* 0x004ea20000100c00 */
[----:B-1----:R-:W-:-:S03]  /*9f940*/  DFMA R12, -R10, R8, 1 ;  /* 0x3ff000000a0c742b */ /* 0x002fc60000000108 */
[----:B------:R1:W-:Y:S04]  /*9f950*/  STL.64 [R1+0xabb8], R2 ;  /* 0x00abb80201007387 */ /* 0x0003e80000100a00 */
[----:B---3--:R-:W3:Y:S01]  /*9f960*/  LDL.128 R4, [R1+0x5650] ;  /* 0x0056500001047983 */ /* 0x008ee20000100c00 */
[----:B------:R-:W-:-:S03]  /*9f970*/  DFMA R12, R12, R12, R12 ;  /* 0x0000000c0c0c722b */ /* 0x000fc6000000000c */
[----:B------:R-:W4:Y:S04]  /*9f980*/  LDL.LU.64 R246, [R1+0x7a70] ;  /* 0x007a700001f67983 */ /* 0x000f280000300a00 */
[----:B-1----:R-:W4:Y:S01]  /*9f990*/  LDL.LU.64 R2, [R1+0x7a80] ;  /* 0x007a800001027983 */ /* 0x002f220000300a00 */
        /* <DEDUP_REMOVED lines=8> */
[----:B------:R0:W-:Y:S01]  /*9fa20*/  STL.64 [R1+0xabe8], R20 ;  /* 0x00abe81401007387 */ /* 0x0001e20000100a00 */
[----:B------:R-:W-:-:S03]  /*9fa30*/  DMUL R12, R8, -R50 ;  /* 0x80000032080c7228 */ /* 0x000fc60000000000 */
[----:B------:R0:W-:Y:S04]  /*9fa40*/  STL.64 [R1+0xabd0], R14 ;  /* 0x00abd00e01007387 */ /* 0x0001e80000100a00 */
[----:B-1----:R-:W4:Y:S01]  /*9fa50*/  LDL.LU.64 R30, [R1+0x7738] ;  /* 0x00773800011e7983 */ /* 0x002f220000300a00 */
[----:B0-----:R-:W-:-:S03]  /*9fa60*/  DFMA R52, -R10, R12, -R50 ;  /* 0x0000000c0a34722b */ /* 0x001fc60000000932 */
[----:B------:R-:W4:Y:S04]  /*9fa70*/  LDL.64 R28, [R1+0x7c68] ;  /* 0x007c6800011c7983 */ /* 0x000f280000100a00 */
[----:B------:R-:W4:Y:S01]  /*9fa80*/  LDL.LU.64 R26, [R1+0x7758] ;  /* 0x00775800011a7983 */ /* 0x000f220000300a00 */
[----:B------:R-:W-:-:S03]  /*9fa90*/  DFMA R52, R8, R52, R12 ;  /* 0x000000340834722b */ /* 0x000fc6000000000c */
[----:B------:R-:W4:Y:S04]  /*9faa0*/  LDL.64 R8, [R1+0x82f0] ;  /* 0x0082f00001087983 */ /* 0x000f280000100a00 */
[----:B------:R-:W4:Y:S04]  /*9fab0*/  LDL.64 R24, [R1+0x8600] ;  /* 0x0086000001187983 */ /* 0x000f280000100a00 */
[----:B------:R-:W4:Y:S04]  /*9fac0*/  LDL.LU.64 R22, [R1+0x7768] ;  /* 0x0077680001167983 */ /* 0x000f280000300a00 */
[----:B------:R-:W4:Y:S04]  /*9fad0*/  LDL.64 R20, [R1+0x8608] ;  /* 0x0086080001147983 */ /* 0x000f280000100a00 */
[----:B------:R-:W4:Y:S04]  /*9fae0*/  LDL.64 R14, [R1+0x8278] ;  /* 0x00827800010e7983 */ /* 0x000f280000100a00 */
[----:B------:R0:W-:Y:S04]  /*9faf0*/  STL.64 [R1+0xac20], R34 ;  /* 0x00ac202201007387 */ /* 0x0001e80000100a00 */
[----:B------:R1:W-:Y:S04]  /*9fb00*/  STL.64 [R1+0xac18], R32 ;  /* 0x00ac182001007387 */ /* 0x0003e80000100a00 */
[----:B0-----:R-:W4:Y:S04]  /*9fb10*/  LDL.LU.64 R34, [R1+0x7708] ;  /* 0x0077080001227983 */ /* 0x001f280000300a00 */
[----:B-1----:R-:W4:Y:S04]  /*9fb20*/  LDL.LU.64 R32, [R1+0x7748] ;  /* 0x0077480001207983 */ /* 0x002f280000300a00 */
[----:B--2---:R0:W-:Y:S04]  /*9fb30*/  STL.128 [R1+0x82b0], R16 ;  /* 0x0082b01001007387 */ /* 0x0041e80000100c00 */
[----:B0-----:R-:W2:Y:S01]  /*9fb40*/  LDL.64 R18, [R1+0x8270] ;  /* 0x0082700001127983 */ /* 0x001ea20000100a00 */
[----:B---3--:R-:W-:Y:S01]  /*9fb50*/  IMAD.MOV.U32 R174, RZ, RZ, R6 ;  /* 0x000000ffffae7224 */ /* 0x008fe200078e0006 */
[-C--:B----4-:R-:W-:Y:S01]  /*9fb60*/  DFMA R2, R2, R54.reuse, R44 ;  /* 0x000000360202722b */ /* 0x090fe2000000002c */
[----:B------:R-:W-:Y:S01]  /*9fb70*/  IMAD.MOV.U32 R175, RZ, RZ, R7 ;  /* 0x000000ffffaf7224 */ /* 0x000fe200078e0007 */
[----:B------:R0:W-:Y:S04]  /*9fb80*/  STL.128 [R1+0x82c0], R4 ;  /* 0x0082c00401007387 */ /* 0x0001e80000100c00 */
[----:B------:R-:W3:Y:S01]  /*9fb90*/  LDL.LU.64 R16, [R1+0x7730] ;  /* 0x0077300001107983 */ /* 0x000ee20000300a00 */
[----:B------:R-:W-:-:S03]  /*9fba0*/  DFMA R246, R246, R54, R40 ;  /* 0x00000036f6f6722b */ /* 0x000fc60000000028 */
[----:B------:R1:W-:Y:S04]  /*9fbb0*/  STL.64 [R1+0x7720], R2 ;  /* 0x0077200201007387 */ /* 0x0003e80000100a00 */
[----:B------:R-:W4:Y:S04]  /*9fbc0*/  LDL.64 R44, [R1+0x82f8] ;  /* 0x0082f800012c7983 */ /* 0x000f280000100a00 */
[----:B0-----:R-:W4:Y:S04]  /*9fbd0*/  LDL.LU.64 R6, [R1+0x7760] ;  /* 0x0077600001067983 */ /* 0x001f280000300a00 */
[----:B------:R-:W4:Y:S04]  /*9fbe0*/  LDL.64 R4, [R1+0x7f30] ;  /* 0x007f300001047983 */ /* 0x000f280000100a00 */
[----:B-1----:R-:W4:Y:S04]  /*9fbf0*/  LDL.LU.64 R2, [R1+0x7740] ;  /* 0x0077400001027983 */ /* 0x002f280000300a00 */
[----:B------:R-:W4:Y:S01]  /*9fc00*/  LDL.64 R40, [R1+0x7c60] ;  /* 0x007c600001287983 */ /* 0x000f220000100a00 */
[----:B--2---:R-:W-:-:S02]  /*9fc10*/  DFMA R238, R18, R54, R238 ;  /* 0x0000003612ee722b */ /* 0x004fc400000000ee */
[----:B------:R-:W-:Y:S01]  /*9fc20*/  DFMA R236, R8, R54, R236 ;  /* 0x0000003608ec722b */ /* 0x000fe200000000ec */
[----:B------:R0:W5:Y:S04]  /*9fc30*/  LDL.LU.64 R18, [R1+0xabe0] ;  /* 0x00abe00001127983 */ /* 0x0001680000300a00 */
[----:B------:R1:W-:Y:S04]  /*9fc40*/  STL.64 [R1+0x7708], R238 ;  /* 0x007708ee01007387 */ /* 0x0003e80000100a00 */
[----:B-1----:R-:W2:Y:S01]  /*9fc50*/  LDL.64 R238, [R1+0x82b8] ;  /* 0x0082b80001ee7983 */ /* 0x002ea20000100a00 */
[----:B------:R-:W-:-:S03]  /*9fc60*/  DADD R8, -RZ, -R50 ;  /* 0x00000000ff087229 */ /* 0x000fc60000000932 */
[----:B------:R-:W2:Y:S01]  /*9fc70*/  LDL.LU.64 R50, [R1+0x7728] ;  /* 0x0077280001327983 */ /* 0x000ea20000300a00 */
[-C--:B------:R-:W-:Y:S02]  /*9fc80*/  DFMA R28, R28, R54.reuse, R30 ;  /* 0x000000361c1c722b */ /* 0x080fe4000000001e */
[-C--:B------:R-:W-:Y:S01]  /*9fc90*/  DFMA R24, R24, R54.reuse, R26 ;  /* 0x000000361818722b */ /* 0x080fe2000000001a */
[----:B------:R0:W5:Y:S01]  /*9fca0*/  LDL.LU.64 R30, [R1+0xac10] ;  /* 0x00ac1000011e7983 */ /* 0x0001620000300a00 */
[-C--:B------:R-:W-:Y:S02]  /*9fcb0*/  DFMA R20, R20, R54.reuse, R22 ;  /* 0x000000361414722b */ /* 0x080fe40000000016 */
[-C--:B---3--:R-:W-:Y:S02]  /*9fcc0*/  DFMA R14, R14, R54.reuse, R16 ;  /* 0x000000360e0e722b */ /* 0x088fe40000000010 */
[-C--:B----4-:R-:W-:Y:S01]  /*9fcd0*/  DFMA R4, R4, R54.reuse, R6 ;  /* 0x000000360404722b */ /* 0x090fe20000000006 */
[----:B------:R1:W-:Y:S01]  /*9fce0*/  STL.64 [R1+0x7750], R28 ;  /* 0x0077501c01007387 */ /* 0x0003e20000100a00 */
[----:B------:R-:W-:-:S02]  /*9fcf0*/  DFMA R44, R44, R54, R34 ;  /* 0x000000362c2c722b */ /* 0x000fc40000000022 */
        /* <DEDUP_REMOVED lines=21> */
[----:B------:R1:W-:Y:S01]  /*9fe50*/  STL.64 [R1+0x7740], R50 ;  /* 0x0077403201007387 */ /* 0x0003e20000100a00 */
[----:B------:R-:W-:Y:S01]  /*9fe60*/  FSETP.GT.AND P1, PT, |R0|, 1.469367938527859385e-39, PT ;  /* 0x001000000000780b */ /* 0x000fe20003f24200 */
        /* <DEDUP_REMOVED lines=8> */
.L_x_1545:
[----:B------:R-:W-:Y:S05]  /*9fef0*/  BSYNC.RECONVERGENT B3 ;  /* 0x0000000000037941 */ /* 0x000fea0003800200 */
.L_x_1544:
[----:B-----5:R-:W-:Y:S04]  /*9ff00*/  STL.64 [R1+0xabc8], R6 ;  /* 0x00abc80601007387 */ /* 0x020fe80000100a00 */
[----:B------:R0:W-:Y:S04]  /*9ff10*/  STL.64 [R1+0xabc0], R4 ;  /* 0x00abc00401007387 */ /* 0x0001e80000100a00 */
[----:B------:R-:W2:Y:S01]  /*9ff20*/  LDL.64 R50, [R1+0x8240] ;  /* 0x0082400001327983 */ /* 0x000ea20000100a00 */
[----:B------:R-:W1:Y:S01]  /*9ff30*/  MUFU.RCP64H R9, R65 ;  /* 0x0000004100097308 */ /* 0x000e620000001800 */
[----:B------:R-:W-:-:S02]  /*9ff40*/  IMAD.MOV.U32 R8, RZ, RZ, 0x1 ;  /* 0x00000001ff087424 */ /* 0x000fc400078e00ff */
[----:B------:R3:W-:Y:S04]  /*9ff50*/  STL.64 [R1+0xac48], R46 ;  /* 0x00ac482e01007387 */ /* 0x0007e80000100a00 */
[----:B0-----:R-:W4:Y:S04]  /*9ff60*/  LDL.128 R4, [R1+0x56d0] ;  /* 0x0056d00001047983 */ /* 0x001f280000100c00 */
[----:B------:R-:W-:Y:S04]  /*9ff70*/  STL.64 [R1+0xabb8], R2 ;  /* 0x00abb80201007387 */ /* 0x000fe80000100a00 */
[----:B---3--:R-:W3:Y:S01]  /*9ff80*/  LDL.LU.64 R46, [R1+0x7cb0] ;  /* 0x007cb000012e7983 */ /* 0x008ee20000300a00 */
[----:B-1----:R-:W-:-:S03]  /*9ff90*/  DFMA R12, -R64, R8, 1 ;  /* 0x3ff00000400c742b */ /* 0x002fc60000000108 */
[----:B------:R0:W-:Y:S04]  /*9ffa0*/  STL.64 [R1+0xac40], R42 ;  /* 0x00ac402a01007387 */ /* 0x0001e80000100a00 */
[----:B------:R1:W-:Y:S01]  /*9ffb0*/  STL.64 [R1+0xac28], R34 ;  /* 0x00ac282201007387 */ /* 0x0003e20000100a00 */
[----:B------:R-:W-:-:S03]  /*9ffc0*/  DFMA R12, R12, R12, R12 ;  /* 0x0000000c0c0c722b */ /* 0x000fc6000000000c */
[----:B------:R1:W-:Y:S04]  /*9ffd0*/  STL.64 [R1+0xac20], R32 ;  /* 0x00ac202001007387 */ /* 0x0003e80000100a00 */
[----:B0-----:R-:W3:Y:S01]  /*9ffe0*/  LDL.LU.64 R42, [R1+0x7ca0] ;  /* 0x007ca000012a7983 */ /* 0x001ee20000300a00 */
        /* <DEDUP_REMOVED lines=23> */
[----:B------:R0:W-:Y:S04]  /*a0160*/  STL.64 [R1+0xac38], R38 ;  /* 0x00ac382601007387 */ /* 0x0001e80000100a00 */
[----:B------:R1:W-:Y:S04]  /*a0170*/  STL.64 [R1+0xac30], R36 ;  /* 0x00ac302401007387 */ /* 0x0003e80000100a00 */
[----:B------:R1:W-:Y:S04]  /*a0180*/  STL.64 [R1+0xac18], R30 ;  /* 0x00ac181e01007387 */ /* 0x0003e80000100a00 */
[----:B0-----:R-:W3:Y:S04]  /*a0190*/  LDL.LU.64 R38, [R1+0x7720] ;  /* 0x0077200001267983 */ /* 0x001ee80000300a00 */
[----:B-1----:R-:W3:Y:S04]  /*a01a0*/  LDL.64 R36, [R1+0x7bd8] ;  /* 0x007bd80001247983 */ /* 0x002ee80000100a00 */
[----:B------:R-:W3:Y:S01]  /*a01b0*/  LDL.LU.64 R30, [R1+0x7710] ;  /* 0x00771000011e7983 */ /* 0x000ee20000300a00 */
[----:B--2---:R-:W-:-:S03]  /*a01c0*/  DFMA R8, R50, R52, R236 ;  /* 0x000000343208722b */ /* 0x004fc600000000ec */
[----:B------:R-:W2:Y:S04]  /*a01d0*/  LDL.64 R236, [R1+0x7b98] ;  /* 0x007b980001ec7983 */ /* 0x000ea80000100a00 */
[----:B----4-:R0:W-:Y:S01]  /*a01e0*/  STL.128 [R1+0x81c0], R4 ;  /* 0x0081c00401007387 */ /* 0x0101e20000100c00 */
[----:B------:R-:W-:Y:S01]  /*a01f0*/  IMAD.MOV.U32 R2, RZ, RZ, R6 ;  /* 0x000000ffff027224 */ /* 0x000fe200078e0006 */
[----:B------:R-:W-:Y:S01]  /*a0200*/  MOV R3, R7 ;  /* 0x0000000700037202 */ /* 0x000fe20000000f00 */
[----:B------:R-:W-:Y:S02]  /*a0210*/  DMUL R50, R12, -R8 ;  /* 0x800000080c327228 */ /* 0x000fe40000000000 */
[----:B---3--:R-:W-:Y:S01]  /*a0220*/  DFMA R40, R46, R52, R40 ;  /* 0x000000342e28722b */ /* 0x008fe20000000028 */
[----:B------:R1:W5:Y:S05]  /*a0230*/  LDL.LU.64 R46, [R1+0xac48] ;  /* 0x00ac4800012e7983 */ /* 0x00036a0000300a00 */
[----:B------:R-:W-:Y:S01]  /*a0240*/  DFMA R174, -R64, R50, -R8 ;  /* 0x0000003240ae722b */ /* 0x000fe20000000908 */
[----:B0-----:R-:W3:Y:S07]  /*a0250*/  LDL.128 R4, [R1+0x5710] ;  /* 0x0057100001047983 */ /* 0x001eee0000100c00 */
[----:B------:R-:W-:Y:S01]  /*a0260*/  DFMA R50, R12, R174, R50 ;  /* 0x000000ae0c32722b */ /* 0x000fe20000000032 */
[----:B------:R0:W-:Y:S04]  /*a0270*/  STL.64 [R1+0x7748], R40 ;  /* 0x0077482801007387 */ /* 0x0001e80000100a00 */
[----:B0-----:R-:W4:Y:S01]  /*a0280*/  LDL.64 R40, [R1+0x8248] ;  /* 0x0082480001287983 */ /* 0x001f220000100a00 */
[----:B------:R-:W-:-:S03]  /*a0290*/  DFMA R246, R42, R52, R246 ;  /* 0x000000342af6722b */ /* 0x000fc600000000f6 */
[----:B------:R1:W5:Y:S04]  /*a02a0*/  LDL.LU.64 R42, [R1+0xac40] ;  /* 0x00ac4000012a7983 */ /* 0x0003680000300a00 */
[----:B------:R0:W-:Y:S04]  /*a02b0*/  STL.64 [R1+0x7760], R246 ;  /* 0x007760f601007387 */ /* 0x0001e80000100a00 */
[----:B0-----:R-:W2:Y:S04]  /*a02c0*/  LDL.64 R246, [R1+0x7bd0] ;  /* 0x007bd00001f67983 */ /* 0x001ea80000100a00 */
[----:B---3--:R0:W-:Y:S01]  /*a02d0*/  STL.128 [R1+0x81d0], R4 ;  /* 0x0081d00401007387 */ /* 0x0081e20000100c00 */
[----:B------:R-:W-:-:S02]  /*a02e0*/  IMAD.MOV.U32 R174, RZ, RZ, R6 ;  /* 0x000000ffffae7224 */ /* 0x000fc400078e0006 */
[----:B------:R-:W-:Y:S02]  /*a02f0*/  IMAD.MOV.U32 R175, RZ, RZ, R7 ;  /* 0x000000ffffaf7224 */ /* 0x000fe400078e0007 */
[----:B0-----:R-:W3:Y:S04]  /*a0300*/  LDL.64 R6, [R1+0x8640] ;  /* 0x0086400001067983 */ /* 0x001ee80000100a00 */
[----:B------:R-:W3:Y:S01]  /*a0310*/  LDL.LU.64 R4, [R1+0x7750] ;  /* 0x0077500001047983 */ /* 0x000ee20000300a00 */
[----:B----4-:R-:W-:-:S03]  /*a0320*/  DFMA R40, R40, R52, R44 ;  /* 0x000000342828722b */ /* 0x010fc6000000002c */
[----:B------:R-:W4:Y:S01]  /*a0330*/  LDL.LU.64 R44, [R1+0x7740] ;  /* 0x00774000012c7983 */ /* 0x000f220000300a00 */
[-C--:B------:R-:W-:Y:S02]  /*a0340*/  DFMA R32, R32, R52.reuse, R34 ;  /* 0x000000342020722b */ /* 0x080fe40000000022 */
[-C--:B------:R-:W-:Y:S01]  /*a0350*/  DFMA R26, R26, R52.reuse, R28 ;  /* 0x000000341a1a722b */ /* 0x080fe2000000001c */
[----:B------:R1:W5:Y:S01]  /*a0360*/  LDL.LU.64 R34, [R1+0xac28] ;  /* 0x00ac280001227983 */ /* 0x0003620000300a00 */
[-C--:B------:R-:W-:Y:S02]  /*a0370*/  DFMA R22, R22, R52.reuse, R24 ;  /* 0x000000341616722b */ /* 0x080fe40000000018 */
[-C--:B------:R-:W-:Y:S02]  /*a0380*/  DFMA R18, R18, R52.reuse, R20 ;  /* 0x000000341212722b */ /* 0x080fe40000000014 */
[-C--:B------:R-:W-:Y:S01]  /*a0390*/  DFMA R14, R14, R52.reuse, R16 ;  /* 0x000000340e0e722b */ /* 0x080fe20000000010 */
[----:B------:R0:W-:Y:S01]  /*a03a0*/  STL.64 [R1+0x7758], R32 ;  /* 0x0077582001007387 */ /* 0x0001e20000100a00 */
[----:B------:R-:W-:-:S02]  /*a03b0*/  DFMA R238, R36, R52, R238 ;  /* 0x0000003424ee722b */ /* 0x000fc400000000ee */
[-C--:B--2---:R-:W-:Y:S01]  /*a03c0*/  DFMA R246, R246, R52.reuse, R38 ;  /* 0x00000034f6f6722b */ /* 0x084fe20000000026 */
[----:B------:R2:W-:Y:S01]  /*a03d0*/  STL.64 [R1+0x7728], R26 ;  /* 0x0077281a01007387 */ /* 0x0005e20000100a00 */
[----:B------:R-:W-:-:S03]  /*a03e0*/  DFMA R236, R236, R52, R30 ;  /* 0x00000034ecec722b */ /* 0x000fc6000000001e */
[----:B------:R1:W-:Y:S04]  /*a03f0*/  STL.64 [R1+0x7720], R22 ;  /* 0x0077201601007387 */ /* 0x0003e80000100a00 */
[----:B------:R1:W-:Y:S04]  /*a0400*/  STL.64 [R1+0x7780], R18 ;  /* 0x0077801201007387 */ /* 0x0003e80000100a00 */
[----:B------:R1:W-:Y:S04]  /*a0410*/  STL.64 [R1+0x7718], R14 ;  /* 0x0077180e01007387 */ /* 0x0003e80000100a00 */
[----:B------:R0:W5:Y:S04]  /*a0420*/  LDL.LU.64 R38, [R1+0xac38] ;  /* 0x00ac380001267983 */ /* 0x0001680000300a00 */
[----:B------:R1:W5:Y:S04]  /*a0430*/  LDL.LU.64 R36, [R1+0xac30] ;  /* 0x00ac300001247983 */ /* 0x0003680000300a00 */
[----:B0-----:R0:W5:Y:S04]  /*a0440*/  LDL.LU.64 R32, [R1+0xac20] ;  /* 0x00ac200001207983 */ /* 0x0011680000300a00 */
[----:B------:R0:W5:Y:S04]  /*a0450*/  LDL.LU.64 R30, [R1+0xac18] ;  /* 0x00ac1800011e7983 */ /* 0x0001680000300a00 */
[----:B------:R0:W5:Y:S04]  /*a0460*/  LDL.LU.64 R28, [R1+0xac10] ;  /* 0x00ac1000011c7983 */ /* 0x0001680000300a00 */
[----:B--2---:R0:W5:Y:S04]  /*a0470*/  LDL.LU.64 R26, [R1+0xac08] ;  /* 0x00ac0800011a7983 */ /* 0x0041680000300a00 */
[----:B------:R0:W5:Y:S04]  /*a0480*/  LDL.LU.64 R24, [R1+0xac00] ;  /* 0x00ac000001187983 */ /* 0x0001680000300a00 */
[----:B-1----:R0:W5:Y:S04]  /*a0490*/  LDL.LU.64 R22, [R1+0xabf8] ;  /* 0x00abf80001167983 */ /* 0x0021680000300a00 */
[----:B------:R0:W5:Y:S04]  /*a04a0*/  LDL.LU.64 R20, [R1+0xabf0] ;  /* 0x00abf00001147983 */ /* 0x0001680000300a00 */
[----:B------:R0:W5:Y:S04]  /*a04b0*/  LDL.LU.64 R18, [R1+0xabe8] ;  /* 0x00abe80001127983 */ /* 0x0001680000300a00 */
[----:B------:R0:W5:Y:S04]  /*a04c0*/  LDL.LU.64 R16, [R1+0xabe0] ;  /* 0x00abe00001107983 */ /* 0x0001680000300a00 */
[----:B------:R0:W5:Y:S01]  /*a04d0*/  LDL.LU.64 R14, [R1+0xabd8] ;  /* 0x00abd800010e7983 */ /* 0x0001620000300a00 */
[----:B---3--:R-:W-:-:S03]  /*a04e0*/  DFMA R6, R6, R52, R10 ;  /* 0x000000340606722b */ /* 0x008fc6000000000a */
[----:B------:R0:W5:Y:S01]  /*a04f0*/  LDL.LU.64 R10, [R1+0xabd0] ;  /* 0x00abd000010a7983 */ /* 0x0001620000300a00 */
[----:B------:R-:W-:-:S03]  /*a0500*/  DFMA R2, R2, R52, R4 ;  /* 0x000000340202722b */ /* 0x000fc60000000004 */
[----:B------:R0:W5:Y:S04]  /*a0510*/  LDL.LU.64 R4, [R1+0xabc0] ;  /* 0x00abc00001047983 */ /* 0x0001680000300a00 */
[----:B------:R1:W-:Y:S04]  /*a0520*/  STL.64 [R1+0x7730], R6 ;  /* 0x0077300601007387 */ /* 0x0003e80000100a00 */
[----:B------:R2:W-:Y:S04]  /*a0530*/  STL.64 [R1+0x7708], R2 ;  /* 0x0077080201007387 */ /* 0x0005e80000100a00 */
[----:B-1----:R0:W5:Y:S04]  /*a0540*/  LDL.LU.64 R6, [R1+0xabc8] ;  /* 0x00abc80001067983 */ /* 0x0021680000300a00 */
[----:B--2---:R0:W5:Y:S01]  /*a0550*/  LDL.LU.64 R2, [R1+0xabb8] ;  /* 0x00abb80001027983 */ /* 0x0041620000300a00 */
[----:B----4-:R-:W-:-:S02]  /*a0560*/  DFMA R44, R174, R52, R44 ;  /* 0x00000034ae2c722b */ /* 0x010fc4000000002c */
[----:B------:R-:W-:Y:S01]  /*a0570*/  DADD R8, -RZ, -R8 ;  /* 0x00000000ff087229 */ /* 0x000fe20000000908 */
[----:B------:R-:W-:-:S04]  /*a0580*/  FFMA R0, RZ, R65, R51 ;  /* 0x00000041ff007223 */ /* 0x000fc80000000033 */
[----:B------:R0:W-:Y:S01]  /*a0590*/  STL.64 [R1+0x7738], R44 ;  /* 0x0077382c01007387 */ /* 0x0001e20000100a00 */
[----:B------:R-:W-:-:S04]  /*a05a0*/  FSETP.GT.AND P1, PT, |R0|, 1.469367938527859385e-39, PT ;  /* 0x001000000000780b */ /* 0x000fc80003f24200 */
[----:B------:R-:W-:Y:S01]  /*a05b0*/  FSETP.GEU.AND P2, PT, |R9|, 6.5827683646048100446e-37, PT ;  /* 0x036000000900780b */ /* 0x000fe20003f4e200 */
[----:B------:R-:W-:-:S12]  /*a05c0*/  BSSY.RECONVERGENT B3, `(.L_x_1546) ;  /* 0x0000008000037945 */ /* 0x000fd80003800200 */
[----:B0-----:R-:W-:Y:S05]  /*a05d0*/  @P1 BRA P2, `(.L_x_1547) ;  /* 0x0000000000181947 */ /* 0x001fea0001000000 */
[----:B------:R-:W-:Y:S01]  /*a05e0*/  MOV R174, R64 ;  /* 0x0000004000ae7202 */ /* 0x000fe20000000f00 */
[----:B------:R-:W-:Y:S01]  /*a05f0*/  IMAD.MOV.U32 R175, RZ, RZ, R65 ;  /* 0x000000ffffaf7224 */ /* 0x000fe200078e0041 */
[----:B------:R-:W-:-:S07]  /*a0600*/  MOV R0, 0xa0620 ;  /* 0x000a062000007802 */ /* 0x000fce0000000f00 */
[----:B-----5:R-:W-:Y:S05]  /*a0610*/  CALL.REL.NOINC `($__internal_1_$__cuda_sm20_div_rn_f64_full) ;  /* 0x00000b0000247944 */ /* 0x020fea0003c00000 */
[----:B------:R-:W-:Y:S01]  /*a0620*/  IMAD.MOV.U32 R50, RZ, RZ, R12 ;  /* 0x000000ffff327224 */ /* 0x000fe200078e000c */
[----:B------:R-:W-:-:S07]  /*a0630*/  MOV R51, R13 ;  /* 0x0000000d00337202 */ /* 0x000fce0000000f00 */
.L_x_1547:
[----:B------:R-:W-:Y:S05]  /*a0640*/  BSYNC.RECONVERGENT B3 ;  /* 0x0000000000037941 */ /* 0x000fea0003800200 */
.L_x_1546:
[----:B------:R-:W0:Y:S01]  /*a0650*/  MUFU.RCP64H R9, R109 ;  /* 0x0000006d00097308 */ /* 0x000e220000001800 */
[----:B------:R-:W-:Y:S01]  /*a0660*/  IMAD.MOV.U32 R8, RZ, RZ, 0x1 ;  /* 0x00000001ff087424 */ /* 0x000fe200078e00ff */
[----:B------:R1:W-:Y:S05]  /*a0670*/  STL.128 [R1+0xac40], R52 ;  /* 0x00ac403401007387 */ /* 0x0003ea0000100c00 */
[----:B0-----:R-:W-:Y:S01]  /*a0680*/  DFMA R12, -R108, R8, 1 ;  /* 0x3ff000006c0c742b */ /* 0x001fe20000000108 */
[----:B-----5:R0:W-:Y:S04]  /*a0690*/  STL.64 [R1+0xac30], R36 ;  /* 0x00ac302401007387 */ /* 0x0201e80000100a00 */
[----:B-1----:R-:W2:Y:S03]  /*a06a0*/  LDL.128 R52, [R1+0x57b0] ;  /* 0x0057b00001347983 */ /* 0x002ea60000100c00 */
[----:B------:R-:W-:Y:S01]  /*a06b0*/  DFMA R12, R12, R12, R12 ;  /* 0x0000000c0c0c722b */ /* 0x000fe2000000000c */
[----:B0-----:R-:W3:Y:S07]  /*a06c0*/  LDL.LU.64 R36, [R1+0x7aa8] ;  /* 0x007aa80001247983 */ /* 0x001eee0000300a00 */
[----:B------:R-:W-:-:S08]  /*a06d0*/  DFMA R8, R8, R12, R8 ;  /* 0x0000000c0808722b */ /* 0x000fd00000000008 */
[----:B------:R-:W-:-:S08]  /*a06e0*/  DFMA R12, -R108, R8, 1 ;  /* 0x3ff000006c0c742b */ /* 0x000fd00000000108 */
[----:B------:R-:W-:Y:S02]  /*a06f0*/  DFMA R12, R8, R12, R8 ;  /* 0x0000000c080c722b */ /* 0x000fe40000000008 */
[----:B------:R-:W-:-:S08]  /*a0700*/  DFMA R8, R66, R50, R40 ;  /* 0x000000324208722b */ /* 0x000fd00000000028 */
[----:B------:R-:W-:-:S08]  /*a0710*/  DMUL R40, R12, -R8 ;  /* 0x800000080c287228 */ /* 0x000fd00000000000 */
[----:B------:R-:W-:-:S08]  /*a0720*/  DFMA R44, -R108, R40, -R8 ;  /* 0x000000286c2c722b */ /* 0x000fd00000000908 */
[----:B------:R-:W-:Y:S01]  /*a0730*/  DFMA R44, R12, R44, R40 ;  /* 0x0000002c0c2c722b */ /* 0x000fe20000000028 */
        /* <DEDUP_REMOVED lines=26> */
[----:B------:R1:W-:Y:S04]  /*a08e0*/  STL.64 [R1+0xabe0], R16 ;  /* 0x00abe01001007387 */ /* 0x0003e80000100a00 */
[----:B------:R1:W-:Y:S04]  /*a08f0*/  STL.64 [R1+0xabb8], R2 ;  /* 0x00abb80201007387 */ /* 0x0003e80000100a00 */
[----:B0-----:R-:W4:Y:S04]  /*a0900*/  LDL.LU.64 R34, [R1+0x7748] ;  /* 0x0077480001227983 */ /* 0x001f280000300a00 */
[----:B-1----:R-:W4:Y:S04]  /*a0910*/  LDL.LU.64 R16, [R1+0x7760] ;  /* 0x0077600001107983 */ /* 0x002f280000300a00 */
[----:B------:R-:W4:Y:S04]  /*a0920*/  LDL.LU.64 R2, [R1+0x7758] ;  /* 0x0077580001027983 */ /* 0x000f280000300a00 */
[----:B--2---:R0:W-:Y:S04]  /*a0930*/  STL.128 [R1+0x7e90], R52 ;  /* 0x007e903401007387 */ /* 0x0041e80000100c00 */
[----:B------:R-:W2:Y:S01]  /*a0940*/  LDL.64 R174, [R1+0x7e90] ;  /* 0x007e900001ae7983 */ /* 0x000ea20000100a00 */
[----:B---3--:R-:W-:-:S03]  /*a0950*/  DFMA R236, R36, R50, R236 ;  /* 0x0000003224ec722b */ /* 0x008fc600000000ec */
[----:B------:R1:W5:Y:S01]  /*a0960*/  LDL.LU.64 R36, [R1+0xac30] ;  /* 0x00ac300001247983 */ /* 0x0003620000300a00 */
[----:B----4-:R-:W-:-:S03]  /*a0970*/  DFMA R40, R40, R50, R246 ;  /* 0x000000322828722b */ /* 0x010fc600000000f6 */
[----:B0-----:R1:W5:Y:S04]  /*a0980*/  LDL.LU.128 R52, [R1+0xac40] ;  /* 0x00ac400001347983 */ /* 0x0013680000300c00 */
[----:B------:R-:W3:Y:S04]  /*a0990*/  LDL.64 R246, [R1+0x7f78] ;  /* 0x007f780001f67983 */ /* 0x000ee80000100a00 */
[----:B------:R0:W-:Y:S04]  /*a09a0*/  STL.64 [R1+0x7778], R236 ;  /* 0x007778ec01007387 */ /* 0x0001e80000100a00 */
[----:B0-----:R-:W4:Y:S01]  /*a09b0*/  LDL.64 R236, [R1+0x7f88] ;  /* 0x007f880001ec7983 */ /* 0x001f220000100a00 */
[----:B---3--:R-:W-:-:S03]  /*a09c0*/  DFMA R246, R246, R50, R238 ;  /* 0x00000032f6f6722b */ /* 0x008fc600000000ee */
[----:B------:R-:W3:Y:S01]  /*a09d0*/  LDL.64 R238, [R1+0x7a60] ;  /* 0x007a600001ee7983 */ /* 0x000ee20000100a00 */
[-C--:B------:R-:W-:Y:S02]  /*a09e0*/  DFMA R30, R30, R50.reuse, R32 ;  /* 0x000000321e1e722b */ /* 0x080fe40000000020 */
[-C--:B------:R-:W-:Y:S01]  /*a09f0*/  DFMA R26, R26, R50.reuse, R28 ;  /* 0x000000321a1a722b */ /* 0x080fe2000000001c */
[----:B------:R1:W5:Y:S01]  /*a0a00*/  LDL.LU.64 R32, [R1+0xac20] ;  /* 0x00ac200001207983 */ /* 0x0003620000300a00 */
[-C--:B------:R-:W-:Y:S02]  /*a0a10*/  DFMA R22, R22, R50.reuse, R24 ;  /* 0x000000321616722b */ /* 0x080fe40000000018 */
[-C--:B------:R-:W-:Y:S02]  /*a0a20*/  DFMA R18, R18, R50.reuse, R20 ;  /* 0x000000321212722b */ /* 0x080fe40000000014 */
[-C--:B------:R-:W-:Y:S02]  /*a0a30*/  DFMA R10, R10, R50.reuse, R14 ;  /* 0x000000320a0a722b */ /* 0x080fe4000000000e */
[-C--:B------:R-:W-:Y:S01]  /*a0a40*/  DFMA R4, R4, R50.reuse, R6 ;  /* 0x000000320404722b */ /* 0x080fe20000000006 */
[----:B------:R0:W-:Y:S01]  /*a0a50*/  STL.64 [R1+0x7710], R30 ;  /* 0x0077101e01007387 */ /* 0x0001e20000100a00 */
[----:B--2---:R-:W-:-:S02]  /*a0a60*/  DFMA R174, R174, R50, R2 ;  /* 0x00000032aeae722b */ /* 0x004fc40000000002 */
[-C--:B----4-:R-:W-:Y:S01]  /*a0a70*/  DFMA R236, R236, R50.reuse, R16 ;  /* 0x00000032ecec722b */ /* 0x090fe20000000010 */
[----:B------:R2:W-:Y:S04]  /*a0a80*/  STL.64 [R1+0x7748], R26 ;  /* 0x0077481a01007387 */ /* 0x0005e80000100a00 */
[----:B------:R4:W-:Y:S04]  /*a0a90*/  STL.64 [R1+0x7740], R22 ;  /* 0x0077401601007387 */ /* 0x0009e80000100a00 */
[----:B------:R1:W-:Y:S04]  /*a0aa0*/  STL.64 [R1+0x7770], R18 ;  /* 0x0077701201007387 */ /* 0x0003e80000100a00 */
[----:B------:R1:W-:Y:S04]  /*a0ab0*/  STL.64 [R1+0x7768], R10 ;  /* 0x0077680a01007387 */ /* 0x0003e80000100a00 */
[----:B------:R1:W-:Y:S04]  /*a0ac0*/  STL.64 [R1+0x7760], R4 ;  /* 0x0077600401007387 */ /* 0x0003e80000100a00 */
[----:B0-----:R0:W5:Y:S04]  /*a0ad0*/  LDL.LU.64 R30, [R1+0xac18] ;  /* 0x00ac1800011e7983 */ /* 0x0011680000300a00 */
[----:B------:R0:W5:Y:S04]  /*a0ae0*/  LDL.LU.64 R28, [R1+0xac10] ;  /* 0x00ac1000011c7983 */ /* 0x0001680000300a00 */
[----:B--2---:R0:W5:Y:S04]  /*a0af0*/  LDL.LU.64 R26, [R1+0xac08] ;  /* 0x00ac0800011a7983 */ /* 0x0041680000300a00 */
[----:B------:R0:W5:Y:S04]  /*a0b00*/  LDL.LU.64 R24, [R1+0xac00] ;  /* 0x00ac000001187983 */ /* 0x0001680000300a00 */
[----:B----4-:R0:W5:Y:S04]  /*a0b10*/  LDL.LU.64 R22, [R1+0xabf8] ;  /* 0x00abf80001167983 */ /* 0x0101680000300a00 */
[----:B------:R0:W5:Y:S04]  /*a0b20*/  LDL.LU.64 R20, [R1+0xabf0] ;  /* 0x00abf00001147983 */ /* 0x0001680000300a00 */
[----:B-1----:R0:W5:Y:S04]  /*a0b30*/  LDL.LU.64 R18, [R1+0xabe8] ;  /* 0x00abe80001127983 */ /* 0x0021680000300a00 */
[----:B------:R0:W5:Y:S04]  /*a0b40*/  LDL.LU.64 R16, [R1+0xabe0] ;  /* 0x00abe00001107983 */ /* 0x0001680000300a00 */
[----:B------:R0:W5:Y:S04]  /*a0b50*/  LDL.LU.64 R14, [R1+0xabd8] ;  /* 0x00abd800010e7983 */ /* 0x0001680000300a00 */
[----:B------:R0:W5:Y:S04]  /*a0b60*/  LDL.LU.64 R10, [R1+0xabd0] ;  /* 0x00abd000010a7983 */ /* 0x0001680000300a00 */
[----:B------:R0:W5:Y:S04]  /*a0b70*/  LDL.LU.64 R6, [R1+0xabc8] ;  /* 0x00abc80001067983 */ /* 0x0001680000300a00 */
[----:B------:R0:W5:Y:S04]  /*a0b80*/  LDL.LU.64 R4, [R1+0xabc0] ;  /* 0x00abc00001047983 */ /* 0x0001680000300a00 */
[----:B------:R0:W5:Y:S01]  /*a0b90*/  LDL.LU.64 R2, [R1+0xabb8] ;  /* 0x00abb80001027983 */ /* 0x0001620000300a00 */
[----:B---3--:R-:W-:-:S03]  /*a0ba0*/  DFMA R238, R238, R50, R34 ;  /* 0x00000032eeee722b */ /* 0x008fc60000000022 */
[----:B------:R0:W5:Y:S01]  /*a0bb0*/  LDL.LU.64 R34, [R1+0xac28] ;  /* 0x00ac280001227983 */ /* 0x0001620000300a00 */
[----:B------:R-:W-:Y:S01]  /*a0bc0*/  DADD R8, -RZ, -R8 ;  /* 0x00000000ff087229 */ /* 0x000fe20000000908 */
[----:B------:R-:W-:Y:S02]  /*a0bd0*/  FFMA R0, RZ, R109, R45 ;  /* 0x0000006dff007223 */ /* 0x000fe4000000002d */
[----:B------:R0:W-:Y:S03]  /*a0be0*/  STL.64 [R1+0x7708], R174 ;  /* 0x007708ae01007387 */ /* 0x0001e60000100a00 */
[----:B------:R-:W-:-:S04]  /*a0bf0*/  FSETP.GT.AND P1, PT, |R0|, 1.469367938527859385e-39, PT ;  /* 0x001000000000780b */ /* 0x000fc80003f24200 */
        /* <DEDUP_REMOVED lines=9> */
.L_x_1549:
[----:B------:R-:W-:Y:S05]  /*a0c90*/  BSYNC.RECONVERGENT B3 ;  /* 0x0000000000037941 */ /* 0x000fea0003800200 */
.L_x_1548:
[----:B------:R0:W-:Y:S04]  /*a0ca0*/  STL.64 [R1+0xac30], R38 ;  /* 0x00ac302601007387 */ /* 0x0001e80000100a00 */
[----:B------:R1:W-:Y:S04]  /*a0cb0*/  STL.64 [R1+0xac38], R42 ;  /* 0x00ac382a01007387 */ /* 0x0003e80000100a00 */
[----:B0-----:R-:W2:Y:S04]  /*a0cc0*/  LDL.LU.64 R38, [R1+0x7b18] ;  /* 0x007b180001267983 */ /* 0x001ea80000300a00 */
[----:B-1----:R-:W3:Y:S01]  /*a0cd0*/  LDL.LU.64 R42, [R1+0x7b28] ;  /* 0x007b2800012a7983 */ /* 0x002ee20000300a00 */
[----:B--2---:R-:W-:-:S03]  /*a0ce0*/  DFMA R236, R38, R44, R236 ;  /* 0x0000002c26ec722b */ /* 0x004fc600000000ec */
[----:B-----5:R-:W-:Y:S04]  /*a0cf0*/  STL.64 [R1+0xac28], R36 ;  /* 0x00ac282401007387 */ /* 0x020fe80000100a00 */
[----:B------:R-:W-:Y:S04]  /*a0d00*/  STL.64 [R1+0xac20], R32 ;  /* 0x00ac202001007387 */ /* 0x000fe80000100a00 */
[----:B------:R0:W-:Y:S04]  /*a0d10*/  STL.64 [R1+0x7750], R236 ;  /* 0x007750ec01007387 */ /* 0x0001e80000100a00 */
[----:B------:R1:W-:Y:S04]  /*a0d20*/  STL.64 [R1+0xac18], R30 ;  /* 0x00ac181e01007387 */ /* 0x0003e80000100a00 */
[----:B------:R2:W-:Y:S04]  /*a0d30*/  STL.64 [R1+0xac10], R28 ;  /* 0x00ac101c01007387 */ /* 0x0005e80000100a00 */
[----:B0-----:R-:W4:Y:S04]  /*a0d40*/  LDL.64 R236, [R1+0x7b20] ;  /* 0x007b200001ec7983 */ /* 0x001f280000100a00 */
        /* <DEDUP_REMOVED lines=10> */
[----:B------:R-:W4:Y:S04]  /*a0df0*/  LDL.LU.64 R36, [R1+0x7710] ;  /* 0x0077100001247983 */ /* 0x000f280000300a00 */
[----:B------:R-:W4:Y:S04]  /*a0e00*/  LDL.64 R32, [R1+0x7fe0] ;  /* 0x007fe00001207983 */ /* 0x000f280000100a00 */
[----:B-1----:R-:W4:Y:S04]  /*a0e10*/  LDL.LU.64 R30, [R1+0x7708] ;  /* 0x00770800011e7983 */ /* 0x002f280000300a00 */
[----:B--2---:R-:W2:Y:S04]  /*a0e20*/  LDL.64 R28, [R1+0x7fe8] ;  /* 0x007fe800011c7983 */ /* 0x004ea80000100a00 */
[----:B0-----:R-:W2:Y:S04]  /*a0e30*/  LDL.LU.64 R26, [R1+0x7778] ;  /* 0x00777800011a7983 */ /* 0x001ea80000300a00 */
[----:B---3--:R-:W3:Y:S04]  /*a0e40*/  LDL.64 R24, [R1+0x7fd0] ;  /* 0x007fd00001187983 */ /* 0x008ee80000100a00 */
        /* <DEDUP_REMOVED lines=8> */
[----:B------:R0:W-:Y:S01]  /*a0ed0*/  STL.64 [R1+0xabb8], R2 ;  /* 0x00abb80201007387 */ /* 0x0001e20000100a00 */
[----:B------:R-:W1:Y:S01]  /*a0ee0*/  MUFU.RCP64H R9, R35 ;  /* 0x0000002300097308 */ /* 0x000e620000001800 */
[----:B------:R-:W-:Y:S01]  /*a0ef0*/  MOV R8, 0x1 ;  /* 0x0000000100087802 */ /* 0x000fe20000000f00 */
[-C--:B------:R-:W-:Y:S01]  /*a0f00*/  DFMA R238, R42, R44.reuse, R238 ;  /* 0x0000002c2aee722b */ /* 0x080fe200000000ee */
[----:B------:R0:W5:Y:S04]  /*a0f10*/  LDL.LU.64 R38, [R1+0xac30] ;  /* 0x00ac300001267983 */ /* 0x0001680000300a00 */
[----:B------:R1:W5:Y:S04]  /*a0f20*/  LDL.LU.64 R42, [R1+0xac38] ;  /* 0x00ac3800012a7983 */ /* 0x0003680000300a00 */
[----:B0-----:R-:W3:Y:S01]  /*a0f30*/  LDL.LU.64 R2, [R1+0x7768] ;  /* 0x0077680001027983 */ /* 0x001ee20000300a00 */
[----:B----4-:R-:W-:-:S03]  /*a0f40*/  DFMA R236, R236, R44, R246 ;  /* 0x0000002cecec722b */ /* 0x010fc600000000f6 */
[----:B------:R-:W4:Y:S01]  /*a0f50*/  LDL.64 R246, [R1+0x7ab0] ;  /* 0x007ab00001f67983 */ /* 0x000f220000100a00 */
[----:B-1----:R-:W-:-:S08]  /*a0f60*/  DFMA R12, -R34, R8, 1 ;  /* 0x3ff00000220c742b */ /* 0x002fd00000000108 */
[----:B------:R-:W-:-:S08]  /*a0f70*/  DFMA R12, R12, R12, R12 ;  /* 0x0000000c0c0c722b */ /* 0x000fd0000000000c */
[----:B------:R-:W-:-:S08]  /*a0f80*/  DFMA R8, R8, R12, R8 ;  /* 0x0000000c0808722b */ /* 0x000fd00000000008 */
[----:B------:R-:W-:-:S08]  /*a0f90*/  DFMA R12, -R34, R8, 1 ;  /* 0x3ff00000220c742b */ /* 0x000fd00000000108 */
[----:B------:R-:W-:Y:S02]  /*a0fa0*/  DFMA R12, R8, R12, R8 ;  /* 0x0000000c080c722b */ /* 0x000fe40000000008 */
[----:B------:R-:W-:-:S08]  /*a0fb0*/  DFMA R8, R110, R44, R40 ;  /* 0x0000002c6e08722b */ /* 0x000fd00000000028 */
[----:B------:R-:W-:-:S08]  /*a0fc0*/  DMUL R40, R12, -R8 ;  /* 0x800000080c287228 */ /* 0x000fd00000000000 */
[----:B------:R-:W-:Y:S02]  /*a0fd0*/  DFMA R174, -R34, R40, -R8 ;  /* 0x0000002822ae722b */ /* 0x000fe40000000908 */
[-C--:B------:R-:W-:Y:S02]  /*a0fe0*/  DFMA R32, R32, R44.reuse, R36 ;  /* 0x0000002c2020722b */ /* 0x080fe40000000024 */
[----:B--2---:R-:W-:Y:S01]  /*a0ff0*/  DFMA R28, R28, R44, R30 ;  /* 0x0000002c1c1c722b */ /* 0x004fe2000000001e */
[----:B------:R0:W-:Y:S03]  /*a1000*/  STL.64 [R1+0x7758], R238 ;  /* 0x007758ee01007387 */ /* 0x0001e60000100a00 */
[----:B------:R-:W-:Y:S02]  /*a1010*/  DFMA R40, R12, R174, R40 ;  /* 0x000000ae0c28722b */ /* 0x000fe40000000028 */
[-C--:B---3--:R-:W-:Y:S01]  /*a1020*/  DFMA R24, R24, R44.reuse, R26 ;  /* 0x0000002c1818722b */ /* 0x088fe2000000001a */
[----:B------:R-:W2:Y:S01]  /*a1030*/  LDL.64 R174, [R1+0x7ab8] ;  /* 0x007ab80001ae7983 */ /* 0x000ea20000100a00 */
[----:B------:R-:W-:-:S03]  /*a1040*/  DFMA R20, R20, R44, R22 ;  /* 0x0000002c1414722b */ /* 0x000fc60000000016 */
[----:B0-----:R-:W2:Y:S01]  /*a1050*/  LDL.LU.64 R238, [R1+0x7760] ;  /* 0x0077600001ee7983 */ /* 0x001ea20000300a00 */
        /* <DEDUP_REMOVED lines=10> */
[----:B------:R1:W5:Y:S04]  /*a1100*/  LDL.LU.64 R36, [R1+0xac28] ;  /* 0x00ac280001247983 */ /* 0x0003680000300a00 */
[----:B0-----:R0:W5:Y:S04]  /*a1110*/  LDL.LU.64 R32, [R1+0xac20] ;  /* 0x00ac200001207983 */ /* 0x0011680000300a00 */
[----:B------:R0:W5:Y:S04]  /*a1120*/  LDL.LU.64 R30, [R1+0xac18] ;  /* 0x00ac1800011e7983 */ /* 0x0001680000300a00 */
[----:B-1----:R0:W5:Y:S04]  /*a1130*/  LDL.LU.64 R28, [R1+0xac10] ;  /* 0x00ac1000011c7983 */ /* 0x0021680000300a00 */
[----:B------:R0:W5:Y:S04]  /*a1140*/  LDL.LU.64 R26, [R1+0xac08] ;  /* 0x00ac0800011a7983 */ /* 0x0001680000300a00 */
[----:B---3--:R0:W5:Y:S04]  /*a1150*/  LDL.LU.64 R24, [R1+0xac00] ;  /* 0x00ac000001187983 */ /* 0x0081680000300a00 */
        /* <DEDUP_REMOVED lines=15> */
[----:B--2---:R-:W-:-:S11]  /*a1250*/  DFMA R238, R174, R44, R238 ;  /* 0x0000002caeee722b */ /* 0x004fd600000000ee */
[----:B0-----:R-:W-:Y:S05]  /*a1260*/  @P1 BRA P2, `(.L_x_1551) ;  /* 0x0000000000181947 */ /* 0x001fea0001000000 */
[----:B------:R-:W-:Y:S01]  /*a1270*/  IMAD.MOV.U32 R174, RZ, RZ, R34 ;  /* 0x000000ffffae7224 */ /* 0x000fe200078e0022 */
[----:B------:R-:W-:Y:S01]  /*a1280*/  MOV R0, 0xa12b0 ;  /* 0x000a12b000007802 */ /* 0x000fe20000000f00 */
[----:B------:R-:W-:-:S07]  /*a1290*/  IMAD.MOV.U32 R175, RZ, RZ, R35 ;  /* 0x000000ffffaf7224 */ /* 0x000fce00078e0023 */
[----:B-----5:R-:W-:Y:S05]  /*a12a0*/  CALL.REL.NOINC `($__internal_1_$__cuda_sm20_div_rn_f64_full) ;  /* 0x00000af400007944 */ /* 0x020fea0003c00000 */
[----:B------:R-:W-:Y:S01]  /*a12b0*/  MOV R40, R12 ;  /* 0x0000000c00287202 */ /* 0x000fe20000000f00 */
[----:B------:R-:W-:-:S07]  /*a12c0*/  IMAD.MOV.U32 R41, RZ, RZ, R13 ;  /* 0x000000ffff297224 */ /* 0x000fce00078e000d */
.L_x_1551:
[----:B------:R-:W-:Y:S05]  /*a12d0*/  BSYNC.RECONVERGENT B3 ;  /* 0x0000000000037941 */ /* 0x000fea0003800200 */
.L_x_1550:
[----:B------:R-:W2:Y:S04]  /*a12e0*/  LDL.64 R174, [R1+0x8020] ;  /* 0x0080200001ae7983 */ /* 0x000ea80000100a00 */
        /* <DEDUP_REMOVED lines=18> */
[----:B---3--:R-:W3:Y:S04]  /*a1410*/  LDL.LU.64 R34, [R1+0x7738] ;  /* 0x0077380001227983 */ /* 0x008ee80000300a00 */
[----:B----4-:R-:W3:Y:S04]  /*a1420*/  LDL.64 R32, [R1+0x7960] ;  /* 0x0079600001207983 */ /* 0x010ee80000100a00 */
        /* <DEDUP_REMOVED lines=11> */
[----:B------:R-:W4:Y:S01]  /*a14e0*/  LDL.LU.64 R2, [R1+0x7750] ;  /* 0x0077500001027983 */ /* 0x000f220000300a00 */
[----:B------:R-:W0:Y:S01]  /*a14f0*/  MUFU.RCP64H R9, R7 ;  /* 0x0000000700097308 */ /* 0x000e220000001800 */
[----:B------:R-:W-:-:S06]  /*a1500*/  IMAD.MOV.U32 R8, RZ, RZ, 0x1 ;  /* 0x00000001ff087424 */ /* 0x000fcc00078e00ff */
[----:B0-----:R-:W-:-:S08]  /*a1510*/  DFMA R12, -R6, R8, 1 ;  /* 0x3ff00000060c742b */ /* 0x001fd00000000108 */
[----:B------:R-:W-:-:S08]  /*a1520*/  DFMA R12, R12, R12, R12 ;  /* 0x0000000c0c0c722b */ /* 0x000fd0000000000c */
[----:B------:R-:W-:-:S08]  /*a1530*/  DFMA R8, R8, R12, R8 ;  /* 0x0000000c0808722b */ /* 0x000fd00000000008 */
[----:B------:R-:W-:-:S08]  /*a1540*/  DFMA R12, -R6, R8, 1 ;  /* 0x3ff00000060c742b */ /* 0x000fd00000000108 */
[----:B------:R-:W-:Y:S02]  /*a1550*/  DFMA R8, R8, R12, R8 ;  /* 0x0000000c0808722b */ /* 0x000fe40000000008 */
[----:B--2---:R-:W-:-:S08]  /*a1560*/  DFMA R12, R174, R40, R236 ;  /* 0x00000028ae0c722b */ /* 0x004fd000000000ec */
[----:B------:R-:W-:-:S08]  /*a1570*/  DMUL R174, R12, -R8 ;  /* 0x800000080cae7228 */ /* 0x000fd00000000000 */
[----:B------:R-:W-:-:S08]  /*a1580*/  DFMA R236, -R6, R174, -R12 ;  /* 0x000000ae06ec722b */ /* 0x000fd0000000090c */
[----:B------:R-:W-:Y:S02]  /*a1590*/  DFMA R8, R8, R236, R174 ;  /* 0x000000ec0808722b */ /* 0x000fe400000000ae */
[----:B------:R-:W2:Y:S04]  /*a15a0*/  LDL.64 R236, [R1+0x7950] ;  /* 0x0079500001ec7983 */ /* 0x000ea80000100a00 */
[----:B------:R-:W2:Y:S01]  /*a15b0*/  LDL.64 R174, [R1+0x7958] ;  /* 0x0079580001ae7983 */ /* 0x000ea20000100a00 */
[----:B------:R-:W-:-:S03]  /*a15c0*/  DFMA R36, R36, R40, R38 ;  /* 0x000000282424722b */ /* 0x000fc60000000026 */
[----:B------:R-:W-:Y:S01]  /*a15d0*/  FFMA R0, RZ, R7, R9 ;  /* 0x00000007ff007223 */ /* 0x000fe20000000009 */
[----:B------:R0:W5:Y:S01]  /*a15e0*/  LDL.LU.64 R38, [R1+0xac30] ;  /* 0x00ac300001267983 */ /* 0x0001620000300a00 */
[-C--:B---3--:R-:W-:Y:S02]  /*a15f0*/  DFMA R32, R32, R40.reuse, R34 ;  /* 0x000000282020722b */ /* 0x088fe40000000022 */
[-C--:B----4-:R-:W-:Y:S02]  /*a1600*/  DFMA R28, R28, R40.reuse, R30 ;  /* 0x000000281c1c722b */ /* 0x090fe4000000001e */
[-C--:B------:R-:W-:Y:S02]  /*a1610*/  DFMA R24, R24, R40.reuse, R26 ;  /* 0x000000281818722b */ /* 0x080fe4000000001a */
[-C--:B------:R-:W-:Y:S02]  /*a1620*/  DFMA R20, R20, R40.reuse, R22 ;  /* 0x000000281414722b */ /* 0x080fe40000000016 */
[----:B------:R-:W-:-:S02]  /*a1630*/  DFMA R16, R16, R40, R18 ;  /* 0x000000281010722b */ /* 0x000fc40000000012 */
[-C--:B------:R-:W-:Y:S02]  /*a1640*/  DFMA R10, R10, R40.reuse, R14 ;  /* 0x000000280a0a722b */ /* 0x080fe4000000000e */
[-C--:B------:R-:W-:Y:S02]  /*a1650*/  DFMA R4, R72, R40.reuse, R4 ;  /* 0x000000284804722b */ /* 0x080fe40000000004 */
[-C--:B------:R-:W-:Y:S01]  /*a1660*/  DFMA R2, R74, R40.reuse, R2 ;  /* 0x000000284a02722b */ /* 0x080fe20000000002 */
[----:B------:R1:W-:Y:S01]  /*a1670*/  STL.64 [R1+0x77b8], R36 ;  /* 0x0077b82401007387 */ /* 0x0003e20000100a00 */
[----:B------:R-:W-:Y:S01]  /*a1680*/  DADD R12, -RZ, -R12 ;  /* 0x00000000ff0c7229 */ /* 0x000fe2000000090c */
[----:B------:R-:W-:Y:S02]  /*a1690*/  FSETP.GT.AND P1, PT, |R0|, 1.469367938527859385e-39, PT ;  /* 0x001000000000780b */ /* 0x000fe40003f24200 */
        /* <DEDUP_REMOVED lines=23> */
[----:B------:R-:W-:Y:S01]  /*a1810*/  FSETP.GEU.AND P2, PT, |R13|, 6.5827683646048100446e-37, PT ;  /* 0x036000000d00780b */ /* 0x000fe20003f4e200 */
[----:B------:R-:W-:Y:S01]  /*a1820*/  BSSY.RECONVERGENT B3, `(.L_x_1552) ;  /* 0x000000e000037945 */ /* 0x000fe20003800200 */
[----:B--2---:R-:W-:-:S02]  /*a1830*/  DFMA R236, R236, R40, R246 ;  /* 0x00000028ecec722b */ /* 0x004fc400000000f6 */
[----:B------:R-:W-:-:S05]  /*a1840*/  DFMA R174, R174, R40, R238 ;  /* 0x00000028aeae722b */ /* 0x000fca00000000ee */
[----:B------:R1:W-:Y:S04]  /*a1850*/  STL.64 [R1+0x7768], R236 ;  /* 0x007768ec01007387 */ /* 0x0003e80000100a00 */
[----:B------:R1:W-:Y:S01]  /*a1860*/  STL.64 [R1+0x7760], R174 ;  /* 0x007760ae01007387 */ /* 0x0003e20000100a00 */
[----:B------:R-:W-:Y:S05]  /*a1870*/  @P1 BRA P2, `(.L_x_1553) ;  /* 0x0000000000201947 */ /* 0x000fea0001000000 */
[----:B------:R-:W-:Y:S01]  /*a1880*/  MOV R8, R12 ;  /* 0x0000000c00087202 */ /* 0x000fe20000000f00 */
[----:B------:R-:W-:Y:S01]  /*a1890*/  IMAD.MOV.U32 R9, RZ, RZ, R13 ;  /* 0x000000ffff097224 */ /* 0x000fe200078e000d */
[----:B-1----:R-:W-:Y:S01]  /*a18a0*/  MOV R175, R7 ;  /* 0x0000000700af7202 */ /* 0x002fe20000000f00 */
[----:B------:R-:W-:Y:S01]  /*a18b0*/  IMAD.MOV.U32 R174, RZ, RZ, R6 ;  /* 0x000000ffffae7224 */ /* 0x000fe200078e0006 */
[----:B------:R-:W-:-:S07]  /*a18c0*/  MOV R0, 0xa18e0 ;  /* 0x000a18e000007802 */ /* 0x000fce0000000f00 */
[----:B-----5:R-:W-:Y:S05]  /*a18d0*/  CALL.REL.NOINC `($__internal_1_$__cuda_sm20_div_rn_f64_full) ;  /* 0x00000aec00747944 */ /* 0x020fea0003c00000 */
[----:B------:R-:W-:Y:S02]  /*a18e0*/  IMAD.MOV.U32 R8, RZ, RZ, R12 ;  /* 0x000000ffff087224 */ /* 0x000fe400078e000c */
[----:B------:R-:W-:-:S07]  /*a18f0*/  IMAD.MOV.U32 R9, RZ, RZ, R13 ;  /* 0x000000ffff097224 */ /* 0x000fce00078e000d */
.L_x_1553:
[----:B------:R-:W-:Y:S05]  /*a1900*/  BSYNC.RECONVERGENT B3 ;  /* 0x0000000000037941 */ /* 0x000fea0003800200 */
.L_x_1552:
[----:B------:R-:W2:Y:S04]  /*a1910*/  LDL.LU.64 R238, [R1+0x7838] ;  /* 0x0078380001ee7983 */ /* 0x000ea80000300a00 */
[----:B-1----:R-:W3:Y:S04]  /*a1920*/  LDL.LU.64 R236, [R1+0x7840] ;  /* 0x0078400001ec7983 */ /* 0x002ee80000300a00 */
[----:B------:R-:W4:Y:S04]  /*a1930*/  LDL.LU.64 R246, [R1+0x77a0] ;  /* 0x0077a00001f67983 */ /* 0x000f280000300a00 */
[----:B------:R-:W4:Y:S01]  /*a1940*/  LDL.LU.64 R174, [R1+0x7700] ;  /* 0x0077000001ae7983 */ /* 0x000f220000300a00 */
[----:B--2---:R-:W-:-:S02]  /*a1950*/  DADD R238, -RZ, -R238 ;  /* 0x00000000ffee7229 */ /* 0x004fc400000009ee */
[----:B---3--:R-:W-:-:S07]  /*a1960*/  DADD R236, -RZ, -R236 ;  /* 0x00000000ffec7229 */ /* 0x008fce00000009ec */
[----:B------:R0:W-:Y:S04]  /*a1970*/  STL.128 [R1+0x5d60], R236 ;  /* 0x005d60ec01007387 */ /* 0x0001e80000100c00 */
[----:B0-----:R-:W2:Y:S04]  /*a1980*/  LDL.LU.64 R238, [R1+0x7828] ;  /* 0x0078280001ee7983 */ /* 0x001ea80000300a00 */
[----:B------:R-:W3:Y:S01]  /*a1990*/  LDL.LU.64 R236, [R1+0x7830] ;  /* 0x0078300001ec7983 */ /* 0x000ee20000300a00 */
[----:B--2---:R-:W-:Y:S02]  /*a19a0*/  DADD R238, -RZ, -R238 ;  /* 0x00000000ffee7229 */ /* 0x004fe400000009ee */
        /* <DEDUP_REMOVED lines=12> */
[----:B0-----:R-:W2:Y:S01]  /*a1a70*/  LDL.LU.64 R238, [R1+0x77e0] ;  /* 0x0077e00001ee7983 */ /* 0x001ea20000300a00 */
[----:B------:R-:W-:Y:S02]  /*a1a80*/  DADD R106, -RZ, -R106 ;  /* 0x00000000ff6a7229 */ /* 0x000fe4000000096a */
[----:B------:R-:W-:Y:S02]  /*a1a90*/  DADD R248, -RZ, -R248 ;  /* 0x00000000fff87229 */ /* 0x000fe400000009f8 */
[----:B--2---:R-:W-:Y:S02]  /*a1aa0*/  DADD R236, -RZ, -R238 ;  /* 0x00000000ffec7229 */ /* 0x004fe400000009ee */
[----:B----4-:R-:W-:-:S07]  /*a1ab0*/  DADD R238, -RZ, -R246 ;  /* 0x00000000ffee7229 */ /* 0x010fce00000009f6 */
[----:B------:R0:W-:Y:S02]  /*a1ac0*/  STL.128 [R1+0x5da0], R236 ;  /* 0x005da0ec01007387 */ /* 0x0001e40000100c00 */
[----:B0-----:R-:W-:Y:S02]  /*a1ad0*/  DADD R236, -RZ, -R174 ;  /* 0x00000000ffec7229 */ /* 0x001fe400000009ae */
[----:B------:R-:W-:-:S07]  /*a1ae0*/  DADD R238, -RZ, -R250 ;  /* 0x00000000ffee7229 */ /* 0x000fce00000009fa */
[----:B------:R0:W-:Y:S02]  /*a1af0*/  STL.128 [R1+0x5db0], R236 ;  /* 0x005db0ec01007387 */ /* 0x0001e40000100c00 */
[----:B0-----:R-:W-:Y:S02]  /*a1b00*/  DADD R238, -RZ, -R104 ;  /* 0x00000000ffee7229 */ /* 0x001fe40000000968 */
[----:B------:R-:W-:Y:S02]  /*a1b10*/  DADD R104, -RZ, -R244 ;  /* 0x00000000ff687229 */ /* 0x000fe400000009f4 */
[----:B-----5:R-:W-:Y:S01]  /*a1b20*/  DADD R250, -RZ, -R32 ;  /* 0x00000000fffa7229 */ /* 0x020fe20000000920 */
[----:B------:R-:W2:Y:S04]  /*a1b30*/  LDL.128 R244, [R1+0x6010] ;  /* 0x0060100001f47983 */ /* 0x000ea80000100c00 */
[----:B------:R0:W-:Y:S02]  /*a1b40*/  STL.128 [R1+0x5de0], R104 ;  /* 0x005de06801007387 */ /* 0x0001e40000100c00 */
[----:B0-----:R-:W-:-:S02]  /*a1b50*/  DADD R104, -RZ, -R116 ;  /* 0x00000000ff687229 */ /* 0x001fc40000000974 */
[----:B------:R-:W-:Y:S01]  /*a1b60*/  DADD R106, -RZ, -R160 ;  /* 0x00000000ff6a7229 */ /* 0x000fe200000009a0 */
[----:B------:R0:W-:Y:S04]  /*a1b70*/  STL.128 [R1+0x5dc0], R248 ;  /* 0x005dc0f801007387 */ /* 0x0001e80000100c00 */
[----:B------:R-:W3:Y:S04]  /*a1b80*/  LDL.64 R116, [R1+0x7888] ;  /* 0x0078880001747983 */ /* 0x000ee80000100a00 */
[----:B------:R1:W-:Y:S04]  /*a1b90*/  STL.128 [R1+0x5df0], R104 ;  /* 0x005df06801007387 */ /* 0x0003e80000100c00 */
[----:B0-----:R-:W4:Y:S01]  /*a1ba0*/  LDL.128 R248, [R1+0x5ff0] ;  /* 0x005ff00001f87983 */ /* 0x001f220000100c00 */
[----:B-1----:R-:W-:-:S02]  /*a1bb0*/  DADD R106, -RZ, -R164 ;  /* 0x00000000ff6a7229 */ /* 0x002fc400000009a4 */
[----:B------:R-:W-:Y:S02]  /*a1bc0*/  DADD R164, -RZ, -R168 ;  /* 0x00000000ffa47229 */ /* 0x000fe400000009a8 */
[----:B------:R-:W-:Y:S01]  /*a1bd0*/  DADD R168, -RZ, -R172 ;  /* 0x00000000ffa87229 */ /* 0x000fe200000009ac */
[----:B------:R-:W2:Y:S04]  /*a1be0*/  LDL.128 R172, [R1+0x6020] ;  /* 0x0060200001ac7983 */ /* 0x000ea80000100c00 */
[----:B--2---:R0:W-:Y:S04]  /*a1bf0*/  STL.128 [R1+0x7730], R172 ;  /* 0x007730ac01007387 */ /* 0x0041e80000100c00 */
[----:B0-----:R-:W2:Y:S04]  /*a1c00*/  LDL.128 R172, [R1+0x6060] ;  /* 0x0060600001ac7983 */ /* 0x001ea80000100c00 */
[----:B----4-:R0:W-:Y:S04]  /*a1c10*/  STL.128 [R1+0x7750], R248 ;  /* 0x007750f801007387 */ /* 0x0101e80000100c00 */
[----:B------:R1:W-:Y:S04]  /*a1c20*/  STL.128 [R1+0x7740], R244 ;  /* 0x007740f401007387 */ /* 0x0003e80000100c00 */
[----:B0-----:R-:W4:Y:S04]  /*a1c30*/  LDL.128 R248, [R1+0x6030] ;  /* 0x0060300001f87983 */ /* 0x001f280000100c00 */
[----:B-1----:R-:W4:Y:S01]  /*a1c40*/  LDL.128 R244, [R1+0x6050] ;  /* 0x0060500001f47983 */ /* 0x002f220000100c00 */
[----:B------:R-:W0:Y:S01]  /*a1c50*/  MUFU.RCP64H R13, R125 ;  /* 0x0000007d000d7308 */ /* 0x000e220000001800 */
[----:B------:R-:W-:Y:S01]  /*a1c60*/  MOV R12, 0x1 ;  /* 0x00000001000c7802 */ /* 0x000fe20000000f00 */
[----:B------:R-:W-:-:S05]  /*a1c70*/  DADD R236, -RZ, -R28 ;  /* 0x00000000ffec7229 */ /* 0x000fca000000091c */
[----:B0-----:R-:W-:-:S08]  /*a1c80*/  DFMA R28, -R124, R12, 1 ;  /* 0x3ff000007c1c742b */ /* 0x001fd0000000010c */
[----:B------:R-:W-:Y:S02]  /*a1c90*/  DFMA R28, R28, R28, R28 ;  /* 0x0000001c1c1c722b */ /* 0x000fe4000000001c */
[----:B------:R-:W-:-:S06]  /*a1ca0*/  DADD R240, -RZ, -R240 ;  /* 0x00000000fff07229 */ /* 0x000fcc00000009f0 */
[----:B------:R-:W-:-:S08]  /*a1cb0*/  DFMA R12, R12, R28, R12 ;  /* 0x0000001c0c0c722b */ /* 0x000fd0000000000c */
[----:B------:R-:W-:Y:S02]  /*a1cc0*/  DFMA R28, -R124, R12, 1 ;  /* 0x3ff000007c1c742b */ /* 0x000fe4000000010c */
[----:B------:R-:W-:Y:S02]  /*a1cd0*/  DADD R104, -RZ, -R162 ;  /* 0x00000000ff687229 */ /* 0x000fe400000009a2 */
[----:B------:R-:W-:Y:S02]  /*a1ce0*/  DADD R166, -RZ, -R166 ;  /* 0x00000000ffa67229 */ /* 0x000fe400000009a6 */
[----:B------:R-:W-:Y:S02]  /*a1cf0*/  DADD R170, -RZ, -R170 ;  /* 0x00000000ffaa7229 */ /* 0x000fe400000009aa */
[----:B------:R-:W-:Y:S02]  /*a1d00*/  DADD R220, -RZ, -R220 ;  /* 0x00000000ffdc7229 */ /* 0x000fe400000009dc */
[----:B------:R-:W-:Y:S01]  /*a1d10*/  DFMA R12, R12, R28, R12 ;  /* 0x0000001c0c0c722b */ /* 0x000fe2000000000c */
[----:B------:R0:W-:Y:S01]  /*a1d20*/  STL.128 [R1+0x5e00], R104 ;  /* 0x005e006801007387 */ /* 0x0001e20000100c00 */
[----:B------:R-:W-:-:S02]  /*a1d30*/  DADD R232, -RZ, -R232 ;  /* 0x00000000ffe87229 */ /* 0x000fc400000009e8 */
[----:B------:R-:W-:Y:S01]  /*a1d40*/  DADD R226, -RZ, -R226 ;  /* 0x00000000ffe27229 */ /* 0x000fe200000009e2 */
[----:B------:R-:W-:Y:S03]  /*a1d50*/  STL.128 [R1+0x5dd0], R236 ;  /* 0x005dd0ec01007387 */ /* 0x000fe60000100c00 */
[----:B---3--:R-:W-:Y:S01]  /*a1d60*/  DMUL R28, R12, R116 ;  /* 0x000000740c1c7228 */ /* 0x008fe20000000000 */
[----:B------:R1:W5:Y:S01]  /*a1d70*/  LDL.128 R160, [R1+0x5f80] ;  /* 0x005f800001a07983 */ /* 0x0003620000100c00 */
[----:B0-----:R-:W-:Y:S02]  /*a1d80*/  DADD R106, -RZ, -R222 ;  /* 0x00000000ff6a7229 */ /* 0x001fe400000009de */
[----:B------:R-:W-:Y:S02]  /*a1d90*/  DADD R104, -RZ, -R224 ;  /* 0x00000000ff687229 */ /* 0x000fe400000009e0 */
[----:B------:R-:W-:Y:S01]  /*a1da0*/  DADD R222, -RZ, -R234 ;  /* 0x00000000ffde7229 */ /* 0x000fe200000009ea */
[----:B------:R-:W-:Y:S01]  /*a1db0*/  STL.128 [R1+0x5e10], R164 ;  /* 0x005e10a401007387 */ /* 0x000fe20000100c00 */
[----:B------:R-:W-:-:S02]  /*a1dc0*/  DADD R234, -RZ, -R230 ;  /* 0x00000000ffea7229 */ /* 0x000fc400000009e6 */
[----:B------:R-:W-:Y:S01]  /*a1dd0*/  DADD R224, -RZ, -R228 ;  /* 0x00000000ffe07229 */ /* 0x000fe200000009e4 */
[----:B------:R-:W-:Y:S01]  /*a1de0*/  STL.128 [R1+0x5e20], R168 ;  /* 0x005e20a801007387 */ /* 0x000fe20000100c00 */
[----:B------:R-:W-:-:S03]  /*a1df0*/  DFMA R32, -R124, R28, R116 ;  /* 0x0000001c7c20722b */ /* 0x000fc60000000174 */
[----:B------:R0:W-:Y:S04]  /*a1e00*/  STL.128 [R1+0x5e30], R104 ;  /* 0x005e306801007387 */ /* 0x0001e80000100c00 */
[----:B------:R3:W-:Y:S01]  /*a1e10*/  STL.128 [R1+0x5e40], R220 ;  /* 0x005e40dc01007387 */ /* 0x0007e20000100c00 */
[----:B------:R-:W-:-:S03]  /*a1e20*/  DFMA R32, R12, R32, R28 ;  /* 0x000000200c20722b */ /* 0x000fc6000000001c */
[----:B------:R1:W-:Y:S04]  /*a1e30*/  STL.128 [R1+0x5e50], R232 ;  /* 0x005e50e801007387 */ /* 0x0003e80000100c00 */
[----:B------:R1:W-:Y:S04]  /*a1e40*/  STL.128 [R1+0x5e60], R224 ;  /* 0x005e60e001007387 */ /* 0x0003e80000100c00 */
[----:B------:R1:W5:Y:S04]  /*a1e50*/  LDL.64 R28, [R1+0x6048] ;  /* 0x00604800011c7983 */ /* 0x0003680000100a00 */
[----:B0-----:R0:W5:Y:S04]  /*a1e60*/  LDL.128 R104, [R1+0x5f70] ;  /* 0x005f700001687983 */ /* 0x0011680000100c00 */
[----:B------:R0:W5:Y:S04]  /*a1e70*/  LDL.128 R164, [R1+0x5f90] ;  /* 0x005f900001a47983 */ /* 0x0001680000100c00 */
[----:B------:R0:W5:Y:S04]  /*a1e80*/  LDL.128 R168, [R1+0x5fa0] ;  /* 0x005fa00001a87983 */ /* 0x0001680000100c00 */
[----:B---3--:R0:W5:Y:S04]  /*a1e90*/  LDL.128 R220, [R1+0x5fb0] ;  /* 0x005fb00001dc7983 */ /* 0x0081680000100c00 */
[----:B------:R0:W5:Y:S04]  /*a1ea0*/  LDL.128 R236, [R1+0x5fc0] ;  /* 0x005fc00001ec7983 */ /* 0x0001680000100c00 */
[----:B-1----:R0:W5:Y:S04]  /*a1eb0*/  LDL.128 R232, [R1+0x5fd0] ;  /* 0x005fd00001e87983 */ /* 0x0021680000100c00 */
[----:B------:R0:W5:Y:S04]  /*a1ec0*/  LDL.128 R228, [R1+0x5fe0] ;  /* 0x005fe00001e47983 */ /* 0x0001680000100c00 */
[----:B------:R0:W5:Y:S04]  /*a1ed0*/  LDL.128 R224, [R1+0x6000] ;  /* 0x0060000001e07983 */ /* 0x0001680000100c00 */
[----:B--2---:R1:W-:Y:S02]  /*a1ee0*/  STL.128 [R1+0x7700], R172 ;  /* 0x007700ac01007387 */ /* 0x0043e40000100c00 */
[----:B-1----:R-:W-:-:S02]  /*a1ef0*/  DADD R172, -RZ, -R4 ;  /* 0x00000000ffac7229 */ /* 0x002fc40000000904 */
[----:B------:R-:W-:Y:S01]  /*a1f00*/  DADD R174, -RZ, -R242 ;  /* 0x00000000ffae7229 */ /* 0x000fe200000009f2 */
[----:B------:R-:W2:Y:S06]  /*a1f10*/  LDL.LU.64 R4, [R1+0x7868] ;  /* 0x0078680001047983 */ /* 0x000eac0000300a00 */
[----:B------:R1:W-:Y:S02]  /*a1f20*/  STL.128 [R1+0x5e70], R172 ;  /* 0x005e70ac01007387 */ /* 0x0003e40000100c00 */
[----:B-1----:R-:W-:Y:S02]  /*a1f30*/  DADD R172, -RZ, -R24 ;  /* 0x00000000ffac7229 */ /* 0x002fe40000000918 */
[----:B------:R-:W-:Y:S01]  /*a1f40*/  DADD R174, -RZ, -R36 ;  /* 0x00000000ffae7229 */ /* 0x000fe20000000924 */
[----:B------:R-:W3:Y:S01]  /*a1f50*/  LDL.LU.64 R24, [R1+0x7768] ;  /* 0x0077680001187983 */ /* 0x000ee20000300a00 */
[----:B------:R-:W-:-:S03]  /*a1f60*/  DADD R242, -RZ, -R20 ;  /* 0x00000000fff27229 */ /* 0x000fc60000000914 */
[----:B------:R-:W3:Y:S04]  /*a1f70*/  LDL.LU.64 R36, [R1+0x7770] ;  /* 0x0077700001247983 */ /* 0x000ee80000300a00 */
[----:B------:R1:W-:Y:S04]  /*a1f80*/  STL.128 [R1+0x5e90], R172 ;  /* 0x005e90ac01007387 */ /* 0x0003e80000100c00 */
[----:B------:R-:W3:Y:S01]  /*a1f90*/  LDL.LU.64 R20, [R1+0x7760] ;  /* 0x0077600001147983 */ /* 0x000ee20000300a00 */
[----:B-1----:R-:W-:Y:S02]  /*a1fa0*/  DADD R172, -RZ, -R114 ;  /* 0x00000000ffac7229 */ /* 0x002fe40000000972 */
[----:B------:R-:W-:-:S02]  /*a1fb0*/  DADD R174, -RZ, -R112 ;  /* 0x00000000ffae7229 */ /* 0x000fc40000000970 */
[----:B------:R-:W-:Y:S02]  /*a1fc0*/  DADD R112, -RZ, -R88 ;  /* 0x00000000ff707229 */ /* 0x000fe40000000958 */
[----:B------:R-:W-:Y:S01]  /*a1fd0*/  DADD R114, -RZ, -R86 ;  /* 0x00000000ff727229 */ /* 0x000fe20000000956 */
[----:B------:R1:W-:Y:S04]  /*a1fe0*/  STL.128 [R1+0x5e80], R240 ;  /* 0x005e80f001007387 */ /* 0x0003e80000100c00 */
[----:B------:R-:W-:Y:S04]  /*a1ff0*/  STL.128 [R1+0x5ea0], R172 ;  /* 0x005ea0ac01007387 */ /* 0x000fe80000100c00 */
[----:B------:R0:W-:Y:S04]  /*a2000*/  STL.128 [R1+0x5eb0], R112 ;  /* 0x005eb07001007387 */ /* 0x0001e80000100c00 */
[----:B------:R-:W3:Y:S04]  /*a2010*/  LDL.64 R88, [R1+0x79c8] ;  /* 0x0079c80001587983 */ /* 0x000ee80000100a00 */
[----:B-1----:R-:W3:Y:S04]  /*a2020*/  LDL.64 R240, [R1+0x79e0] ;  /* 0x0079e00001f07983 */ /* 0x002ee80000100a00 */
[----:B------:R-:W3:Y:S01]  /*a2030*/  LDL.64 R242, [R1+0x79e8] ;  /* 0x0079e80001f27983 */ /* 0x000ee20000100a00 */
[----:B0-----:R-:W-:-:S03]  /*a2040*/  DADD R112, -RZ, -R82 ;  /* 0x00000000ff707229 */ /* 0x001fc60000000952 */
[----:B------:R-:W3:Y:S01]  /*a2050*/  LDL.64 R172, [R1+0x7ee0] ;  /* 0x007ee00001ac7983 */ /* 0x000ee20000100a00 */
[----:B------:R-:W-:Y:S02]  /*a2060*/  DADD R114, -RZ, -R80 ;  /* 0x00000000ff727229 */ /* 0x000fe40000000950 */
[----:B------:R-:W-:Y:S01]  /*a2070*/  DADD R80, -RZ, -R68 ;  /* 0x00000000ff507229 */ /* 0x000fe20000000944 */
[----:B------:R-:W3:Y:S01]  /*a2080*/  LDL.64 R174, [R1+0x7ee8] ;  /* 0x007ee80001ae7983 */ /* 0x000ee20000100a00 */
[----:B------:R-:W-:-:S03]  /*a2090*/  DADD R82, -RZ, -R62 ;  /* 0x00000000ff527229 */ /* 0x000fc6000000093e */
[----:B------:R0:W-:Y:S04]  /*a20a0*/  STL.128 [R1+0x5ec0], R112 ;  /* 0x005ec07001007387 */ /* 0x0001e80000100c00 */
[----:B------:R1:W-:Y:S04]  /*a20b0*/  STL.128 [R1+0x5ed0], R80 ;  /* 0x005ed05001007387 */ /* 0x0003e80000100c00 */
[----:B------:R-:W3:Y:S04]  /*a20c0*/  LDL.LU.64 R86, [R1+0x7778] ;  /* 0x0077780001567983 */ /* 0x000ee80000300a00 */
[----:B------:R-:W3:Y:S04]  /*a20d0*/  LDL.LU.64 R68, [R1+0x7788] ;  /* 0x0077880001447983 */ /* 0x000ee80000300a00 */
[----:B0-----:R-:W3:Y:S01]  /*a20e0*/  LDL.LU.64 R112, [R1+0x7780] ;  /* 0x0077800001707983 */ /* 0x001ee20000300a00 */
[----:B-1----:R-:W-:-:S03]  /*a20f0*/  DADD R80, -RZ, -R54 ;  /* 0x00000000ff507229 */ /* 0x002fc60000000936 */
[----:B------:R-:W3:Y:S01]  /*a2100*/  LDL.64 R114, [R1+0x79c0] ;  /* 0x0079c00001727983 */ /* 0x000ee20000100a00 */
[----:B------:R-:W-:Y:S02]  /*a2110*/  DADD R82, -RZ, -R52 ;  /* 0x00000000ff527229 */ /* 0x000fe40000000934 */
[----:B------:R-:W-:Y:S01]  /*a2120*/  DADD R52, -RZ, -R50 ;  /* 0x00000000ff347229 */ /* 0x000fe20000000932 */
[----:B------:R-:W3:Y:S01]  /*a2130*/  LDL.LU.64 R62, [R1+0x7790] ;  /* 0x00779000013e7983 */ /* 0x000ee20000300a00 */
[----:B------:R-:W-:-:S03]  /*a2140*/  DADD R54, -RZ, -R44 ;  /* 0x00000000ff367229 */ /* 0x000fc6000000092c */
[----:B------:R0:W-:Y:S04]  /*a2150*/  STL.128 [R1+0x5ee0], R80 ;  /* 0x005ee05001007387 */ /* 0x0001e80000100c00 */
[----:B------:R1:W-:Y:S04]  /*a2160*/  STL.128 [R1+0x5ef0], R52 ;  /* 0x005ef03401007387 */ /* 0x0003e80000100c00 */
[----:B------:R-:W3:Y:S04]  /*a2170*/  LDL.LU.64 R50, [R1+0x77b0] ;  /* 0x0077b00001327983 */ /* 0x000ee80000300a00 */
[----:B------:R-:W3:Y:S04]  /*a2180*/  LDL.LU.64 R44, [R1+0x77b8] ;  /* 0x0077b800012c7983 */ /* 0x000ee80000300a00 */
[----:B0-----:R-:W3:Y:S01]  /*a2190*/  LDL.LU.64 R80, [R1+0x77a8] ;  /* 0x0077a80001507983 */ /* 0x001ee20000300a00 */
[----:B-1----:R-:W-:-:S03]  /*a21a0*/  DADD R52, -RZ, -R40 ;  /* 0x00000000ff347229 */ /* 0x002fc60000000928 */
[----:B------:R-:W3:Y:S01]  /*a21b0*/  LDL.LU.64 R82, [R1+0x7798] ;  /* 0x0077980001527983 */ /* 0x000ee20000300a00 */
[----:B------:R-:W-:-:S07]  /*a21c0*/  DADD R54, -RZ, -R8 ;  /* 0x00000000ff367229 */ /* 0x000fce0000000908 */
[----:B------:R0:W-:Y:S04]  /*a21d0*/  STL.128 [R1+0x5f00], R52 ;  /* 0x005f003401007387 */ /* 0x0001e80000100c00 */
[----:B0-----:R-:W3:Y:S04]  /*a21e0*/  LDL.64 R52, [R1+0x7a00] ;  /* 0x007a000001347983 */ /* 0x001ee80000100a00 */
[----:B----4-:R0:W-:Y:S04]  /*a21f0*/  STL.128 [R1+0x7720], R248 ;  /* 0x007720f801007387 */ /* 0x0101e80000100c00 */
[----:B------:R1:W-:Y:S04]  /*a2200*/  STL.128 [R1+0x7710], R244 ;  /* 0x007710f401007387 */ /* 0x0003e80000100c00 */
[----:B0-----:R0:W5:Y:S04]  /*a2210*/  LDL.128 R248, [R1+0x6070] ;  /* 0x0060700001f87983 */ /* 0x0011680000100c00 */
[----:B-1----:R0:W5:Y:S01]  /*a2220*/  LDL.128 R244, [R1+0x6080] ;  /* 0x0060800001f47983 */ /* 0x0021620000100c00 */
[----:B------:R-:W-:-:S03]  /*a2230*/  FFMA R0, RZ, R125, R33 ;  /* 0x0000007dff007223 */ /* 0x000fc60000000021 */
[----:B------:R-:W-:Y:S01]  /*a2240*/  STL.64 [R1+0x8238], R32 ;  /* 0x0082382001007387 */ /* 0x000fe20000100a00 */
[----:B------:R-:W-:Y:S02]  /*a2250*/  FSETP.GEU.AND P2, PT, |R117|, 6.5827683646048100446e-37, PT ;  /* 0x036000007500780b */ /* 0x000fe40003f4e200 */
[----:B------:R-:W-:Y:S01]  /*a2260*/  FSETP.GT.AND P1, PT, |R0|, 1.469367938527859385e-39, PT ;  /* 0x001000000000780b */ /* 0x000fe20003f24200 */
[----:B------:R-:W-:Y:S01]  /*a2270*/  BSSY.RECONVERGENT B3, `(.L_x_1554) ;  /* 0x0000026000037945 */ /* 0x000fe20003800200 */
[----:B--2---:R-:W-:Y:S02]  /*a2280*/  DADD R54, -RZ, -R4 ;  /* 0x00000000ff367229 */ /* 0x004fe40000000904 */
[-C--:B---3--:R-:W-:Y:S02]  /*a2290*/  DFMA R174, R174, R8.reuse, R68 ;  /* 0x00000008aeae722b */ /* 0x088fe40000000044 */
[-C--:B------:R-:W-:Y:S02]  /*a22a0*/  DFMA R112, R114, R8.reuse, R112 ;  /* 0x000000087270722b */ /* 0x080fe40000000070 */
[----:B------:R-:W-:-:S02]  /*a22b0*/  DFMA R114, R88, R8, R86 ;  /* 0x000000085872722b */ /* 0x000fc40000000056 */
[-C--:B------:R-:W-:Y:S01]  /*a22c0*/  DFMA R172, R172, R8.reuse, R62 ;  /* 0x00000008acac722b */ /* 0x080fe2000000003e */
[----:B------:R-:W-:Y:S04]  /*a22d0*/  STL.64 [R1+0x7d68], R174 ;  /* 0x007d68ae01007387 */ /* 0x000fe80000100a00 */
[----:B------:R-:W-:Y:S04]  /*a22e0*/  STL.128 [R1+0x5f40], R112 ;  /* 0x005f407001007387 */ /* 0x000fe80000100c00 */
[----:B------:R-:W-:Y:S01]  /*a22f0*/  STL.64 [R1+0x7d60], R172 ;  /* 0x007d60ac01007387 */ /* 0x000fe20000100a00 */
[----:B------:R-:W-:-:S02]  /*a2300*/  DFMA R240, R240, R8, R80 ;  /* 0x00000008f0f0722b */ /* 0x000fc40000000050 */
[-C--:B------:R-:W-:Y:S02]  /*a2310*/  DFMA R80, R132, R8.reuse, R36 ;  /* 0x000000088450722b */ /* 0x080fe40000000024 */
[-C--:B------:R-:W-:Y:S02]  /*a2320*/  DFMA R242, R242, R8.reuse, R82 ;  /* 0x00000008f2f2722b */ /* 0x080fe40000000052 */
[----:B------:R-:W-:Y:S01]  /*a2330*/  DFMA R82, R134, R8, R24 ;  /* 0x000000088652722b */ /* 0x000fe20000000018 */
[----:B------:R-:W-:Y:S04]  /*a2340*/  STL.64 [R1+0x7d90], R240 ;  /* 0x007d90f001007387 */ /* 0x000fe80000100a00 */
[----:B------:R-:W-:Y:S04]  /*a2350*/  STL.64 [R1+0x7d98], R242 ;  /* 0x007d98f201007387 */ /* 0x000fe80000100a00 */
[----:B------:R-:W-:Y:S01]  /*a2360*/  STL.64 [R1+0x7db0], R80 ;  /* 0x007db05001007387 */ /* 0x000fe20000100a00 */
[----:B------:R-:W-:-:S02]  /*a2370*/  IMAD.MOV.U32 R4, RZ, RZ, R52 ;  /* 0x000000ffff047224 */ /* 0x000fc400078e0034 */
[----:B------:R-:W-:Y:S01]  /*a2380*/  IMAD.MOV.U32 R5, RZ, RZ, R53 ;  /* 0x000000ffff057224 */ /* 0x000fe200078e0035 */
[----:B------:R1:W-:Y:S05]  /*a2390*/  STL.128 [R1+0x5d50], R52 ;  /* 0x005d503401007387 */ /* 0x0003ea0000100c00 */
[-C--:B------:R-:W-:Y:S01]  /*a23a0*/  DFMA R4, R4, R8.reuse, R20 ;  /* 0x000000080404722b */ /* 0x080fe20000000014 */
[----:B------:R0:W-:Y:S01]  /*a23b0*/  STL.128 [R1+0x5f20], R240 ;  /* 0x005f20f001007387 */ /* 0x0001e20000100c00 */
[-C--:B-1----:R-:W-:Y:S02]  /*a23c0*/  DFMA R52, R120, R8.reuse, R44 ;  /* 0x000000087834722b */ /* 0x082fe4000000002c */
[----:B------:R-:W-:-:S03]  /*a23d0*/  DFMA R54, R122, R8, R50 ;  /* 0x000000087a36722b */ /* 0x000fc60000000032 */
[----:B------:R0:W-:Y:S04]  /*a23e0*/  STL.64 [R1+0x8230], R4 ;  /* 0x0082300401007387 */ /* 0x0001e80000100a00 */
[----:B------:R0:W-:Y:S04]  /*a23f0*/  STL.64 [R1+0x7db8], R82 ;  /* 0x007db85201007387 */ /* 0x0001e80000100a00 */
[----:B------:R0:W-:Y:S04]  /*a2400*/  STL.128 [R1+0x5f10], R52 ;  /* 0x005f103401007387 */ /* 0x0001e80000100c00 */
[----:B------:R0:W-:Y:S04]  /*a2410*/  STL.128 [R1+0x5f30], R172 ;  /* 0x005f30ac01007387 */ /* 0x0001e80000100c00 */
[----:B------:R0:W-:Y:S01]  /*a2420*/  STL.128 [R1+0x5f50], R80 ;  /* 0x005f505001007387 */ /* 0x0001e20000100c00 */
[----:B------:R-:W-:Y:S05]  /*a2430*/  @P1 BRA P2, `(.L_x_1555) ;  /* 0x0000000000241947 */ /* 0x000fea0001000000 */
[----:B------:R-:W-:Y:S01]  /*a2440*/  MOV R8, R116 ;  /* 0x0000007400087202 */ /* 0x000fe20000000f00 */
[----:B------:R-:W-:Y:S01]  /*a2450*/  IMAD.MOV.U32 R9, RZ, RZ, R117 ;  /* 0x000000ffff097224 */ /* 0x000fe200078e0075 */
[----:B0-----:R-:W-:Y:S01]  /*a2460*/  MOV R175, R125 ;  /* 0x0000007d00af7202 */ /* 0x001fe20000000f00 */
[----:B------:R-:W-:Y:S01]  /*a2470*/  IMAD.MOV.U32 R174, RZ, RZ, R124 ;  /* 0x000000ffffae7224 */ /* 0x000fe200078e007c */
[----:B------:R-:W-:-:S07]  /*a2480*/  MOV R0, 0xa24a0 ;  /* 0x000a24a000007802 */ /* 0x000fce0000000f00 */
[----:B-----5:R-:W-:Y:S05]  /*a2490*/  CALL.REL.NOINC `($__internal_1_$__cuda_sm20_div_rn_f64_full) ;  /* 0x00000ae000847944 */ /* 0x020fea0003c00000 */
[----:B------:R-:W-:Y:S02]  /*a24a0*/  IMAD.MOV.U32 R4, RZ, RZ, R12 ;  /* 0x000000ffff047224 */ /* 0x000fe400078e000c */
[----:B------:R-:W-:-:S05]  /*a24b0*/  IMAD.MOV.U32 R5, RZ, RZ, R13 ;  /* 0x000000ffff057224 */ /* 0x000fca00078e000d */
[----:B------:R1:W-:Y:S02]  /*a24c0*/  STL.64 [R1+0x8238], R4 ;  /* 0x0082380401007387 */ /* 0x0003e40000100a00 */
.L_x_1555:
[----:B------:R-:W-:Y:S05]  /*a24d0*/  BSYNC.RECONVERGENT B3 ;  /* 0x0000000000037941 */ /* 0x000fea0003800200 */
.L_x_1554:
[----:B01----:R-:W0:Y:S01]  /*a24e0*/  MUFU.RCP64H R5, R127 ;  /* 0x0000007f00057308 */ /* 0x003e220000001800 */
        /* <DEDUP_REMOVED lines=22> */
.L_x_1557:
[----:B------:R-:W-:Y:S05]  /*a2650*/  BSYNC.RECONVERGENT B3 ;  /* 0x0000000000037941 */ /* 0x000fea0003800200 */
.L_x_1556:
        /* <DEDUP_REMOVED lines=23> */
.L_x_1559:
[----:B------:R-:W-:Y:S05]  /*a27d0*/  BSYNC.RECONVERGENT B3 ;  /* 0x0000000000037941 */ /* 0x000fea0003800200 */
.L_x_1558:
        /* <DEDUP_REMOVED lines=22> */
.L_x_1561:
[----:B------:R-:W-:Y:S05]  /*a2940*/  BSYNC.RECONVERGENT B3 ;  /* 0x0000000000037941 */ /* 0x000fea0003800200 */
.L_x_1560:
[----:B------:R-:W2:Y:S04]  /*a2950*/  LDL.64 R24, [R1+0x7930] ;  /* 0x0079300001187983 */ /* 0x000ea80000100a00 */
[----:B------:R-:W3:Y:S01]  /*a2960*/  LDL.LU.64 R32, [R1+0x7738] ;  /* 0x0077380001207983 */ /* 0x000ee20000300a00 */
        /* <DEDUP_REMOVED lines=18> */
[----:B------:R-:W-:Y:S02]  /*a2a90*/  MOV R175, R25 ;  /* 0x0000001900af7202 */ /* 0x000fe40000000f00 */
[----:B------:R-:W-:-:S07]  /*a2aa0*/  MOV R0, 0xa2ac0 ;  /* 0x000a2ac000007802 */ /* 0x000fce0000000f00 */
[----:B------:R-:W-:Y:S05]  /*a2ab0*/  CALL.REL.NOINC `($__internal_1_$__cuda_sm20_div_rn_f64_full) ;  /* 0x00000ad800fc7944 */ /* 0x000fea0003c00000 */
[----:B------:R-:W-:Y:S02]  /*a2ac0*/  IMAD.MOV.U32 R20, RZ, RZ, R12 ;  /* 0x000000ffff147224 */ /* 0x000fe400078e000c */
[----:B------:R-:W-:-:S07]  /*a2ad0*/  IMAD.MOV.U32 R21, RZ, RZ, R13 ;  /* 0x000000ffff157224 */ /* 0x000fce00078e000d */
.L_x_1563:
[----:B------:R-:W-:Y:S05]  /*a2ae0*/  BSYNC.RECONVERGENT B3 ;  /* 0x0000000000037941 */ /* 0x000fea0003800200 */
.L_x_1562:
[----:B------:R-:W2:Y:S01]  /*a2af0*/  LDL.LU.64 R36, [R1+0x7938] ;  /* 0x0079380001247983 */ /* 0x000ea20000300a00 */
        /* <DEDUP_REMOVED lines=18> */
[----:B------:R-:W-:Y:S01]  /*a2c20*/  MOV R0, 0xa2c50 ;  /* 0x000a2c5000007802 */ /* 0x000fe20000000f00 */
[----:B------:R-:W-:-:S07]  /*a2c30*/  IMAD.MOV.U32 R175, RZ, RZ, R149 ;  /* 0x000000ffffaf7224 */ /* 0x000fce00078e0095 */
[----:B------:R-:W-:Y:S05]  /*a2c40*/  CALL.REL.NOINC `($__internal_1_$__cuda_sm20_div_rn_f64_full) ;  /* 0x00000ad800987944 */ /* 0x000fea0003c00000 */
[----:B------:R-:W-:Y:S01]  /*a2c50*/  MOV R24, R12 ;  /* 0x0000000c00187202 */ /* 0x000fe20000000f00 */
[----:B------:R-:W-:-:S07]  /*a2c60*/  IMAD.MOV.U32 R25, RZ, RZ, R13 ;  /* 0x000000ffff197224 */ /* 0x000fce00078e000d */
.L_x_1565:
[----:B------:R-:W-:Y:S05]  /*a2c70*/  BSYNC.RECONVERGENT B3 ;  /* 0x0000000000037941 */ /* 0x000fea0003800200 */
.L_x_1564:
        /* <DEDUP_REMOVED lines=23> */
.L_x_1567:
[----:B------:R-:W-:Y:S05]  /*a2df0*/  BSYNC.RECONVERGENT B3 ;  /* 0x0000000000037941 */ /* 0x000fea0003800200 */
.L_x_1566:
        /* <DEDUP_REMOVED lines=23> */
.L_x_1569:
[----:B------:R-:W-:Y:S05]  /*a2f70*/  BSYNC.RECONVERGENT B3 ;  /* 0x0000000000037941 */ /* 0x000fea0003800200 */
.L_x_1568:
        /* <DEDUP_REMOVED lines=23> */
.L_x_1571:
[----:B------:R-:W-:Y:S05]  /*a30f0*/  BSYNC.RECONVERGENT B3 ;  /* 0x0000000000037941 */ /* 0x000fea0003800200 */
.L_x_1570:
[----:B------:R-:W2:Y:S01]  /*a3100*/  LDL.64 R62, [R1+0x8438] ;  /* 0x00843800013e7983 */ /* 0x000ea20000100a00 */
        /* <DEDUP_REMOVED lines=23> */
.L_x_1573:
[----:B------:R-:W-:Y:S05]  /*a3280*/  BSYNC.RECONVERGENT B3 ;  /* 0x0000000000037941 */ /* 0x000fea0003800200 */
.L_x_1572:
[----:B------:R-:W2:Y:S04]  /*a3290*/  LDL.64 R78, [R1+0x78f8] ;  /* 0x0078f800014e7983 */ /* 0x000ea80000100a00 */
[----:B------:R-:W3:Y:S01]  /*a32a0*/  LDL.LU.64 R32, [R1+0x81b0] ;  /* 0x0081b00001207983 */ /* 0x000ee20000300a00 */
[----:B------:R-:W-:-:S03]  /*a32b0*/  IMAD.MOV.U32 R8, RZ, RZ, 0x1 ;  /* 0x00000001ff087424 */ /* 0x000fc600078e00ff */
[----:B------:R-:W4:Y:S04]  /*a32c0*/  LDL.LU.64 R104, [R1+0x7708] ;  /* 0x0077080001687983 */ /* 0x000f280000300a00 */
[----:B------:R-:W4:Y:S04]  /*a32d0*/  LDL.LU.64 R88, [R1+0x8288] ;  /* 0x0082880001587983 */ /* 0x000f280000300a00 */
[----:B------:R-:W5:Y:S04]  /*a32e0*/  LDL.LU.64 R130, [R1+0x81b8] ;  /* 0x0081b80001827983 */ /* 0x000f680000300a00 */
[----:B------:R-:W5:Y:S04]  /*a32f0*/  LDL.LU.64 R128, [R1+0x7750] ;  /* 0x0077500001807983 */ /* 0x000f680000300a00 */
[----:B------:R-:W5:Y:S04]  /*a3300*/  LDL.LU.64 R126, [R1+0x81f0] ;  /* 0x0081f000017e7983 */ /* 0x000f680000300a00 */
[----:B------:R-:W5:Y:S04]  /*a3310*/  LDL.LU.64 R116, [R1+0x7720] ;  /* 0x0077200001747983 */ /* 0x000f680000300a00 */
[----:B------:R-:W5:Y:S04]  /*a3320*/  LDL.LU.64 R86, [R1+0x81f8] ;  /* 0x0081f80001567983 */ /* 0x000f680000300a00 */
[----:B------:R-:W5:Y:S04]  /*a3330*/  LDL.LU.64 R106, [R1+0x83f0] ;  /* 0x0083f000016a7983 */ /* 0x000f680000300a00 */
[----:B------:R-:W5:Y:S01]  /*a3340*/  LDL.LU.64 R68, [R1+0x8280] ;  /* 0x0082800001447983 */ /* 0x000f620000300a00 */
[----:B--2---:R-:W0:Y:S02]  /*a3350*/  MUFU.RCP64H R9, R79 ;  /* 0x0000004f00097308 */ /* 0x004e240000001800 */
[----:B0-----:R-:W-:-:S08]  /*a3360*/  DFMA R12, -R78, R8, 1 ;  /* 0x3ff000004e0c742b */ /* 0x001fd00000000108 */
[----:B------:R-:W-:-:S08]  /*a3370*/  DFMA R12, R12, R12, R12 ;  /* 0x0000000c0c0c722b */ /* 0x000fd0000000000c */
[----:B------:R-:W-:Y:S02]  /*a3380*/  DFMA R12, R8, R12, R8 ;  /* 0x0000000c080c722b */ /* 0x000fe40000000008 */
[----:B---3--:R-:W-:-:S06]  /*a3390*/  DFMA R8, R32, R50, R222 ;  /* 0x000000322008722b */ /* 0x008fcc00000000de */
[----:B------:R-:W-:-:S08]  /*a33a0*/  DFMA R32, -R78, R12, 1 ;  /* 0x3ff000004e20742b */ /* 0x000fd0000000010c */
[----:B------:R-:W-:-:S08]  /*a33b0*/  DFMA R12, R12, R32, R12 ;  /* 0x000000200c0c722b */ /* 0x000fd0000000000c */
[----:B------:R-:W-:-:S08]  /*a33c0*/  DMUL R32, R12, -R8 ;  /* 0x800000080c207228 */ /* 0x000fd00000000000 */
[----:B------:R-:W-:-:S08]  /*a33d0*/  DFMA R62, -R78, R32, -R8 ;  /* 0x000000204e3e722b */ /* 0x000fd00000000908 */
[----:B------:R-:W-:Y:S01]  /*a33e0*/  DFMA R76, R12, R62, R32 ;  /* 0x0000003e0c4c722b */ /* 0x000fe20000000020 */
[----:B------:R-:W2:Y:S01]  /*a33f0*/  LDL.64 R12, [R1+0x4820] ;  /* 0x00482000010c7983 */ /* 0x000ea20000100a00 */
[----:B------:R-:W-:-:S08]  /*a3400*/  DADD R8, -RZ, -R8 ;  /* 0x00000000ff087229 */ /* 0x000fd00000000908 */
[----:B------:R-:W-:Y:S02]  /*a3410*/  FFMA R0, RZ, R79, R77 ;  /* 0x0000004fff007223 */ /* 0x000fe4000000004d */
[----:B------:R-:W-:-:S03]  /*a3420*/  FSETP.GEU.AND P2, PT, |R9|, 6.5827683646048100446e-37, PT ;  /* 0x036000000900780b */ /* 0x000fc60003f4e200 */
[----:B------:R-:W-:Y:S01]  /*a3430*/  FSETP.GT.AND P1, PT, |R0|, 1.469367938527859385e-39, PT ;  /* 0x001000000000780b */ /* 0x000fe20003f24200 */
[-C--:B----4-:R-:W-:Y:S01]  /*a3440*/  DFMA R88, R88, R50.reuse, R104 ;  /* 0x000000325858722b */ /* 0x090fe20000000068 */
[----:B------:R-:W-:Y:S01]  /*a3450*/  BSSY.RECONVERGENT B3, `(.L_x_1574) ;  /* 0x000000d000037945 */ /* 0x000fe20003800200 */
[-C--:B-----5:R-:W-:Y:S02]  /*a3460*/  DFMA R32, R130, R50.reuse, R228 ;  /* 0x000000328220722b */ /* 0x0a0fe400000000e4 */
[-C--:B------:R-:W-:Y:S02]  /*a3470*/  DFMA R62, R126, R50.reuse, R128 ;  /* 0x000000327e3e722b */ /* 0x080fe40000000080 */
[-C--:B------:R-:W-:Y:S02]  /*a3480*/  DFMA R86, R86, R50.reuse, R116 ;  /* 0x000000325656722b */ /* 0x080fe40000000074 */
[-C--:B------:R-:W-:Y:S02]  /*a3490*/  DFMA R68, R68, R50.reuse, R106 ;  /* 0x000000324444722b */ /* 0x080fe4000000006a */
[----:B--2---:R-:W-:-:S02]  /*a34a0*/  DFMA R104, R12, R50, R246 ;  /* 0x000000320c68722b */ /* 0x004fc400000000f6 */
[----:B------:R-:W-:Y:S09]  /*a34b0*/  @P1 BRA P2, `(.L_x_1575) ;  /* 0x0000000000181947 */ /* 0x000ff20001000000 */
[----:B------:R-:W-:Y:S01]  /*a34c0*/  IMAD.MOV.U32 R174, RZ, RZ, R78 ;  /* 0x000000ffffae7224 */ /* 0x000fe200078e004e */
[----:B------:R-:W-:Y:S02]  /*a34d0*/  MOV R175, R79 ;  /* 0x0000004f00af7202 */ /* 0x000fe40000000f00 */
[----:B------:R-:W-:-:S07]  /*a34e0*/  MOV R0, 0xa3500 ;  /* 0x000a350000007802 */ /* 0x000fce0000000f00 */
[----:B------:R-:W-:Y:S05]  /*a34f0*/  CALL.REL.NOINC `($__internal_1_$__cuda_sm20_div_rn_f64_full) ;  /* 0x00000ad0006c7944 */ /* 0x000fea0003c00000 */
[----:B------:R-:W-:Y:S02]  /*a3500*/  IMAD.MOV.U32 R76, RZ, RZ, R12 ;  /* 0x000000ffff4c7224 */ /* 0x000fe400078e000c */
[----:B------:R-:W-:-:S07]  /*a3510*/  IMAD.MOV.U32 R77, RZ, RZ, R13 ;  /* 0x000000ffff4d7224 */ /* 0x000fce00078e000d */
.L_x_1575:
[----:B------:R-:W-:Y:S05]  /*a3520*/  BSYNC.RECONVERGENT B3 ;  /* 0x0000000000037941 */ /* 0x000fea0003800200 */
.L_x_1574:
[----:B------:R-:W2:Y:S04]  /*a3530*/  LDL.LU.64 R78, [R1+0x8290] ;  /* 0x00829000014e7983 */ /* 0x000ea80000300a00 */
[----:B------:R-:W3:Y:S04]  /*a3540*/  LDL.LU.64 R166, [R1+0x8298] ;  /* 0x0082980001a67983 */ /* 0x000ee80000300a00 */
        /* <DEDUP_REMOVED lines=11> */
[----:B------:R-:W0:Y:S01]  /*a3600*/  MUFU.RCP64H R9, R17 ;  /* 0x0000001100097308 */ /* 0x000e220000001800 */
[----:B------:R-:W-:-:S02]  /*a3610*/  MOV R8, 0x1 ;  /* 0x0000000100087802 */ /* 0x000fc40000000f00 */
[----:B------:R-:W5:Y:S04]  /*a3620*/  LDL.128 R128, [R1+0x4a80] ;  /* 0x004a800001807983 */ /* 0x000f680000100c00 */
        /* <DEDUP_REMOVED lines=31> */
.L_x_1577:
[----:B------:R-:W-:Y:S05]  /*a3820*/  BSYNC.RECONVERGENT B3 ;  /* 0x0000000000037941 */ /* 0x000fea0003800200 */
.L_x_1576:
        /* <DEDUP_REMOVED lines=44> */
.L_x_1579:
[----:B------:R-:W-:Y:S05]  /*a3af0*/  BSYNC.RECONVERGENT B3 ;  /* 0x0000000000037941 */ /* 0x000fea0003800200 */
.L_x_1578:
[----:B------:R-:W2:Y:S04]  /*a3b00*/  LDL.LU.64 R158, [R1+0x7748] ;  /* 0x00774800019e7983 */ /* 0x000ea80000300a00 */
        /* <DEDUP_REMOVED lines=30> */
.L_x_1581:
[----:B------:R-:W-:Y:S05]  /*a3cf0*/  BSYNC.RECONVERGENT B3 ;  /* 0x0000000000037941 */ /* 0x000fea0003800200 */
.L_x_1580:
[----:B------:R-:W2:Y:S04]  /*a3d00*/  LDL.64 R162, [R1+0x84b8] ;  /* 0x0084b80001a27983 */ /* 0x000ea80000100a00 */
[----:B------:R-:W3:Y:S04]  /*a3d10*/  LDL.LU.64 R150, [R1+0x7730] ;  /* 0x0077300001967983 */ /* 0x000ee80000300a00 */
        /* <DEDUP_REMOVED lines=25> */
[----:B------:R-:W-:Y:S01]  /*a3eb0*/  MOV R0, 0xa3ee0 ;  /* 0x000a3ee000007802 */ /* 0x000fe20000000f00 */
[----:B------:R-:W-:-:S07]  /*a3ec0*/  IMAD.MOV.U32 R175, RZ, RZ, R205 ;  /* 0x000000ffffaf7224 */ /* 0x000fce00078e00cd */
[----:B------:R-:W-:Y:S05]  /*a3ed0*/  CALL.REL.NOINC `($__internal_1_$__cuda_sm20_div_rn_f64_full) ;  /* 0x00000ac400f47944 */ /* 0x000fea0003c00000 */
[----:B------:R-:W-:Y:S01]  /*a3ee0*/  MOV R88, R12 ;  /* 0x0000000c00587202 */ /* 0x000fe20000000f00 */
[----:B------:R-:W-:-:S07]  /*a3ef0*/  IMAD.MOV.U32 R89, RZ, RZ, R13 ;  /* 0x000000ffff597224 */ /* 0x000fce00078e000d */
.L_x_1583:
[----:B------:R-:W-:Y:S05]  /*a3f00*/  BSYNC.RECONVERGENT B3 ;  /* 0x0000000000037941 */ /* 0x000fea0003800200 */
.L_x_1582:
[----:B------:R-:W2:Y:S04]  /*a3f10*/  LDL.LU.64 R166, [R1+0x7728] ;  /* 0x0077280001a67983 */ /* 0x000ea80000300a00 */
        /* <DEDUP_REMOVED lines=31> */
.L_x_1585:
[----:B------:R-:W-:Y:S05]  /*a4110*/  BSYNC.RECONVERGENT B3 ;  /* 0x0000000000037941 */ /* 0x000fea0003800200 */
.L_x_1584:
[----:B------:R-:W2:Y:S04]  /*a4120*/  LDL.LU.64 R164, [R1+0x7e00] ;  /* 0x007e000001a47983 */ /* 0x000ea80000300a00 */
[----:B------:R-:W3:Y:S04]  /*a4130*/  LDL.64 R166, [R1+0x8550] ;  /* 0x0085500001a67983 */ /* 0x000ee80000100a00 */
[----:B------:R-:W4:Y:S04]  /*a4140*/  LDL.LU.64 R174, [R1+0x7df0] ;  /* 0x007df00001ae7983 */ /* 0x000f280000300a00 */
        /* <DEDUP_REMOVED lines=33> */
.L_x_1587:
[----:B------:R-:W-:Y:S05]  /*a4360*/  BSYNC.RECONVERGENT B3 ;  /* 0x0000000000037941 */ /* 0x000fea0003800200 */
.L_x_1586:
[----:B------:R-:W2:Y:S04]  /*a4370*/  LDL.64 R174, [R1+0x7dc0] ;  /* 0x007dc00001ae7983 */ /* 0x000ea80000100a00 */
[----:B------:R-:W3:Y:S04]  /*a4380*/  LDL.64 R172, [R1+0x7b30] ;  /* 0x007b300001ac7983 */ /* 0x000ee80000100a00 */
[----:B------:R-:W4:Y:S04]  /*a4390*/  LDL.64 R170, [R1+0x7b38] ;  /* 0x007b380001aa7983 */ /* 0x000f280000100a00 */
        /* <DEDUP_REMOVED lines=29> */
.L_x_1589:
[----:B------:R-:W-:Y:S05]  /*a4570*/  BSYNC.RECONVERGENT B3 ;  /* 0x0000000000037941 */ /* 0x000fea0003800200 */
.L_x_1588:
[----:B------:R-:W2:Y:S04]  /*a4580*/  LDL.LU.64 R222, [R1+0x7710] ;  /* 0x0077100001de7983 */ /* 0x000ea80000300a00 */
        /* <DEDUP_REMOVED lines=35> */
.L_x_1591:
[----:B------:R-:W-:Y:S05]  /*a47c0*/  BSYNC.RECONVERGENT B3 ;  /* 0x0000000000037941 */ /* 0x000fea0003800200 */
.L_x_1590:
        /* <DEDUP_REMOVED lines=46> */
.L_x_1593:
[----:B------:R-:W-:Y:S05]  /*a4ab0*/  BSYNC.RECONVERGENT B3 ;  /* 0x0000000000037941 */ /* 0x000fea0003800200 */
.L_x_1592:
[----:B------:R-:W2:Y:S04]  /*a4ac0*/  LDL.64 R148, [R1+0x83d0] ;  /* 0x0083d00001947983 */ /* 0x000ea80000100a00 */
[----:B------:R-:W3:Y:S04]  /*a4ad0*/  LDL.64 R220, [R1+0x83d8] ;  /* 0x0083d80001dc7983 */ /* 0x000ee80000100a00 */
[----:B------:R-:W4:Y:S04]  /*a4ae0*/  LDL.LU.64 R234, [R1+0x7c28] ;  /* 0x007c280001ea7983 */ /* 0x000f280000300a00 */
[----:B------:R-:W5:Y:S04]  /*a4af0*/  LDL.LU.64 R232, [R1+0x7c18] ;  /* 0x007c180001e87983 */ /* 0x000f680000300a00 */
[----:B------:R-:W5:Y:S04]  /*a4b00*/  LDL.LU.64 R230, [R1+0x7700] ;  /* 0x0077000001e67983 */ /* 0x000f680000300a00 */
        /* <DEDUP_REMOVED lines=36> */
.L_x_1595:
[----:B------:R-:W-:Y:S05]  /*a4d50*/  BSYNC.RECONVERGENT B3 ;  /* 0x0000000000037941 */ /* 0x000fea0003800200 */
.L_x_1594:
        /* <DEDUP_REMOVED lines=40> */
.L_x_1597:
[----:B------:R-:W-:Y:S05]  /*a4fe0*/  BSYNC.RECONVERGENT B3 ;  /* 0x0000000000037941 */ /* 0x000fea0003800200 */
.L_x_1596:
        /* <DEDUP_REMOVED lines=52> */
.L_x_1599:
[----:B------:R-:W-:Y:S05]  /*a5330*/  BSYNC.RECONVERGENT B3 ;  /* 0x0000000000037941 */ /* 0x000fea0003800200 */
.L_x_1598:
        /* <DEDUP_REMOVED lines=47> */
.L_x_1601:
[----:B------:R-:W-:Y:S05]  /*a5630*/  BSYNC.RECONVERGENT B3 ;  /* 0x0000000000037941 */ /* 0x000fea0003800200 */
.L_x_1600:
[----:B------:R-:W2:Y:S04]  /*a5640*/  LDL.128 R244, [R1+0x58c0] ;  /* 0x0058c00001f47983 */ /* 0x000ea80000100c00 */
[----:B------:R-:W3:Y:S04]  /*a5650*/  LDL.64 R222, [R1+0x7ab8] ;  /* 0x007ab80001de7983 */ /* 0x000ee80000100a00 */
[----:B------:R-:W4:Y:S04]  /*a5660*/  LDL.LU.64 R240, [R1+0x7b20] ;  /* 0x007b200001f07983 */ /* 0x000f280000300a00 */
[----:B------:R-:W5:Y:S04]  /*a5670*/  LDL.LU.64 R238, [R1+0x7b10] ;  /* 0x007b100001ee7983 */ /* 0x000f680000300a00 */
        /* <DEDUP_REMOVED lines=26> */
[-C--:B---3--:R-:W-:Y:S01]  /*a5820*/  DFMA R222, R222, R154.reuse, R170 ;  /* 0x0000009adede722b */ /* 0x088fe200000000aa */
[----:B------:R-:W-:Y:S01]  /*a5830*/  BSSY.RECONVERGENT B3, `(.L_x_1602) ;  /* 0x0000016000037945 */ /* 0x000fe20003800200 */
[-C--:B----4-:R-:W-:Y:S02]  /*a5840*/  DFMA R150, R240, R154.reuse, R28 ;  /* 0x0000009af096722b */ /* 0x090fe4000000001c */
[-C--:B------:R-:W-:Y:S02]  /*a5850*/  DFMA R170, R220, R154.reuse, R164 ;  /* 0x0000009adcaa722b */ /* 0x080fe400000000a4 */
[-C--:B-----5:R-:W-:Y:S02]  /*a5860*/  DFMA R28, R238, R154.reuse, R172 ;  /* 0x0000009aee1c722b */ /* 0x0a0fe400000000ac */
[-C--:B------:R-:W-:Y:S02]  /*a5870*/  DFMA R160, R236, R154.reuse, R160 ;  /* 0x0000009aeca0722b */ /* 0x080fe400000000a0 */
[----:B------:R-:W-:-:S02]  /*a5880*/  DFMA R68, R234, R154, R68 ;  /* 0x0000009aea44722b */ /* 0x000fc40000000044 */
[-C--:B------:R-:W-:Y:S02]  /*a5890*/  DFMA R62, R232, R154.reuse, R62 ;  /* 0x0000009ae83e722b */ /* 0x080fe4000000003e */
        /* <DEDUP_REMOVED lines=15> */
.L_x_1603:
[----:B------:R-:W-:Y:S05]  /*a5990*/  BSYNC.RECONVERGENT B3 ;  /* 0x0000000000037941 */ /* 0x000fea0003800200 */
.L_x_1602:
        /* <DEDUP_REMOVED lines=18> */
[-C--:B------:R-:W-:Y:S02]  /*a5ac0*/  DFMA R164, R74, R152.reuse, R164 ;  /* 0x000000984aa4722b */ /* 0x080fe400000000a4 */
        /* <DEDUP_REMOVED lines=25> */
.L_x_1605:
[----:B------:R-:W-:Y:S05]  /*a5c60*/  BSYNC.RECONVERGENT B3 ;  /* 0x0000000000037941 */ /* 0x000fea0003800200 */
.L_x_1604:
        /* <DEDUP_REMOVED lines=18> */
[----:B------:R-:W-:-:S04]  /*a5d90*/  DFMA R162, R134, R150, R162 ;  /* 0x0000009686a2722b */ /* 0x000fc800000000a2 */
[----:B------:R-:W-:Y:S02]  /*a5da0*/  DFMA R8, R8, R32, R28 ;  /* 0x000000200808722b */ /* 0x000fe4000000001c */
[----:B------:R-:W-:Y:S01]  /*a5db0*/  DADD R12, -RZ, -R12 ;  /* 0x00000000ff0c7229 */ /* 0x000fe2000000090c */
[----:B------:R-:W-:Y:S04]  /*a5dc0*/  STL.64 [R1+0x7748], R164 ;  /* 0x007748a401007387 */ /* 0x000fe80000100a00 */
[----:B------:R-:W-:Y:S03]  /*a5dd0*/  STL.64 [R1+0x7758], R162 ;  /* 0x007758a201007387 */ /* 0x000fe60000100a00 */
[----:B------:R-:W-:-:S02]  /*a5de0*/  FFMA R0, RZ, R53, R9 ;  /* 0x00000035ff007223 */ /* 0x000fc40000000009 */
[----:B------:R-:W-:-:S03]  /*a5df0*/  FSETP.GEU.AND P2, PT, |R13|, 6.5827683646048100446e-37, PT ;  /* 0x036000000d00780b */ /* 0x000fc60003f4e200 */
[----:B------:R-:W-:Y:S01]  /*a5e00*/  FSETP.GT.AND P1, PT, |R0|, 1.469367938527859385e-39, PT ;  /* 0x001000000000780b */ /* 0x000fe20003f24200 */
[----:B------:R-:W-:Y:S01]  /*a5e10*/  BSSY.RECONVERGENT B3, `(.L_x_1606) ;  /* 0x0000014000037945 */ /* 0x000fe20003800200 */
[-C--:B------:R-:W-:Y:S02]  /*a5e20*/  DFMA R28, R122, R150.reuse, R170 ;  /* 0x000000967a1c722b */ /* 0x080fe400000000aa */
[----:B--2---:R-:W-:-:S07]  /*a5e30*/  DFMA R160, R174, R150, R160 ;  /* 0x00000096aea0722b */ /* 0x004fce00000000a0 */
[----:B------:R-:W-:Y:S01]  /*a5e40*/  STL.64 [R1+0x7750], R160 ;  /* 0x007750a001007387 */ /* 0x000fe20000100a00 */
[-C--:B---3--:R-:W-:Y:S02]  /*a5e50*/  DFMA R62, R230, R150.reuse, R62 ;  /* 0x00000096e63e722b */ /* 0x088fe4000000003e */
[----:B----4-:R-:W-:-:S05]  /*a5e60*/  DFMA R32, R232, R150, R68 ;  /* 0x00000096e820722b */ /* 0x010fca0000000044 */
[----:B------:R1:W-:Y:S01]  /*a5e70*/  STL.64 [R1+0x7740], R62 ;  /* 0x0077403e01007387 */ /* 0x0003e20000100a00 */
[-C--:B-----5:R-:W-:Y:S02]  /*a5e80*/  DFMA R172, R228, R150.reuse, R172 ;  /* 0x00000096e4ac722b */ /* 0x0a0fe400000000ac */
[-C--:B------:R-:W-:Y:S02]  /*a5e90*/  DFMA R68, R226, R150.reuse, R220 ;  /* 0x00000096e244722b */ /* 0x080fe400000000dc */
[-C--:B-1----:R-:W-:Y:S02]  /*a5ea0*/  DFMA R62, R224, R150.reuse, R40 ;  /* 0x00000096e03e722b */ /* 0x082fe40000000028 */
        /* <DEDUP_REMOVED lines=10> */
.L_x_1607:
[----:B------:R-:W-:Y:S05]  /*a5f50*/  BSYNC.RECONVERGENT B3 ;  /* 0x0000000000037941 */ /* 0x000fea0003800200 */
.L_x_1606:
[----:B------:R1:W-:Y:S04]  /*a5f60*/  STL.128 [R1+0x5f70], R80 ;  /* 0x005f705001007387 */ /* 0x0003e80000100c00 */
[----:B------:R-:W2:Y:S04]  /*a5f70*/  LDL.128 R164, [R1+0x6090] ;  /* 0x0060900001a47983 */ /* 0x000ea80000100c00 */
[----:B------:R3:W-:Y:S04]  /*a5f80*/  STL.128 [R1+0xabe0], R72 ;  /* 0x00abe04801007387 */ /* 0x0007e80000100c00 */
[----:B------:R4:W-:Y:S01]  /*a5f90*/  STL.128 [R1+0xabd0], R64 ;  /* 0x00abd04001007387 */ /* 0x0009e20000100c00 */
[----:B-1----:R-:W-:-:S03]  /*a5fa0*/  DADD R82, -RZ, -R20 ;  /* 0x00000000ff527229 */ /* 0x002fc60000000914 */
[----:B------:R1:W-:Y:S04]  /*a5fb0*/  STL.128 [R1+0xabc0], R56 ;  /* 0x00abc03801007387 */ /* 0x0003e80000100c00 */
[----:B------:R-:W2:Y:S04]  /*a5fc0*/  LDL.64 R20, [R1+0x78c0] ;  /* 0x0078c00001147983 */ /* 0x000ea80000100a00 */
[----:B---3--:R-:W3:Y:S01]  /*a5fd0*/  LDL.128 R72, [R1+0x6130] ;  /* 0x0061300001487983 */ /* 0x008ee20000100c00 */
[----:B------:R-:W-:Y:S01]  /*a5fe0*/  DADD R80, -RZ, -R4 ;  /* 0x00000000ff507229 */ /* 0x000fe20000000904 */
[----:B------:R-:W-:-:S02]  /*a5ff0*/  IMAD.MOV.U32 R4, RZ, RZ, 0x1 ;  /* 0x00000001ff047424 */ /* 0x000fc400078e00ff */
[----:B----4-:R-:W4:Y:S04]  /*a6000*/  LDL.LU.64 R66, [R1+0x7740] ;  /* 0x0077400001427983 */ /* 0x010f280000300a00 */
[----:B------:R0:W-:Y:S04]  /*a6010*/  STL.128 [R1+0x5f80], R80 ;  /* 0x005f805001007387 */ /* 0x0001e80000100c00 */
[----:B------:R-:W4:Y:S04]  /*a6020*/  LDL.64 R64, [R1+0x7d98] ;  /* 0x007d980001407983 */ /* 0x000f280000100a00 */
[----:B-1----:R-:W4:Y:S04]  /*a6030*/  LDL.64 R58, [R1+0x7d60] ;  /* 0x007d6000013a7983 */ /* 0x002f280000100a00 */
[----:B------:R-:W4:Y:S01]  /*a6040*/  LDL.64 R56, [R1+0x7d68] ;  /* 0x007d680001387983 */ /* 0x000f220000100a00 */
[----:B0-----:R-:W-:-:S03]  /*a6050*/  DADD R80, -RZ, -R24 ;  /* 0x00000000ff507229 */ /* 0x001fc60000000918 */
[----:B------:R-:W4:Y:S01]  /*a6060*/  LDL.128 R220, [R1+0x6150] ;  /* 0x0061500001dc7983 */ /* 0x000f220000100c00 */
[----:B------:R-:W-:-:S03]  /*a6070*/  DADD R82, -RZ, -R36 ;  /* 0x00000000ff527229 */ /* 0x000fc60000000924 */
[----:B------:R-:W4:Y:S04]  /*a6080*/  LDL.128 R244, [R1+0x6180] ;  /* 0x0061800001f47983 */ /* 0x000f280000100c00 */
[----:B------:R0:W-:Y:S04]  /*a6090*/  STL.128 [R1+0x5f90], R80 ;  /* 0x005f905001007387 */ /* 0x0001e80000100c00 */
[----:B------:R-:W4:Y:S04]  /*a60a0*/  LDL.LU.64 R36, [R1+0x7758] ;  /* 0x0077580001247983 */ /* 0x000f280000300a00 */
[----:B------:R-:W4:Y:S04]  /*a60b0*/  LDL.64 R24, [R1+0x7db8] ;  /* 0x007db80001187983 */ /* 0x000f280000100a00 */
[----:B------:R1:W5:Y:S01]  /*a60c0*/  LDL.128 R168, [R1+0x60b0] ;  /* 0x0060b00001a87983 */ /* 0x0003620000100c00 */
[----:B0-----:R-:W-:-:S03]  /*a60d0*/  DADD R82, -RZ, -R48 ;  /* 0x00000000ff527229 */ /* 0x001fc60000000930 */
[----:B------:R1:W5:Y:S01]  /*a60e0*/  LDL.128 R160, [R1+0x60c0] ;  /* 0x0060c00001a07983 */ /* 0x0003620000100c00 */
[----:B------:R-:W-:Y:S02]  /*a60f0*/  DADD R48, -RZ, -R50 ;  /* 0x00000000ff307229 */ /* 0x000fe40000000932 */
[----:B------:R-:W-:Y:S01]  /*a6100*/  DADD R50, -RZ, -R76 ;  /* 0x00000000ff327229 */ /* 0x000fe2000000094c */
[----:B------:R1:W5:Y:S04]  /*a6110*/  LDL.128 R240, [R1+0x60d0] ;  /* 0x0060d00001f07983 */ /* 0x0003680000100c00 */
[----:B------:R1:W5:Y:S04]  /*a6120*/  LDL.128 R236, [R1+0x6100] ;  /* 0x0061000001ec7983 */ /* 0x0003680000100c00 */
[----:B------:R0:W-:Y:S04]  /*a6130*/  STL.128 [R1+0x5fb0], R48 ;  /* 0x005fb03001007387 */ /* 0x0001e80000100c00 */
[----:B------:R1:W5:Y:S04]  /*a6140*/  LDL.128 R248, [R1+0x6140] ;  /* 0x0061400001f87983 */ /* 0x0003680000100c00 */
[----:B------:R1:W5:Y:S04]  /*a6150*/  LDL.128 R232, [R1+0x6160] ;  /* 0x0061600001e87983 */ /* 0x0003680000100c00 */
[----:B------:R1:W5:Y:S01]  /*a6160*/  LDL.128 R228, [R1+0x6170] ;  /* 0x0061700001e47983 */ /* 0x0003620000100c00 */
[----:B0-----:R-:W-:-:S03]  /*a6170*/  DADD R48, -RZ, -R78 ;  /* 0x00000000ff307229 */ /* 0x001fc6000000094e */
[----:B------:R1:W5:Y:S01]  /*a6180*/  LDL.128 R224, [R1+0x61a0] ;  /* 0x0061a00001e07983 */ /* 0x0003620000100c00 */
[----:B------:R-:W-:Y:S01]  /*a6190*/  DADD R50, -RZ, -R86 ;  /* 0x00000000ff327229 */ /* 0x000fe20000000956 */
[----:B--2---:R-:W0:Y:S02]  /*a61a0*/  MUFU.RCP64H R5, R21 ;  /* 0x0000001500057308 */ /* 0x004e240000001800 */
[----:B---3--:R2:W-:Y:S01]  /*a61b0*/  STL.128 [R1+0x7700], R72 ;  /* 0x0077004801007387 */ /* 0x0085e20000100c00 */
[----:B------:R-:W-:-:S03]  /*a61c0*/  DADD R80, -RZ, -R44 ;  /* 0x00000000ff507229 */ /* 0x000fc6000000092c */
[----:B------:R3:W-:Y:S04]  /*a61d0*/  STL.128 [R1+0x5fc0], R48 ;  /* 0x005fc03001007387 */ /* 0x0007e80000100c00 */
[----:B------:R-:W3:Y:S04]  /*a61e0*/  LDL.LU.64 R86, [R1+0x7748] ;  /* 0x0077480001567983 */ /* 0x000ee80000300a00 */
[----:B------:R-:W3:Y:S01]  /*a61f0*/  LDL.64 R44, [R1+0x7db0] ;  /* 0x007db000012c7983 */ /* 0x000ee20000100a00 */
[----:B0-----:R-:W-:-:S03]  /*a6200*/  DFMA R12, -R20, R4, 1 ;  /* 0x3ff00000140c742b */ /* 0x001fc60000000104 */
[----:B--2---:R-:W2:Y:S01]  /*a6210*/  LDL.128 R72, [R1+0x8230] ;  /* 0x0082300001487983 */ /* 0x004ea20000100c00 */
[-C--:B----4-:R-:W-:Y:S02]  /*a6220*/  DFMA R64, R64, R8.reuse, R66 ;  /* 0x000000084040722b */ /* 0x090fe40000000042 */
[----:B------:R-:W-:Y:S01]  /*a6230*/  DFMA R56, R56, R8, R68 ;  /* 0x000000083838722b */ /* 0x000fe20000000044 */
[----:B------:R1:W5:Y:S01]  /*a6240*/  LDL.128 R76, [R1+0x60a0] ;  /* 0x0060a000014c7983 */ /* 0x0003620000100c00 */
[----:B------:R-:W-:-:S08]  /*a6250*/  DFMA R12, R12, R12, R12 ;  /* 0x0000000c0c0c722b */ /* 0x000fd0000000000c */
[----:B------:R-:W-:-:S08]  /*a6260*/  DFMA R4, R4, R12, R4 ;  /* 0x0000000c0404722b */ /* 0x000fd00000000004 */
[----:B------:R-:W-:-:S08]  /*a6270*/  DFMA R12, -R20, R4, 1 ;  /* 0x3ff00000140c742b */ /* 0x000fd00000000104 */
[----:B------:R-:W-:-:S08]  /*a6280*/  DFMA R4, R4, R12, R4 ;  /* 0x0000000c0404722b */ /* 0x000fd00000000004 */
[----:B------:R-:W-:Y:S02]  /*a6290*/  DMUL R12, R4, -R164 ;  /* 0x800000a4040c7228 */ /* 0x000fe40000000000 */
[----:B---3--:R-:W-:-:S06]  /*a62a0*/  DADD R48, -RZ, -R16 ;  /* 0x00000000ff307229 */ /* 0x008fcc0000000910 */
[----:B------:R-:W-:-:S08]  /*a62b0*/  DFMA R16, -R20, R12, -R164 ;  /* 0x0000000c1410722b */ /* 0x000fd000000009a4 */
[----:B------:R-:W-:Y:S01]  /*a62c0*/  DFMA R16, R4, R16, R12 ;  /* 0x000000100410722b */ /* 0x000fe2000000000c */
[----:B------:R-:W3:Y:S01]  /*a62d0*/  LDL.LU.64 R4, [R1+0x7750] ;  /* 0x0077500001047983 */ /* 0x000ee20000300a00 */
[----:B------:R-:W-:-:S07]  /*a62e0*/  DADD R50, -RZ, -R88 ;  /* 0x00000000ff327229 */ /* 0x000fce0000000958 */
[----:B------:R0:W-:Y:S02]  /*a62f0*/  STL.128 [R1+0x5fd0], R48 ;  /* 0x005fd03001007387 */ /* 0x0001e40000100c00 */
[----:B0-----:R-:W-:Y:S02]  /*a6300*/  DADD R48, -RZ, -R104 ;  /* 0x00000000ff307229 */ /* 0x001fe40000000968 */
[----:B------:R-:W-:-:S07]  /*a6310*/  DADD R50, -RZ, -R116 ;  /* 0x00000000ff327229 */ /* 0x000fce0000000974 */
[----:B------:R0:W-:Y:S02]  /*a6320*/  STL.128 [R1+0x5fe0], R48 ;  /* 0x005fe03001007387 */ /* 0x0001e40000100c00 */
[----:B0-----:R-:W-:Y:S02]  /*a6330*/  DADD R48, -RZ, -R106 ;  /* 0x00000000ff307229 */ /* 0x001fe4000000096a */
[----:B------:R-:W-:Y:S01]  /*a6340*/  DADD R50, -RZ, -R126 ;  /* 0x00000000ff327229 */ /* 0x000fe2000000097e */
[----:B------:R-:W4:Y:S06]  /*a6350*/  LDL.128 R104, [R1+0x61b0] ;  /* 0x0061b00001687983 */ /* 0x000f2c0000100c00 */
[----:B------:R0:W-:Y:S02]  /*a6360*/  STL.128 [R1+0x5ff0], R48 ;  /* 0x005ff03001007387 */ /* 0x0001e40000100c00 */
[----:B0-----:R-:W-:-:S02]  /*a6370*/  DADD R48, -RZ, -R128 ;  /* 0x00000000ff307229 */ /* 0x001fc40000000980 */
[----:B------:R-:W-:-:S07]  /*a6380*/  DADD R50, -RZ, -R148 ;  /* 0x00000000ff327229 */ /* 0x000fce0000000994 */
[----:B------:R0:W-:Y:S02]  /*a6390*/  STL.128 [R1+0x6000], R48 ;  /* 0x0060003001007387 */ /* 0x0001e40000100c00 */
[----:B0-----:R-:W-:Y:S02]  /*a63a0*/  DADD R48, -RZ, -R158 ;  /* 0x00000000ff307229 */ /* 0x001fe4000000099e */
[----:B------:R-:W-:Y:S02]  /*a63b0*/  DADD R50, -RZ, -R156 ;  /* 0x00000000ff327229 */ /* 0x000fe4000000099c */
[-C--:B------:R-:W-:Y:S01]  /*a63c0*/  DFMA R66, R58, R8.reuse, R172 ;  /* 0x000000083a42722b */ /* 0x080fe200000000ac */
[----:B------:R-:W-:Y:S04]  /*a63d0*/  STL.128 [R1+0x5fa0], R80 ;  /* 0x005fa05001007387 */ /* 0x000fe80000100c00 */
[----:B------:R0:W-:Y:S01]  /*a63e0*/  STL.128 [R1+0x6010], R48 ;  /* 0x0060103001007387 */ /* 0x0001e20000100c00 */
[----:B------:R-:W-:-:S03]  /*a63f0*/  DFMA R58, R112, R8, R62 ;  /* 0x00000008703a722b */ /* 0x000fc6000000003e */
[----:B------:R-:W-:Y:S04]  /*a6400*/  STL.128 [R1+0x7720], R220 ;  /* 0x007720dc01007387 */ /* 0x000fe80000100c00 */
[----:B------:R-:W-:Y:S04]  /*a6410*/  STL.128 [R1+0x7710], R244 ;  /* 0x007710f401007387 */ /* 0x000fe80000100c00 */
[----:B------:R-:W-:Y:S01]  /*a6420*/  STL.64 [R1+0x7cf0], R64 ;  /* 0x007cf04001007387 */ /* 0x000fe20000100a00 */
[----:B0-----:R-:W-:-:S03]  /*a6430*/  DADD R48, -RZ, -R154 ;  /* 0x00000000ff307229 */ /* 0x001fc6000000099a */
[----:B------:R-:W-:Y:S01]  /*a6440*/  STL.64 [R1+0x7cf8], R66 ;  /* 0x007cf84201007387 */ /* 0x000fe20000100a00 */
[----:B------:R-:W-:-:S03]  /*a6450*/  DADD R50, -RZ, -R152 ;  /* 0x00000000ff327229 */ /* 0x000fc60000000998 */
[----:B------:R-:W-:Y:S04]  /*a6460*/  STL.64 [R1+0x7cb0], R56 ;  /* 0x007cb03801007387 */ /* 0x000fe80000100a00 */
[----:B------:R0:W-:Y:S04]  /*a6470*/  STL.128 [R1+0x6020], R48 ;  /* 0x0060203001007387 */ /* 0x0001e80000100c00 */
[----:B------:R-:W-:Y:S04]  /*a6480*/  STL.64 [R1+0x7cb8], R58 ;  /* 0x007cb83a01007387 */ /* 0x000fe80000100a00 */
[----:B------:R-:W-:Y:S04]  /*a6490*/  STL.128 [R1+0x6050], R64 ;  /* 0x0060504001007387 */ /* 0x000fe80000100c00 */
[----:B------:R-:W-:Y:S01]  /*a64a0*/  STL.128 [R1+0x6060], R56 ;  /* 0x0060603801007387 */ /* 0x000fe20000100c00 */
[----:B0-----:R-:W-:-:S03]  /*a64b0*/  DADD R48, -RZ, -R150 ;  /* 0x00000000ff307229 */ /* 0x001fc60000000996 */
[----:B------:R1:W5:Y:S01]  /*a64c0*/  LDL.128 R156, [R1+0x60e0] ;  /* 0x0060e000019c7983 */ /* 0x0003620000100c00 */
[----:B------:R-:W-:-:S03]  /*a64d0*/  DADD R50, -RZ, -R8 ;  /* 0x00000000ff327229 */ /* 0x000fc60000000908 */
[----:B------:R1:W5:Y:S04]  /*a64e0*/  LDL.128 R152, [R1+0x60f0] ;  /* 0x0060f00001987983 */ /* 0x0003680000100c00 */
[----:B------:R0:W-:Y:S04]  /*a64f0*/  STL.128 [R1+0x6030], R48 ;  /* 0x0060303001007387 */ /* 0x0001e80000100c00 */
[----:B------:R1:W5:Y:S04]  /*a6500*/  LDL.128 R148, [R1+0x6110] ;  /* 0x0061100001947983 */ /* 0x0003680000100c00 */
[----:B------:R1:W5:Y:S04]  /*a6510*/  LDL.128 R80, [R1+0x6120] ;  /* 0x0061200001507983 */ /* 0x0003680000100c00 */
[----:B------:R1:W5:Y:S04]  /*a6520*/  LDL.128 R220, [R1+0x61c0] ;  /* 0x0061c00001dc7983 */ /* 0x0003680000100c00 */
[----:B0-----:R-:W4:Y:S04]  /*a6530*/  LDL.64 R48, [R1+0x6198] ;  /* 0x0061980001307983 */ /* 0x001f280000100a00 */
[----:B------:R-:W4:Y:S04]  /*a6540*/  LDL.64 R50, [R1+0x7d90] ;  /* 0x007d900001327983 */ /* 0x000f280000100a00 */
[----:B------:R1:W5:Y:S04]  /*a6550*/  LDL.128 R244, [R1+0x61d0] ;  /* 0x0061d00001f47983 */ /* 0x0003680000100c00 */
[----:B------:R1:W5:Y:S04]  /*a6560*/  LDL.LU.128 R64, [R1+0xabd0] ;  /* 0x00abd00001407983 */ /* 0x0003680000300c00 */
[----:B------:R1:W5:Y:S04]  /*a6570*/  LDL.LU.128 R56, [R1+0xabc0] ;  /* 0x00abc00001387983 */ /* 0x0003680000300c00 */
[----:B--2---:R0:W-:Y:S01]  /*a6580*/  STL.128 [R1+0x5f60], R72 ;  /* 0x005f604801007387 */ /* 0x0041e20000100c00 */
[----:B---3--:R-:W-:-:S03]  /*a6590*/  DFMA R174, R72, R8, R4 ;  /* 0x0000000848ae722b */ /* 0x008fc60000000004 */
[----:B0-----:R1:W5:Y:S01]  /*a65a0*/  LDL.LU.128 R72, [R1+0xabe0] ;  /* 0x00abe00001487983 */ /* 0x0013620000300c00 */
[----:B------:R-:W-:Y:S02]  /*a65b0*/  DFMA R172, R24, R8, R36 ;  /* 0x0000000818ac722b */ /* 0x000fe40000000024 */
[----:B------:R-:W-:Y:S01]  /*a65c0*/  DADD R4, -RZ, -R164 ;  /* 0x00000000ff047229 */ /* 0x000fe200000009a4 */
[----:B------:R-:W-:Y:S01]  /*a65d0*/  FFMA R0, RZ, R21, R17 ;  /* 0x00000015ff007223 */ /* 0x000fe20000000011 */
[----:B------:R-:W-:Y:S04]  /*a65e0*/  STL.64 [R1+0x7d38], R174 ;  /* 0x007d38ae01007387 */ /* 0x000fe80000100a00 */
[----:B------:R-:W-:Y:S04]  /*a65f0*/  STL.64 [R1+0x7d30], R172 ;  /* 0x007d30ac01007387 */ /* 0x000fe80000100a00 */
[----:B------:R-:W-:Y:S01]  /*a6600*/  STL.128 [R1+0x6080], R172 ;  /* 0x006080ac01007387 */ /* 0x000fe20000100c00 */
[----:B------:R-:W-:-:S02]  /*a6610*/  FSETP.GT.AND P1, PT, |R0|, 1.469367938527859385e-39, PT ;  /* 0x001000000000780b */ /* 0x000fc40003f24200 */
[----:B------:R-:W-:Y:S01]  /*a6620*/  FSETP.GEU.AND P2, PT, |R5|, 6.5827683646048100446e-37, PT ;  /* 0x036000000500780b */ /* 0x000fe20003f4e200 */
[----:B------:R-:W-:Y:S01]  /*a6630*/  BSSY.RECONVERGENT B3, `(.L_x_1608) ;  /* 0x0000012000037945 */ /* 0x000fe20003800200 */
[----:B----4-:R0:W-:Y:S02]  /*a6640*/  STL.128 [R1+0x7730], R104 ;  /* 0x0077306801007387 */ /* 0x0101e40000100c00 */
[-C--:B0-----:R-:W-:Y:S02]  /*a6650*/  DFMA R104, R114, R8.reuse, R40 ;  /* 0x000000087268722b */ /* 0x081fe40000000028 */
[----:B------:R-:W-:-:S07]  /*a6660*/  DFMA R106, R44, R8, R86 ;  /* 0x000000082c6a722b */ /* 0x000fce0000000056 */
[----:B------:R-:W-:Y:S04]  /*a6670*/  STL.128 [R1+0x6070], R104 ;  /* 0x0060706801007387 */ /* 0x000fe80000100c00 */
[----:B------:R0:W-:Y:S01]  /*a6680*/  STL.64 [R1+0x7760], R48 ;  /* 0x0077603001007387 */ /* 0x0001e20000100a00 */
[-C--:B------:R-:W-:Y:S02]  /*a6690*/  DFMA R50, R50, R8.reuse, R32 ;  /* 0x000000083232722b */ /* 0x080fe40000000020 */
[----:B0-----:R-:W-:-:S07]  /*a66a0*/  DFMA R48, R54, R8, R28 ;  /* 0x000000083630722b */ /* 0x001fce000000001c */
[----:B------:R1:W-:Y:S01]  /*a66b0*/  STL.128 [R1+0x6040], R48 ;  /* 0x0060403001007387 */ /* 0x0003e20000100c00 */
[----:B------:R-:W-:Y:S05]  /*a66c0*/  @P1 BRA P2, `(.L_x_1609) ;  /* 0x0000000000201947 */ /* 0x000fea0001000000 */
[----:B------:R-:W-:Y:S01]  /*a66d0*/  MOV R8, R4 ;  /* 0x0000000400087202 */ /* 0x000fe20000000f00 */
[----:B------:R-:W-:Y:S01]  /*a66e0*/  IMAD.MOV.U32 R9, RZ, RZ, R5 ;  /* 0x000000ffff097224 */ /* 0x000fe200078e0005 */
[----:B------:R-:W-:Y:S01]  /*a66f0*/  MOV R175, R21 ;  /* 0x0000001500af7202 */ /* 0x000fe20000000f00 */
[----:B------:R-:W-:Y:S01]  /*a6700*/  IMAD.MOV.U32 R174, RZ, RZ, R20 ;  /* 0x000000ffffae7224 */ /* 0x000fe200078e0014 */
[----:B------:R-:W-:-:S07]  /*a6710*/  MOV R0, 0xa6730 ;  /* 0x000a673000007802 */ /* 0x000fce0000000f00 */
[----:B-1---5:R-:W-:Y:S05]  /*a6720*/  CALL.REL.NOINC `($__internal_1_$__cuda_sm20_div_rn_f64_full) ;  /* 0x00000a9c00e07944 */ /* 0x022fea0003c00000 */
[----:B------:R-:W-:Y:S02]  /*a6730*/  IMAD.MOV.U32 R16, RZ, RZ, R12 ;  /* 0x000000ffff107224 */ /* 0x000fe400078e000c */
[----:B------:R-:W-:-:S07]  /*a6740*/  IMAD.MOV.U32 R17, RZ, RZ, R13 ;  /* 0x000000ffff117224 */ /* 0x000fce00078e000d */
.L_x_1609:
[----:B------:R-:W-:Y:S05]  /*a6750*/  BSYNC.RECONVERGENT B3 ;  /* 0x0000000000037941 */ /* 0x000fea0003800200 */
.L_x_1608:
        /* <DEDUP_REMOVED lines=19> */
[----:B----4-:R-:W-:-:S10]  /*a6890*/  DFMA R24, R24, R16, R228 ;  /* 0x000000101818722b */ /* 0x010fd400000000e4 */
[----:B------:R-:W-:Y:S05]  /*a68a0*/  @P1 BRA P2, `(.L_x_1611) ;  /* 0x0000000000181947 */ /* 0x000fea0001000000 */
[----:B------:R-:W-:Y:S01]  /*a68b0*/  IMAD.MOV.U32 R174, RZ, RZ, R20 ;  /* 0x000000ffffae7224 */ /* 0x000fe200078e0014 */
[----:B------:R-:W-:Y:S01]  /*a68c0*/  MOV R0, 0xa68f0 ;  /* 0x000a68f000007802 */ /* 0x000fe20000000f00 */
[----:B------:R-:W-:-:S07]  /*a68d0*/  IMAD.MOV.U32 R175, RZ, RZ, R21 ;  /* 0x000000ffffaf7224 */ /* 0x000fce00078e0015 */
[----:B-1----:R-:W-:Y:S05]  /*a68e0*/  CALL.REL.NOINC `($__internal_1_$__cuda_sm20_div_rn_f64_full) ;  /* 0x00000a9c00707944 */ /* 0x002fea0003c00000 */
[----:B------:R-:W-:Y:S01]  /*a68f0*/  MOV R4, R12 ;  /* 0x0000000c00047202 */ /* 0x000fe20000000f00 */
[----:B------:R-:W-:-:S07]  /*a6900*/  IMAD.MOV.U32 R5, RZ, RZ, R13 ;  /* 0x000000ffff057224 */ /* 0x000fce00078e000d */
.L_x_1611:
[----:B------:R-:W-:Y:S05]  /*a6910*/  BSYNC.RECONVERGENT B3 ;  /* 0x0000000000037941 */ /* 0x000fea0003800200 */
.L_x_1610:
[----:B------:R-:W2:Y:S04]  /*a6920*/  LDL.64 R36, [R1+0x8078] ;  /* 0x0080780001247983 */ /* 0x000ea80000100a00 */
[----:B------:R-:W3:Y:S04]  /*a6930*/  LDL.LU.64 R44, [R1+0x8478] ;  /* 0x00847800012c7983 */ /* 0x000ee80000300a00 */
[----:B------:R-:W4:Y:S04]  /*a6940*/  LDL.LU.64 R62, [R1+0x7700] ;  /* 0x00770000013e7983 */ /* 0x000f280000300a00 */
        /* <DEDUP_REMOVED lines=24> */
[----:B-1----:R-:W-:Y:S05]  /*a6ad0*/  CALL.REL.NOINC `($__internal_1_$__cuda_sm20_div_rn_f64_full) ;  /* 0x00000a9800f47944 */ /* 0x002fea0003c00000 */
[----:B------:R-:W-:Y:S01]  /*a6ae0*/  IMAD.MOV.U32 R20, RZ, RZ, R12 ;  /* 0x000000ffff147224 */ /* 0x000fe200078e000c */
[----:B------:R-:W-:-:S07]  /*a6af0*/  MOV R21, R13 ;  /* 0x0000000d00157202 */ /* 0x000fce0000000f00 */
.L_x_1613:
[----:B------:R-:W-:Y:S05]  /*a6b00*/  BSYNC.RECONVERGENT B3 ;  /* 0x0000000000037941 */ /* 0x000fea0003800200 */
.L_x_1612:
[----:B------:R0:W-:Y:S04]  /*a6b10*/  STL.128 [R1+0xabc0], R4 ;  /* 0x00abc00401007387 */ /* 0x0001e80000100c00 */
[----:B------:R-:W2:Y:S04]  /*a6b20*/  LDL.128 R164, [R1+0x46c0] ;  /* 0x0046c00001a47983 */ /* 0x000ea80000100c00 */
[----:B------:R-:W3:Y:S04]  /*a6b30*/  LDL.LU.64 R40, [R1+0x8590] ;  /* 0x0085900001287983 */ /* 0x000ee80000300a00 */
[----:B0-----:R-:W4:Y:S01]  /*a6b40*/  LDL.128 R4, [R1+0x4600] ;  /* 0x0046000001047983 */ /* 0x001f220000100c00 */
[----:B------:R-:W-:Y:S01]  /*a6b50*/  IMAD.MOV.U32 R8, RZ, RZ, 0x1 ;  /* 0x00000001ff087424 */ /* 0x000fe200078e00ff */
[----:B------:R-:W-:Y:S01]  /*a6b60*/  BSSY.RECONVERGENT B3, `(.L_x_1614) ;  /* 0x000001e000037945 */ /* 0x000fe20003800200 */
[----:B----4-:R-:W-:Y:S01]  /*a6b70*/  IMAD.MOV.U32 R36, RZ, RZ, R4 ;  /* 0x000000ffff247224 */ /* 0x010fe200078e0004 */
[----:B------:R0:W-:Y:S01]  /*a6b80*/  STL.128 [R1+0x8850], R4 ;  /* 0x0088500401007387 */ /* 0x0001e20000100c00 */
[----:B------:R-:W-:Y:S01]  /*a6b90*/  IMAD.MOV.U32 R37, RZ, RZ, R5 ;  /* 0x000000ffff257224 */ /* 0x000fe200078e0005 */
[----:B------:R-:W-:Y:S01]  /*a6ba0*/  MOV R62, R6 ;  /* 0x00000006003e7202 */ /* 0x000fe20000000f00 */
[----:B------:R-:W-:-:S02]  /*a6bb0*/  IMAD.MOV.U32 R63, RZ, RZ, R7 ;  /* 0x000000ffff3f7224 */ /* 0x000fc400078e0007 */
[----:B0-----:R0:W5:Y:S01]  /*a6bc0*/  LDL.LU.128 R4, [R1+0xabc0] ;  /* 0x00abc00001047983 */ /* 0x0011620000300c00 */
[----:B--2---:R-:W2:Y:S02]  /*a6bd0*/  MUFU.RCP64H R9, R165 ;  /* 0x000000a500097308 */ /* 0x004ea40000001800 */
[----:B--2---:R-:W-:-:S08]  /*a6be0*/  DFMA R12, -R164, R8, 1 ;  /* 0x3ff00000a40c742b */ /* 0x004fd00000000108 */
        /* <DEDUP_REMOVED lines=14> */
[----:B0-----:R-:W-:Y:S05]  /*a6cd0*/  @P1 BRA P2, `(.L_x_1615) ;  /* 0x0000000000181947 */ /* 0x001fea0001000000 */
[----:B------:R-:W-:Y:S01]  /*a6ce0*/  MOV R174, R164 ;  /* 0x000000a400ae7202 */ /* 0x000fe20000000f00 */
[----:B------:R-:W-:Y:S01]  /*a6cf0*/  IMAD.MOV.U32 R175, RZ, RZ, R165 ;  /* 0x000000ffffaf7224 */ /* 0x000fe200078e00a5 */
[----:B------:R-:W-:-:S07]  /*a6d00*/  MOV R0, 0xa6d20 ;  /* 0x000a6d2000007802 */ /* 0x000fce0000000f00 */
[----:B-1---5:R-:W-:Y:S05]  /*a6d10*/  CALL.REL.NOINC `($__internal_1_$__cuda_sm20_div_rn_f64_full) ;  /* 0x00000a9800647944 */ /* 0x022fea0003c00000 */
[----:B------:R-:W-:Y:S01]  /*a6d20*/  IMAD.MOV.U32 R24, RZ, RZ, R12 ;  /* 0x000000ffff187224 */ /* 0x000fe200078e000c */
[----:B------:R-:W-:-:S07]  /*a6d30*/  MOV R25, R13 ;  /* 0x0000000d00197202 */ /* 0x000fce0000000f00 */
.L_x_1615:
[----:B------:R-:W-:Y:S05]  /*a6d40*/  BSYNC.RECONVERGENT B3 ;  /* 0x0000000000037941 */ /* 0x000fea0003800200 */
.L_x_1614:
[----:B------:R-:W2:Y:S04]  /*a6d50*/  LDL.64 R68, [R1+0x7c50] ;  /* 0x007c500001447983 */ /* 0x000ea80000100a00 */
[----:B------:R-:W3:Y:S04]  /*a6d60*/  LDL.LU.64 R78, [R1+0x7e30] ;  /* 0x007e3000014e7983 */ /* 0x000ee80000300a00 */
[----:B------:R-:W4:Y:S01]  /*a6d70*/  LDL.LU.64 R76, [R1+0x7e38] ;  /* 0x007e3800014c7983 */ /* 0x000f220000300a00 */
        /* <DEDUP_REMOVED lines=17> */
[----:B----4-:R-:W-:-:S08]  /*a6e90*/  DFMA R40, R76, R24, R40 ;  /* 0x000000184c28722b */ /* 0x010fd00000000028 */
[----:B------:R-:W-:Y:S05]  /*a6ea0*/  @P1 BRA P2, `(.L_x_1617) ;  /* 0x0000000000181947 */ /* 0x000fea0001000000 */
[----:B------:R-:W-:Y:S01]  /*a6eb0*/  IMAD.MOV.U32 R174, RZ, RZ, R68 ;  /* 0x000000ffffae7224 */ /* 0x000fe200078e0044 */
[----:B------:R-:W-:Y:S02]  /*a6ec0*/  MOV R175, R69 ;  /* 0x0000004500af7202 */ /* 0x000fe40000000f00 */
[----:B------:R-:W-:-:S07]  /*a6ed0*/  MOV R0, 0xa6ef0 ;  /* 0x000a6ef000007802 */ /* 0x000fce0000000f00 */
[----:B-1---5:R-:W-:Y:S05]  /*a6ee0*/  CALL.REL.NOINC `($__internal_1_$__cuda_sm20_div_rn_f64_full) ;  /* 0x00000a9400f07944 */ /* 0x022fea0003c00000 */
[----:B------:R-:W-:Y:S02]  /*a6ef0*/  IMAD.MOV.U32 R116, RZ, RZ, R12 ;  /* 0x000000ffff747224 */ /* 0x000fe400078e000c */
[----:B------:R-:W-:-:S07]  /*a6f00*/  IMAD.MOV.U32 R117, RZ, RZ, R13 ;  /* 0x000000ffff757224 */ /* 0x000fce00078e000d */
.L_x_1617:
[----:B------:R-:W-:Y:S05]  /*a6f10*/  BSYNC.RECONVERGENT B3 ;  /* 0x0000000000037941 */ /* 0x000fea0003800200 */
.L_x_1616:
[----:B------:R-:W2:Y:S04]  /*a6f20*/  LDL.64 R76, [R1+0x7c00] ;  /* 0x007c0000014c7983 */ /* 0x000ea80000100a00 */
[----:B------:R-:W3:Y:S04]  /*a6f30*/  LDL.LU.64 R150, [R1+0x80c0] ;  /* 0x0080c00001967983 */ /* 0x000ee80000300a00 */
[----:B------:R-:W4:Y:S04]  /*a6f40*/  LDL.LU.64 R126, [R1+0x7720] ;  /* 0x00772000017e7983 */ /* 0x000f280000300a00 */
[----:B------:R-:W4:Y:S04]  /*a6f50*/  LDL.64 R88, [R1+0x7c58] ;  /* 0x007c580001587983 */ /* 0x000f280000100a00 */
[----:B------:R-:W4:Y:S04]  /*a6f60*/  LDL.LU.64 R86, [R1+0x7738] ;  /* 0x0077380001567983 */ /* 0x000f280000300a00 */
        /* <DEDUP_REMOVED lines=23> */
[----:B-1---5:R-:W-:Y:S05]  /*a70e0*/  CALL.REL.NOINC `($__internal_1_$__cuda_sm20_div_rn_f64_full) ;  /* 0x00000a9400707944 */ /* 0x022fea0003c00000 */
[----:B------:R-:W-:Y:S01]  /*a70f0*/  MOV R128, R12 ;  /* 0x0000000c00807202 */ /* 0x000fe20000000f00 */
[----:B------:R-:W-:-:S07]  /*a7100*/  IMAD.MOV.U32 R129, RZ, RZ, R13 ;  /* 0x000000ffff817224 */ /* 0x000fce00078e000d */
.L_x_1619:
[----:B------:R-:W-:Y:S05]  /*a7110*/  BSYNC.RECONVERGENT B3 ;  /* 0x0000000000037941 */ /* 0x000fea0003800200 */
.L_x_1618:
[----:B------:R-:W2:Y:S04]  /*a7120*/  LDL.64 R76, [R1+0x7b78] ;  /* 0x007b7800014c7983 */ /* 0x000ea80000100a00 */
[----:B------:R-:W3:Y:S04]  /*a7130*/  LDL.LU.64 R86, [R1+0x7c48] ;  /* 0x007c480001567983 */ /* 0x000ee80000300a00 */
[----:B------:R-:W4:Y:S04]  /*a7140*/  LDL.LU.64 R88, [R1+0x7c40] ;  /* 0x007c400001587983 */ /* 0x000f280000300a00 */
        /* <DEDUP_REMOVED lines=20> */
[----:B------:R-:W-:Y:S01]  /*a7290*/  MOV R174, R76 ;  /* 0x0000004c00ae7202 */ /* 0x000fe20000000f00 */
[----:B------:R-:W-:Y:S01]  /*a72a0*/  IMAD.MOV.U32 R175, RZ, RZ, R77 ;  /* 0x000000ffffaf7224 */ /* 0x000fe200078e004d */
[----:B------:R-:W-:-:S07]  /*a72b0*/  MOV R0, 0xa72d0 ;  /* 0x000a72d000007802 */ /* 0x000fce0000000f00 */
[----:B-1---5:R-:W-:Y:S05]  /*a72c0*/  CALL.REL.NOINC `($__internal_1_$__cuda_sm20_div_rn_f64_full) ;  /* 0x00000a9000f87944 */ /* 0x022fea0003c00000 */
[----:B------:R-:W-:Y:S01]  /*a72d0*/  IMAD.MOV.U32 R126, RZ, RZ, R12 ;  /* 0x000000ffff7e7224 */ /* 0x000fe200078e000c */
[----:B------:R-:W-:-:S07]  /*a72e0*/  MOV R127, R13 ;  /* 0x0000000d007f7202 */ /* 0x000fce0000000f00 */
.L_x_1621:
[----:B------:R-:W-:Y:S05]  /*a72f0*/  BSYNC.RECONVERGENT B3 ;  /* 0x0000000000037941 */ /* 0x000fea0003800200 */
.L_x_1620:
[----:B------:R-:W2:Y:S04]  /*a7300*/  LDL.LU.64 R76, [R1+0x8530] ;  /* 0x00853000014c7983 */ /* 0x000ea80000300a00 */
[----:B------:R-:W3:Y:S04]  /*a7310*/  LDL.LU.64 R222, [R1+0x87e8] ;  /* 0x0087e80001de7983 */ /* 0x000ee80000300a00 */
        /* <DEDUP_REMOVED lines=26> */
[-C--:B------:R-:W-:Y:S02]  /*a74c0*/  DFMA R78, R78, R126.reuse, R240 ;  /* 0x0000007e4e4e722b */ /* 0x080fe400000000f0 */
        /* <DEDUP_REMOVED lines=10> */
[----:B-1---5:R-:W-:Y:S05]  /*a7570*/  CALL.REL.NOINC `($__internal_1_$__cuda_sm20_div_rn_f64_full) ;  /* 0x00000a90004c7944 */ /* 0x022fea0003c00000 */
[----:B------:R-:W-:Y:S02]  /*a7580*/  IMAD.MOV.U32 R82, RZ, RZ, R12 ;  /* 0x000000ffff527224 */ /* 0x000fe400078e000c */
[----:B------:R-:W-:-:S07]  /*a7590*/  IMAD.MOV.U32 R83, RZ, RZ, R13 ;  /* 0x000000ffff537224 */ /* 0x000fce00078e000d */
.L_x_1623:
[----:B------:R-:W-:Y:S05]  /*a75a0*/  BSYNC.RECONVERGENT B3 ;  /* 0x0000000000037941 */ /* 0x000fea0003800200 */
.L_x_1622:
[----:B------:R-:W2:Y:S04]  /*a75b0*/  LDL.LU.64 R222, [R1+0x80d0] ;  /* 0x0080d00001de7983 */ /* 0x000ea80000300a00 */
[----:B------:R-:W3:Y:S04]  /*a75c0*/  LDL.64 R174, [R1+0x8680] ;  /* 0x0086800001ae7983 */ /* 0x000ee80000100a00 */
[----:B------:R-:W4:Y:S04]  /*a75d0*/  LDL.64 R158, [R1+0x80d8] ;  /* 0x0080d800019e7983 */ /* 0x000f280000100a00 */
[----:B------:R-:W4:Y:S04]  /*a75e0*/  LDL.64 R168, [R1+0x87f0] ;  /* 0x0087f00001a87983 */ /* 0x000f280000100a00 */
        /* <DEDUP_REMOVED lines=19> */
[-C--:B------:R-:W-:Y:S02]  /*a7720*/  DFMA R78, R168, R82.reuse, R220 ;  /* 0x00000052a84e722b */ /* 0x080fe400000000dc */
[----:B------:R-:W-:-:S04]  /*a7730*/  DFMA R76, R162, R82, R76 ;  /* 0x00000052a24c722b */ /* 0x000fc8000000004c */
[----:B------:R-:W-:Y:S07]  /*a7740*/  @P1 BRA P2, `(.L_x_1625) ;  /* 0x0000000000181947 */ /* 0x000fee0001000000 */
[----:B------:R-:W-:Y:S01]  /*a7750*/  IMAD.MOV.U32 R174, RZ, RZ, R70 ;  /* 0x000000ffffae7224 */ /* 0x000fe200078e0046 */
[----:B------:R-:W-:Y:S01]  /*a7760*/  MOV R0, 0xa7790 ;  /* 0x000a779000007802 */ /* 0x000fe20000000f00 */
[----:B------:R-:W-:-:S07]  /*a7770*/  IMAD.MOV.U32 R175, RZ, RZ, R71 ;  /* 0x000000ffffaf7224 */ /* 0x000fce00078e0047 */
[----:B-1---5:R-:W-:Y:S05]  /*a7780*/  CALL.REL.NOINC `($__internal_1_$__cuda_sm20_div_rn_f64_full) ;  /* 0x00000a8c00c87944 */ /* 0x022fea0003c00000 */
[----:B------:R-:W-:Y:S01]  /*a7790*/  MOV R150, R12 ;  /* 0x0000000c00967202 */ /* 0x000fe20000000f00 */
[----:B------:R-:W-:-:S07]  /*a77a0*/  IMAD.MOV.U32 R151, RZ, RZ, R13 ;  /* 0x000000ffff977224 */ /* 0x000fce00078e000d */
.L_x_1625:
[----:B------:R-:W-:Y:S05]  /*a77b0*/  BSYNC.RECONVERGENT B3 ;  /* 0x0000000000037941 */ /* 0x000fea0003800200 */
.L_x_1624:
[----:B------:R-:W2:Y:S04]  /*a77c0*/  LDL.64 R222, [R1+0x8410] ;  /* 0x0084100001de7983 */ /* 0x000ea80000100a00 */
[----:B------:R-:W3:Y:S04]  /*a77d0*/  LDL.64 R168, [R1+0x87a0] ;  /* 0x0087a00001a87983 */ /* 0x000ee80000100a00 */
[----:B------:R-:W4:Y:S04]  /*a77e0*/  LDL.64 R220, [R1+0x8650] ;  /* 0x0086500001dc7983 */ /* 0x000f280000100a00 */
        /* <DEDUP_REMOVED lines=19> */
[----:B------:R-:W-:-:S06]  /*a7920*/  DFMA R40, R174, R150, R40 ;  /* 0x00000096ae28722b */ /* 0x000fcc0000000028 */
[----:B------:R-:W-:Y:S05]  /*a7930*/  @P1 BRA P2, `(.L_x_1627) ;  /* 0x0000000000181947 */ /* 0x000fea0001000000 */
[----:B------:R-:W-:Y:S01]  /*a7940*/  MOV R174, R42 ;  /* 0x0000002a00ae7202 */ /* 0x000fe20000000f00 */
[----:B------:R-:W-:Y:S01]  /*a7950*/  IMAD.MOV.U32 R175, RZ, RZ, R43 ;  /* 0x000000ffffaf7224 */ /* 0x000fe200078e002b */
[----:B------:R-:W-:-:S07]  /*a7960*/  MOV R0, 0xa7980 ;  /* 0x000a798000007802 */ /* 0x000fce0000000f00 */
[----:B-1---5:R-:W-:Y:S05]  /*a7970*/  CALL.REL.NOINC `($__internal_1_$__cuda_sm20_div_rn_f64_full) ;  /* 0x00000a8c004c7944 */ /* 0x022fea0003c00000 */
[----:B------:R-:W-:Y:S01]  /*a7980*/  IMAD.MOV.U32 R162, RZ, RZ, R12 ;  /* 0x000000ffffa27224 */ /* 0x000fe200078e000c */
[----:B------:R-:W-:-:S07]  /*a7990*/  MOV R163, R13 ;  /* 0x0000000d00a37202 */ /* 0x000fce0000000f00 */
.L_x_1627:
[----:B------:R-:W-:Y:S05]  /*a79a0*/  BSYNC.RECONVERGENT B3 ;  /* 0x0000000000037941 */ /* 0x000fea0003800200 */
.L_x_1626:
[----:B------:R-:W2:Y:S04]  /*a79b0*/  LDL.64 R220, [R1+0x84d8] ;  /* 0x0084d80001dc7983 */ /* 0x000ea80000100a00 */
[----:B------:R-:W3:Y:S04]  /*a79c0*/  LDL.LU.64 R86, [R1+0x7dd8] ;  /* 0x007dd80001567983 */ /* 0x000ee80000300a00 */
        /* <DEDUP_REMOVED lines=25> */
[----:B-1---5:R-:W-:Y:S05]  /*a7b60*/  CALL.REL.NOINC `($__internal_1_$__cuda_sm20_div_rn_f64_full) ;  /* 0x00000a8800d07944 */ /* 0x022fea0003c00000 */
[----:B------:R-:W-:Y:S02]  /*a7b70*/  IMAD.MOV.U32 R160, RZ, RZ, R12 ;  /* 0x000000ffffa07224 */ /* 0x000fe400078e000c */
[----:B------:R-:W-:-:S07]  /*a7b80*/  IMAD.MOV.U32 R161, RZ, RZ, R13 ;  /* 0x000000ffffa17224 */ /* 0x000fce00078e000d */
.L_x_1629:
[----:B------:R-:W-:Y:S05]  /*a7b90*/  BSYNC.RECONVERGENT B3 ;  /* 0x0000000000037941 */ /* 0x000fea0003800200 */
.L_x_1628:
[----:B------:R-:W2:Y:S04]  /*a7ba0*/  LDL.LU.64 R42, [R1+0x7f90] ;  /* 0x007f9000012a7983 */ /* 0x000ea80000300a00 */
[----:B------:R-:W3:Y:S04]  /*a7bb0*/  LDL.64 R220, [R1+0x7f98] ;  /* 0x007f980001dc7983 */ /* 0x000ee80000100a00 */
[----:B------:R-:W4:Y:S04]  /*a7bc0*/  LDL.LU.64 R224, [R1+0x7850] ;  /* 0x0078500001e07983 */ /* 0x000f280000300a00 */
[----:B------:R-:W4:Y:S04]  /*a7bd0*/  LDL.LU.64 R222, [R1+0x7e20] ;  /* 0x007e200001de7983 */ /* 0x000f280000300a00 */
        /* <DEDUP_REMOVED lines=20> */
[----:B------:R-:W-:-:S03]  /*a7d20*/  DFMA R220, R174, R160, R156 ;  /* 0x000000a0aedc722b */ /* 0x000fc6000000009c */
[----:B------:R-:W-:Y:S08]  /*a7d30*/  @P1 BRA P2, `(.L_x_1631) ;  /* 0x0000000000181947 */ /* 0x000ff00001000000 */
[----:B------:R-:W-:Y:S01]  /*a7d40*/  IMAD.MOV.U32 R174, RZ, RZ, R60 ;  /* 0x000000ffffae7224 */ /* 0x000fe200078e003c */
[----:B------:R-:W-:Y:S01]  /*a7d50*/  MOV R0, 0xa7d80 ;  /* 0x000a7d8000007802 */ /* 0x000fe20000000f00 */
[----:B------:R-:W-:-:S07]  /*a7d60*/  IMAD.MOV.U32 R175, RZ, RZ, R61 ;  /* 0x000000ffffaf7224 */ /* 0x000fce00078e003d */
[----:B-1---5:R-:W-:Y:S05]  /*a7d70*/  CALL.REL.NOINC `($__internal_1_$__cuda_sm20_div_rn_f64_full) ;  /* 0x00000a88004c7944 */ /* 0x022fea0003c00000 */
[----:B------:R-:W-:Y:S01]  /*a7d80*/  MOV R158, R12 ;  /* 0x0000000c009e7202 */ /* 0x000fe20000000f00 */
[----:B------:R-:W-:-:S07]  /*a7d90*/  IMAD.MOV.U32 R159, RZ, RZ, R13 ;  /* 0x000000ffff9f7224 */ /* 0x000fce00078e000d */
.L_x_1631:
[----:B------:R-:W-:Y:S05]  /*a7da0*/  BSYNC.RECONVERGENT B3 ;  /* 0x0000000000037941 */ /* 0x000fea0003800200 */
.L_x_1630:
[----:B------:R-:W2:Y:S04]  /*a7db0*/  LDL.LU.64 R224, [R1+0x7f48] ;  /* 0x007f480001e07983 */ /* 0x000ea80000300a00 */
[----:B------:R-:W3:Y:S04]  /*a7dc0*/  LDL.64 R222, [R1+0x8218] ;  /* 0x0082180001de7983 */ /* 0x000ee80000100a00 */
[----:B------:R-:W4:Y:S01]  /*a7dd0*/  LDL.64 R174, [R1+0x7e28] ;  /* 0x007e280001ae7983 */ /* 0x000f220000100a00 */
        /* <DEDUP_REMOVED lines=23> */
[----:B-1---5:R-:W-:Y:S05]  /*a7f50*/  CALL.REL.NOINC `($__internal_1_$__cuda_sm20_div_rn_f64_full) ;  /* 0x00000a8400d47944 */ /* 0x022fea0003c00000 */
[----:B------:R-:W-:Y:S01]  /*a7f60*/  IMAD.MOV.U32 R156, RZ, RZ, R12 ;  /* 0x000000ffff9c7224 */ /* 0x000fe200078e000c */
[----:B------:R-:W-:-:S07]  /*a7f70*/  MOV R157, R13 ;  /* 0x0000000d009d7202 */ /* 0x000fce0000000f00 */
.L_x_1633:
[----:B------:R-:W-:Y:S05]  /*a7f80*/  BSYNC.RECONVERGENT B3 ;  /* 0x0000000000037941 */ /* 0x000fea0003800200 */
.L_x_1632:
[----:B------:R-:W2:Y:S04]  /*a7f90*/  LDL.64 R168, [R1+0x8460] ;  /* 0x0084600001a87983 */ /* 0x000ea80000100a00 */
[----:B------:R-:W3:Y:S04]  /*a7fa0*/  LDL.64 R224, [R1+0x8468] ;  /* 0x0084680001e07983 */ /* 0x000ee80000100a00 */
[----:B------:R-:W4:Y:S04]  /*a7fb0*/  LDL.64 R222, [R1+0x8390] ;  /* 0x0083900001de7983 */ /* 0x000f280000100a00 */
[----:B------:R-:W4:Y:S04]  /*a7fc0*/  LDL.LU.64 R220, [R1+0x7718] ;  /* 0x0077180001dc7983 */ /* 0x000f280000300a00 */
        /* <DEDUP_REMOVED lines=21> */
[----:B------:R-:W-:Y:S01]  /*a8120*/  IMAD.MOV.U32 R174, RZ, RZ, R176 ;  /* 0x000000ffffae7224 */ /* 0x000fe200078e00b0 */
[----:B------:R-:W-:Y:S02]  /*a8130*/  MOV R175, R177 ;  /* 0x000000b100af7202 */ /* 0x000fe40000000f00 */
[----:B------:R-:W-:-:S07]  /*a8140*/  MOV R0, 0xa8160 ;  /* 0x000a816000007802 */ /* 0x000fce0000000f00 */
[----:B-1---5:R-:W-:Y:S05]  /*a8150*/  CALL.REL.NOINC `($__internal_1_$__cuda_sm20_div_rn_f64_full) ;  /* 0x00000a8400547944 */ /* 0x022fea0003c00000 */
[----:B------:R-:W-:Y:S02]  /*a8160*/  IMAD.MOV.U32 R146, RZ, RZ, R12 ;  /* 0x000000ffff927224 */ /* 0x000fe400078e000c */
[----:B------:R-:W-:-:S07]  /*a8170*/  IMAD.MOV.U32 R147, RZ, RZ, R13 ;  /* 0x000000ffff937224 */ /* 0x000fce00078e000d */
.L_x_1635:
[----:B------:R-:W-:Y:S05]  /*a8180*/  BSYNC.RECONVERGENT B3 ;  /* 0x0000000000037941 */ /* 0x000fea0003800200 */
.L_x_1634:
[----:B------:R-:W2:Y:S04]  /*a8190*/  LDL.LU.64 R222, [R1+0x7e50] ;  /* 0x007e500001de7983 */ /* 0x000ea80000300a00 */
[----:B------:R-:W3:Y:S04]  /*a81a0*/  LDL.64 R220, [R1+0x84b0] ;  /* 0x0084b00001dc7983 */ /* 0x000ee80000100a00 */
[----:B------:R-:W4:Y:S04]  /*a81b0*/  LDL.64 R176, [R1+0x84b8] ;  /* 0x0084b80001b07983 */ /* 0x000f280000100a00 */
[----:B------:R-:W4:Y:S01]  /*a81c0*/  LDL.64 R174, [R1+0x7e58] ;  /* 0x007e580001ae7983 */ /* 0x000f220000100a00 */
        /* <DEDUP_REMOVED lines=22> */
[----:B------:R-:W-:Y:S01]  /*a8330*/  MOV R0, 0xa8360 ;  /* 0x000a836000007802 */ /* 0x000fe20000000f00 */
[----:B------:R-:W-:-:S07]  /*a8340*/  IMAD.MOV.U32 R175, RZ, RZ, R201 ;  /* 0x000000ffffaf7224 */ /* 0x000fce00078e00c9 */
[----:B-1---5:R-:W-:Y:S05]  /*a8350*/  CALL.REL.NOINC `($__internal_1_$__cuda_sm20_div_rn_f64_full) ;  /* 0x00000a8000d47944 */ /* 0x022fea0003c00000 */
[----:B------:R-:W-:Y:S01]  /*a8360*/  MOV R164, R12 ;  /* 0x0000000c00a47202 */ /* 0x000fe20000000f00 */
[----:B------:R-:W-:-:S07]  /*a8370*/  IMAD.MOV.U32 R165, RZ, RZ, R13 ;  /* 0x000000ffffa57224 */ /* 0x000fce00078e000d */
.L_x_1637:
[----:B------:R-:W-:Y:S05]  /*a8380*/  BSYNC.RECONVERGENT B3 ;  /* 0x0000000000037941 */ /* 0x000fea0003800200 */
.L_x_1636:
[----:B------:R-:W2:Y:S04]  /*a8390*/  LDL.LU.64 R176, [R1+0x7ac8] ;  /* 0x007ac80001b07983 */ /* 0x000ea80000300a00 */
        /* <DEDUP_REMOVED lines=23> */
[----:B-1---5:R-:W-:Y:S05]  /*a8510*/  CALL.REL.NOINC `($__internal_1_$__cuda_sm20_div_rn_f64_full) ;  /* 0x00000a8000647944 */ /* 0x022fea0003c00000 */
[----:B------:R-:W-:Y:S01]  /*a8520*/  IMAD.MOV.U32 R154, RZ, RZ, R12 ;  /* 0x000000ffff9a7224 */ /* 0x000fe200078e000c */
[----:B------:R-:W-:-:S07]  /*a8530*/  MOV R155, R13 ;  /* 0x0000000d009b7202 */ /* 0x000fce0000000f00 */
.L_x_1639:
[----:B------:R-:W-:Y:S05]  /*a8540*/  BSYNC.RECONVERGENT B3 ;  /* 0x0000000000037941 */ /* 0x000fea0003800200 */
.L_x_1638:
        /* <DEDUP_REMOVED lines=24> */
[----:B-1---5:R-:W-:Y:S05]  /*a86d0*/  CALL.REL.NOINC `($__internal_1_$__cuda_sm20_div_rn_f64_full) ;  /* 0x00000a7c00f47944 */ /* 0x022fea0003c00000 */
[----:B------:R-:W-:Y:S02]  /*a86e0*/  IMAD.MOV.U32 R152, RZ, RZ, R12 ;  /* 0x000000ffff987224 */ /* 0x000fe400078e000c */
[----:B------:R-:W-:-:S07]  /*a86f0*/  IMAD.MOV.U32 R153, RZ, RZ, R13 ;  /* 0x000000ffff997224 */ /* 0x000fce00078e000d */
.L_x_1641:
[----:B------:R-:W-:Y:S05]  /*a8700*/  BSYNC.RECONVERGENT B3 ;  /* 0x0000000000037941 */ /* 0x000fea0003800200 */
.L_x_1640:
[----:B------:R-:W2:Y:S04]  /*a8710*/  LDL.LU.64 R234, [R1+0x7a10] ;  /* 0x007a100001ea7983 */ /* 0x000ea80000300a00 */
[----:B------:R-:W3:Y:S04]  /*a8720*/  LDL.LU.64 R232, [R1+0x8330] ;  /* 0x0083300001e87983 */ /* 0x000ee80000300a00 */
        /* <DEDUP_REMOVED lines=37> */
[----:B-1---5:R-:W-:Y:S05]  /*a8980*/  CALL.REL.NOINC `($__internal_1_$__cuda_sm20_div_rn_f64_full) ;  /* 0x00000a7c00487944 */ /* 0x022fea0003c00000 */
[----:B------:R-:W-:Y:S01]  /*a8990*/  MOV R148, R12 ;  /* 0x0000000c00947202 */ /* 0x000fe20000000f00 */
[----:B------:R-:W-:-:S07]  /*a89a0*/  IMAD.MOV.U32 R149, RZ, RZ, R13 ;  /* 0x000000ffff957224 */ /* 0x000fce00078e000d */
.L_x_1643:
[----:B------:R-:W-:Y:S05]  /*a89b0*/  BSYNC.RECONVERGENT B3 ;  /* 0x0000000000037941 */ /* 0x000fea0003800200 */
.L_x_1642:
[----:B------:R-:W2:Y:S04]  /*a89c0*/  LDL.64 R174, [R1+0x4ff0] ;  /* 0x004ff00001ae7983 */ /* 0x000ea80000100a00 */
[----:B------:R-:W3:Y:S04]  /*a89d0*/  LDL.64 R222, [R1+0x8700] ;  /* 0x0087000001de7983 */ /* 0x000ee80000100a00 */
[----:B------:R-:W4:Y:S04]  /*a89e0*/  LDL.64 R176, [R1+0x83c0] ;  /* 0x0083c00001b07983 */ /* 0x000f280000100a00 */
[----:B------:R-:W4:Y:S04]  /*a89f0*/  LDL.LU.64 R224, [R1+0x7f18] ;  /* 0x007f180001e07983 */ /* 0x000f280000300a00 */
        /* <DEDUP_REMOVED lines=17> */
[----:B--2---:R0:W-:Y:S01]  /*a8b10*/  STL.64 [R1+0x87a8], R174 ;  /* 0x0087a8ae01007387 */ /* 0x0041e20000100a00 */
[-C--:B---3--:R-:W-:Y:S02]  /*a8b20*/  DFMA R166, R222, R148.reuse, R88 ;  /* 0x00000094dea6722b */ /* 0x088fe40000000058 */
[-C--:B----4-:R-:W-:Y:S02]  /*a8b30*/  DFMA R88, R176, R148.reuse, R168 ;  /* 0x00000094b058722b */ /* 0x090fe400000000a8 */
[-C--:B------:R-:W-:Y:S02]  /*a8b40*/  DFMA R176, R174, R148.reuse, R86 ;  /* 0x00000094aeb0722b */ /* 0x080fe40000000056 */
[----:B------:R-:W-:-:S02]  /*a8b50*/  DFMA R44, R224, R148, R44 ;  /* 0x00000094e02c722b */ /* 0x000fc4000000002c */
[----:B------:R-:W-:Y:S01]  /*a8b60*/  DFMA R76, R220, R148, R76 ;  /* 0x00000094dc4c722b */ /* 0x000fe2000000004c */
[----:B0-----:R-:W-:Y:S10]  /*a8b70*/  @P1 BRA P2, `(.L_x_1645) ;  /* 0x0000000000181947 */ /* 0x001ff40001000000 */
[----:B------:R-:W-:Y:S01]  /*a8b80*/  MOV R174, R46 ;  /* 0x0000002e00ae7202 */ /* 0x000fe20000000f00 */
[----:B------:R-:W-:Y:S01]  /*a8b90*/  IMAD.MOV.U32 R175, RZ, RZ, R47 ;  /* 0x000000ffffaf7224 */ /* 0x000fe200078e002f */
[----:B------:R-:W-:-:S07]  /*a8ba0*/  MOV R0, 0xa8bc0 ;  /* 0x000a8bc000007802 */ /* 0x000fce0000000f00 */
[----:B-1---5:R-:W-:Y:S05]  /*a8bb0*/  CALL.REL.NOINC `($__internal_1_$__cuda_sm20_div_rn_f64_full) ;  /* 0x00000a7800bc7944 */ /* 0x022fea0003c00000 */
[----:B------:R-:W-:Y:S01]  /*a8bc0*/  IMAD.MOV.U32 R100, RZ, RZ, R12 ;  /* 0x000000ffff647224 */ /* 0x000fe200078e000c */
[----:B------:R-:W-:-:S07]  /*a8bd0*/  MOV R101, R13 ;  /* 0x0000000d00657202 */ /* 0x000fce0000000f00 */
.L_x_1645:
[----:B------:R-:W-:Y:S05]  /*a8be0*/  BSYNC.RECONVERGENT B3 ;  /* 0x0000000000037941 */ /* 0x000fea0003800200 */
.L_x_1644:
[----:B------:R-:W2:Y:S04]  /*a8bf0*/  LDL.LU.64 R86, [R1+0x7ec8] ;  /* 0x007ec80001567983 */ /* 0x000ea80000300a00 */
[----:B------:R-:W3:Y:S04]  /*a8c00*/  LDL.64 R220, [R1+0x87c8] ;  /* 0x0087c80001dc7983 */ /* 0x000ee80000100a00 */
[----:B------:R-:W4:Y:S04]  /*a8c10*/  LDL.LU.64 R226, [R1+0x7ea8] ;  /* 0x007ea80001e27983 */ /* 0x000f280000300a00 */
        /* <DEDUP_REMOVED lines=31> */
.L_x_1647:
[----:B------:R-:W-:Y:S05]  /*a8e10*/  BSYNC.RECONVERGENT B3 ;  /* 0x0000000000037941 */ /* 0x000fea0003800200 */
.L_x_1646:
[----:B------:R-:W2:Y:S04]  /*a8e20*/  LDL.64 R174, [R1+0x5110] ;  /* 0x0051100001ae7983 */ /* 0x000ea80000100a00 */
[----:B------:R-:W3:Y:S04]  /*a8e30*/  LDL.LU.64 R76, [R1+0x7d58] ;  /* 0x007d5800014c7983 */ /* 0x000ee80000300a00 */
        /* <DEDUP_REMOVED lines=20> */
[-C--:B------:R-:W-:Y:S02]  /*a8f80*/  DFMA R80, R174, R168.reuse, R80 ;  /* 0x000000a8ae50722b */ /* 0x080fe40000000050 */
[-C--:B---3--:R-:W-:Y:S02]  /*a8f90*/  DFMA R76, R76, R168.reuse, R86 ;  /* 0x000000a84c4c722b */ /* 0x088fe40000000056 */
[-C--:B----4-:R-:W-:Y:S02]  /*a8fa0*/  DFMA R28, R220, R168.reuse, R42 ;  /* 0x000000a8dc1c722b */ /* 0x090fe4000000002a */
[-C--:B------:R-:W-:Y:S02]  /*a8fb0*/  DFMA R42, R188, R168.reuse, R46 ;  /* 0x000000a8bc2a722b */ /* 0x080fe4000000002e */
[----:B------:R-:W-:-:S02]  /*a8fc0*/  DFMA R36, R224, R168, R36 ;  /* 0x000000a8e024722b */ /* 0x000fc40000000024 */
[-C--:B------:R-:W-:Y:S02]  /*a8fd0*/  DFMA R86, R222, R168.reuse, R166 ;  /* 0x000000a8de56722b */ /* 0x080fe400000000a6 */
[----:B------:R-:W-:Y:S01]  /*a8fe0*/  DFMA R88, R176, R168, R88 ;  /* 0x000000a8b058722b */ /* 0x000fe20000000058 */
[----:B0-----:R-:W-:Y:S10]  /*a8ff0*/  @P1 BRA P2, `(.L_x_1649) ;  /* 0x0000000000181947 */ /* 0x001ff40001000000 */
[----:B------:R-:W-:Y:S01]  /*a9000*/  IMAD.MOV.U32 R174, RZ, RZ, R190 ;  /* 0x000000ffffae7224 */ /* 0x000fe200078e00be */
[----:B------:R-:W-:Y:S01]  /*a9010*/  MOV R0, 0xa9040 ;  /* 0x000a904000007802 */ /* 0x000fe20000000f00 */
[----:B------:R-:W-:-:S07]  /*a9020*/  IMAD.MOV.U32 R175, RZ, RZ, R191 ;  /* 0x000000ffffaf7224 */ /* 0x000fce00078e00bf */
[----:B-1---5:R-:W-:Y:S05]  /*a9030*/  CALL.REL.NOINC `($__internal_1_$__cuda_sm20_div_rn_f64_full) ;  /* 0x00000a74009c7944 */ /* 0x022fea0003c00000 */
[----:B------:R-:W-:Y:S01]  /*a9040*/  MOV R44, R12 ;  /* 0x0000000c002c7202 */ /* 0x000fe20000000f00 */
[----:B------:R-:W-:-:S07]  /*a9050*/  IMAD.MOV.U32 R45, RZ, RZ, R13 ;  /* 0x000000ffff2d7224 */ /* 0x000fce00078e000d */
.L_x_1649:
[----:B------:R-:W-:Y:S05]  /*a9060*/  BSYNC.RECONVERGENT B3 ;  /* 0x0000000000037941 */ /* 0x000fea0003800200 */
.L_x_1648:
[----:B------:R-:W2:Y:S04]  /*a9070*/  LDL.64 R222, [R1+0x7b30] ;  /* 0x007b300001de7983 */ /* 0x000ea80000100a00 */
[----:B------:R-:W3:Y:S04]  /*a9080*/  LDL.64 R176, [R1+0x7b38] ;  /* 0x007b380001b07983 */ /* 0x000ee80000100a00 */
[----:B------:R-:W4:Y:S04]  /*a9090*/  LDL.64 R220, [R1+0x8220] ;  /* 0x0082200001dc7983 */ /* 0x000f280000100a00 */
        /* <DEDUP_REMOVED lines=23> */
[----:B------:R-:W-:Y:S01]  /*a9210*/  MOV R174, R56 ;  /* 0x0000003800ae7202 */ /* 0x000fe20000000f00 */
[----:B------:R-:W-:Y:S01]  /*a9220*/  IMAD.MOV.U32 R175, RZ, RZ, R57 ;  /* 0x000000ffffaf7224 */ /* 0x000fe200078e0039 */
[----:B------:R-:W-:-:S07]  /*a9230*/  MOV R0, 0xa9250 ;  /* 0x000a925000007802 */ /* 0x000fce0000000f00 */
[----:B-1---5:R-:W-:Y:S05]  /*a9240*/  CALL.REL.NOINC `($__internal_1_$__cuda_sm20_div_rn_f64_full) ;  /* 0x00000a7400187944 */ /* 0x022fea0003c00000 */
[----:B------:R-:W-:Y:S01]  /*a9250*/  IMAD.MOV.U32 R46, RZ, RZ, R12 ;  /* 0x000000ffff2e7224 */ /* 0x000fe200078e000c */
[----:B------:R-:W-:-:S07]  /*a9260*/  MOV R47, R13 ;  /* 0x0000000d002f7202 */ /* 0x000fce0000000f00 */
.L_x_1651:
[----:B------:R-:W-:Y:S05]  /*a9270*/  BSYNC.RECONVERGENT B3 ;  /* 0x0000000000037941 */ /* 0x000fea0003800200 */
.L_x_1650:
[----:B------:R-:W2:Y:S04]  /*a9280*/  LDL.64 R166, [R1+0x8370] ;  /* 0x0083700001a67983 */ /* 0x000ea80000100a00 */
[----:B------:R-:W3:Y:S04]  /*a9290*/  LDL.64 R226, [R1+0x8378] ;  /* 0x0083780001e27983 */ /* 0x000ee80000100a00 */
[----:B------:R-:W4:Y:S04]  /*a92a0*/  LDL.64 R224, [R1+0x84e0] ;  /* 0x0084e00001e07983 */ /* 0x000f280000100a00 */
        /* <DEDUP_REMOVED lines=22> */
[-C--:B------:R-:W-:Y:S02]  /*a9410*/  DFMA R172, R172, R46.reuse, R86 ;  /* 0x0000002eacac722b */ /* 0x080fe40000000056 */
[-C--:B------:R-:W-:Y:S02]  /*a9420*/  DFMA R78, R222, R46.reuse, R68 ;  /* 0x0000002ede4e722b */ /* 0x080fe40000000044 */
[----:B------:R-:W-:-:S02]  /*a9430*/  DFMA R42, R174, R46, R42 ;  /* 0x0000002eae2a722b */ /* 0x000fc4000000002a */
[----:B------:R-:W-:Y:S09]  /*a9440*/  @P1 BRA P2, `(.L_x_1653) ;  /* 0x0000000000181947 */ /* 0x000ff20001000000 */
[----:B------:R-:W-:Y:S01]  /*a9450*/  IMAD.MOV.U32 R174, RZ, RZ, R18 ;  /* 0x000000ffffae7224 */ /* 0x000fe200078e0012 */
[----:B------:R-:W-:Y:S02]  /*a9460*/  MOV R175, R19 ;  /* 0x0000001300af7202 */ /* 0x000fe40000000f00 */
[----:B------:R-:W-:-:S07]  /*a9470*/  MOV R0, 0xa9490 ;  /* 0x000a949000007802 */ /* 0x000fce0000000f00 */
[----:B-1---5:R-:W-:Y:S05]  /*a9480*/  CALL.REL.NOINC `($__internal_1_$__cuda_sm20_div_rn_f64_full) ;  /* 0x00000a7000887944 */ /* 0x022fea0003c00000 */
[----:B------:R-:W-:Y:S02]  /*a9490*/  IMAD.MOV.U32 R88, RZ, RZ, R12 ;  /* 0x000000ffff587224 */ /* 0x000fe400078e000c */
[----:B------:R-:W-:-:S07]  /*a94a0*/  IMAD.MOV.U32 R89, RZ, RZ, R13 ;  /* 0x000000ffff597224 */ /* 0x000fce00078e000d */
.L_x_1653:
[----:B------:R-:W-:Y:S05]  /*a94b0*/  BSYNC.RECONVERGENT B3 ;  /* 0x0000000000037941 */ /* 0x000fea0003800200 */
.L_x_1652:
        /* <DEDUP_REMOVED lines=41> */
.L_x_1655:
[----:B------:R-:W-:Y:S05]  /*a9750*/  BSYNC.RECONVERGENT B3 ;  /* 0x0000000000037941 */ /* 0x000fea0003800200 */
.L_x_1654:
[----:B------:R-:W2:Y:S04]  /*a9760*/  LDL.64 R222, [R1+0x7b08] ;  /* 0x007b080001de7983 */ /* 0x000ea80000100a00 */
[----:B------:R-:W3:Y:S04]  /*a9770*/  LDL.64 R232, [R1+0x82d0] ;  /* 0x0082d00001e87983 */ /* 0x000ee80000100a00 */
[----:B------:R-:W4:Y:S04]  /*a9780*/  LDL.LU.64 R238, [R1+0x7728] ;  /* 0x0077280001ee7983 */ /* 0x000f280000300a00 */
[----:B------:R-:W4:Y:S04]  /*a9790*/  LDL.64 R176, [R1+0x7b00] ;  /* 0x007b000001b07983 */ /* 0x000f280000100a00 */
[----:B------:R-:W4:Y:S04]  /*a97a0*/  LDL.LU.64 R236, [R1+0x7710] ;  /* 0x0077100001ec7983 */ /* 0x000f280000300a00 */
        /* <DEDUP_REMOVED lines=37> */
[----:B-1---5:R-:W-:Y:S05]  /*a9a00*/  CALL.REL.NOINC `($__internal_1_$__cuda_sm20_div_rn_f64_full) ;  /* 0x00000a6c00287944 */ /* 0x022fea0003c00000 */
[----:B------:R-:W-:Y:S01]  /*a9a10*/  IMAD.MOV.U32 R78, RZ, RZ, R12 ;  /* 0x000000ffff4e7224 */ /* 0x000fe200078e000c */
[----:B------:R-:W-:-:S07]  /*a9a20*/  MOV R79, R13 ;  /* 0x0000000d004f7202 */ /* 0x000fce0000000f00 */
.L_x_1657:
[----:B------:R-:W-:Y:S05]  /*a9a30*/  BSYNC.RECONVERGENT B3 ;  /* 0x0000000000037941 */ /* 0x000fea0003800200 */
.L_x_1656:
        /* <DEDUP_REMOVED lines=40> */
.L_x_1659:
[----:B------:R-:W-:Y:S05]  /*a9cc0*/  BSYNC.RECONVERGENT B3 ;  /* 0x0000000000037941 */ /* 0x000fea0003800200 */
.L_x_1658:
        /* <DEDUP_REMOVED lines=10> */
[----:B------:R-:W4:Y:S04]  /*a9d70*/  LDL.LU.64 R234, [R1+0x7760] ;  /* 0x0077600001ea7983 */ /* 0x000f280000300a00 */
        /* <DEDUP_REMOVED lines=38> */
.L_x_1661:
[----:B------:R-:W-:Y:S05]  /*a9fe0*/  BSYNC.RECONVERGENT B3 ;  /* 0x0000000000037941 */ /* 0x000fea0003800200 */
.L_x_1660:
        /* <DEDUP_REMOVED lines=47> */
.L_x_1663:
[----:B------:R-:W-:Y:S05]  /*aa2e0*/  BSYNC.RECONVERGENT B3 ;  /* 0x0000000000037941 */ /* 0x000fea0003800200 */
.L_x_1662:
[----:B------:R-:W2:Y:S04]  /*aa2f0*/  LDL.LU.64 R250, [R1+0x7730] ;  /* 0x0077300001fa7983 */ /* 0x000ea80000300a00 */
        /* <DEDUP_REMOVED lines=47> */
.L_x_1665:
[----:B------:R-:W-:Y:S05]  /*aa5f0*/  BSYNC.RECONVERGENT B3 ;  /* 0x0000000000037941 */ /* 0x000fea0003800200 */
.L_x_1664:
        /* <DEDUP_REMOVED lines=10> */
[----:B-----5:R-:W0:Y:S01]  /*aa6a0*/  MUFU.RCP64H R9, R7 ;  /* 0x0000000700097308 */ /* 0x020e220000001800 */
        /* <DEDUP_REMOVED lines=13> */
[----:B------:R-:W-:-:S04]  /*aa780*/  DFMA R176, R238, R36, R176 ;  /* 0x00000024eeb0722b */ /* 0x000fc800000000b0 */
[--C-:B------:R-:W-:Y:S02]  /*aa790*/  DFMA R174, -R6, R62, -R8.reuse ;  /* 0x0000003e06ae722b */ /* 0x100fe40000000908 */
[----:B------:R-:W-:Y:S02]  /*aa7a0*/  DADD R8, -RZ, -R8 ;  /* 0x00000000ff087229 */ /* 0x000fe40000000908 */
[-C--:B------:R-:W-:Y:S02]  /*aa7b0*/  DFMA R222, R236, R36.reuse, R222 ;  /* 0x00000024ecde722b */ /* 0x080fe400000000de */
[----:B------:R-:W-:Y:S02]  /*aa7c0*/  DFMA R220, R234, R36, R220 ;  /* 0x00000024eadc722b */ /* 0x000fe400000000dc */
[----:B------:R-:W-:Y:S02]  /*aa7d0*/  DFMA R62, R12, R174, R62 ;  /* 0x000000ae0c3e722b */ /* 0x000fe4000000003e */
[----:B------:R-:W-:-:S02]  /*aa7e0*/  DFMA R172, R232, R36, R172 ;  /* 0x00000024e8ac722b */ /* 0x000fc400000000ac */
[----:B------:R-:W-:Y:S01]  /*aa7f0*/  FSETP.GEU.AND P2, PT, |R9|, 6.5827683646048100446e-37, PT ;  /* 0x036000000900780b */ /* 0x000fe20003f4e200 */
[-C--:B------:R-:W-:Y:S02]  /*aa800*/  DFMA R170, R230, R36.reuse, R170 ;  /* 0x00000024e6aa722b */ /* 0x080fe400000000aa */
[----:B------:R-:W-:-:S03]  /*aa810*/  DFMA R42, R228, R36, R42 ;  /* 0x00000024e42a722b */ /* 0x000fc6000000002a */
[----:B------:R-:W-:Y:S01]  /*aa820*/  FFMA R0, RZ, R7, R63 ;  /* 0x00000007ff007223 */ /* 0x000fe2000000003f */
[----:B------:R-:W-:-:S04]  /*aa830*/  DFMA R40, R226, R36, R40 ;  /* 0x00000024e228722b */ /* 0x000fc80000000028 */
[----:B------:R-:W-:-:S13]  /*aa840*/  FSETP.GT.AND P1, PT, |R0|, 1.469367938527859385e-39, PT ;  /* 0x001000000000780b */ /* 0x000fda0003f24200 */
[----:B------:R-:W-:Y:S05]  /*aa850*/  @P1 BRA P2, `(.L_x_1667) ;  /* 0x0000000000181947 */ /* 0x000fea0001000000 */
[----:B------:R-:W-:Y:S01]  /*aa860*/  IMAD.MOV.U32 R174, RZ, RZ, R6 ;  /* 0x000000ffffae7224 */ /* 0x000fe200078e0006 */
[----:B------:R-:W-:Y:S01]  /*aa870*/  MOV R0, 0xaa8a0 ;  /* 0x000aa8a000007802 */ /* 0x000fe20000000f00 */
[----:B------:R-:W-:-:S07]  /*aa880*/  IMAD.MOV.U32 R175, RZ, RZ, R7 ;  /* 0x000000ffffaf7224 */ /* 0x000fce00078e0007 */
[----:B-1----:R-:W-:Y:S05]  /*aa890*/  CALL.REL.NOINC `($__internal_1_$__cuda_sm20_div_rn_f64_full) ;  /* 0x00000a5c00847944 */ /* 0x002fea0003c00000 */
[----:B------:R-:W-:Y:S01]  /*aa8a0*/  MOV R62, R12 ;  /* 0x0000000c003e7202 */ /* 0x000fe20000000f00 */
[----:B------:R-:W-:-:S07]  /*aa8b0*/  IMAD.MOV.U32 R63, RZ, RZ, R13 ;  /* 0x000000ffff3f7224 */ /* 0x000fce00078e000d */
.L_x_1667:
[----:B------:R-:W-:Y:S05]  /*aa8c0*/  BSYNC.RECONVERGENT B3 ;  /* 0x0000000000037941 */ /* 0x000fea0003800200 */
.L_x_1666:
        /* <DEDUP_REMOVED lines=9> */
[----:B------:R-:W-:Y:S01]  /*aa960*/  BSSY.RECONVERGENT B3, `(.L_x_1668) ;  /* 0x000001f000037945 */ /* 0x000fe20003800200 */
[----:B------:R-:W-:-:S02]  /*aa970*/  DFMA R224, R122, R62, R224 ;  /* 0x0000003e7ae0722b */ /* 0x000fc400000000e0 */
[-C--:B------:R-:W-:Y:S02]  /*aa980*/  DFMA R80, R132, R62.reuse, R80 ;  /* 0x0000003e8450722b */ /* 0x080fe40000000050 */
[----:B------:R-:W-:Y:S02]  /*aa990*/  DFMA R42, R134, R62, R42 ;  /* 0x0000003e862a722b */ /* 0x000fe4000000002a */
        /* <DEDUP_REMOVED lines=24> */
[----:B-1----:R-:W-:Y:S05]  /*aab20*/  CALL.REL.NOINC `($__internal_1_$__cuda_sm20_div_rn_f64_full) ;  /* 0x00000a5800e07944 */ /* 0x002fea0003c00000 */
[----:B------:R-:W-:Y:S01]  /*aab30*/  IMAD.MOV.U32 R68, RZ, RZ, R12 ;  /* 0x000000ffff447224 */ /* 0x000fe200078e000c */
[----:B------:R-:W-:-:S07]  /*aab40*/  MOV R69, R13 ;  /* 0x0000000d00457202 */ /* 0x000fce0000000f00 */
.L_x_1669:
[----:B------:R-:W-:Y:S05]  /*aab50*/  BSYNC.RECONVERGENT B3 ;  /* 0x0000000000037941 */ /* 0x000fea0003800200 */
.L_x_1668:
        /* <DEDUP_REMOVED lines=38> */
[----:B-1----:R-:W-:Y:S05]  /*aadc0*/  CALL.REL.NOINC `($__internal_1_$__cuda_sm20_div_rn_f64_full) ;  /* 0x00000a5800387944 */ /* 0x002fea0003c00000 */
[----:B------:R-:W-:Y:S01]  /*aadd0*/  MOV R8, R12 ;  /* 0x0000000c00087202 */ /* 0x000fe20000000f00 */
[----:B------:R-:W-:-:S07]  /*aade0*/  IMAD.MOV.U32 R9, RZ, RZ, R13 ;  /* 0x000000ffff097224 */ /* 0x000fce00078e000d */
.L_x_1671:
[----:B------:R-:W-:Y:S05]  /*aadf0*/  BSYNC.RECONVERGENT B3 ;  /* 0x0000000000037941 */ /* 0x000fea0003800200 */
.L_x_1670:
[----:B------:R-:W2:Y:S01]  /*aae00*/  LDL.64 R244, [R1+0x7c80] ;  /* 0x007c800001f47983 */ /* 0x000ea20000100a00 */
[----:B------:R-:W-:Y:S01]  /*aae10*/  DADD R42, -RZ, -R4 ;  /* 0x00000000ff2a7229 */ /* 0x000fe20000000904 */
[----:B------:R-:W-:Y:S01]  /*aae20*/  IMAD.MOV.U32 R4, RZ, RZ, 0x1 ;  /* 0x00000001ff047424 */ /* 0x000fe200078e00ff */
[----:B------:R-:W-:Y:S01]  /*aae30*/  DADD R40, -RZ, -R16 ;  /* 0x00000000ff287229 */ /* 0x000fe20000000910 */
[----:B------:R-:W3:Y:S04]  /*aae40*/  LDL.64 R248, [R1+0x7cf8] ;  /* 0x007cf80001f87983 */ /* 0x000ee80000100a00 */
[----:B------:R-:W4:Y:S04]  /*aae50*/  LDL.64 R250, [R1+0x7cb0] ;  /* 0x007cb00001fa7983 */ /* 0x000f280000100a00 */
[----:B------:R0:W-:Y:S01]  /*aae60*/  STL.128 [R1+0x6090], R40 ;  /* 0x0060902801007387 */ /* 0x0001e20000100c00 */
[----:B------:R-:W-:-:S02]  /*aae70*/  DADD R166, -RZ, -R154 ;  /* 0x00000000ffa67229 */ /* 0x000fc4000000099a */
[----:B------:R-:W-:Y:S01]  /*aae80*/  DADD R80, -RZ, -R126 ;  /* 0x00000000ff507229 */ /* 0x000fe2000000097e */
[----:B------:R0:W5:Y:S01]  /*aae90*/  LDL.128 R224, [R1+0x6200] ;  /* 0x0062000001e07983 */ /* 0x0001620000100c00 */
[----:B------:R-:W-:Y:S02]  /*aaea0*/  DADD R82, -RZ, -R82 ;  /* 0x00000000ff527229 */ /* 0x000fe40000000952 */
[----:B------:R-:W-:Y:S01]  /*aaeb0*/  DADD R156, -RZ, -R156 ;  /* 0x00000000ff9c7229 */ /* 0x000fe2000000099c */
[----:B------:R0:W5:Y:S02]  /*aaec0*/  LDL.128 R220, [R1+0x6210] ;  /* 0x0062100001dc7983 */ /* 0x0001640000100c00 */
[----:B0-----:R-:W-:Y:S02]  /*aaed0*/  DADD R40, -RZ, -R20 ;  /* 0x00000000ff287229 */ /* 0x001fe40000000914 */
[----:B------:R-:W-:Y:S01]  /*aaee0*/  DADD R42, -RZ, -R24 ;  /* 0x00000000ff2a7229 */ /* 0x000fe20000000918 */
[----:B------:R-:W4:Y:S04]  /*aaef0*/  LDL.64 R20, [R1+0x7d38] ;  /* 0x007d380001147983 */ /* 0x000f280000100a00 */
[----:B------:R-:W4:Y:S04]  /*aaf00*/  LDL.64 R24, [R1+0x7d30] ;  /* 0x007d300001187983 */ /* 0x000f280000100a00 */
[----:B------:R0:W-:Y:S02]  /*aaf10*/  STL.128 [R1+0x60a0], R40 ;  /* 0x0060a02801007387 */ /* 0x0001e40000100c00 */
[----:B0-----:R-:W-:-:S02]  /*aaf20*/  DADD R40, -RZ, -R116 ;  /* 0x00000000ff287229 */ /* 0x001fc40000000974 */
[----:B------:R-:W-:Y:S01]  /*aaf30*/  DADD R42, -RZ, -R128 ;  /* 0x00000000ff2a7229 */ /* 0x000fe20000000980 */
[----:B------:R-:W4:Y:S04]  /*aaf40*/  LDL.64 R116, [R1+0x7cb8] ;  /* 0x007cb80001747983 */ /* 0x000f280000100a00 */
[----:B------:R-:W4:Y:S04]  /*aaf50*/  LDL.64 R128, [R1+0x7cf0] ;  /* 0x007cf00001807983 */ /* 0x000f280000100a00 */
[----:B------:R0:W-:Y:S02]  /*aaf60*/  STL.128 [R1+0x60b0], R40 ;  /* 0x0060b02801007387 */ /* 0x0001e40000100c00 */
[----:B0-----:R-:W-:-:S02]  /*aaf70*/  DADD R40, -RZ, -R150 ;  /* 0x00000000ff287229 */ /* 0x001fc40000000996 */
[----:B------:R-:W-:-:S07]  /*aaf80*/  DADD R42, -RZ, -R162 ;  /* 0x00000000ff2a7229 */ /* 0x000fce00000009a2 */
[----:B------:R0:W-:Y:S01]  /*aaf90*/  STL.128 [R1+0x60d0], R40 ;  /* 0x0060d02801007387 */ /* 0x0001e20000100c00 */
[----:B------:R-:W-:Y:S02]  /*aafa0*/  DADD R164, -RZ, -R164 ;  /* 0x00000000ffa47229 */ /* 0x000fe400000009a4 */
[----:B------:R-:W-:Y:S02]  /*aafb0*/  DADD R152, -RZ, -R152 ;  /* 0x00000000ff987229 */ /* 0x000fe40000000998 */
[----:B------:R-:W-:Y:S01]  /*aafc0*/  DADD R154, -RZ, -R148 ;  /* 0x00000000ff9a7229 */ /* 0x000fe20000000994 */
[----:B------:R1:W-:Y:S01]  /*aafd0*/  STL.128 [R1+0x60c0], R80 ;  /* 0x0060c05001007387 */ /* 0x0003e20000100c00 */
[----:B0-----:R-:W-:Y:S02]  /*aafe0*/  DADD R40, -RZ, -R160 ;  /* 0x00000000ff287229 */ /* 0x001fe400000009a0 */
[----:B------:R-:W-:Y:S01]  /*aaff0*/  DADD R42, -RZ, -R158 ;  /* 0x00000000ff2a7229 */ /* 0x000fe2000000099e */
[----:B------:R-:W-:Y:S01]  /*ab000*/  STL.128 [R1+0x6100], R164 ;  /* 0x006100a401007387 */ /* 0x000fe20000100c00 */
[----:B------:R-:W-:-:S03]  /*ab010*/  DADD R158, -RZ, -R146 ;  /* 0x00000000ff9e7229 */ /* 0x000fc60000000992 */
[----:B------:R-:W-:Y:S04]  /*ab020*/  STL.128 [R1+0x6110], R152 ;  /* 0x0061109801007387 */ /* 0x000fe80000100c00 */
[----:B------:R0:W-:Y:S04]  /*ab030*/  STL.128 [R1+0x60e0], R40 ;  /* 0x0060e02801007387 */ /* 0x0001e80000100c00 */
[----:B------:R0:W-:Y:S04]  /*ab040*/  STL.128 [R1+0x60f0], R156 ;  /* 0x0060f09c01007387 */ /* 0x0001e80000100c00 */
[----:B-1----:R1:W5:Y:S04]  /*ab050*/  LDL.128 R80, [R1+0x61e0] ;  /* 0x0061e00001507983 */ /* 0x0023680000100c00 */
        /* <DEDUP_REMOVED lines=9> */
[----:B0-----:R1:W5:Y:S01]  /*ab0f0*/  LDL.128 R40, [R1+0x61f0] ;  /* 0x0061f00001287983 */ /* 0x0013620000100c00 */
        /* <DEDUP_REMOVED lines=9> */
[----:B------:R1:W5:Y:S01]  /*ab190*/  LDL.64 R16, [R1+0x6258] ;  /* 0x0062580001107983 */ /* 0x0003620000100a00 */
[----:B------:R-:W-:Y:S02]  /*ab1a0*/  DADD R44, -RZ, -R44 ;  /* 0x00000000ff2c7229 */ /* 0x000fe4000000092c */
[----:B------:R-:W-:-:S07]  /*ab1b0*/  DADD R46, -RZ, -R46 ;  /* 0x00000000ff2e7229 */ /* 0x000fce000000092e */
[----:B------:R0:W-:Y:S02]  /*ab1c0*/  STL.128 [R1+0x6130], R44 ;  /* 0x0061302c01007387 */ /* 0x0001e40000100c00 */
[----:B0-----:R-:W-:Y:S02]  /*ab1d0*/  DADD R44, -RZ, -R88 ;  /* 0x00000000ff2c7229 */ /* 0x001fe40000000958 */
[----:B------:R-:W-:-:S07]  /*ab1e0*/  DADD R46, -RZ, -R86 ;  /* 0x00000000ff2e7229 */ /* 0x000fce0000000956 */
[----:B------:R0:W-:Y:S02]  /*ab1f0*/  STL.128 [R1+0x6140], R44 ;  /* 0x0061402c01007387 */ /* 0x0001e40000100c00 */
[----:B0-----:R-:W-:Y:S02]  /*ab200*/  DADD R44, -RZ, -R78 ;  /* 0x00000000ff2c7229 */ /* 0x001fe4000000094e */
[----:B------:R-:W-:-:S07]  /*ab210*/  DADD R46, -RZ, -R76 ;  /* 0x00000000ff2e7229 */ /* 0x000fce000000094c */
[----:B------:R0:W-:Y:S01]  /*ab220*/  STL.128 [R1+0x6150], R44 ;  /* 0x0061502c01007387 */ /* 0x0001e20000100c00 */
[----:B------:R-:W-:Y:S02]  /*ab230*/  DADD R172, -RZ, -R36 ;  /* 0x00000000ffac7229 */ /* 0x000fe40000000924 */
[----:B------:R-:W-:Y:S02]  /*ab240*/  DADD R174, -RZ, -R62 ;  /* 0x00000000ffae7229 */ /* 0x000fe4000000093e */
[----:B0-----:R-:W-:Y:S02]  /*ab250*/  DADD R44, -RZ, -R28 ;  /* 0x00000000ff2c7229 */ /* 0x001fe4000000091c */
[----:B------:R-:W-:-:S07]  /*ab260*/  DADD R46, -RZ, -R32 ;  /* 0x00000000ff2e7229 */ /* 0x000fce0000000920 */
[----:B------:R0:W-:Y:S01]  /*ab270*/  STL.128 [R1+0x6160], R44 ;  /* 0x0061602c01007387 */ /* 0x0001e20000100c00 */
[-C--:B---3--:R-:W-:Y:S02]  /*ab280*/  DFMA R248, R248, R8.reuse, R234 ;  /* 0x00000008f8f8722b */ /* 0x088fe400000000ea */
[-C--:B----4-:R-:W-:Y:S01]  /*ab290*/  DFMA R250, R250, R8.reuse, R232 ;  /* 0x00000008fafa722b */ /* 0x090fe200000000e8 */
[----:B------:R2:W-:Y:S01]  /*ab2a0*/  STL.128 [R1+0x6170], R172 ;  /* 0x006170ac01007387 */ /* 0x0005e20000100c00 */
[-C--:B------:R-:W-:Y:S02]  /*ab2b0*/  DFMA R76, R116, R8.reuse, R230 ;  /* 0x00000008744c722b */ /* 0x080fe400000000e6 */
[----:B------:R-:W-:Y:S02]  /*ab2c0*/  DFMA R78, R104, R8, R236 ;  /* 0x00000008684e722b */ /* 0x000fe400000000ec */
[----:B0-----:R-:W-:Y:S02]  /*ab2d0*/  DADD R44, -RZ, -R68 ;  /* 0x00000000ff2c7229 */ /* 0x001fe40000000944 */
[----:B------:R-:W-:-:S02]  /*ab2e0*/  DADD R46, -RZ, -R8 ;  /* 0x00000000ff2e7229 */ /* 0x000fc40000000908 */
[-C--:B--2---:R-:W-:Y:S02]  /*ab2f0*/  DFMA R172, R106, R8.reuse, R242 ;  /* 0x000000086aac722b */ /* 0x084fe400000000f2 */
[----:B------:R-:W-:-:S03]  /*ab300*/  DFMA R174, R24, R8, R240 ;  /* 0x0000000818ae722b */ /* 0x000fc600000000f0 */
[----:B------:R0:W-:Y:S01]  /*ab310*/  STL.128 [R1+0x6180], R44 ;  /* 0x0061802c01007387 */ /* 0x0001e20000100c00 */
[----:B------:R-:W-:Y:S01]  /*ab320*/  FFMA R0, RZ, R245, R5 ;  /* 0x000000f5ff007223 */ /* 0x000fe20000000005 */
[-C--:B0-----:R-:W-:Y:S02]  /*ab330*/  DFMA R44, R50, R8.reuse, R176 ;  /* 0x00000008322c722b */ /* 0x081fe400000000b0 */
[-C--:B------:R-:W-:Y:S02]  /*ab340*/  DFMA R46, R128, R8.reuse, R228 ;  /* 0x00000008802e722b */ /* 0x080fe400000000e4 */
[----:B------:R-:W-:Y:S01]  /*ab350*/  DFMA R8, R20, R8, R238 ;  /* 0x000000081408722b */ /* 0x000fe200000000ee */
[----:B------:R-:W-:Y:S06]  /*ab360*/  STL.64 [R1+0x7a40], R248 ;  /* 0x007a40f801007387 */ /* 0x000fec0000100a00 */
[----:B------:R0:W-:Y:S04]  /*ab370*/  STL.64 [R1+0x8310], R8 ;  /* 0x0083100801007387 */ /* 0x0001e80000100a00 */
[----:B------:R1:W-:Y:S01]  /*ab380*/  STL.64 [R1+0x7a48], R250 ;  /* 0x007a48fa01007387 */ /* 0x0003e20000100a00 */
[----:B0-----:R-:W-:-:S03]  /*ab390*/  DADD R8, -RZ, -R246 ;  /* 0x00000000ff087229 */ /* 0x001fc600000009f6 */
[----:B------:R1:W-:Y:S04]  /*ab3a0*/  STL.128 [R1+0x6190], R44 ;  /* 0x0061902c01007387 */ /* 0x0003e80000100c00 */
[----:B------:R1:W-:Y:S04]  /*ab3b0*/  STL.64 [R1+0x7a90], R172 ;  /* 0x007a90ac01007387 */ /* 0x0003e80000100a00 */
[----:B------:R1:W-:Y:S04]  /*ab3c0*/  STL.128 [R1+0x61a0], R248 ;  /* 0x0061a0f801007387 */ /* 0x0003e80000100c00 */
[----:B------:R1:W-:Y:S04]  /*ab3d0*/  STL.64 [R1+0x7a98], R174 ;  /* 0x007a98ae01007387 */ /* 0x0003e80000100a00 */
        /* <DEDUP_REMOVED lines=12> */
.L_x_1673:
[----:B------:R-:W-:Y:S05]  /*ab4a0*/  BSYNC.RECONVERGENT B3 ;  /* 0x0000000000037941 */ /* 0x000fea0003800200 */
.L_x_1672:
[----:B------:R-:W2:Y:S04]  /*ab4b0*/  LDL.64 R24, [R1+0x7800] ;  /* 0x0078000001187983 */ /* 0x000ea80000100a00 */
[----:B------:R-:W3:Y:S01]  /*ab4c0*/  LDL.128 R228, [R1+0x4470] ;  /* 0x0044700001e47983 */ /* 0x000ee20000100c00 */
[----:B------:R-:W-:Y:S01]  /*ab4d0*/  IMAD.MOV.U32 R8, RZ, RZ, 0x1 ;  /* 0x00000001ff087424 */ /* 0x000fe200078e00ff */
[----:B------:R-:W-:Y:S01]  /*ab4e0*/  BSSY.RECONVERGENT B3, `(.L_x_1674) ;  /* 0x0000017000037945 */ /* 0x000fe20003800200 */
[----:B--2---:R-:W0:Y:S01]  /*ab4f0*/  MUFU.RCP64H R9, R25 ;  /* 0x0000001900097308 */ /* 0x004e220000001800 */
[-C--:B---3-5:R-:W-:Y:S02]  /*ab500*/  DFMA R16, R228, R4.reuse, R16 ;  /* 0x00000004e410722b */ /* 0x0a8fe40000000010 */
        /* <DEDUP_REMOVED lines=20> */
.L_x_1675:
[----:B------:R-:W-:Y:S05]  /*ab650*/  BSYNC.RECONVERGENT B3 ;  /* 0x0000000000037941 */ /* 0x000fea0003800200 */
.L_x_1674:
[----:B------:R-:W2:Y:S04]  /*ab660*/  LDL.64 R36, [R1+0x86d8] ;  /* 0x0086d80001247983 */ /* 0x000ea80000100a00 */
        /* <DEDUP_REMOVED lines=25> */
.L_x_1677:
[----:B------:R-:W-:Y:S05]  /*ab800*/  BSYNC.RECONVERGENT B3 ;  /* 0x0000000000037941 */ /* 0x000fea0003800200 */
.L_x_1676:
        /* <DEDUP_REMOVED lines=24> */
.L_x_1679:
[----:B------:R-:W-:Y:S05]  /*ab990*/  BSYNC.RECONVERGENT B3 ;  /* 0x0000000000037941 */ /* 0x000fea0003800200 */
.L_x_1678:
[----:B------:R-:W2:Y:S04]  /*ab9a0*/  LDL.LU.64 R146, [R1+0x7d28] ;  /* 0x007d280001927983 */ /* 0x000ea80000300a00 */
[----:B------:R-:W3:Y:S04]  /*ab9b0*/  LDL.64 R100, [R1+0x83a0] ;  /* 0x0083a00001647983 */ /* 0x000ee80000100a00 */
[----:B------:R-:W4:Y:S04]  /*ab9c0*/  LDL.64 R128, [R1+0x83a8] ;  /* 0x0083a80001807983 */ /* 0x000f280000100a00 */
[----:B------:R-:W5:Y:S04]  /*ab9d0*/  LDL.LU.64 R126, [R1+0x8450] ;  /* 0x00845000017e7983 */ /* 0x000f680000300a00 */
        /* <DEDUP_REMOVED lines=27> */
[----:B------:R-:W-:Y:S02]  /*abb90*/  MOV R175, R39 ;  /* 0x0000002700af7202 */ /* 0x000fe40000000f00 */
[----:B------:R-:W-:-:S07]  /*abba0*/  MOV R0, 0xabbc0 ;  /* 0x000abbc000007802 */ /* 0x000fce0000000f00 */
[----:B------:R-:W-:Y:S05]  /*abbb0*/  CALL.REL.NOINC `($__internal_1_$__cuda_sm20_div_rn_f64_full) ;  /* 0x00000a4800bc7944 */ /* 0x000fea0003c00000 */
[----:B------:R-:W-:Y:S02]  /*abbc0*/  IMAD.MOV.U32 R88, RZ, RZ, R12 ;  /* 0x000000ffff587224 */ /* 0x000fe400078e000c */
[----:B------:R-:W-:-:S07]  /*abbd0*/  IMAD.MOV.U32 R89, RZ, RZ, R13 ;  /* 0x000000ffff597224 */ /* 0x000fce00078e000d */
.L_x_1681:
[----:B------:R-:W-:Y:S05]  /*abbe0*/  BSYNC.RECONVERGENT B3 ;  /* 0x0000000000037941 */ /* 0x000fea0003800200 */
.L_x_1680:
        /* <DEDUP_REMOVED lines=46> */
.L_x_1683:
[----:B------:R-:W-:Y:S05]  /*abed0*/  BSYNC.RECONVERGENT B3 ;  /* 0x0000000000037941 */ /* 0x000fea0003800200 */
.L_x_1682:
[----:B------:R-:W2:Y:S04]  /*abee0*/  LDL.64 R36, [R1+0x7b00] ;  /* 0x007b000001247983 */ /* 0x000ea80000100a00 */
        /* <DEDUP_REMOVED lines=41> */
.L_x_1685:
[----:B------:R-:W-:Y:S05]  /*ac180*/  BSYNC.RECONVERGENT B3 ;  /* 0x0000000000037941 */ /* 0x000fea0003800200 */
.L_x_1684:
        /* <DEDUP_REMOVED lines=48> */
.L_x_1687:
[----:B------:R-:W-:Y:S05]  /*ac490*/  BSYNC.RECONVERGENT B3 ;  /* 0x0000000000037941 */ /* 0x000fea0003800200 */
.L_x_1686:
        /* <DEDUP_REMOVED lines=29> */
[----:B------:R-:W-:Y:S01]  /*ac670*/  FFMA R0, RZ, R65, R153 ;  /* 0x00000041ff007223 */ /* 0x000fe20000000099 */
[----:B---3--:R-:W-:-:S04]  /*ac680*/  DFMA R146, R224, R154, R128 ;  /* 0x0000009ae092722b */ /* 0x008fc80000000080 */
[----:B------:R-:W-:Y:S01]  /*ac690*/  FSETP.GT.AND P1, PT, |R0|, 1.469367938527859385e-39, PT ;  /* 0x001000000000780b */ /* 0x000fe20003f24200 */
[-C--:B----4-:R-:W-:Y:S02]  /*ac6a0*/  DFMA R128, R222, R154.reuse, R126 ;  /* 0x0000009ade80722b */ /* 0x090fe4000000007e */
[-C--:B-----5:R-:W-:Y:S02]  /*ac6b0*/  DFMA R126, R220, R154.reuse, R100 ;  /* 0x0000009adc7e722b */ /* 0x0a0fe40000000064 */
        /* <DEDUP_REMOVED lines=18> */
.L_x_1689:
[----:B------:R-:W-:Y:S05]  /*ac7e0*/  BSYNC.RECONVERGENT B3 ;  /* 0x0000000000037941 */ /* 0x000fea0003800200 */
.L_x_1688:
        /* <DEDUP_REMOVED lines=47> */
.L_x_1691:
[----:B------:R-:W-:Y:S05]  /*acae0*/  BSYNC.RECONVERGENT B3 ;  /* 0x0000000000037941 */ /* 0x000fea0003800200 */
.L_x_1690:
        /* <DEDUP_REMOVED lines=47> */
.L_x_1693:
[----:B------:R-:W-:Y:S05]  /*acde0*/  BSYNC.RECONVERGENT B3 ;  /* 0x0000000000037941 */ /* 0x000fea0003800200 */
.L_x_1692:
[----:B------:R-:W2:Y:S04]  /*acdf0*/  LDL.64 R68, [R1+0x8020] ;  /* 0x0080200001447983 */ /* 0x000ea80000100a00 */
[----:B------:R-:W3:Y:S04]  /*ace00*/  LDL.LU.64 R174, [R1+0x7968] ;  /* 0x0079680001ae7983 */ /* 0x000ee80000300a00 */
[----:B------:R-:W4:Y:S04]  /*ace10*/  LDL.LU.64 R172, [R1+0x7958] ;  /* 0x0079580001ac7983 */ /* 0x000f280000300a00 */
[----:B------:R-:W5:Y:S04]  /*ace20*/  LDL.64 R170, [R1+0x8028] ;  /* 0x0080280001aa7983 */ /* 0x000f680000100a00 */
[----:B------:R-:W3:Y:S04]  /*ace30*/  LDL.64 R168, [R1+0x7960] ;  /* 0x0079600001a87983 */ /* 0x000ee80000100a00 */
[----:B------:R-:W4:Y:S04]  /*ace40*/  LDL.64 R166, [R1+0x7f60] ;  /* 0x007f600001a67983 */ /* 0x000f280000100a00 */
[----:B------:R-:W4:Y:S04]  /*ace50*/  LDL.64 R164, [R1+0x7f68] ;  /* 0x007f680001a47983 */ /* 0x000f280000100a00 */
[----:B------:R-:W4:Y:S04]  /*ace60*/  LDL.64 R162, [R1+0x7eb0] ;  /* 0x007eb00001a27983 */ /* 0x000f280000100a00 */
[----:B------:R-:W4:Y:S04]  /*ace70*/  LDL.64 R160, [R1+0x7eb8] ;  /* 0x007eb80001a07983 */ /* 0x000f280000100a00 */
[----:B------:R-:W4:Y:S01]  /*ace80*/  LDL.64 R158, [R1+0x7950] ;  /* 0x00795000019e7983 */ /* 0x000f220000100a00 */
        /* <DEDUP_REMOVED lines=13> */
[--C-:B------:R-:W-:Y:S02]  /*acf60*/  DFMA R126, -R6, R68, -R8.reuse ;  /* 0x00000044067e722b */ /* 0x100fe40000000908 */
[----:B------:R-:W-:Y:S02]  /*acf70*/  DADD R8, -RZ, -R8 ;  /* 0x00000000ff087229 */ /* 0x000fe40000000908 */
[-C--:B---3--:R-:W-:Y:S02]  /*acf80*/  DFMA R86, R168, R146.reuse, R86 ;  /* 0x00000092a856722b */ /* 0x088fe40000000056 */
[----:B----4-:R-:W-:Y:S02]  /*acf90*/  DFMA R62, R166, R146, R62 ;  /* 0x00000092a63e722b */ /* 0x010fe4000000003e */
[----:B------:R-:W-:Y:S02]  /*acfa0*/  DFMA R128, R12, R126, R68 ;  /* 0x0000007e0c80722b */ /* 0x000fe40000000044 */
[----:B------:R-:W-:-:S02]  /*acfb0*/  DFMA R68, R174, R146, R40 ;  /* 0x00000092ae44722b */ /* 0x000fc40000000028 */
[----:B------:R-:W-:Y:S01]  /*acfc0*/  FSETP.GEU.AND P2, PT, |R9|, 6.5827683646048100446e-37, PT ;  /* 0x036000000900780b */ /* 0x000fe20003f4e200 */
[-C--:B------:R-:W-:Y:S02]  /*acfd0*/  DFMA R40, R172, R146.reuse, R156 ;  /* 0x00000092ac28722b */ /* 0x080fe4000000009c */
[-C--:B------:R-:W-:Y:S02]  /*acfe0*/  DFMA R42, R164, R146.reuse, R42 ;  /* 0x00000092a42a722b */ /* 0x080fe4000000002a */
[-C--:B------:R-:W-:Y:S01]  /*acff0*/  DFMA R16, R162, R146.reuse, R16 ;  /* 0x00000092a210722b */ /* 0x080fe20000000010 */
[----:B------:R-:W-:Y:S01]  /*ad000*/  FFMA R0, RZ, R7, R129 ;  /* 0x00000007ff007223 */ /* 0x000fe20000000081 */
[-C--:B------:R-:W-:Y:S02]  /*ad010*/  DFMA R24, R160, R146.reuse, R24 ;  /* 0x00000092a018722b */ /* 0x080fe40000000018 */
[----:B------:R-:W-:Y:S02]  /*ad020*/  DFMA R36, R158, R146, R36 ;  /* 0x000000929e24722b */ /* 0x000fe40000000024 */
        /* <DEDUP_REMOVED lines=8> */
.L_x_1695:
[----:B------:R-:W-:Y:S05]  /*ad0b0*/  BSYNC.RECONVERGENT B3 ;  /* 0x0000000000037941 */ /* 0x000fea0003800200 */
.L_x_1694:
        /* <DEDUP_REMOVED lines=40> */
.L_x_1697:
[----:B------:R-:W-:Y:S05]  /*ad340*/  BSYNC.RECONVERGENT B3 ;  /* 0x0000000000037941 */ /* 0x000fea0003800200 */
.L_x_1696:
        /* <DEDUP_REMOVED lines=39> */
.L_x_1699:
[----:B------:R-:W-:Y:S05]  /*ad5c0*/  BSYNC.RECONVERGENT B3 ;  /* 0x0000000000037941 */ /* 0x000fea0003800200 */
.L_x_1698:
        /* <DEDUP_REMOVED lines=39> */
.L_x_1701:
[----:B------:R-:W-:Y:S05]  /*ad840*/  BSYNC.RECONVERGENT B3 ;  /* 0x0000000000037941 */ /* 0x000fea0003800200 */
.L_x_1700:
[----:B------:R-:W2:Y:S01]  /*ad850*/  LDL.128 R164, [R1+0x6290] ;  /* 0x0062900001a47983 */ /* 0x000ea20000100c00 */
[----:B------:R-:W-:Y:S02]  /*ad860*/  DADD R40, -RZ, -R20 ;  /* 0x00000000ff287229 */ /* 0x000fe40000000914 */
[----:B------:R-:W-:Y:S01]  /*ad870*/  DADD R42, -RZ, -R80 ;  /* 0x00000000ff2a7229 */ /* 0x000fe20000000950 */
[----:B------:R-:W3:Y:S04]  /*ad880*/  LDL.64 R224, [R1+0x7a40] ;  /* 0x007a400001e07983 */ /* 0x000ee80000100a00 */
[----:B------:R-:W4:Y:S04]  /*ad890*/  LDL.64 R174, [R1+0x7a90] ;  /* 0x007a900001ae7983 */ /* 0x000f280000100a00 */
[----:B------:R0:W-:Y:S04]  /*ad8a0*/  STL.128 [R1+0x61e0], R40 ;  /* 0x0061e02801007387 */ /* 0x0001e80000100c00 */
[----:B------:R-:W4:Y:S04]  /*ad8b0*/  LDL.64 R176, [R1+0x7a48] ;  /* 0x007a480001b07983 */ /* 0x000f280000100a00 */
[----:B------:R-:W4:Y:S04]  /*ad8c0*/  LDL.64 R172, [R1+0x7a98] ;  /* 0x007a980001ac7983 */ /* 0x000f280000100a00 */
[----:B------:R-:W4:Y:S01]  /*ad8d0*/  LDL.64 R236, [R1+0x8310] ;  /* 0x0083100001ec7983 */ /* 0x000f220000100a00 */
[----:B0-----:R-:W-:-:S03]  /*ad8e0*/  DADD R40, -RZ, -R82 ;  /* 0x00000000ff287229 */ /* 0x001fc60000000952 */
[----:B------:R0:W5:Y:S01]  /*ad8f0*/  LDL.128 R220, [R1+0x62b0] ;  /* 0x0062b00001dc7983 */ /* 0x0001620000100c00 */
[----:B------:R-:W-:-:S03]  /*ad900*/  DADD R42, -RZ, -R88 ;  /* 0x00000000ff2a7229 */ /* 0x000fc60000000958 */
[----:B------:R0:W5:Y:S04]  /*ad910*/  LDL.64 R88, [R1+0x62f8] ;  /* 0x0062f80001587983 */ /* 0x0001680000100a00 */
[----:B------:R1:W-:Y:S04]  /*ad920*/  STL.128 [R1+0x61f0], R40 ;  /* 0x0061f02801007387 */ /* 0x0003e80000100c00 */
[----:B------:R0:W5:Y:S04]  /*ad930*/  LDL.128 R80, [R1+0x62a0] ;  /* 0x0062a00001507983 */ /* 0x0001680000100c00 */
[----:B------:R0:W5:Y:S04]  /*ad940*/  LDL.128 R168, [R1+0x62c0] ;  /* 0x0062c00001a87983 */ /* 0x0001680000100c00 */
[----:B------:R0:W5:Y:S01]  /*ad950*/  LDL.128 R156, [R1+0x6300] ;  /* 0x00630000019c7983 */ /* 0x0001620000100c00 */
[----:B-1----:R-:W-:-:S03]  /*ad960*/  DADD R40, -RZ, -R116 ;  /* 0x00000000ff287229 */ /* 0x002fc60000000974 */
[----:B------:R0:W5:Y:S01]  /*ad970*/  LDL.128 R160, [R1+0x6310] ;  /* 0x0063100001a07983 */ /* 0x0001620000100c00 */
[----:B------:R-:W-:-:S07]  /*ad980*/  DADD R42, -RZ, -R148 ;  /* 0x00000000ff2a7229 */ /* 0x000fce0000000994 */
[----:B------:R1:W-:Y:S02]  /*ad990*/  STL.128 [R1+0x6200], R40 ;  /* 0x0062002801007387 */ /* 0x0003e40000100c00 */
[----:B-1----:R-:W-:Y:S02]  /*ad9a0*/  DADD R40, -RZ, -R154 ;  /* 0x00000000ff287229 */ /* 0x002fe4000000099a */
[----:B------:R-:W-:Y:S01]  /*ad9b0*/  DADD R42, -RZ, -R152 ;  /* 0x00000000ff2a7229 */ /* 0x000fe20000000998 */
[----:B------:R0:W5:Y:S06]  /*ad9c0*/  LDL.128 R152, [R1+0x62e0] ;  /* 0x0062e00001987983 */ /* 0x00016c0000100c00 */
[----:B------:R1:W-:Y:S02]  /*ad9d0*/  STL.128 [R1+0x6210], R40 ;  /* 0x0062102801007387 */ /* 0x0003e40000100c00 */
[----:B-1----:R-:W-:-:S02]  /*ad9e0*/  DADD R40, -RZ, -R150 ;  /* 0x00000000ff287229 */ /* 0x002fc40000000996 */
[----:B------:R-:W-:Y:S01]  /*ad9f0*/  DADD R42, -RZ, -R146 ;  /* 0x00000000ff2a7229 */ /* 0x000fe20000000992 */
[----:B------:R0:W5:Y:S06]  /*ada00*/  LDL.128 R148, [R1+0x62d0] ;  /* 0x0062d00001947983 */ /* 0x00016c0000100c00 */
[----:B------:R1:W-:Y:S02]  /*ada10*/  STL.128 [R1+0x6220], R40 ;  /* 0x0062202801007387 */ /* 0x0003e40000100c00 */
[----:B-1----:R-:W-:Y:S02]  /*ada20*/  DADD R40, -RZ, -R128 ;  /* 0x00000000ff287229 */ /* 0x002fe40000000980 */
[----:B------:R-:W-:-:S07]  /*ada30*/  DADD R42, -RZ, -R126 ;  /* 0x00000000ff2a7229 */ /* 0x000fce000000097e */
[----:B------:R1:W-:Y:S02]  /*ada40*/  STL.128 [R1+0x6230], R40 ;  /* 0x0062302801007387 */ /* 0x0003e40000100c00 */
[----:B-1----:R-:W-:Y:S02]  /*ada50*/  DADD R40, -RZ, -R100 ;  /* 0x00000000ff287229 */ /* 0x002fe40000000964 */
[----:B------:R0:W5:Y:S01]  /*ada60*/  LDL.64 R100, [R1+0x6320] ;  /* 0x0063200001647983 */ /* 0x0001620000100a00 */
[----:B------:R-:W1:Y:S01]  /*ada70*/  MUFU.RCP64H R13, R205 ;  /* 0x000000cd000d7308 */ /* 0x000e620000001800 */
[----:B------:R-:W-:-:S06]  /*ada80*/  IMAD.MOV.U32 R12, RZ, RZ, 0x1 ;  /* 0x00000001ff0c7424 */ /* 0x000fcc00078e00ff */
[----:B-1----:R-:W-:-:S08]  /*ada90*/  DFMA R20, -R204, R12, 1 ;  /* 0x3ff00000cc14742b */ /* 0x002fd0000000010c */
[----:B------:R-:W-:-:S08]  /*adaa0*/  DFMA R20, R20, R20, R20 ;  /* 0x000000141414722b */ /* 0x000fd00000000014 */
[----:B------:R-:W-:-:S08]  /*adab0*/  DFMA R12, R12, R20, R12 ;  /* 0x000000140c0c722b */ /* 0x000fd0000000000c */
[----:B------:R-:W-:-:S08]  /*adac0*/  DFMA R20, -R204, R12, 1 ;  /* 0x3ff00000cc14742b */ /* 0x000fd0000000010c */
[----:B------:R-:W-:Y:S02]  /*adad0*/  DFMA R12, R12, R20, R12 ;  /* 0x000000140c0c722b */ /* 0x000fe4000000000c */
[----:B------:R-:W-:-:S07]  /*adae0*/  DADD R42, -RZ, -R8 ;  /* 0x00000000ff2a7229 */ /* 0x000fce0000000908 */
[----:B------:R1:W-:Y:S01]  /*adaf0*/  STL.128 [R1+0x6240], R40 ;  /* 0x0062402801007387 */ /* 0x0003e20000100c00 */
[----:B------:R-:W-:Y:S02]  /*adb00*/  DFMA R234, R76, R8, R24 ;  /* 0x000000084cea722b */ /* 0x000fe40000000018 */
[----:B------:R-:W-:-:S05]  /*adb10*/  DADD R238, -RZ, -R4 ;  /* 0x00000000ffee7229 */ /* 0x000fca0000000904 */
[----:B------:R0:W-:Y:S01]  /*adb20*/  STL.64 [R1+0x7f18], R234 ;  /* 0x007f18ea01007387 */ /* 0x0001e20000100a00 */
[----:B------:R-:W-:Y:S01]  /*adb30*/  BSSY.RECONVERGENT B3, `(.L_x_1702) ;  /* 0x0000022000037945 */ /* 0x000fe20003800200 */
[----:B--2---:R-:W-:-:S08]  /*adb40*/  DMUL R20, R12, -R164 ;  /* 0x800000a40c147228 */ /* 0x004fd00000000000 */
[----:B-1----:R-:W-:Y:S02]  /*adb50*/  DFMA R40, -R204, R20, -R164 ;  /* 0x00000014cc28722b */ /* 0x002fe400000009a4 */
[-C--:B---3--:R-:W-:Y:S02]  /*adb60*/  DFMA R42, R224, R8.reuse, R68 ;  /* 0x00000008e02a722b */ /* 0x088fe40000000044 */
[----:B----4-:R-:W-:-:S04]  /*adb70*/  DFMA R226, R174, R8, R32 ;  /* 0x00000008aee2722b */ /* 0x010fc80000000020 */
[----:B------:R-:W-:Y:S02]  /*adb80*/  DFMA R20, R12, R40, R20 ;  /* 0x000000280c14722b */ /* 0x000fe40000000014 */
[-C--:B------:R-:W-:Y:S02]  /*adb90*/  DFMA R40, R46, R8.reuse, R86 ;  /* 0x000000082e28722b */ /* 0x080fe40000000056 */
[-C--:B------:R-:W-:Y:S02]  /*adba0*/  DFMA R232, R176, R8.reuse, R16 ;  /* 0x00000008b0e8722b */ /* 0x080fe40000000010 */
[-C--:B------:R-:W-:Y:S02]  /*adbb0*/  DFMA R224, R78, R8.reuse, R28 ;  /* 0x000000084ee0722b */ /* 0x080fe4000000001c */
[-C--:B------:R-:W-:Y:S02]  /*adbc0*/  DFMA R172, R172, R8.reuse, R36 ;  /* 0x00000008acac722b */ /* 0x080fe40000000024 */
[----:B------:R-:W-:-:S02]  /*adbd0*/  DFMA R174, R236, R8, R62 ;  /* 0x00000008ecae722b */ /* 0x000fc4000000003e */
[----:B------:R-:W-:Y:S01]  /*adbe0*/  DADD R4, -RZ, -R164 ;  /* 0x00000000ff047229 */ /* 0x000fe200000009a4 */
[----:B------:R0:W-:Y:S01]  /*adbf0*/  STL.64 [R1+0x7f10], R232 ;  /* 0x007f10e801007387 */ /* 0x0001e20000100a00 */
[----:B------:R-:W-:-:S03]  /*adc00*/  FFMA R0, RZ, R205, R21 ;  /* 0x000000cdff007223 */ /* 0x000fc60000000015 */
        /* <DEDUP_REMOVED lines=10> */
[----:B------:R-:W-:-:S13]  /*adcb0*/  FSETP.GEU.AND P2, PT, |R5|, 6.5827683646048100446e-37, PT ;  /* 0x036000000500780b */ /* 0x000fda0003f4e200 */
        /* <DEDUP_REMOVED lines=9> */
.L_x_1703:
[----:B------:R-:W-:Y:S05]  /*add50*/  BSYNC.RECONVERGENT B3 ;  /* 0x0000000000037941 */ /* 0x000fea0003800200 */
.L_x_1702:
[----:B------:R-:W2:Y:S04]  /*add60*/  LDL.LU.64 R24, [R1+0x84f0] ;  /* 0x0084f00001187983 */ /* 0x000ea80000300a00 */
[----:B------:R-:W2:Y:S04]  /*add70*/  LDL.LU.64 R16, [R1+0x7ef8] ;  /* 0x007ef80001107983 */ /* 0x000ea80000300a00 */
        /* <DEDUP_REMOVED lines=19> */
[-C--:B-----5:R-:W-:Y:S02]  /*adeb0*/  DFMA R24, R206, R20.reuse, R148 ;  /* 0x00000014ce18722b */ /* 0x0a0fe40000000094 */
[-C--:B---3--:R-:W-:Y:S02]  /*adec0*/  DFMA R32, R32, R20.reuse, R150 ;  /* 0x000000142020722b */ /* 0x088fe40000000096 */
[-C--:B----4-:R-:W-:Y:S02]  /*aded0*/  DFMA R28, R28, R20.reuse, R158 ;  /* 0x000000141c1c722b */ /* 0x090fe4000000009e */
        /* <DEDUP_REMOVED lines=8> */
.L_x_1705:
[----:B------:R-:W-:Y:S05]  /*adf60*/  BSYNC.RECONVERGENT B3 ;  /* 0x0000000000037941 */ /* 0x000fea0003800200 */
.L_x_1704:
[----:B------:R-:W2:Y:S04]  /*adf70*/  LDL.LU.64 R68, [R1+0x7b30] ;  /* 0x007b300001447983 */ /* 0x000ea80000300a00 */
[----:B------:R-:W3:Y:S04]  /*adf80*/  LDL.LU.64 R128, [R1+0x7dc0] ;  /* 0x007dc00001807983 */ /* 0x000ee80000300a00 */
        /* <DEDUP_REMOVED lines=30> */
.L_x_1707:
[----:B------:R-:W-:Y:S05]  /*ae170*/  BSYNC.RECONVERGENT B3 ;  /* 0x0000000000037941 */ /* 0x000fea0003800200 */
.L_x_1706:
[----:B------:R-:W2:Y:S04]  /*ae180*/  LDL.LU.64 R38, [R1+0x7dc8] ;  /* 0x007dc80001267983 */ /* 0x000ea80000300a00 */
[----:B------:R-:W3:Y:S04]  /*ae190*/  LDL.LU.64 R166, [R1+0x7f08] ;  /* 0x007f080001a67983 */ /* 0x000ee80000300a00 */
[----:B------:R-:W4:Y:S04]  /*ae1a0*/  LDL.LU.64 R164, [R1+0x7b80] ;  /* 0x007b800001a47983 */ /* 0x000f280000300a00 */
[----:B------:R-:W5:Y:S04]  /*ae1b0*/  LDL.LU.64 R160, [R1+0x7b88] ;  /* 0x007b880001a07983 */ /* 0x000f680000300a00 */
        /* <DEDUP_REMOVED lines=13> */
[----:B------:R-:W-:Y:S02]  /*ae290*/  DFMA R12, R8, R12, R8 ;  /* 0x0000000c080c722b */ /* 0x000fe40000000008 */
[----:B--2---:R-:W-:-:S06]  /*ae2a0*/  DFMA R8, R38, R86, R82 ;  /* 0x000000562608722b */ /* 0x004fcc0000000052 */
[----:B------:R-:W-:Y:S02]  /*ae2b0*/  DFMA R38, -R10, R12, 1 ;  /* 0x3ff000000a26742b */ /* 0x000fe4000000010c */
[----:B---3--:R-:W-:-:S06]  /*ae2c0*/  DFMA R32, R166, R86, R32 ;  /* 0x00000056a620722b */ /* 0x008fcc0000000020 */
[----:B------:R-:W-:Y:S02]  /*ae2d0*/  DFMA R12, R12, R38, R12 ;  /* 0x000000260c0c722b */ /* 0x000fe4000000000c */
[-C--:B-----5:R-:W-:Y:S02]  /*ae2e0*/  DFMA R28, R160, R86.reuse, R28 ;  /* 0x00000056a01c722b */ /* 0x0a0fe4000000001c */
[----:B----4-:R-:W-:-:S04]  /*ae2f0*/  DFMA R100, R100, R86, R162 ;  /* 0x000000566464722b */ /* 0x010fc800000000a2 */
[----:B------:R-:W-:Y:S02]  /*ae300*/  DMUL R38, R12, -R8 ;  /* 0x800000080c267228 */ /* 0x000fe40000000000 */
[-C--:B------:R-:W-:Y:S02]  /*ae310*/  DFMA R126, R126, R86.reuse, R222 ;  /* 0x000000567e7e722b */ /* 0x080fe400000000de */
        /* <DEDUP_REMOVED lines=20> */
.L_x_1709:
[----:B------:R-:W-:Y:S05]  /*ae460*/  BSYNC.RECONVERGENT B3 ;  /* 0x0000000000037941 */ /* 0x000fea0003800200 */
.L_x_1708:
[----:B------:R-:W2:Y:S04]  /*ae470*/  LDL.64 R116, [R1+0x8240] ;  /* 0x0082400001747983 */ /* 0x000ea80000100a00 */
[----:B------:R-:W3:Y:S04]  /*ae480*/  LDL.64 R176, [R1+0x8090] ;  /* 0x0080900001b07983 */ /* 0x000ee80000100a00 */
[----:B------:R-:W4:Y:S04]  /*ae490*/  LDL.64 R174, [R1+0x8248] ;  /* 0x0082480001ae7983 */ /* 0x000f280000100a00 */
[----:B------:R-:W5:Y:S04]  /*ae4a0*/  LDL.64 R172, [R1+0x7bd0] ;  /* 0x007bd00001ac7983 */ /* 0x000f680000100a00 */
[----:B------:R-:W3:Y:S04]  /*ae4b0*/  LDL.64 R170, [R1+0x7bd8] ;  /* 0x007bd80001aa7983 */ /* 0x000ee80000100a00 */
        /* <DEDUP_REMOVED lines=22> */
[--C-:B------:R-:W-:Y:S02]  /*ae620*/  DFMA R146, -R64, R116, -R8.reuse ;  /* 0x000000744092722b */ /* 0x100fe40000000908 */
[----:B------:R-:W-:Y:S02]  /*ae630*/  DADD R8, -RZ, -R8 ;  /* 0x00000000ff087229 */ /* 0x000fe40000000908 */
[-C--:B---3--:R-:W-:Y:S02]  /*ae640*/  DFMA R80, R170, R38.reuse, R80 ;  /* 0x00000026aa50722b */ /* 0x088fe40000000050 */
[----:B------:R-:W-:Y:S02]  /*ae650*/  DFMA R24, R168, R38, R24 ;  /* 0x00000026a818722b */ /* 0x000fe40000000018 */
        /* <DEDUP_REMOVED lines=8> */
[----:B------:R-:W-:Y:S01]  /*ae6e0*/  FSETP.GT.AND P1, PT, |R0|, 1.469367938527859385e-39, PT ;  /* 0x001000000000780b */ /* 0x000fe20003f24200 */
[-C--:B------:R-:W-:Y:S02]  /*ae6f0*/  DFMA R82, R158, R38.reuse, R82 ;  /* 0x000000269e52722b */ /* 0x080fe40000000052 */
[-C--:B------:R-:W-:Y:S02]  /*ae700*/  DFMA R28, R156, R38.reuse, R28 ;  /* 0x000000269c1c722b */ /* 0x080fe4000000001c */
[-C--:B------:R-:W-:Y:S02]  /*ae710*/  DFMA R62, R154, R38.reuse, R62 ;  /* 0x000000269a3e722b */ /* 0x080fe4000000003e */
[-C--:B------:R-:W-:Y:S02]  /*ae720*/  DFMA R100, R150, R38.reuse, R100 ;  /* 0x000000269664722b */ /* 0x080fe40000000064 */
        /* <DEDUP_REMOVED lines=8> */
.L_x_1711:
[----:B------:R-:W-:Y:S05]  /*ae7b0*/  BSYNC.RECONVERGENT B3 ;  /* 0x0000000000037941 */ /* 0x000fea0003800200 */
.L_x_1710:
        /* <DEDUP_REMOVED lines=47> */
.L_x_1713:
[----:B------:R-:W-:Y:S05]  /*aeab0*/  BSYNC.RECONVERGENT B3 ;  /* 0x0000000000037941 */ /* 0x000fea0003800200 */
.L_x_1712:
        /* <DEDUP_REMOVED lines=47> */
.L_x_1715:
[----:B------:R-:W-:Y:S05]  /*aedb0*/  BSYNC.RECONVERGENT B3 ;  /* 0x0000000000037941 */ /* 0x000fea0003800200 */
.L_x_1714:
        /* <DEDUP_REMOVED lines=12> */
[----:B------:R-:W-:Y:S01]  /*aee80*/  DFMA R12, R12, R12, R12 ;  /* 0x0000000c0c0c722b */ /* 0x000fe2000000000c */
[----:B--2---:R0:W-:Y:S01]  /*aee90*/  STL.128 [R1+0x7fb0], R172 ;  /* 0x007fb0ac01007387 */ /* 0x0041e20000100c00 */
[----:B------:R-:W-:Y:S01]  /*aeea0*/  MOV R150, R174 ;  /* 0x000000ae00967202 */ /* 0x000fe20000000f00 */
[----:B------:R-:W-:Y:S02]  /*aeeb0*/  IMAD.MOV.U32 R151, RZ, RZ, R175 ;  /* 0x000000ffff977224 */ /* 0x000fe400078e00af */
[----:B0-----:R-:W2:Y:S03]  /*aeec0*/  LDL.128 R172, [R1+0x5bd0] ;  /* 0x005bd00001ac7983 */ /* 0x001ea60000100c00 */
[----:B------:R-:W-:-:S08]  /*aeed0*/  DFMA R8, R8, R12, R8 ;  /* 0x0000000c0808722b */ /* 0x000fd00000000008 */
        /* <DEDUP_REMOVED lines=10> */
[-C--:B----4-:R-:W-:Y:S02]  /*aef80*/  DFMA R16, R168, R100.reuse, R24 ;  /* 0x00000064a810722b */ /* 0x090fe40000000018 */
[-C--:B-----5:R-:W-:Y:S01]  /*aef90*/  DFMA R24, R166, R100.reuse, R28 ;  /* 0x00000064a618722b */ /* 0x0a0fe2000000001c */
        /* <DEDUP_REMOVED lines=14> */
[----:B0-----:R-:W-:Y:S01]  /*af080*/  IMAD.MOV.U32 R174, RZ, RZ, R6 ;  /* 0x000000ffffae7224 */ /* 0x001fe200078e0006 */
[----:B------:R-:W-:Y:S01]  /*af090*/  MOV R0, 0xaf0c0 ;  /* 0x000af0c000007802 */ /* 0x000fe20000000f00 */
[----:B------:R-:W-:-:S07]  /*af0a0*/  IMAD.MOV.U32 R175, RZ, RZ, R7 ;  /* 0x000000ffffaf7224 */ /* 0x000fce00078e0007 */
[----:B------:R-:W-:Y:S05]  /*af0b0*/  CALL.REL.NOINC `($__internal_1_$__cuda_sm20_div_rn_f64_full) ;  /* 0x00000a14007c7944 */ /* 0x000fea0003c00000 */
[----:B------:R-:W-:Y:S01]  /*af0c0*/  MOV R82, R12 ;  /* 0x0000000c00527202 */ /* 0x000fe20000000f00 */
[----:B------:R-:W-:-:S07]  /*af0d0*/  IMAD.MOV.U32 R83, RZ, RZ, R13 ;  /* 0x000000ffff537224 */ /* 0x000fce00078e000d */
.L_x_1717:
[----:B------:R-:W-:Y:S05]  /*af0e0*/  BSYNC.RECONVERGENT B3 ;  /* 0x0000000000037941 */ /* 0x000fea0003800200 */
.L_x_1716:
        /* <DEDUP_REMOVED lines=8> */
[----:B------:R-:W-:Y:S01]  /*af170*/  IMAD.MOV.U32 R8, RZ, RZ, 0x1 ;  /* 0x00000001ff087424 */ /* 0x000fe200078e00ff */
[-C--:B------:R-:W-:Y:S01]  /*af180*/  DFMA R24, R134, R82.reuse, R24 ;  /* 0x000000528618722b */ /* 0x080fe20000000018 */
[----:B------:R-:W-:Y:S01]  /*af190*/  BSSY.RECONVERGENT B3, `(.L_x_1718) ;  /* 0x000001e000037945 */ /* 0x000fe20003800200 */
[----:B------:R-:W-:-:S02]  /*af1a0*/  DFMA R16, R122, R82, R16 ;  /* 0x000000527a10722b */ /* 0x000fc40000000010 */
[----:B------:R-:W-:Y:S02]  /*af1b0*/  DFMA R62, R132, R82, R62 ;  /* 0x00000052843e722b */ /* 0x000fe4000000003e */
[----:B-1----:R-:W-:-:S08]  /*af1c0*/  DFMA R12, -R52, R8, 1 ;  /* 0x3ff00000340c742b */ /* 0x002fd00000000108 */
        /* <DEDUP_REMOVED lines=20> */
[----:B0-----:R-:W-:Y:S01]  /*af310*/  MOV R174, R52 ;  /* 0x0000003400ae7202 */ /* 0x001fe20000000f00 */
[----:B------:R-:W-:Y:S01]  /*af320*/  IMAD.MOV.U32 R175, RZ, RZ, R53 ;  /* 0x000000ffffaf7224 */ /* 0x000fe200078e0035 */
[----:B------:R-:W-:-:S07]  /*af330*/  MOV R0, 0xaf350 ;  /* 0x000af35000007802 */ /* 0x000fce0000000f00 */
[----:B------:R-:W-:Y:S05]  /*af340*/  CALL.REL.NOINC `($__internal_1_$__cuda_sm20_div_rn_f64_full) ;  /* 0x00000a1000d87944 */ /* 0x000fea0003c00000 */
[----:B------:R-:W-:Y:S01]  /*af350*/  IMAD.MOV.U32 R88, RZ, RZ, R12 ;  /* 0x000000ffff587224 */ /* 0x000fe200078e000c */
[----:B------:R-:W-:-:S07]  /*af360*/  MOV R89, R13 ;  /* 0x0000000d00597202 */ /* 0x000fce0000000f00 */
.L_x_1719:
[----:B------:R-:W-:Y:S05]  /*af370*/  BSYNC.RECONVERGENT B3 ;  /* 0x0000000000037941 */ /* 0x000fea0003800200 */
.L_x_1718:
        /* <DEDUP_REMOVED lines=33> */
[----:B0-----:R-:W-:Y:S01]  /*af590*/  IMAD.MOV.U32 R174, RZ, RZ, R48 ;  /* 0x000000ffffae7224 */ /* 0x001fe200078e0030 */
[----:B------:R-:W-:Y:S02]  /*af5a0*/  MOV R175, R49 ;  /* 0x0000003100af7202 */ /* 0x000fe40000000f00 */
[----:B------:R-:W-:-:S07]  /*af5b0*/  MOV R0, 0xaf5d0 ;  /* 0x000af5d000007802 */ /* 0x000fce0000000f00 */
[----:B------:R-:W-:Y:S05]  /*af5c0*/  CALL.REL.NOINC `($__internal_1_$__cuda_sm20_div_rn_f64_full) ;  /* 0x00000a1000387944 */ /* 0x000fea0003c00000 */
[----:B------:R-:W-:Y:S02]  /*af5d0*/  IMAD.MOV.U32 R122, RZ, RZ, R12 ;  /* 0x000000ffff7a7224 */ /* 0x000fe400078e000c */
[----:B------:R-:W-:-:S07]  /*af5e0*/  IMAD.MOV.U32 R123, RZ, RZ, R13 ;  /* 0x000000ffff7b7224 */ /* 0x000fce00078e000d */
.L_x_1721:
[----:B------:R-:W-:Y:S05]  /*af5f0*/  BSYNC.RECONVERGENT B3 ;  /* 0x0000000000037941 */ /* 0x000fea0003800200 */
.L_x_1720:
[----:B------:R-:W2:Y:S04]  /*af600*/  LDL.64 R156, [R1+0x7cf0] ;  /* 0x007cf000019c7983 */ /* 0x000ea80000100a00 */
[----:B------:R-:W3:Y:S04]  /*af610*/  LDL.64 R154, [R1+0x7cf8] ;  /* 0x007cf800019a7983 */ /* 0x000ee80000100a00 */
[----:B------:R-:W4:Y:S04]  /*af620*/  LDL.64 R152, [R1+0x7cb0] ;  /* 0x007cb00001987983 */ /* 0x000f280000100a00 */
[----:B------:R-:W5:Y:S04]  /*af630*/  LDL.64 R150, [R1+0x7cb8] ;  /* 0x007cb80001967983 */ /* 0x000f680000100a00 */
[----:B------:R-:W5:Y:S04]  /*af640*/  LDL.64 R148, [R1+0x7d30] ;  /* 0x007d300001947983 */ /* 0x000f680000100a00 */
[----:B------:R-:W5:Y:S01]  /*af650*/  LDL.64 R146, [R1+0x7d38] ;  /* 0x007d380001927983 */ /* 0x000f620000100a00 */
[----:B------:R-:W1:Y:S01]  /*af660*/  MUFU.RCP64H R9, R45 ;  /* 0x0000002d00097308 */ /* 0x000e620000001800 */
[----:B------:R-:W-:Y:S01]  /*af670*/  MOV R8, 0x1 ;  /* 0x0000000100087802 */ /* 0x000fe20000000f00 */
        /* <DEDUP_REMOVED lines=23> */
[----:B0-----:R-:W-:Y:S01]  /*af7f0*/  IMAD.MOV.U32 R174, RZ, RZ, R44 ;  /* 0x000000ffffae7224 */ /* 0x001fe200078e002c */
[----:B------:R-:W-:Y:S01]  /*af800*/  MOV R0, 0xaf830 ;  /* 0x000af83000007802 */ /* 0x000fe20000000f00 */
[----:B------:R-:W-:-:S07]  /*af810*/  IMAD.MOV.U32 R175, RZ, RZ, R45 ;  /* 0x000000ffffaf7224 */ /* 0x000fce00078e002d */
[----:B------:R-:W-:Y:S05]  /*af820*/  CALL.REL.NOINC `($__internal_1_$__cuda_sm20_div_rn_f64_full) ;  /* 0x00000a0c00a07944 */ /* 0x000fea0003c00000 */
[----:B------:R-:W-:Y:S01]  /*af830*/  MOV R36, R12 ;  /* 0x0000000c00247202 */ /* 0x000fe20000000f00 */
[----:B------:R-:W-:-:S07]  /*af840*/  IMAD.MOV.U32 R37, RZ, RZ, R13 ;  /* 0x000000ffff257224 */ /* 0x000fce00078e000d */
.L_x_1723:
[----:B------:R-:W-:Y:S05]  /*af850*/  BSYNC.RECONVERGENT B3 ;  /* 0x0000000000037941 */ /* 0x000fea0003800200 */
.L_x_1722:
        /* <DEDUP_REMOVED lines=19> */
[----:B------:R-:W-:-:S06]  /*af990*/  FSETP.GEU.AND P2, PT, |R13|, 6.5827683646048100446e-37, PT ;  /* 0x036000000d00780b */ /* 0x000fcc0003f4e200 */
[----:B------:R-:W-:-:S05]  /*af9a0*/  FFMA R0, RZ, R41, R9 ;  /* 0x00000029ff007223 */ /* 0x000fca0000000009 */
        /* <DEDUP_REMOVED lines=10> */
[----:B0-----:R-:W-:Y:S01]  /*afa50*/  MOV R175, R41 ;  /* 0x0000002900af7202 */ /* 0x001fe20000000f00 */
[----:B------:R-:W-:Y:S01]  /*afa60*/  IMAD.MOV.U32 R174, RZ, RZ, R40 ;  /* 0x000000ffffae7224 */ /* 0x000fe200078e0028 */
[----:B------:R-:W-:-:S07]  /*afa70*/  MOV R0, 0xafa90 ;  /* 0x000afa9000007802 */ /* 0x000fce0000000f00 */
[----:B------:R-:W-:Y:S05]  /*afa80*/  CALL.REL.NOINC `($__internal_1_$__cuda_sm20_div_rn_f64_full) ;  /* 0x00000a0c00087944 */ /* 0x000fea0003c00000 */
[----:B------:R-:W-:Y:S02]  /*afa90*/  IMAD.MOV.U32 R8, RZ, RZ, R12 ;  /* 0x000000ffff087224 */ /* 0x000fe400078e000c */
[----:B------:R-:W-:-:S07]  /*afaa0*/  IMAD.MOV.U32 R9, RZ, RZ, R13 ;  /* 0x000000ffff097224 */ /* 0x000fce00078e000d */
.L_x_1725:
[----:B------:R-:W-:Y:S05]  /*afab0*/  BSYNC.RECONVERGENT B3 ;  /* 0x0000000000037941 */ /* 0x000fea0003800200 */
.L_x_1724:
[----:B------:R-:W2:Y:S04]  /*afac0*/  LDL.64 R128, [R1+0x7800] ;  /* 0x0078000001807983 */ /* 0x000ea80000100a00 */
[----:B------:R-:W3:Y:S01]  /*afad0*/  LDL.64 R12, [R1+0x6328] ;  /* 0x00632800010c7983 */ /* 0x000ee20000100a00 */
[----:B------:R-:W-:Y:S02]  /*afae0*/  DADD R150, -RZ, -R4 ;  /* 0x00000000ff967229 */ /* 0x000fe40000000904 */
[----:B------:R-:W-:Y:S01]  /*afaf0*/  DADD R148, -RZ, -R20 ;  /* 0x00000000ff947229 */ /* 0x000fe20000000914 */
[----:B------:R-:W4:Y:S01]  /*afb00*/  LDL.128 R236, [R1+0x63b0] ;  /* 0x0063b00001ec7983 */ /* 0x000f220000100c00 */
[----:B------:R-:W-:-:S03]  /*afb10*/  MOV R4, 0x1 ;  /* 0x0000000100047802 */ /* 0x000fc60000000f00 */
[----:B------:R-:W4:Y:S04]  /*afb20*/  LDL.128 R224, [R1+0x63c0] ;  /* 0x0063c00001e07983 */ /* 0x000f280000100c00 */
[----:B------:R1:W-:Y:S04]  /*afb30*/  STL.128 [R1+0x6290], R148 ;  /* 0x0062909401007387 */ /* 0x0003e80000100c00 */
[----:B0-----:R-:W4:Y:S04]  /*afb40*/  LDL.128 R172, [R1+0x63d0] ;  /* 0x0063d00001ac7983 */ /* 0x001f280000100c00 */
[----:B------:R0:W5:Y:S04]  /*afb50*/  LDL.128 R168, [R1+0x6330] ;  /* 0x0063300001a87983 */ /* 0x0001680000100c00 */
[----:B------:R0:W5:Y:S01]  /*afb60*/  LDL.128 R164, [R1+0x6340] ;  /* 0x0063400001a47983 */ /* 0x0001620000100c00 */
[----:B-1----:R-:W-:-:S03]  /*afb70*/  DADD R148, -RZ, -R86 ;  /* 0x00000000ff947229 */ /* 0x002fc60000000956 */
[----:B------:R0:W5:Y:S01]  /*afb80*/  LDL.128 R232, [R1+0x6350] ;  /* 0x0063500001e87983 */ /* 0x0001620000100c00 */
[----:B------:R-:W-:-:S03]  /*afb90*/  DADD R150, -RZ, -R38 ;  /* 0x00000000ff967229 */ /* 0x000fc60000000926 */
[----:B------:R-:W4:Y:S04]  /*afba0*/  LDL.64 R86, [R1+0x7df8] ;  /* 0x007df80001567983 */ /* 0x000f280000100a00 */
[----:B------:R1:W-:Y:S04]  /*afbb0*/  STL.128 [R1+0x62a0], R148 ;  /* 0x0062a09401007387 */ /* 0x0003e80000100c00 */
[----:B------:R0:W5:Y:S04]  /*afbc0*/  LDL.128 R220, [R1+0x6370] ;  /* 0x0063700001dc7983 */ /* 0x0001680000100c00 */
        /* <DEDUP_REMOVED lines=10> */
[----:B-1----:R-:W-:-:S02]  /*afc70*/  DADD R148, -RZ, -R100 ;  /* 0x00000000ff947229 */ /* 0x002fc40000000964 */
[----:B------:R-:W-:Y:S01]  /*afc80*/  DADD R150, -RZ, -R82 ;  /* 0x00000000ff967229 */ /* 0x000fe20000000952 */
[----:B------:R-:W4:Y:S04]  /*afc90*/  LDL.64 R100, [R1+0x7ff0] ;  /* 0x007ff00001647983 */ /* 0x000f280000100a00 */
[----:B------:R-:W4:Y:S04]  /*afca0*/  LDL.64 R82, [R1+0x7df0] ;  /* 0x007df00001527983 */ /* 0x000f280000100a00 */
[----:B------:R1:W-:Y:S02]  /*afcb0*/  STL.128 [R1+0x62c0], R148 ;  /* 0x0062c09401007387 */ /* 0x0003e40000100c00 */
[----:B-1----:R-:W-:-:S02]  /*afcc0*/  DADD R148, -RZ, -R88 ;  /* 0x00000000ff947229 */ /* 0x002fc40000000958 */
[----:B------:R-:W-:Y:S01]  /*afcd0*/  DADD R150, -RZ, -R122 ;  /* 0x00000000ff967229 */ /* 0x000fe2000000097a */
[----:B------:R-:W4:Y:S04]  /*afce0*/  LDL.64 R88, [R1+0x7ff8] ;  /* 0x007ff80001587983 */ /* 0x000f280000100a00 */
[----:B------:R-:W4:Y:S04]  /*afcf0*/  LDL.64 R122, [R1+0x7f10] ;  /* 0x007f1000017a7983 */ /* 0x000f280000100a00 */
[----:B------:R1:W-:Y:S04]  /*afd00*/  STL.128 [R1+0x62d0], R148 ;  /* 0x0062d09401007387 */ /* 0x0003e80000100c00 */
[----:B-1----:R0:W5:Y:S01]  /*afd10*/  LDL.128 R148, [R1+0x6360] ;  /* 0x0063600001947983 */ /* 0x0021620000100c00 */
[----:B--2---:R-:W1:Y:S02]  /*afd20*/  MUFU.RCP64H R5, R129 ;  /* 0x0000008100057308 */ /* 0x004e640000001800 */
[----:B-1----:R-:W-:-:S08]  /*afd30*/  DFMA R20, -R128, R4, 1 ;  /* 0x3ff000008014742b */ /* 0x002fd00000000104 */
[----:B------:R-:W-:-:S08]  /*afd40*/  DFMA R20, R20, R20, R20 ;  /* 0x000000141414722b */ /* 0x000fd00000000014 */
[----:B------:R-:W-:-:S08]  /*afd50*/  DFMA R4, R4, R20, R4 ;  /* 0x000000140404722b */ /* 0x000fd00000000004 */
[----:B------:R-:W-:-:S08]  /*afd60*/  DFMA R20, -R128, R4, 1 ;  /* 0x3ff000008014742b */ /* 0x000fd00000000104 */
[----:B------:R-:W-:-:S08]  /*afd70*/  DFMA R4, R4, R20, R4 ;  /* 0x000000140404722b */ /* 0x000fd00000000004 */
[----:B---3--:R-:W-:-:S08]  /*afd80*/  DMUL R20, R4, -R12 ;  /* 0x8000000c04147228 */ /* 0x008fd00000000000 */
[----:B------:R-:W-:Y:S01]  /*afd90*/  DFMA R38, -R128, R20, -R12 ;  /* 0x000000148026722b */ /* 0x000fe2000000090c */
[----:B----4-:R1:W-:Y:S04]  /*afda0*/  STL.128 [R1+0x7720], R236 ;  /* 0x007720ec01007387 */ /* 0x0103e80000100c00 */
[----:B------:R2:W-:Y:S03]  /*afdb0*/  STL.128 [R1+0x7710], R224 ;  /* 0x007710e001007387 */ /* 0x0005e60000100c00 */
[----:B------:R-:W-:Y:S01]  /*afdc0*/  DFMA R4, R4, R38, R20 ;  /* 0x000000260404722b */ /* 0x000fe20000000014 */
[----:B------:R0:W5:Y:S04]  /*afdd0*/  LDL.64 R20, [R1+0x6400] ;  /* 0x0064000001147983 */ /* 0x0001680000100a00 */
[----:B-1----:R0:W5:Y:S04]  /*afde0*/  LDL.128 R236, [R1+0x6420] ;  /* 0x0064200001ec7983 */ /* 0x0021680000100c00 */
[----:B--2---:R0:W5:Y:S01]  /*afdf0*/  LDL.128 R224, [R1+0x6430] ;  /* 0x0064300001e07983 */ /* 0x0041620000100c00 */
[----:B------:R-:W-:-:S02]  /*afe00*/  DADD R36, -RZ, -R36 ;  /* 0x00000000ff247229 */ /* 0x000fc40000000924 */
[----:B------:R-:W-:Y:S01]  /*afe10*/  DADD R38, -RZ, -R8 ;  /* 0x00000000ff267229 */ /* 0x000fe20000000908 */
[----:B------:R1:W-:Y:S01]  /*afe20*/  STL.128 [R1+0x7700], R172 ;  /* 0x007700ac01007387 */ /* 0x0003e20000100c00 */
[----:B------:R-:W-:-:S05]  /*afe30*/  DFMA R82, R82, R8, R24 ;  /* 0x000000085252722b */ /* 0x000fca0000000018 */
[----:B------:R2:W-:Y:S01]  /*afe40*/  STL.128 [R1+0x62e0], R36 ;  /* 0x0062e02401007387 */ /* 0x0005e20000100c00 */
[-C--:B-1----:R-:W-:Y:S02]  /*afe50*/  DFMA R172, R116, R8.reuse, R28 ;  /* 0x0000000874ac722b */ /* 0x082fe4000000001c */
[-C--:B------:R-:W-:Y:S02]  /*afe60*/  DFMA R174, R100, R8.reuse, R32 ;  /* 0x0000000864ae722b */ /* 0x080fe40000000020 */
[-C--:B--2---:R-:W-:Y:S02]  /*afe70*/  DFMA R36, R42, R8.reuse, R80 ;  /* 0x000000082a24722b */ /* 0x084fe40000000050 */
[-C--:B------:R-:W-:Y:S02]  /*afe80*/  DFMA R80, R88, R8.reuse, R62 ;  /* 0x000000085850722b */ /* 0x080fe4000000003e */
[-C--:B------:R-:W-:Y:S02]  /*afe90*/  DFMA R38, R122, R8.reuse, R68 ;  /* 0x000000087a26722b */ /* 0x080fe40000000044 */
[----:B------:R-:W-:Y:S01]  /*afea0*/  DFMA R8, R86, R8, R16 ;  /* 0x000000085608722b */ /* 0x000fe20000000010 */
[----:B------:R-:W-:Y:S06]  /*afeb0*/  STL.64 [R1+0x7e40], R172 ;  /* 0x007e40ac01007387 */ /* 0x000fec0000100a00 */
[----:B------:R1:W-:Y:S01]  /*afec0*/  STL.64 [R1+0x8340], R8 ;  /* 0x0083400801007387 */ /* 0x0003e20000100a00 */
[----:B------:R-:W-:-:S03]  /*afed0*/  FFMA R0, RZ, R129, R5 ;  /* 0x00000081ff007223 */ /* 0x000fc60000000005 */
[----:B------:R0:W-:Y:S01]  /*afee0*/  STL.64 [R1+0x7e48], R174 ;  /* 0x007e48ae01007387 */ /* 0x0001e20000100a00 */
[----:B-1----:R-:W-:-:S03]  /*afef0*/  DADD R8, -RZ, -R12 ;  /* 0x00000000ff087229 */ /* 0x002fc6000000090c */
[----:B------:R0:W-:Y:S04]  /*aff00*/  STL.128 [R1+0x62f0], R36 ;  /* 0x0062f02401007387 */ /* 0x0001e80000100c00 */
[----:B------:R0:W-:Y:S04]  /*aff10*/  STL.128 [R1+0x6300], R172 ;  /* 0x006300ac01007387 */ /* 0x0001e80000100c00 */
[----:B------:R0:W-:Y:S01]  /*aff20*/  STL.128 [R1+0x6310], R80 ;  /* 0x0063105001007387 */ /* 0x0001e20000100c00 */
[----:B------:R-:W-:Y:S02]  /*aff30*/  FSETP.GT.AND P1, PT, |R0|, 1.469367938527859385e-39, PT ;  /* 0x001000000000780b */ /* 0x000fe40003f24200 */
        /* <DEDUP_REMOVED lines=9> */
.L_x_1727:
[----:B------:R-:W-:Y:S05]  /*affd0*/  BSYNC.RECONVERGENT B3 ;  /* 0x0000000000037941 */ /* 0x000fea0003800200 */
.L_x_1726:
[----:B------:R-:W2:Y:S04]  /*affe0*/  LDL.64 R28, [R1+0x7c90] ;  /* 0x007c9000011c7983 */ /* 0x000ea80000100a00 */
[----:B------:R-:W3:Y:S04]  /*afff0*/  LDL.LU.64 R68, [R1+0x8598] ;  /* 0x0085980001447983 */ /* 0x000ee80000300a00 */
[----:B------:R-:W3:Y:S04]  /*b0000*/  LDL.64 R62, [R1+0x86d8] ;  /* 0x0086d800013e7983 */ /* 0x000ee80000100a00 */
        /* <DEDUP_REMOVED lines=19> */
[----:B------:R-:W-:Y:S01]  /*b0140*/  MOV R174, R28 ;  /* 0x0000001c00ae7202 */ /* 0x000fe20000000f00 */
[----:B------:R-:W-:Y:S01]  /*b0150*/  IMAD.MOV.U32 R175, RZ, RZ, R29 ;  /* 0x000000ffffaf7224 */ /* 0x000fe200078e001d */
[----:B------:R-:W-:-:S07]  /*b0160*/  MOV R0, 0xb0180 ;  /* 0x000b018000007802 */ /* 0x000fce0000000f00 */
[----:B------:R-:W-:Y:S05]  /*b0170*/  CALL.REL.NOINC `($__internal_1_$__cuda_sm20_div_rn_f64_full) ;  /* 0x00000a04004c7944 */ /* 0x000fea0003c00000 */
[----:B------:R-:W-:Y:S01]  /*b0180*/  IMAD.MOV.U32 R24, RZ, RZ, R12 ;  /* 0x000000ffff187224 */ /* 0x000fe200078e000c */
[----:B------:R-:W-:-:S07]  /*b0190*/  MOV R25, R13 ;  /* 0x0000000d00197202 */ /* 0x000fce0000000f00 */
.L_x_1729:
[----:B------:R-:W-:Y:S05]  /*b01a0*/  BSYNC.RECONVERGENT B3 ;  /* 0x0000000000037941 */ /* 0x000fea0003800200 */
.L_x_1728:
[----:B------:R-:W0:Y:S01]  /*b01b0*/  MUFU.RCP64H R9, R85 ;  /* 0x0000005500097308 */ /* 0x000e220000001800 */
[----:B------:R-:W-:Y:S01]  /*b01c0*/  IMAD.MOV.U32 R8, RZ, RZ, 0x1 ;  /* 0x00000001ff087424 */ /* 0x000fe200078e00ff */
[----:B------:R-:W2:Y:S04]  /*b01d0*/  LDL.LU.64 R86, [R1+0x85a8] ;  /* 0x0085a80001567983 */ /* 0x000ea80000300a00 */
[----:B------:R-:W3:Y:S01]  /*b01e0*/  LDL.LU.64 R68, [R1+0x8210] ;  /* 0x0082100001447983 */ /* 0x000ee20000300a00 */
        /* <DEDUP_REMOVED lines=8> */
[----:B------:R-:W4:Y:S04]  /*b0270*/  LDL.64 R8, [R1+0x4550] ;  /* 0x0045500001087983 */ /* 0x000f280000100a00 */
[----:B------:R-:W5:Y:S05]  /*b0280*/  LDL.64 R12, [R1+0x4540] ;  /* 0x00454000010c7983 */ /* 0x000f6a0000100a00 */
[----:B------:R-:W-:-:S05]  /*b0290*/  FFMA R0, RZ, R85, R29 ;  /* 0x00000055ff007223 */ /* 0x000fca000000001d */
[----:B------:R-:W-:Y:S01]  /*b02a0*/  FSETP.GT.AND P1, PT, |R0|, 1.469367938527859385e-39, PT ;  /* 0x001000000000780b */ /* 0x000fe20003f24200 */
[----:B------:R-:W-:Y:S01]  /*b02b0*/  BSSY.RECONVERGENT B3, `(.L_x_1730) ;  /* 0x000000e000037945 */ /* 0x000fe20003800200 */
[-C--:B--2---:R-:W-:Y:S02]  /*b02c0*/  DFMA R16, R86, R24.reuse, R234 ;  /* 0x000000185610722b */ /* 0x084fe400000000ea */
[-C--:B---3--:R-:W-:Y:S02]  /*b02d0*/  DFMA R68, R68, R24.reuse, R62 ;  /* 0x000000184444722b */ /* 0x088fe4000000003e */
[----:B----4-:R-:W-:Y:S02]  /*b02e0*/  DFMA R86, R8, R24, R32 ;  /* 0x000000180856722b */ /* 0x010fe40000000020 */
[----:B------:R-:W-:-:S10]  /*b02f0*/  DADD R8, -RZ, -R170 ;  /* 0x00000000ff087229 */ /* 0x000fd400000009aa */
[----:B------:R-:W-:Y:S01]  /*b0300*/  FSETP.GEU.AND P2, PT, |R9|, 6.5827683646048100446e-37, PT ;  /* 0x036000000900780b */ /* 0x000fe20003f4e200 */
[----:B-----5:R-:W-:-:S12]  /*b0310*/  DFMA R62, R12, R24, R162 ;  /* 0x000000180c3e722b */ /* 0x020fd800000000a2 */
[----:B------:R-:W-:Y:S05]  /*b0320*/  @P1 BRA P2, `(.L_x_1731) ;  /* 0x0000000000181947 */ /* 0x000fea0001000000 */
[----:B------:R-:W-:Y:S01]  /*b0330*/  IMAD.MOV.U32 R174, RZ, RZ, R84 ;  /* 0x000000ffffae7224 */ /* 0x000fe200078e0054 */
[----:B------:R-:W-:Y:S02]  /*b0340*/  MOV R175, R85 ;  /* 0x0000005500af7202 */ /* 0x000fe40000000f00 */
[----:B------:R-:W-:-:S07]  /*b0350*/  MOV R0, 0xb0370 ;  /* 0x000b037000007802 */ /* 0x000fce0000000f00 */
[----:B------:R-:W-:Y:S05]  /*b0360*/  CALL.REL.NOINC `($__internal_1_$__cuda_sm20_div_rn_f64_full) ;  /* 0x00000a0000d07944 */ /* 0x000fea0003c00000 */
[----:B------:R-:W-:Y:S02]  /*b0370*/  IMAD.MOV.U32 R28, RZ, RZ, R12 ;  /* 0x000000ffff1c7224 */ /* 0x000fe400078e000c */
[----:B------:R-:W-:-:S07]  /*b0380*/  IMAD.MOV.U32 R29, RZ, RZ, R13 ;  /* 0x000000ffff1d7224 */ /* 0x000fce00078e000d */
.L_x_1731:
[----:B------:R-:W-:Y:S05]  /*b0390*/  BSYNC.RECONVERGENT B3 ;  /* 0x0000000000037941 */ /* 0x000fea0003800200 */
.L_x_1730:
[----:B------:R-:W2:Y:S04]  /*b03a0*/  LDL.LU.64 R88, [R1+0x84f8] ;  /* 0x0084f80001587983 */ /* 0x000ea80000300a00 */
[----:B------:R-:W3:Y:S04]  /*b03b0*/  LDL.LU.64 R116, [R1+0x8100] ;  /* 0x0081000001747983 */ /* 0x000ee80000300a00 */
[----:B------:R-:W4:Y:S04]  /*b03c0*/  LDL.LU.64 R100, [R1+0x7700] ;  /* 0x0077000001647983 */ /* 0x000f280000300a00 */
        /* <DEDUP_REMOVED lines=26> */
.L_x_1733:
[----:B------:R-:W-:Y:S05]  /*b0570*/  BSYNC.RECONVERGENT B3 ;  /* 0x0000000000037941 */ /* 0x000fea0003800200 */
.L_x_1732:
[----:B------:R-:W2:Y:S04]  /*b0580*/  LDL.64 R126, [R1+0x77f8] ;  /* 0x0077f800017e7983 */ /* 0x000ea80000100a00 */
[----:B------:R-:W3:Y:S04]  /*b0590*/  LDL.128 R164, [R1+0x4760] ;  /* 0x0047600001a47983 */ /* 0x000ee80000100c00 */
[----:B------:R-:W4:Y:S04]  /*b05a0*/  LDL.64 R146, [R1+0x87d0] ;  /* 0x0087d00001927983 */ /* 0x000f280000100a00 */
[----:B------:R-:W5:Y:S04]  /*b05b0*/  LDL.64 R134, [R1+0x87d8] ;  /* 0x0087d80001867983 */ /* 0x000f680000100a00 */
        /* <DEDUP_REMOVED lines=20> */
[-C--:B-----5:R-:W-:Y:S02]  /*b0700*/  DFMA R116, R134, R32.reuse, R122 ;  /* 0x000000208674722b */ /* 0x0a0fe4000000007a */
        /* <DEDUP_REMOVED lines=9> */
.L_x_1735:
[----:B------:R-:W-:Y:S05]  /*b07a0*/  BSYNC.RECONVERGENT B3 ;  /* 0x0000000000037941 */ /* 0x000fea0003800200 */
.L_x_1734:
[----:B------:R-:W0:Y:S01]  /*b07b0*/  MUFU.RCP64H R9, R93 ;  /* 0x0000005d00097308 */ /* 0x000e220000001800 */
[----:B------:R-:W-:Y:S01]  /*b07c0*/  MOV R8, 0x1 ;  /* 0x0000000100087802 */ /* 0x000fe20000000f00 */
[----:B------:R-:W2:Y:S04]  /*b07d0*/  LDL.LU.64 R126, [R1+0x7710] ;  /* 0x00771000017e7983 */ /* 0x000ea80000300a00 */
[----:B------:R-:W3:Y:S04]  /*b07e0*/  LDL.LU.64 R86, [R1+0x8010] ;  /* 0x0080100001567983 */ /* 0x000ee80000300a00 */
[----:B------:R-:W4:Y:S04]  /*b07f0*/  LDL.LU.64 R134, [R1+0x7f20] ;  /* 0x007f200001867983 */ /* 0x000f280000300a00 */
[----:B------:R-:W5:Y:S01]  /*b0800*/  LDL.LU.64 R128, [R1+0x7f28] ;  /* 0x007f280001807983 */ /* 0x000f620000300a00 */
        /* <DEDUP_REMOVED lines=8> */
[----:B------:R-:W2:Y:S09]  /*b0890*/  LDL.64 R8, [R1+0x48b8] ;  /* 0x0048b80001087983 */ /* 0x000eb20000100a00 */
[----:B------:R-:W-:-:S05]  /*b08a0*/  FFMA R0, RZ, R93, R69 ;  /* 0x0000005dff007223 */ /* 0x000fca0000000045 */
[----:B------:R-:W-:Y:S01]  /*b08b0*/  FSETP.GT.AND P1, PT, |R0|, 1.469367938527859385e-39, PT ;  /* 0x001000000000780b */ /* 0x000fe20003f24200 */
[----:B------:R-:W-:Y:S01]  /*b08c0*/  BSSY.RECONVERGENT B3, `(.L_x_1736) ;  /* 0x000000e000037945 */ /* 0x000fe20003800200 */
[-C--:B---3--:R-:W-:Y:S02]  /*b08d0*/  DFMA R86, R86, R84.reuse, R16 ;  /* 0x000000545656722b */ /* 0x088fe40000000010 */
[-C--:B----4-:R-:W-:Y:S02]  /*b08e0*/  DFMA R16, R134, R84.reuse, R122 ;  /* 0x000000548610722b */ /* 0x090fe4000000007a */
[-C--:B-----5:R-:W-:Y:S02]  /*b08f0*/  DFMA R122, R128, R84.reuse, R238 ;  /* 0x00000054807a722b */ /* 0x0a0fe400000000ee */
[----:B--2---:R-:W-:Y:S02]  /*b0900*/  DFMA R126, R8, R84, R126 ;  /* 0x00000054087e722b */ /* 0x004fe4000000007e */
[----:B------:R-:W-:-:S10]  /*b0910*/  DADD R8, -RZ, -R88 ;  /* 0x00000000ff087229 */ /* 0x000fd40000000958 */
[----:B------:R-:W-:-:S13]  /*b0920*/  FSETP.GEU.AND P2, PT, |R9|, 6.5827683646048100446e-37, PT ;  /* 0x036000000900780b */ /* 0x000fda0003f4e200 */
[----:B------:R-:W-:Y:S05]  /*b0930*/  @P1 BRA P2, `(.L_x_1737) ;  /* 0x0000000000181947 */ /* 0x000fea0001000000 */
[----:B------:R-:W-:Y:S01]  /*b0940*/  IMAD.MOV.U32 R174, RZ, RZ, R92 ;  /* 0x000000ffffae7224 */ /* 0x000fe200078e005c */
[----:B------:R-:W-:Y:S01]  /*b0950*/  MOV R0, 0xb0980 ;  /* 0x000b098000007802 */ /* 0x000fe20000000f00 */
[----:B------:R-:W-:-:S07]  /*b0960*/  IMAD.MOV.U32 R175, RZ, RZ, R93 ;  /* 0x000000ffffaf7224 */ /* 0x000fce00078e005d */
[----:B------:R-:W-:Y:S05]  /*b0970*/  CALL.REL.NOINC `($__internal_1_$__cuda_sm20_div_rn_f64_full) ;  /* 0x000009fc004c7944 */ /* 0x000fea0003c00000 */
[----:B------:R-:W-:Y:S01]  /*b0980*/  MOV R68, R12 ;  /* 0x0000000c00447202 */ /* 0x000fe20000000f00 */
[----:B------:R-:W-:-:S07]  /*b0990*/  IMAD.MOV.U32 R69, RZ, RZ, R13 ;  /* 0x000000ffff457224 */ /* 0x000fce00078e000d */
.L_x_1737:
[----:B------:R-:W-:Y:S05]  /*b09a0*/  BSYNC.RECONVERGENT B3 ;  /* 0x0000000000037941 */ /* 0x000fea0003800200 */
.L_x_1736:
        /* <DEDUP_REMOVED lines=8> */
[----:B------:R-:W-:Y:S02]  /*b0a30*/  DFMA R12, R8, R12, R8 ;  /* 0x0000000c080c722b */ /* 0x000fe40000000008 */
[----:B------:R-:W-:-:S06]  /*b0a40*/  DFMA R8, R94, R68, R86 ;  /* 0x000000445e08722b */ /* 0x000fcc0000000056 */
        /* <DEDUP_REMOVED lines=10> */
[----:B--2---:R0:W-:Y:S01]  /*b0af0*/  STL.128 [R1+0x86a0], R164 ;  /* 0x0086a0a401007387 */ /* 0x0041e20000100c00 */
[----:B------:R-:W-:Y:S01]  /*b0b00*/  IMAD.MOV.U32 R128, RZ, RZ, R164 ;  /* 0x000000ffff807224 */ /* 0x000fe200078e00a4 */
[----:B------:R-:W-:Y:S01]  /*b0b10*/  MOV R129, R165 ;  /* 0x000000a500817202 */ /* 0x000fe20000000f00 */
[-C--:B---3--:R-:W-:Y:S02]  /*b0b20*/  DFMA R94, R162, R68.reuse, R122 ;  /* 0x00000044a25e722b */ /* 0x088fe4000000007a */
[----:B----4-:R-:W-:-:S03]  /*b0b30*/  DFMA R122, R146, R68, R126 ;  /* 0x00000044927a722b */ /* 0x010fc6000000007e */
[-C--:B------:R-:W-:Y:S02]  /*b0b40*/  DFMA R16, R128, R68.reuse, R16 ;  /* 0x000000448010722b */ /* 0x080fe40000000010 */
[----:B-----5:R-:W-:Y:S01]  /*b0b50*/  DFMA R126, R134, R68, R116 ;  /* 0x00000044867e722b */ /* 0x020fe20000000074 */
[----:B------:R-:W-:Y:S10]  /*b0b60*/  @P1 BRA P2, `(.L_x_1739) ;  /* 0x0000000000181947 */ /* 0x000ff40001000000 */
[----:B------:R-:W-:Y:S01]  /*b0b70*/  IMAD.MOV.U32 R174, RZ, RZ, R26 ;  /* 0x000000ffffae7224 */ /* 0x000fe200078e001a */
[----:B------:R-:W-:Y:S02]  /*b0b80*/  MOV R175, R27 ;  /* 0x0000001b00af7202 */ /* 0x000fe40000000f00 */
[----:B------:R-:W-:-:S07]  /*b0b90*/  MOV R0, 0xb0bb0 ;  /* 0x000b0bb000007802 */ /* 0x000fce0000000f00 */
[----:B0-----:R-:W-:Y:S05]  /*b0ba0*/  CALL.REL.NOINC `($__internal_1_$__cuda_sm20_div_rn_f64_full) ;  /* 0x000009f800c07944 */ /* 0x001fea0003c00000 */
[----:B------:R-:W-:Y:S02]  /*b0bb0*/  IMAD.MOV.U32 R88, RZ, RZ, R12 ;  /* 0x000000ffff587224 */ /* 0x000fe400078e000c */
[----:B------:R-:W-:-:S07]  /*b0bc0*/  IMAD.MOV.U32 R89, RZ, RZ, R13 ;  /* 0x000000ffff597224 */ /* 0x000fce00078e000d */
.L_x_1739:
[----:B------:R-:W-:Y:S05]  /*b0bd0*/  BSYNC.RECONVERGENT B3 ;  /* 0x0000000000037941 */ /* 0x000fea0003800200 */
.L_x_1738:
[----:B0-----:R-:W2:Y:S04]  /*b0be0*/  LDL.128 R164, [R1+0x4ae0] ;  /* 0x004ae00001a47983 */ /* 0x001ea80000100c00 */
[----:B------:R-:W3:Y:S04]  /*b0bf0*/  LDL.LU.64 R116, [R1+0x8048] ;  /* 0x0080480001747983 */ /* 0x000ee80000300a00 */
        /* <DEDUP_REMOVED lines=33> */
.L_x_1741:
[----:B------:R-:W-:Y:S05]  /*b0e10*/  BSYNC.RECONVERGENT B3 ;  /* 0x0000000000037941 */ /* 0x000fea0003800200 */
.L_x_1740:
[----:B------:R-:W2:Y:S04]  /*b0e20*/  LDL.64 R16, [R1+0x4b48] ;  /* 0x004b480001107983 */ /* 0x000ea80000100a00 */
[----:B------:R-:W3:Y:S04]  /*b0e30*/  LDL.LU.64 R164, [R1+0x7718] ;  /* 0x0077180001a47983 */ /* 0x000ee80000300a00 */
[----:B------:R-:W3:Y:S04]  /*b0e40*/  LDL.64 R162, [R1+0x8410] ;  /* 0x0084100001a27983 */ /* 0x000ee80000100a00 */
        /* <DEDUP_REMOVED lines=29> */
.L_x_1743:
[----:B------:R-:W-:Y:S05]  /*b1020*/  BSYNC.RECONVERGENT B3 ;  /* 0x0000000000037941 */ /* 0x000fea0003800200 */
.L_x_1742:
[----:B------:R-:W2:Y:S04]  /*b1030*/  LDL.128 R164, [R1+0x4b60] ;  /* 0x004b600001a47983 */ /* 0x000ea80000100c00 */
        /* <DEDUP_REMOVED lines=32> */
.L_x_1745:
[----:B------:R-:W-:Y:S05]  /*b1240*/  BSYNC.RECONVERGENT B3 ;  /* 0x0000000000037941 */ /* 0x000fea0003800200 */
.L_x_1744:
[----:B------:R-:W2:Y:S04]  /*b1250*/  LDL.128 R172, [R1+0x4d40] ;  /* 0x004d400001ac7983 */ /* 0x000ea80000100c00 */
[----:B------:R-:W3:Y:S04]  /*b1260*/  LDL.64 R126, [R1+0x85d0] ;  /* 0x0085d000017e7983 */ /* 0x000ee80000100a00 */
[----:B------:R-:W4:Y:S04]  /*b1270*/  LDL.LU.64 R168, [R1+0x8008] ;  /* 0x0080080001a87983 */ /* 0x000f280000300a00 */
[----:B0-----:R-:W5:Y:S04]  /*b1280*/  LDL.LU.64 R166, [R1+0x79a8] ;  /* 0x0079a80001a67983 */ /* 0x001f680000300a00 */
        /* <DEDUP_REMOVED lines=9> */
[----:B------:R-:W-:Y:S01]  /*b1320*/  IMAD.MOV.U32 R162, RZ, RZ, R172 ;  /* 0x000000ffffa27224 */ /* 0x000fe200078e00ac */
[----:B------:R-:W-:Y:S01]  /*b1330*/  MOV R163, R173 ;  /* 0x000000ad00a37202 */ /* 0x000fe20000000f00 */
[----:B---3--:R-:W-:-:S08]  /*b1340*/  DFMA R8, R126, R100, R222 ;  /* 0x000000647e08722b */ /* 0x008fd000000000de */
[----:B------:R-:W-:Y:S01]  /*b1350*/  DMUL R126, R12, -R8 ;  /* 0x800000080c7e7228 */ /* 0x000fe20000000000 */
[----:B0-----:R-:W2:Y:S07]  /*b1360*/  LDL.128 R172, [R1+0x4d50] ;  /* 0x004d500001ac7983 */ /* 0x001eae0000100c00 */
[--C-:B------:R-:W-:Y:S02]  /*b1370*/  DFMA R146, -R60, R126, -R8.reuse ;  /* 0x0000007e3c92722b */ /* 0x100fe40000000908 */
[----:B------:R-:W-:-:S06]  /*b1380*/  DADD R8, -RZ, -R8 ;  /* 0x00000000ff087229 */ /* 0x000fcc0000000908 */
[----:B------:R-:W-:-:S04]  /*b1390*/  DFMA R126, R12, R146, R126 ;  /* 0x000000920c7e722b */ /* 0x000fc8000000007e */
[----:B------:R-:W-:-:S06]  /*b13a0*/  FSETP.GEU.AND P2, PT, |R9|, 6.5827683646048100446e-37, PT ;  /* 0x036000000900780b */ /* 0x000fcc0003f4e200 */
[----:B------:R-:W-:-:S05]  /*b13b0*/  FFMA R0, RZ, R61, R127 ;  /* 0x0000003dff007223 */ /* 0x000fca000000007f */
[----:B------:R-:W-:Y:S01]  /*b13c0*/  FSETP.GT.AND P1, PT, |R0|, 1.469367938527859385e-39, PT ;  /* 0x001000000000780b */ /* 0x000fe20003f24200 */
[-C--:B----4-:R-:W-:Y:S01]  /*b13d0*/  DFMA R146, R168, R100.reuse, R70 ;  /* 0x00000064a892722b */ /* 0x090fe20000000046 */
[----:B------:R-:W-:Y:S01]  /*b13e0*/  BSSY.RECONVERGENT B3, `(.L_x_1746) ;  /* 0x000000f000037945 */ /* 0x000fe20003800200 */
[-C--:B-----5:R-:W-:Y:S02]  /*b13f0*/  DFMA R134, R166, R100.reuse, R134 ;  /* 0x00000064a686722b */ /* 0x0a0fe40000000086 */
[-C--:B------:R-:W-:Y:S02]  /*b1400*/  DFMA R70, R164, R100.reuse, R154 ;  /* 0x00000064a446722b */ /* 0x080fe4000000009a */
[----:B------:R-:W-:Y:S01]  /*b1410*/  DFMA R148, R162, R100, R148 ;  /* 0x00000064a294722b */ /* 0x000fe20000000094 */
[----:B--2---:R0:W-:Y:S01]  /*b1420*/  STL.128 [R1+0x8620], R172 ;  /* 0x008620ac01007387 */ /* 0x0041e20000100c00 */
[----:B------:R-:W-:Y:S02]  /*b1430*/  IMAD.MOV.U32 R150, RZ, RZ, R172 ;  /* 0x000000ffff967224 */ /* 0x000fe400078e00ac */
        /* <DEDUP_REMOVED lines=9> */
.L_x_1747:
[----:B------:R-:W-:Y:S05]  /*b14d0*/  BSYNC.RECONVERGENT B3 ;  /* 0x0000000000037941 */ /* 0x000fea0003800200 */
.L_x_1746:
[----:B------:R-:W2:Y:S04]  /*b14e0*/  LDL.128 R168, [R1+0x4e50] ;  /* 0x004e500001a87983 */ /* 0x000ea80000100c00 */
[----:B------:R-:W3:Y:S04]  /*b14f0*/  LDL.LU.64 R164, [R1+0x7e28] ;  /* 0x007e280001a47983 */ /* 0x000ee80000300a00 */
[----:B------:R-:W4:Y:S01]  /*b1500*/  LDL.64 R162, [R1+0x8218] ;  /* 0x0082180001a27983 */ /* 0x000f220000100a00 */
        /* <DEDUP_REMOVED lines=17> */
[----:B------:R-:W-:Y:S01]  /*b1620*/  IMAD.MOV.U32 R154, RZ, RZ, R170 ;  /* 0x000000ffff9a7224 */ /* 0x000fe200078e00aa */
[----:B------:R-:W-:Y:S01]  /*b1630*/  MOV R155, R171 ;  /* 0x000000ab009b7202 */ /* 0x000fe20000000f00 */
[-C--:B---3--:R-:W-:Y:S02]  /*b1640*/  DFMA R146, R164, R126.reuse, R146 ;  /* 0x0000007ea492722b */ /* 0x088fe40000000092 */
[----:B----4-:R-:W-:-:S03]  /*b1650*/  DFMA R148, R162, R126, R148 ;  /* 0x0000007ea294722b */ /* 0x010fc60000000094 */
[----:B------:R-:W-:Y:S02]  /*b1660*/  DFMA R150, R154, R126, R150 ;  /* 0x0000007e9a96722b */ /* 0x000fe40000000096 */
[----:B------:R-:W-:Y:S09]  /*b1670*/  @P1 BRA P2, `(.L_x_1749) ;  /* 0x0000000000181947 */ /* 0x000ff20001000000 */
[----:B0-----:R-:W-:Y:S01]  /*b1680*/  IMAD.MOV.U32 R174, RZ, RZ, R96 ;  /* 0x000000ffffae7224 */ /* 0x001fe200078e0060 */
[----:B------:R-:W-:Y:S01]  /*b1690*/  MOV R0, 0xb16c0 ;  /* 0x000b16c000007802 */ /* 0x000fe20000000f00 */
[----:B------:R-:W-:-:S07]  /*b16a0*/  IMAD.MOV.U32 R175, RZ, RZ, R97 ;  /* 0x000000ffffaf7224 */ /* 0x000fce00078e0061 */
[----:B-1----:R-:W-:Y:S05]  /*b16b0*/  CALL.REL.NOINC `($__internal_1_$__cuda_sm20_div_rn_f64_full) ;  /* 0x000009ec00fc7944 */ /* 0x002fea0003c00000 */
[----:B------:R-:W-:Y:S01]  /*b16c0*/  MOV R128, R12 ;  /* 0x0000000c00807202 */ /* 0x000fe20000000f00 */
[----:B------:R-:W-:-:S07]  /*b16d0*/  IMAD.MOV.U32 R129, RZ, RZ, R13 ;  /* 0x000000ffff817224 */ /* 0x000fce00078e000d */
.L_x_1749:
[----:B------:R-:W-:Y:S05]  /*b16e0*/  BSYNC.RECONVERGENT B3 ;  /* 0x0000000000037941 */ /* 0x000fea0003800200 */
.L_x_1748:
[----:B------:R-:W2:Y:S04]  /*b16f0*/  LDL.64 R162, [R1+0x77e8] ;  /* 0x0077e80001a27983 */ /* 0x000ea80000100a00 */
[----:B0-----:R-:W3:Y:S04]  /*b1700*/  LDL.128 R172, [R1+0x4fe0] ;  /* 0x004fe00001ac7983 */ /* 0x001ee80000100c00 */
[----:B-1----:R-:W4:Y:S04]  /*b1710*/  LDL.64 R168, [R1+0x8700] ;  /* 0x0087000001a87983 */ /* 0x002f280000100a00 */
[----:B------:R-:W5:Y:S04]  /*b1720*/  LDL.64 R166, [R1+0x83c0] ;  /* 0x0083c00001a67983 */ /* 0x000f680000100a00 */
        /* <DEDUP_REMOVED lines=20> */
[----:B----4-:R-:W-:-:S05]  /*b1870*/  DFMA R152, R152, R128, R146 ;  /* 0x000000809898722b */ /* 0x010fca0000000092 */
[-C--:B------:R-:W-:Y:S02]  /*b1880*/  DFMA R70, R154, R128.reuse, R236 ;  /* 0x000000809a46722b */ /* 0x080fe400000000ec */
[-C--:B------:R-:W-:Y:S02]  /*b1890*/  DFMA R154, R98, R128.reuse, R122 ;  /* 0x00000080629a722b */ /* 0x080fe4000000007a */
[-C--:B------:R-:W-:Y:S02]  /*b18a0*/  DFMA R122, R168, R128.reuse, R148 ;  /* 0x00000080a87a722b */ /* 0x080fe40000000094 */
[-C--:B-----5:R-:W-:Y:S02]  /*b18b0*/  DFMA R148, R166, R128.reuse, R150 ;  /* 0x00000080a694722b */ /* 0x0a0fe40000000096 */
        /* <DEDUP_REMOVED lines=8> */
.L_x_1751:
[----:B------:R-:W-:Y:S05]  /*b1940*/  BSYNC.RECONVERGENT B3 ;  /* 0x0000000000037941 */ /* 0x000fea0003800200 */
.L_x_1750:
        /* <DEDUP_REMOVED lines=15> */
[----:B--2---:R0:W-:Y:S01]  /*b1a40*/  STL.128 [R1+0x85a0], R172 ;  /* 0x0085a0ac01007387 */ /* 0x0041e20000100c00 */
[----:B------:R-:W-:Y:S02]  /*b1a50*/  IMAD.MOV.U32 R168, RZ, RZ, R172 ;  /* 0x000000ffffa87224 */ /* 0x000fe400078e00ac */
[----:B------:R-:W-:Y:S02]  /*b1a60*/  IMAD.MOV.U32 R169, RZ, RZ, R173 ;  /* 0x000000ffffa97224 */ /* 0x000fe400078e00ad */
[----:B0-----:R-:W2:Y:S01]  /*b1a70*/  LDL.128 R172, [R1+0x5090] ;  /* 0x0050900001ac7983 */ /* 0x001ea20000100c00 */
[----:B------:R-:W-:-:S03]  /*b1a80*/  DADD R8, -RZ, -R156 ;  /* 0x00000000ff087229 */ /* 0x000fc6000000099c */
[----:B------:R-:W-:-:S05]  /*b1a90*/  FFMA R0, RZ, R91, R145 ;  /* 0x0000005bff007223 */ /* 0x000fca0000000091 */
[----:B------:R-:W-:Y:S02]  /*b1aa0*/  FSETP.GT.AND P1, PT, |R0|, 1.469367938527859385e-39, PT ;  /* 0x001000000000780b */ /* 0x000fe40003f24200 */
[----:B------:R-:W-:Y:S01]  /*b1ab0*/  FSETP.GEU.AND P2, PT, |R9|, 6.5827683646048100446e-37, PT ;  /* 0x036000000900780b */ /* 0x000fe20003f4e200 */
[-C--:B---3--:R-:W-:Y:S01]  /*b1ac0*/  DFMA R146, R146, R134.reuse, R154 ;  /* 0x000000869292722b */ /* 0x088fe2000000009a */
[----:B------:R-:W-:Y:S01]  /*b1ad0*/  BSSY.RECONVERGENT B3, `(.L_x_1752) ;  /* 0x0000011000037945 */ /* 0x000fe20003800200 */
[-C--:B------:R-:W-:Y:S02]  /*b1ae0*/  DFMA R154, R168, R134.reuse, R158 ;  /* 0x00000086a89a722b */ /* 0x080fe4000000009e */
[-C--:B----4-:R-:W-:Y:S02]  /*b1af0*/  DFMA R70, R170, R134.reuse, R70 ;  /* 0x00000086aa46722b */ /* 0x090fe40000000046 */
[-C--:B-----5:R-:W-:Y:S02]  /*b1b00*/  DFMA R122, R166, R134.reuse, R122 ;  /* 0x00000086a67a722b */ /* 0x0a0fe4000000007a */
[----:B------:R-:W-:-:S02]  /*b1b10*/  DFMA R152, R164, R134, R152 ;  /* 0x00000086a498722b */ /* 0x000fc40000000098 */
[----:B------:R-:W-:Y:S01]  /*b1b20*/  DFMA R150, R192, R134, R150 ;  /* 0x00000086c096722b */ /* 0x000fe20000000096 */
[----:B--2---:R0:W-:Y:S01]  /*b1b30*/  STL.128 [R1+0x85b0], R172 ;  /* 0x0085b0ac01007387 */ /* 0x0041e20000100c00 */
[----:B------:R-:W-:Y:S01]  /*b1b40*/  MOV R162, R172 ;  /* 0x000000ac00a27202 */ /* 0x000fe20000000f00 */
[----:B------:R-:W-:-:S06]  /*b1b50*/  IMAD.MOV.U32 R163, RZ, RZ, R173 ;  /* 0x000000ffffa37224 */ /* 0x000fcc00078e00ad */
        /* <DEDUP_REMOVED lines=8> */
.L_x_1753:
[----:B------:R-:W-:Y:S05]  /*b1be0*/  BSYNC.RECONVERGENT B3 ;  /* 0x0000000000037941 */ /* 0x000fea0003800200 */
.L_x_1752:
[----:B0-----:R-:W2:Y:S04]  /*b1bf0*/  LDL.128 R172, [R1+0x5110] ;  /* 0x0051100001ac7983 */ /* 0x001ea80000100c00 */
[----:B------:R-:W3:Y:S04]  /*b1c00*/  LDL.64 R170, [R1+0x8500] ;  /* 0x0085000001aa7983 */ /* 0x000ee80000100a00 */
[----:B------:R-:W4:Y:S04]  /*b1c10*/  LDL.64 R168, [R1+0x8508] ;  /* 0x0085080001a87983 */ /* 0x000f280000100a00 */
        /* <DEDUP_REMOVED lines=20> */
[----:B------:R-:W-:Y:S01]  /*b1d60*/  MOV R162, R174 ;  /* 0x000000ae00a27202 */ /* 0x000fe20000000f00 */
[----:B------:R-:W-:Y:S01]  /*b1d70*/  IMAD.MOV.U32 R163, RZ, RZ, R175 ;  /* 0x000000ffffa37224 */ /* 0x000fe200078e00af */
[-C--:B---3--:R-:W-:Y:S02]  /*b1d80*/  DFMA R154, R170, R144.reuse, R152 ;  /* 0x00000090aa9a722b */ /* 0x088fe40000000098 */
[----:B----4-:R-:W-:-:S03]  /*b1d90*/  DFMA R152, R168, R144, R158 ;  /* 0x00000090a898722b */ /* 0x010fc6000000009e */
[-C--:B------:R-:W-:Y:S02]  /*b1da0*/  DFMA R158, R162, R144.reuse, R122 ;  /* 0x00000090a29e722b */ /* 0x080fe4000000007a */
[-C--:B-----5:R-:W-:Y:S02]  /*b1db0*/  DFMA R156, R156, R144.reuse, R146 ;  /* 0x000000909c9c722b */ /* 0x0a0fe40000000092 */
[-C--:B------:R-:W-:Y:S02]  /*b1dc0*/  DFMA R116, R166, R144.reuse, R116 ;  /* 0x00000090a674722b */ /* 0x080fe40000000074 */
        /* <DEDUP_REMOVED lines=8> */
.L_x_1755:
[----:B------:R-:W-:Y:S05]  /*b1e50*/  BSYNC.RECONVERGENT B3 ;  /* 0x0000000000037941 */ /* 0x000fea0003800200 */
.L_x_1754:
[----:B------:R-:W2:Y:S04]  /*b1e60*/  LDL.LU.64 R174, [R1+0x7c78] ;  /* 0x007c780001ae7983 */ /* 0x000ea80000300a00 */
[----:B------:R-:W3:Y:S04]  /*b1e70*/  LDL.LU.64 R172, [R1+0x7708] ;  /* 0x0077080001ac7983 */ /* 0x000ee80000300a00 */
[----:B------:R-:W3:Y:S04]  /*b1e80*/  LDL.64 R170, [R1+0x8378] ;  /* 0x0083780001aa7983 */ /* 0x000ee80000100a00 */
[----:B------:R-:W4:Y:S04]  /*b1e90*/  LDL.64 R168, [R1+0x8370] ;  /* 0x0083700001a87983 */ /* 0x000f280000100a00 */
[----:B------:R-:W5:Y:S04]  /*b1ea0*/  LDL.64 R162, [R1+0x84e0] ;  /* 0x0084e00001a27983 */ /* 0x000f680000100a00 */
        /* <DEDUP_REMOVED lines=31> */
.L_x_1757:
[----:B------:R-:W-:Y:S05]  /*b20a0*/  BSYNC.RECONVERGENT B3 ;  /* 0x0000000000037941 */ /* 0x000fea0003800200 */
.L_x_1756:
[----:B------:R-:W2:Y:S04]  /*b20b0*/  LDL.64 R176, [R1+0x83e0] ;  /* 0x0083e00001b07983 */ /* 0x000ea80000100a00 */
[----:B------:R-:W3:Y:S04]  /*b20c0*/  LDL.LU.64 R232, [R1+0x7d48] ;  /* 0x007d480001e87983 */ /* 0x000ee80000300a00 */
[----:B------:R-:W4:Y:S04]  /*b20d0*/  LDL.64 R172, [R1+0x7d40] ;  /* 0x007d400001ac7983 */ /* 0x000f280000100a00 */
        /* <DEDUP_REMOVED lines=38> */
.L_x_1759:
[----:B------:R-:W-:Y:S05]  /*b2340*/  BSYNC.RECONVERGENT B3 ;  /* 0x0000000000037941 */ /* 0x000fea0003800200 */
.L_x_1758:
[----:B------:R-:W2:Y:S04]  /*b2350*/  LDL.64 R170, [R1+0x5428] ;  /* 0x0054280001aa7983 */ /* 0x000ea80000100a00 */
[----:B------:R-:W3:Y:S04]  /*b2360*/  LDL.64 R168, [R1+0x5448] ;  /* 0x0054480001a87983 */ /* 0x000ee80000100a00 */
[----:B------:R-:W4:Y:S04]  /*b2370*/  LDL.LU.64 R236, [R1+0x7728] ;  /* 0x0077280001ec7983 */ /* 0x000f280000300a00 */
        /* <DEDUP_REMOVED lines=23> */
[----:B--2---:R0:W-:Y:S04]  /*b24f0*/  STL.64 [R1+0x77a8], R170 ;  /* 0x0077a8aa01007387 */ /* 0x0041e80000100a00 */
[----:B---3--:R1:W-:Y:S01]  /*b2500*/  STL.64 [R1+0x77c0], R168 ;  /* 0x0077c0a801007387 */ /* 0x0083e20000100a00 */
[-C--:B----4-:R-:W-:Y:S02]  /*b2510*/  DFMA R166, R166, R150.reuse, R236 ;  /* 0x00000096a6a6722b */ /* 0x090fe400000000ec */
[-C--:B0-----:R-:W-:Y:S02]  /*b2520*/  DFMA R170, R170, R150.reuse, R156 ;  /* 0x00000096aaaa722b */ /* 0x081fe4000000009c */
[----:B-----5:R-:W-:-:S02]  /*b2530*/  DFMA R162, R234, R150, R248 ;  /* 0x00000096eaa2722b */ /* 0x020fc400000000f8 */
[-C--:B-1----:R-:W-:Y:S02]  /*b2540*/  DFMA R168, R168, R150.reuse, R244 ;  /* 0x00000096a8a8722b */ /* 0x082fe400000000f4 */
        /* <DEDUP_REMOVED lines=13> */
.L_x_1761:
[----:B------:R-:W-:Y:S05]  /*b2620*/  BSYNC.RECONVERGENT B3 ;  /* 0x0000000000037941 */ /* 0x000fea0003800200 */
.L_x_1760:
[----:B------:R-:W2:Y:S04]  /*b2630*/  LDL.64 R234, [R1+0x8080] ;  /* 0x0080800001ea7983 */ /* 0x000ea80000100a00 */
[----:B------:R-:W3:Y:S04]  /*b2640*/  LDL.LU.64 R238, [R1+0x7ad8] ;  /* 0x007ad80001ee7983 */ /* 0x000ee80000300a00 */
[----:B------:R-:W4:Y:S04]  /*b2650*/  LDL.LU.64 R236, [R1+0x7ae8] ;  /* 0x007ae80001ec7983 */ /* 0x000f280000300a00 */
        /* <DEDUP_REMOVED lines=37> */
.L_x_1763:
[----:B------:R-:W-:Y:S05]  /*b28b0*/  BSYNC.RECONVERGENT B3 ;  /* 0x0000000000037941 */ /* 0x000fea0003800200 */
.L_x_1762:
        /* <DEDUP_REMOVED lines=48> */
.L_x_1765:
[----:B------:R-:W-:Y:S05]  /*b2bc0*/  BSYNC.RECONVERGENT B3 ;  /* 0x0000000000037941 */ /* 0x000fea0003800200 */
.L_x_1764:
        /* <DEDUP_REMOVED lines=47> */
.L_x_1767:
[----:B------:R-:W-:Y:S05]  /*b2ec0*/  BSYNC.RECONVERGENT B3 ;  /* 0x0000000000037941 */ /* 0x000fea0003800200 */
.L_x_1766:
        /* <DEDUP_REMOVED lines=47> */
.L_x_1769:
[----:B------:R-:W-:Y:S05]  /*b31c0*/  BSYNC.RECONVERGENT B3 ;  /* 0x0000000000037941 */ /* 0x000fea0003800200 */
.L_x_1768:
        /* <DEDUP_REMOVED lines=44> */
.L_x_1771:
[----:B------:R-:W-:Y:S05]  /*b3490*/  BSYNC.RECONVERGENT B3 ;  /* 0x0000000000037941 */ /* 0x000fea0003800200 */
.L_x_1770:
[----:B------:R-:W2:Y:S04]  /*b34a0*/  LDL.128 R244, [R1+0x5d00] ;  /* 0x005d000001f47983 */ /* 0x000ea80000100c00 */
        /* <DEDUP_REMOVED lines=8> */
[----:B------:R-:W-:-:S06]  /*b3530*/  HFMA2 R8, -RZ, RZ, 0, 5.9604644775390625e-08 ;  /* 0x00000001ff087431 */ /* 0x000fcc00000001ff */
[----:B0-----:R-:W-:-:S08]  /*b3540*/  DFMA R12, -R52, R8, 1 ;  /* 0x3ff00000340c742b */ /* 0x001fd00000000108 */
[----:B------:R-:W-:Y:S01]  /*b3550*/  DFMA R12, R12, R12, R12 ;  /* 0x0000000c0c0c722b */ /* 0x000fe2000000000c */
[----:B--2---:R0:W-:Y:S01]  /*b3560*/  STL.128 [R1+0x8100], R244 ;  /* 0x008100f401007387 */ /* 0x0041e20000100c00 */
[----:B------:R-:W-:Y:S01]  /*b3570*/  IMAD.MOV.U32 R176, RZ, RZ, R246 ;  /* 0x000000ffffb07224 */ /* 0x000fe200078e00f6 */
[----:B------:R-:W-:Y:S02]  /*b3580*/  MOV R177, R247 ;  /* 0x000000f700b17202 */ /* 0x000fe40000000f00 */
[----:B0-----:R-:W2:Y:S03]  /*b3590*/  LDL.128 R244, [R1+0x5d40] ;  /* 0x005d400001f47983 */ /* 0x001ea60000100c00 */
        /* <DEDUP_REMOVED lines=11> */
[-C--:B------:R-:W-:Y:S02]  /*b3650*/  DFMA R120, R132, R160.reuse, R222 ;  /* 0x000000a08478722b */ /* 0x080fe400000000de */
[-C--:B---3--:R-:W-:Y:S02]  /*b3660*/  DFMA R132, R240, R160.reuse, R166 ;  /* 0x000000a0f084722b */ /* 0x088fe400000000a6 */
[-C--:B----4-:R-:W-:Y:S02]  /*b3670*/  DFMA R166, R238, R160.reuse, R170 ;  /* 0x000000a0eea6722b */ /* 0x090fe400000000aa */
[-C--:B-----5:R-:W-:Y:S01]  /*b3680*/  DFMA R170, R234, R160.reuse, R172 ;  /* 0x000000a0eaaa722b */ /* 0x0a0fe200000000ac */
[----:B------:R-:W-:Y:S01]  /*b3690*/  BSSY.RECONVERGENT B3, `(.L_x_1772) ;  /* 0x0000011000037945 */ /* 0x000fe20003800200 */
[-C--:B------:R-:W-:Y:S02]  /*b36a0*/  DFMA R172, R224, R160.reuse, R164 ;  /* 0x000000a0e0ac722b */ /* 0x080fe400000000a4 */
[----:B------:R-:W-:-:S02]  /*b36b0*/  DFMA R164, R176, R160, R62 ;  /* 0x000000a0b0a4722b */ /* 0x000fc4000000003e */
[-C--:B------:R-:W-:Y:S02]  /*b36c0*/  DFMA R70, R242, R160.reuse, R70 ;  /* 0x000000a0f246722b */ /* 0x080fe40000000046 */
[-C--:B------:R-:W-:Y:S02]  /*b36d0*/  DFMA R168, R236, R160.reuse, R168 ;  /* 0x000000a0eca8722b */ /* 0x080fe400000000a8 */
[----:B------:R-:W-:Y:S01]  /*b36e0*/  DFMA R116, R232, R160, R116 ;  /* 0x000000a0e874722b */ /* 0x000fe20000000074 */
[----:B--2---:R0:W-:Y:S01]  /*b36f0*/  STL.128 [R1+0x8110], R244 ;  /* 0x008110f401007387 */ /* 0x0041e20000100c00 */
[----:B------:R-:W-:Y:S02]  /*b3700*/  IMAD.MOV.U32 R174, RZ, RZ, R246 ;  /* 0x000000ffffae7224 */ /* 0x000fe400078e00f6 */
[----:B------:R-:W-:-:S06]  /*b3710*/  IMAD.MOV.U32 R175, RZ, RZ, R247 ;  /* 0x000000ffffaf7224 */ /* 0x000fcc00078e00f7 */
        /* <DEDUP_REMOVED lines=8> */
.L_x_1773:
[----:B------:R-:W-:Y:S05]  /*b37a0*/  BSYNC.RECONVERGENT B3 ;  /* 0x0000000000037941 */ /* 0x000fea0003800200 */
.L_x_1772:
        /* <DEDUP_REMOVED lines=28> */
[-C--:B-----5:R-:W-:Y:S02]  /*b3970*/  DFMA R70, R234, R162.reuse, R70 ;  /* 0x000000a2ea46722b */ /* 0x0a0fe40000000046 */
        /* <DEDUP_REMOVED lines=10> */
.L_x_1775:
[----:B------:R-:W-:Y:S05]  /*b3a20*/  BSYNC.RECONVERGENT B3 ;  /* 0x0000000000037941 */ /* 0x000fea0003800200 */
.L_x_1774:
[----:B------:R-:W2:Y:S04]  /*b3a30*/  LDL.64 R232, [R1+0x7cf0] ;  /* 0x007cf00001e87983 */ /* 0x000ea80000100a00 */
[----:B------:R-:W3:Y:S04]  /*b3a40*/  LDL.64 R224, [R1+0x7cf8] ;  /* 0x007cf80001e07983 */ /* 0x000ee80000100a00 */
[----:B------:R-:W4:Y:S04]  /*b3a50*/  LDL.64 R222, [R1+0x7cb0] ;  /* 0x007cb00001de7983 */ /* 0x000f280000100a00 */
        /* <DEDUP_REMOVED lines=31> */
[----:B0-----:R-:W-:Y:S05]  /*b3c50*/  CALL.REL.NOINC `($__internal_1_$__cuda_sm20_div_rn_f64_full) ;  /* 0x000009c800947944 */ /* 0x001fea0003c00000 */
[----:B------:R-:W-:Y:S02]  /*b3c60*/  IMAD.MOV.U32 R70, RZ, RZ, R12 ;  /* 0x000000ffff467224 */ /* 0x000fe400078e000c */
[----:B------:R-:W-:-:S07]  /*b3c70*/  IMAD.MOV.U32 R71, RZ, RZ, R13 ;  /* 0x000000ffff477224 */ /* 0x000fce00078e000d */
.L_x_1777:
[----:B------:R-:W-:Y:S05]  /*b3c80*/  BSYNC.RECONVERGENT B3 ;  /* 0x0000000000037941 */ /* 0x000fea0003800200 */
.L_x_1776:
[----:B------:R-:W2:Y:S04]  /*b3c90*/  LDL.64 R224, [R1+0x7a40] ;  /* 0x007a400001e07983 */ /* 0x000ea80000100a00 */
[----:B------:R-:W3:Y:S04]  /*b3ca0*/  LDL.64 R222, [R1+0x7a48] ;  /* 0x007a480001de7983 */ /* 0x000ee80000100a00 */
[----:B------:R-:W4:Y:S04]  /*b3cb0*/  LDL.64 R220, [R1+0x7a90] ;  /* 0x007a900001dc7983 */ /* 0x000f280000100a00 */
[----:B------:R-:W5:Y:S04]  /*b3cc0*/  LDL.64 R176, [R1+0x7a98] ;  /* 0x007a980001b07983 */ /* 0x000f680000100a00 */
[----:B------:R-:W5:Y:S01]  /*b3cd0*/  LDL.64 R174, [R1+0x8310] ;  /* 0x0083100001ae7983 */ /* 0x000f620000100a00 */
[----:B------:R-:W1:Y:S01]  /*b3ce0*/  MUFU.RCP64H R9, R41 ;  /* 0x0000002900097308 */ /* 0x000e620000001800 */
[----:B------:R-:W-:Y:S01]  /*b3cf0*/  MOV R8, 0x1 ;  /* 0x0000000100087802 */ /* 0x000fe20000000f00 */
        /* <DEDUP_REMOVED lines=16> */
[-C--:B------:R-:W-:Y:S02]  /*b3e00*/  DFMA R166, R76, R70.reuse, R170 ;  /* 0x000000464ca6722b */ /* 0x080fe400000000aa */
[-C--:B----4-:R-:W-:Y:S02]  /*b3e10*/  DFMA R120, R220, R70.reuse, R120 ;  /* 0x00000046dc78722b */ /* 0x090fe40000000078 */
[-C--:B------:R-:W-:Y:S02]  /*b3e20*/  DFMA R170, R78, R70.reuse, R116 ;  /* 0x000000464eaa722b */ /* 0x080fe40000000074 */
[----:B-----5:R-:W-:-:S02]  /*b3e30*/  DFMA R220, R176, R70, R172 ;  /* 0x00000046b0dc722b */ /* 0x020fc400000000ac */
        /* <DEDUP_REMOVED lines=8> */
.L_x_1779:
[----:B------:R-:W-:Y:S05]  /*b3ec0*/  BSYNC.RECONVERGENT B3 ;  /* 0x0000000000037941 */ /* 0x000fea0003800200 */
.L_x_1778:
[----:B------:R-:W0:Y:S04]  /*b3ed0*/  LDL.64 R224, [R1+0x7ff8] ;  /* 0x007ff80001e07983 */ /* 0x000e280000100a00 */
[----:B------:R-:W2:Y:S04]  /*b3ee0*/  LDL.64 R232, [R1+0x7f10] ;  /* 0x007f100001e87983 */ /* 0x000ea80000100a00 */
[----:B------:R-:W3:Y:S04]  /*b3ef0*/  LDL.64 R172, [R1+0x7f18] ;  /* 0x007f180001ac7983 */ /* 0x000ee80000100a00 */
        /* <DEDUP_REMOVED lines=19> */
[-C--:B0-----:R-:W-:Y:S02]  /*b4030*/  DFMA R244, R224, R62.reuse, R120 ;  /* 0x0000003ee0f4722b */ /* 0x081fe40000000078 */
[-C--:B--2---:R-:W-:Y:S02]  /*b4040*/  DFMA R116, R232, R62.reuse, R132 ;  /* 0x0000003ee874722b */ /* 0x084fe40000000084 */
[-C--:B---3--:R-:W-:Y:S02]  /*b4050*/  DFMA R172, R172, R62.reuse, R166 ;  /* 0x0000003eacac722b */ /* 0x088fe400000000a6 */
[-C--:B----4-:R-:W-:Y:S02]  /*b4060*/  DFMA R176, R176, R62.reuse, R170 ;  /* 0x0000003eb0b0722b */ /* 0x090fe400000000aa */
[----:B-----5:R-:W-:-:S02]  /*b4070*/  DFMA R224, R222, R62, R220 ;  /* 0x0000003edee0722b */ /* 0x020fc400000000dc */
        /* <DEDUP_REMOVED lines=10> */
.L_x_1781:
[----:B------:R-:W-:Y:S05]  /*b4120*/  BSYNC.RECONVERGENT B3 ;  /* 0x0000000000037941 */ /* 0x000fea0003800200 */
.L_x_1780:
[----:B------:R-:W2:Y:S01]  /*b4130*/  LDL.64 R248, [R1+0x7910] ;  /* 0x0079100001f87983 */ /* 0x000ea20000100a00 */
[----:B------:R-:W-:Y:S02]  /*b4140*/  DADD R120, -RZ, -R24 ;  /* 0x00000000ff787229 */ /* 0x000fe40000000918 */
[----:B------:R-:W-:Y:S01]  /*b4150*/  DADD R122, -RZ, -R28 ;  /* 0x00000000ff7a7229 */ /* 0x000fe2000000091c */
[----:B------:R-:W-:Y:S01]  /*b4160*/  MOV R12, 0x1 ;  /* 0x00000001000c7802 */ /* 0x000fe20000000f00 */
        /* <DEDUP_REMOVED lines=8> */
[----:B------:R1:W5:Y:S04]  /*b41f0*/  LDL.128 R236, [R1+0x6480] ;  /* 0x0064800001ec7983 */ /* 0x0003680000100c00 */
[----:B------:R1:W5:Y:S01]  /*b4200*/  LDL.128 R232, [R1+0x6490] ;  /* 0x0064900001e87983 */ /* 0x0003620000100c00 */
[----:B0-----:R-:W-:-:S03]  /*b4210*/  DADD R122, -RZ, -R84 ;  /* 0x00000000ff7a7229 */ /* 0x001fc60000000954 */
[----:B------:R1:W5:Y:S01]  /*b4220*/  LDL.128 R220, [R1+0x64a0] ;  /* 0x0064a00001dc7983 */ /* 0x0003620000100c00 */
[----:B------:R-:W-:Y:S02]  /*b4230*/  DADD R84, -RZ, -R86 ;  /* 0x00000000ff547229 */ /* 0x000fe40000000956 */
[----:B------:R-:W-:Y:S01]  /*b4240*/  DADD R86, -RZ, -R94 ;  /* 0x00000000ff567229 */ /* 0x000fe2000000095e */
[----:B------:R1:W5:Y:S06]  /*b4250*/  LDL.128 R168, [R1+0x64b0] ;  /* 0x0064b00001a87983 */ /* 0x00036c0000100c00 */
[----:B------:R0:W-:Y:S02]  /*b4260*/  STL.128 [R1+0x6360], R84 ;  /* 0x0063605401007387 */ /* 0x0001e40000100c00 */
[----:B0-----:R-:W-:-:S02]  /*b4270*/  DADD R84, -RZ, -R100 ;  /* 0x00000000ff547229 */ /* 0x001fc40000000964 */
[----:B------:R-:W-:-:S07]  /*b4280*/  DADD R86, -RZ, -R126 ;  /* 0x00000000ff567229 */ /* 0x000fce000000097e */
        /* <DEDUP_REMOVED lines=8> */
[----:B------:R-:W4:Y:S01]  /*b4310*/  LDL.64 R160, [R1+0x8340] ;  /* 0x0083400001a07983 */ /* 0x000f220000100a00 */
[----:B------:R-:W-:Y:S02]  /*b4320*/  DADD R84, -RZ, -R20 ;  /* 0x00000000ff547229 */ /* 0x000fe40000000914 */
[----:B------:R-:W-:Y:S02]  /*b4330*/  DADD R120, -RZ, -R32 ;  /* 0x00000000ff787229 */ /* 0x000fe40000000920 */
[----:B------:R-:W-:Y:S02]  /*b4340*/  DADD R148, -RZ, -R146 ;  /* 0x00000000ff947229 */ /* 0x000fe40000000992 */
[----:B------:R-:W-:Y:S01]  /*b4350*/  DADD R156, -RZ, -R154 ;  /* 0x00000000ff9c7229 */ /* 0x000fe2000000099a */
[----:B------:R-:W-:Y:S04]  /*b4360*/  STL.128 [R1+0x63d0], R84 ;  /* 0x0063d05401007387 */ /* 0x000fe80000100c00 */
[----:B------:R0:W-:Y:S04]  /*b4370*/  STL.128 [R1+0x6340], R120 ;  /* 0x0063407801007387 */ /* 0x0001e80000100c00 */
[----:B------:R-:W-:Y:S04]  /*b4380*/  STL.128 [R1+0x6380], R132 ;  /* 0x0063808401007387 */ /* 0x000fe80000100c00 */
[----:B------:R1:W-:Y:S04]  /*b4390*/  STL.128 [R1+0x63a0], R148 ;  /* 0x0063a09401007387 */ /* 0x0003e80000100c00 */
[----:B------:R1:W5:Y:S01]  /*b43a0*/  LDL.128 R152, [R1+0x6460] ;  /* 0x0064600001987983 */ /* 0x0003620000100c00 */
[----:B0-----:R-:W-:-:S03]  /*b43b0*/  DADD R120, -RZ, -R68 ;  /* 0x00000000ff787229 */ /* 0x001fc60000000944 */
[----:B------:R0:W5:Y:S01]  /*b43c0*/  LDL.128 R144, [R1+0x64f0] ;  /* 0x0064f00001907983 */ /* 0x0001620000100c00 */
[----:B------:R-:W-:Y:S02]  /*b43d0*/  DADD R122, -RZ, -R88 ;  /* 0x00000000ff7a7229 */ /* 0x000fe40000000958 */
[----:B------:R-:W-:Y:S01]  /*b43e0*/  DADD R86, -RZ, -R164 ;  /* 0x00000000ff567229 */ /* 0x000fe200000009a4 */
[----:B------:R0:W-:Y:S04]  /*b43f0*/  STL.128 [R1+0x63c0], R156 ;  /* 0x0063c09c01007387 */ /* 0x0001e80000100c00 */
[----:B------:R0:W-:Y:S04]  /*b4400*/  STL.128 [R1+0x6350], R120 ;  /* 0x0063507801007387 */ /* 0x0001e80000100c00 */
[----:B------:R0:W5:Y:S04]  /*b4410*/  LDL.128 R164, [R1+0x64c0] ;  /* 0x0064c00001a47983 */ /* 0x0001680000100c00 */
[----:B-1----:R1:W5:Y:S04]  /*b4420*/  LDL.128 R148, [R1+0x64d0] ;  /* 0x0064d00001947983 */ /* 0x0023680000100c00 */
[----:B0-----:R1:W5:Y:S04]  /*b4430*/  LDL.128 R156, [R1+0x6450] ;  /* 0x00645000019c7983 */ /* 0x0013680000100c00 */
[----:B------:R1:W5:Y:S04]  /*b4440*/  LDL.128 R120, [R1+0x6440] ;  /* 0x0064400001787983 */ /* 0x0003680000100c00 */
[----:B------:R1:W5:Y:S01]  /*b4450*/  LDL.128 R132, [R1+0x6500] ;  /* 0x0065000001847983 */ /* 0x0003620000100c00 */
        /* <DEDUP_REMOVED lines=11> */
[----:B------:R-:W-:Y:S02]  /*b4510*/  DADD R162, -RZ, -R4 ;  /* 0x00000000ffa27229 */ /* 0x000fe40000000904 */
[----:B------:R-:W-:Y:S02]  /*b4520*/  DADD R68, -RZ, -R70 ;  /* 0x00000000ff447229 */ /* 0x000fe40000000946 */
[----:B------:R-:W-:Y:S01]  /*b4530*/  DADD R70, -RZ, -R62 ;  /* 0x00000000ff467229 */ /* 0x000fe2000000093e */
[----:B------:R3:W-:Y:S06]  /*b4540*/  STL.128 [R1+0x63e0], R84 ;  /* 0x0063e05401007387 */ /* 0x0007ec0000100c00 */
[----:B------:R0:W-:Y:S01]  /*b4550*/  STL.128 [R1+0x63f0], R68 ;  /* 0x0063f04401007387 */ /* 0x0001e20000100c00 */
[----:B------:R-:W-:Y:S01]  /*b4560*/  FFMA R0, RZ, R249, R21 ;  /* 0x000000f9ff007223 */ /* 0x000fe20000000015 */
[----:B---3--:R-:W-:-:S02]  /*b4570*/  DFMA R84, R250, R8, R172 ;  /* 0x00000008fa54722b */ /* 0x008fc400000000ac */
[-C--:B----4-:R-:W-:Y:S02]  /*b4580*/  DFMA R86, R174, R8.reuse, R176 ;  /* 0x00000008ae56722b */ /* 0x090fe400000000b0 */
[----:B0-----:R-:W-:Y:S02]  /*b4590*/  DFMA R70, R38, R8, R116 ;  /* 0x000000082646722b */ /* 0x001fe40000000074 */
[----:B------:R-:W-:-:S03]  /*b45a0*/  DADD R68, -RZ, -R8 ;  /* 0x00000000ff447229 */ /* 0x000fc60000000908 */
[----:B------:R-:W-:Y:S01]  /*b45b0*/  STL.128 [R1+0x6410], R84 ;  /* 0x0064105401007387 */ /* 0x000fe20000100c00 */
[----:B------:R-:W-:-:S03]  /*b45c0*/  FSETP.GT.AND P1, PT, |R0|, 1.469367938527859385e-39, PT ;  /* 0x001000000000780b */ /* 0x000fc60003f24200 */
[----:B------:R-:W-:Y:S01]  /*b45d0*/  STL.128 [R1+0x6400], R68 ;  /* 0x0064004401007387 */ /* 0x000fe20000100c00 */
[----:B------:R-:W-:Y:S02]  /*b45e0*/  IMAD.MOV.U32 R4, RZ, RZ, R160 ;  /* 0x000000ffff047224 */ /* 0x000fe400078e00a0 */
[----:B------:R-:W-:Y:S01]  /*b45f0*/  IMAD.MOV.U32 R5, RZ, RZ, R161 ;  /* 0x000000ffff057224 */ /* 0x000fe200078e00a1 */
[----:B------:R0:W-:Y:S05]  /*b4600*/  STL.128 [R1+0x6320], R160 ;  /* 0x006320a001007387 */ /* 0x0001ea0000100c00 */
[----:B------:R-:W-:-:S07]  /*b4610*/  DFMA R4, R4, R8, R246 ;  /* 0x000000080404722b */ /* 0x000fce00000000f6 */
[----:B------:R2:W-:Y:S01]  /*b4620*/  STL.64 [R1+0x7790], R4 ;  /* 0x0077900401007387 */ /* 0x0005e20000100a00 */
[-C--:B0-----:R-:W-:Y:S02]  /*b4630*/  DFMA R160, R80, R8.reuse, R244 ;  /* 0x0000000850a0722b */ /* 0x081fe400000000f4 */
[----:B------:R-:W-:Y:S02]  /*b4640*/  DFMA R162, R82, R8, R224 ;  /* 0x0000000852a2722b */ /* 0x000fe400000000e0 */
[----:B--2---:R-:W-:-:S03]  /*b4650*/  DADD R4, -RZ, -R226 ;  /* 0x00000000ff047229 */ /* 0x004fc600000009e2 */
[----:B------:R1:W-:Y:S04]  /*b4660*/  STL.64 [R1+0x7f20], R160 ;  /* 0x007f20a001007387 */ /* 0x0003e80000100a00 */
[----:B------:R1:W-:Y:S04]  /*b4670*/  STL.64 [R1+0x7f28], R162 ;  /* 0x007f28a201007387 */ /* 0x0003e80000100a00 */
[----:B------:R1:W-:Y:S01]  /*b4680*/  STL.128 [R1+0x6420], R160 ;  /* 0x006420a001007387 */ /* 0x0003e20000100c00 */
[----:B------:R-:W-:Y:S01]  /*b4690*/  FSETP.GEU.AND P2, PT, |R5|, 6.5827683646048100446e-37, PT ;  /* 0x036000000500780b */ /* 0x000fe20003f4e200 */
[----:B------:R-:W-:-:S12]  /*b46a0*/  BSSY.RECONVERGENT B3, `(.L_x_1782) ;  /* 0x000000a000037945 */ /* 0x000fd80003800200 */
        /* <DEDUP_REMOVED lines=9> */
.L_x_1783:
[----:B------:R-:W-:Y:S05]  /*b4740*/  BSYNC.RECONVERGENT B3 ;  /* 0x0000000000037941 */ /* 0x000fea0003800200 */
.L_x_1782:
[----:B------:R-:W2:Y:S04]  /*b4750*/  LDL.64 R28, [R1+0x79d0] ;  /* 0x0079d000011c7983 */ /* 0x000ea80000100a00 */
[----:B------:R-:W3:Y:S04]  /*b4760*/  LDL.LU.64 R62, [R1+0x86d0] ;  /* 0x0086d000013e7983 */ /* 0x000ee80000300a00 */
        /* <DEDUP_REMOVED lines=21> */
[----:B-1----:R-:W-:Y:S05]  /*b48c0*/  CALL.REL.NOINC `($__internal_1_$__cuda_sm20_div_rn_f64_full) ;  /* 0x000009bc00787944 */ /* 0x002fea0003c00000 */
[----:B------:R-:W-:Y:S01]  /*b48d0*/  MOV R68, R12 ;  /* 0x0000000c00447202 */ /* 0x000fe20000000f00 */
[----:B------:R-:W-:-:S07]  /*b48e0*/  IMAD.MOV.U32 R69, RZ, RZ, R13 ;  /* 0x000000ffff457224 */ /* 0x000fce00078e000d */
.L_x_1785:
[----:B------:R-:W-:Y:S05]  /*b48f0*/  BSYNC.RECONVERGENT B3 ;  /* 0x0000000000037941 */ /* 0x000fea0003800200 */
.L_x_1784:
[----:B-1----:R-:W2:Y:S04]  /*b4900*/  LDL.128 R160, [R1+0x43c0] ;  /* 0x0043c00001a07983 */ /* 0x002ea80000100c00 */
        /* <DEDUP_REMOVED lines=24> */
.L_x_1787:
[----:B------:R-:W-:Y:S05]  /*b4a90*/  BSYNC.RECONVERGENT B3 ;  /* 0x0000000000037941 */ /* 0x000fea0003800200 */
.L_x_1786:
[----:B------:R-:W2:Y:S01]  /*b4aa0*/  LDL.64 R62, [R1+0x79d8] ;  /* 0x0079d800013e7983 */ /* 0x000ea20000100a00 */
        /* <DEDUP_REMOVED lines=23> */
.L_x_1789:
[----:B------:R-:W-:Y:S05]  /*b4c20*/  BSYNC.RECONVERGENT B3 ;  /* 0x0000000000037941 */ /* 0x000fea0003800200 */
.L_x_1788:
[----:B------:R-:W2:Y:S04]  /*b4c30*/  LDL.64 R116, [R1+0x7c80] ;  /* 0x007c800001747983 */ /* 0x000ea80000100a00 */
[----:B------:R-:W3:Y:S01]  /*b4c40*/  LDL.64 R62, [R1+0x43d8] ;  /* 0x0043d800013e7983 */ /* 0x000ee20000100a00 */
[----:B------:R-:W-:Y:S01]  /*b4c50*/  MOV R8, 0x1 ;  /* 0x0000000100087802 */ /* 0x000fe20000000f00 */
[----:B------:R-:W-:Y:S01]  /*b4c60*/  BSSY.RECONVERGENT B3, `(.L_x_1790) ;  /* 0x0000016000037945 */ /* 0x000fe20003800200 */
[----:B--2---:R-:W0:Y:S01]  /*b4c70*/  MUFU.RCP64H R9, R117 ;  /* 0x0000007500097308 */ /* 0x004e220000001800 */
[----:B---3--:R-:W-:-:S03]  /*b4c80*/  DFMA R28, R62, R94, R28 ;  /* 0x0000005e3e1c722b */ /* 0x008fc6000000001c */
        /* <DEDUP_REMOVED lines=19> */
.L_x_1791:
[----:B------:R-:W-:Y:S05]  /*b4dc0*/  BSYNC.RECONVERGENT B3 ;  /* 0x0000000000037941 */ /* 0x000fea0003800200 */
.L_x_1790:
        /* <DEDUP_REMOVED lines=24> */
.L_x_1793:
[----:B------:R-:W-:Y:S05]  /*b4f50*/  BSYNC.RECONVERGENT B3 ;  /* 0x0000000000037941 */ /* 0x000fea0003800200 */
.L_x_1792:
        /* <DEDUP_REMOVED lines=24> */
.L_x_1795:
[----:B------:R-:W-:Y:S05]  /*b50e0*/  BSYNC.RECONVERGENT B3 ;  /* 0x0000000000037941 */ /* 0x000fea0003800200 */
.L_x_1794:
[----:B------:R-:W2:Y:S04]  /*b50f0*/  LDL.64 R120, [R1+0x8550] ;  /* 0x0085500001787983 */ /* 0x000ea80000100a00 */
[----:B------:R-:W3:Y:S04]  /*b5100*/  LDL.64 R140, [R1+0x50e0] ;  /* 0x0050e000018c7983 */ /* 0x000ee80000100a00 */
[----:B------:R-:W4:Y:S04]  /*b5110*/  LDL.64 R136, [R1+0x8630] ;  /* 0x0086300001887983 */ /* 0x000f280000100a00 */
[----:B------:R-:W5:Y:S04]  /*b5120*/  LDL.64 R142, [R1+0x50c0] ;  /* 0x0050c000018e7983 */ /* 0x000f680000100a00 */
[----:B------:R-:W5:Y:S04]  /*b5130*/  LDL.LU.64 R154, [R1+0x7e08] ;  /* 0x007e0800019a7983 */ /* 0x000f680000300a00 */
        /* <DEDUP_REMOVED lines=14> */
[----:B------:R-:W-:Y:S01]  /*b5220*/  DFMA R128, R12, R122, R120 ;  /* 0x0000007a0c80722b */ /* 0x000fe20000000078 */
[----:B---3--:R-:W-:Y:S03]  /*b5230*/  STL.64 [R1+0x77d8], R140 ;  /* 0x0077d88c01007387 */ /* 0x008fe60000100a00 */
[----:B------:R-:W-:-:S06]  /*b5240*/  FSETP.GEU.AND P2, PT, |R9|, 6.5827683646048100446e-37, PT ;  /* 0x036000000900780b */ /* 0x000fcc0003f4e200 */
[----:B------:R-:W-:-:S05]  /*b5250*/  FFMA R0, RZ, R185, R129 ;  /* 0x000000b9ff007223 */ /* 0x000fca0000000081 */
[----:B------:R-:W-:Y:S01]  /*b5260*/  FSETP.GT.AND P1, PT, |R0|, 1.469367938527859385e-39, PT ;  /* 0x001000000000780b */ /* 0x000fe20003f24200 */
[-C--:B----4-:R-:W-:Y:S01]  /*b5270*/  DFMA R136, R136, R126.reuse, R4 ;  /* 0x0000007e8888722b */ /* 0x090fe20000000004 */
[----:B-----5:R0:W-:Y:S01]  /*b5280*/  STL.64 [R1+0x77d0], R142 ;  /* 0x0077d08e01007387 */ /* 0x0201e20000100a00 */
[-C--:B------:R-:W-:Y:S02]  /*b5290*/  DFMA R62, R142, R126.reuse, R62 ;  /* 0x0000007e8e3e722b */ /* 0x080fe4000000003e */
[-C--:B------:R-:W-:Y:S02]  /*b52a0*/  DFMA R120, R154, R126.reuse, R168 ;  /* 0x0000007e9a78722b */ /* 0x080fe400000000a8 */
[-C--:B------:R-:W-:Y:S02]  /*b52b0*/  DFMA R122, R152, R126.reuse, R238 ;  /* 0x0000007e987a722b */ /* 0x080fe400000000ee */
[-C--:B------:R-:W-:Y:S02]  /*b52c0*/  DFMA R4, R148, R126.reuse, R146 ;  /* 0x0000007e9404722b */ /* 0x080fe40000000092 */
[----:B0-----:R-:W-:-:S02]  /*b52d0*/  DFMA R142, R140, R126, R132 ;  /* 0x0000007e8c8e722b */ /* 0x001fc40000000084 */
[----:B------:R-:W-:Y:S09]  /*b52e0*/  @P1 BRA P2, `(.L_x_1797) ;  /* 0x0000000000181947 */ /* 0x000ff20001000000 */
[----:B------:R-:W-:Y:S01]  /*b52f0*/  IMAD.MOV.U32 R174, RZ, RZ, R184 ;  /* 0x000000ffffae7224 */ /* 0x000fe200078e00b8 */
[----:B------:R-:W-:Y:S01]  /*b5300*/  MOV R0, 0xb5330 ;  /* 0x000b533000007802 */ /* 0x000fe20000000f00 */
[----:B------:R-:W-:-:S07]  /*b5310*/  IMAD.MOV.U32 R175, RZ, RZ, R185 ;  /* 0x000000ffffaf7224 */ /* 0x000fce00078e00b9 */
[----:B------:R-:W-:Y:S05]  /*b5320*/  CALL.REL.NOINC `($__internal_1_$__cuda_sm20_div_rn_f64_full) ;  /* 0x000009b000e07944 */ /* 0x000fea0003c00000 */
[----:B------:R-:W-:Y:S01]  /*b5330*/  MOV R128, R12 ;  /* 0x0000000c00807202 */ /* 0x000fe20000000f00 */
[----:B------:R-:W-:-:S07]  /*b5340*/  IMAD.MOV.U32 R129, RZ, RZ, R13 ;  /* 0x000000ffff817224 */ /* 0x000fce00078e000d */
.L_x_1797:
[----:B------:R-:W-:Y:S05]  /*b5350*/  BSYNC.RECONVERGENT B3 ;  /* 0x0000000000037941 */ /* 0x000fea0003800200 */
.L_x_1796:
[----:B------:R-:W2:Y:S04]  /*b5360*/  LDL.128 R160, [R1+0x51f0] ;  /* 0x0051f00001a07983 */ /* 0x000ea80000100c00 */
[----:B------:R-:W3:Y:S04]  /*b5370*/  LDL.LU.64 R140, [R1+0x7d20] ;  /* 0x007d2000018c7983 */ /* 0x000ee80000300a00 */
        /* <DEDUP_REMOVED lines=20> */
[----:B--2---:R0:W-:Y:S01]  /*b54c0*/  STL.128 [R1+0x8380], R160 ;  /* 0x008380a001007387 */ /* 0x0041e20000100c00 */
[----:B------:R-:W-:Y:S01]  /*b54d0*/  IMAD.MOV.U32 R148, RZ, RZ, R162 ;  /* 0x000000ffff947224 */ /* 0x000fe200078e00a2 */
[----:B------:R-:W-:Y:S01]  /*b54e0*/  MOV R149, R163 ;  /* 0x000000a300957202 */ /* 0x000fe20000000f00 */
[-C--:B---3--:R-:W-:Y:S02]  /*b54f0*/  DFMA R140, R140, R128.reuse, R166 ;  /* 0x000000808c8c722b */ /* 0x088fe400000000a6 */
[----:B----4-:R-:W-:-:S03]  /*b5500*/  DFMA R146, R146, R128, R222 ;  /* 0x000000809292722b */ /* 0x010fc600000000de */
[-C--:B------:R-:W-:Y:S02]  /*b5510*/  DFMA R136, R148, R128.reuse, R136 ;  /* 0x000000809488722b */ /* 0x080fe40000000088 */
[-C--:B-----5:R-:W-:Y:S02]  /*b5520*/  DFMA R120, R156, R128.reuse, R120 ;  /* 0x000000809c78722b */ /* 0x0a0fe40000000078 */
        /* <DEDUP_REMOVED lines=9> */
.L_x_1799:
[----:B------:R-:W-:Y:S05]  /*b55c0*/  BSYNC.RECONVERGENT B3 ;  /* 0x0000000000037941 */ /* 0x000fea0003800200 */
.L_x_1798:
[----:B------:R-:W2:Y:S04]  /*b55d0*/  LDL.LU.64 R12, [R1+0x7b00] ;  /* 0x007b0000010c7983 */ /* 0x000ea80000300a00 */
[----:B------:R-:W3:Y:S04]  /*b55e0*/  LDL.LU.64 R168, [R1+0x7a20] ;  /* 0x007a200001a87983 */ /* 0x000ee80000300a00 */
[----:B------:R-:W4:Y:S04]  /*b55f0*/  LDL.LU.64 R148, [R1+0x7d10] ;  /* 0x007d100001947983 */ /* 0x000f280000300a00 */
[----:B------:R-:W5:Y:S04]  /*b5600*/  LDL.64 R166, [R1+0x77c0] ;  /* 0x0077c00001a67983 */ /* 0x000f680000100a00 */
[----:B------:R-:W3:Y:S04]  /*b5610*/  LDL.64 R152, [R1+0x77a8] ;  /* 0x0077a80001987983 */ /* 0x000ee80000100a00 */
[----:B------:R-:W5:Y:S04]  /*b5620*/  LDL.64 R162, [R1+0x82d0] ;  /* 0x0082d00001a27983 */ /* 0x000f680000100a00 */
        /* <DEDUP_REMOVED lines=12> */
[----:B----4-:R-:W-:-:S06]  /*b56f0*/  DFMA R148, R148, R132, R144 ;  /* 0x000000849494722b */ /* 0x010fcc0000000090 */
[----:B------:R-:W-:Y:S02]  /*b5700*/  DFMA R2, R2, R12, R2 ;  /* 0x0000000c0202722b */ /* 0x000fe40000000002 */
[----:B---3--:R-:W-:-:S06]  /*b5710*/  DFMA R152, R152, R132, R232 ;  /* 0x000000849898722b */ /* 0x008fcc00000000e8 */
[----:B------:R-:W-:Y:S02]  /*b5720*/  DMUL R12, R2, -R8 ;  /* 0x80000008020c7228 */ /* 0x000fe40000000000 */
[-C--:B-----5:R-:W-:Y:S02]  /*b5730*/  DFMA R62, R162, R132.reuse, R62 ;  /* 0x00000084a23e722b */ /* 0x0a0fe4000000003e */
        /* <DEDUP_REMOVED lines=19> */
.L_x_1801:
[----:B------:R-:W-:Y:S05]  /*b5870*/  BSYNC.RECONVERGENT B3 ;  /* 0x0000000000037941 */ /* 0x000fea0003800200 */
.L_x_1800:
        /* <DEDUP_REMOVED lines=48> */
.L_x_1803:
[----:B------:R-:W-:Y:S05]  /*b5b80*/  BSYNC.RECONVERGENT B3 ;  /* 0x0000000000037941 */ /* 0x000fea0003800200 */
.L_x_1802:
        /* <DEDUP_REMOVED lines=52> */
.L_x_1805:
[----:B------:R-:W-:Y:S05]  /*b5ed0*/  BSYNC.RECONVERGENT B3 ;  /* 0x0000000000037941 */ /* 0x000fea0003800200 */
.L_x_1804:
[----:B------:R-:W2:Y:S04]  /*b5ee0*/  LDL.LU.64 R220, [R1+0x7a60] ;  /* 0x007a600001dc7983 */ /* 0x000ea80000300a00 */
[----:B------:R-:W3:Y:S04]  /*b5ef0*/  LDL.64 R168, [R1+0x7e90] ;  /* 0x007e900001a87983 */ /* 0x000ee80000100a00 */
        /* <DEDUP_REMOVED lines=45> */
.L_x_1807:
[----:B------:R-:W-:Y:S05]  /*b61d0*/  BSYNC.RECONVERGENT B3 ;  /* 0x0000000000037941 */ /* 0x000fea0003800200 */
.L_x_1806:
        /* <DEDUP_REMOVED lines=47> */
.L_x_1809:
[----:B------:R-:W-:Y:S05]  /*b64d0*/  BSYNC.RECONVERGENT B3 ;  /* 0x0000000000037941 */ /* 0x000fea0003800200 */
.L_x_1808:
[----:B------:R-:W2:Y:S04]  /*b64e0*/  LDL.64 R146, [R1+0x8020] ;  /* 0x0080200001927983 */ /* 0x000ea80000100a00 */
[----:B------:R-:W3:Y:S04]  /*b64f0*/  LDL.64 R170, [R1+0x8028] ;  /* 0x0080280001aa7983 */ /* 0x000ee80000100a00 */
[----:B------:R-:W4:Y:S04]  /*b6500*/  LDL.64 R168, [R1+0x7fb0] ;  /* 0x007fb00001a87983 */ /* 0x000f280000100a00 */
[----:B------:R-:W5:Y:S04]  /*b6510*/  LDL.64 R166, [R1+0x7fb8] ;  /* 0x007fb80001a67983 */ /* 0x000f680000100a00 */
[----:B------:R-:W5:Y:S04]  /*b6520*/  LDL.64 R164, [R1+0x7f60] ;  /* 0x007f600001a47983 */ /* 0x000f680000100a00 */
[----:B------:R-:W3:Y:S04]  /*b6530*/  LDL.64 R162, [R1+0x7f68] ;  /* 0x007f680001a27983 */ /* 0x000ee80000100a00 */
        /* <DEDUP_REMOVED lines=24> */
[-C--:B------:R-:W-:Y:S01]  /*b66c0*/  DFMA R118, R164, R150.reuse, R120 ;  /* 0x00000096a476722b */ /* 0x080fe20000000078 */
[----:B------:R-:W-:Y:S01]  /*b66d0*/  FFMA R0, RZ, R7, R147 ;  /* 0x00000007ff007223 */ /* 0x000fe20000000093 */
[----:B------:R-:W-:-:S02]  /*b66e0*/  DFMA R120, R160, R150, R142 ;  /* 0x00000096a078722b */ /* 0x000fc4000000008e */
[-C--:B------:R-:W-:Y:S02]  /*b66f0*/  DFMA R136, R158, R150.reuse, R136 ;  /* 0x000000969e88722b */ /* 0x080fe40000000088 */
[----:B------:R-:W-:Y:S01]  /*b6700*/  FSETP.GT.AND P1, PT, |R0|, 1.469367938527859385e-39, PT ;  /* 0x001000000000780b */ /* 0x000fe20003f24200 */
[-C--:B------:R-:W-:Y:S02]  /*b6710*/  DFMA R4, R156, R150.reuse, R4 ;  /* 0x000000969c04722b */ /* 0x080fe40000000004 */
        /* <DEDUP_REMOVED lines=8> */
.L_x_1811:
[----:B------:R-:W-:Y:S05]  /*b67a0*/  BSYNC.RECONVERGENT B3 ;  /* 0x0000000000037941 */ /* 0x000fea0003800200 */
.L_x_1810:
[----:B------:R-:W2:Y:S04]  /*b67b0*/  LDL.64 R142, [R1+0x8100] ;  /* 0x00810000018e7983 */ /* 0x000ea80000100a00 */
[----:B------:R-:W3:Y:S04]  /*b67c0*/  LDL.64 R172, [R1+0x8108] ;  /* 0x0081080001ac7983 */ /* 0x000ee80000100a00 */
[----:B------:R-:W4:Y:S04]  /*b67d0*/  LDL.64 R170, [R1+0x79e0] ;  /* 0x0079e00001aa7983 */ /* 0x000f280000100a00 */
[----:B------:R-:W5:Y:S04]  /*b67e0*/  LDL.64 R168, [R1+0x79e8] ;  /* 0x0079e80001a87983 */ /* 0x000f680000100a00 */
[----:B------:R-:W3:Y:S04]  /*b67f0*/  LDL.64 R166, [R1+0x7ee0] ;  /* 0x007ee00001a67983 */ /* 0x000ee80000100a00 */
        /* <DEDUP_REMOVED lines=29> */
[-C--:B------:R-:W-:Y:S02]  /*b69d0*/  DFMA R4, R156, R146.reuse, R4 ;  /* 0x000000929c04722b */ /* 0x080fe40000000004 */
[----:B------:R-:W-:Y:S01]  /*b69e0*/  FSETP.GT.AND P1, PT, |R0|, 1.469367938527859385e-39, PT ;  /* 0x001000000000780b */ /* 0x000fe20003f24200 */
[----:B------:R-:W-:-:S12]  /*b69f0*/  DFMA R122, R154, R146, R122 ;  /* 0x000000929a7a722b */ /* 0x000fd8000000007a */
[----:B------:R-:W-:Y:S05]  /*b6a00*/  @P1 BRA P2, `(.L_x_1813) ;  /* 0x0000000000181947 */ /* 0x000fea0001000000 */
[----:B------:R-:W-:Y:S01]  /*b6a10*/  IMAD.MOV.U32 R174, RZ, RZ, R52 ;  /* 0x000000ffffae7224 */ /* 0x000fe200078e0034 */
[----:B------:R-:W-:Y:S01]  /*b6a20*/  MOV R0, 0xb6a50 ;  /* 0x000b6a5000007802 */ /* 0x000fe20000000f00 */
[----:B------:R-:W-:-:S07]  /*b6a30*/  IMAD.MOV.U32 R175, RZ, RZ, R53 ;  /* 0x000000ffffaf7224 */ /* 0x000fce00078e0035 */
[----:B------:R-:W-:Y:S05]  /*b6a40*/  CALL.REL.NOINC `($__internal_1_$__cuda_sm20_div_rn_f64_full) ;  /* 0x0000099c00187944 */ /* 0x000fea0003c00000 */
[----:B------:R-:W-:Y:S01]  /*b6a50*/  MOV R142, R12 ;  /* 0x0000000c008e7202 */ /* 0x000fe20000000f00 */
[----:B------:R-:W-:-:S07]  /*b6a60*/  IMAD.MOV.U32 R143, RZ, RZ, R13 ;  /* 0x000000ffff8f7224 */ /* 0x000fce00078e000d */
.L_x_1813:
[----:B------:R-:W-:Y:S05]  /*b6a70*/  BSYNC.RECONVERGENT B3 ;  /* 0x0000000000037941 */ /* 0x000fea0003800200 */
.L_x_1812:
        /* <DEDUP_REMOVED lines=39> */
.L_x_1815:
[----:B------:R-:W-:Y:S05]  /*b6cf0*/  BSYNC.RECONVERGENT B3 ;  /* 0x0000000000037941 */ /* 0x000fea0003800200 */
.L_x_1814:
        /* <DEDUP_REMOVED lines=27> */
[-C--:B-----5:R-:W-:Y:S02]  /*b6eb0*/  DFMA R62, R156, R64.reuse, R62 ;  /* 0x000000409c3e722b */ /* 0x0a0fe4000000003e */
        /* <DEDUP_REMOVED lines=9> */
.L_x_1817:
[----:B------:R-:W-:Y:S05]  /*b6f50*/  BSYNC.RECONVERGENT B3 ;  /* 0x0000000000037941 */ /* 0x000fea0003800200 */
.L_x_1816:
[----:B------:R-:W2:Y:S04]  /*b6f60*/  LDL.64 R160, [R1+0x7a40] ;  /* 0x007a400001a07983 */ /* 0x000ea80000100a00 */
[----:B------:R-:W3:Y:S04]  /*b6f70*/  LDL.64 R158, [R1+0x7a48] ;  /* 0x007a4800019e7983 */ /* 0x000ee80000100a00 */
[----:B------:R-:W4:Y:S04]  /*b6f80*/  LDL.64 R156, [R1+0x7a90] ;  /* 0x007a9000019c7983 */ /* 0x000f280000100a00 */
        /* <DEDUP_REMOVED lines=32> */
.L_x_1819:
[----:B------:R-:W-:Y:S05]  /*b7190*/  BSYNC.RECONVERGENT B3 ;  /* 0x0000000000037941 */ /* 0x000fea0003800200 */
.L_x_1818:
        /* <DEDUP_REMOVED lines=35> */
.L_x_1821:
[----:B------:R-:W-:Y:S05]  /*b73d0*/  BSYNC.RECONVERGENT B3 ;  /* 0x0000000000037941 */ /* 0x000fea0003800200 */
.L_x_1820:
        /* <DEDUP_REMOVED lines=21> */
[-C--:B---3--:R-:W-:Y:S02]  /*b7530*/  DFMA R32, R154, R140.reuse, R24 ;  /* 0x0000008c9a20722b */ /* 0x088fe40000000018 */
[-C--:B------:R-:W-:Y:S02]  /*b7540*/  DFMA R24, R82, R140.reuse, R4 ;  /* 0x0000008c5218722b */ /* 0x080fe40000000004 */
[----:B----4-:R-:W-:-:S06]  /*b7550*/  DFMA R4, R120, R140, R122 ;  /* 0x0000008c7804722b */ /* 0x010fcc000000007a */
        /* <DEDUP_REMOVED lines=9> */
.L_x_1823:
[----:B------:R-:W-:Y:S05]  /*b75f0*/  BSYNC.RECONVERGENT B3 ;  /* 0x0000000000037941 */ /* 0x000fea0003800200 */
.L_x_1822:
[----:B------:R-:W-:Y:S01]  /*b7600*/  DADD R116, -RZ, -R116 ;  /* 0x00000000ff747229 */ /* 0x000fe20000000974 */
[----:B------:R-:W2:Y:S01]  /*b7610*/  LDL.128 R168, [R1+0x6610] ;  /* 0x0066100001a87983 */ /* 0x000ea20000100c00 */
[----:B------:R-:W-:Y:S02]  /*b7620*/  DADD R118, -RZ, -R126 ;  /* 0x00000000ff767229 */ /* 0x000fe4000000097e */
[----:B------:R-:W-:Y:S01]  /*b7630*/  DADD R120, -RZ, -R68 ;  /* 0x00000000ff787229 */ /* 0x000fe20000000944 */
[----:B------:R-:W3:Y:S04]  /*b7640*/  LDL.64 R176, [R1+0x7f20] ;  /* 0x007f200001b07983 */ /* 0x000ee80000100a00 */
[----:B------:R0:W-:Y:S01]  /*b7650*/  STL.128 [R1+0x6460], R116 ;  /* 0x0064607401007387 */ /* 0x0001e20000100c00 */
[----:B------:R-:W-:-:S03]  /*b7660*/  DADD R122, -RZ, -R88 ;  /* 0x00000000ff7a7229 */ /* 0x000fc60000000958 */
[----:B------:R-:W4:Y:S04]  /*b7670*/  LDL.64 R174, [R1+0x7f28] ;  /* 0x007f280001ae7983 */ /* 0x000f280000100a00 */
[----:B------:R1:W-:Y:S01]  /*b7680*/  STL.128 [R1+0x6440], R120 ;  /* 0x0064407801007387 */ /* 0x0003e20000100c00 */
[----:B------:R-:W-:-:S03]  /*b7690*/  DADD R140, -RZ, -R140 ;  /* 0x00000000ff8c7229 */ /* 0x000fc6000000098c */
[----:B------:R1:W5:Y:S01]  /*b76a0*/  LDL.128 R164, [R1+0x6510] ;  /* 0x0065100001a47983 */ /* 0x0003620000100c00 */
[----:B0-----:R-:W-:-:S03]  /*b76b0*/  DADD R116, -RZ, -R128 ;  /* 0x00000000ff747229 */ /* 0x001fc60000000980 */
[----:B------:R0:W5:Y:S01]  /*b76c0*/  LDL.128 R160, [R1+0x6520] ;  /* 0x0065200001a07983 */ /* 0x0001620000100c00 */
[----:B------:R-:W-:-:S03]  /*b76d0*/  DADD R118, -RZ, -R132 ;  /* 0x00000000ff767229 */ /* 0x000fc60000000984 */
[----:B------:R0:W5:Y:S01]  /*b76e0*/  LDL.128 R156, [R1+0x6530] ;  /* 0x00653000019c7983 */ /* 0x0001620000100c00 */
[----:B-1----:R-:W-:-:S03]  /*b76f0*/  DADD R120, -RZ, -R94 ;  /* 0x00000000ff787229 */ /* 0x002fc6000000095e */
[----:B------:R1:W-:Y:S01]  /*b7700*/  STL.128 [R1+0x6470], R116 ;  /* 0x0064707401007387 */ /* 0x0003e20000100c00 */
[----:B------:R-:W-:-:S03]  /*b7710*/  DADD R122, -RZ, -R100 ;  /* 0x00000000ff7a7229 */ /* 0x000fc60000000964 */
[----:B------:R0:W5:Y:S04]  /*b7720*/  LDL.128 R232, [R1+0x6550] ;  /* 0x0065500001e87983 */ /* 0x0001680000100c00 */
[----:B------:R0:W-:Y:S04]  /*b7730*/  STL.128 [R1+0x6450], R120 ;  /* 0x0064507801007387 */ /* 0x0001e80000100c00 */
[----:B------:R0:W5:Y:S01]  /*b7740*/  LDL.128 R228, [R1+0x6560] ;  /* 0x0065600001e47983 */ /* 0x0001620000100c00 */
[----:B-1----:R-:W-:-:S03]  /*b7750*/  DADD R116, -RZ, -R2 ;  /* 0x00000000ff747229 */ /* 0x002fc60000000902 */
[----:B------:R1:W5:Y:S01]  /*b7760*/  LDL.128 R248, [R1+0x6590] ;  /* 0x0065900001f87983 */ /* 0x0003620000100c00 */
[----:B------:R-:W-:-:S03]  /*b7770*/  DADD R118, -RZ, -R144 ;  /* 0x00000000ff767229 */ /* 0x000fc60000000990 */
[----:B------:R1:W5:Y:S04]  /*b7780*/  LDL.128 R224, [R1+0x65a0] ;  /* 0x0065a00001e07983 */ /* 0x0003680000100c00 */
[----:B------:R1:W-:Y:S04]  /*b7790*/  STL.128 [R1+0x6480], R116 ;  /* 0x0064807401007387 */ /* 0x0003e80000100c00 */
[----:B0-----:R-:W3:Y:S01]  /*b77a0*/  LDL.64 R120, [R1+0x7790] ;  /* 0x0077900001787983 */ /* 0x001ee20000100a00 */
[----:B------:R-:W0:Y:S01]  /*b77b0*/  MUFU.RCP64H R3, R125 ;  /* 0x0000007d00037308 */ /* 0x000e220000001800 */
[----:B------:R-:W-:-:S02]  /*b77c0*/  IMAD.MOV.U32 R2, RZ, RZ, 0x1 ;  /* 0x00000001ff027424 */ /* 0x000fc400078e00ff */
[----:B------:R0:W5:Y:S04]  /*b77d0*/  LDL.128 R244, [R1+0x65b0] ;  /* 0x0065b00001f47983 */ /* 0x0001680000100c00 */
[----:B------:R0:W5:Y:S01]  /*b77e0*/  LDL.128 R240, [R1+0x65e0] ;  /* 0x0065e00001f07983 */ /* 0x0001620000100c00 */
[----:B-1----:R-:W-:-:S03]  /*b77f0*/  DADD R116, -RZ, -R148 ;  /* 0x00000000ff747229 */ /* 0x002fc60000000994 */
[----:B------:R1:W5:Y:S01]  /*b7800*/  LDL.128 R236, [R1+0x65f0] ;  /* 0x0065f00001ec7983 */ /* 0x0003620000100c00 */
[----:B------:R-:W-:-:S03]  /*b7810*/  DADD R118, -RZ, -R152 ;  /* 0x00000000ff767229 */ /* 0x000fc60000000998 */
[----:B------:R1:W5:Y:S01]  /*b7820*/  LDL.128 R152, [R1+0x6540] ;  /* 0x0065400001987983 */ /* 0x0003620000100c00 */
[----:B0-----:R-:W-:-:S03]  /*b7830*/  DFMA R12, -R124, R2, 1 ;  /* 0x3ff000007c0c742b */ /* 0x001fc60000000102 */
[----:B------:R0:W-:Y:S04]  /*b7840*/  STL.128 [R1+0x6490], R116 ;  /* 0x0064907401007387 */ /* 0x0001e80000100c00 */
[----:B------:R1:W5:Y:S01]  /*b7850*/  LDL.128 R220, [R1+0x6600] ;  /* 0x0066000001dc7983 */ /* 0x0003620000100c00 */
[----:B------:R-:W-:-:S08]  /*b7860*/  DFMA R12, R12, R12, R12 ;  /* 0x0000000c0c0c722b */ /* 0x000fd0000000000c */
[----:B------:R-:W-:Y:S02]  /*b7870*/  DFMA R2, R2, R12, R2 ;  /* 0x0000000c0202722b */ /* 0x000fe40000000002 */
[----:B0-----:R-:W-:Y:S02]  /*b7880*/  DADD R116, -RZ, -R150 ;  /* 0x00000000ff747229 */ /* 0x001fe40000000996 */
[----:B------:R-:W-:Y:S01]  /*b7890*/  DADD R118, -RZ, -R146 ;  /* 0x00000000ff767229 */ /* 0x000fe20000000992 */
[----:B------:R1:W5:Y:S03]  /*b78a0*/  LDL.128 R148, [R1+0x6570] ;  /* 0x0065700001947983 */ /* 0x0003660000100c00 */
[----:B------:R-:W-:Y:S01]  /*b78b0*/  DFMA R12, -R124, R2, 1 ;  /* 0x3ff000007c0c742b */ /* 0x000fe20000000102 */
[----:B------:R1:W5:Y:S04]  /*b78c0*/  LDL.128 R144, [R1+0x6580] ;  /* 0x0065800001907983 */ /* 0x0003680000100c00 */
[----:B------:R0:W-:Y:S03]  /*b78d0*/  STL.128 [R1+0x64a0], R116 ;  /* 0x0064a07401007387 */ /* 0x0001e60000100c00 */
[----:B------:R-:W-:-:S08]  /*b78e0*/  DFMA R2, R2, R12, R2 ;  /* 0x0000000c0202722b */ /* 0x000fd00000000002 */
[----:B------:R-:W-:Y:S02]  /*b78f0*/  DMUL R12, R2, R134 ;  /* 0x00000086020c7228 */ /* 0x000fe40000000000 */
[----:B0-----:R-:W-:Y:S02]  /*b7900*/  DADD R116, -RZ, -R142 ;  /* 0x00000000ff747229 */ /* 0x001fe4000000098e */
[----:B------:R-:W-:Y:S02]  /*b7910*/  DADD R118, -RZ, -R64 ;  /* 0x00000000ff767229 */ /* 0x000fe40000000940 */
[----:B------:R-:W-:Y:S02]  /*b7920*/  DADD R142, -RZ, -R8 ;  /* 0x00000000ff8e7229 */ /* 0x000fe40000000908 */
[----:B------:R-:W-:-:S03]  /*b7930*/  DFMA R64, -R124, R12, R134 ;  /* 0x0000000c7c40722b */ /* 0x000fc60000000186 */
[----:B------:R0:W-:Y:S04]  /*b7940*/  STL.128 [R1+0x64b0], R116 ;  /* 0x0064b07401007387 */ /* 0x0001e80000100c00 */
[----:B------:R1:W-:Y:S01]  /*b7950*/  STL.128 [R1+0x64d0], R140 ;  /* 0x0064d08c01007387 */ /* 0x0003e20000100c00 */
[----:B------:R-:W-:-:S03]  /*b7960*/  DFMA R172, R2, R64, R12 ;  /* 0x0000004002ac722b */ /* 0x000fc6000000000c */
[----:B------:R0:W5:Y:S02]  /*b7970*/  LDL.64 R2, [R1+0x6658] ;  /* 0x0066580001027983 */ /* 0x0001640000100a00 */
[----:B0-----:R-:W-:Y:S02]  /*b7980*/  DADD R116, -RZ, -R112 ;  /* 0x00000000ff747229 */ /* 0x001fe40000000970 */
[----:B------:R-:W-:Y:S01]  /*b7990*/  DADD R118, -RZ, -R136 ;  /* 0x00000000ff767229 */ /* 0x000fe20000000988 */
[----:B-1----:R0:W5:Y:S06]  /*b79a0*/  LDL.128 R140, [R1+0x65d0] ;  /* 0x0065d000018c7983 */ /* 0x00216c0000100c00 */
[----:B------:R1:W-:Y:S04]  /*b79b0*/  STL.128 [R1+0x64c0], R116 ;  /* 0x0064c07401007387 */ /* 0x0003e80000100c00 */
[----:B-1----:R-:W4:Y:S04]  /*b79c0*/  LDL.128 R116, [R1+0x65c0] ;  /* 0x0065c00001747983 */ /* 0x002f280000100c00 */
[----:B--2---:R1:W-:Y:S04]  /*b79d0*/  STL.128 [R1+0x7730], R168 ;  /* 0x007730a801007387 */ /* 0x0043e80000100c00 */
[----:B-1----:R-:W2:Y:S04]  /*b79e0*/  LDL.128 R168, [R1+0x6630] ;  /* 0x0066300001a87983 */ /* 0x002ea80000100c00 */
[----:B----4-:R1:W-:Y:S04]  /*b79f0*/  STL.128 [R1+0x7740], R116 ;  /* 0x0077407401007387 */ /* 0x0103e80000100c00 */
[----:B-1----:R-:W4:Y:S04]  /*b7a00*/  LDL.128 R116, [R1+0x6620] ;  /* 0x0066200001747983 */ /* 0x002f280000100c00 */
[----:B--2---:R1:W-:Y:S04]  /*b7a10*/  STL.128 [R1+0x7710], R168 ;  /* 0x007710a801007387 */ /* 0x0043e80000100c00 */
[----:B-1----:R0:W5:Y:S04]  /*b7a20*/  LDL.128 R168, [R1+0x6660] ;  /* 0x0066600001a87983 */ /* 0x0021680000100c00 */
[----:B----4-:R1:W-:Y:S04]  /*b7a30*/  STL.128 [R1+0x7720], R116 ;  /* 0x0077207401007387 */ /* 0x0103e80000100c00 */
[----:B-1----:R-:W2:Y:S01]  /*b7a40*/  LDL.128 R116, [R1+0x6640] ;  /* 0x0066400001747983 */ /* 0x002ea20000100c00 */
[----:B------:R-:W-:Y:S01]  /*b7a50*/  DADD R122, -RZ, -R20 ;  /* 0x00000000ff7a7229 */ /* 0x000fe20000000914 */
[----:B---3--:R-:W-:Y:S01]  /*b7a60*/  MOV R20, R120 ;  /* 0x0000007800147202 */ /* 0x008fe20000000f00 */
[----:B------:R-:W-:-:S05]  /*b7a70*/  IMAD.MOV.U32 R21, RZ, RZ, R121 ;  /* 0x000000ffff157224 */ /* 0x000fca00078e0079 */
[----:B------:R1:W-:Y:S01]  /*b7a80*/  STL.128 [R1+0x6430], R120 ;  /* 0x0064307801007387 */ /* 0x0003e20000100c00 */
[-C--:B------:R-:W-:Y:S01]  /*b7a90*/  DFMA R4, R20, R8.reuse, R4 ;  /* 0x000000081404722b */ /* 0x080fe20000000004 */
[----:B------:R-:W-:Y:S02]  /*b7aa0*/  FFMA R0, RZ, R125, R173 ;  /* 0x0000007dff007223 */ /* 0x000fe400000000ad */
[----:B------:R-:W-:Y:S04]  /*b7ab0*/  STL.64 [R1+0x80a8], R172 ;  /* 0x0080a8ac01007387 */ /* 0x000fe80000100a00 */
[----:B------:R-:W-:Y:S01]  /*b7ac0*/  STL.64 [R1+0x80a0], R4 ;  /* 0x0080a00401007387 */ /* 0x000fe20000100a00 */
[-C--:B-1----:R-:W-:Y:S02]  /*b7ad0*/  DFMA R120, R176, R8.reuse, R28 ;  /* 0x00000008b078722b */ /* 0x082fe4000000001c */
[----:B------:R-:W-:Y:S01]  /*b7ae0*/  DFMA R122, R174, R8, R24 ;  /* 0x00000008ae7a722b */ /* 0x000fe20000000018 */
[----:B------:R-:W-:-:S06]  /*b7af0*/  FSETP.GT.AND P1, PT, |R0|, 1.469367938527859385e-39, PT ;  /* 0x001000000000780b */ /* 0x000fcc0003f24200 */
[----:B------:R-:W-:Y:S01]  /*b7b00*/  STL.128 [R1+0x64f0], R120 ;  /* 0x0064f07801007387 */ /* 0x000fe20000100c00 */
[----:B------:R-:W-:Y:S01]  /*b7b10*/  FSETP.GEU.AND P2, PT, |R135|, 6.5827683646048100446e-37, PT ;  /* 0x036000008700780b */ /* 0x000fe20003f4e200 */
[----:B------:R-:W-:Y:S02]  /*b7b20*/  BSSY.RECONVERGENT B3, `(.L_x_1824) ;  /* 0x000000f000037945 */ /* 0x000fe40003800200 */
[----:B--2---:R1:W-:Y:S02]  /*b7b30*/  STL.128 [R1+0x7700], R116 ;  /* 0x0077007401007387 */ /* 0x0043e40000100c00 */
[-C--:B-1----:R-:W-:Y:S02]  /*b7b40*/  DFMA R116, R84, R8.reuse, R62 ;  /* 0x000000085474722b */ /* 0x082fe4000000003e */
[----:B------:R-:W-:-:S07]  /*b7b50*/  DFMA R118, R86, R8, R32 ;  /* 0x000000085676722b */ /* 0x000fce0000000020 */
        /* <DEDUP_REMOVED lines=11> */
.L_x_1825:
[----:B------:R-:W-:Y:S05]  /*b7c10*/  BSYNC.RECONVERGENT B3 ;  /* 0x0000000000037941 */ /* 0x000fea0003800200 */
.L_x_1824:
[----:B------:R-:W2:Y:S01]  /*b7c20*/  LDL.64 R20, [R1+0x78e0] ;  /* 0x0078e00001147983 */ /* 0x000ea20000100a00 */
[----:B-1----:R-:W-:Y:S01]  /*b7c30*/  IMAD.MOV.U32 R4, RZ, RZ, 0x1 ;  /* 0x00000001ff047424 */ /* 0x002fe200078e00ff */
[----:B------:R-:W-:Y:S01]  /*b7c40*/  BSSY.RECONVERGENT B3, `(.L_x_1826) ;  /* 0x0000019000037945 */ /* 0x000fe20003800200 */
[----:B--2---:R-:W1:Y:S04]  /*b7c50*/  MUFU.RCP64H R5, R21 ;  /* 0x0000001500057308 */ /* 0x004e680000001800 */
[----:B-1----:R-:W-:-:S08]  /*b7c60*/  DFMA R8, -R20, R4, 1 ;  /* 0x3ff000001408742b */ /* 0x002fd00000000104 */
        /* <DEDUP_REMOVED lines=11> */
[----:B------:R-:W-:-:S13]  /*b7d20*/  FSETP.GT.AND P1, PT, |R0|, 1.469367938527859385e-39, PT ;  /* 0x001000000000780b */ /* 0x000fda0003f24200 */
[----:B-1----:R-:W-:Y:S05]  /*b7d30*/  @P1 BRA P2, `(.L_x_1827) ;  /* 0x0000000000241947 */ /* 0x002fea0001000000 */
[----:B------:R-:W-:Y:S01]  /*b7d40*/  MOV R8, R4 ;  /* 0x0000000400087202 */ /* 0x000fe20000000f00 */
[----:B------:R-:W-:Y:S01]  /*b7d50*/  IMAD.MOV.U32 R9, RZ, RZ, R5 ;  /* 0x000000ffff097224 */ /* 0x000fe200078e0005 */
[----:B------:R-:W-:Y:S01]  /*b7d60*/  MOV R175, R21 ;  /* 0x0000001500af7202 */ /* 0x000fe20000000f00 */
[----:B------:R-:W-:Y:S01]  /*b7d70*/  IMAD.MOV.U32 R174, RZ, RZ, R20 ;  /* 0x000000ffffae7224 */ /* 0x000fe200078e0014 */
[----:B------:R-:W-:-:S07]  /*b7d80*/  MOV R0, 0xb7da0 ;  /* 0x000b7da000007802 */ /* 0x000fce0000000f00 */
[----:B0-----:R-:W-:Y:S05]  /*b7d90*/  CALL.REL.NOINC `($__internal_1_$__cuda_sm20_div_rn_f64_full) ;  /* 0x0000098800447944 */ /* 0x001fea0003c00000 */
[----:B------:R-:W-:Y:S02]  /*b7da0*/  IMAD.MOV.U32 R4, RZ, RZ, R12 ;  /* 0x000000ffff047224 */ /* 0x000fe400078e000c */
[----:B------:R-:W-:-:S05]  /*b7db0*/  IMAD.MOV.U32 R5, RZ, RZ, R13 ;  /* 0x000000ffff057224 */ /* 0x000fca00078e000d */
[----:B------:R1:W-:Y:S02]  /*b7dc0*/  STL.64 [R1+0x7788], R4 ;  /* 0x0077880401007387 */ /* 0x0003e40000100a00 */
.L_x_1827:
[----:B------:R-:W-:Y:S05]  /*b7dd0*/  BSYNC.RECONVERGENT B3 ;  /* 0x0000000000037941 */ /* 0x000fea0003800200 */
.L_x_1826:
[----:B------:R-:W2:Y:S04]  /*b7de0*/  LDL.64 R12, [R1+0x44f8] ;  /* 0x0044f800010c7983 */ /* 0x000ea80000100a00 */
[----:B------:R-:W3:Y:S04]  /*b7df0*/  LDL.64 R8, [R1+0x7788] ;  /* 0x0077880001087983 */ /* 0x000ee80000100a00 */
[----:B------:R-:W4:Y:S04]  /*b7e00*/  LDL.LU.64 R62, [R1+0x78e8] ;  /* 0x0078e800013e7983 */ /* 0x000f280000300a00 */
[----:B------:R-:W5:Y:S01]  /*b7e10*/  LDL.LU.64 R28, [R1+0x78f0] ;  /* 0x0078f000011c7983 */ /* 0x000f620000300a00 */
[----:B-1----:R-:W-:Y:S01]  /*b7e20*/  IMAD.MOV.U32 R4, RZ, RZ, 0x1 ;  /* 0x00000001ff047424 */ /* 0x002fe200078e00ff */
[----:B------:R-:W-:Y:S01]  /*b7e30*/  BSSY.RECONVERGENT B3, `(.L_x_1828) ;  /* 0x000001b000037945 */ /* 0x000fe20003800200 */
[----:B--2---:R-:W1:Y:S01]  /*b7e40*/  MUFU.RCP64H R5, R13 ;  /* 0x0000000d00057308 */ /* 0x004e620000001800 */
[----:B---3--:R-:W-:Y:S01]  /*b7e50*/  MOV R32, R8 ;  /* 0x0000000800207202 */ /* 0x008fe20000000f00 */
[----:B------:R-:W-:-:S02]  /*b7e60*/  IMAD.MOV.U32 R33, RZ, RZ, R9 ;  /* 0x000000ffff217224 */ /* 0x000fc400078e0009 */
        /* <DEDUP_REMOVED lines=15> */
[----:B-1----:R-:W-:Y:S05]  /*b7f60*/  @P1 BRA P2, `(.L_x_1829) ;  /* 0x00000000001c1947 */ /* 0x002fea0001000000 */
[----:B------:R-:W-:Y:S01]  /*b7f70*/  MOV R174, R12 ;  /* 0x0000000c00ae7202 */ /* 0x000fe20000000f00 */
[----:B------:R-:W-:Y:S01]  /*b7f80*/  IMAD.MOV.U32 R175, RZ, RZ, R13 ;  /* 0x000000ffffaf7224 */ /* 0x000fe200078e000d */
[----:B------:R-:W-:-:S07]  /*b7f90*/  MOV R0, 0xb7fb0 ;  /* 0x000b7fb000007802 */ /* 0x000fce0000000f00 */
[----:B0-----:R-:W-:Y:S05]  /*b7fa0*/  CALL.REL.NOINC `($__internal_1_$__cuda_sm20_div_rn_f64_full) ;  /* 0x0000098400c07944 */ /* 0x001fea0003c00000 */
[----:B------:R-:W-:Y:S01]  /*b7fb0*/  IMAD.MOV.U32 R8, RZ, RZ, R12 ;  /* 0x000000ffff087224 */ /* 0x000fe200078e000c */
[----:B------:R-:W-:-:S05]  /*b7fc0*/  MOV R9, R13 ;  /* 0x0000000d00097202 */ /* 0x000fca0000000f00 */
[----:B------:R1:W-:Y:S02]  /*b7fd0*/  STL.64 [R1+0x7780], R8 ;  /* 0x0077800801007387 */ /* 0x0003e40000100a00 */
.L_x_1829:
[----:B------:R-:W-:Y:S05]  /*b7fe0*/  BSYNC.RECONVERGENT B3 ;  /* 0x0000000000037941 */ /* 0x000fea0003800200 */
.L_x_1828:
[----:B------:R-:W2:Y:S04]  /*b7ff0*/  LDL.64 R32, [R1+0x7800] ;  /* 0x0078000001207983 */ /* 0x000ea80000100a00 */
[----:B------:R-:W3:Y:S04]  /*b8000*/  LDL.64 R12, [R1+0x7780] ;  /* 0x00778000010c7983 */ /* 0x000ee80000100a00 */
[----:B------:R-:W4:Y:S04]  /*b8010*/  LDL.LU.64 R28, [R1+0x83b0] ;  /* 0x0083b000011c7983 */ /* 0x000f280000300a00 */
[----:B------:R-:W5:Y:S01]  /*b8020*/  LDL.LU.64 R64, [R1+0x83b8] ;  /* 0x0083b80001407983 */ /* 0x000f620000300a00 */
[----:B-1----:R-:W-:Y:S01]  /*b8030*/  HFMA2 R8, -RZ, RZ, 0, 5.9604644775390625e-08 ;  /* 0x00000001ff087431 */ /* 0x002fe200000001ff */
[----:B------:R-:W-:Y:S01]  /*b8040*/  BSSY.RECONVERGENT B3, `(.L_x_1830) ;  /* 0x000001b000037945 */ /* 0x000fe20003800200 */
[----:B--2---:R-:W1:Y:S01]  /*b8050*/  MUFU.RCP64H R9, R33 ;  /* 0x0000002100097308 */ /* 0x004e620000001800 */
[----:B---3--:R-:W-:-:S02]  /*b8060*/  IMAD.MOV.U32 R68, RZ, RZ, R12 ;  /* 0x000000ffff447224 */ /* 0x008fc400078e000c */
[----:B------:R-:W-:Y:S01]  /*b8070*/  IMAD.MOV.U32 R69, RZ, RZ, R13 ;  /* 0x000000ffff457224 */ /* 0x000fe200078e000d */
        /* <DEDUP_REMOVED lines=16> */
[----:B------:R-:W-:Y:S01]  /*b8180*/  IMAD.MOV.U32 R174, RZ, RZ, R32 ;  /* 0x000000ffffae7224 */ /* 0x000fe200078e0020 */
[----:B------:R-:W-:Y:S01]  /*b8190*/  MOV R0, 0xb81c0 ;  /* 0x000b81c000007802 */ /* 0x000fe20000000f00 */
[----:B------:R-:W-:-:S07]  /*b81a0*/  IMAD.MOV.U32 R175, RZ, RZ, R33 ;  /* 0x000000ffffaf7224 */ /* 0x000fce00078e0021 */
[----:B0-----:R-:W-:Y:S05]  /*b81b0*/  CALL.REL.NOINC `($__internal_1_$__cuda_sm20_div_rn_f64_full) ;  /* 0x00000984003c7944 */ /* 0x001fea0003c00000 */
[----:B------:R-:W-:Y:S01]  /*b81c0*/  MOV R8, R12 ;  /* 0x0000000c00087202 */ /* 0x000fe20000000f00 */
[----:B------:R-:W-:-:S05]  /*b81d0*/  IMAD.MOV.U32 R9, RZ, RZ, R13 ;  /* 0x000000ffff097224 */ /* 0x000fca00078e000d */
[----:B------:R1:W-:Y:S02]  /*b81e0*/  STL.64 [R1+0x7778], R8 ;  /* 0x0077780801007387 */ /* 0x0003e40000100a00 */
.L_x_1831:
[----:B------:R-:W-:Y:S05]  /*b81f0*/  BSYNC.RECONVERGENT B3 ;  /* 0x0000000000037941 */ /* 0x000fea0003800200 */
.L_x_1830:
[----:B------:R-:W2:Y:S04]  /*b8200*/  LDL.64 R64, [R1+0x80b8] ;  /* 0x0080b80001407983 */ /* 0x000ea80000100a00 */
[----:B------:R-:W3:Y:S04]  /*b8210*/  LDL.64 R12, [R1+0x7778] ;  /* 0x00777800010c7983 */ /* 0x000ee80000100a00 */
[----:B------:R-:W4:Y:S04]  /*b8220*/  LDL.LU.64 R112, [R1+0x7700] ;  /* 0x0077000001707983 */ /* 0x000f280000300a00 */
[----:B------:R-:W4:Y:S04]  /*b8230*/  LDL.LU.64 R62, [R1+0x86d8] ;  /* 0x0086d800013e7983 */ /* 0x000f280000300a00 */
[----:B------:R-:W5:Y:S04]  /*b8240*/  LDL.LU.64 R100, [R1+0x8880] ;  /* 0x0088800001647983 */ /* 0x000f680000300a00 */
[----:B------:R-:W5:Y:S01]  /*b8250*/  LDL.LU.64 R88, [R1+0x84a0] ;  /* 0x0084a00001587983 */ /* 0x000f620000300a00 */
[----:B-1----:R-:W-:Y:S01]  /*b8260*/  IMAD.MOV.U32 R8, RZ, RZ, 0x1 ;  /* 0x00000001ff087424 */ /* 0x002fe200078e00ff */
[----:B------:R-:W-:Y:S01]  /*b8270*/  BSSY.RECONVERGENT B3, `(.L_x_1832) ;  /* 0x000001b000037945 */ /* 0x000fe20003800200 */
[----:B--2---:R-:W1:Y:S01]  /*b8280*/  MUFU.RCP64H R9, R65 ;  /* 0x0000004100097308 */ /* 0x004e620000001800 */
[----:B---3--:R-:W-:Y:S01]  /*b8290*/  IMAD.MOV.U32 R94, RZ, RZ, R12 ;  /* 0x000000ffff5e7224 */ /* 0x008fe200078e000c */
        /* <DEDUP_REMOVED lines=18> */
[----:B------:R-:W-:Y:S02]  /*b83c0*/  MOV R175, R65 ;  /* 0x0000004100af7202 */ /* 0x000fe40000000f00 */
[----:B------:R-:W-:-:S07]  /*b83d0*/  MOV R0, 0xb83f0 ;  /* 0x000b83f000007802 */ /* 0x000fce0000000f00 */
[----:B0-----:R-:W-:Y:S05]  /*b83e0*/  CALL.REL.NOINC `($__internal_1_$__cuda_sm20_div_rn_f64_full) ;  /* 0x0000098000b07944 */ /* 0x001fea0003c00000 */
[----:B------:R-:W-:Y:S02]  /*b83f0*/  IMAD.MOV.U32 R8, RZ, RZ, R12 ;  /* 0x000000ffff087224 */ /* 0x000fe400078e000c */
[----:B------:R-:W-:-:S05]  /*b8400*/  IMAD.MOV.U32 R9, RZ, RZ, R13 ;  /* 0x000000ffff097224 */ /* 0x000fca00078e000d */
[----:B------:R1:W-:Y:S02]  /*b8410*/  STL.64 [R1+0x7770], R8 ;  /* 0x0077700801007387 */ /* 0x0003e40000100a00 */
.L_x_1833:
[----:B------:R-:W-:Y:S05]  /*b8420*/  BSYNC.RECONVERGENT B3 ;  /* 0x0000000000037941 */ /* 0x000fea0003800200 */
.L_x_1832:
[----:B------:R-:W2:Y:S04]  /*b8430*/  LDL.64 R68, [R1+0x8328] ;  /* 0x0083280001447983 */ /* 0x000ea80000100a00 */
[----:B------:R-:W3:Y:S04]  /*b8440*/  LDL.64 R12, [R1+0x7770] ;  /* 0x00777000010c7983 */ /* 0x000ee80000100a00 */
[----:B------:R-:W4:Y:S04]  /*b8450*/  LDL.64 R88, [R1+0x4590] ;  /* 0x0045900001587983 */ /* 0x000f280000100a00 */
[----:B------:R-:W5:Y:S04]  /*b8460*/  LDL.128 R132, [R1+0x4580] ;  /* 0x0045800001847983 */ /* 0x000f680000100c00 */
[----:B------:R-:W4:Y:S01]  /*b8470*/  LDL.LU.64 R124, [R1+0x85e8] ;  /* 0x0085e800017c7983 */ /* 0x000f220000300a00 */
        /* <DEDUP_REMOVED lines=14> */
[----:B-----5:R1:W-:Y:S04]  /*b8560*/  STL.128 [R1+0x86d0], R132 ;  /* 0x0086d08401007387 */ /* 0x0203e80000100c00 */
[----:B------:R1:W-:Y:S03]  /*b8570*/  STL.64 [R1+0x77a0], R112 ;  /* 0x0077a07001007387 */ /* 0x0003e60000100a00 */
[----:B------:R-:W-:Y:S01]  /*b8580*/  FFMA R0, RZ, R69, R113 ;  /* 0x00000045ff007223 */ /* 0x000fe20000000071 */
[----:B----4-:R1:W-:Y:S01]  /*b8590*/  STL.64 [R1+0x8880], R88 ;  /* 0x0088805801007387 */ /* 0x0103e20000100a00 */
[----:B------:R-:W-:-:S03]  /*b85a0*/  FSETP.GEU.AND P2, PT, |R9|, 6.5827683646048100446e-37, PT ;  /* 0x036000000900780b */ /* 0x000fc60003f4e200 */
[----:B------:R-:W-:Y:S01]  /*b85b0*/  FSETP.GT.AND P1, PT, |R0|, 1.469367938527859385e-39, PT ;  /* 0x001000000000780b */ /* 0x000fe20003f24200 */
[----:B------:R-:W-:Y:S01]  /*b85c0*/  IMAD.MOV.U32 R100, RZ, RZ, R132 ;  /* 0x000000ffff647224 */ /* 0x000fe200078e0084 */
[----:B------:R-:W-:Y:S01]  /*b85d0*/  MOV R101, R133 ;  /* 0x0000008500657202 */ /* 0x000fe20000000f00 */
[-C--:B------:R-:W-:Y:S02]  /*b85e0*/  DFMA R24, R124, R94.reuse, R24 ;  /* 0x0000005e7c18722b */ /* 0x080fe40000000018 */
[----:B------:R-:W-:-:S03]  /*b85f0*/  DFMA R62, R88, R94, R62 ;  /* 0x0000005e583e722b */ /* 0x000fc6000000003e */
[----:B------:R-:W-:-:S05]  /*b8600*/  DFMA R64, R100, R94, R148 ;  /* 0x0000005e6440722b */ /* 0x000fca0000000094 */
[----:B-1----:R-:W-:Y:S06]  /*b8610*/  @P1 BRA P2, `(.L_x_1835) ;  /* 0x00000000001c1947 */ /* 0x002fec0001000000 */
[----:B------:R-:W-:Y:S01]  /*b8620*/  IMAD.MOV.U32 R174, RZ, RZ, R68 ;  /* 0x000000ffffae7224 */ /* 0x000fe200078e0044 */
[----:B------:R-:W-:Y:S02]  /*b8630*/  MOV R175, R69 ;  /* 0x0000004500af7202 */ /* 0x000fe40000000f00 */
[----:B------:R-:W-:-:S07]  /*b8640*/  MOV R0, 0xb8660 ;  /* 0x000b866000007802 */ /* 0x000fce0000000f00 */
[----:B0-----:R-:W-:Y:S05]  /*b8650*/  CALL.REL.NOINC `($__internal_1_$__cuda_sm20_div_rn_f64_full) ;  /* 0x0000098000147944 */ /* 0x001fea0003c00000 */
[----:B------:R-:W-:Y:S02]  /*b8660*/  IMAD.MOV.U32 R8, RZ, RZ, R12 ;  /* 0x000000ffff087224 */ /* 0x000fe400078e000c */
[----:B------:R-:W-:-:S05]  /*b8670*/  IMAD.MOV.U32 R9, RZ, RZ, R13 ;  /* 0x000000ffff097224 */ /* 0x000fca00078e000d */
[----:B------:R1:W-:Y:S02]  /*b8680*/  STL.64 [R1+0x77a0], R8 ;  /* 0x0077a00801007387 */ /* 0x0003e40000100a00 */
.L_x_1835:
[----:B------:R-:W-:Y:S05]  /*b8690*/  BSYNC.RECONVERGENT B3 ;  /* 0x0000000000037941 */ /* 0x000fea0003800200 */
.L_x_1834:
[----:B------:R-:W2:Y:S04]  /*b86a0*/  LDL.64 R12, [R1+0x77a0] ;  /* 0x0077a000010c7983 */ /* 0x000ea80000100a00 */
[----:B------:R-:W3:Y:S04]  /*b86b0*/  LDL.128 R132, [R1+0x45d0] ;  /* 0x0045d00001847983 */ /* 0x000ee80000100c00 */
[----:B------:R-:W4:Y:S04]  /*b86c0*/  LDL.LU.64 R124, [R1+0x88c8] ;  /* 0x0088c800017c7983 */ /* 0x000f280000300a00 */
[----:B------:R-:W5:Y:S01]  /*b86d0*/  LDL.64 R100, [R1+0x88c0] ;  /* 0x0088c00001647983 */ /* 0x000f620000100a00 */
[----:B-1----:R-:W1:Y:S01]  /*b86e0*/  MUFU.RCP64H R9, R217 ;  /* 0x000000d900097308 */ /* 0x002e620000001800 */
[----:B------:R-:W-:Y:S01]  /*b86f0*/  IMAD.MOV.U32 R8, RZ, RZ, 0x1 ;  /* 0x00000001ff087424 */ /* 0x000fe200078e00ff */
[----:B------:R-:W-:Y:S01]  /*b8700*/  BSSY.RECONVERGENT B3, `(.L_x_1836) ;  /* 0x000001e000037945 */ /* 0x000fe20003800200 */
[----:B--2---:R-:W-:Y:S01]  /*b8710*/  MOV R94, R12 ;  /* 0x0000000c005e7202 */ /* 0x004fe20000000f00 */
[----:B------:R-:W-:-:S03]  /*b8720*/  IMAD.MOV.U32 R95, RZ, RZ, R13 ;  /* 0x000000ffff5f7224 */ /* 0x000fc600078e000d */
        /* <DEDUP_REMOVED lines=27> */
.L_x_1837:
[----:B------:R-:W-:Y:S05]  /*b88e0*/  BSYNC.RECONVERGENT B3 ;  /* 0x0000000000037941 */ /* 0x000fea0003800200 */
.L_x_1836:
[----:B------:R-:W2:Y:S04]  /*b88f0*/  LDL.128 R124, [R1+0x46f0] ;  /* 0x0046f000017c7983 */ /* 0x000ea80000100c00 */
[----:B------:R-:W3:Y:S01]  /*b8900*/  LDL.64 R112, [R1+0x77b8] ;  /* 0x0077b80001707983 */ /* 0x000ee20000100a00 */
[----:B-1----:R-:W1:Y:S01]  /*b8910*/  MUFU.RCP64H R9, R139 ;  /* 0x0000008b00097308 */ /* 0x002e620000001800 */
[----:B------:R-:W-:-:S06]  /*b8920*/  IMAD.MOV.U32 R8, RZ, RZ, 0x1 ;  /* 0x00000001ff087424 */ /* 0x000fcc00078e00ff */
[----:B-1----:R-:W-:-:S08]  /*b8930*/  DFMA R12, -R138, R8, 1 ;  /* 0x3ff000008a0c742b */ /* 0x002fd00000000108 */
[----:B------:R-:W-:-:S08]  /*b8940*/  DFMA R12, R12, R12, R12 ;  /* 0x0000000c0c0c722b */ /* 0x000fd0000000000c */
[----:B------:R-:W-:-:S08]  /*b8950*/  DFMA R8, R8, R12, R8 ;  /* 0x0000000c0808722b */ /* 0x000fd00000000008 */
[----:B------:R-:W-:-:S08]  /*b8960*/  DFMA R12, -R138, R8, 1 ;  /* 0x3ff000008a0c742b */ /* 0x000fd00000000108 */
[----:B------:R-:W-:-:S08]  /*b8970*/  DFMA R8, R8, R12, R8 ;  /* 0x0000000c0808722b */ /* 0x000fd00000000008 */
[----:B------:R-:W-:-:S08]  /*b8980*/  DMUL R12, R8, -R152 ;  /* 0x80000098080c7228 */ /* 0x000fd00000000000 */
[----:B------:R-:W-:Y:S01]  /*b8990*/  DFMA R88, -R138, R12, -R152 ;  /* 0x0000000c8a58722b */ /* 0x000fe20000000998 */
[----:B------:R-:W-:Y:S01]  /*b89a0*/  BSSY.RECONVERGENT B3, `(.L_x_1838) ;  /* 0x0000017000037945 */ /* 0x000fe20003800200 */
[----:B--2---:R1:W-:Y:S01]  /*b89b0*/  STL.128 [R1+0x8450], R124 ;  /* 0x0084507c01007387 */ /* 0x0043e20000100c00 */
[----:B------:R-:W-:Y:S01]  /*b89c0*/  IMAD.MOV.U32 R100, RZ, RZ, R124 ;  /* 0x000000ffff647224 */ /* 0x000fe200078e007c */
[----:B------:R-:W-:-:S04]  /*b89d0*/  MOV R101, R125 ;  /* 0x0000007d00657202 */ /* 0x000fc80000000f00 */
[----:B-1----:R-:W-:Y:S02]  /*b89e0*/  DFMA R124, R8, R88, R12 ;  /* 0x00000058087c722b */ /* 0x002fe4000000000c */
[----:B------:R-:W-:-:S05]  /*b89f0*/  DADD R8, -RZ, -R152 ;  /* 0x00000000ff087229 */ /* 0x000fca0000000998 */
[----:B------:R1:W-:Y:S03]  /*b8a00*/  STL.64 [R1+0x7bc0], R124 ;  /* 0x007bc07c01007387 */ /* 0x0003e60000100a00 */
[----:B------:R-:W-:Y:S02]  /*b8a10*/  FFMA R0, RZ, R139, R125 ;  /* 0x0000008bff007223 */ /* 0x000fe4000000007d */
[----:B------:R-:W-:-:S03]  /*b8a20*/  FSETP.GEU.AND P2, PT, |R9|, 6.5827683646048100446e-37, PT ;  /* 0x036000000900780b */ /* 0x000fc60003f4e200 */
[----:B------:R-:W-:Y:S01]  /*b8a30*/  FSETP.GT.AND P1, PT, |R0|, 1.469367938527859385e-39, PT ;  /* 0x001000000000780b */ /* 0x000fe20003f24200 */
[----:B------:R-:W-:Y:S01]  /*b8a40*/  IMAD.MOV.U32 R95, RZ, RZ, R127 ;  /* 0x000000ffff5f7224 */ /* 0x000fe200078e007f */
[----:B------:R-:W-:Y:S01]  /*b8a50*/  MOV R94, R126 ;  /* 0x0000007e005e7202 */ /* 0x000fe20000000f00 */
[-C--:B---3--:R-:W-:Y:S02]  /*b8a60*/  DFMA R68, R218, R112.reuse, R68 ;  /* 0x00000070da44722b */ /* 0x088fe40000000044 */
        /* <DEDUP_REMOVED lines=10> */
.L_x_1839:
[----:B------:R-:W-:Y:S05]  /*b8b10*/  BSYNC.RECONVERGENT B3 ;  /* 0x0000000000037941 */ /* 0x000fea0003800200 */
.L_x_1838:
[----:B------:R-:W2:Y:S04]  /*b8b20*/  LDL.64 R112, [R1+0x7c50] ;  /* 0x007c500001707983 */ /* 0x000ea80000100a00 */
[----:B------:R-:W3:Y:S04]  /*b8b30*/  LDL.64 R12, [R1+0x7bc0] ;  /* 0x007bc000010c7983 */ /* 0x000ee80000100a00 */
[----:B------:R-:W4:Y:S04]  /*b8b40*/  LDL.LU.64 R134, [R1+0x87d8] ;  /* 0x0087d80001867983 */ /* 0x000f280000300a00 */
[----:B------:R-:W5:Y:S04]  /*b8b50*/  LDL.LU.64 R132, [R1+0x8828] ;  /* 0x0088280001847983 */ /* 0x000f680000300a00 */
[----:B------:R-:W5:Y:S04]  /*b8b60*/  LDL.64 R100, [R1+0x87d0] ;  /* 0x0087d00001647983 */ /* 0x000f680000100a00 */
[----:B------:R-:W5:Y:S01]  /*b8b70*/  LDL.64 R124, [R1+0x8820] ;  /* 0x00882000017c7983 */ /* 0x000f620000100a00 */
        /* <DEDUP_REMOVED lines=20> */
[-C--:B------:R-:W-:Y:S02]  /*b8cc0*/  DFMA R100, R100, R126.reuse, R234 ;  /* 0x0000007e6464722b */ /* 0x080fe400000000ea */
[----:B------:R-:W-:-:S06]  /*b8cd0*/  DFMA R62, R124, R126, R62 ;  /* 0x0000007e7c3e722b */ /* 0x000fcc000000003e */
        /* <DEDUP_REMOVED lines=8> */
.L_x_1841:
[----:B------:R-:W-:Y:S05]  /*b8d60*/  BSYNC.RECONVERGENT B3 ;  /* 0x0000000000037941 */ /* 0x000fea0003800200 */
.L_x_1840:
[----:B------:R-:W2:Y:S04]  /*b8d70*/  LDL.64 R12, [R1+0x7bc8] ;  /* 0x007bc800010c7983 */ /* 0x000ea80000100a00 */
[----:B------:R-:W3:Y:S04]  /*b8d80*/  LDL.64 R112, [R1+0x4780] ;  /* 0x0047800001707983 */ /* 0x000ee80000100a00 */
[----:B------:R-:W4:Y:S04]  /*b8d90*/  LDL.LU.64 R132, [R1+0x7c58] ;  /* 0x007c580001847983 */ /* 0x000f280000300a00 */
[----:B------:R-:W5:Y:S01]  /*b8da0*/  LDL.LU.64 R128, [R1+0x80c8] ;  /* 0x0080c80001807983 */ /* 0x000f620000300a00 */
[----:B-1----:R-:W1:Y:S01]  /*b8db0*/  MUFU.RCP64H R9, R181 ;  /* 0x000000b500097308 */ /* 0x002e620000001800 */
[----:B------:R-:W-:Y:S01]  /*b8dc0*/  HFMA2 R8, -RZ, RZ, 0, 5.9604644775390625e-08 ;  /* 0x00000001ff087431 */ /* 0x000fe200000001ff */
[----:B------:R-:W-:Y:S01]  /*b8dd0*/  BSSY.RECONVERGENT B3, `(.L_x_1842) ;  /* 0x000001c000037945 */ /* 0x000fe20003800200 */
[----:B--2---:R-:W-:-:S02]  /*b8de0*/  IMAD.MOV.U32 R124, RZ, RZ, R12 ;  /* 0x000000ffff7c7224 */ /* 0x004fc400078e000c */
[----:B------:R-:W-:Y:S02]  /*b8df0*/  IMAD.MOV.U32 R125, RZ, RZ, R13 ;  /* 0x000000ffff7d7224 */ /* 0x000fe400078e000d */
        /* <DEDUP_REMOVED lines=9> */
[----:B---3--:R1:W-:Y:S04]  /*b8e90*/  STL.64 [R1+0x88b8], R112 ;  /* 0x0088b87001007387 */ /* 0x0083e80000100a00 */
[----:B------:R1:W-:Y:S03]  /*b8ea0*/  STL.64 [R1+0x7b48], R126 ;  /* 0x007b487e01007387 */ /* 0x0003e60000100a00 */
[----:B------:R-:W-:-:S02]  /*b8eb0*/  FFMA R0, RZ, R181, R127 ;  /* 0x000000b5ff007223 */ /* 0x000fc4000000007f */
[----:B------:R-:W-:-:S03]  /*b8ec0*/  FSETP.GEU.AND P2, PT, |R9|, 6.5827683646048100446e-37, PT ;  /* 0x036000000900780b */ /* 0x000fc60003f4e200 */
[----:B------:R-:W-:Y:S01]  /*b8ed0*/  FSETP.GT.AND P1, PT, |R0|, 1.469367938527859385e-39, PT ;  /* 0x001000000000780b */ /* 0x000fe20003f24200 */
[-C--:B----4-:R-:W-:Y:S02]  /*b8ee0*/  DFMA R32, R132, R124.reuse, R242 ;  /* 0x0000007c8420722b */ /* 0x090fe400000000f2 */
[-C--:B-----5:R-:W-:Y:S02]  /*b8ef0*/  DFMA R88, R128, R124.reuse, R88 ;  /* 0x0000007c8058722b */ /* 0x0a0fe40000000058 */
[----:B------:R-:W-:-:S08]  /*b8f00*/  DFMA R4, R112, R124, R68 ;  /* 0x0000007c7004722b */ /* 0x000fd00000000044 */
        /* <DEDUP_REMOVED lines=8> */
.L_x_1843:
[----:B------:R-:W-:Y:S05]  /*b8f90*/  BSYNC.RECONVERGENT B3 ;  /* 0x0000000000037941 */ /* 0x000fea0003800200 */
.L_x_1842:
[----:B------:R-:W2:Y:S04]  /*b8fa0*/  LDL.64 R12, [R1+0x7b48] ;  /* 0x007b4800010c7983 */ /* 0x000ea80000100a00 */
[----:B------:R-:W3:Y:S04]  /*b8fb0*/  LDL.64 R112, [R1+0x48a0] ;  /* 0x0048a00001707983 */ /* 0x000ee80000100a00 */
[----:B------:R-:W4:Y:S04]  /*b8fc0*/  LDL.64 R128, [R1+0x8730] ;  /* 0x0087300001807983 */ /* 0x000f280000100a00 */
[----:B------:R-:W5:Y:S04]  /*b8fd0*/  LDL.LU.64 R132, [R1+0x7738] ;  /* 0x0077380001847983 */ /* 0x000f680000300a00 */
[----:B------:R-:W5:Y:S01]  /*b8fe0*/  LDL.64 R126, [R1+0x8738] ;  /* 0x00873800017e7983 */ /* 0x000f620000100a00 */
[----:B-1----:R-:W1:Y:S01]  /*b8ff0*/  MUFU.RCP64H R9, R93 ;  /* 0x0000005d00097308 */ /* 0x002e620000001800 */
[----:B------:R-:W-:Y:S01]  /*b9000*/  IMAD.MOV.U32 R8, RZ, RZ, 0x1 ;  /* 0x00000001ff087424 */ /* 0x000fe200078e00ff */
[----:B------:R-:W-:Y:S01]  /*b9010*/  BSSY.RECONVERGENT B3, `(.L_x_1844) ;  /* 0x000001d000037945 */ /* 0x000fe20003800200 */
[----:B--2---:R-:W-:Y:S01]  /*b9020*/  IMAD.MOV.U32 R124, RZ, RZ, R12 ;  /* 0x000000ffff7c7224 */ /* 0x004fe200078e000c */
[----:B------:R-:W-:-:S03]  /*b9030*/  MOV R125, R13 ;  /* 0x0000000d007d7202 */ /* 0x000fc60000000f00 */
        /* <DEDUP_REMOVED lines=16> */
[-C--:B------:R-:W-:Y:S02]  /*b9140*/  DFMA R2, R126, R124.reuse, R2 ;  /* 0x0000007c7e02722b */ /* 0x080fe40000000002 */
[----:B------:R-:W-:-:S06]  /*b9150*/  DFMA R88, R112, R124, R20 ;  /* 0x0000007c7058722b */ /* 0x000fcc0000000014 */
        /* <DEDUP_REMOVED lines=8> */
.L_x_1845:
[----:B------:R-:W-:Y:S05]  /*b91e0*/  BSYNC.RECONVERGENT B3 ;  /* 0x0000000000037941 */ /* 0x000fea0003800200 */
.L_x_1844:
[----:B------:R-:W2:Y:S04]  /*b91f0*/  LDL.64 R12, [R1+0x77c8] ;  /* 0x0077c800010c7983 */ /* 0x000ea80000100a00 */
[----:B------:R-:W3:Y:S04]  /*b9200*/  LDL.64 R112, [R1+0x8798] ;  /* 0x0087980001707983 */ /* 0x000ee80000100a00 */
[----:B------:R-:W4:Y:S04]  /*b9210*/  LDL.64 R124, [R1+0x4968] ;  /* 0x00496800017c7983 */ /* 0x000f280000100a00 */
[----:B------:R-:W5:Y:S04]  /*b9220*/  LDL.64 R134, [R1+0x8790] ;  /* 0x0087900001867983 */ /* 0x000f680000100a00 */
[----:B------:R-:W5:Y:S04]  /*b9230*/  LDL.64 R132, [R1+0x86a0] ;  /* 0x0086a00001847983 */ /* 0x000f680000100a00 */
        /* <DEDUP_REMOVED lines=15> */
[----:B------:R-:W-:Y:S03]  /*b9330*/  STL.64 [R1+0x78c0], R136 ;  /* 0x0078c08801007387 */ /* 0x000fe60000100a00 */
[----:B------:R-:W-:Y:S02]  /*b9340*/  FFMA R0, RZ, R131, R137 ;  /* 0x00000083ff007223 */ /* 0x000fe40000000089 */
[----:B------:R-:W-:-:S03]  /*b9350*/  FSETP.GEU.AND P2, PT, |R9|, 6.5827683646048100446e-37, PT ;  /* 0x036000000900780b */ /* 0x000fc60003f4e200 */
[----:B------:R-:W-:Y:S01]  /*b9360*/  FSETP.GT.AND P1, PT, |R0|, 1.469367938527859385e-39, PT ;  /* 0x001000000000780b */ /* 0x000fe20003f24200 */
[----:B----4-:R1:W-:Y:S01]  /*b9370*/  STL.64 [R1+0x87b0], R124 ;  /* 0x0087b07c01007387 */ /* 0x0103e20000100a00 */
[-C--:B---3--:R-:W-:Y:S02]  /*b9380*/  DFMA R112, R112, R128.reuse, R4 ;  /* 0x000000807070722b */ /* 0x088fe40000000004 */
[-C--:B-----5:R-:W-:Y:S02]  /*b9390*/  DFMA R20, R134, R128.reuse, R238 ;  /* 0x000000808614722b */ /* 0x0a0fe400000000ee */
[-C--:B------:R-:W-:Y:S02]  /*b93a0*/  DFMA R4, R132, R128.reuse, R100 ;  /* 0x000000808404722b */ /* 0x080fe40000000064 */
[-C--:B------:R-:W-:Y:S02]  /*b93b0*/  DFMA R28, R126, R128.reuse, R94 ;  /* 0x000000807e1c722b */ /* 0x080fe4000000005e */
[----:B-1----:R-:W-:-:S03]  /*b93c0*/  DFMA R124, R124, R128, R230 ;  /* 0x000000807c7c722b */ /* 0x002fc600000000e6 */
[----:B------:R-:W-:Y:S08]  /*b93d0*/  @P1 BRA P2, `(.L_x_1847) ;  /* 0x00000000001c1947 */ /* 0x000ff00001000000 */
[----:B------:R-:W-:Y:S01]  /*b93e0*/  MOV R174, R130 ;  /* 0x0000008200ae7202 */ /* 0x000fe20000000f00 */
[----:B------:R-:W-:Y:S01]  /*b93f0*/  IMAD.MOV.U32 R175, RZ, RZ, R131 ;  /* 0x000000ffffaf7224 */ /* 0x000fe200078e0083 */
[----:B------:R-:W-:-:S07]  /*b9400*/  MOV R0, 0xb9420 ;  /* 0x000b942000007802 */ /* 0x000fce0000000f00 */
[----:B0-----:R-:W-:Y:S05]  /*b9410*/  CALL.REL.NOINC `($__internal_1_$__cuda_sm20_div_rn_f64_full) ;  /* 0x0000097000a47944 */ /* 0x001fea0003c00000 */
[----:B------:R-:W-:Y:S01]  /*b9420*/  IMAD.MOV.U32 R8, RZ, RZ, R12 ;  /* 0x000000ffff087224 */ /* 0x000fe200078e000c */
[----:B------:R-:W-:-:S05]  /*b9430*/  MOV R9, R13 ;  /* 0x0000000d00097202 */ /* 0x000fca0000000f00 */
[----:B------:R1:W-:Y:S02]  /*b9440*/  STL.64 [R1+0x78c0], R8 ;  /* 0x0078c00801007387 */ /* 0x0003e40000100a00 */
.L_x_1847:
[----:B------:R-:W-:Y:S05]  /*b9450*/  BSYNC.RECONVERGENT B3 ;  /* 0x0000000000037941 */ /* 0x000fea0003800200 */
.L_x_1846:
[----:B------:R-:W2:Y:S04]  /*b9460*/  LDL.64 R12, [R1+0x78c0] ;  /* 0x0078c000010c7983 */ /* 0x000ea80000100a00 */
[----:B------:R-:W3:Y:S04]  /*b9470*/  LDL.128 R152, [R1+0x4aa0] ;  /* 0x004aa00001987983 */ /* 0x000ee80000100c00 */
[----:B------:R-:W4:Y:S04]  /*b9480*/  LDL.64 R132, [R1+0x87f0] ;  /* 0x0087f00001847983 */ /* 0x000f280000100a00 */
[----:B------:R-:W5:Y:S04]  /*b9490*/  LDL.LU.64 R138, [R1+0x80d8] ;  /* 0x0080d800018a7983 */ /* 0x000f680000300a00 */
[----:B------:R-:W5:Y:S04]  /*b94a0*/  LDL.64 R100, [R1+0x8680] ;  /* 0x0086800001647983 */ /* 0x000f680000100a00 */
[----:B------:R-:W5:Y:S01]  /*b94b0*/  LDL.64 R134, [R1+0x8688] ;  /* 0x0086880001867983 */ /* 0x000f620000100a00 */
[----:B-1----:R-:W1:Y:S01]  /*b94c0*/  MUFU.RCP64H R9, R27 ;  /* 0x0000001b00097308 */ /* 0x002e620000001800 */
[----:B------:R-:W-:Y:S01]  /*b94d0*/  IMAD.MOV.U32 R8, RZ, RZ, 0x1 ;  /* 0x00000001ff087424 */ /* 0x000fe200078e00ff */
        /* <DEDUP_REMOVED lines=22> */
[-C--:B------:R-:W-:Y:S02]  /*b9640*/  DFMA R94, R134, R128.reuse, R226 ;  /* 0x00000080865e722b */ /* 0x080fe400000000e2 */
[----:B------:R-:W-:-:S02]  /*b9650*/  DFMA R2, R126, R128, R112 ;  /* 0x000000807e02722b */ /* 0x000fc40000000070 */
[----:B-1----:R-:W-:Y:S09]  /*b9660*/  @P1 BRA P2, `(.L_x_1849) ;  /* 0x00000000001c1947 */ /* 0x002ff20001000000 */
[----:B------:R-:W-:Y:S01]  /*b9670*/  MOV R174, R26 ;  /* 0x0000001a00ae7202 */ /* 0x000fe20000000f00 */
[----:B------:R-:W-:Y:S01]  /*b9680*/  IMAD.MOV.U32 R175, RZ, RZ, R27 ;  /* 0x000000ffffaf7224 */ /* 0x000fe200078e001b */
[----:B------:R-:W-:-:S07]  /*b9690*/  MOV R0, 0xb96b0 ;  /* 0x000b96b000007802 */ /* 0x000fce0000000f00 */
[----:B0-----:R-:W-:Y:S05]  /*b96a0*/  CALL.REL.NOINC `($__internal_1_$__cuda_sm20_div_rn_f64_full) ;  /* 0x0000097000007944 */ /* 0x001fea0003c00000 */
[----:B------:R-:W-:Y:S01]  /*b96b0*/  IMAD.MOV.U32 R8, RZ, RZ, R12 ;  /* 0x000000ffff087224 */ /* 0x000fe200078e000c */
[----:B------:R-:W-:-:S05]  /*b96c0*/  MOV R9, R13 ;  /* 0x0000000d00097202 */ /* 0x000fca0000000f00 */
[----:B------:R1:W-:Y:S02]  /*b96d0*/  STL.64 [R1+0x7948], R8 ;  /* 0x0079480801007387 */ /* 0x0003e40000100a00 */
.L_x_1849:
[----:B------:R-:W-:Y:S05]  /*b96e0*/  BSYNC.RECONVERGENT B3 ;  /* 0x0000000000037941 */ /* 0x000fea0003800200 */
.L_x_1848:
[----:B------:R-:W2:Y:S04]  /*b96f0*/  LDL.64 R126, [R1+0x4b08] ;  /* 0x004b0800017e7983 */ /* 0x000ea80000100a00 */
[----:B------:R-:W3:Y:S04]  /*b9700*/  LDL.64 R12, [R1+0x7948] ;  /* 0x00794800010c7983 */ /* 0x000ee80000100a00 */
[----:B------:R-:W4:Y:S04]  /*b9710*/  LDL.64 R148, [R1+0x8740] ;  /* 0x0087400001947983 */ /* 0x000f280000100a00 */
[----:B------:R-:W5:Y:S04]  /*b9720*/  LDL.64 R128, [R1+0x8668] ;  /* 0x0086680001807983 */ /* 0x000f680000100a00 */
[----:B------:R-:W5:Y:S04]  /*b9730*/  LDL.64 R138, [R1+0x8748] ;  /* 0x00874800018a7983 */ /* 0x000f680000100a00 */
[----:B------:R-:W5:Y:S04]  /*b9740*/  LDL.64 R136, [R1+0x8660] ;  /* 0x0086600001887983 */ /* 0x000f680000100a00 */
[----:B------:R-:W5:Y:S01]  /*b9750*/  LDL.64 R132, [R1+0x8490] ;  /* 0x0084900001847983 */ /* 0x000f620000100a00 */
        /* <DEDUP_REMOVED lines=14> */
[----:B------:R1:W-:Y:S04]  /*b9840*/  STL.64 [R1+0x7870], R126 ;  /* 0x0078707e01007387 */ /* 0x0003e80000100a00 */
[----:B------:R1:W-:Y:S03]  /*b9850*/  STL.64 [R1+0x7b40], R152 ;  /* 0x007b409801007387 */ /* 0x0003e60000100a00 */
        /* <DEDUP_REMOVED lines=10> */
[----:B------:R-:W-:Y:S01]  /*b9900*/  MOV R0, 0xb9930 ;  /* 0x000b993000007802 */ /* 0x000fe20000000f00 */
[----:B------:R-:W-:-:S07]  /*b9910*/  IMAD.MOV.U32 R175, RZ, RZ, R127 ;  /* 0x000000ffffaf7224 */ /* 0x000fce00078e007f */
[----:B0-----:R-:W-:Y:S05]  /*b9920*/  CALL.REL.NOINC `($__internal_1_$__cuda_sm20_div_rn_f64_full) ;  /* 0x0000096c00607944 */ /* 0x001fea0003c00000 */
[----:B------:R-:W-:Y:S01]  /*b9930*/  MOV R8, R12 ;  /* 0x0000000c00087202 */ /* 0x000fe20000000f00 */
[----:B------:R-:W-:-:S05]  /*b9940*/  IMAD.MOV.U32 R9, RZ, RZ, R13 ;  /* 0x000000ffff097224 */ /* 0x000fca00078e000d */
[----:B------:R1:W-:Y:S02]  /*b9950*/  STL.64 [R1+0x7b40], R8 ;  /* 0x007b400801007387 */ /* 0x0003e40000100a00 */
.L_x_1851:
[----:B------:R-:W-:Y:S05]  /*b9960*/  BSYNC.RECONVERGENT B3 ;  /* 0x0000000000037941 */ /* 0x000fea0003800200 */
.L_x_1850:
[----:B------:R-:W2:Y:S04]  /*b9970*/  LDL.64 R12, [R1+0x7b40] ;  /* 0x007b4000010c7983 */ /* 0x000ea80000100a00 */
[----:B------:R-:W3:Y:S04]  /*b9980*/  LDL.64 R62, [R1+0x8650] ;  /* 0x00865000013e7983 */ /* 0x000ee80000100a00 */
[----:B------:R-:W4:Y:S04]  /*b9990*/  LDL.64 R134, [R1+0x8410] ;  /* 0x0084100001867983 */ /* 0x000f280000100a00 */
[----:B------:R-:W5:Y:S04]  /*b99a0*/  LDL.64 R132, [R1+0x87a0] ;  /* 0x0087a00001847983 */ /* 0x000f680000100a00 */
        /* <DEDUP_REMOVED lines=31> */
.L_x_1853:
[----:B------:R-:W-:Y:S05]  /*b9ba0*/  BSYNC.RECONVERGENT B3 ;  /* 0x0000000000037941 */ /* 0x000fea0003800200 */
.L_x_1852:
[----:B------:R-:W2:Y:S04]  /*b9bb0*/  LDL.64 R8, [R1+0x7af8] ;  /* 0x007af80001087983 */ /* 0x000ea80000100a00 */
[----:B------:R-:W3:Y:S04]  /*b9bc0*/  LDL.LU.64 R138, [R1+0x7dd0] ;  /* 0x007dd000018a7983 */ /* 0x000ee80000300a00 */
[----:B------:R-:W4:Y:S04]  /*b9bd0*/  LDL.64 R112, [R1+0x84d0] ;  /* 0x0084d00001707983 */ /* 0x000f280000100a00 */
        /* <DEDUP_REMOVED lines=32> */
.L_x_1855:
[----:B------:R-:W-:Y:S05]  /*b9de0*/  BSYNC.RECONVERGENT B3 ;  /* 0x0000000000037941 */ /* 0x000fea0003800200 */
.L_x_1854:
        /* <DEDUP_REMOVED lines=28> */
[-C--:B------:R-:W-:Y:S02]  /*b9fb0*/  DFMA R112, R144, R138.reuse, R62 ;  /* 0x0000008a9070722b */ /* 0x080fe4000000003e */
[-C--:B------:R-:W-:Y:S02]  /*b9fc0*/  DFMA R134, R134, R138.reuse, R4 ;  /* 0x0000008a8686722b */ /* 0x080fe40000000004 */
[----:B------:R-:W-:-:S02]  /*b9fd0*/  DFMA R132, R132, R138, R20 ;  /* 0x0000008a8484722b */ /* 0x000fc40000000014 */
[----:B------:R-:W-:Y:S09]  /*b9fe0*/  @P1 BRA P2, `(.L_x_1857) ;  /* 0x0000000000181947 */ /* 0x000ff20001000000 */
[----:B------:R-:W-:Y:S01]  /*b9ff0*/  IMAD.MOV.U32 R174, RZ, RZ, R220 ;  /* 0x000000ffffae7224 */ /* 0x000fe200078e00dc */
[----:B------:R-:W-:Y:S01]  /*ba000*/  MOV R0, 0xba030 ;  /* 0x000ba03000007802 */ /* 0x000fe20000000f00 */
[----:B------:R-:W-:-:S07]  /*ba010*/  IMAD.MOV.U32 R175, RZ, RZ, R221 ;  /* 0x000000ffffaf7224 */ /* 0x000fce00078e00dd */
[----:B0-----:R-:W-:Y:S05]  /*ba020*/  CALL.REL.NOINC `($__internal_1_$__cuda_sm20_div_rn_f64_full) ;  /* 0x0000096400a07944 */ /* 0x001fea0003c00000 */
[----:B------:R-:W-:Y:S01]  /*ba030*/  MOV R2, R12 ;  /* 0x0000000c00027202 */ /* 0x000fe20000000f00 */
[----:B------:R-:W-:-:S07]  /*ba040*/  IMAD.MOV.U32 R3, RZ, RZ, R13 ;  /* 0x000000ffff037224 */ /* 0x000fce00078e000d */
.L_x_1857:
[----:B------:R-:W-:Y:S05]  /*ba050*/  BSYNC.RECONVERGENT B3 ;  /* 0x0000000000037941 */ /* 0x000fea0003800200 */
.L_x_1856:
[----:B------:R-:W2:Y:S04]  /*ba060*/  LDL.128 R168, [R1+0x4df0] ;  /* 0x004df00001a87983 */ /* 0x000ea80000100c00 */
[----:B------:R-:W3:Y:S04]  /*ba070*/  LDL.64 R158, [R1+0x8778] ;  /* 0x00877800019e7983 */ /* 0x000ee80000100a00 */
[----:B------:R-:W4:Y:S04]  /*ba080*/  LDL.64 R156, [R1+0x8900] ;  /* 0x00890000019c7983 */ /* 0x000f280000100a00 */
[----:B------:R-:W5:Y:S04]  /*ba090*/  LDL.LU.64 R62, [R1+0x86f8] ;  /* 0x0086f800013e7983 */ /* 0x000f680000300a00 */
[----:B------:R-:W5:Y:S04]  /*ba0a0*/  LDL.LU.64 R164, [R1+0x8698] ;  /* 0x0086980001a47983 */ /* 0x000f680000300a00 */
[----:B------:R-:W5:Y:S04]  /*ba0b0*/  LDL.LU.64 R160, [R1+0x7740] ;  /* 0x0077400001a07983 */ /* 0x000f680000300a00 */
[----:B------:R-:W5:Y:S04]  /*ba0c0*/  LDL.64 R138, [R1+0x8770] ;  /* 0x00877000018a7983 */ /* 0x000f680000100a00 */
[----:B------:R-:W5:Y:S04]  /*ba0d0*/  LDL.64 R154, [R1+0x88e8] ;  /* 0x0088e800019a7983 */ /* 0x000f680000100a00 */
[----:B------:R-:W5:Y:S04]  /*ba0e0*/  LDL.LU.64 R152, [R1+0x7728] ;  /* 0x0077280001987983 */ /* 0x000f680000300a00 */
        /* <DEDUP_REMOVED lines=28> */
[-C--:B------:R-:W-:Y:S02]  /*ba2b0*/  DFMA R138, R138, R2.reuse, R160 ;  /* 0x000000028a8a722b */ /* 0x080fe400000000a0 */
[-C--:B------:R-:W-:Y:S02]  /*ba2c0*/  DFMA R68, R154, R2.reuse, R68 ;  /* 0x000000029a44722b */ /* 0x080fe40000000044 */
[----:B------:R-:W-:-:S02]  /*ba2d0*/  DFMA R112, R150, R2, R152 ;  /* 0x000000029670722b */ /* 0x000fc40000000098 */
[-C--:B------:R-:W-:Y:S02]  /*ba2e0*/  DFMA R128, R148, R2.reuse, R128 ;  /* 0x000000029480722b */ /* 0x080fe40000000080 */
[-C--:B------:R-:W-:Y:S02]  /*ba2f0*/  DFMA R124, R146, R2.reuse, R124 ;  /* 0x00000002927c722b */ /* 0x080fe4000000007c */
[----:B------:R-:W-:Y:S01]  /*ba300*/  DFMA R88, R144, R2, R88 ;  /* 0x000000029058722b */ /* 0x000fe20000000058 */
[----:B-1----:R-:W-:Y:S10]  /*ba310*/  @P1 BRA P2, `(.L_x_1859) ;  /* 0x00000000001c1947 */ /* 0x002ff40001000000 */
[----:B------:R-:W-:Y:S01]  /*ba320*/  IMAD.MOV.U32 R174, RZ, RZ, R60 ;  /* 0x000000ffffae7224 */ /* 0x000fe200078e003c */
[----:B------:R-:W-:Y:S02]  /*ba330*/  MOV R175, R61 ;  /* 0x0000003d00af7202 */ /* 0x000fe40000000f00 */
[----:B------:R-:W-:-:S07]  /*ba340*/  MOV R0, 0xba360 ;  /* 0x000ba36000007802 */ /* 0x000fce0000000f00 */
[----:B0-----:R-:W-:Y:S05]  /*ba350*/  CALL.REL.NOINC `($__internal_1_$__cuda_sm20_div_rn_f64_full) ;  /* 0x0000096000d47944 */ /* 0x001fea0003c00000 */
[----:B------:R-:W-:Y:S02]  /*ba360*/  IMAD.MOV.U32 R8, RZ, RZ, R12 ;  /* 0x000000ffff087224 */ /* 0x000fe400078e000c */
[----:B------:R-:W-:-:S05]  /*ba370*/  IMAD.MOV.U32 R9, RZ, RZ, R13 ;  /* 0x000000ffff097224 */ /* 0x000fca00078e000d */
[----:B------:R1:W-:Y:S02]  /*ba380*/  STL.64 [R1+0x7af0], R8 ;  /* 0x007af00801007387 */ /* 0x0003e40000100a00 */
.L_x_1859:
[----:B------:R-:W-:Y:S05]  /*ba390*/  BSYNC.RECONVERGENT B3 ;  /* 0x0000000000037941 */ /* 0x000fea0003800200 */
.L_x_1858:
[----:B------:R-:W2:Y:S04]  /*ba3a0*/  LDL.64 R12, [R1+0x7af0] ;  /* 0x007af000010c7983 */ /* 0x000ea80000100a00 */
[----:B------:R-:W3:Y:S04]  /*ba3b0*/  LDL.64 R152, [R1+0x8218] ;  /* 0x0082180001987983 */ /* 0x000ee80000100a00 */
[----:B------:R-:W4:Y:S04]  /*ba3c0*/  LDL.64 R150, [R1+0x85f0] ;  /* 0x0085f00001967983 */ /* 0x000f280000100a00 */
[----:B------:R-:W5:Y:S04]  /*ba3d0*/  LDL.64 R148, [R1+0x85f8] ;  /* 0x0085f80001947983 */ /* 0x000f680000100a00 */
[----:B------:R-:W5:Y:S01]  /*ba3e0*/  LDL.128 R224, [R1+0x4e60] ;  /* 0x004e600001e07983 */ /* 0x000f620000100c00 */
        /* <DEDUP_REMOVED lines=30> */
.L_x_1861:
[----:B------:R-:W-:Y:S05]  /*ba5d0*/  BSYNC.RECONVERGENT B3 ;  /* 0x0000000000037941 */ /* 0x000fea0003800200 */
.L_x_1860:
[----:B------:R-:W2:Y:S04]  /*ba5e0*/  LDL.64 R12, [R1+0x7aa0] ;  /* 0x007aa000010c7983 */ /* 0x000ea80000100a00 */
[----:B------:R-:W3:Y:S04]  /*ba5f0*/  LDL.128 R160, [R1+0x4ed0] ;  /* 0x004ed00001a07983 */ /* 0x000ee80000100c00 */
[----:B------:R-:W4:Y:S04]  /*ba600*/  LDL.LU.64 R158, [R1+0x7720] ;  /* 0x00772000019e7983 */ /* 0x000f280000300a00 */
[----:B------:R-:W4:Y:S04]  /*ba610*/  LDL.LU.64 R156, [R1+0x7ef0] ;  /* 0x007ef000019c7983 */ /* 0x000f280000300a00 */
[----:B------:R-:W5:Y:S04]  /*ba620*/  LDL.64 R152, [R1+0x8420] ;  /* 0x0084200001987983 */ /* 0x000f680000100a00 */
[----:B------:R-:W5:Y:S04]  /*ba630*/  LDL.64 R150, [R1+0x8428] ;  /* 0x0084280001967983 */ /* 0x000f680000100a00 */
[----:B------:R-:W5:Y:S01]  /*ba640*/  LDL.LU.64 R148, [R1+0x7718] ;  /* 0x0077180001947983 */ /* 0x000f620000300a00 */
        /* <DEDUP_REMOVED lines=22> */
[-C--:B------:R-:W-:Y:S02]  /*ba7b0*/  DFMA R100, R206, R146.reuse, R68 ;  /* 0x00000092ce64722b */ /* 0x080fe40000000044 */
[-C--:B-----5:R-:W-:Y:S02]  /*ba7c0*/  DFMA R128, R152, R146.reuse, R128 ;  /* 0x000000929880722b */ /* 0x0a0fe40000000080 */
        /* <DEDUP_REMOVED lines=10> */
.L_x_1863:
[----:B------:R-:W-:Y:S05]  /*ba870*/  BSYNC.RECONVERGENT B3 ;  /* 0x0000000000037941 */ /* 0x000fea0003800200 */
.L_x_1862:
[----:B------:R-:W2:Y:S04]  /*ba880*/  LDL.64 R12, [R1+0x7d58] ;  /* 0x007d5800010c7983 */ /* 0x000ea80000100a00 */
[----:B------:R-:W3:Y:S04]  /*ba890*/  LDL.128 R156, [R1+0x4f00] ;  /* 0x004f0000019c7983 */ /* 0x000ee80000100c00 */
[----:B------:R-:W4:Y:S01]  /*ba8a0*/  LDL.LU.64 R152, [R1+0x7ac0] ;  /* 0x007ac00001987983 */ /* 0x000f220000300a00 */
        /* <DEDUP_REMOVED lines=14> */
[----:B---3--:R-:W-:Y:S07]  /*ba990*/  STL.128 [R1+0x81f0], R156 ;  /* 0x0081f09c01007387 */ /* 0x008fee0000100c00 */
[----:B------:R-:W-:-:S02]  /*ba9a0*/  FFMA R0, RZ, R97, R147 ;  /* 0x00000061ff007223 */ /* 0x000fc40000000093 */
[----:B------:R-:W-:-:S03]  /*ba9b0*/  FSETP.GEU.AND P2, PT, |R9|, 6.5827683646048100446e-37, PT ;  /* 0x036000000900780b */ /* 0x000fc60003f4e200 */
[----:B------:R-:W-:Y:S01]  /*ba9c0*/  FSETP.GT.AND P1, PT, |R0|, 1.469367938527859385e-39, PT ;  /* 0x001000000000780b */ /* 0x000fe20003f24200 */
[----:B------:R-:W-:Y:S01]  /*ba9d0*/  IMAD.MOV.U32 R149, RZ, RZ, R159 ;  /* 0x000000ffff957224 */ /* 0x000fe200078e009f */
[----:B------:R-:W-:Y:S01]  /*ba9e0*/  MOV R148, R158 ;  /* 0x0000009e00947202 */ /* 0x000fe20000000f00 */
[----:B------:R1:W-:Y:S01]  /*ba9f0*/  STL.64 [R1+0x7878], R146 ;  /* 0x0078789201007387 */ /* 0x0003e20000100a00 */
[----:B----4-:R-:W-:-:S04]  /*baa00*/  DFMA R136, R152, R150, R136 ;  /* 0x000000969888722b */ /* 0x010fc80000000088 */
        /* <DEDUP_REMOVED lines=10> */
.L_x_1865:
[----:B------:R-:W-:Y:S05]  /*baab0*/  BSYNC.RECONVERGENT B3 ;  /* 0x0000000000037941 */ /* 0x000fea0003800200 */
.L_x_1864:
[----:B------:R-:W2:Y:S04]  /*baac0*/  LDL.64 R148, [R1+0x77e8] ;  /* 0x0077e80001947983 */ /* 0x000ea80000100a00 */
[----:B------:R-:W3:Y:S04]  /*baad0*/  LDL.64 R12, [R1+0x7878] ;  /* 0x00787800010c7983 */ /* 0x000ee80000100a00 */
[----:B------:R-:W4:Y:S04]  /*baae0*/  LDL.LU.64 R124, [R1+0x83c0] ;  /* 0x0083c000017c7983 */ /* 0x000f280000300a00 */
        /* <DEDUP_REMOVED lines=22> */
[-C--:B------:R-:W-:Y:S02]  /*bac50*/  DFMA R124, R98, R152.reuse, R146 ;  /* 0x00000098627c722b */ /* 0x080fe40000000092 */
        /* <DEDUP_REMOVED lines=11> */
.L_x_1867:
[----:B------:R-:W-:Y:S05]  /*bad10*/  BSYNC.RECONVERGENT B3 ;  /* 0x0000000000037941 */ /* 0x000fea0003800200 */
.L_x_1866:
[----:B------:R-:W2:Y:S04]  /*bad20*/  LDL.64 R140, [R1+0x85a8] ;  /* 0x0085a800018c7983 */ /* 0x000ea80000100a00 */
[----:B------:R-:W3:Y:S04]  /*bad30*/  LDL.64 R152, [R1+0x8520] ;  /* 0x0085200001987983 */ /* 0x000ee80000100a00 */
[----:B------:R-:W4:Y:S04]  /*bad40*/  LDL.64 R150, [R1+0x8528] ;  /* 0x0085280001967983 */ /* 0x000f280000100a00 */
[----:B------:R-:W5:Y:S04]  /*bad50*/  LDL.LU.64 R156, [R1+0x7748] ;  /* 0x00774800019c7983 */ /* 0x000f680000300a00 */
        /* <DEDUP_REMOVED lines=23> */
[----:B-----5:R-:W-:-:S02]  /*baed0*/  DFMA R24, R154, R68, R156 ;  /* 0x000000449a18722b */ /* 0x020fc4000000009c */
[-C--:B------:R-:W-:Y:S02]  /*baee0*/  DFMA R62, R148, R68.reuse, R64 ;  /* 0x00000044943e722b */ /* 0x080fe40000000040 */
[----:B------:R-:W-:Y:S01]  /*baef0*/  DFMA R94, R146, R68, R94 ;  /* 0x00000044925e722b */ /* 0x000fe2000000005e */
[----:B-1----:R-:W-:Y:S10]  /*baf00*/  @P1 BRA P2, `(.L_x_1869) ;  /* 0x00000000001c1947 */ /* 0x002ff40001000000 */
[----:B------:R-:W-:Y:S01]  /*baf10*/  MOV R174, R90 ;  /* 0x0000005a00ae7202 */ /* 0x000fe20000000f00 */
[----:B------:R-:W-:Y:S01]  /*baf20*/  IMAD.MOV.U32 R175, RZ, RZ, R91 ;  /* 0x000000ffffaf7224 */ /* 0x000fe200078e005b */
[----:B------:R-:W-:-:S07]  /*baf30*/  MOV R0, 0xbaf50 ;  /* 0x000baf5000007802 */ /* 0x000fce0000000f00 */
[----:B0-----:R-:W-:Y:S05]  /*baf40*/  CALL.REL.NOINC `($__internal_1_$__cuda_sm20_div_rn_f64_full) ;  /* 0x0000095400d87944 */ /* 0x001fea0003c00000 */
[----:B------:R-:W-:Y:S01]  /*baf50*/  IMAD.MOV.U32 R8, RZ, RZ, R12 ;  /* 0x000000ffff087224 */ /* 0x000fe200078e000c */
[----:B------:R-:W-:-:S05]  /*baf60*/  MOV R9, R13 ;  /* 0x0000000d00097202 */ /* 0x000fca0000000f00 */
[----:B------:R1:W-:Y:S02]  /*baf70*/  STL.64 [R1+0x7848], R8 ;  /* 0x0078480801007387 */ /* 0x0003e40000100a00 */
.L_x_1869:
[----:B------:R-:W-:Y:S05]  /*baf80*/  BSYNC.RECONVERGENT B3 ;  /* 0x0000000000037941 */ /* 0x000fea0003800200 */
.L_x_1868:
[----:B------:R-:W2:Y:S04]  /*baf90*/  LDL.64 R12, [R1+0x7848] ;  /* 0x00784800010c7983 */ /* 0x000ea80000100a00 */
[----:B------:R-:W3:Y:S04]  /*bafa0*/  LDL.64 R156, [R1+0x86b8] ;  /* 0x0086b800019c7983 */ /* 0x000ee80000100a00 */
[----:B------:R-:W4:Y:S04]  /*bafb0*/  LDL.64 R154, [R1+0x8500] ;  /* 0x00850000019a7983 */ /* 0x000f280000100a00 */
[----:B------:R-:W5:Y:S04]  /*bafc0*/  LDL.64 R150, [R1+0x8510] ;  /* 0x0085100001967983 */ /* 0x000f680000100a00 */
[----:B------:R-:W5:Y:S04]  /*bafd0*/  LDL.64 R148, [R1+0x8518] ;  /* 0x0085180001947983 */ /* 0x000f680000100a00 */
[----:B------:R-:W5:Y:S04]  /*bafe0*/  LDL.LU.64 R126, [R1+0x7750] ;  /* 0x00775000017e7983 */ /* 0x000f680000300a00 */
[----:B------:R-:W5:Y:S01]  /*baff0*/  LDL.64 R152, [R1+0x8508] ;  /* 0x0085080001987983 */ /* 0x000f620000100a00 */
        /* <DEDUP_REMOVED lines=25> */
[----:B-1----:R-:W-:Y:S10]  /*bb190*/  @P1 BRA P2, `(.L_x_1871) ;  /* 0x00000000001c1947 */ /* 0x002ff40001000000 */
[----:B------:R-:W-:Y:S01]  /*bb1a0*/  IMAD.MOV.U32 R174, RZ, RZ, R190 ;  /* 0x000000ffffae7224 */ /* 0x000fe200078e00be */
[----:B------:R-:W-:Y:S01]  /*bb1b0*/  MOV R0, 0xbb1e0 ;  /* 0x000bb1e000007802 */ /* 0x000fe20000000f00 */
[----:B------:R-:W-:-:S07]  /*bb1c0*/  IMAD.MOV.U32 R175, RZ, RZ, R191 ;  /* 0x000000ffffaf7224 */ /* 0x000fce00078e00bf */
[----:B0-----:R-:W-:Y:S05]  /*bb1d0*/  CALL.REL.NOINC `($__internal_1_$__cuda_sm20_div_rn_f64_full) ;  /* 0x0000095400347944 */ /* 0x001fea0003c00000 */
[----:B------:R-:W-:Y:S01]  /*bb1e0*/  MOV R8, R12 ;  /* 0x0000000c00087202 */ /* 0x000fe20000000f00 */
[----:B------:R-:W-:-:S05]  /*bb1f0*/  IMAD.MOV.U32 R9, RZ, RZ, R13 ;  /* 0x000000ffff097224 */ /* 0x000fca00078e000d */
[----:B------:R1:W-:Y:S02]  /*bb200*/  STL.64 [R1+0x7aa8], R8 ;  /* 0x007aa80801007387 */ /* 0x0003e40000100a00 */
.L_x_1871:
[----:B------:R-:W-:Y:S05]  /*bb210*/  BSYNC.RECONVERGENT B3 ;  /* 0x0000000000037941 */ /* 0x000fea0003800200 */
.L_x_1870:
[----:B------:R-:W2:Y:S04]  /*bb220*/  LDL.64 R12, [R1+0x7aa8] ;  /* 0x007aa800010c7983 */ /* 0x000ea80000100a00 */
[----:B------:R-:W3:Y:S04]  /*bb230*/  LDL.64 R138, [R1+0x5170] ;  /* 0x00517000018a7983 */ /* 0x000ee80000100a00 */
[----:B------:R-:W4:Y:S04]  /*bb240*/  LDL.128 R160, [R1+0x5150] ;  /* 0x0051500001a07983 */ /* 0x000f280000100c00 */
[----:B------:R-:W5:Y:S04]  /*bb250*/  LDL.LU.64 R156, [R1+0x7730] ;  /* 0x00773000019c7983 */ /* 0x000f680000300a00 */
[----:B------:R-:W5:Y:S04]  /*bb260*/  LDL.LU.64 R154, [R1+0x7b38] ;  /* 0x007b3800019a7983 */ /* 0x000f680000300a00 */
[----:B------:R-:W5:Y:S04]  /*bb270*/  LDL.64 R150, [R1+0x8220] ;  /* 0x0082200001967983 */ /* 0x000f680000100a00 */
[----:B------:R-:W5:Y:S01]  /*bb280*/  LDL.64 R148, [R1+0x8228] ;  /* 0x0082280001947983 */ /* 0x000f620000100a00 */
[----:B-1----:R-:W1:Y:S01]  /*bb290*/  MUFU.RCP64H R9, R57 ;  /* 0x0000003900097308 */ /* 0x002e620000001800 */
[----:B------:R-:W-:Y:S01]  /*bb2a0*/  HFMA2 R8, -RZ, RZ, 0, 5.9604644775390625e-08 ;  /* 0x00000001ff087431 */ /* 0x000fe200000001ff */
        /* <DEDUP_REMOVED lines=14> */
[----:B------:R-:W-:Y:S01]  /*bb390*/  FFMA R0, RZ, R57, R153 ;  /* 0x00000039ff007223 */ /* 0x000fe20000000099 */
[----:B---3--:R1:W-:Y:S01]  /*bb3a0*/  STL.64 [R1+0x8438], R138 ;  /* 0x0084388a01007387 */ /* 0x0083e20000100a00 */
[----:B------:R-:W-:-:S03]  /*bb3b0*/  FSETP.GEU.AND P2, PT, |R9|, 6.5827683646048100446e-37, PT ;  /* 0x036000000900780b */ /* 0x000fc60003f4e200 */
[----:B------:R-:W-:Y:S01]  /*bb3c0*/  FSETP.GT.AND P1, PT, |R0|, 1.469367938527859385e-39, PT ;  /* 0x001000000000780b */ /* 0x000fe20003f24200 */
[----:B------:R-:W-:Y:S02]  /*bb3d0*/  IMAD.MOV.U32 R146, RZ, RZ, R160 ;  /* 0x000000ffff927224 */ /* 0x000fe400078e00a0 */
[----:B------:R-:W-:Y:S01]  /*bb3e0*/  IMAD.MOV.U32 R147, RZ, RZ, R161 ;  /* 0x000000ffff937224 */ /* 0x000fe200078e00a1 */
        /* <DEDUP_REMOVED lines=13> */
.L_x_1873:
[----:B------:R-:W-:Y:S05]  /*bb4c0*/  BSYNC.RECONVERGENT B3 ;  /* 0x0000000000037941 */ /* 0x000fea0003800200 */
.L_x_1872:
[----:B------:R-:W2:Y:S04]  /*bb4d0*/  LDL.64 R12, [R1+0x78d8] ;  /* 0x0078d800010c7983 */ /* 0x000ea80000100a00 */
[----:B------:R-:W3:Y:S04]  /*bb4e0*/  LDL.128 R160, [R1+0x51c0] ;  /* 0x0051c00001a07983 */ /* 0x000ee80000100c00 */
        /* <DEDUP_REMOVED lines=23> */
[----:B------:R-:W-:Y:S02]  /*bb660*/  IMAD.MOV.U32 R144, RZ, RZ, R162 ;  /* 0x000000ffff907224 */ /* 0x000fe400078e00a2 */
[----:B------:R-:W-:Y:S01]  /*bb670*/  IMAD.MOV.U32 R145, RZ, RZ, R163 ;  /* 0x000000ffff917224 */ /* 0x000fe200078e00a3 */
[-C--:B----4-:R-:W-:Y:S01]  /*bb680*/  DFMA R138, R154, R146.reuse, R136 ;  /* 0x000000929a8a722b */ /* 0x090fe20000000088 */
[----:B------:R1:W-:Y:S01]  /*bb690*/  STL.64 [R1+0x78d0], R140 ;  /* 0x0078d08c01007387 */ /* 0x0003e20000100a00 */
[-C--:B-----5:R-:W-:Y:S02]  /*bb6a0*/  DFMA R28, R152, R146.reuse, R134 ;  /* 0x00000092981c722b */ /* 0x0a0fe40000000086 */
[-C--:B------:R-:W-:Y:S02]  /*bb6b0*/  DFMA R136, R150, R146.reuse, R132 ;  /* 0x000000929688722b */ /* 0x080fe40000000084 */
[----:B------:R-:W-:-:S02]  /*bb6c0*/  DFMA R128, R156, R146, R128 ;  /* 0x000000929c80722b */ /* 0x000fc40000000080 */
[-C--:B------:R-:W-:Y:S02]  /*bb6d0*/  DFMA R134, R148, R146.reuse, R62 ;  /* 0x000000929486722b */ /* 0x080fe4000000003e */
[-C--:B------:R-:W-:Y:S02]  /*bb6e0*/  DFMA R132, R144, R146.reuse, R94 ;  /* 0x000000929084722b */ /* 0x080fe4000000005e */
[----:B-1----:R-:W-:Y:S01]  /*bb6f0*/  DFMA R140, R58, R146, R126 ;  /* 0x000000923a8c722b */ /* 0x002fe2000000007e */
        /* <DEDUP_REMOVED lines=8> */
.L_x_1875:
[----:B------:R-:W-:Y:S05]  /*bb780*/  BSYNC.RECONVERGENT B3 ;  /* 0x0000000000037941 */ /* 0x000fea0003800200 */
.L_x_1874:
[----:B------:R-:W2:Y:S04]  /*bb790*/  LDL.64 R12, [R1+0x78d0] ;  /* 0x0078d000010c7983 */ /* 0x000ea80000100a00 */
[----:B------:R-:W3:Y:S04]  /*bb7a0*/  LDL.LU.64 R156, [R1+0x7710] ;  /* 0x00771000019c7983 */ /* 0x000ee80000300a00 */
[----:B------:R-:W3:Y:S04]  /*bb7b0*/  LDL.64 R94, [R1+0x8380] ;  /* 0x00838000015e7983 */ /* 0x000ee80000100a00 */
[----:B------:R-:W4:Y:S04]  /*bb7c0*/  LDL.LU.64 R154, [R1+0x7708] ;  /* 0x00770800019a7983 */ /* 0x000f280000300a00 */
[----:B------:R-:W4:Y:S04]  /*bb7d0*/  LDL.64 R126, [R1+0x8388] ;  /* 0x00838800017e7983 */ /* 0x000f280000100a00 */
[----:B------:R-:W5:Y:S04]  /*bb7e0*/  LDL.64 R146, [R1+0x83a0] ;  /* 0x0083a00001927983 */ /* 0x000f680000100a00 */
[----:B------:R-:W5:Y:S04]  /*bb7f0*/  LDL.64 R152, [R1+0x83a8] ;  /* 0x0083a80001987983 */ /* 0x000f680000100a00 */
        /* <DEDUP_REMOVED lines=21> */
[-C--:B------:R-:W-:Y:S02]  /*bb950*/  DFMA R142, R186, R150.reuse, R4 ;  /* 0x00000096ba8e722b */ /* 0x080fe40000000004 */
        /* <DEDUP_REMOVED lines=11> */
.L_x_1877:
[----:B------:R-:W-:Y:S05]  /*bba10*/  BSYNC.RECONVERGENT B3 ;  /* 0x0000000000037941 */ /* 0x000fea0003800200 */
.L_x_1876:
[----:B------:R-:W2:Y:S04]  /*bba20*/  LDL.128 R164, [R1+0x5280] ;  /* 0x0052800001a47983 */ /* 0x000ea80000100c00 */
[----:B------:R-:W3:Y:S04]  /*bba30*/  LDL.128 R148, [R1+0x5260] ;  /* 0x0052600001947983 */ /* 0x000ee80000100c00 */
        /* <DEDUP_REMOVED lines=22> */
[----:B--2---:R-:W-:Y:S04]  /*bbba0*/  STL.128 [R1+0x8400], R164 ;  /* 0x008400a401007387 */ /* 0x004fe80000100c00 */
[----:B---3--:R1:W-:Y:S01]  /*bbbb0*/  STL.128 [R1+0x83f0], R148 ;  /* 0x0083f09401007387 */ /* 0x0083e20000100c00 */
[-C--:B------:R-:W-:Y:S02]  /*bbbc0*/  DFMA R140, R150, R62.reuse, R140 ;  /* 0x0000003e968c722b */ /* 0x080fe4000000008c */
[-C--:B----4-:R-:W-:Y:S02]  /*bbbd0*/  DFMA R124, R124, R62.reuse, R32 ;  /* 0x0000003e7c7c722b */ /* 0x090fe40000000020 */
[-C--:B-----5:R-:W-:Y:S01]  /*bbbe0*/  DFMA R4, R160, R62.reuse, R138 ;  /* 0x0000003ea004722b */ /* 0x0a0fe2000000008a */
[----:B-1----:R-:W-:Y:S01]  /*bbbf0*/  MOV R148, R166 ;  /* 0x000000a600947202 */ /* 0x002fe20000000f00 */
[----:B------:R-:W-:Y:S01]  /*bbc00*/  IMAD.MOV.U32 R149, RZ, RZ, R167 ;  /* 0x000000ffff957224 */ /* 0x000fe200078e00a7 */
        /* <DEDUP_REMOVED lines=13> */
.L_x_1879:
[----:B------:R-:W-:Y:S05]  /*bbce0*/  BSYNC.RECONVERGENT B3 ;  /* 0x0000000000037941 */ /* 0x000fea0003800200 */
.L_x_1878:
[----:B------:R-:W2:Y:S04]  /*bbcf0*/  LDL.64 R128, [R1+0x83d0] ;  /* 0x0083d00001807983 */ /* 0x000ea80000100a00 */
[----:B------:R-:W3:Y:S04]  /*bbd00*/  LDL.128 R164, [R1+0x53b0] ;  /* 0x0053b00001a47983 */ /* 0x000ee80000100c00 */
[----:B------:R-:W4:Y:S04]  /*bbd10*/  LDL.128 R148, [R1+0x5390] ;  /* 0x0053900001947983 */ /* 0x000f280000100c00 */
[----:B------:R-:W5:Y:S04]  /*bbd20*/  LDL.64 R156, [R1+0x8200] ;  /* 0x00820000019c7983 */ /* 0x000f680000100a00 */
[----:B------:R-:W5:Y:S04]  /*bbd30*/  LDL.LU.64 R134, [R1+0x7c20] ;  /* 0x007c200001867983 */ /* 0x000f680000300a00 */
[----:B------:R-:W5:Y:S04]  /*bbd40*/  LDL.64 R152, [R1+0x86f0] ;  /* 0x0086f00001987983 */ /* 0x000f680000100a00 */
[----:B------:R-:W5:Y:S04]  /*bbd50*/  LDL.LU.64 R160, [R1+0x7c10] ;  /* 0x007c100001a07983 */ /* 0x000f680000300a00 */
        /* <DEDUP_REMOVED lines=15> */
[----:B---3--:R-:W-:Y:S06]  /*bbe50*/  STL.128 [R1+0x8170], R164 ;  /* 0x008170a401007387 */ /* 0x008fec0000100c00 */
[----:B------:R-:W-:Y:S03]  /*bbe60*/  STL.64 [R1+0x7808], R158 ;  /* 0x0078089e01007387 */ /* 0x000fe60000100a00 */
[----:B------:R-:W-:Y:S01]  /*bbe70*/  FFMA R0, RZ, R15, R159 ;  /* 0x0000000fff007223 */ /* 0x000fe2000000009f */
[----:B------:R-:W-:-:S04]  /*bbe80*/  FSETP.GEU.AND P2, PT, |R9|, 6.5827683646048100446e-37, PT ;  /* 0x036000000900780b */ /* 0x000fc80003f4e200 */
[----:B------:R-:W-:Y:S01]  /*bbe90*/  FSETP.GT.AND P1, PT, |R0|, 1.469367938527859385e-39, PT ;  /* 0x001000000000780b */ /* 0x000fe20003f24200 */
[----:B----4-:R1:W-:Y:S01]  /*bbea0*/  STL.128 [R1+0x8160], R148 ;  /* 0x0081609401007387 */ /* 0x0103e20000100c00 */
[-C--:B-----5:R-:W-:Y:S02]  /*bbeb0*/  DFMA R124, R156, R28.reuse, R32 ;  /* 0x0000001c9c7c722b */ /* 0x0a0fe40000000020 */
[-C--:B------:R-:W-:Y:S02]  /*bbec0*/  DFMA R134, R134, R28.reuse, R64 ;  /* 0x0000001c8686722b */ /* 0x080fe40000000040 */
[-C--:B------:R-:W-:Y:S02]  /*bbed0*/  DFMA R32, R152, R28.reuse, R138 ;  /* 0x0000001c9820722b */ /* 0x080fe4000000008a */
[-C--:B------:R-:W-:Y:S02]  /*bbee0*/  DFMA R128, R160, R28.reuse, R146 ;  /* 0x0000001ca080722b */ /* 0x080fe40000000092 */
[-C--:B------:R-:W-:Y:S01]  /*bbef0*/  DFMA R136, R136, R28.reuse, R140 ;  /* 0x0000001c8888722b */ /* 0x080fe2000000008c */
[----:B-1----:R-:W-:Y:S01]  /*bbf00*/  IMAD.MOV.U32 R148, RZ, RZ, R166 ;  /* 0x000000ffff947224 */ /* 0x002fe200078e00a6 */
[----:B------:R-:W-:Y:S01]  /*bbf10*/  MOV R149, R167 ;  /* 0x000000a700957202 */ /* 0x000fe20000000f00 */
[----:B------:R-:W-:-:S02]  /*bbf20*/  DFMA R132, R154, R28, R132 ;  /* 0x0000001c9a84722b */ /* 0x000fc40000000084 */
        /* <DEDUP_REMOVED lines=10> */
.L_x_1881:
[----:B------:R-:W-:Y:S05]  /*bbfd0*/  BSYNC.RECONVERGENT B3 ;  /* 0x0000000000037941 */ /* 0x000fea0003800200 */
.L_x_1880:
[----:B------:R-:W2:Y:S04]  /*bbfe0*/  LDL.128 R164, [R1+0x5540] ;  /* 0x0055400001a47983 */ /* 0x000ea80000100c00 */
[----:B------:R-:W3:Y:S04]  /*bbff0*/  LDL.64 R8, [R1+0x7808] ;  /* 0x0078080001087983 */ /* 0x000ee80000100a00 */
[----:B------:R-:W4:Y:S04]  /*bc000*/  LDL.LU.64 R20, [R1+0x7ad0] ;  /* 0x007ad00001147983 */ /* 0x000f280000300a00 */
[----:B------:R-:W5:Y:S04]  /*bc010*/  LDL.LU.64 R160, [R1+0x7ae0] ;  /* 0x007ae00001a07983 */ /* 0x000f680000300a00 */
[----:B------:R-:W5:Y:S04]  /*bc020*/  LDL.LU.64 R158, [R1+0x7e10] ;  /* 0x007e1000019e7983 */ /* 0x000f680000300a00 */
[----:B------:R-:W5:Y:S04]  /*bc030*/  LDL.64 R156, [R1+0x8080] ;  /* 0x00808000019c7983 */ /* 0x000f680000100a00 */
[----:B------:R-:W5:Y:S04]  /*bc040*/  LDL.64 R154, [R1+0x8088] ;  /* 0x00808800019a7983 */ /* 0x000f680000100a00 */
[----:B------:R-:W5:Y:S04]  /*bc050*/  LDL.64 R152, [R1+0x81e0] ;  /* 0x0081e00001987983 */ /* 0x000f680000100a00 */
[----:B------:R-:W5:Y:S01]  /*bc060*/  LDL.64 R150, [R1+0x81e8] ;  /* 0x0081e80001967983 */ /* 0x000f620000100a00 */
[----:B-1----:R-:W1:Y:S01]  /*bc070*/  MUFU.RCP64H R5, R11 ;  /* 0x0000000b00057308 */ /* 0x002e620000001800 */
[----:B------:R-:W-:-:S02]  /*bc080*/  IMAD.MOV.U32 R4, RZ, RZ, 0x1 ;  /* 0x00000001ff047424 */ /* 0x000fc400078e00ff */
[----:B--2---:R2:W-:Y:S01]  /*bc090*/  STL.128 [R1+0x8140], R164 ;  /* 0x008140a401007387 */ /* 0x0045e20000100c00 */
[----:B------:R-:W-:Y:S01]  /*bc0a0*/  IMAD.MOV.U32 R148, RZ, RZ, R166 ;  /* 0x000000ffff947224 */ /* 0x000fe200078e00a6 */
[----:B------:R-:W-:Y:S01]  /*bc0b0*/  MOV R149, R167 ;  /* 0x000000a700957202 */ /* 0x000fe20000000f00 */
[----:B---3--:R-:W-:Y:S01]  /*bc0c0*/  IMAD.MOV.U32 R146, RZ, RZ, R8 ;  /* 0x000000ffff927224 */ /* 0x008fe200078e0008 */
[----:B------:R-:W-:Y:S01]  /*bc0d0*/  MOV R147, R9 ;  /* 0x0000000900937202 */ /* 0x000fe20000000f00 */
[----:B-1----:R-:W-:-:S08]  /*bc0e0*/  DFMA R8, -R10, R4, 1 ;  /* 0x3ff000000a08742b */ /* 0x002fd00000000104 */
[----:B------:R-:W-:Y:S01]  /*bc0f0*/  DFMA R8, R8, R8, R8 ;  /* 0x000000080808722b */ /* 0x000fe20000000008 */
[----:B--2---:R-:W2:Y:S07]  /*bc100*/  LDL.128 R164, [R1+0x5560] ;  /* 0x0055600001a47983 */ /* 0x004eae0000100c00 */
        /* <DEDUP_REMOVED lines=16> */
[----:B------:R-:W-:-:S02]  /*bc210*/  DFMA R132, R152, R146, R132 ;  /* 0x000000929884722b */ /* 0x000fc40000000084 */
[-C--:B------:R-:W-:Y:S02]  /*bc220*/  DFMA R128, R150, R146.reuse, R128 ;  /* 0x000000929680722b */ /* 0x080fe40000000080 */
[----:B------:R-:W-:Y:S01]  /*bc230*/  DFMA R124, R148, R146, R124 ;  /* 0x00000092947c722b */ /* 0x000fe2000000007c */
[----:B--2---:R1:W-:Y:S01]  /*bc240*/  STL.128 [R1+0x8150], R164 ;  /* 0x008150a401007387 */ /* 0x0043e20000100c00 */
[----:B------:R-:W-:Y:S02]  /*bc250*/  IMAD.MOV.U32 R140, RZ, RZ, R166 ;  /* 0x000000ffff8c7224 */ /* 0x000fe400078e00a6 */
[----:B------:R-:W-:-:S06]  /*bc260*/  IMAD.MOV.U32 R141, RZ, RZ, R167 ;  /* 0x000000ffff8d7224 */ /* 0x000fcc00078e00a7 */
[----:B------:R-:W-:Y:S01]  /*bc270*/  DFMA R138, R140, R146, R138 ;  /* 0x000000928c8a722b */ /* 0x000fe2000000008a */
[----:B------:R-:W-:Y:S10]  /*bc280*/  @P1 BRA P2, `(.L_x_1883) ;  /* 0x0000000000181947 */ /* 0x000ff40001000000 */
[----:B------:R-:W-:Y:S01]  /*bc290*/  MOV R174, R10 ;  /* 0x0000000a00ae7202 */ /* 0x000fe20000000f00 */
[----:B------:R-:W-:Y:S01]  /*bc2a0*/  IMAD.MOV.U32 R175, RZ, RZ, R11 ;  /* 0x000000ffffaf7224 */ /* 0x000fe200078e000b */
[----:B------:R-:W-:-:S07]  /*bc2b0*/  MOV R0, 0xbc2d0 ;  /* 0x000bc2d000007802 */ /* 0x000fce0000000f00 */
[----:B01----:R-:W-:Y:S05]  /*bc2c0*/  CALL.REL.NOINC `($__internal_1_$__cuda_sm20_div_rn_f64_full) ;  /* 0x0000094000f87944 */ /* 0x003fea0003c00000 */
[----:B------:R-:W-:Y:S01]  /*bc2d0*/  IMAD.MOV.U32 R4, RZ, RZ, R12 ;  /* 0x000000ffff047224 */ /* 0x000fe200078e000c */
[----:B------:R-:W-:-:S07]  /*bc2e0*/  MOV R5, R13 ;  /* 0x0000000d00057202 */ /* 0x000fce0000000f00 */
.L_x_1883:
[----:B------:R-:W-:Y:S05]  /*bc2f0*/  BSYNC.RECONVERGENT B3 ;  /* 0x0000000000037941 */ /* 0x000fea0003800200 */
.L_x_1882:
[----:B------:R-:W2:Y:S04]  /*bc300*/  LDL.128 R172, [R1+0x56c0] ;  /* 0x0056c00001ac7983 */ /* 0x000ea80000100c00 */
[----:B------:R-:W3:Y:S04]  /*bc310*/  LDL.128 R228, [R1+0x5780] ;  /* 0x0057800001e47983 */ /* 0x000ee80000100c00 */
[----:B------:R-:W4:Y:S04]  /*bc320*/  LDL.64 R140, [R1+0x8240] ;  /* 0x00824000018c7983 */ /* 0x000f280000100a00 */
[----:B------:R-:W5:Y:S04]  /*bc330*/  LDL.LU.64 R170, [R1+0x7bd0] ;  /* 0x007bd00001aa7983 */ /* 0x000f680000300a00 */
[----:B------:R-:W5:Y:S04]  /*bc340*/  LDL.LU.64 R168, [R1+0x8090] ;  /* 0x0080900001a87983 */ /* 0x000f680000300a00 */
[----:B-1----:R-:W5:Y:S04]  /*bc350*/  LDL.64 R164, [R1+0x8248] ;  /* 0x0082480001a47983 */ /* 0x002f680000100a00 */
        /* <DEDUP_REMOVED lines=9> */
[----:B------:R-:W-:-:S03]  /*bc3f0*/  IMAD.MOV.U32 R8, RZ, RZ, 0x1 ;  /* 0x00000001ff087424 */ /* 0x000fc600078e00ff */
[----:B--2---:R1:W-:Y:S01]  /*bc400*/  STL.128 [R1+0x8280], R172 ;  /* 0x008280ac01007387 */ /* 0x0043e20000100c00 */
[----:B------:R-:W-:Y:S02]  /*bc410*/  IMAD.MOV.U32 R144, RZ, RZ, R174 ;  /* 0x000000ffff907224 */ /* 0x000fe400078e00ae */
[----:B------:R-:W-:Y:S02]  /*bc420*/  IMAD.MOV.U32 R145, RZ, RZ, R175 ;  /* 0x000000ffff917224 */ /* 0x000fe400078e00af */
[----:B-1----:R-:W2:Y:S01]  /*bc430*/  LDL.128 R172, [R1+0x56e0] ;  /* 0x0056e00001ac7983 */ /* 0x002ea20000100c00 */
[----:B---3--:R-:W1:Y:S02]  /*bc440*/  MUFU.RCP64H R9, R229 ;  /* 0x000000e500097308 */ /* 0x008e640000001800 */
[----:B-1----:R-:W-:-:S08]  /*bc450*/  DFMA R12, -R228, R8, 1 ;  /* 0x3ff00000e40c742b */ /* 0x002fd00000000108 */
[----:B------:R-:W-:-:S08]  /*bc460*/  DFMA R12, R12, R12, R12 ;  /* 0x0000000c0c0c722b */ /* 0x000fd0000000000c */
[----:B------:R-:W-:-:S08]  /*bc470*/  DFMA R8, R8, R12, R8 ;  /* 0x0000000c0808722b */ /* 0x000fd00000000008 */
[----:B------:R-:W-:-:S08]  /*bc480*/  DFMA R12, -R228, R8, 1 ;  /* 0x3ff00000e40c742b */ /* 0x000fd00000000108 */
[----:B------:R-:W-:Y:S02]  /*bc490*/  DFMA R12, R8, R12, R8 ;  /* 0x0000000c080c722b */ /* 0x000fe40000000008 */
[----:B----4-:R-:W-:-:S08]  /*bc4a0*/  DFMA R8, R140, R4, R136 ;  /* 0x000000048c08722b */ /* 0x010fd00000000088 */
[----:B------:R-:W-:-:S08]  /*bc4b0*/  DMUL R136, R8, -R12 ;  /* 0x8000000c08887228 */ /* 0x000fd00000000000 */
[--C-:B------:R-:W-:Y:S02]  /*bc4c0*/  DFMA R140, -R228, R136, -R8.reuse ;  /* 0x00000088e48c722b */ /* 0x100fe40000000908 */
[----:B------:R-:W-:-:S06]  /*bc4d0*/  DADD R8, -RZ, -R8 ;  /* 0x00000000ff087229 */ /* 0x000fcc0000000908 */
[----:B------:R-:W-:-:S07]  /*bc4e0*/  DFMA R166, R12, R140, R136 ;  /* 0x0000008c0ca6722b */ /* 0x000fce0000000088 */
[----:B------:R1:W-:Y:S03]  /*bc4f0*/  STL.64 [R1+0x7800], R166 ;  /* 0x007800a601007387 */ /* 0x0003e60000100a00 */
[----:B------:R-:W-:Y:S01]  /*bc500*/  FFMA R0, RZ, R229, R167 ;  /* 0x000000e5ff007223 */ /* 0x000fe200000000a7 */
[----:B------:R-:W-:-:S04]  /*bc510*/  FSETP.GEU.AND P2, PT, |R9|, 6.5827683646048100446e-37, PT ;  /* 0x036000000900780b */ /* 0x000fc80003f4e200 */
[----:B------:R-:W-:Y:S01]  /*bc520*/  FSETP.GT.AND P1, PT, |R0|, 1.469367938527859385e-39, PT ;  /* 0x001000000000780b */ /* 0x000fe20003f24200 */
[----:B------:R-:W-:Y:S01]  /*bc530*/  BSSY.RECONVERGENT B3, `(.L_x_1884) ;  /* 0x000001a000037945 */ /* 0x000fe20003800200 */
        /* <DEDUP_REMOVED lines=13> */
[----:B--2---:R1:W-:Y:S01]  /*bc610*/  STL.128 [R1+0x8290], R172 ;  /* 0x008290ac01007387 */ /* 0x0043e20000100c00 */
[----:B------:R-:W-:Y:S01]  /*bc620*/  MOV R142, R174 ;  /* 0x000000ae008e7202 */ /* 0x000fe20000000f00 */
[----:B------:R-:W-:-:S06]  /*bc630*/  IMAD.MOV.U32 R143, RZ, RZ, R175 ;  /* 0x000000ffff8f7224 */ /* 0x000fcc00078e00af */
[----:B------:R-:W-:Y:S01]  /*bc640*/  DFMA R94, R142, R4, R94 ;  /* 0x000000048e5e722b */ /* 0x000fe2000000005e */
[----:B------:R-:W-:Y:S10]  /*bc650*/  @P1 BRA P2, `(.L_x_1885) ;  /* 0x00000000001c1947 */ /* 0x000ff40001000000 */
[----:B-1----:R-:W-:Y:S01]  /*bc660*/  MOV R174, R228 ;  /* 0x000000e400ae7202 */ /* 0x002fe20000000f00 */
[----:B------:R-:W-:Y:S01]  /*bc670*/  IMAD.MOV.U32 R175, RZ, RZ, R229 ;  /* 0x000000ffffaf7224 */ /* 0x000fe200078e00e5 */
[----:B------:R-:W-:-:S07]  /*bc680*/  MOV R0, 0xbc6a0 ;  /* 0x000bc6a000007802 */ /* 0x000fce0000000f00 */
[----:B0-----:R-:W-:Y:S05]  /*bc690*/  CALL.REL.NOINC `($__internal_1_$__cuda_sm20_div_rn_f64_full) ;  /* 0x0000094000047944 */ /* 0x001fea0003c00000 */
[----:B------:R-:W-:Y:S01]  /*bc6a0*/  IMAD.MOV.U32 R8, RZ, RZ, R12 ;  /* 0x000000ffff087224 */ /* 0x000fe200078e000c */
[----:B------:R-:W-:-:S05]  /*bc6b0*/  MOV R9, R13 ;  /* 0x0000000d00097202 */ /* 0x000fca0000000f00 */
[----:B------:R2:W-:Y:S02]  /*bc6c0*/  STL.64 [R1+0x7800], R8 ;  /* 0x0078000801007387 */ /* 0x0005e40000100a00 */
.L_x_1885:
[----:B------:R-:W-:Y:S05]  /*bc6d0*/  BSYNC.RECONVERGENT B3 ;  /* 0x0000000000037941 */ /* 0x000fea0003800200 */
.L_x_1884:
[----:B-1----:R-:W3:Y:S04]  /*bc6e0*/  LDL.128 R164, [R1+0x57a0] ;  /* 0x0057a00001a47983 */ /* 0x002ee80000100c00 */
[----:B------:R-:W4:Y:S04]  /*bc6f0*/  LDL.64 R12, [R1+0x7800] ;  /* 0x00780000010c7983 */ /* 0x000f280000100a00 */
[----:B------:R-:W5:Y:S04]  /*bc700*/  LDL.LU.64 R162, [R1+0x7a68] ;  /* 0x007a680001a27983 */ /* 0x000f680000300a00 */
        /* <DEDUP_REMOVED lines=8> */
[----:B------:R-:W5:Y:S01]  /*bc790*/  LDL.64 R142, [R1+0x7f88] ;  /* 0x007f8800018e7983 */ /* 0x000f620000100a00 */
[----:B--2---:R-:W1:Y:S01]  /*bc7a0*/  MUFU.RCP64H R9, R109 ;  /* 0x0000006d00097308 */ /* 0x004e620000001800 */
[----:B------:R-:W-:-:S02]  /*bc7b0*/  HFMA2 R8, -RZ, RZ, 0, 5.9604644775390625e-08 ;  /* 0x00000001ff087431 */ /* 0x000fc400000001ff */
[----:B---3--:R2:W-:Y:S01]  /*bc7c0*/  STL.128 [R1+0x80d0], R164 ;  /* 0x0080d0a401007387 */ /* 0x0085e20000100c00 */
[----:B------:R-:W-:Y:S02]  /*bc7d0*/  IMAD.MOV.U32 R140, RZ, RZ, R164 ;  /* 0x000000ffff8c7224 */ /* 0x000fe400078e00a4 */
[----:B------:R-:W-:Y:S02]  /*bc7e0*/  IMAD.MOV.U32 R141, RZ, RZ, R165 ;  /* 0x000000ffff8d7224 */ /* 0x000fe400078e00a5 */
[----:B--2---:R-:W2:Y:S01]  /*bc7f0*/  LDL.128 R164, [R1+0x57e0] ;  /* 0x0057e00001a47983 */ /* 0x004ea20000100c00 */
[----:B----4-:R-:W-:Y:S02]  /*bc800*/  IMAD.MOV.U32 R136, RZ, RZ, R12 ;  /* 0x000000ffff887224 */ /* 0x010fe400078e000c */
[----:B------:R-:W-:Y:S01]  /*bc810*/  IMAD.MOV.U32 R137, RZ, RZ, R13 ;  /* 0x000000ffff897224 */ /* 0x000fe200078e000d */
[----:B-1----:R-:W-:-:S08]  /*bc820*/  DFMA R12, -R108, R8, 1 ;  /* 0x3ff000006c0c742b */ /* 0x002fd00000000108 */
        /* <DEDUP_REMOVED lines=13> */
[-C--:B-----5:R-:W-:Y:S02]  /*bc900*/  DFMA R66, R162, R136.reuse, R132 ;  /* 0x00000088a242722b */ /* 0x0a0fe40000000084 */
        /* <DEDUP_REMOVED lines=12> */
[----:B------:R-:W-:Y:S01]  /*bc9d0*/  MOV R134, R164 ;  /* 0x000000a400867202 */ /* 0x000fe20000000f00 */
[----:B------:R-:W-:-:S06]  /*bc9e0*/  IMAD.MOV.U32 R135, RZ, RZ, R165 ;  /* 0x000000ffff877224 */ /* 0x000fcc00078e00a5 */
[----:B------:R-:W-:Y:S01]  /*bc9f0*/  DFMA R32, R134, R136, R32 ;  /* 0x000000888620722b */ /* 0x000fe20000000020 */
[----:B------:R-:W-:Y:S10]  /*bca00*/  @P1 BRA P2, `(.L_x_1887) ;  /* 0x00000000001c1947 */ /* 0x000ff40001000000 */
[----:B------:R-:W-:Y:S01]  /*bca10*/  IMAD.MOV.U32 R174, RZ, RZ, R108 ;  /* 0x000000ffffae7224 */ /* 0x000fe200078e006c */
[----:B------:R-:W-:Y:S02]  /*bca20*/  MOV R175, R109 ;  /* 0x0000006d00af7202 */ /* 0x000fe40000000f00 */
[----:B------:R-:W-:-:S07]  /*bca30*/  MOV R0, 0xbca50 ;  /* 0x000bca5000007802 */ /* 0x000fce0000000f00 */
[----:B01----:R-:W-:Y:S05]  /*bca40*/  CALL.REL.NOINC `($__internal_1_$__cuda_sm20_div_rn_f64_full) ;  /* 0x0000093c00187944 */ /* 0x003fea0003c00000 */
[----:B------:R-:W-:Y:S02]  /*bca50*/  IMAD.MOV.U32 R8, RZ, RZ, R12 ;  /* 0x000000ffff087224 */ /* 0x000fe400078e000c */
[----:B------:R-:W-:-:S05]  /*bca60*/  IMAD.MOV.U32 R9, RZ, RZ, R13 ;  /* 0x000000ffff097224 */ /* 0x000fca00078e000d */
[----:B------:R2:W-:Y:S02]  /*bca70*/  STL.64 [R1+0x7868], R8 ;  /* 0x0078680801007387 */ /* 0x0005e40000100a00 */
.L_x_1887:
[----:B------:R-:W-:Y:S05]  /*bca80*/  BSYNC.RECONVERGENT B3 ;  /* 0x0000000000037941 */ /* 0x000fea0003800200 */
.L_x_1886:
[----:B------:R-:W3:Y:S04]  /*bca90*/  LDL.64 R12, [R1+0x7868] ;  /* 0x00786800010c7983 */ /* 0x000ee80000100a00 */
[----:B------:R-:W4:Y:S04]  /*bcaa0*/  LDL.LU.64 R160, [R1+0x7ed8] ;  /* 0x007ed80001a07983 */ /* 0x000f280000300a00 */
[----:B------:R-:W5:Y:S04]  /*bcab0*/  LDL.64 R154, [R1+0x7e60] ;  /* 0x007e6000019a7983 */ /* 0x000f680000100a00 */
[----:B------:R-:W5:Y:S04]  /*bcac0*/  LDL.64 R152, [R1+0x7e68] ;  /* 0x007e680001987983 */ /* 0x000f680000100a00 */
[----:B------:R-:W5:Y:S04]  /*bcad0*/  LDL.64 R148, [R1+0x7fe8] ;  /* 0x007fe80001947983 */ /* 0x000f680000100a00 */
[----:B------:R-:W5:Y:S04]  /*bcae0*/  LDL.64 R142, [R1+0x7988] ;  /* 0x00798800018e7983 */ /* 0x000f680000100a00 */
[----:B-1----:R-:W5:Y:S04]  /*bcaf0*/  LDL.LU.64 R158, [R1+0x7ab8] ;  /* 0x007ab800019e7983 */ /* 0x002f680000300a00 */
[----:B------:R-:W5:Y:S04]  /*bcb00*/  LDL.64 R150, [R1+0x7fe0] ;  /* 0x007fe00001967983 */ /* 0x000f680000100a00 */
[----:B------:R-:W5:Y:S04]  /*bcb10*/  LDL.64 R146, [R1+0x7fd0] ;  /* 0x007fd00001927983 */ /* 0x000f680000100a00 */
[----:B------:R-:W5:Y:S04]  /*bcb20*/  LDL.64 R144, [R1+0x7fd8] ;  /* 0x007fd80001907983 */ /* 0x000f680000100a00 */
[----:B------:R-:W5:Y:S04]  /*bcb30*/  LDL.64 R140, [R1+0x7e70] ;  /* 0x007e7000018c7983 */ /* 0x000f680000100a00 */
[----:B------:R-:W5:Y:S04]  /*bcb40*/  LDL.64 R138, [R1+0x7e78] ;  /* 0x007e7800018a7983 */ /* 0x000f680000100a00 */
[----:B------:R-:W5:Y:S01]  /*bcb50*/  LDL.64 R134, [R1+0x7ab0] ;  /* 0x007ab00001867983 */ /* 0x000f620000100a00 */
[----:B--2---:R-:W1:Y:S01]  /*bcb60*/  MUFU.RCP64H R9, R35 ;  /* 0x0000002300097308 */ /* 0x004e620000001800 */
[----:B------:R-:W-:Y:S01]  /*bcb70*/  IMAD.MOV.U32 R8, RZ, RZ, 0x1 ;  /* 0x00000001ff087424 */ /* 0x000fe200078e00ff */
[----:B------:R-:W-:Y:S01]  /*bcb80*/  BSSY.RECONVERGENT B3, `(.L_x_1888) ;  /* 0x0000025000037945 */ /* 0x000fe20003800200 */
[----:B---3--:R-:W-:Y:S01]  /*bcb90*/  MOV R136, R12 ;  /* 0x0000000c00887202 */ /* 0x008fe20000000f00 */
[----:B------:R-:W-:-:S03]  /*bcba0*/  IMAD.MOV.U32 R137, RZ, RZ, R13 ;  /* 0x000000ffff897224 */ /* 0x000fc600078e000d */
        /* <DEDUP_REMOVED lines=34> */
.L_x_1889:
[----:B------:R-:W-:Y:S05]  /*bcdd0*/  BSYNC.RECONVERGENT B3 ;  /* 0x0000000000037941 */ /* 0x000fea0003800200 */
.L_x_1888:
        /* <DEDUP_REMOVED lines=20> */
[----:B------:R-:W-:Y:S02]  /*bcf20*/  DFMA R12, R8, R12, R8 ;  /* 0x0000000c080c722b */ /* 0x000fe40000000008 */
[----:B---3--:R-:W-:-:S08]  /*bcf30*/  DFMA R8, R128, R134, R126 ;  /* 0x000000868008722b */ /* 0x008fd0000000007e */
        /* <DEDUP_REMOVED lines=27> */
.L_x_1891:
[----:B------:R-:W-:Y:S05]  /*bd0f0*/  BSYNC.RECONVERGENT B3 ;  /* 0x0000000000037941 */ /* 0x000fea0003800200 */
.L_x_1890:
        /* <DEDUP_REMOVED lines=49> */
.L_x_1893:
[----:B------:R-:W-:Y:S05]  /*bd410*/  BSYNC.RECONVERGENT B3 ;  /* 0x0000000000037941 */ /* 0x000fea0003800200 */
.L_x_1892:
[----:B------:R-:W2:Y:S04]  /*bd420*/  LDL.64 R12, [R1+0x7a30] ;  /* 0x007a3000010c7983 */ /* 0x000ea80000100a00 */
        /* <DEDUP_REMOVED lines=22> */
[----:B------:R-:W-:Y:S01]  /*bd590*/  DFMA R146, R12, R124, R112 ;  /* 0x0000007c0c92722b */ /* 0x000fe20000000070 */
[----:B---3--:R1:W-:Y:S06]  /*bd5a0*/  STL.128 [R1+0x8030], R148 ;  /* 0x0080309401007387 */ /* 0x0083ec0000100c00 */
[----:B------:R1:W-:Y:S03]  /*bd5b0*/  STL.64 [R1+0x7ba0], R146 ;  /* 0x007ba09201007387 */ /* 0x0003e60000100a00 */
[----:B------:R-:W-:Y:S01]  /*bd5c0*/  FFMA R0, RZ, R49, R147 ;  /* 0x00000031ff007223 */ /* 0x000fe20000000093 */
[----:B------:R-:W-:-:S04]  /*bd5d0*/  FSETP.GEU.AND P2, PT, |R9|, 6.5827683646048100446e-37, PT ;  /* 0x036000000900780b */ /* 0x000fc80003f4e200 */
        /* <DEDUP_REMOVED lines=20> */
.L_x_1895:
[----:B------:R-:W-:Y:S05]  /*bd720*/  BSYNC.RECONVERGENT B3 ;  /* 0x0000000000037941 */ /* 0x000fea0003800200 */
.L_x_1894:
[----:B------:R-:W2:Y:S04]  /*bd730*/  LDL.64 R12, [R1+0x7ba0] ;  /* 0x007ba000010c7983 */ /* 0x000ea80000100a00 */
[----:B------:R-:W3:Y:S04]  /*bd740*/  LDL.64 R136, [R1+0x7cf0] ;  /* 0x007cf00001887983 */ /* 0x000ee80000100a00 */
        /* <DEDUP_REMOVED lines=24> */
[-C--:B------:R-:W-:Y:S02]  /*bd8d0*/  DFMA R64, R104, R124.reuse, R64 ;  /* 0x0000007c6840722b */ /* 0x080fe40000000040 */
[-C--:B---3--:R-:W-:Y:S02]  /*bd8e0*/  DFMA R104, R136, R124.reuse, R20 ;  /* 0x0000007c8868722b */ /* 0x088fe40000000014 */
[-C--:B----4-:R-:W-:Y:S02]  /*bd8f0*/  DFMA R20, R134, R124.reuse, R24 ;  /* 0x0000007c8614722b */ /* 0x090fe40000000018 */
[-C--:B-----5:R-:W-:Y:S02]  /*bd900*/  DFMA R24, R132, R124.reuse, R66 ;  /* 0x0000007c8418722b */ /* 0x0a0fe40000000042 */
[-C--:B------:R-:W-:Y:S02]  /*bd910*/  DFMA R66, R128, R124.reuse, R100 ;  /* 0x0000007c8042722b */ /* 0x080fe40000000064 */
[----:B------:R-:W-:-:S02]  /*bd920*/  DFMA R94, R106, R124, R94 ;  /* 0x0000007c6a5e722b */ /* 0x000fc4000000005e */
        /* <DEDUP_REMOVED lines=10> */
.L_x_1897:
[----:B------:R-:W-:Y:S05]  /*bd9d0*/  BSYNC.RECONVERGENT B3 ;  /* 0x0000000000037941 */ /* 0x000fea0003800200 */
.L_x_1896:
[----:B------:R-:W2:Y:S04]  /*bd9e0*/  LDL.64 R12, [R1+0x7ca0] ;  /* 0x007ca000010c7983 */ /* 0x000ea80000100a00 */
[----:B------:R-:W3:Y:S04]  /*bd9f0*/  LDL.64 R128, [R1+0x7a40] ;  /* 0x007a400001807983 */ /* 0x000ee80000100a00 */
[----:B------:R-:W4:Y:S04]  /*bda00*/  LDL.64 R126, [R1+0x7a48] ;  /* 0x007a4800017e7983 */ /* 0x000f280000100a00 */
        /* <DEDUP_REMOVED lines=22> */
[-C--:B---3--:R-:W-:Y:S02]  /*bdb70*/  DFMA R20, R128, R112.reuse, R20 ;  /* 0x000000708014722b */ /* 0x088fe40000000014 */
[-C--:B----4-:R-:W-:Y:S02]  /*bdb80*/  DFMA R24, R126, R112.reuse, R24 ;  /* 0x000000707e18722b */ /* 0x090fe40000000018 */
[-C--:B------:R-:W-:Y:S02]  /*bdb90*/  DFMA R66, R76, R112.reuse, R66 ;  /* 0x000000704c42722b */ /* 0x080fe40000000042 */
[-C--:B------:R-:W-:Y:S02]  /*bdba0*/  DFMA R64, R78, R112.reuse, R64 ;  /* 0x000000704e40722b */ /* 0x080fe40000000040 */
[-C--:B-----5:R-:W-:Y:S02]  /*bdbb0*/  DFMA R94, R124, R112.reuse, R94 ;  /* 0x000000707c5e722b */ /* 0x0a0fe4000000005e */
        /* <DEDUP_REMOVED lines=10> */
.L_x_1899:
[----:B------:R-:W-:Y:S05]  /*bdc60*/  BSYNC.RECONVERGENT B3 ;  /* 0x0000000000037941 */ /* 0x000fea0003800200 */
.L_x_1898:
        /* <DEDUP_REMOVED lines=28> */
[-C--:B-----5:R-:W-:Y:S02]  /*bde30*/  DFMA R64, R124, R110.reuse, R64 ;  /* 0x0000006e7c40722b */ /* 0x0a0fe40000000040 */
[-C--:B------:R-:W-:Y:S02]  /*bde40*/  DFMA R66, R114, R110.reuse, R94 ;  /* 0x0000006e7242722b */ /* 0x080fe4000000005e */
[-C--:B------:R-:W-:Y:S02]  /*bde50*/  DFMA R32, R112, R110.reuse, R32 ;  /* 0x0000006e7020722b */ /* 0x080fe40000000020 */
[----:B------:R-:W-:-:S02]  /*bde60*/  DFMA R88, R104, R110, R88 ;  /* 0x0000006e6858722b */ /* 0x000fc40000000058 */
[----:B-1----:R-:W-:Y:S09]  /*bde70*/  @P1 BRA P2, `(.L_x_1901) ;  /* 0x00000000001c1947 */ /* 0x002ff20001000000 */
[----:B------:R-:W-:Y:S01]  /*bde80*/  IMAD.MOV.U32 R174, RZ, RZ, R36 ;  /* 0x000000ffffae7224 */ /* 0x000fe200078e0024 */
[----:B------:R-:W-:Y:S02]  /*bde90*/  MOV R175, R37 ;  /* 0x0000002500af7202 */ /* 0x000fe40000000f00 */
[----:B------:R-:W-:-:S07]  /*bdea0*/  MOV R0, 0xbdec0 ;  /* 0x000bdec000007802 */ /* 0x000fce0000000f00 */
[----:B0-----:R-:W-:Y:S05]  /*bdeb0*/  CALL.REL.NOINC `($__internal_1_$__cuda_sm20_div_rn_f64_full) ;  /* 0x0000092400fc7944 */ /* 0x001fea0003c00000 */
[----:B------:R-:W-:Y:S02]  /*bdec0*/  IMAD.MOV.U32 R8, RZ, RZ, R12 ;  /* 0x000000ffff087224 */ /* 0x000fe400078e000c */
[----:B------:R-:W-:-:S05]  /*bded0*/  IMAD.MOV.U32 R9, RZ, RZ, R13 ;  /* 0x000000ffff097224 */ /* 0x000fca00078e000d */
[----:B------:R1:W-:Y:S02]  /*bdee0*/  STL.64 [R1+0x7d50], R8 ;  /* 0x007d500801007387 */ /* 0x0003e40000100a00 */
.L_x_1901:
[----:B------:R-:W-:Y:S05]  /*bdef0*/  BSYNC.RECONVERGENT B3 ;  /* 0x0000000000037941 */ /* 0x000fea0003800200 */
.L_x_1900:
[----:B------:R-:W2:Y:S04]  /*bdf00*/  LDL.64 R12, [R1+0x7d50] ;  /* 0x007d5000010c7983 */ /* 0x000ea80000100a00 */
[----:B------:R-:W3:Y:S04]  /*bdf10*/  LDL.64 R112, [R1+0x7e40] ;  /* 0x007e400001707983 */ /* 0x000ee80000100a00 */
[----:B------:R-:W4:Y:S04]  /*bdf20*/  LDL.64 R110, [R1+0x7e48] ;  /* 0x007e4800016e7983 */ /* 0x000f280000100a00 */
        /* <DEDUP_REMOVED lines=22> */
[-C--:B------:R-:W-:Y:S02]  /*be090*/  DFMA R66, R80, R104.reuse, R66 ;  /* 0x000000685042722b */ /* 0x080fe40000000042 */
[-C--:B------:R-:W-:Y:S02]  /*be0a0*/  DFMA R32, R82, R104.reuse, R32 ;  /* 0x000000685220722b */ /* 0x080fe40000000020 */
[----:B-----5:R-:W-:-:S04]  /*be0b0*/  DFMA R64, R100, R104, R88 ;  /* 0x000000686440722b */ /* 0x020fc80000000058 */
[----:B-1----:R-:W-:Y:S07]  /*be0c0*/  @P1 BRA P2, `(.L_x_1903) ;  /* 0x00000000001c1947 */ /* 0x002fee0001000000 */
[----:B------:R-:W-:Y:S01]  /*be0d0*/  MOV R174, R70 ;  /* 0x0000004600ae7202 */ /* 0x000fe20000000f00 */
[----:B------:R-:W-:Y:S01]  /*be0e0*/  IMAD.MOV.U32 R175, RZ, RZ, R71 ;  /* 0x000000ffffaf7224 */ /* 0x000fe200078e0047 */
[----:B------:R-:W-:-:S07]  /*be0f0*/  MOV R0, 0xbe110 ;  /* 0x000be11000007802 */ /* 0x000fce0000000f00 */
[----:B0-----:R-:W-:Y:S05]  /*be100*/  CALL.REL.NOINC `($__internal_1_$__cuda_sm20_div_rn_f64_full) ;  /* 0x0000092400687944 */ /* 0x001fea0003c00000 */
[----:B------:R-:W-:Y:S01]  /*be110*/  IMAD.MOV.U32 R8, RZ, RZ, R12 ;  /* 0x000000ffff087224 */ /* 0x000fe200078e000c */
[----:B------:R-:W-:-:S05]  /*be120*/  MOV R9, R13 ;  /* 0x0000000d00097202 */ /* 0x000fca0000000f00 */
[----:B------:R1:W-:Y:S02]  /*be130*/  STL.64 [R1+0x7e30], R8 ;  /* 0x007e300801007387 */ /* 0x0003e40000100a00 */
.L_x_1903:
[----:B------:R-:W-:Y:S05]  /*be140*/  BSYNC.RECONVERGENT B3 ;  /* 0x0000000000037941 */ /* 0x000fea0003800200 */
.L_x_1902:
[----:B------:R-:W2:Y:S04]  /*be150*/  LDL.64 R12, [R1+0x7e30] ;  /* 0x007e3000010c7983 */ /* 0x000ea80000100a00 */
[----:B------:R-:W3:Y:S04]  /*be160*/  LDL.64 R104, [R1+0x7f28] ;  /* 0x007f280001687983 */ /* 0x000ee80000100a00 */
[----:B------:R-:W4:Y:S04]  /*be170*/  LDL.64 R110, [R1+0x7f20] ;  /* 0x007f2000016e7983 */ /* 0x000f280000100a00 */
        /* <DEDUP_REMOVED lines=20> */
[-C--:B------:R-:W-:Y:S02]  /*be2c0*/  DFMA R20, R86, R100.reuse, R24 ;  /* 0x000000645614722b */ /* 0x080fe40000000018 */
[-C--:B---3--:R-:W-:Y:S02]  /*be2d0*/  DFMA R88, R104, R100.reuse, R32 ;  /* 0x000000646858722b */ /* 0x088fe40000000020 */
[-C--:B----4-:R-:W-:Y:S02]  /*be2e0*/  DFMA R24, R110, R100.reuse, R66 ;  /* 0x000000646e18722b */ /* 0x090fe40000000042 */
[----:B-----5:R-:W-:-:S06]  /*be2f0*/  DFMA R32, R94, R100, R64 ;  /* 0x000000645e20722b */ /* 0x020fcc0000000040 */
        /* <DEDUP_REMOVED lines=8> */
.L_x_1905:
[----:B------:R-:W-:Y:S05]  /*be380*/  BSYNC.RECONVERGENT B3 ;  /* 0x0000000000037941 */ /* 0x000fea0003800200 */
.L_x_1904:
[----:B------:R-:W2:Y:S04]  /*be390*/  LDL.128 R144, [R1+0x6670] ;  /* 0x0066700001907983 */ /* 0x000ea80000100c00 */
[----:B------:R-:W3:Y:S04]  /*be3a0*/  LDL.64 R176, [R1+0x7788] ;  /* 0x0077880001b07983 */ /* 0x000ee80000100a00 */
[----:B------:R-:W4:Y:S04]  /*be3b0*/  LDL.64 R66, [R1+0x7780] ;  /* 0x0077800001427983 */ /* 0x000f280000100a00 */
[----:B------:R-:W3:Y:S01]  /*be3c0*/  LDL.64 R104, [R1+0x7778] ;  /* 0x0077780001687983 */ /* 0x000ee20000100a00 */
[----:B-1----:R-:W1:Y:S01]  /*be3d0*/  MUFU.RCP64H R9, R217 ;  /* 0x000000d900097308 */ /* 0x002e620000001800 */
[----:B------:R-:W-:-:S02]  /*be3e0*/  IMAD.MOV.U32 R8, RZ, RZ, 0x1 ;  /* 0x00000001ff087424 */ /* 0x000fc400078e00ff */
[----:B------:R-:W3:Y:S04]  /*be3f0*/  LDL.64 R174, [R1+0x7770] ;  /* 0x0077700001ae7983 */ /* 0x000ee80000100a00 */
[----:B------:R-:W3:Y:S04]  /*be400*/  LDL.64 R128, [R1+0x77b8] ;  /* 0x0077b80001807983 */ /* 0x000ee80000100a00 */
[----:B------:R-:W3:Y:S04]  /*be410*/  LDL.64 R172, [R1+0x77a0] ;  /* 0x0077a00001ac7983 */ /* 0x000ee80000100a00 */
[----:B------:R-:W3:Y:S01]  /*be420*/  LDL.64 R110, [R1+0x7bc0] ;  /* 0x007bc000016e7983 */ /* 0x000ee20000100a00 */
[----:B-1----:R-:W-:-:S03]  /*be430*/  DFMA R12, -R216, R8, 1 ;  /* 0x3ff00000d80c742b */ /* 0x002fc60000000108 */
[----:B------:R-:W3:Y:S04]  /*be440*/  LDL.64 R244, [R1+0x78c0] ;  /* 0x0078c00001f47983 */ /* 0x000ee80000100a00 */
[----:B------:R-:W3:Y:S01]  /*be450*/  LDL.64 R242, [R1+0x7948] ;  /* 0x0079480001f27983 */ /* 0x000ee20000100a00 */
[----:B------:R-:W-:-:S03]  /*be460*/  DFMA R12, R12, R12, R12 ;  /* 0x0000000c0c0c722b */ /* 0x000fc6000000000c */
[----:B------:R-:W3:Y:S04]  /*be470*/  LDL.64 R240, [R1+0x7b40] ;  /* 0x007b400001f07983 */ /* 0x000ee80000100a00 */
[----:B------:R-:W3:Y:S01]  /*be480*/  LDL.64 R238, [R1+0x7af8] ;  /* 0x007af80001ee7983 */ /* 0x000ee20000100a00 */
[----:B------:R-:W-:-:S03]  /*be490*/  DFMA R8, R8, R12, R8 ;  /* 0x0000000c0808722b */ /* 0x000fc60000000008 */
[----:B------:R-:W3:Y:S04]  /*be4a0*/  LDL.64 R236, [R1+0x77b0] ;  /* 0x0077b00001ec7983 */ /* 0x000ee80000100a00 */
[----:B------:R-:W3:Y:S01]  /*be4b0*/  LDL.64 R246, [R1+0x7800] ;  /* 0x0078000001f67983 */ /* 0x000ee20000100a00 */
[----:B------:R-:W-:-:S03]  /*be4c0*/  DFMA R12, -R216, R8, 1 ;  /* 0x3ff00000d80c742b */ /* 0x000fc60000000108 */
[----:B------:R1:W5:Y:S04]  /*be4d0*/  LDL.64 R94, [R1+0x6738] ;  /* 0x00673800015e7983 */ /* 0x0003680000100a00 */
        /* <DEDUP_REMOVED lines=12> */
[----:B------:R1:W5:Y:S01]  /*be5a0*/  LDL.128 R164, [R1+0x6740] ;  /* 0x0067400001a47983 */ /* 0x0003620000100c00 */
[----:B--2---:R-:W-:-:S08]  /*be5b0*/  DMUL R12, R8, -R144 ;  /* 0x80000090080c7228 */ /* 0x004fd00000000000 */
[----:B------:R-:W-:Y:S02]  /*be5c0*/  DFMA R64, -R216, R12, -R144 ;  /* 0x0000000cd840722b */ /* 0x000fe40000000990 */
[----:B----4-:R-:W-:-:S06]  /*be5d0*/  DADD R66, -RZ, -R66 ;  /* 0x00000000ff427229 */ /* 0x010fcc0000000942 */
[----:B------:R-:W-:Y:S02]  /*be5e0*/  DFMA R100, R8, R64, R12 ;  /* 0x000000400864722b */ /* 0x000fe4000000000c */
[----:B---3--:R-:W-:Y:S01]  /*be5f0*/  DADD R64, -RZ, -R176 ;  /* 0x00000000ff407229 */ /* 0x008fe200000009b0 */
[----:B------:R-:W2:Y:S04]  /*be600*/  LDL.64 R8, [R1+0x7b48] ;  /* 0x007b480001087983 */ /* 0x000ea80000100a00 */
[----:B------:R-:W3:Y:S04]  /*be610*/  LDL.64 R176, [R1+0x7af0] ;  /* 0x007af00001b07983 */ /* 0x000ee80000100a00 */
[----:B------:R4:W-:Y:S02]  /*be620*/  STL.128 [R1+0x6510], R64 ;  /* 0x0065104001007387 */ /* 0x0009e40000100c00 */
[----:B----4-:R-:W-:-:S02]  /*be630*/  DADD R64, -RZ, -R104 ;  /* 0x00000000ff407229 */ /* 0x010fc40000000968 */
[----:B------:R-:W4:Y:S01]  /*be640*/  LDL.64 R104, [R1+0x7bc8] ;  /* 0x007bc80001687983 */ /* 0x000f220000100a00 */
[----:B------:R-:W-:-:S03]  /*be650*/  DADD R66, -RZ, -R174 ;  /* 0x00000000ff427229 */ /* 0x000fc600000009ae */
[----:B------:R-:W3:Y:S04]  /*be660*/  LDL.64 R174, [R1+0x7aa0] ;  /* 0x007aa00001ae7983 */ /* 0x000ee80000100a00 */
[----:B------:R0:W-:Y:S02]  /*be670*/  STL.128 [R1+0x6520], R64 ;  /* 0x0065204001007387 */ /* 0x0001e40000100c00 */
[----:B0-----:R-:W-:Y:S02]  /*be680*/  DADD R66, -RZ, -R128 ;  /* 0x00000000ff427229 */ /* 0x001fe40000000980 */
[----:B------:R-:W3:Y:S01]  /*be690*/  LDL.64 R128, [R1+0x77c8] ;  /* 0x0077c80001807983 */ /* 0x000ee20000100a00 */
[----:B------:R-:W-:-:S03]  /*be6a0*/  DADD R64, -RZ, -R172 ;  /* 0x00000000ff407229 */ /* 0x000fc600000009ac */
[----:B------:R-:W3:Y:S04]  /*be6b0*/  LDL.64 R172, [R1+0x7848] ;  /* 0x0078480001ac7983 */ /* 0x000ee80000100a00 */
[----:B------:R0:W-:Y:S02]  /*be6c0*/  STL.128 [R1+0x6530], R64 ;  /* 0x0065304001007387 */ /* 0x0001e40000100c00 */
[----:B0-----:R-:W-:Y:S02]  /*be6d0*/  DADD R64, -RZ, -R110 ;  /* 0x00000000ff407229 */ /* 0x001fe4000000096e */
[----:B------:R-:W3:Y:S01]  /*be6e0*/  LDL.64 R110, [R1+0x7d58] ;  /* 0x007d5800016e7983 */ /* 0x000ee20000100a00 */
[----:B----4-:R-:W-:-:S03]  /*be6f0*/  DADD R66, -RZ, -R104 ;  /* 0x00000000ff427229 */ /* 0x010fc60000000968 */
[----:B------:R-:W4:Y:S04]  /*be700*/  LDL.64 R104, [R1+0x7878] ;  /* 0x0078780001687983 */ /* 0x000f280000100a00 */
[----:B------:R2:W-:Y:S02]  /*be710*/  STL.128 [R1+0x6540], R64 ;  /* 0x0065404001007387 */ /* 0x0005e40000100c00 */
[----:B--2---:R-:W-:Y:S02]  /*be720*/  DADD R64, -RZ, -R8 ;  /* 0x00000000ff407229 */ /* 0x004fe40000000908 */
[----:B------:R-:W2:Y:S01]  /*be730*/  LDL.64 R8, [R1+0x7aa8] ;  /* 0x007aa80001087983 */ /* 0x000ea20000100a00 */
[----:B---3--:R-:W-:-:S03]  /*be740*/  DADD R66, -RZ, -R128 ;  /* 0x00000000ff427229 */ /* 0x008fc60000000980 */
[----:B------:R-:W3:Y:S04]  /*be750*/  LDL.64 R128, [R1+0x78d8] ;  /* 0x0078d80001807983 */ /* 0x000ee80000100a00 */
[----:B------:R0:W-:Y:S02]  /*be760*/  STL.128 [R1+0x6550], R64 ;  /* 0x0065504001007387 */ /* 0x0001e40000100c00 */
[----:B0-----:R-:W-:Y:S02]  /*be770*/  DADD R64, -RZ, -R244 ;  /* 0x00000000ff407229 */ /* 0x001fe400000009f4 */
[----:B------:R-:W-:Y:S01]  /*be780*/  DADD R66, -RZ, -R242 ;  /* 0x00000000ff427229 */ /* 0x000fe200000009f2 */
[----:B------:R-:W3:Y:S04]  /*be790*/  LDL.64 R244, [R1+0x7868] ;  /* 0x0078680001f47983 */ /* 0x000ee80000100a00 */
[----:B------:R-:W3:Y:S04]  /*be7a0*/  LDL.64 R242, [R1+0x78c8] ;  /* 0x0078c80001f27983 */ /* 0x000ee80000100a00 */
[----:B------:R0:W-:Y:S02]  /*be7b0*/  STL.128 [R1+0x6560], R64 ;  /* 0x0065604001007387 */ /* 0x0001e40000100c00 */
[----:B0-----:R-:W-:-:S02]  /*be7c0*/  DADD R64, -RZ, -R240 ;  /* 0x00000000ff407229 */ /* 0x001fc400000009f0 */
[----:B------:R-:W-:Y:S01]  /*be7d0*/  DADD R66, -RZ, -R238 ;  /* 0x00000000ff427229 */ /* 0x000fe200000009ee */
[----:B------:R-:W3:Y:S06]  /*be7e0*/  LDL.64 R240, [R1+0x7910] ;  /* 0x0079100001f07983 */ /* 0x000eec0000100a00 */
[----:B------:R0:W-:Y:S02]  /*be7f0*/  STL.128 [R1+0x6570], R64 ;  /* 0x0065704001007387 */ /* 0x0001e40000100c00 */
[----:B0-----:R-:W-:Y:S02]  /*be800*/  DADD R64, -RZ, -R236 ;  /* 0x00000000ff407229 */ /* 0x001fe400000009ec */
[----:B------:R-:W-:Y:S01]  /*be810*/  DADD R66, -RZ, -R2 ;  /* 0x00000000ff427229 */ /* 0x000fe20000000902 */
[----:B------:R-:W3:Y:S06]  /*be820*/  LDL.128 R236, [R1+0x80a0] ;  /* 0x0080a00001ec7983 */ /* 0x000eec0000100c00 */
[----:B------:R0:W-:Y:S02]  /*be830*/  STL.128 [R1+0x6580], R64 ;  /* 0x0065804001007387 */ /* 0x0001e40000100c00 */
[----:B0-----:R-:W-:-:S02]  /*be840*/  DADD R64, -RZ, -R176 ;  /* 0x00000000ff407229 */ /* 0x001fc400000009b0 */
[----:B------:R-:W-:Y:S01]  /*be850*/  DADD R66, -RZ, -R174 ;  /* 0x00000000ff427229 */ /* 0x000fe200000009ae */
[----:B------:R-:W3:Y:S04]  /*be860*/  LDL.64 R176, [R1+0x7a30] ;  /* 0x007a300001b07983 */ /* 0x000ee80000100a00 */
[----:B------:R-:W3:Y:S04]  /*be870*/  LDL.64 R174, [R1+0x7ca0] ;  /* 0x007ca00001ae7983 */ /* 0x000ee80000100a00 */
[----:B------:R0:W-:Y:S02]  /*be880*/  STL.128 [R1+0x6590], R64 ;  /* 0x0065904001007387 */ /* 0x0001e40000100c00 */
[----:B0-----:R-:W-:-:S02]  /*be890*/  DADD R64, -RZ, -R110 ;  /* 0x00000000ff407229 */ /* 0x001fc4000000096e */
[----:B------:R-:W3:Y:S01]  /*be8a0*/  LDL.64 R110, [R1+0x78d0] ;  /* 0x0078d000016e7983 */ /* 0x000ee20000100a00 */
[----:B----4-:R-:W-:-:S03]  /*be8b0*/  DADD R66, -RZ, -R104 ;  /* 0x00000000ff427229 */ /* 0x010fc60000000968 */
[----:B------:R-:W4:Y:S04]  /*be8c0*/  LDL.64 R104, [R1+0x7ef8] ;  /* 0x007ef80001687983 */ /* 0x000f280000100a00 */
[----:B------:R0:W-:Y:S02]  /*be8d0*/  STL.128 [R1+0x65a0], R64 ;  /* 0x0065a04001007387 */ /* 0x0001e40000100c00 */
[----:B0-----:R-:W-:Y:S02]  /*be8e0*/  DADD R64, -RZ, -R68 ;  /* 0x00000000ff407229 */ /* 0x001fe40000000944 */
[----:B------:R-:W-:Y:S01]  /*be8f0*/  DADD R66, -RZ, -R172 ;  /* 0x00000000ff427229 */ /* 0x000fe200000009ac */
[----:B------:R-:W4:Y:S06]  /*be900*/  LDL.64 R172, [R1+0x7ba0] ;  /* 0x007ba00001ac7983 */ /* 0x000f2c0000100a00 */
[----:B------:R2:W-:Y:S02]  /*be910*/  STL.128 [R1+0x65b0], R64 ;  /* 0x0065b04001007387 */ /* 0x0005e40000100c00 */
[----:B--2---:R-:W-:-:S02]  /*be920*/  DADD R64, -RZ, -R8 ;  /* 0x00000000ff407229 */ /* 0x004fc40000000908 */
[----:B------:R-:W2:Y:S01]  /*be930*/  LDL.64 R8, [R1+0x7808] ;  /* 0x0078080001087983 */ /* 0x000ea20000100a00 */
[----:B---3--:R-:W-:-:S03]  /*be940*/  DADD R66, -RZ, -R128 ;  /* 0x00000000ff427229 */ /* 0x008fc60000000980 */
[----:B------:R-:W3:Y:S04]  /*be950*/  LDL.64 R128, [R1+0x7d00] ;  /* 0x007d000001807983 */ /* 0x000ee80000100a00 */
[----:B------:R0:W-:Y:S02]  /*be960*/  STL.128 [R1+0x65c0], R64 ;  /* 0x0065c04001007387 */ /* 0x0001e40000100c00 */
[----:B0-----:R-:W-:Y:S02]  /*be970*/  DADD R66, -RZ, -R62 ;  /* 0x00000000ff427229 */ /* 0x001fe4000000093e */
[----:B------:R-:W-:Y:S01]  /*be980*/  DADD R64, -RZ, -R110 ;  /* 0x00000000ff407229 */ /* 0x000fe2000000096e */
[----:B------:R-:W3:Y:S06]  /*be990*/  LDL.64 R110, [R1+0x7d50] ;  /* 0x007d5000016e7983 */ /* 0x000eec0000100a00 */
[----:B------:R2:W-:Y:S02]  /*be9a0*/  STL.128 [R1+0x65d0], R64 ;  /* 0x0065d04001007387 */ /* 0x0005e40000100c00 */
[----:B--2---:R-:W-:-:S02]  /*be9b0*/  DADD R66, -RZ, -R8 ;  /* 0x00000000ff427229 */ /* 0x004fc40000000908 */
[----:B------:R-:W2:Y:S01]  /*be9c0*/  LDL.64 R8, [R1+0x7e30] ;  /* 0x007e300001087983 */ /* 0x000ea20000100a00 */
        /* <DEDUP_REMOVED lines=11> */
[----:B----4-:R-:W-:Y:S02]  /*bea80*/  DADD R172, -RZ, -R172 ;  /* 0x00000000ffac7229 */ /* 0x010fe400000009ac */
[----:B------:R-:W-:Y:S02]  /*bea90*/  DADD R174, -RZ, -R174 ;  /* 0x00000000ffae7229 */ /* 0x000fe400000009ae */
[----:B---3--:R-:W-:Y:S02]  /*beaa0*/  DADD R64, -RZ, -R128 ;  /* 0x00000000ff407229 */ /* 0x008fe40000000980 */
[----:B------:R-:W-:-:S07]  /*beab0*/  DADD R66, -RZ, -R110 ;  /* 0x00000000ff427229 */ /* 0x000fce000000096e */
[----:B------:R0:W-:Y:S04]  /*beac0*/  STL.128 [R1+0x6630], R64 ;  /* 0x0066304001007387 */ /* 0x0001e80000100c00 */
[----:B------:R3:W-:Y:S01]  /*bead0*/  STL.128 [R1+0x6620], R172 ;  /* 0x006620ac01007387 */ /* 0x0007e20000100c00 */
[----:B0-----:R-:W-:Y:S02]  /*beae0*/  DADD R66, -RZ, -R104 ;  /* 0x00000000ff427229 */ /* 0x001fe40000000968 */
[-C--:B---3--:R-:W-:Y:S02]  /*beaf0*/  DFMA R172, R122, R104.reuse, R88 ;  /* 0x000000687aac722b */ /* 0x088fe40000000058 */
[----:B------:R-:W-:Y:S01]  /*beb00*/  DFMA R174, R236, R104, R32 ;  /* 0x00000068ecae722b */ /* 0x000fe20000000020 */
[----:B------:R-:W-:Y:S01]  /*beb10*/  STL.64 [R1+0x80b0], R100 ;  /* 0x0080b06401007387 */ /* 0x000fe20000100a00 */
[----:B------:R-:W-:-:S03]  /*beb20*/  FFMA R0, RZ, R217, R101 ;  /* 0x000000d9ff007223 */ /* 0x000fc60000000065 */
[----:B------:R-:W-:Y:S04]  /*beb30*/  STL.128 [R1+0x6500], R236 ;  /* 0x006500ec01007387 */ /* 0x000fe80000100c00 */
[----:B------:R-:W-:Y:S04]  /*beb40*/  STL.128 [R1+0x7e20], R172 ;  /* 0x007e20ac01007387 */ /* 0x000fe80000100c00 */
[----:B------:R-:W-:Y:S01]  /*beb50*/  STL.128 [R1+0x6660], R172 ;  /* 0x006660ac01007387 */ /* 0x000fe20000100c00 */
[----:B------:R-:W-:Y:S01]  /*beb60*/  FSETP.GT.AND P1, PT, |R0|, 1.469367938527859385e-39, PT ;  /* 0x001000000000780b */ /* 0x000fe20003f24200 */
[----:B------:R-:W-:Y:S01]  /*beb70*/  BSSY.RECONVERGENT B3, `(.L_x_1906) ;  /* 0x0000010000037945 */ /* 0x000fe20003800200 */
[----:B--2---:R-:W-:-:S02]  /*beb80*/  DADD R64, -RZ, -R8 ;  /* 0x00000000ff407229 */ /* 0x004fc40000000908 */
[----:B------:R-:W-:-:S05]  /*beb90*/  DADD R8, -RZ, -R144 ;  /* 0x00000000ff087229 */ /* 0x000fca0000000990 */
[----:B------:R0:W-:Y:S02]  /*beba0*/  STL.128 [R1+0x6640], R64 ;  /* 0x0066404001007387 */ /* 0x0001e40000100c00 */
[-C--:B0-----:R-:W-:Y:S02]  /*bebb0*/  DFMA R64, R118, R104.reuse, R20 ;  /* 0x000000687640722b */ /* 0x081fe40000000014 */
[----:B------:R-:W-:Y:S01]  /*bebc0*/  DFMA R66, R120, R104, R24 ;  /* 0x000000687842722b */ /* 0x000fe20000000018 */
[----:B------:R-:W-:-:S06]  /*bebd0*/  FSETP.GEU.AND P2, PT, |R9|, 6.5827683646048100446e-37, PT ;  /* 0x036000000900780b */ /* 0x000fcc0003f4e200 */
[----:B------:R1:W-:Y:S07]  /*bebe0*/  STL.128 [R1+0x6650], R64 ;  /* 0x0066504001007387 */ /* 0x0003ee0000100c00 */
[----:B------:R-:W-:Y:S05]  /*bebf0*/  @P1 BRA P2, `(.L_x_1907) ;  /* 0x00000000001c1947 */ /* 0x000fea0001000000 */
[----:B------:R-:W-:Y:S01]  /*bec00*/  MOV R174, R216 ;  /* 0x000000d800ae7202 */ /* 0x000fe20000000f00 */
[----:B------:R-:W-:Y:S01]  /*bec10*/  IMAD.MOV.U32 R175, RZ, RZ, R217 ;  /* 0x000000ffffaf7224 */ /* 0x000fe200078e00d9 */
[----:B------:R-:W-:-:S07]  /*bec20*/  MOV R0, 0xbec40 ;  /* 0x000bec4000007802 */ /* 0x000fce0000000f00 */
[----:B-1---5:R-:W-:Y:S05]  /*bec30*/  CALL.REL.NOINC `($__internal_1_$__cuda_sm20_div_rn_f64_full) ;  /* 0x00000918009c7944 */ /* 0x022fea0003c00000 */
[----:B------:R-:W-:Y:S01]  /*bec40*/  IMAD.MOV.U32 R8, RZ, RZ, R12 ;  /* 0x000000ffff087224 */ /* 0x000fe200078e000c */
[----:B------:R-:W-:-:S05]  /*bec50*/  MOV R9, R13 ;  /* 0x0000000d00097202 */ /* 0x000fca0000000f00 */
[----:B------:R0:W-:Y:S02]  /*bec60*/  STL.64 [R1+0x80b0], R8 ;  /* 0x0080b00801007387 */ /* 0x0001e40000100a00 */
.L_x_1907:
[----:B------:R-:W-:Y:S05]  /*bec70*/  BSYNC.RECONVERGENT B3 ;  /* 0x0000000000037941 */ /* 0x000fea0003800200 */
.L_x_1906:
[----:B------:R-:W2:Y:S04]  /*bec80*/  LDL.64 R12, [R1+0x80b0] ;  /* 0x0080b000010c7983 */ /* 0x000ea80000100a00 */
[----:B------:R-:W3:Y:S04]  /*bec90*/  LDL.64 R24, [R1+0x8450] ;  /* 0x0084500001187983 */ /* 0x000ee80000100a00 */
[----:B------:R-:W4:Y:S01]  /*beca0*/  LDL.64 R32, [R1+0x8458] ;  /* 0x0084580001207983 */ /* 0x000f220000100a00 */
        /* <DEDUP_REMOVED lines=18> */
[-C--:B-----5:R-:W-:Y:S02]  /*bedd0*/  DFMA R20, R218, R88.reuse, R156 ;  /* 0x00000058da14722b */ /* 0x0a0fe4000000009c */
[-C--:B---3--:R-:W-:Y:S02]  /*bede0*/  DFMA R24, R24, R88.reuse, R142 ;  /* 0x000000581818722b */ /* 0x088fe4000000008e */
[----:B----4-:R-:W-:-:S08]  /*bedf0*/  DFMA R32, R32, R88, R94 ;  /* 0x000000582020722b */ /* 0x010fd0000000005e */
[----:B0-----:R-:W-:Y:S05]  /*bee00*/  @P1 BRA P2, `(.L_x_1909) ;  /* 0x00000000001c1947 */ /* 0x001fea0001000000 */
[----:B------:R-:W-:Y:S01]  /*bee10*/  IMAD.MOV.U32 R174, RZ, RZ, R180 ;  /* 0x000000ffffae7224 */ /* 0x000fe200078e00b4 */
[----:B------:R-:W-:Y:S01]  /*bee20*/  MOV R0, 0xbee50 ;  /* 0x000bee5000007802 */ /* 0x000fe20000000f00 */
[----:B------:R-:W-:-:S07]  /*bee30*/  IMAD.MOV.U32 R175, RZ, RZ, R181 ;  /* 0x000000ffffaf7224 */ /* 0x000fce00078e00b5 */
[----:B-1----:R-:W-:Y:S05]  /*bee40*/  CALL.REL.NOINC `($__internal_1_$__cuda_sm20_div_rn_f64_full) ;  /* 0x0000091800187944 */ /* 0x002fea0003c00000 */
[----:B------:R-:W-:Y:S01]  /*bee50*/  MOV R8, R12 ;  /* 0x0000000c00087202 */ /* 0x000fe20000000f00 */
[----:B------:R-:W-:-:S05]  /*bee60*/  IMAD.MOV.U32 R9, RZ, RZ, R13 ;  /* 0x000000ffff097224 */ /* 0x000fca00078e000d */
[----:B------:R0:W-:Y:S02]  /*bee70*/  STL.64 [R1+0x7e38], R8 ;  /* 0x007e380801007387 */ /* 0x0001e40000100a00 */
.L_x_1909:
[----:B------:R-:W-:Y:S05]  /*bee80*/  BSYNC.RECONVERGENT B3 ;  /* 0x0000000000037941 */ /* 0x000fea0003800200 */
.L_x_1908:
[----:B------:R-:W2:Y:S04]  /*bee90*/  LDL.64 R12, [R1+0x7e38] ;  /* 0x007e3800010c7983 */ /* 0x000ea80000100a00 */
[----:B------:R-:W3:Y:S04]  /*beea0*/  LDL.64 R94, [R1+0x8730] ;  /* 0x00873000015e7983 */ /* 0x000ee80000100a00 */
[----:B------:R-:W4:Y:S04]  /*beeb0*/  LDL.LU.64 R128, [R1+0x88b0] ;  /* 0x0088b00001807983 */ /* 0x000f280000300a00 */
[----:B------:R-:W4:Y:S04]  /*beec0*/  LDL.64 R110, [R1+0x8738] ;  /* 0x00873800016e7983 */ /* 0x000f280000100a00 */
[----:B------:R-:W5:Y:S01]  /*beed0*/  LDL.64 R100, [R1+0x8718] ;  /* 0x0087180001647983 */ /* 0x000f620000100a00 */
        /* <DEDUP_REMOVED lines=19> */
[-C--:B------:R-:W-:Y:S02]  /*bf010*/  DFMA R88, R182, R104.reuse, R152 ;  /* 0x00000068b658722b */ /* 0x080fe40000000098 */
[-C--:B----4-:R-:W-:Y:S02]  /*bf020*/  DFMA R24, R110, R104.reuse, R128 ;  /* 0x000000686e18722b */ /* 0x090fe40000000080 */
[----:B-----5:R-:W-:-:S06]  /*bf030*/  DFMA R100, R100, R104, R164 ;  /* 0x000000686464722b */ /* 0x020fcc00000000a4 */
[----:B0-----:R-:W-:Y:S05]  /*bf040*/  @P1 BRA P2, `(.L_x_1911) ;  /* 0x00000000001c1947 */ /* 0x001fea0001000000 */
[----:B------:R-:W-:Y:S01]  /*bf050*/  IMAD.MOV.U32 R174, RZ, RZ, R220 ;  /* 0x000000ffffae7224 */ /* 0x000fe200078e00dc */
[----:B------:R-:W-:Y:S02]  /*bf060*/  MOV R175, R221 ;  /* 0x000000dd00af7202 */ /* 0x000fe40000000f00 */
[----:B------:R-:W-:-:S07]  /*bf070*/  MOV R0, 0xbf090 ;  /* 0x000bf09000007802 */ /* 0x000fce0000000f00 */
[----:B-1----:R-:W-:Y:S05]  /*bf080*/  CALL.REL.NOINC `($__internal_1_$__cuda_sm20_div_rn_f64_full) ;  /* 0x0000091400887944 */ /* 0x002fea0003c00000 */
[----:B------:R-:W-:Y:S02]  /*bf090*/  IMAD.MOV.U32 R8, RZ, RZ, R12 ;  /* 0x000000ffff087224 */ /* 0x000fe400078e000c */
[----:B------:R-:W-:-:S05]  /*bf0a0*/  IMAD.MOV.U32 R9, RZ, RZ, R13 ;  /* 0x000000ffff097224 */ /* 0x000fca00078e000d */
[----:B------:R0:W-:Y:S02]  /*bf0b0*/  STL.64 [R1+0x7980], R8 ;  /* 0x0079800801007387 */ /* 0x0001e40000100a00 */
.L_x_1911:
[----:B------:R-:W-:Y:S05]  /*bf0c0*/  BSYNC.RECONVERGENT B3 ;  /* 0x0000000000037941 */ /* 0x000fea0003800200 */
.L_x_1910:
        /* <DEDUP_REMOVED lines=40> */
[----:B0-----:R-:W-:Y:S10]  /*bf350*/  @P1 BRA P2, `(.L_x_1913) ;  /* 0x00000000001c1947 */ /* 0x001ff40001000000 */
[----:B------:R-:W-:Y:S01]  /*bf360*/  MOV R174, R204 ;  /* 0x000000cc00ae7202 */ /* 0x000fe20000000f00 */
[----:B------:R-:W-:Y:S01]  /*bf370*/  IMAD.MOV.U32 R175, RZ, RZ, R205 ;  /* 0x000000ffffaf7224 */ /* 0x000fe200078e00cd */
[----:B------:R-:W-:-:S07]  /*bf380*/  MOV R0, 0xbf3a0 ;  /* 0x000bf3a000007802 */ /* 0x000fce0000000f00 */
[----:B-1----:R-:W-:Y:S05]  /*bf390*/  CALL.REL.NOINC `($__internal_1_$__cuda_sm20_div_rn_f64_full) ;  /* 0x0000091000c47944 */ /* 0x002fea0003c00000 */
[----:B------:R-:W-:Y:S01]  /*bf3a0*/  IMAD.MOV.U32 R8, RZ, RZ, R12 ;  /* 0x000000ffff087224 */ /* 0x000fe200078e000c */
[----:B------:R-:W-:-:S05]  /*bf3b0*/  MOV R9, R13 ;  /* 0x0000000d00097202 */ /* 0x000fca0000000f00 */
[----:B------:R0:W-:Y:S02]  /*bf3c0*/  STL.64 [R1+0x7d88], R8 ;  /* 0x007d880801007387 */ /* 0x0001e40000100a00 */
.L_x_1913:
[----:B------:R-:W-:Y:S05]  /*bf3d0*/  BSYNC.RECONVERGENT B3 ;  /* 0x0000000000037941 */ /* 0x000fea0003800200 */
.L_x_1912:
[----:B------:R-:W2:Y:S04]  /*bf3e0*/  LDL.64 R12, [R1+0x7d88] ;  /* 0x007d8800010c7983 */ /* 0x000ea80000100a00 */
[----:B------:R-:W3:Y:S04]  /*bf3f0*/  LDL.64 R152, [R1+0x83b0] ;  /* 0x0083b00001987983 */ /* 0x000ee80000100a00 */
[----:B------:R-:W4:Y:S04]  /*bf400*/  LDL.64 R148, [R1+0x83b8] ;  /* 0x0083b80001947983 */ /* 0x000f280000100a00 */
[----:B------:R-:W5:Y:S04]  /*bf410*/  LDL.64 R146, [R1+0x8420] ;  /* 0x0084200001927983 */ /* 0x000f680000100a00 */
        /* <DEDUP_REMOVED lines=24> */
[----:B0-----:R-:W-:Y:S07]  /*bf5a0*/  @P1 BRA P2, `(.L_x_1915) ;  /* 0x00000000001c1947 */ /* 0x001fee0001000000 */
[----:B------:R-:W-:Y:S01]  /*bf5b0*/  IMAD.MOV.U32 R174, RZ, RZ, R200 ;  /* 0x000000ffffae7224 */ /* 0x000fe200078e00c8 */
[----:B------:R-:W-:Y:S01]  /*bf5c0*/  MOV R0, 0xbf5f0 ;  /* 0x000bf5f000007802 */ /* 0x000fe20000000f00 */
[----:B------:R-:W-:-:S07]  /*bf5d0*/  IMAD.MOV.U32 R175, RZ, RZ, R201 ;  /* 0x000000ffffaf7224 */ /* 0x000fce00078e00c9 */
[----:B-1----:R-:W-:Y:S05]  /*bf5e0*/  CALL.REL.NOINC `($__internal_1_$__cuda_sm20_div_rn_f64_full) ;  /* 0x0000091000307944 */ /* 0x002fea0003c00000 */
[----:B------:R-:W-:Y:S01]  /*bf5f0*/  MOV R8, R12 ;  /* 0x0000000c00087202 */ /* 0x000fe20000000f00 */
[----:B------:R-:W-:-:S05]  /*bf600*/  IMAD.MOV.U32 R9, RZ, RZ, R13 ;  /* 0x000000ffff097224 */ /* 0x000fca00078e000d */
[----:B------:R0:W-:Y:S02]  /*bf610*/  STL.64 [R1+0x8048], R8 ;  /* 0x0080480801007387 */ /* 0x0001e40000100a00 */
.L_x_1915:
[----:B------:R-:W-:Y:S05]  /*bf620*/  BSYNC.RECONVERGENT B3 ;  /* 0x0000000000037941 */ /* 0x000fea0003800200 */
.L_x_1914:
[----:B------:R-:W2:Y:S04]  /*bf630*/  LDL.64 R12, [R1+0x8048] ;  /* 0x00804800010c7983 */ /* 0x000ea80000100a00 */
[----:B------:R-:W3:Y:S04]  /*bf640*/  LDL.64 R146, [R1+0x81f0] ;  /* 0x0081f00001927983 */ /* 0x000ee80000100a00 */
[----:B------:R-:W4:Y:S01]  /*bf650*/  LDL.64 R142, [R1+0x81f8] ;  /* 0x0081f800018e7983 */ /* 0x000f220000100a00 */
        /* <DEDUP_REMOVED lines=20> */
[----:B----4-:R-:W-:-:S08]  /*bf7a0*/  DFMA R24, R142, R144, R24 ;  /* 0x000000908e18722b */ /* 0x010fd00000000018 */
        /* <DEDUP_REMOVED lines=8> */
.L_x_1917:
[----:B------:R-:W-:Y:S05]  /*bf830*/  BSYNC.RECONVERGENT B3 ;  /* 0x0000000000037941 */ /* 0x000fea0003800200 */
.L_x_1916:
[----:B------:R-:W2:Y:S04]  /*bf840*/  LDL.64 R12, [R1+0x8040] ;  /* 0x00804000010c7983 */ /* 0x000ea80000100a00 */
[----:B------:R-:W3:Y:S04]  /*bf850*/  LDL.64 R146, [R1+0x8130] ;  /* 0x0081300001927983 */ /* 0x000ee80000100a00 */
[----:B------:R-:W4:Y:S01]  /*bf860*/  LDL.64 R142, [R1+0x8138] ;  /* 0x00813800018e7983 */ /* 0x000f220000100a00 */
        /* <DEDUP_REMOVED lines=22> */
[----:B------:R-:W-:Y:S01]  /*bf9d0*/  MOV R174, R190 ;  /* 0x000000be00ae7202 */ /* 0x000fe20000000f00 */
[----:B------:R-:W-:Y:S01]  /*bf9e0*/  IMAD.MOV.U32 R175, RZ, RZ, R191 ;  /* 0x000000ffffaf7224 */ /* 0x000fe200078e00bf */
[----:B------:R-:W-:-:S07]  /*bf9f0*/  MOV R0, 0xbfa10 ;  /* 0x000bfa1000007802 */ /* 0x000fce0000000f00 */
[----:B-1----:R-:W-:Y:S05]  /*bfa00*/  CALL.REL.NOINC `($__internal_1_$__cuda_sm20_div_rn_f64_full) ;  /* 0x0000090c00287944 */ /* 0x002fea0003c00000 */
[----:B------:R-:W-:Y:S01]  /*bfa10*/  IMAD.MOV.U32 R8, RZ, RZ, R12 ;  /* 0x000000ffff087224 */ /* 0x000fe200078e000c */
[----:B------:R-:W-:-:S05]  /*bfa20*/  MOV R9, R13 ;  /* 0x0000000d00097202 */ /* 0x000fca0000000f00 */
[----:B------:R0:W-:Y:S02]  /*bfa30*/  STL.64 [R1+0x7d78], R8 ;  /* 0x007d780801007387 */ /* 0x0001e40000100a00 */
.L_x_1919:
[----:B------:R-:W-:Y:S05]  /*bfa40*/  BSYNC.RECONVERGENT B3 ;  /* 0x0000000000037941 */ /* 0x000fea0003800200 */
.L_x_1918:
[----:B------:R-:W2:Y:S04]  /*bfa50*/  LDL.64 R12, [R1+0x7d78] ;  /* 0x007d7800010c7983 */ /* 0x000ea80000100a00 */
[----:B------:R-:W3:Y:S04]  /*bfa60*/  LDL.64 R148, [R1+0x81b0] ;  /* 0x0081b00001947983 */ /* 0x000ee80000100a00 */
[----:B------:R-:W4:Y:S04]  /*bfa70*/  LDL.64 R144, [R1+0x8228] ;  /* 0x0082280001907983 */ /* 0x000f280000100a00 */
[----:B------:R-:W5:Y:S04]  /*bfa80*/  LDL.64 R152, [R1+0x81b8] ;  /* 0x0081b80001987983 */ /* 0x000f680000100a00 */
        /* <DEDUP_REMOVED lines=33> */
.L_x_1921:
[----:B------:R-:W-:Y:S05]  /*bfca0*/  BSYNC.RECONVERGENT B3 ;  /* 0x0000000000037941 */ /* 0x000fea0003800200 */
.L_x_1920:
[----:B------:R-:W2:Y:S04]  /*bfcb0*/  LDL.64 R12, [R1+0x7ca8] ;  /* 0x007ca800010c7983 */ /* 0x000ea80000100a00 */
[----:B------:R-:W3:Y:S04]  /*bfcc0*/  LDL.64 R136, [R1+0x83a0] ;  /* 0x0083a00001887983 */ /* 0x000ee80000100a00 */
[----:B------:R-:W4:Y:S04]  /*bfcd0*/  LDL.64 R154, [R1+0x8380] ;  /* 0x00838000019a7983 */ /* 0x000f280000100a00 */
[----:B------:R-:W5:Y:S04]  /*bfce0*/  LDL.64 R152, [R1+0x8388] ;  /* 0x0083880001987983 */ /* 0x000f680000100a00 */
[----:B------:R-:W5:Y:S04]  /*bfcf0*/  LDL.64 R148, [R1+0x83a8] ;  /* 0x0083a80001947983 */ /* 0x000f680000100a00 */
[----:B------:R-:W5:Y:S04]  /*bfd00*/  LDL.64 R146, [R1+0x8360] ;  /* 0x0083600001927983 */ /* 0x000f680000100a00 */
        /* <DEDUP_REMOVED lines=26> */
[----:B0-----:R-:W-:Y:S10]  /*bfeb0*/  @P1 BRA P2, `(.L_x_1923) ;  /* 0x00000000001c1947 */ /* 0x001ff40001000000 */
[----:B------:R-:W-:Y:S01]  /*bfec0*/  IMAD.MOV.U32 R174, RZ, RZ, R18 ;  /* 0x000000ffffae7224 */ /* 0x000fe200078e0012 */
[----:B------:R-:W-:Y:S02]  /*bfed0*/  MOV R175, R19 ;  /* 0x0000001300af7202 */ /* 0x000fe40000000f00 */
[----:B------:R-:W-:-:S07]  /*bfee0*/  MOV R0, 0xbff00 ;  /* 0x000bff0000007802 */ /* 0x000fce0000000f00 */
[----:B-1----:R-:W-:Y:S05]  /*bfef0*/  CALL.REL.NOINC `($__internal_1_$__cuda_sm20_div_rn_f64_full) ;  /* 0x0000090400ec7944 */ /* 0x002fea0003c00000 */
[----:B------:R-:W-:Y:S02]  /*bff00*/  IMAD.MOV.U32 R8, RZ, RZ, R12 ;  /* 0x000000ffff087224 */ /* 0x000fe400078e000c */
[----:B------:R-:W-:-:S05]  /*bff10*/  IMAD.MOV.U32 R9, RZ, RZ, R13 ;  /* 0x000000ffff097224 */ /* 0x000fca00078e000d */
[----:B------:R0:W-:Y:S02]  /*bff20*/  STL.64 [R1+0x7b90], R8 ;  /* 0x007b900801007387 */ /* 0x0001e40000100a00 */
.L_x_1923:
[----:B------:R-:W-:Y:S05]  /*bff30*/  BSYNC.RECONVERGENT B3 ;  /* 0x0000000000037941 */ /* 0x000fea0003800200 */
.L_x_1922:
        /* <DEDUP_REMOVED lines=45> */
.L_x_1925:
[----:B------:R-:W-:Y:S05]  /*c0210*/  BSYNC.RECONVERGENT B3 ;  /* 0x0000000000037941 */ /* 0x000fea0003800200 */
.L_x_1924:
        /* <DEDUP_REMOVED lines=41> */
[----:B-1----:R-:W-:Y:S05]  /*c04b0*/  CALL.REL.NOINC `($__internal_1_$__cuda_sm20_div_rn_f64_full) ;  /* 0x00000900007c7944 */ /* 0x002fea0003c00000 */
[----:B------:R-:W-:Y:S01]  /*c04c0*/  MOV R8, R12 ;  /* 0x0000000c00087202 */ /* 0x000fe20000000f00 */
[----:B------:R-:W-:-:S05]  /*c04d0*/  IMAD.MOV.U32 R9, RZ, RZ, R13 ;  /* 0x000000ffff097224 */ /* 0x000fca00078e000d */
[----:B------:R0:W-:Y:S02]  /*c04e0*/  STL.64 [R1+0x7b58], R8 ;  /* 0x007b580801007387 */ /* 0x0001e40000100a00 */
.L_x_1927:
[----:B------:R-:W-:Y:S05]  /*c04f0*/  BSYNC.RECONVERGENT B3 ;  /* 0x0000000000037941 */ /* 0x000fea0003800200 */
.L_x_1926:
        /* <DEDUP_REMOVED lines=46> */
.L_x_1929:
[----:B------:R-:W-:Y:S05]  /*c07e0*/  BSYNC.RECONVERGENT B3 ;  /* 0x0000000000037941 */ /* 0x000fea0003800200 */
.L_x_1928:
        /* <DEDUP_REMOVED lines=57> */
.L_x_1931:
[----:B------:R-:W-:Y:S05]  /*c0b80*/  BSYNC.RECONVERGENT B3 ;  /* 0x0000000000037941 */ /* 0x000fea0003800200 */
.L_x_1930:
        /* <DEDUP_REMOVED lines=52> */
.L_x_1933:
[----:B------:R-:W-:Y:S05]  /*c0ed0*/  BSYNC.RECONVERGENT B3 ;  /* 0x0000000000037941 */ /* 0x000fea0003800200 */
.L_x_1932:
[----:B------:R-:W2:Y:S04]  /*c0ee0*/  LDL.128 R160, [R1+0x58f0] ;  /* 0x0058f00001a07983 */ /* 0x000ea80000100c00 */
[----:B------:R-:W3:Y:S04]  /*c0ef0*/  LDL.64 R12, [R1+0x7890] ;  /* 0x00789000010c7983 */ /* 0x000ee80000100a00 */
[----:B------:R-:W4:Y:S04]  /*c0f00*/  LDL.128 R232, [R1+0x58b0] ;  /* 0x0058b00001e87983 */ /* 0x000f280000100c00 */
[----:B------:R-:W5:Y:S04]  /*c0f10*/  LDL.64 R152, [R1+0x7e60] ;  /* 0x007e600001987983 */ /* 0x000f680000100a00 */
[----:B------:R-:W5:Y:S04]  /*c0f20*/  LDL.64 R150, [R1+0x7e68] ;  /* 0x007e680001967983 */ /* 0x000f680000100a00 */
[----:B------:R-:W5:Y:S04]  /*c0f30*/  LDL.LU.64 R158, [R1+0x7988] ;  /* 0x00798800019e7983 */ /* 0x000f680000300a00 */
[----:B------:R-:W5:Y:S04]  /*c0f40*/  LDL.64 R148, [R1+0x7fe0] ;  /* 0x007fe00001947983 */ /* 0x000f680000100a00 */
[----:B------:R-:W5:Y:S04]  /*c0f50*/  LDL.LU.64 R156, [R1+0x7ab0] ;  /* 0x007ab000019c7983 */ /* 0x000f680000300a00 */
[----:B------:R-:W5:Y:S04]  /*c0f60*/  LDL.64 R146, [R1+0x7fe8] ;  /* 0x007fe80001927983 */ /* 0x000f680000100a00 */
[----:B------:R-:W5:Y:S04]  /*c0f70*/  LDL.64 R144, [R1+0x7fd0] ;  /* 0x007fd00001907983 */ /* 0x000f680000100a00 */
[----:B------:R-:W5:Y:S04]  /*c0f80*/  LDL.64 R142, [R1+0x7fd8] ;  /* 0x007fd800018e7983 */ /* 0x000f680000100a00 */
[----:B------:R-:W5:Y:S04]  /*c0f90*/  LDL.64 R140, [R1+0x7e70] ;  /* 0x007e7000018c7983 */ /* 0x000f680000100a00 */
[----:B------:R-:W5:Y:S01]  /*c0fa0*/  LDL.64 R138, [R1+0x7e78] ;  /* 0x007e7800018a7983 */ /* 0x000f620000100a00 */
[----:B0-----:R-:W0:Y:S01]  /*c0fb0*/  MUFU.RCP64H R9, R35 ;  /* 0x0000002300097308 */ /* 0x001e220000001800 */
[----:B------:R-:W-:-:S02]  /*c0fc0*/  IMAD.MOV.U32 R8, RZ, RZ, 0x1 ;  /* 0x00000001ff087424 */ /* 0x000fc400078e00ff */
[----:B--2---:R2:W-:Y:S01]  /*c0fd0*/  STL.128 [R1+0x8180], R160 ;  /* 0x008180a001007387 */ /* 0x0045e20000100c00 */
[----:B------:R-:W-:Y:S02]  /*c0fe0*/  IMAD.MOV.U32 R136, RZ, RZ, R162 ;  /* 0x000000ffff887224 */ /* 0x000fe400078e00a2 */
[----:B------:R-:W-:Y:S02]  /*c0ff0*/  IMAD.MOV.U32 R137, RZ, RZ, R163 ;  /* 0x000000ffff897224 */ /* 0x000fe400078e00a3 */
[----:B--2---:R-:W2:Y:S01]  /*c1000*/  LDL.128 R160, [R1+0x5910] ;  /* 0x0059100001a07983 */ /* 0x004ea20000100c00 */
[----:B---3--:R-:W-:Y:S01]  /*c1010*/  IMAD.MOV.U32 R134, RZ, RZ, R12 ;  /* 0x000000ffff867224 */ /* 0x008fe200078e000c */
[----:B------:R-:W-:Y:S01]  /*c1020*/  MOV R135, R13 ;  /* 0x0000000d00877202 */ /* 0x000fe20000000f00 */
[----:B0-----:R-:W-:-:S08]  /*c1030*/  DFMA R12, -R34, R8, 1 ;  /* 0x3ff00000220c742b */ /* 0x001fd00000000108 */
        /* <DEDUP_REMOVED lines=13> */
[-C--:B-----5:R-:W-:Y:S01]  /*c1110*/  DFMA R108, R152, R134.reuse, R100 ;  /* 0x00000086986c722b */ /* 0x0a0fe20000000064 */
[----:B------:R-:W-:Y:S01]  /*c1120*/  BSSY.RECONVERGENT B3, `(.L_x_1934) ;  /* 0x0000017000037945 */ /* 0x000fe20003800200 */
        /* <DEDUP_REMOVED lines=20> */
[----:B------:R-:W-:-:S05]  /*c1270*/  MOV R9, R13 ;  /* 0x0000000d00097202 */ /* 0x000fca0000000f00 */
[----:B------:R2:W-:Y:S02]  /*c1280*/  STL.64 [R1+0x78f8], R8 ;  /* 0x0078f80801007387 */ /* 0x0005e40000100a00 */
.L_x_1935:
[----:B------:R-:W-:Y:S05]  /*c1290*/  BSYNC.RECONVERGENT B3 ;  /* 0x0000000000037941 */ /* 0x000fea0003800200 */
.L_x_1934:
[----:B------:R-:W3:Y:S04]  /*c12a0*/  LDL.64 R12, [R1+0x78f8] ;  /* 0x0078f800010c7983 */ /* 0x000ee80000100a00 */
[----:B------:R-:W4:Y:S04]  /*c12b0*/  LDL.64 R34, [R1+0x8020] ;  /* 0x0080200001227983 */ /* 0x000f280000100a00 */
        /* <DEDUP_REMOVED lines=9> */
[----:B--2---:R-:W2:Y:S01]  /*c1350*/  MUFU.RCP64H R9, R7 ;  /* 0x0000000700097308 */ /* 0x004ea20000001800 */
[----:B------:R-:W-:Y:S01]  /*c1360*/  HFMA2 R8, -RZ, RZ, 0, 5.9604644775390625e-08 ;  /* 0x00000001ff087431 */ /* 0x000fe200000001ff */
[----:B------:R-:W-:Y:S01]  /*c1370*/  BSSY.RECONVERGENT B3, `(.L_x_1936) ;  /* 0x0000024000037945 */ /* 0x000fe20003800200 */
[----:B---3--:R-:W-:-:S02]  /*c1380*/  IMAD.MOV.U32 R128, RZ, RZ, R12 ;  /* 0x000000ffff807224 */ /* 0x008fc400078e000c */
[----:B------:R-:W-:Y:S02]  /*c1390*/  IMAD.MOV.U32 R129, RZ, RZ, R13 ;  /* 0x000000ffff817224 */ /* 0x000fe400078e000d */
[----:B--2---:R-:W-:-:S08]  /*c13a0*/  DFMA R12, -R6, R8, 1 ;  /* 0x3ff00000060c742b */ /* 0x004fd00000000108 */
        /* <DEDUP_REMOVED lines=24> */
[----:B--2---:R-:W-:Y:S10]  /*c1530*/  @P1 BRA P2, `(.L_x_1937) ;  /* 0x00000000001c1947 */ /* 0x004ff40001000000 */
[----:B------:R-:W-:Y:S01]  /*c1540*/  IMAD.MOV.U32 R174, RZ, RZ, R6 ;  /* 0x000000ffffae7224 */ /* 0x000fe200078e0006 */
[----:B------:R-:W-:Y:S01]  /*c1550*/  MOV R0, 0xc1580 ;  /* 0x000c158000007802 */ /* 0x000fe20000000f00 */
[----:B------:R-:W-:-:S07]  /*c1560*/  IMAD.MOV.U32 R175, RZ, RZ, R7 ;  /* 0x000000ffffaf7224 */ /* 0x000fce00078e0007 */
[----:B01----:R-:W-:Y:S05]  /*c1570*/  CALL.REL.NOINC `($__internal_1_$__cuda_sm20_div_rn_f64_full) ;  /* 0x000008f0004c7944 */ /* 0x003fea0003c00000 */
[----:B------:R-:W-:Y:S01]  /*c1580*/  MOV R8, R12 ;  /* 0x0000000c00087202 */ /* 0x000fe20000000f00 */
[----:B------:R-:W-:-:S05]  /*c1590*/  IMAD.MOV.U32 R9, RZ, RZ, R13 ;  /* 0x000000ffff097224 */ /* 0x000fca00078e000d */
[----:B------:R2:W-:Y:S02]  /*c15a0*/  STL.64 [R1+0x79a8], R8 ;  /* 0x0079a80801007387 */ /* 0x0005e40000100a00 */
.L_x_1937:
[----:B------:R-:W-:Y:S05]  /*c15b0*/  BSYNC.RECONVERGENT B3 ;  /* 0x0000000000037941 */ /* 0x000fea0003800200 */
.L_x_1936:
        /* <DEDUP_REMOVED lines=13> */
[----:B------:R-:W-:Y:S01]  /*c1690*/  IMAD.MOV.U32 R8, RZ, RZ, 0x1 ;  /* 0x00000001ff087424 */ /* 0x000fe200078e00ff */
[----:B------:R-:W-:Y:S01]  /*c16a0*/  BSSY.RECONVERGENT B3, `(.L_x_1938) ;  /* 0x0000023000037945 */ /* 0x000fe20003800200 */
[----:B---3--:R-:W-:Y:S01]  /*c16b0*/  IMAD.MOV.U32 R124, RZ, RZ, R12 ;  /* 0x000000ffff7c7224 */ /* 0x008fe200078e000c */
[----:B------:R-:W-:-:S03]  /*c16c0*/  MOV R125, R13 ;  /* 0x0000000d007d7202 */ /* 0x000fc60000000f00 */
        /* <DEDUP_REMOVED lines=24> */
[----:B--2---:R-:W-:Y:S10]  /*c1850*/  @P1 BRA P2, `(.L_x_1939) ;  /* 0x00000000001c1947 */ /* 0x004ff40001000000 */
[----:B------:R-:W-:Y:S01]  /*c1860*/  IMAD.MOV.U32 R174, RZ, RZ, R52 ;  /* 0x000000ffffae7224 */ /* 0x000fe200078e0034 */
[----:B------:R-:W-:Y:S02]  /*c1870*/  MOV R175, R53 ;  /* 0x0000003500af7202 */ /* 0x000fe40000000f00 */
[----:B------:R-:W-:-:S07]  /*c1880*/  MOV R0, 0xc18a0 ;  /* 0x000c18a000007802 */ /* 0x000fce0000000f00 */
[----:B01----:R-:W-:Y:S05]  /*c1890*/  CALL.REL.NOINC `($__internal_1_$__cuda_sm20_div_rn_f64_full) ;  /* 0x000008ec00847944 */ /* 0x003fea0003c00000 */
[----:B------:R-:W-:Y:S02]  /*c18a0*/  IMAD.MOV.U32 R8, RZ, RZ, R12 ;  /* 0x000000ffff087224 */ /* 0x000fe400078e000c */
[----:B------:R-:W-:-:S05]  /*c18b0*/  IMAD.MOV.U32 R9, RZ, RZ, R13 ;  /* 0x000000ffff097224 */ /* 0x000fca00078e000d */
[----:B------:R2:W-:Y:S02]  /*c18c0*/  STL.64 [R1+0x7a58], R8 ;  /* 0x007a580801007387 */ /* 0x0005e40000100a00 */
.L_x_1939:
[----:B------:R-:W-:Y:S05]  /*c18d0*/  BSYNC.RECONVERGENT B3 ;  /* 0x0000000000037941 */ /* 0x000fea0003800200 */
.L_x_1938:
        /* <DEDUP_REMOVED lines=13> */
[----:B---3--:R-:W-:Y:S01]  /*c19b0*/  MOV R114, R12 ;  /* 0x0000000c00727202 */ /* 0x008fe20000000f00 */
[----:B------:R-:W-:-:S03]  /*c19c0*/  IMAD.MOV.U32 R115, RZ, RZ, R13 ;  /* 0x000000ffff737224 */ /* 0x000fc600078e000d */
[----:B--2---:R-:W-:-:S08]  /*c19d0*/  DFMA R12, -R48, R8, 1 ;  /* 0x3ff00000300c742b */ /* 0x004fd00000000108 */
        /* <DEDUP_REMOVED lines=22> */
[----:B--2---:R-:W-:Y:S10]  /*c1b40*/  @P1 BRA P2, `(.L_x_1941) ;  /* 0x00000000001c1947 */ /* 0x004ff40001000000 */
[----:B------:R-:W-:Y:S01]  /*c1b50*/  MOV R174, R48 ;  /* 0x0000003000ae7202 */ /* 0x000fe20000000f00 */
[----:B------:R-:W-:Y:S01]  /*c1b60*/  IMAD.MOV.U32 R175, RZ, RZ, R49 ;  /* 0x000000ffffaf7224 */ /* 0x000fe200078e0031 */
[----:B------:R-:W-:-:S07]  /*c1b70*/  MOV R0, 0xc1b90 ;  /* 0x000c1b9000007802 */ /* 0x000fce0000000f00 */
[----:B01----:R-:W-:Y:S05]  /*c1b80*/  CALL.REL.NOINC `($__internal_1_$__cuda_sm20_div_rn_f64_full) ;  /* 0x000008e800c87944 */ /* 0x003fea0003c00000 */
[----:B------:R-:W-:Y:S01]  /*c1b90*/  IMAD.MOV.U32 R8, RZ, RZ, R12 ;  /* 0x000000ffff087224 */ /* 0x000fe200078e000c */
[----:B------:R-:W-:-:S05]  /*c1ba0*/  MOV R9, R13 ;  /* 0x0000000d00097202 */ /* 0x000fca0000000f00 */
[----:B------:R2:W-:Y:S02]  /*c1bb0*/  STL.64 [R1+0x7b30], R8 ;  /* 0x007b300801007387 */ /* 0x0005e40000100a00 */
.L_x_1941:
[----:B------:R-:W-:Y:S05]  /*c1bc0*/  BSYNC.RECONVERGENT B3 ;  /* 0x0000000000037941 */ /* 0x000fea0003800200 */
.L_x_1940:
[----:B------:R-:W3:Y:S04]  /*c1bd0*/  LDL.64 R12, [R1+0x7b30] ;  /* 0x007b3000010c7983 */ /* 0x000ee80000100a00 */
[----:B------:R-:W4:Y:S04]  /*c1be0*/  LDL.128 R108, [R1+0x6070] ;  /* 0x00607000016c7983 */ /* 0x000f280000100c00 */
        /* <DEDUP_REMOVED lines=16> */
[----:B------:R-:W-:Y:S01]  /*c1cf0*/  DFMA R8, R50, R112, R34 ;  /* 0x000000703208722b */ /* 0x000fe20000000022 */
[----:B----4-:R2:W-:Y:S07]  /*c1d00*/  STL.128 [R1+0x80c0], R108 ;  /* 0x0080c06c01007387 */ /* 0x0105ee0000100c00 */
[----:B------:R-:W-:Y:S01]  /*c1d10*/  DMUL R34, R12, -R8 ;  /* 0x800000080c227228 */ /* 0x000fe20000000000 */
[----:B--2---:R-:W-:Y:S01]  /*c1d20*/  MOV R110, R108 ;  /* 0x0000006c006e7202 */ /* 0x004fe20000000f00 */
[----:B------:R-:W-:-:S06]  /*c1d30*/  IMAD.MOV.U32 R111, RZ, RZ, R109 ;  /* 0x000000ffff6f7224 */ /* 0x000fcc00078e006d */
        /* <DEDUP_REMOVED lines=8> */
[-C--:B-----5:R-:W-:Y:S02]  /*c1dc0*/  DFMA R74, R132, R112.reuse, R88 ;  /* 0x00000070844a722b */ /* 0x0a0fe40000000058 */
[-C--:B------:R-:W-:Y:S02]  /*c1dd0*/  DFMA R88, R128, R112.reuse, R100 ;  /* 0x000000708058722b */ /* 0x080fe40000000064 */
[-C--:B------:R-:W-:Y:S02]  /*c1de0*/  DFMA R24, R134, R112.reuse, R24 ;  /* 0x000000708618722b */ /* 0x080fe40000000018 */
[-C--:B------:R-:W-:Y:S02]  /*c1df0*/  DFMA R20, R126, R112.reuse, R20 ;  /* 0x000000707e14722b */ /* 0x080fe40000000014 */
[----:B------:R-:W-:-:S02]  /*c1e00*/  DFMA R32, R124, R112, R32 ;  /* 0x000000707c20722b */ /* 0x000fc40000000020 */
        /* <DEDUP_REMOVED lines=10> */
.L_x_1943:
[----:B------:R-:W-:Y:S05]  /*c1eb0*/  BSYNC.RECONVERGENT B3 ;  /* 0x0000000000037941 */ /* 0x000fea0003800200 */
.L_x_1942:
[----:B------:R-:W3:Y:S04]  /*c1ec0*/  LDL.64 R12, [R1+0x7bf0] ;  /* 0x007bf000010c7983 */ /* 0x000ee80000100a00 */
[----:B------:R-:W4:Y:S04]  /*c1ed0*/  LDL.64 R114, [R1+0x7a48] ;  /* 0x007a480001727983 */ /* 0x000f280000100a00 */
        /* <DEDUP_REMOVED lines=24> */
[-C--:B----4-:R-:W-:Y:S02]  /*c2060*/  DFMA R78, R114, R108.reuse, R88 ;  /* 0x0000006c724e722b */ /* 0x090fe40000000058 */
[-C--:B-----5:R-:W-:Y:S02]  /*c2070*/  DFMA R74, R124, R108.reuse, R74 ;  /* 0x0000006c7c4a722b */ /* 0x0a0fe4000000004a */
[-C--:B------:R-:W-:Y:S02]  /*c2080*/  DFMA R20, R76, R108.reuse, R20 ;  /* 0x0000006c4c14722b */ /* 0x080fe40000000014 */
[-C--:B------:R-:W-:Y:S02]  /*c2090*/  DFMA R34, R112, R108.reuse, R34 ;  /* 0x0000006c7022722b */ /* 0x080fe40000000022 */
[----:B------:R-:W-:-:S02]  /*c20a0*/  DFMA R32, R110, R108, R32 ;  /* 0x0000006c6e20722b */ /* 0x000fc40000000020 */
        /* <DEDUP_REMOVED lines=9> */
.L_x_1945:
[----:B------:R-:W-:Y:S05]  /*c2140*/  BSYNC.RECONVERGENT B3 ;  /* 0x0000000000037941 */ /* 0x000fea0003800200 */
.L_x_1944:
[----:B------:R-:W3:Y:S04]  /*c2150*/  LDL.64 R12, [R1+0x7c58] ;  /* 0x007c5800010c7983 */ /* 0x000ee80000100a00 */
[----:B------:R-:W4:Y:S04]  /*c2160*/  LDL.64 R112, [R1+0x7f10] ;  /* 0x007f100001707983 */ /* 0x000f280000100a00 */
[----:B------:R-:W5:Y:S04]  /*c2170*/  LDL.LU.64 R124, [R1+0x7ff0] ;  /* 0x007ff000017c7983 */ /* 0x000f680000300a00 */
        /* <DEDUP_REMOVED lines=29> */
[----:B--2---:R-:W-:Y:S09]  /*c2350*/  @P1 BRA P2, `(.L_x_1947) ;  /* 0x00000000001c1947 */ /* 0x004ff20001000000 */
[----:B------:R-:W-:Y:S01]  /*c2360*/  IMAD.MOV.U32 R174, RZ, RZ, R36 ;  /* 0x000000ffffae7224 */ /* 0x000fe200078e0024 */
[----:B------:R-:W-:Y:S02]  /*c2370*/  MOV R175, R37 ;  /* 0x0000002500af7202 */ /* 0x000fe40000000f00 */
[----:B------:R-:W-:-:S07]  /*c2380*/  MOV R0, 0xc23a0 ;  /* 0x000c23a000007802 */ /* 0x000fce0000000f00 */
[----:B01----:R-:W-:Y:S05]  /*c2390*/  CALL.REL.NOINC `($__internal_1_$__cuda_sm20_div_rn_f64_full) ;  /* 0x000008e000c47944 */ /* 0x003fea0003c00000 */
[----:B------:R-:W-:Y:S02]  /*c23a0*/  IMAD.MOV.U32 R8, RZ, RZ, R12 ;  /* 0x000000ffff087224 */ /* 0x000fe400078e000c */
[----:B------:R-:W-:-:S05]  /*c23b0*/  IMAD.MOV.U32 R9, RZ, RZ, R13 ;  /* 0x000000ffff097224 */ /* 0x000fca00078e000d */
[----:B------:R2:W-:Y:S02]  /*c23c0*/  STL.64 [R1+0x7cc8], R8 ;  /* 0x007cc80801007387 */ /* 0x0005e40000100a00 */
.L_x_1947:
[----:B------:R-:W-:Y:S05]  /*c23d0*/  BSYNC.RECONVERGENT B3 ;  /* 0x0000000000037941 */ /* 0x000fea0003800200 */
.L_x_1946:
[----:B------:R-:W3:Y:S04]  /*c23e0*/  LDL.64 R12, [R1+0x7cc8] ;  /* 0x007cc800010c7983 */ /* 0x000ee80000100a00 */
[----:B------:R-:W4:Y:S04]  /*c23f0*/  LDL.64 R106, [R1+0x7e40] ;  /* 0x007e4000016a7983 */ /* 0x000f280000100a00 */
        /* <DEDUP_REMOVED lines=22> */
[-C--:B----4-:R-:W-:Y:S02]  /*c2560*/  DFMA R20, R106, R100.reuse, R20 ;  /* 0x000000646a14722b */ /* 0x090fe40000000014 */
[-C--:B-----5:R-:W-:Y:S02]  /*c2570*/  DFMA R24, R104, R100.reuse, R24 ;  /* 0x000000646818722b */ /* 0x0a0fe40000000018 */
[-C--:B------:R-:W-:Y:S02]  /*c2580*/  DFMA R32, R82, R100.reuse, R32 ;  /* 0x000000645220722b */ /* 0x080fe40000000020 */
[----:B------:R-:W-:-:S04]  /*c2590*/  DFMA R74, R94, R100, R78 ;  /* 0x000000645e4a722b */ /* 0x000fc8000000004e */
[----:B--2---:R-:W-:Y:S07]  /*c25a0*/  @P1 BRA P2, `(.L_x_1949) ;  /* 0x00000000001c1947 */ /* 0x004fee0001000000 */
[----:B------:R-:W-:Y:S01]  /*c25b0*/  MOV R174, R70 ;  /* 0x0000004600ae7202 */ /* 0x000fe20000000f00 */
[----:B------:R-:W-:Y:S01]  /*c25c0*/  IMAD.MOV.U32 R175, RZ, RZ, R71 ;  /* 0x000000ffffaf7224 */ /* 0x000fe200078e0047 */
[----:B------:R-:W-:-:S07]  /*c25d0*/  MOV R0, 0xc25f0 ;  /* 0x000c25f000007802 */ /* 0x000fce0000000f00 */
[----:B01----:R-:W-:Y:S05]  /*c25e0*/  CALL.REL.NOINC `($__internal_1_$__cuda_sm20_div_rn_f64_full) ;  /* 0x000008e000307944 */ /* 0x003fea0003c00000 */
[----:B------:R-:W-:Y:S01]  /*c25f0*/  IMAD.MOV.U32 R8, RZ, RZ, R12 ;  /* 0x000000ffff087224 */ /* 0x000fe200078e000c */
[----:B------:R-:W-:-:S05]  /*c2600*/  MOV R9, R13 ;  /* 0x0000000d00097202 */ /* 0x000fca0000000f00 */
[----:B------:R2:W-:Y:S02]  /*c2610*/  STL.64 [R1+0x7d20], R8 ;  /* 0x007d200801007387 */ /* 0x0005e40000100a00 */
.L_x_1949:
[----:B------:R-:W-:Y:S05]  /*c2620*/  BSYNC.RECONVERGENT B3 ;  /* 0x0000000000037941 */ /* 0x000fea0003800200 */
.L_x_1948:
[----:B------:R-:W3:Y:S04]  /*c2630*/  LDL.64 R12, [R1+0x7d20] ;  /* 0x007d2000010c7983 */ /* 0x000ee80000100a00 */
[----:B------:R-:W4:Y:S04]  /*c2640*/  LDL.64 R100, [R1+0x7f20] ;  /* 0x007f200001647983 */ /* 0x000f280000100a00 */
        /* <DEDUP_REMOVED lines=24> */
[----:B------:R-:W-:-:S06]  /*c27d0*/  DFMA R34, R80, R88, R74 ;  /* 0x000000585022722b */ /* 0x000fcc000000004a */
[----:B--2---:R-:W-:Y:S05]  /*c27e0*/  @P1 BRA P2, `(.L_x_1951) ;  /* 0x00000000001c1947 */ /* 0x004fea0001000000 */
[----:B------:R-:W-:Y:S01]  /*c27f0*/  IMAD.MOV.U32 R174, RZ, RZ, R116 ;  /* 0x000000ffffae7224 */ /* 0x000fe200078e0074 */
[----:B------:R-:W-:Y:S01]  /*c2800*/  MOV R0, 0xc2830 ;  /* 0x000c283000007802 */ /* 0x000fe20000000f00 */
[----:B------:R-:W-:-:S07]  /*c2810*/  IMAD.MOV.U32 R175, RZ, RZ, R117 ;  /* 0x000000ffffaf7224 */ /* 0x000fce00078e0075 */
[----:B01----:R-:W-:Y:S05]  /*c2820*/  CALL.REL.NOINC `($__internal_1_$__cuda_sm20_div_rn_f64_full) ;  /* 0x000008dc00a07944 */ /* 0x003fea0003c00000 */
[----:B------:R-:W-:Y:S01]  /*c2830*/  MOV R8, R12 ;  /* 0x0000000c00087202 */ /* 0x000fe20000000f00 */
[----:B------:R-:W-:-:S05]  /*c2840*/  IMAD.MOV.U32 R9, RZ, RZ, R13 ;  /* 0x000000ffff097224 */ /* 0x000fca00078e000d */
[----:B------:R2:W-:Y:S02]  /*c2850*/  STL.64 [R1+0x7da8], R8 ;  /* 0x007da80801007387 */ /* 0x0005e40000100a00 */
.L_x_1951:
[----:B------:R-:W-:Y:S05]  /*c2860*/  BSYNC.RECONVERGENT B3 ;  /* 0x0000000000037941 */ /* 0x000fea0003800200 */
.L_x_1950:
[----:B------:R-:W3:Y:S04]  /*c2870*/  LDL.64 R80, [R1+0x7da8] ;  /* 0x007da80001507983 */ /* 0x000ee80000100a00 */
[----:B------:R-:W4:Y:S01]  /*c2880*/  LDL.64 R78, [R1+0x80a0] ;  /* 0x0080a000014e7983 */ /* 0x000f220000100a00 */
[----:B--2---:R-:W2:Y:S01]  /*c2890*/  MUFU.RCP64H R9, R65 ;  /* 0x0000004100097308 */ /* 0x004ea20000001800 */
[----:B------:R-:W-:Y:S01]  /*c28a0*/  IMAD.MOV.U32 R8, RZ, RZ, 0x1 ;  /* 0x00000001ff087424 */ /* 0x000fe200078e00ff */
[----:B------:R-:W-:Y:S05]  /*c28b0*/  BSSY.RECONVERGENT B3, `(.L_x_1952) ;  /* 0x000001a000037945 */ /* 0x000fea0003800200 */
[----:B--2---:R-:W-:-:S08]  /*c28c0*/  DFMA R12, -R64, R8, 1 ;  /* 0x3ff00000400c742b */ /* 0x004fd00000000108 */
[----:B------:R-:W-:-:S08]  /*c28d0*/  DFMA R12, R12, R12, R12 ;  /* 0x0000000c0c0c722b */ /* 0x000fd0000000000c */
[----:B------:R-:W-:-:S08]  /*c28e0*/  DFMA R8, R8, R12, R8 ;  /* 0x0000000c0808722b */ /* 0x000fd00000000008 */
[----:B------:R-:W-:-:S08]  /*c28f0*/  DFMA R12, -R64, R8, 1 ;  /* 0x3ff00000400c742b */ /* 0x000fd00000000108 */
[----:B------:R-:W-:Y:S02]  /*c2900*/  DFMA R8, R8, R12, R8 ;  /* 0x0000000c0808722b */ /* 0x000fe40000000008 */
[-C--:B---3--:R-:W-:Y:S02]  /*c2910*/  DFMA R12, R118, R80.reuse, R20 ;  /* 0x00000050760c722b */ /* 0x088fe40000000014 */
[-C--:B------:R-:W-:Y:S02]  /*c2920*/  DFMA R24, R120, R80.reuse, R24 ;  /* 0x000000507818722b */ /* 0x080fe40000000018 */
[----:B----4-:R-:W-:-:S04]  /*c2930*/  DFMA R78, R78, R80, R34 ;  /* 0x000000504e4e722b */ /* 0x010fc80000000022 */
[----:B------:R-:W-:-:S08]  /*c2940*/  DMUL R20, R12, -R8 ;  /* 0x800000080c147228 */ /* 0x000fd00000000000 */
[----:B------:R-:W-:-:S08]  /*c2950*/  DFMA R74, -R64, R20, -R12 ;  /* 0x00000014404a722b */ /* 0x000fd0000000090c */
[----:B------:R-:W-:Y:S02]  /*c2960*/  DFMA R88, R8, R74, R20 ;  /* 0x0000004a0858722b */ /* 0x000fe40000000014 */
[----:B------:R-:W-:Y:S02]  /*c2970*/  DADD R8, -RZ, -R12 ;  /* 0x00000000ff087229 */ /* 0x000fe4000000090c */
[----:B------:R-:W-:-:S03]  /*c2980*/  DFMA R74, R122, R80, R32 ;  /* 0x000000507a4a722b */ /* 0x000fc60000000020 */
[----:B------:R2:W-:Y:S03]  /*c2990*/  STL.64 [R1+0x7ef0], R88 ;  /* 0x007ef05801007387 */ /* 0x0005e60000100a00 */
[----:B------:R-:W-:Y:S02]  /*c29a0*/  FFMA R0, RZ, R65, R89 ;  /* 0x00000041ff007223 */ /* 0x000fe40000000059 */
[----:B------:R-:W-:-:S03]  /*c29b0*/  FSETP.GEU.AND P2, PT, |R9|, 6.5827683646048100446e-37, PT ;  /* 0x036000000900780b */ /* 0x000fc60003f4e200 */
[----:B------:R-:W-:-:S13]  /*c29c0*/  FSETP.GT.AND P1, PT, |R0|, 1.469367938527859385e-39, PT ;  /* 0x001000000000780b */ /* 0x000fda0003f24200 */
[----:B--2---:R-:W-:Y:S05]  /*c29d0*/  @P1 BRA P2, `(.L_x_1953) ;  /* 0x00000000001c1947 */ /* 0x004fea0001000000 */
[----:B------:R-:W-:Y:S01]  /*c29e0*/  MOV R174, R64 ;  /* 0x0000004000ae7202 */ /* 0x000fe20000000f00 */
[----:B------:R-:W-:Y:S01]  /*c29f0*/  IMAD.MOV.U32 R175, RZ, RZ, R65 ;  /* 0x000000ffffaf7224 */ /* 0x000fe200078e0041 */
[----:B------:R-:W-:-:S07]  /*c2a00*/  MOV R0, 0xc2a20 ;  /* 0x000c2a2000007802 */ /* 0x000fce0000000f00 */
[----:B01----:R-:W-:Y:S05]  /*c2a10*/  CALL.REL.NOINC `($__internal_1_$__cuda_sm20_div_rn_f64_full) ;  /* 0x000008dc00247944 */ /* 0x003fea0003c00000 */
[----:B------:R-:W-:Y:S01]  /*c2a20*/  IMAD.MOV.U32 R8, RZ, RZ, R12 ;  /* 0x000000ffff087224 */ /* 0x000fe200078e000c */
[----:B------:R-:W-:-:S05]  /*c2a30*/  MOV R9, R13 ;  /* 0x0000000d00097202 */ /* 0x000fca0000000f00 */
[----:B------:R2:W-:Y:S02]  /*c2a40*/  STL.64 [R1+0x7ef0], R8 ;  /* 0x007ef00801007387 */ /* 0x0005e40000100a00 */
.L_x_1953:
[----:B------:R-:W-:Y:S05]  /*c2a50*/  BSYNC.RECONVERGENT B3 ;  /* 0x0000000000037941 */ /* 0x000fea0003800200 */
.L_x_1952:
[----:B------:R-:W3:Y:S04]  /*c2a60*/  LDL.128 R32, [R1+0x4400] ;  /* 0x0044000001207983 */ /* 0x000ee80000100c00 */
[----:B------:R-:W4:Y:S04]  /*c2a70*/  LDL.128 R172, [R1+0x6810] ;  /* 0x0068100001ac7983 */ /* 0x000f280000100c00 */
[----:B------:R-:W2:Y:S04]  /*c2a80*/  LDL.64 R88, [R1+0x7d88] ;  /* 0x007d880001587983 */ /* 0x000ea80000100a00 */
[----:B------:R-:W2:Y:S04]  /*c2a90*/  LDL.64 R164, [R1+0x7980] ;  /* 0x0079800001a47983 */ /* 0x000ea80000100a00 */
[----:B------:R-:W2:Y:S04]  /*c2aa0*/  LDL.64 R128, [R1+0x8040] ;  /* 0x0080400001807983 */ /* 0x000ea80000100a00 */
[----:B------:R-:W2:Y:S04]  /*c2ab0*/  LDL.128 R168, [R1+0x67f0] ;  /* 0x0067f00001a87983 */ /* 0x000ea80000100c00 */
[----:B------:R-:W2:Y:S04]  /*c2ac0*/  LDL.128 R236, [R1+0x67d0] ;  /* 0x0067d00001ec7983 */ /* 0x000ea80000100c00 */
[----:B------:R0:W5:Y:S04]  /*c2ad0*/  LDL.64 R100, [R1+0x68d0] ;  /* 0x0068d00001647983 */ /* 0x0001680000100a00 */
[----:B------:R0:W5:Y:S04]  /*c2ae0*/  LDL.64 R176, [R1+0x68e0] ;  /* 0x0068e00001b07983 */ /* 0x0001680000100a00 */
[----:B------:R0:W5:Y:S04]  /*c2af0*/  LDL.128 R104, [R1+0x6750] ;  /* 0x0067500001687983 */ /* 0x0001680000100c00 */
[----:B------:R0:W5:Y:S04]  /*c2b00*/  LDL.128 R156, [R1+0x6760] ;  /* 0x00676000019c7983 */ /* 0x0001680000100c00 */
[----:B------:R0:W5:Y:S04]  /*c2b10*/  LDL.128 R108, [R1+0x6770] ;  /* 0x00677000016c7983 */ /* 0x0001680000100c00 */
[----:B------:R1:W5:Y:S04]  /*c2b20*/  LDL.128 R112, [R1+0x6780] ;  /* 0x0067800001707983 */ /* 0x0003680000100c00 */
[----:B0-----:R1:W5:Y:S04]  /*c2b30*/  LDL.128 R152, [R1+0x6790] ;  /* 0x0067900001987983 */ /* 0x0013680000100c00 */
        /* <DEDUP_REMOVED lines=10> */
[----:B---3--:R0:W-:Y:S01]  /*c2be0*/  STL.128 [R1+0x7c70], R32 ;  /* 0x007c702001007387 */ /* 0x0081e20000100c00 */
[----:B------:R-:W-:-:S02]  /*c2bf0*/  IMAD.MOV.U32 R80, RZ, RZ, R32 ;  /* 0x000000ffff507224 */ /* 0x000fc400078e0020 */
[----:B------:R-:W-:Y:S02]  /*c2c00*/  IMAD.MOV.U32 R81, RZ, RZ, R33 ;  /* 0x000000ffff517224 */ /* 0x000fe400078e0021 */
[----:B0-----:R-:W3:Y:S04]  /*c2c10*/  LDL.128 R32, [R1+0x6820] ;  /* 0x0068200001207983 */ /* 0x001ee80000100c00 */
[----:B----4-:R0:W-:Y:S04]  /*c2c20*/  STL.128 [R1+0x7710], R172 ;  /* 0x007710ac01007387 */ /* 0x0101e80000100c00 */
[----:B0-----:R-:W4:Y:S04]  /*c2c30*/  LDL.128 R172, [R1+0x68a0] ;  /* 0x0068a00001ac7983 */ /* 0x001f280000100c00 */
[----:B---3--:R0:W-:Y:S04]  /*c2c40*/  STL.128 [R1+0x7700], R32 ;  /* 0x0077002001007387 */ /* 0x0081e80000100c00 */
[----:B0-----:R-:W3:Y:S04]  /*c2c50*/  LDL.64 R32, [R1+0x80b0] ;  /* 0x0080b00001207983 */ /* 0x001ee80000100a00 */
[----:B------:R-:W3:Y:S04]  /*c2c60*/  LDL.64 R34, [R1+0x7e38] ;  /* 0x007e380001227983 */ /* 0x000ee80000100a00 */
[----:B----4-:R0:W-:Y:S04]  /*c2c70*/  STL.128 [R1+0x7750], R172 ;  /* 0x007750ac01007387 */ /* 0x0101e80000100c00 */
[----:B0-----:R-:W4:Y:S01]  /*c2c80*/  LDL.128 R172, [R1+0x68c0] ;  /* 0x0068c00001ac7983 */ /* 0x001f220000100c00 */
[----:B--2---:R-:W0:Y:S01]  /*c2c90*/  MUFU.RCP64H R9, R81 ;  /* 0x0000005100097308 */ /* 0x004e220000001800 */
[----:B------:R-:W-:Y:S01]  /*c2ca0*/  HFMA2 R8, -RZ, RZ, 0, 5.9604644775390625e-08 ;  /* 0x00000001ff087431 */ /* 0x000fe200000001ff */
[----:B---3--:R-:W-:-:S02]  /*c2cb0*/  DADD R32, -RZ, -R32 ;  /* 0x00000000ff207229 */ /* 0x008fc40000000920 */
[----:B------:R-:W-:-:S07]  /*c2cc0*/  DADD R34, -RZ, -R34 ;  /* 0x00000000ff227229 */ /* 0x000fce0000000922 */
[----:B------:R2:W-:Y:S02]  /*c2cd0*/  STL.128 [R1+0x6670], R32 ;  /* 0x0066702001007387 */ /* 0x0005e40000100c00 */
[----:B--2---:R-:W-:Y:S02]  /*c2ce0*/  DADD R34, -RZ, -R88 ;  /* 0x00000000ff227229 */ /* 0x004fe40000000958 */
[----:B------:R-:W-:Y:S01]  /*c2cf0*/  DADD R32, -RZ, -R164 ;  /* 0x00000000ff207229 */ /* 0x000fe200000009a4 */
[----:B----4-:R2:W-:Y:S01]  /*c2d00*/  STL.128 [R1+0x7760], R172 ;  /* 0x007760ac01007387 */ /* 0x0105e20000100c00 */
[----:B0-----:R-:W-:-:S03]  /*c2d10*/  DFMA R12, -R80, R8, 1 ;  /* 0x3ff00000500c742b */ /* 0x001fc60000000108 */
[----:B------:R-:W3:Y:S04]  /*c2d20*/  LDL.64 R164, [R1+0x7840] ;  /* 0x0078400001a47983 */ /* 0x000ee80000100a00 */
[----:B------:R0:W-:Y:S04]  /*c2d30*/  STL.128 [R1+0x6680], R32 ;  /* 0x0066802001007387 */ /* 0x0001e80000100c00 */
[----:B------:R4:W-:Y:S04]  /*c2d40*/  STL.128 [R1+0x7720], R168 ;  /* 0x007720a801007387 */ /* 0x0009e80000100c00 */
[----:B--2---:R-:W2:Y:S04]  /*c2d50*/  LDL.64 R174, [R1+0x7b90] ;  /* 0x007b900001ae7983 */ /* 0x004ea80000100a00 */
[----:B------:R-:W3:Y:S04]  /*c2d60*/  LDL.64 R172, [R1+0x7b58] ;  /* 0x007b580001ac7983 */ /* 0x000ee80000100a00 */
[----:B0-----:R-:W2:Y:S01]  /*c2d70*/  LDL.64 R34, [R1+0x8048] ;  /* 0x0080480001227983 */ /* 0x001ea20000100a00 */
[----:B------:R-:W-:-:S03]  /*c2d80*/  DFMA R12, R12, R12, R12 ;  /* 0x0000000c0c0c722b */ /* 0x000fc6000000000c */
[----:B----4-:R-:W4:Y:S04]  /*c2d90*/  LDL.128 R168, [R1+0x6890] ;  /* 0x0068900001a87983 */ /* 0x010f280000100c00 */
[----:B------:R-:W4:Y:S01]  /*c2da0*/  LDL.64 R88, [R1+0x7ef0] ;  /* 0x007ef00001587983 */ /* 0x000f220000100a00 */
[----:B------:R-:W-:-:S08]  /*c2db0*/  DFMA R8, R8, R12, R8 ;  /* 0x0000000c0808722b */ /* 0x000fd00000000008 */
[----:B------:R-:W-:-:S08]  /*c2dc0*/  DFMA R12, -R80, R8, 1 ;  /* 0x3ff00000500c742b */ /* 0x000fd00000000108 */
[----:B------:R-:W-:-:S08]  /*c2dd0*/  DFMA R8, R8, R12, R8 ;  /* 0x0000000c0808722b */ /* 0x000fd00000000008 */
[----:B------:R-:W-:-:S08]  /*c2de0*/  DMUL R12, R166, -R8 ;  /* 0x80000008a60c7228 */ /* 0x000fd00000000000 */
[----:B------:R-:W-:-:S08]  /*c2df0*/  DFMA R20, -R80, R12, -R166 ;  /* 0x0000000c5014722b */ /* 0x000fd000000009a6 */
[----:B------:R-:W-:Y:S01]  /*c2e00*/  DFMA R94, R8, R20, R12 ;  /* 0x00000014085e722b */ /* 0x000fe2000000000c */
[----:B------:R-:W3:Y:S04]  /*c2e10*/  LDL.64 R8, [R1+0x7ca8] ;  /* 0x007ca80001087983 */ /* 0x000ee80000100a00 */
[----:B------:R-:W4:Y:S01]  /*c2e20*/  LDL.64 R20, [R1+0x7b80] ;  /* 0x007b800001147983 */ /* 0x000f220000100a00 */
[----:B--2---:R-:W-:Y:S02]  /*c2e30*/  DADD R32, -RZ, -R34 ;  /* 0x00000000ff207229 */ /* 0x004fe40000000922 */
[----:B------:R-:W-:Y:S01]  /*c2e40*/  DADD R34, -RZ, -R128 ;  /* 0x00000000ff227229 */ /* 0x000fe20000000980 */
[----:B------:R-:W2:Y:S06]  /*c2e50*/  LDL.64 R128, [R1+0x78b0] ;  /* 0x0078b00001807983 */ /* 0x000eac0000100a00 */
[----:B------:R0:W-:Y:S04]  /*c2e60*/  STL.128 [R1+0x6690], R32 ;  /* 0x0066902001007387 */ /* 0x0001e80000100c00 */
[----:B0-----:R-:W3:Y:S02]  /*c2e70*/  LDL.64 R34, [R1+0x7d78] ;  /* 0x007d780001227983 */ /* 0x001ee40000100a00 */
[----:B---3--:R-:W-:-:S02]  /*c2e80*/  DADD R32, -RZ, -R34 ;  /* 0x00000000ff207229 */ /* 0x008fc40000000922 */
[----:B------:R-:W-:Y:S01]  /*c2e90*/  DADD R34, -RZ, -R8 ;  /* 0x00000000ff227229 */ /* 0x000fe20000000908 */
[----:B------:R-:W3:Y:S06]  /*c2ea0*/  LDL.64 R8, [R1+0x78f8] ;  /* 0x0078f80001087983 */ /* 0x000eec0000100a00 */
[----:B------:R0:W-:Y:S02]  /*c2eb0*/  STL.128 [R1+0x66a0], R32 ;  /* 0x0066a02001007387 */ /* 0x0001e40000100c00 */
[----:B0-----:R-:W-:Y:S02]  /*c2ec0*/  DADD R32, -RZ, -R174 ;  /* 0x00000000ff207229 */ /* 0x001fe400000009ae */
[----:B----4-:R-:W-:Y:S01]  /*c2ed0*/  DADD R34, -RZ, -R20 ;  /* 0x00000000ff227229 */ /* 0x010fe20000000914 */
[----:B------:R-:W4:Y:S04]  /*c2ee0*/  LDL.64 R174, [R1+0x7c58] ;  /* 0x007c580001ae7983 */ /* 0x000f280000100a00 */
[----:B------:R-:W4:Y:S04]  /*c2ef0*/  LDL.64 R20, [R1+0x7b30] ;  /* 0x007b300001147983 */ /* 0x000f280000100a00 */
[----:B------:R0:W-:Y:S02]  /*c2f00*/  STL.128 [R1+0x66b0], R32 ;  /* 0x0066b02001007387 */ /* 0x0001e40000100c00 */
[----:B0-----:R-:W-:-:S02]  /*c2f10*/  DADD R34, -RZ, -R164 ;  /* 0x00000000ff227229 */ /* 0x001fc400000009a4 */
[----:B------:R-:W-:Y:S01]  /*c2f20*/  DADD R32, -RZ, -R172 ;  /* 0x00000000ff207229 */ /* 0x000fe200000009ac */
[----:B------:R-:W4:Y:S04]  /*c2f30*/  LDL.64 R164, [R1+0x7d20] ;  /* 0x007d200001a47983 */ /* 0x000f280000100a00 */
[----:B------:R-:W4:Y:S04]  /*c2f40*/  LDL.64 R172, [R1+0x7bf0] ;  /* 0x007bf00001ac7983 */ /* 0x000f280000100a00 */
[----:B------:R0:W-:Y:S04]  /*c2f50*/  STL.128 [R1+0x66c0], R32 ;  /* 0x0066c02001007387 */ /* 0x0001e80000100c00 */
[----:B0-----:R-:W3:Y:S01]  /*c2f60*/  LDL.64 R34, [R1+0x7890] ;  /* 0x0078900001227983 */ /* 0x001ee20000100a00 */
[----:B--2---:R-:W-:-:S03]  /*c2f70*/  DADD R32, -RZ, -R128 ;  /* 0x00000000ff207229 */ /* 0x004fc60000000980 */
[----:B------:R-:W2:Y:S01]  /*c2f80*/  LDL.64 R128, [R1+0x7da8] ;  /* 0x007da80001807983 */ /* 0x000ea20000100a00 */
[----:B---3--:R-:W-:-:S07]  /*c2f90*/  DADD R34, -RZ, -R34 ;  /* 0x00000000ff227229 */ /* 0x008fce0000000922 */
[----:B------:R0:W-:Y:S04]  /*c2fa0*/  STL.128 [R1+0x66d0], R32 ;  /* 0x0066d02001007387 */ /* 0x0001e80000100c00 */
[----:B0-----:R-:W3:Y:S01]  /*c2fb0*/  LDL.64 R34, [R1+0x79a8] ;  /* 0x0079a80001227983 */ /* 0x001ee20000100a00 */
[----:B------:R-:W-:-:S03]  /*c2fc0*/  DADD R32, -RZ, -R8 ;  /* 0x00000000ff207229 */ /* 0x000fc60000000908 */
[----:B------:R-:W2:Y:S01]  /*c2fd0*/  LDL.64 R8, [R1+0x7e20] ;  /* 0x007e200001087983 */ /* 0x000ea20000100a00 */
[----:B---3--:R-:W-:-:S07]  /*c2fe0*/  DADD R34, -RZ, -R34 ;  /* 0x00000000ff227229 */ /* 0x008fce0000000922 */
[----:B------:R0:W-:Y:S04]  /*c2ff0*/  STL.128 [R1+0x66e0], R32 ;  /* 0x0066e02001007387 */ /* 0x0001e80000100c00 */
[----:B0-----:R-:W3:Y:S04]  /*c3000*/  LDL.64 R34, [R1+0x7a58] ;  /* 0x007a580001227983 */ /* 0x001ee80000100a00 */
[----:B------:R0:W-:Y:S04]  /*c3010*/  STL.128 [R1+0x7730], R236 ;  /* 0x007730ec01007387 */ /* 0x0001e80000100c00 */
[----:B------:R1:W-:Y:S04]  /*c3020*/  STL.128 [R1+0x7740], R168 ;  /* 0x007740a801007387 */ /* 0x0003e80000100c00 */
[----:B0-----:R0:W5:Y:S04]  /*c3030*/  LDL.128 R236, [R1+0x6880] ;  /* 0x0068800001ec7983 */ /* 0x0011680000100c00 */
[----:B-1----:R0:W5:Y:S01]  /*c3040*/  LDL.128 R168, [R1+0x68b0] ;  /* 0x0068b00001a87983 */ /* 0x0021620000100c00 */
[----:B---3--:R-:W-:-:S02]  /*c3050*/  DADD R32, -RZ, -R34 ;  /* 0x00000000ff207229 */ /* 0x008fc40000000922 */
[----:B----4-:R-:W-:Y:S01]  /*c3060*/  DADD R34, -RZ, -R20 ;  /* 0x00000000ff227229 */ /* 0x010fe20000000914 */
[----:B------:R-:W3:Y:S06]  /*c3070*/  LDL.64 R20, [R1+0x7e28] ;  /* 0x007e280001147983 */ /* 0x000eec0000100a00 */
[----:B------:R1:W-:Y:S04]  /*c3080*/  STL.128 [R1+0x66f0], R32 ;  /* 0x0066f02001007387 */ /* 0x0003e80000100c00 */
[----:B-1----:R-:W4:Y:S01]  /*c3090*/  LDL.64 R34, [R1+0x7cc8] ;  /* 0x007cc80001227983 */ /* 0x002f220000100a00 */
[----:B------:R-:W-:-:S02]  /*c30a0*/  DADD R172, -RZ, -R172 ;  /* 0x00000000ffac7229 */ /* 0x000fc400000009ac */
[----:B------:R-:W-:Y:S01]  /*c30b0*/  DADD R174, -RZ, -R174 ;  /* 0x00000000ffae7229 */ /* 0x000fe200000009ae */
[----:B------:R-:W-:Y:S01]  /*c30c0*/  STL.64 [R1+0x7e18], R94 ;  /* 0x007e185e01007387 */ /* 0x000fe20000100a00 */
[----:B------:R-:W-:-:S05]  /*c30d0*/  FFMA R0, RZ, R81, R95 ;  /* 0x00000051ff007223 */ /* 0x000fca000000005f */
[----:B------:R-:W-:Y:S01]  /*c30e0*/  STL.128 [R1+0x6700], R172 ;  /* 0x006700ac01007387 */ /* 0x000fe20000100c00 */
[----:B------:R-:W-:Y:S01]  /*c30f0*/  FSETP.GT.AND P1, PT, |R0|, 1.469367938527859385e-39, PT ;  /* 0x001000000000780b */ /* 0x000fe20003f24200 */
[----:B------:R-:W-:Y:S01]  /*c3100*/  BSSY.RECONVERGENT B3, `(.L_x_1954) ;  /* 0x0000016000037945 */ /* 0x000fe20003800200 */
[----:B---3--:R-:W-:Y:S02]  /*c3110*/  DFMA R20, R20, R88, R78 ;  /* 0x000000581414722b */ /* 0x008fe4000000004e */
[----:B----4-:R-:W-:Y:S02]  /*c3120*/  DADD R32, -RZ, -R34 ;  /* 0x00000000ff207229 */ /* 0x010fe40000000922 */
[----:B------:R-:W-:-:S07]  /*c3130*/  DADD R34, -RZ, -R164 ;  /* 0x00000000ff227229 */ /* 0x000fce00000009a4 */
[----:B------:R2:W-:Y:S02]  /*c3140*/  STL.128 [R1+0x6710], R32 ;  /* 0x0067102001007387 */ /* 0x0005e40000100c00 */
[----:B--2---:R-:W-:Y:S02]  /*c3150*/  DADD R32, -RZ, -R128 ;  /* 0x00000000ff207229 */ /* 0x004fe40000000980 */
[----:B------:R-:W-:-:S07]  /*c3160*/  DADD R34, -RZ, -R88 ;  /* 0x00000000ff227229 */ /* 0x000fce0000000958 */
[----:B------:R1:W-:Y:S04]  /*c3170*/  STL.128 [R1+0x6720], R32 ;  /* 0x0067202001007387 */ /* 0x0003e80000100c00 */
[----:B------:R0:W-:Y:S01]  /*c3180*/  STL.64 [R1+0x8210], R20 ;  /* 0x0082101401007387 */ /* 0x0001e20000100a00 */
[-C--:B-1----:R-:W-:Y:S02]  /*c3190*/  DFMA R32, R66, R88.reuse, R24 ;  /* 0x000000584220722b */ /* 0x082fe40000000018 */
[----:B------:R-:W-:Y:S02]  /*c31a0*/  DFMA R34, R8, R88, R74 ;  /* 0x000000580822722b */ /* 0x000fe4000000004a */
[----:B------:R-:W-:-:S05]  /*c31b0*/  DADD R8, -RZ, -R166 ;  /* 0x00000000ff087229 */ /* 0x000fca00000009a6 */
[----:B------:R0:W-:Y:S05]  /*c31c0*/  STL.128 [R1+0x6730], R32 ;  /* 0x0067302001007387 */ /* 0x0001ea0000100c00 */
[----:B------:R-:W-:-:S13]  /*c31d0*/  FSETP.GEU.AND P2, PT, |R9|, 6.5827683646048100446e-37, PT ;  /* 0x036000000900780b */ /* 0x000fda0003f4e200 */
[----:B0-----:R-:W-:Y:S05]  /*c31e0*/  @P1 BRA P2, `(.L_x_1955) ;  /* 0x00000000001c1947 */ /* 0x001fea0001000000 */
[----:B------:R-:W-:Y:S01]  /*c31f0*/  IMAD.MOV.U32 R174, RZ, RZ, R80 ;  /* 0x000000ffffae7224 */ /* 0x000fe200078e0050 */
[----:B------:R-:W-:Y:S01]  /*c3200*/  MOV R0, 0xc3230 ;  /* 0x000c323000007802 */ /* 0x000fe20000000f00 */
[----:B------:R-:W-:-:S07]  /*c3210*/  IMAD.MOV.U32 R175, RZ, RZ, R81 ;  /* 0x000000ffffaf7224 */ /* 0x000fce00078e0051 */
[----:B-----5:R-:W-:Y:S05]  /*c3220*/  CALL.REL.NOINC `($__internal_1_$__cuda_sm20_div_rn_f64_full) ;  /* 0x000008d400207944 */ /* 0x020fea0003c00000 */
[----:B------:R-:W-:Y:S01]  /*c3230*/  MOV R8, R12 ;  /* 0x0000000c00087202 */ /* 0x000fe20000000f00 */
[----:B------:R-:W-:-:S05]  /*c3240*/  IMAD.MOV.U32 R9, RZ, RZ, R13 ;  /* 0x000000ffff097224 */ /* 0x000fca00078e000d */
[----:B------:R0:W-:Y:S02]  /*c3250*/  STL.64 [R1+0x7e18], R8 ;  /* 0x007e180801007387 */ /* 0x0001e40000100a00 */
.L_x_1955:
[----:B------:R-:W-:Y:S05]  /*c3260*/  BSYNC.RECONVERGENT B3 ;  /* 0x0000000000037941 */ /* 0x000fea0003800200 */
.L_x_1954:
[----:B------:R-:W2:Y:S04]  /*c3270*/  LDL.64 R74, [R1+0x7e80] ;  /* 0x007e8000014a7983 */ /* 0x000ea80000100a00 */
[----:B------:R-:W3:Y:S04]  /*c3280*/  LDL.64 R12, [R1+0x7e18] ;  /* 0x007e1800010c7983 */ /* 0x000ee80000100a00 */
[----:B------:R-:W4:Y:S04]  /*c3290*/  LDL.128 R164, [R1+0x4410] ;  /* 0x0044100001a47983 */ /* 0x000f280000100c00 */
[----:B------:R-:W4:Y:S04]  /*c32a0*/  LDL.64 R24, [R1+0x7c78] ;  /* 0x007c780001187983 */ /* 0x000f280000100a00 */
[----:B------:R-:W4:Y:S01]  /*c32b0*/  LDL.LU.64 R88, [R1+0x8920] ;  /* 0x0089200001587983 */ /* 0x000f220000300a00 */
        /* <DEDUP_REMOVED lines=21> */
[----:B------:R-:W-:Y:S02]  /*c3410*/  IMAD.MOV.U32 R95, RZ, RZ, R165 ;  /* 0x000000ffff5f7224 */ /* 0x000fe400078e00a5 */
[----:B------:R-:W-:Y:S01]  /*c3420*/  IMAD.MOV.U32 R79, RZ, RZ, R167 ;  /* 0x000000ffff4f7224 */ /* 0x000fe200078e00a7 */
[----:B------:R-:W-:-:S03]  /*c3430*/  DFMA R24, R24, R80, R154 ;  /* 0x000000501818722b */ /* 0x000fc6000000009a */
[-C--:B------:R-:W-:Y:S02]  /*c3440*/  DFMA R94, R94, R80.reuse, R240 ;  /* 0x000000505e5e722b */ /* 0x080fe400000000f0 */
[----:B------:R-:W-:Y:S02]  /*c3450*/  DFMA R88, R78, R80, R88 ;  /* 0x000000504e58722b */ /* 0x000fe40000000058 */
[----:B0-----:R-:W-:Y:S09]  /*c3460*/  @P1 BRA P2, `(.L_x_1957) ;  /* 0x00000000001c1947 */ /* 0x001ff20001000000 */
[----:B------:R-:W-:Y:S01]  /*c3470*/  MOV R174, R74 ;  /* 0x0000004a00ae7202 */ /* 0x000fe20000000f00 */
[----:B------:R-:W-:Y:S01]  /*c3480*/  IMAD.MOV.U32 R175, RZ, RZ, R75 ;  /* 0x000000ffffaf7224 */ /* 0x000fe200078e004b */
[----:B------:R-:W-:-:S07]  /*c3490*/  MOV R0, 0xc34b0 ;  /* 0x000c34b000007802 */ /* 0x000fce0000000f00 */
[----:B------:R-:W-:Y:S05]  /*c34a0*/  CALL.REL.NOINC `($__internal_1_$__cuda_sm20_div_rn_f64_full) ;  /* 0x000008d000807944 */ /* 0x000fea0003c00000 */
[----:B------:R-:W-:Y:S01]  /*c34b0*/  IMAD.MOV.U32 R8, RZ, RZ, R12 ;  /* 0x000000ffff087224 */ /* 0x000fe200078e000c */
[----:B------:R-:W-:-:S05]  /*c34c0*/  MOV R9, R13 ;  /* 0x0000000d00097202 */ /* 0x000fca0000000f00 */
[----:B------:R0:W-:Y:S02]  /*c34d0*/  STL.64 [R1+0x7e10], R8 ;  /* 0x007e100801007387 */ /* 0x0001e40000100a00 */
.L_x_1957:
[----:B------:R-:W-:Y:S05]  /*c34e0*/  BSYNC.RECONVERGENT B3 ;  /* 0x0000000000037941 */ /* 0x000fea0003800200 */
.L_x_1956:
        /* <DEDUP_REMOVED lines=34> */
.L_x_1959:
[----:B------:R-:W-:Y:S05]  /*c3710*/  BSYNC.RECONVERGENT B3 ;  /* 0x0000000000037941 */ /* 0x000fea0003800200 */
.L_x_1958:
[----:B------:R-:W2:Y:S04]  /*c3720*/  LDL.64 R104, [R1+0x7dc8] ;  /* 0x007dc80001687983 */ /* 0x000ea80000100a00 */
[----:B------:R-:W3:Y:S04]  /*c3730*/  LDL.64 R12, [R1+0x7e08] ;  /* 0x007e0800010c7983 */ /* 0x000ee80000100a00 */
[----:B------:R-:W4:Y:S04]  /*c3740*/  LDL.LU.64 R156, [R1+0x7730] ;  /* 0x00773000019c7983 */ /* 0x000f280000300a00 */
[----:B------:R-:W4:Y:S04]  /*c3750*/  LDL.64 R80, [R1+0x86d0] ;  /* 0x0086d00001507983 */ /* 0x000f280000100a00 */
        /* <DEDUP_REMOVED lines=31> */
.L_x_1961:
[----:B------:R-:W-:Y:S05]  /*c3950*/  BSYNC.RECONVERGENT B3 ;  /* 0x0000000000037941 */ /* 0x000fea0003800200 */
.L_x_1960:
[----:B------:R-:W2:Y:S04]  /*c3960*/  LDL.64 R78, [R1+0x8078] ;  /* 0x00807800014e7983 */ /* 0x000ea80000100a00 */
[----:B------:R-:W3:Y:S04]  /*c3970*/  LDL.64 R12, [R1+0x7de8] ;  /* 0x007de800010c7983 */ /* 0x000ee80000100a00 */
[----:B------:R-:W4:Y:S04]  /*c3980*/  LDL.64 R106, [R1+0x45e8] ;  /* 0x0045e800016a7983 */ /* 0x000f280000100a00 */
[----:B------:R-:W5:Y:S04]  /*c3990*/  LDL.LU.64 R104, [R1+0x8470] ;  /* 0x0084700001687983 */ /* 0x000f680000300a00 */
        /* <DEDUP_REMOVED lines=15> */
[----:B----4-:R0:W-:Y:S04]  /*c3a90*/  STL.64 [R1+0x88b0], R106 ;  /* 0x0088b06a01007387 */ /* 0x0101e80000100a00 */
[----:B------:R0:W-:Y:S03]  /*c3aa0*/  STL.64 [R1+0x7de0], R154 ;  /* 0x007de09a01007387 */ /* 0x0001e60000100a00 */
[----:B------:R-:W-:-:S02]  /*c3ab0*/  FFMA R0, RZ, R79, R155 ;  /* 0x0000004fff007223 */ /* 0x000fc4000000009b */
[----:B------:R-:W-:-:S03]  /*c3ac0*/  FSETP.GEU.AND P2, PT, |R9|, 6.5827683646048100446e-37, PT ;  /* 0x036000000900780b */ /* 0x000fc60003f4e200 */
        /* <DEDUP_REMOVED lines=12> */
.L_x_1963:
[----:B------:R-:W-:Y:S05]  /*c3b90*/  BSYNC.RECONVERGENT B3 ;  /* 0x0000000000037941 */ /* 0x000fea0003800200 */
.L_x_1962:
[----:B------:R-:W2:Y:S04]  /*c3ba0*/  LDL.64 R106, [R1+0x7860] ;  /* 0x00786000016a7983 */ /* 0x000ea80000100a00 */
[----:B------:R-:W3:Y:S04]  /*c3bb0*/  LDL.64 R12, [R1+0x7de0] ;  /* 0x007de000010c7983 */ /* 0x000ee80000100a00 */
[----:B------:R-:W4:Y:S04]  /*c3bc0*/  LDL.64 R78, [R1+0x4610] ;  /* 0x00461000014e7983 */ /* 0x000f280000100a00 */
[----:B------:R-:W5:Y:S04]  /*c3bd0*/  LDL.LU.64 R164, [R1+0x7700] ;  /* 0x0077000001a47983 */ /* 0x000f680000300a00 */
        /* <DEDUP_REMOVED lines=21> */
[-C--:B-----5:R-:W-:Y:S02]  /*c3d30*/  DFMA R164, R158, R128.reuse, R164 ;  /* 0x000000809ea4722b */ /* 0x0a0fe400000000a4 */
[-C--:B------:R-:W-:Y:S02]  /*c3d40*/  DFMA R20, R154, R128.reuse, R74 ;  /* 0x000000809a14722b */ /* 0x080fe4000000004a */
[----:B0-----:R-:W-:-:S07]  /*c3d50*/  DFMA R78, R78, R128, R88 ;  /* 0x000000804e4e722b */ /* 0x001fce0000000058 */
[----:B------:R-:W-:Y:S05]  /*c3d60*/  @P1 BRA P2, `(.L_x_1965) ;  /* 0x00000000001c1947 */ /* 0x000fea0001000000 */
[----:B------:R-:W-:Y:S01]  /*c3d70*/  IMAD.MOV.U32 R174, RZ, RZ, R106 ;  /* 0x000000ffffae7224 */ /* 0x000fe200078e006a */
[----:B------:R-:W-:Y:S01]  /*c3d80*/  MOV R0, 0xc3db0 ;  /* 0x000c3db000007802 */ /* 0x000fe20000000f00 */
[----:B------:R-:W-:-:S07]  /*c3d90*/  IMAD.MOV.U32 R175, RZ, RZ, R107 ;  /* 0x000000ffffaf7224 */ /* 0x000fce00078e006b */
[----:B------:R-:W-:Y:S05]  /*c3da0*/  CALL.REL.NOINC `($__internal_1_$__cuda_sm20_div_rn_f64_full) ;  /* 0x000008c800407944 */ /* 0x000fea0003c00000 */
[----:B------:R-:W-:Y:S01]  /*c3db0*/  MOV R8, R12 ;  /* 0x0000000c00087202 */ /* 0x000fe20000000f00 */
[----:B------:R-:W-:-:S05]  /*c3dc0*/  IMAD.MOV.U32 R9, RZ, RZ, R13 ;  /* 0x000000ffff097224 */ /* 0x000fca00078e000d */
[----:B------:R0:W-:Y:S02]  /*c3dd0*/  STL.64 [R1+0x7dd8], R8 ;  /* 0x007dd80801007387 */ /* 0x0001e40000100a00 */
.L_x_1965:
[----:B------:R-:W-:Y:S05]  /*c3de0*/  BSYNC.RECONVERGENT B3 ;  /* 0x0000000000037941 */ /* 0x000fea0003800200 */
.L_x_1964:
[----:B------:R-:W2:Y:S04]  /*c3df0*/  LDL.64 R88, [R1+0x7898] ;  /* 0x0078980001587983 */ /* 0x000ea80000100a00 */
[----:B------:R-:W3:Y:S04]  /*c3e00*/  LDL.128 R156, [R1+0x4660] ;  /* 0x00466000019c7983 */ /* 0x000ee80000100c00 */
[----:B------:R-:W4:Y:S04]  /*c3e10*/  LDL.64 R106, [R1+0x4670] ;  /* 0x00467000016a7983 */ /* 0x000f280000100a00 */
[----:B------:R-:W5:Y:S01]  /*c3e20*/  LDL.64 R108, [R1+0x7dd8] ;  /* 0x007dd800016c7983 */ /* 0x000f620000100a00 */
        /* <DEDUP_REMOVED lines=8> */
[----:B------:R-:W-:Y:S01]  /*c3eb0*/  DMUL R12, R8, -R110 ;  /* 0x8000006e080c7228 */ /* 0x000fe20000000000 */
[----:B---3--:R-:W-:-:S07]  /*c3ec0*/  IMAD.MOV.U32 R154, RZ, RZ, R156 ;  /* 0x000000ffff9a7224 */ /* 0x008fce00078e009c */
[----:B------:R-:W-:Y:S01]  /*c3ed0*/  DFMA R74, -R88, R12, -R110 ;  /* 0x0000000c584a722b */ /* 0x000fe2000000096e */
[----:B------:R-:W-:Y:S01]  /*c3ee0*/  MOV R155, R157 ;  /* 0x0000009d009b7202 */ /* 0x000fe20000000f00 */
[----:B------:R0:W-:Y:S04]  /*c3ef0*/  STL.128 [R1+0x85c0], R156 ;  /* 0x0085c09c01007387 */ /* 0x0001e80000100c00 */
[----:B----4-:R1:W-:Y:S02]  /*c3f00*/  STL.64 [R1+0x8828], R106 ;  /* 0x0088286a01007387 */ /* 0x0103e40000100a00 */
[----:B0-----:R-:W-:Y:S02]  /*c3f10*/  DFMA R156, R8, R74, R12 ;  /* 0x0000004a089c722b */ /* 0x001fe4000000000c */
[----:B------:R-:W-:-:S05]  /*c3f20*/  DADD R8, -RZ, -R110 ;  /* 0x00000000ff087229 */ /* 0x000fca000000096e */
[----:B------:R1:W-:Y:S03]  /*c3f30*/  STL.64 [R1+0x7dd0], R156 ;  /* 0x007dd09c01007387 */ /* 0x0003e60000100a00 */
[----:B------:R-:W-:Y:S02]  /*c3f40*/  FFMA R0, RZ, R89, R157 ;  /* 0x00000059ff007223 */ /* 0x000fe4000000009d */
[----:B------:R-:W-:-:S03]  /*c3f50*/  FSETP.GEU.AND P2, PT, |R9|, 6.5827683646048100446e-37, PT ;  /* 0x036000000900780b */ /* 0x000fc60003f4e200 */
[----:B------:R-:W-:Y:S01]  /*c3f60*/  FSETP.GT.AND P1, PT, |R0|, 1.469367938527859385e-39, PT ;  /* 0x001000000000780b */ /* 0x000fe20003f24200 */
[----:B------:R-:W-:Y:S02]  /*c3f70*/  IMAD.MOV.U32 R128, RZ, RZ, R158 ;  /* 0x000000ffff807224 */ /* 0x000fe400078e009e */
[----:B------:R-:W-:Y:S01]  /*c3f80*/  IMAD.MOV.U32 R129, RZ, RZ, R159 ;  /* 0x000000ffff817224 */ /* 0x000fe200078e009f */
[-C--:B-----5:R-:W-:Y:S02]  /*c3f90*/  DFMA R158, R154, R108.reuse, R80 ;  /* 0x0000006c9a9e722b */ /* 0x0a0fe40000000050 */
[----:B------:R-:W-:-:S03]  /*c3fa0*/  DFMA R78, R106, R108, R78 ;  /* 0x0000006c6a4e722b */ /* 0x000fc6000000004e */
[----:B------:R-:W-:-:S04]  /*c3fb0*/  DFMA R20, R128, R108, R20 ;  /* 0x0000006c8014722b */ /* 0x000fc80000000014 */
[----:B-1----:R-:W-:Y:S07]  /*c3fc0*/  @P1 BRA P2, `(.L_x_1967) ;  /* 0x00000000001c1947 */ /* 0x002fee0001000000 */
[----:B------:R-:W-:Y:S01]  /*c3fd0*/  IMAD.MOV.U32 R174, RZ, RZ, R88 ;  /* 0x000000ffffae7224 */ /* 0x000fe200078e0058 */
[----:B------:R-:W-:Y:S01]  /*c3fe0*/  MOV R0, 0xc4010 ;  /* 0x000c401000007802 */ /* 0x000fe20000000f00 */
[----:B------:R-:W-:-:S07]  /*c3ff0*/  IMAD.MOV.U32 R175, RZ, RZ, R89 ;  /* 0x000000ffffaf7224 */ /* 0x000fce00078e0059 */
[----:B------:R-:W-:Y:S05]  /*c4000*/  CALL.REL.NOINC `($__internal_1_$__cuda_sm20_div_rn_f64_full) ;  /* 0x000008c400a87944 */ /* 0x000fea0003c00000 */
[----:B------:R-:W-:Y:S01]  /*c4010*/  MOV R8, R12 ;  /* 0x0000000c00087202 */ /* 0x000fe20000000f00 */
[----:B------:R-:W-:-:S05]  /*c4020*/  IMAD.MOV.U32 R9, RZ, RZ, R13 ;  /* 0x000000ffff097224 */ /* 0x000fca00078e000d */
[----:B------:R0:W-:Y:S02]  /*c4030*/  STL.64 [R1+0x7dd0], R8 ;  /* 0x007dd00801007387 */ /* 0x0001e40000100a00 */
.L_x_1967:
[----:B------:R-:W-:Y:S05]  /*c4040*/  BSYNC.RECONVERGENT B3 ;  /* 0x0000000000037941 */ /* 0x000fea0003800200 */
.L_x_1966:
[----:B------:R-:W2:Y:S04]  /*c4050*/  LDL.64 R12, [R1+0x7dd0] ;  /* 0x007dd000010c7983 */ /* 0x000ea80000100a00 */
[----:B------:R-:W3:Y:S04]  /*c4060*/  LDL.64 R106, [R1+0x8860] ;  /* 0x00886000016a7983 */ /* 0x000ee80000100a00 */
        /* <DEDUP_REMOVED lines=31> */
.L_x_1969:
[----:B------:R-:W-:Y:S05]  /*c4260*/  BSYNC.RECONVERGENT B3 ;  /* 0x0000000000037941 */ /* 0x000fea0003800200 */
.L_x_1968:
[----:B------:R-:W2:Y:S04]  /*c4270*/  LDL.128 R172, [R1+0x4790] ;  /* 0x0047900001ac7983 */ /* 0x000ea80000100c00 */
[----:B------:R-:W3:Y:S04]  /*c4280*/  LDL.64 R12, [R1+0x7da0] ;  /* 0x007da000010c7983 */ /* 0x000ee80000100a00 */
[----:B------:R-:W4:Y:S04]  /*c4290*/  LDL.LU.64 R112, [R1+0x7768] ;  /* 0x0077680001707983 */ /* 0x000f280000300a00 */
[----:B------:R-:W4:Y:S04]  /*c42a0*/  LDL.64 R106, [R1+0x8450] ;  /* 0x00845000016a7983 */ /* 0x000f280000100a00 */
        /* <DEDUP_REMOVED lines=17> */
[----:B------:R-:W-:Y:S07]  /*c43c0*/  STL.128 [R1+0x7c10], R172 ;  /* 0x007c10ac01007387 */ /* 0x000fee0000100c00 */
[----:B------:R-:W-:-:S02]  /*c43d0*/  FFMA R0, RZ, R109, R89 ;  /* 0x0000006dff007223 */ /* 0x000fc40000000059 */
[----:B------:R-:W-:-:S03]  /*c43e0*/  FSETP.GEU.AND P2, PT, |R9|, 6.5827683646048100446e-37, PT ;  /* 0x036000000900780b */ /* 0x000fc60003f4e200 */
[----:B------:R-:W-:Y:S01]  /*c43f0*/  FSETP.GT.AND P1, PT, |R0|, 1.469367938527859385e-39, PT ;  /* 0x001000000000780b */ /* 0x000fe20003f24200 */
[----:B------:R0:W-:Y:S01]  /*c4400*/  STL.64 [R1+0x7c40], R88 ;  /* 0x007c405801007387 */ /* 0x0001e20000100a00 */
[-C--:B----4-:R-:W-:Y:S02]  /*c4410*/  DFMA R106, R106, R110.reuse, R112 ;  /* 0x0000006e6a6a722b */ /* 0x090fe40000000070 */
[-C--:B-----5:R-:W-:Y:S02]  /*c4420*/  DFMA R80, R80, R110.reuse, R20 ;  /* 0x0000006e5050722b */ /* 0x0a0fe40000000014 */
[----:B0-----:R-:W-:-:S07]  /*c4430*/  DFMA R88, R218, R110, R74 ;  /* 0x0000006eda58722b */ /* 0x001fce000000004a */
[----:B------:R-:W-:Y:S05]  /*c4440*/  @P1 BRA P2, `(.L_x_1971) ;  /* 0x00000000001c1947 */ /* 0x000fea0001000000 */
[----:B------:R-:W-:Y:S01]  /*c4450*/  IMAD.MOV.U32 R174, RZ, RZ, R108 ;  /* 0x000000ffffae7224 */ /* 0x000fe200078e006c */
[----:B------:R-:W-:Y:S02]  /*c4460*/  MOV R175, R109 ;  /* 0x0000006d00af7202 */ /* 0x000fe40000000f00 */
[----:B------:R-:W-:-:S07]  /*c4470*/  MOV R0, 0xc4490 ;  /* 0x000c449000007802 */ /* 0x000fce0000000f00 */
[----:B------:R-:W-:Y:S05]  /*c4480*/  CALL.REL.NOINC `($__internal_1_$__cuda_sm20_div_rn_f64_full) ;  /* 0x000008c000887944 */ /* 0x000fea0003c00000 */
[----:B------:R-:W-:Y:S02]  /*c4490*/  IMAD.MOV.U32 R8, RZ, RZ, R12 ;  /* 0x000000ffff087224 */ /* 0x000fe400078e000c */
[----:B------:R-:W-:-:S05]  /*c44a0*/  IMAD.MOV.U32 R9, RZ, RZ, R13 ;  /* 0x000000ffff097224 */ /* 0x000fca00078e000d */
[----:B------:R0:W-:Y:S02]  /*c44b0*/  STL.64 [R1+0x7c40], R8 ;  /* 0x007c400801007387 */ /* 0x0001e40000100a00 */
.L_x_1971:
[----:B------:R-:W-:Y:S05]  /*c44c0*/  BSYNC.RECONVERGENT B3 ;  /* 0x0000000000037941 */ /* 0x000fea0003800200 */
.L_x_1970:
[----:B------:R-:W2:Y:S04]  /*c44d0*/  LDL.64 R108, [R1+0x8448] ;  /* 0x00844800016c7983 */ /* 0x000ea80000100a00 */
[----:B------:R-:W3:Y:S04]  /*c44e0*/  LDL.64 R12, [R1+0x7c40] ;  /* 0x007c4000010c7983 */ /* 0x000ee80000100a00 */
[----:B------:R-:W4:Y:S04]  /*c44f0*/  LDL.64 R156, [R1+0x47b0] ;  /* 0x0047b000019c7983 */ /* 0x000f280000100a00 */
[----:B------:R-:W5:Y:S04]  /*c4500*/  LDL.LU.64 R74, [R1+0x8890] ;  /* 0x00889000014a7983 */ /* 0x000f680000300a00 */
[----:B------:R-:W5:Y:S04]  /*c4510*/  LDL.LU.64 R174, [R1+0x8578] ;  /* 0x0085780001ae7983 */ /* 0x000f680000300a00 */
[----:B------:R-:W5:Y:S04]  /*c4520*/  LDL.LU.64 R170, [R1+0x7708] ;  /* 0x0077080001aa7983 */ /* 0x000f680000300a00 */
[----:B------:R-:W5:Y:S04]  /*c4530*/  LDL.LU.64 R148, [R1+0x7728] ;  /* 0x0077280001947983 */ /* 0x000f680000300a00 */
[----:B------:R-:W5:Y:S04]  /*c4540*/  LDL.64 R78, [R1+0x7c18] ;  /* 0x007c1800014e7983 */ /* 0x000f680000100a00 */
[----:B------:R-:W5:Y:S04]  /*c4550*/  LDL.64 R114, [R1+0x8898] ;  /* 0x0088980001727983 */ /* 0x000f680000100a00 */
        /* <DEDUP_REMOVED lines=23> */
[-C--:B------:R-:W-:Y:S02]  /*c46d0*/  DFMA R78, R78, R112.reuse, R148 ;  /* 0x000000704e4e722b */ /* 0x080fe40000000094 */
[-C--:B------:R-:W-:Y:S02]  /*c46e0*/  DFMA R128, R114, R112.reuse, R128 ;  /* 0x000000707280722b */ /* 0x080fe40000000080 */
[----:B------:R-:W-:-:S02]  /*c46f0*/  DFMA R88, R110, R112, R88 ;  /* 0x000000706e58722b */ /* 0x000fc40000000058 */
[----:B0-----:R-:W-:Y:S01]  /*c4700*/  DFMA R156, R156, R112, R170 ;  /* 0x000000709c9c722b */ /* 0x001fe200000000aa */
[----:B------:R-:W-:Y:S10]  /*c4710*/  @P1 BRA P2, `(.L_x_1973) ;  /* 0x00000000001c1947 */ /* 0x000ff40001000000 */
[----:B------:R-:W-:Y:S01]  /*c4720*/  MOV R174, R108 ;  /* 0x0000006c00ae7202 */ /* 0x000fe20000000f00 */
[----:B------:R-:W-:Y:S01]  /*c4730*/  IMAD.MOV.U32 R175, RZ, RZ, R109 ;  /* 0x000000ffffaf7224 */ /* 0x000fe200078e006d */
[----:B------:R-:W-:-:S07]  /*c4740*/  MOV R0, 0xc4760 ;  /* 0x000c476000007802 */ /* 0x000fce0000000f00 */
[----:B------:R-:W-:Y:S05]  /*c4750*/  CALL.REL.NOINC `($__internal_1_$__cuda_sm20_div_rn_f64_full) ;  /* 0x000008bc00d47944 */ /* 0x000fea0003c00000 */
[----:B------:R-:W-:Y:S01]  /*c4760*/  IMAD.MOV.U32 R8, RZ, RZ, R12 ;  /* 0x000000ffff087224 */ /* 0x000fe200078e000c */
[----:B------:R-:W-:-:S05]  /*c4770*/  MOV R9, R13 ;  /* 0x0000000d00097202 */ /* 0x000fca0000000f00 */
[----:B------:R0:W-:Y:S02]  /*c4780*/  STL.64 [R1+0x7d80], R8 ;  /* 0x007d800801007387 */ /* 0x0001e40000100a00 */
.L_x_1973:
[----:B------:R-:W-:Y:S05]  /*c4790*/  BSYNC.RECONVERGENT B3 ;  /* 0x0000000000037941 */ /* 0x000fea0003800200 */
.L_x_1972:
        /* <DEDUP_REMOVED lines=22> */
[----:B------:R-:W-:Y:S01]  /*c4900*/  FFMA R0, RZ, R109, R149 ;  /* 0x0000006dff007223 */ /* 0x000fe20000000095 */
[----:B----4-:R0:W-:Y:S01]  /*c4910*/  STL.64 [R1+0x87e8], R114 ;  /* 0x0087e87201007387 */ /* 0x0101e20000100a00 */
        /* <DEDUP_REMOVED lines=13> */
.L_x_1975:
[----:B------:R-:W-:Y:S05]  /*c49f0*/  BSYNC.RECONVERGENT B3 ;  /* 0x0000000000037941 */ /* 0x000fea0003800200 */
.L_x_1974:
[----:B------:R1:W-:Y:S04]  /*c4a00*/  STL.128 [R1+0xabc0], R4 ;  /* 0x00abc00401007387 */ /* 0x0003e80000100c00 */
[----:B------:R-:W2:Y:S04]  /*c4a10*/  LDL.64 R108, [R1+0x4860] ;  /* 0x00486000016c7983 */ /* 0x000ea80000100a00 */
[----:B------:R-:W3:Y:S04]  /*c4a20*/  LDL.64 R12, [R1+0x7c38] ;  /* 0x007c3800010c7983 */ /* 0x000ee80000100a00 */
[----:B------:R-:W4:Y:S04]  /*c4a30*/  LDL.LU.64 R174, [R1+0x8838] ;  /* 0x0088380001ae7983 */ /* 0x000f280000300a00 */
[----:B-1----:R-:W4:Y:S04]  /*c4a40*/  LDL.128 R4, [R1+0x4840] ;  /* 0x0048400001047983 */ /* 0x002f280000100c00 */
[----:B------:R-:W4:Y:S04]  /*c4a50*/  LDL.64 R152, [R1+0x8830] ;  /* 0x0088300001987983 */ /* 0x000f280000100a00 */
[----:B------:R-:W4:Y:S04]  /*c4a60*/  LDL.LU.64 R148, [R1+0x8848] ;  /* 0x0088480001947983 */ /* 0x000f280000300a00 */
[----:B------:R-:W4:Y:S04]  /*c4a70*/  LDL.LU.64 R146, [R1+0x7748] ;  /* 0x0077480001927983 */ /* 0x000f280000300a00 */
[----:B------:R-:W4:Y:S01]  /*c4a80*/  LDL.64 R114, [R1+0x8840] ;  /* 0x0088400001727983 */ /* 0x000f220000100a00 */
[----:B0-----:R-:W-:Y:S01]  /*c4a90*/  IMAD.MOV.U32 R8, RZ, RZ, 0x1 ;  /* 0x00000001ff087424 */ /* 0x001fe200078e00ff */
[----:B------:R-:W-:Y:S01]  /*c4aa0*/  BSSY.RECONVERGENT B3, `(.L_x_1976) ;  /* 0x0000026000037945 */ /* 0x000fe20003800200 */
[----:B--2---:R-:W0:Y:S01]  /*c4ab0*/  MUFU.RCP64H R9, R109 ;  /* 0x0000006d00097308 */ /* 0x004e220000001800 */
[----:B---3--:R-:W-:Y:S01]  /*c4ac0*/  IMAD.MOV.U32 R112, RZ, RZ, R12 ;  /* 0x000000ffff707224 */ /* 0x008fe200078e000c */
[----:B------:R-:W-:Y:S01]  /*c4ad0*/  MOV R113, R13 ;  /* 0x0000000d00717202 */ /* 0x000fe20000000f00 */
[----:B----4-:R-:W-:Y:S01]  /*c4ae0*/  IMAD.MOV.U32 R170, RZ, RZ, R6 ;  /* 0x000000ffffaa7224 */ /* 0x010fe200078e0006 */
[----:B------:R1:W-:Y:S01]  /*c4af0*/  STL.128 [R1+0x8580], R4 ;  /* 0x0085800401007387 */ /* 0x0003e20000100c00 */
[----:B------:R-:W-:Y:S01]  /*c4b00*/  IMAD.MOV.U32 R171, RZ, RZ, R7 ;  /* 0x000000ffffab7224 */ /* 0x000fe200078e0007 */
[----:B------:R-:W-:Y:S01]  /*c4b10*/  MOV R110, R4 ;  /* 0x00000004006e7202 */ /* 0x000fe20000000f00 */
[----:B------:R-:W-:-:S02]  /*c4b20*/  IMAD.MOV.U32 R111, RZ, RZ, R5 ;  /* 0x000000ffff6f7224 */ /* 0x000fc400078e0005 */
[----:B-1----:R1:W5:Y:S01]  /*c4b30*/  LDL.LU.128 R4, [R1+0xabc0] ;  /* 0x00abc00001047983 */ /* 0x0023620000300c00 */
        /* <DEDUP_REMOVED lines=14> */
[-C--:B------:R-:W-:Y:S02]  /*c4c20*/  DFMA R94, R174, R112.reuse, R20 ;  /* 0x00000070ae5e722b */ /* 0x080fe40000000014 */
[-C--:B------:R-:W-:Y:S02]  /*c4c30*/  DFMA R148, R148, R112.reuse, R100 ;  /* 0x000000709494722b */ /* 0x080fe40000000064 */
[-C--:B------:R-:W-:Y:S02]  /*c4c40*/  DFMA R20, R152, R112.reuse, R104 ;  /* 0x000000709814722b */ /* 0x080fe40000000068 */
[-C--:B------:R-:W-:Y:S02]  /*c4c50*/  DFMA R100, R170, R112.reuse, R238 ;  /* 0x00000070aa64722b */ /* 0x080fe400000000ee */
[-C--:B------:R-:W-:Y:S02]  /*c4c60*/  DFMA R152, R114, R112.reuse, R146 ;  /* 0x000000707298722b */ /* 0x080fe40000000092 */
[----:B------:R-:W-:-:S02]  /*c4c70*/  DFMA R88, R110, R112, R88 ;  /* 0x000000706e58722b */ /* 0x000fc40000000058 */
[----:B-1----:R-:W-:Y:S09]  /*c4c80*/  @P1 BRA P2, `(.L_x_1977) ;  /* 0x00000000001c1947 */ /* 0x002ff20001000000 */
[----:B------:R-:W-:Y:S01]  /*c4c90*/  MOV R174, R108 ;  /* 0x0000006c00ae7202 */ /* 0x000fe20000000f00 */
[----:B------:R-:W-:Y:S01]  /*c4ca0*/  IMAD.MOV.U32 R175, RZ, RZ, R109 ;  /* 0x000000ffffaf7224 */ /* 0x000fe200078e006d */
[----:B------:R-:W-:-:S07]  /*c4cb0*/  MOV R0, 0xc4cd0 ;  /* 0x000c4cd000007802 */ /* 0x000fce0000000f00 */
[----:B-----5:R-:W-:Y:S05]  /*c4cc0*/  CALL.REL.NOINC `($__internal_1_$__cuda_sm20_div_rn_f64_full) ;  /* 0x000008b800787944 */ /* 0x020fea0003c00000 */
[----:B------:R-:W-:Y:S01]  /*c4cd0*/  IMAD.MOV.U32 R8, RZ, RZ, R12 ;  /* 0x000000ffff087224 */ /* 0x000fe200078e000c */
[----:B------:R-:W-:-:S05]  /*c4ce0*/  MOV R9, R13 ;  /* 0x0000000d00097202 */ /* 0x000fca0000000f00 */
[----:B------:R0:W-:Y:S02]  /*c4cf0*/  STL.64 [R1+0x7d70], R8 ;  /* 0x007d700801007387 */ /* 0x0001e40000100a00 */
.L_x_1977:
[----:B------:R-:W-:Y:S05]  /*c4d00*/  BSYNC.RECONVERGENT B3 ;  /* 0x0000000000037941 */ /* 0x000fea0003800200 */
.L_x_1976:
[----:B------:R-:W2:Y:S04]  /*c4d10*/  LDL.64 R12, [R1+0x7d70] ;  /* 0x007d7000010c7983 */ /* 0x000ea80000100a00 */
[----:B------:R-:W3:Y:S04]  /*c4d20*/  LDL.128 R172, [R1+0x4870] ;  /* 0x0048700001ac7983 */ /* 0x000ee80000100c00 */
[----:B------:R-:W4:Y:S01]  /*c4d30*/  LDL.LU.64 R124, [R1+0x7c08] ;  /* 0x007c0800017c7983 */ /* 0x000f220000300a00 */
[----:B0-----:R-:W0:Y:S01]  /*c4d40*/  MUFU.RCP64H R9, R93 ;  /* 0x0000005d00097308 */ /* 0x001e220000001800 */
        /* <DEDUP_REMOVED lines=20> */
[----:B------:R-:W-:Y:S01]  /*c4e90*/  IMAD.MOV.U32 R108, RZ, RZ, R174 ;  /* 0x000000ffff6c7224 */ /* 0x000fe200078e00ae */
[----:B------:R-:W-:Y:S01]  /*c4ea0*/  MOV R109, R175 ;  /* 0x000000af006d7202 */ /* 0x000fe20000000f00 */
[----:B----4-:R-:W-:-:S03]  /*c4eb0*/  DFMA R104, R124, R110, R250 ;  /* 0x0000006e7c68722b */ /* 0x010fc600000000fa */
[-C--:B------:R-:W-:Y:S02]  /*c4ec0*/  DFMA R88, R112, R110.reuse, R88 ;  /* 0x0000006e7058722b */ /* 0x080fe40000000058 */
[----:B------:R-:W-:-:S03]  /*c4ed0*/  DFMA R80, R108, R110, R80 ;  /* 0x0000006e6c50722b */ /* 0x000fc60000000050 */
[----:B0-----:R-:W-:Y:S08]  /*c4ee0*/  @P1 BRA P2, `(.L_x_1979) ;  /* 0x00000000001c1947 */ /* 0x001ff00001000000 */
[----:B------:R-:W-:Y:S01]  /*c4ef0*/  IMAD.MOV.U32 R174, RZ, RZ, R92 ;  /* 0x000000ffffae7224 */ /* 0x000fe200078e005c */
[----:B------:R-:W-:Y:S02]  /*c4f00*/  MOV R175, R93 ;  /* 0x0000005d00af7202 */ /* 0x000fe40000000f00 */
[----:B------:R-:W-:-:S07]  /*c4f10*/  MOV R0, 0xc4f30 ;  /* 0x000c4f3000007802 */ /* 0x000fce0000000f00 */
[----:B-----5:R-:W-:Y:S05]  /*c4f20*/  CALL.REL.NOINC `($__internal_1_$__cuda_sm20_div_rn_f64_full) ;  /* 0x000008b400e07944 */ /* 0x020fea0003c00000 */
[----:B------:R-:W-:Y:S02]  /*c4f30*/  IMAD.MOV.U32 R8, RZ, RZ, R12 ;  /* 0x000000ffff087224 */ /* 0x000fe400078e000c */
[----:B------:R-:W-:-:S05]  /*c4f40*/  IMAD.MOV.U32 R9, RZ, RZ, R13 ;  /* 0x000000ffff097224 */ /* 0x000fca00078e000d */
[----:B------:R0:W-:Y:S02]  /*c4f50*/  STL.64 [R1+0x7c90], R8 ;  /* 0x007c900801007387 */ /* 0x0001e40000100a00 */
.L_x_1979:
[----:B------:R-:W-:Y:S05]  /*c4f60*/  BSYNC.RECONVERGENT B3 ;  /* 0x0000000000037941 */ /* 0x000fea0003800200 */
.L_x_1978:
[----:B------:R-:W2:Y:S04]  /*c4f70*/  LDL.64 R12, [R1+0x7c90] ;  /* 0x007c9000010c7983 */ /* 0x000ea80000100a00 */
[----:B------:R-:W3:Y:S04]  /*c4f80*/  LDL.LU.64 R146, [R1+0x8790] ;  /* 0x0087900001927983 */ /* 0x000ee80000300a00 */
[----:B------:R-:W4:Y:S04]  /*c4f90*/  LDL.LU.64 R126, [R1+0x86a0] ;  /* 0x0086a000017e7983 */ /* 0x000f280000300a00 */
[----:B------:R-:W4:Y:S04]  /*c4fa0*/  LDL.64 R114, [R1+0x87b0] ;  /* 0x0087b00001727983 */ /* 0x000f280000100a00 */
[----:B------:R-:W4:Y:S04]  /*c4fb0*/  LDL.64 R112, [R1+0x8798] ;  /* 0x0087980001707983 */ /* 0x000f280000100a00 */
        /* <DEDUP_REMOVED lines=23> */
[----:B------:R-:W-:-:S04]  /*c5130*/  DFMA R108, R108, R110, R80 ;  /* 0x0000006e6c6c722b */ /* 0x000fc80000000050 */
[----:B0-----:R-:W-:Y:S07]  /*c5140*/  @P1 BRA P2, `(.L_x_1981) ;  /* 0x00000000001c1947 */ /* 0x001fee0001000000 */
[----:B------:R-:W-:Y:S01]  /*c5150*/  MOV R174, R212 ;  /* 0x000000d400ae7202 */ /* 0x000fe20000000f00 */
[----:B------:R-:W-:Y:S01]  /*c5160*/  IMAD.MOV.U32 R175, RZ, RZ, R213 ;  /* 0x000000ffffaf7224 */ /* 0x000fe200078e00d5 */
[----:B------:R-:W-:-:S07]  /*c5170*/  MOV R0, 0xc5190 ;  /* 0x000c519000007802 */ /* 0x000fce0000000f00 */
[----:B-----5:R-:W-:Y:S05]  /*c5180*/  CALL.REL.NOINC `($__internal_1_$__cuda_sm20_div_rn_f64_full) ;  /* 0x000008b400487944 */ /* 0x020fea0003c00000 */
[----:B------:R-:W-:Y:S01]  /*c5190*/  IMAD.MOV.U32 R8, RZ, RZ, R12 ;  /* 0x000000ffff087224 */ /* 0x000fe200078e000c */
[----:B------:R-:W-:-:S05]  /*c51a0*/  MOV R9, R13 ;  /* 0x0000000d00097202 */ /* 0x000fca0000000f00 */
[----:B------:R0:W-:Y:S02]  /*c51b0*/  STL.64 [R1+0x7c20], R8 ;  /* 0x007c200801007387 */ /* 0x0001e40000100a00 */
.L_x_1981:
[----:B------:R-:W-:Y:S05]  /*c51c0*/  BSYNC.RECONVERGENT B3 ;  /* 0x0000000000037941 */ /* 0x000fea0003800200 */
.L_x_1980:
[----:B------:R-:W2:Y:S04]  /*c51d0*/  LDL.64 R112, [R1+0x7b78] ;  /* 0x007b780001707983 */ /* 0x000ea80000100a00 */
[----:B------:R-:W3:Y:S04]  /*c51e0*/  LDL.64 R12, [R1+0x7c20] ;  /* 0x007c2000010c7983 */ /* 0x000ee80000100a00 */
[----:B------:R-:W4:Y:S04]  /*c51f0*/  LDL.64 R126, [R1+0x49b0] ;  /* 0x0049b000017e7983 */ /* 0x000f280000100a00 */
[----:B------:R-:W4:Y:S04]  /*c5200*/  LDL.64 R114, [R1+0x49c0] ;  /* 0x0049c00001727983 */ /* 0x000f280000100a00 */
[----:B------:R-:W4:Y:S04]  /*c5210*/  LDL.64 R110, [R1+0x8678] ;  /* 0x00867800016e7983 */ /* 0x000f280000100a00 */
[----:B------:R-:W4:Y:S04]  /*c5220*/  LDL.64 R132, [R1+0x87b8] ;  /* 0x0087b80001847983 */ /* 0x000f280000100a00 */
[----:B------:R-:W4:Y:S01]  /*c5230*/  LDL.64 R106, [R1+0x8670] ;  /* 0x00867000016a7983 */ /* 0x000f220000100a00 */
        /* <DEDUP_REMOVED lines=16> */
[----:B------:R-:W-:Y:S01]  /*c5340*/  FFMA R0, RZ, R113, R139 ;  /* 0x00000071ff007223 */ /* 0x000fe2000000008b */
[----:B------:R0:W-:Y:S01]  /*c5350*/  STL.64 [R1+0x86f8], R114 ;  /* 0x0086f87201007387 */ /* 0x0001e20000100a00 */
        /* <DEDUP_REMOVED lines=8> */
[----:B0-----:R-:W-:Y:S09]  /*c53e0*/  @P1 BRA P2, `(.L_x_1983) ;  /* 0x00000000001c1947 */ /* 0x001ff20001000000 */
[----:B------:R-:W-:Y:S01]  /*c53f0*/  IMAD.MOV.U32 R174, RZ, RZ, R112 ;  /* 0x000000ffffae7224 */ /* 0x000fe200078e0070 */
[----:B------:R-:W-:Y:S01]  /*c5400*/  MOV R0, 0xc5430 ;  /* 0x000c543000007802 */ /* 0x000fe20000000f00 */
[----:B------:R-:W-:-:S07]  /*c5410*/  IMAD.MOV.U32 R175, RZ, RZ, R113 ;  /* 0x000000ffffaf7224 */ /* 0x000fce00078e0071 */
[----:B-----5:R-:W-:Y:S05]  /*c5420*/  CALL.REL.NOINC `($__internal_1_$__cuda_sm20_div_rn_f64_full) ;  /* 0x000008b000a07944 */ /* 0x020fea0003c00000 */
[----:B------:R-:W-:Y:S01]  /*c5430*/  MOV R8, R12 ;  /* 0x0000000c00087202 */ /* 0x000fe20000000f00 */
[----:B------:R-:W-:-:S05]  /*c5440*/  IMAD.MOV.U32 R9, RZ, RZ, R13 ;  /* 0x000000ffff097224 */ /* 0x000fca00078e000d */
[----:B------:R0:W-:Y:S02]  /*c5450*/  STL.64 [R1+0x78e8], R8 ;  /* 0x0078e80801007387 */ /* 0x0001e40000100a00 */
.L_x_1983:
[----:B------:R-:W-:Y:S05]  /*c5460*/  BSYNC.RECONVERGENT B3 ;  /* 0x0000000000037941 */ /* 0x000fea0003800200 */
.L_x_1982:
[----:B------:R-:W2:Y:S04]  /*c5470*/  LDL.64 R12, [R1+0x78e8] ;  /* 0x0078e800010c7983 */ /* 0x000ea80000100a00 */
[----:B------:R-:W3:Y:S04]  /*c5480*/  LDL.64 R134, [R1+0x49f0] ;  /* 0x0049f00001867983 */ /* 0x000ee80000100a00 */
[----:B------:R-:W4:Y:S04]  /*c5490*/  LDL.64 R126, [R1+0x4a18] ;  /* 0x004a1800017e7983 */ /* 0x000f280000100a00 */
[----:B------:R-:W4:Y:S04]  /*c54a0*/  LDL.LU.64 R174, [R1+0x8538] ;  /* 0x0085380001ae7983 */ /* 0x000f280000300a00 */
[----:B------:R-:W4:Y:S04]  /*c54b0*/  LDL.64 R124, [R1+0x8818] ;  /* 0x00881800017c7983 */ /* 0x000f280000100a00 */
[----:B------:R-:W4:Y:S04]  /*c54c0*/  LDL.LU.64 R236, [R1+0x8870] ;  /* 0x0088700001ec7983 */ /* 0x000f280000300a00 */
[----:B------:R-:W4:Y:S04]  /*c54d0*/  LDL.LU.64 R88, [R1+0x87e0] ;  /* 0x0087e00001587983 */ /* 0x000f280000300a00 */
[----:B------:R-:W4:Y:S04]  /*c54e0*/  LDL.LU.64 R170, [R1+0x7738] ;  /* 0x0077380001aa7983 */ /* 0x000f280000300a00 */
[----:B------:R-:W4:Y:S04]  /*c54f0*/  LDL.64 R114, [R1+0x8808] ;  /* 0x0088080001727983 */ /* 0x000f280000100a00 */
[----:B------:R-:W4:Y:S04]  /*c5500*/  LDL.64 R112, [R1+0x8800] ;  /* 0x0088000001707983 */ /* 0x000f280000100a00 */
[----:B------:R-:W4:Y:S04]  /*c5510*/  LDL.64 R138, [R1+0x8878] ;  /* 0x00887800018a7983 */ /* 0x000f280000100a00 */
        /* <DEDUP_REMOVED lines=17> */
[----:B------:R-:W-:Y:S01]  /*c5630*/  FFMA R0, RZ, R131, R173 ;  /* 0x00000083ff007223 */ /* 0x000fe200000000ad */
[----:B----4-:R0:W-:Y:S01]  /*c5640*/  STL.64 [R1+0x87d8], R126 ;  /* 0x0087d87e01007387 */ /* 0x0101e20000100a00 */
        /* <DEDUP_REMOVED lines=14> */
[----:B------:R-:W-:Y:S02]  /*c5730*/  MOV R175, R131 ;  /* 0x0000008300af7202 */ /* 0x000fe40000000f00 */
[----:B------:R-:W-:-:S07]  /*c5740*/  MOV R0, 0xc5760 ;  /* 0x000c576000007802 */ /* 0x000fce0000000f00 */
[----:B-----5:R-:W-:Y:S05]  /*c5750*/  CALL.REL.NOINC `($__internal_1_$__cuda_sm20_div_rn_f64_full) ;  /* 0x000008ac00d47944 */ /* 0x020fea0003c00000 */
[----:B------:R-:W-:Y:S02]  /*c5760*/  IMAD.MOV.U32 R8, RZ, RZ, R12 ;  /* 0x000000ffff087224 */ /* 0x000fe400078e000c */
[----:B------:R-:W-:-:S05]  /*c5770*/  IMAD.MOV.U32 R9, RZ, RZ, R13 ;  /* 0x000000ffff097224 */ /* 0x000fca00078e000d */
[----:B------:R0:W-:Y:S02]  /*c5780*/  STL.64 [R1+0x7c88], R8 ;  /* 0x007c880801007387 */ /* 0x0001e40000100a00 */
.L_x_1985:
[----:B------:R-:W-:Y:S05]  /*c5790*/  BSYNC.RECONVERGENT B3 ;  /* 0x0000000000037941 */ /* 0x000fea0003800200 */
.L_x_1984:
[----:B------:R-:W2:Y:S04]  /*c57a0*/  LDL.64 R12, [R1+0x7c88] ;  /* 0x007c8800010c7983 */ /* 0x000ea80000100a00 */
[----:B------:R-:W3:Y:S04]  /*c57b0*/  LDL.64 R138, [R1+0x8680] ;  /* 0x00868000018a7983 */ /* 0x000ee80000100a00 */
[----:B------:R-:W4:Y:S04]  /*c57c0*/  LDL.64 R134, [R1+0x85e0] ;  /* 0x0085e00001867983 */ /* 0x000f280000100a00 */
        /* <DEDUP_REMOVED lines=34> */
.L_x_1987:
[----:B------:R-:W-:Y:S05]  /*c59f0*/  BSYNC.RECONVERGENT B3 ;  /* 0x0000000000037941 */ /* 0x000fea0003800200 */
.L_x_1986:
[----:B------:R-:W2:Y:S04]  /*c5a00*/  LDL.64 R130, [R1+0x7870] ;  /* 0x0078700001827983 */ /* 0x000ea80000100a00 */
[----:B------:R-:W3:Y:S04]  /*c5a10*/  LDL.64 R12, [R1+0x7c80] ;  /* 0x007c8000010c7983 */ /* 0x000ee80000100a00 */
[----:B------:R-:W4:Y:S04]  /*c5a20*/  LDL.LU.64 R158, [R1+0x8740] ;  /* 0x00874000019e7983 */ /* 0x000f280000300a00 */
[----:B------:R-:W4:Y:S04]  /*c5a30*/  LDL.LU.64 R154, [R1+0x8660] ;  /* 0x00866000019a7983 */ /* 0x000f280000300a00 */
[----:B------:R-:W4:Y:S04]  /*c5a40*/  LDL.LU.64 R148, [R1+0x8490] ;  /* 0x0084900001947983 */ /* 0x000f280000300a00 */
        /* <DEDUP_REMOVED lines=21> */
[-C--:B------:R-:W-:Y:S02]  /*c5ba0*/  DFMA R124, R154, R134.reuse, R128 ;  /* 0x000000869a7c722b */ /* 0x080fe40000000080 */
[-C--:B------:R-:W-:Y:S02]  /*c5bb0*/  DFMA R128, R148, R134.reuse, R108 ;  /* 0x000000869480722b */ /* 0x080fe4000000006c */
[-C--:B------:R-:W-:Y:S02]  /*c5bc0*/  DFMA R112, R136, R134.reuse, R126 ;  /* 0x000000868870722b */ /* 0x080fe4000000007e */
[----:B------:R-:W-:-:S04]  /*c5bd0*/  DFMA R108, R132, R134, R146 ;  /* 0x00000086846c722b */ /* 0x000fc80000000092 */
[----:B0-----:R-:W-:Y:S07]  /*c5be0*/  @P1 BRA P2, `(.L_x_1989) ;  /* 0x00000000001c1947 */ /* 0x001fee0001000000 */
[----:B------:R-:W-:Y:S01]  /*c5bf0*/  IMAD.MOV.U32 R174, RZ, RZ, R130 ;  /* 0x000000ffffae7224 */ /* 0x000fe200078e0082 */
[----:B------:R-:W-:Y:S01]  /*c5c00*/  MOV R0, 0xc5c30 ;  /* 0x000c5c3000007802 */ /* 0x000fe20000000f00 */
[----:B------:R-:W-:-:S07]  /*c5c10*/  IMAD.MOV.U32 R175, RZ, RZ, R131 ;  /* 0x000000ffffaf7224 */ /* 0x000fce00078e0083 */
[----:B-----5:R-:W-:Y:S05]  /*c5c20*/  CALL.REL.NOINC `($__internal_1_$__cuda_sm20_div_rn_f64_full) ;  /* 0x000008a800a07944 */ /* 0x020fea0003c00000 */
[----:B------:R-:W-:Y:S01]  /*c5c30*/  MOV R8, R12 ;  /* 0x0000000c00087202 */ /* 0x000fe20000000f00 */
[----:B------:R-:W-:-:S05]  /*c5c40*/  IMAD.MOV.U32 R9, RZ, RZ, R13 ;  /* 0x000000ffff097224 */ /* 0x000fca00078e000d */
[----:B------:R0:W-:Y:S02]  /*c5c50*/  STL.64 [R1+0x7ce8], R8 ;  /* 0x007ce80801007387 */ /* 0x0001e40000100a00 */
.L_x_1989:
[----:B------:R-:W-:Y:S05]  /*c5c60*/  BSYNC.RECONVERGENT B3 ;  /* 0x0000000000037941 */ /* 0x000fea0003800200 */
.L_x_1988:
[----:B------:R-:W2:Y:S04]  /*c5c70*/  LDL.64 R12, [R1+0x7ce8] ;  /* 0x007ce800010c7983 */ /* 0x000ea80000100a00 */
[----:B------:R-:W3:Y:S04]  /*c5c80*/  LDL.LU.64 R146, [R1+0x8410] ;  /* 0x0084100001927983 */ /* 0x000ee80000300a00 */
[----:B------:R-:W4:Y:S04]  /*c5c90*/  LDL.LU.64 R138, [R1+0x8650] ;  /* 0x00865000018a7983 */ /* 0x000f280000300a00 */
        /* <DEDUP_REMOVED lines=23> */
[----:B------:R-:W-:-:S06]  /*c5e10*/  DFMA R114, R130, R132, R128 ;  /* 0x000000848272722b */ /* 0x000fcc0000000080 */
        /* <DEDUP_REMOVED lines=8> */
.L_x_1991:
[----:B------:R-:W-:Y:S05]  /*c5ea0*/  BSYNC.RECONVERGENT B3 ;  /* 0x0000000000037941 */ /* 0x000fea0003800200 */
.L_x_1990:
[----:B------:R-:W2:Y:S04]  /*c5eb0*/  LDL.128 R164, [R1+0x4c50] ;  /* 0x004c500001a47983 */ /* 0x000ea80000100c00 */
[----:B------:R-:W3:Y:S04]  /*c5ec0*/  LDL.64 R12, [R1+0x7cd8] ;  /* 0x007cd800010c7983 */ /* 0x000ee80000100a00 */
[----:B------:R-:W4:Y:S04]  /*c5ed0*/  LDL.LU.64 R138, [R1+0x84d8] ;  /* 0x0084d800018a7983 */ /* 0x000f280000300a00 */
[----:B------:R-:W4:Y:S04]  /*c5ee0*/  LDL.LU.64 R136, [R1+0x8728] ;  /* 0x0087280001887983 */ /* 0x000f280000300a00 */
[----:B------:R-:W4:Y:S04]  /*c5ef0*/  LDL.64 R132, [R1+0x84d0] ;  /* 0x0084d00001847983 */ /* 0x000f280000100a00 */
[----:B------:R-:W4:Y:S01]  /*c5f00*/  LDL.64 R128, [R1+0x8720] ;  /* 0x0087200001807983 */ /* 0x000f220000100a00 */
        /* <DEDUP_REMOVED lines=22> */
[-C--:B------:R-:W-:Y:S02]  /*c6070*/  DFMA R114, R136, R130.reuse, R114 ;  /* 0x000000828872722b */ /* 0x080fe40000000072 */
        /* <DEDUP_REMOVED lines=10> */
.L_x_1993:
[----:B------:R-:W-:Y:S05]  /*c6120*/  BSYNC.RECONVERGENT B3 ;  /* 0x0000000000037941 */ /* 0x000fea0003800200 */
.L_x_1992:
[----:B------:R-:W2:Y:S04]  /*c6130*/  LDL.64 R12, [R1+0x78e0] ;  /* 0x0078e000010c7983 */ /* 0x000ea80000100a00 */
[----:B------:R-:W3:Y:S04]  /*c6140*/  LDL.64 R128, [R1+0x4c88] ;  /* 0x004c880001807983 */ /* 0x000ee80000100a00 */
[----:B------:R-:W4:Y:S04]  /*c6150*/  LDL.128 R172, [R1+0x4c90] ;  /* 0x004c900001ac7983 */ /* 0x000f280000100c00 */
[----:B------:R-:W3:Y:S04]  /*c6160*/  LDL.128 R132, [R1+0x4c70] ;  /* 0x004c700001847983 */ /* 0x000ee80000100c00 */
[----:B------:R-:W3:Y:S04]  /*c6170*/  LDL.LU.64 R164, [R1+0x7718] ;  /* 0x0077180001a47983 */ /* 0x000ee80000300a00 */
[----:B------:R-:W3:Y:S04]  /*c6180*/  LDL.LU.64 R158, [R1+0x88a0] ;  /* 0x0088a000019e7983 */ /* 0x000ee80000300a00 */
[----:B------:R-:W3:Y:S04]  /*c6190*/  LDL.LU.64 R154, [R1+0x88e0] ;  /* 0x0088e000019a7983 */ /* 0x000ee80000300a00 */
[----:B------:R-:W3:Y:S04]  /*c61a0*/  LDL.LU.64 R148, [R1+0x7be0] ;  /* 0x007be00001947983 */ /* 0x000ee80000300a00 */
[----:B------:R-:W3:Y:S04]  /*c61b0*/  LDL.64 R140, [R1+0x7b08] ;  /* 0x007b0800018c7983 */ /* 0x000ee80000100a00 */
[----:B------:R-:W3:Y:S01]  /*c61c0*/  LDL.64 R138, [R1+0x88a8] ;  /* 0x0088a800018a7983 */ /* 0x000ee20000100a00 */
        /* <DEDUP_REMOVED lines=14> */
[----:B----4-:R-:W-:Y:S04]  /*c62b0*/  STL.128 [R1+0x84a0], R172 ;  /* 0x0084a0ac01007387 */ /* 0x010fe80000100c00 */
[----:B------:R-:W-:Y:S03]  /*c62c0*/  STL.64 [R1+0x7bd8], R146 ;  /* 0x007bd89201007387 */ /* 0x000fe60000100a00 */
[----:B------:R-:W-:Y:S01]  /*c62d0*/  FFMA R0, RZ, R23, R147 ;  /* 0x00000017ff007223 */ /* 0x000fe20000000093 */
[----:B---3--:R-:W-:Y:S01]  /*c62e0*/  STL.64 [R1+0x8740], R128 ;  /* 0x0087408001007387 */ /* 0x008fe20000100a00 */
[----:B------:R-:W-:-:S03]  /*c62f0*/  FSETP.GEU.AND P2, PT, |R9|, 6.5827683646048100446e-37, PT ;  /* 0x036000000900780b */ /* 0x000fc60003f4e200 */
[----:B------:R-:W-:Y:S01]  /*c6300*/  FSETP.GT.AND P1, PT, |R0|, 1.469367938527859385e-39, PT ;  /* 0x001000000000780b */ /* 0x000fe20003f24200 */
[----:B------:R-:W-:Y:S01]  /*c6310*/  IMAD.MOV.U32 R127, RZ, RZ, R133 ;  /* 0x000000ffff7f7224 */ /* 0x000fe200078e0085 */
[----:B------:R-:W-:Y:S01]  /*c6320*/  MOV R126, R132 ;  /* 0x00000084007e7202 */ /* 0x000fe20000000f00 */
[----:B------:R0:W-:Y:S01]  /*c6330*/  STL.128 [R1+0x8490], R132 ;  /* 0x0084908401007387 */ /* 0x0001e20000100c00 */
[----:B------:R-:W-:Y:S01]  /*c6340*/  IMAD.MOV.U32 R136, RZ, RZ, R134 ;  /* 0x000000ffff887224 */ /* 0x000fe200078e0086 */
[----:B------:R-:W-:Y:S01]  /*c6350*/  MOV R137, R135 ;  /* 0x0000008700897202 */ /* 0x000fe20000000f00 */
[-C--:B------:R-:W-:Y:S02]  /*c6360*/  DFMA R88, R158, R130.reuse, R164 ;  /* 0x000000829e58722b */ /* 0x080fe400000000a4 */
[-C--:B------:R-:W-:Y:S02]  /*c6370*/  DFMA R110, R154, R130.reuse, R110 ;  /* 0x000000829a6e722b */ /* 0x080fe4000000006e */
[----:B------:R-:W-:-:S02]  /*c6380*/  DFMA R114, R148, R130, R114 ;  /* 0x000000829472722b */ /* 0x000fc40000000072 */
[-C--:B------:R-:W-:Y:S01]  /*c6390*/  DFMA R104, R140, R130.reuse, R104 ;  /* 0x000000828c68722b */ /* 0x080fe20000000068 */
[----:B0-----:R-:W-:Y:S01]  /*c63a0*/  IMAD.MOV.U32 R134, RZ, RZ, R172 ;  /* 0x000000ffff867224 */ /* 0x001fe200078e00ac */
[----:B------:R-:W-:Y:S01]  /*c63b0*/  MOV R132, R174 ;  /* 0x000000ae00847202 */ /* 0x000fe20000000f00 */
[----:B------:R-:W-:Y:S02]  /*c63c0*/  IMAD.MOV.U32 R135, RZ, RZ, R173 ;  /* 0x000000ffff877224 */ /* 0x000fe400078e00ad */
[----:B------:R-:W-:Y:S01]  /*c63d0*/  IMAD.MOV.U32 R133, RZ, RZ, R175 ;  /* 0x000000ffff857224 */ /* 0x000fe200078e00af */
[-C--:B------:R-:W-:Y:S02]  /*c63e0*/  DFMA R106, R138, R130.reuse, R106 ;  /* 0x000000828a6a722b */ /* 0x080fe4000000006a */
[-C--:B------:R-:W-:Y:S02]  /*c63f0*/  DFMA R126, R126, R130.reuse, R156 ;  /* 0x000000827e7e722b */ /* 0x080fe4000000009c */
[----:B------:R-:W-:-:S02]  /*c6400*/  DFMA R74, R136, R130, R74 ;  /* 0x00000082884a722b */ /* 0x000fc4000000004a */
[-C--:B------:R-:W-:Y:S02]  /*c6410*/  DFMA R16, R134, R130.reuse, R16 ;  /* 0x000000828610722b */ /* 0x080fe40000000010 */
[-C--:B------:R-:W-:Y:S02]  /*c6420*/  DFMA R124, R132, R130.reuse, R124 ;  /* 0x00000082847c722b */ /* 0x080fe4000000007c */
[----:B------:R-:W-:Y:S01]  /*c6430*/  DFMA R112, R128, R130, R112 ;  /* 0x000000828070722b */ /* 0x000fe20000000070 */
[----:B------:R-:W-:Y:S10]  /*c6440*/  @P1 BRA P2, `(.L_x_1995) ;  /* 0x00000000001c1947 */ /* 0x000ff40001000000 */
[----:B------:R-:W-:Y:S01]  /*c6450*/  IMAD.MOV.U32 R174, RZ, RZ, R22 ;  /* 0x000000ffffae7224 */ /* 0x000fe200078e0016 */
[----:B------:R-:W-:Y:S02]  /*c6460*/  MOV R175, R23 ;  /* 0x0000001700af7202 */ /* 0x000fe40000000f00 */
[----:B------:R-:W-:-:S07]  /*c6470*/  MOV R0, 0xc6490 ;  /* 0x000c649000007802 */ /* 0x000fce0000000f00 */
[----:B-----5:R-:W-:Y:S05]  /*c6480*/  CALL.REL.NOINC `($__internal_1_$__cuda_sm20_div_rn_f64_full) ;  /* 0x000008a000887944 */ /* 0x020fea0003c00000 */
[----:B------:R-:W-:Y:S02]  /*c6490*/  IMAD.MOV.U32 R8, RZ, RZ, R12 ;  /* 0x000000ffff087224 */ /* 0x000fe400078e000c */
[----:B------:R-:W-:-:S05]  /*c64a0*/  IMAD.MOV.U32 R9, RZ, RZ, R13 ;  /* 0x000000ffff097224 */ /* 0x000fca00078e000d */
[----:B------:R0:W-:Y:S02]  /*c64b0*/  STL.64 [R1+0x7bd8], R8 ;  /* 0x007bd80801007387 */ /* 0x0001e40000100a00 */
.L_x_1995:
[----:B------:R-:W-:Y:S05]  /*c64c0*/  BSYNC.RECONVERGENT B3 ;  /* 0x0000000000037941 */ /* 0x000fea0003800200 */
.L_x_1994:
[----:B------:R-:W2:Y:S04]  /*c64d0*/  LDL.64 R12, [R1+0x7bd8] ;  /* 0x007bd800010c7983 */ /* 0x000ea80000100a00 */
[----:B------:R-:W3:Y:S04]  /*c64e0*/  LDL.LU.64 R128, [R1+0x85d0] ;  /* 0x0085d00001807983 */ /* 0x000ee80000300a00 */
[----:B------:R-:W4:Y:S04]  /*c64f0*/  LDL.LU.64 R142, [R1+0x8610] ;  /* 0x00861000018e7983 */ /* 0x000f280000300a00 */
        /* <DEDUP_REMOVED lines=11> */
[----:B------:R-:W-:Y:S02]  /*c65b0*/  DFMA R12, R8, R12, R8 ;  /* 0x0000000c080c722b */ /* 0x000fe40000000008 */
[----:B---3--:R-:W-:-:S06]  /*c65c0*/  DFMA R8, R128, R132, R24 ;  /* 0x000000848008722b */ /* 0x008fcc0000000018 */
        /* <DEDUP_REMOVED lines=11> */
[-C--:B------:R-:W-:Y:S02]  /*c6680*/  DFMA R124, R140, R132.reuse, R124 ;  /* 0x000000848c7c722b */ /* 0x080fe4000000007c */
        /* <DEDUP_REMOVED lines=11> */
.L_x_1997:
[----:B------:R-:W-:Y:S05]  /*c6740*/  BSYNC.RECONVERGENT B3 ;  /* 0x0000000000037941 */ /* 0x000fea0003800200 */
.L_x_1996:
[----:B------:R-:W2:Y:S04]  /*c6750*/  LDL.64 R12, [R1+0x7ce0] ;  /* 0x007ce000010c7983 */ /* 0x000ea80000100a00 */
[----:B------:R-:W3:Y:S04]  /*c6760*/  LDL.LU.64 R138, [R1+0x8218] ;  /* 0x00821800018a7983 */ /* 0x000ee80000300a00 */
[----:B------:R-:W4:Y:S04]  /*c6770*/  LDL.LU.64 R136, [R1+0x85f8] ;  /* 0x0085f80001887983 */ /* 0x000f280000300a00 */
[----:B------:R-:W4:Y:S01]  /*c6780*/  LDL.64 R132, [R1+0x85f0] ;  /* 0x0085f00001847983 */ /* 0x000f220000100a00 */
[----:B0-----:R-:W0:Y:S01]  /*c6790*/  MUFU.RCP64H R9, R227 ;  /* 0x000000e300097308 */ /* 0x001e220000001800 */
[----:B------:R-:W-:Y:S01]  /*c67a0*/  HFMA2 R8, -RZ, RZ, 0, 5.9604644775390625e-08 ;  /* 0x00000001ff087431 */ /* 0x000fe200000001ff */
[----:B------:R-:W-:Y:S01]  /*c67b0*/  BSSY.RECONVERGENT B3, `(.L_x_1998) ;  /* 0x000001c000037945 */ /* 0x000fe20003800200 */
[----:B--2---:R-:W-:-:S02]  /*c67c0*/  IMAD.MOV.U32 R130, RZ, RZ, R12 ;  /* 0x000000ffff827224 */ /* 0x004fc400078e000c */
[----:B------:R-:W-:Y:S02]  /*c67d0*/  IMAD.MOV.U32 R131, RZ, RZ, R13 ;  /* 0x000000ffff837224 */ /* 0x000fe400078e000d */
[----:B0-----:R-:W-:-:S04]  /*c67e0*/  DFMA R12, -R226, R8, 1 ;  /* 0x3ff00000e20c742b */ /* 0x001fc80000000108 */
[-C--:B---3--:R-:W-:Y:S02]  /*c67f0*/  DFMA R112, R138, R130.reuse, R112 ;  /* 0x000000828a70722b */ /* 0x088fe40000000070 */
[----:B----4-:R-:W-:Y:S02]  /*c6800*/  DFMA R124, R136, R130, R124 ;  /* 0x00000082887c722b */ /* 0x010fe4000000007c */
[----:B------:R-:W-:Y:S02]  /*c6810*/  DFMA R12, R12, R12, R12 ;  /* 0x0000000c0c0c722b */ /* 0x000fe4000000000c */
[----:B------:R-:W-:-:S06]  /*c6820*/  DFMA R16, R132, R130, R16 ;  /* 0x000000828410722b */ /* 0x000fcc0000000010 */
[----:B------:R-:W-:-:S08]  /*c6830*/  DFMA R8, R8, R12, R8 ;  /* 0x0000000c0808722b */ /* 0x000fd00000000008 */
[----:B------:R-:W-:-:S08]  /*c6840*/  DFMA R12, -R226, R8, 1 ;  /* 0x3ff00000e20c742b */ /* 0x000fd00000000108 */
[----:B------:R-:W-:-:S08]  /*c6850*/  DFMA R8, R8, R12, R8 ;  /* 0x0000000c0808722b */ /* 0x000fd00000000008 */
        /* <DEDUP_REMOVED lines=17> */
.L_x_1999:
[----:B------:R-:W-:Y:S05]  /*c6970*/  BSYNC.RECONVERGENT B3 ;  /* 0x0000000000037941 */ /* 0x000fea0003800200 */
.L_x_1998:
[----:B------:R-:W2:Y:S04]  /*c6980*/  LDL.64 R128, [R1+0x4e90] ;  /* 0x004e900001807983 */ /* 0x000ea80000100a00 */
[----:B------:R-:W3:Y:S04]  /*c6990*/  LDL.64 R12, [R1+0x7cd0] ;  /* 0x007cd000010c7983 */ /* 0x000ee80000100a00 */
[----:B------:R-:W4:Y:S04]  /*c69a0*/  LDL.LU.64 R140, [R1+0x8468] ;  /* 0x00846800018c7983 */ /* 0x000f280000300a00 */
[----:B------:R-:W4:Y:S04]  /*c69b0*/  LDL.64 R136, [R1+0x8460] ;  /* 0x0084600001887983 */ /* 0x000f280000100a00 */
[----:B------:R-:W4:Y:S04]  /*c69c0*/  LDL.64 R134, [R1+0x8390] ;  /* 0x0083900001867983 */ /* 0x000f280000100a00 */
        /* <DEDUP_REMOVED lines=32> */
.L_x_2001:
[----:B------:R-:W-:Y:S05]  /*c6bd0*/  BSYNC.RECONVERGENT B3 ;  /* 0x0000000000037941 */ /* 0x000fea0003800200 */
.L_x_2000:
[----:B------:R-:W2:Y:S04]  /*c6be0*/  LDL.64 R12, [R1+0x7c48] ;  /* 0x007c4800010c7983 */ /* 0x000ea80000100a00 */
[----:B------:R-:W3:Y:S04]  /*c6bf0*/  LDL.64 R130, [R1+0x4eb0] ;  /* 0x004eb00001827983 */ /* 0x000ee80000100a00 */
[----:B------:R-:W4:Y:S04]  /*c6c00*/  LDL.LU.64 R140, [R1+0x84b8] ;  /* 0x0084b800018c7983 */ /* 0x000f280000300a00 */
[----:B------:R-:W4:Y:S04]  /*c6c10*/  LDL.LU.64 R138, [R1+0x7e58] ;  /* 0x007e5800018a7983 */ /* 0x000f280000300a00 */
        /* <DEDUP_REMOVED lines=33> */
.L_x_2003:
[----:B------:R-:W-:Y:S05]  /*c6e30*/  BSYNC.RECONVERGENT B3 ;  /* 0x0000000000037941 */ /* 0x000fea0003800200 */
.L_x_2002:
        /* <DEDUP_REMOVED lines=32> */
.L_x_2005:
[----:B------:R-:W-:Y:S05]  /*c7040*/  BSYNC.RECONVERGENT B3 ;  /* 0x0000000000037941 */ /* 0x000fea0003800200 */
.L_x_2004:
[----:B------:R-:W2:Y:S04]  /*c7050*/  LDL.64 R112, [R1+0x4f60] ;  /* 0x004f600001707983 */ /* 0x000ea80000100a00 */
[----:B------:R-:W3:Y:S04]  /*c7060*/  LDL.64 R12, [R1+0x7d28] ;  /* 0x007d2800010c7983 */ /* 0x000ee80000100a00 */
        /* <DEDUP_REMOVED lines=22> */
[-C--:B----4-:R-:W-:Y:S02]  /*c71d0*/  DFMA R16, R132, R130.reuse, R16 ;  /* 0x000000828410722b */ /* 0x090fe40000000010 */
[----:B------:R-:W-:-:S08]  /*c71e0*/  DFMA R100, R128, R130, R100 ;  /* 0x000000828064722b */ /* 0x000fd00000000064 */
        /* <DEDUP_REMOVED lines=8> */
.L_x_2007:
[----:B------:R-:W-:Y:S05]  /*c7270*/  BSYNC.RECONVERGENT B3 ;  /* 0x0000000000037941 */ /* 0x000fea0003800200 */
.L_x_2006:
[----:B------:R-:W2:Y:S04]  /*c7280*/  LDL.64 R12, [R1+0x7900] ;  /* 0x00790000010c7983 */ /* 0x000ea80000100a00 */
[----:B------:R-:W3:Y:S04]  /*c7290*/  LDL.64 R128, [R1+0x4f90] ;  /* 0x004f900001807983 */ /* 0x000ee80000100a00 */
[----:B------:R-:W4:Y:S04]  /*c72a0*/  LDL.64 R110, [R1+0x4fa0] ;  /* 0x004fa000016e7983 */ /* 0x000f280000100a00 */
[----:B------:R-:W4:Y:S04]  /*c72b0*/  LDL.LU.64 R144, [R1+0x8768] ;  /* 0x0087680001907983 */ /* 0x000f280000300a00 */
[----:B------:R-:W4:Y:S04]  /*c72c0*/  LDL.LU.64 R142, [R1+0x8758] ;  /* 0x00875800018e7983 */ /* 0x000f280000300a00 */
        /* <DEDUP_REMOVED lines=19> */
[----:B------:R-:W-:Y:S01]  /*c7400*/  DFMA R136, R12, R104, R102 ;  /* 0x000000680c88722b */ /* 0x000fe20000000066 */
[----:B---3--:R0:W-:Y:S04]  /*c7410*/  STL.64 [R1+0x8660], R128 ;  /* 0x0086608001007387 */ /* 0x0081e80000100a00 */
[----:B----4-:R0:W-:Y:S04]  /*c7420*/  STL.64 [R1+0x8728], R110 ;  /* 0x0087286e01007387 */ /* 0x0101e80000100a00 */
[----:B------:R0:W-:Y:S01]  /*c7430*/  STL.64 [R1+0x7b98], R136 ;  /* 0x007b988801007387 */ /* 0x0001e20000100a00 */
[----:B------:R-:W-:Y:S01]  /*c7440*/  FFMA R0, RZ, R97, R137 ;  /* 0x00000061ff007223 */ /* 0x000fe20000000089 */
[----:B------:R-:W-:-:S04]  /*c7450*/  FSETP.GEU.AND P2, PT, |R9|, 6.5827683646048100446e-37, PT ;  /* 0x036000000900780b */ /* 0x000fc80003f4e200 */
        /* <DEDUP_REMOVED lines=16> */
[----:B------:R-:W-:-:S05]  /*c7560*/  MOV R9, R13 ;  /* 0x0000000d00097202 */ /* 0x000fca0000000f00 */
[----:B------:R0:W-:Y:S02]  /*c7570*/  STL.64 [R1+0x7b98], R8 ;  /* 0x007b980801007387 */ /* 0x0001e40000100a00 */
.L_x_2009:
[----:B------:R-:W-:Y:S05]  /*c7580*/  BSYNC.RECONVERGENT B3 ;  /* 0x0000000000037941 */ /* 0x000fea0003800200 */
.L_x_2008:
[----:B------:R-:W2:Y:S04]  /*c7590*/  LDL.64 R108, [R1+0x5018] ;  /* 0x00501800016c7983 */ /* 0x000ea80000100a00 */
[----:B------:R-:W3:Y:S04]  /*c75a0*/  LDL.64 R12, [R1+0x7b98] ;  /* 0x007b9800010c7983 */ /* 0x000ee80000100a00 */
[----:B------:R-:W4:Y:S04]  /*c75b0*/  LDL.LU.64 R132, [R1+0x86e8] ;  /* 0x0086e80001847983 */ /* 0x000f280000300a00 */
[----:B------:R-:W4:Y:S04]  /*c75c0*/  LDL.LU.64 R134, [R1+0x8708] ;  /* 0x0087080001867983 */ /* 0x000f280000300a00 */
        /* <DEDUP_REMOVED lines=36> */
.L_x_2011:
[----:B------:R-:W-:Y:S05]  /*c7810*/  BSYNC.RECONVERGENT B3 ;  /* 0x0000000000037941 */ /* 0x000fea0003800200 */
.L_x_2010:
[----:B------:R-:W2:Y:S04]  /*c7820*/  LDL.64 R104, [R1+0x77e8] ;  /* 0x0077e80001687983 */ /* 0x000ea80000100a00 */
[----:B------:R-:W3:Y:S04]  /*c7830*/  LDL.64 R12, [R1+0x7b70] ;  /* 0x007b7000010c7983 */ /* 0x000ee80000100a00 */
[----:B------:R-:W4:Y:S04]  /*c7840*/  LDL.64 R112, [R1+0x5028] ;  /* 0x0050280001707983 */ /* 0x000f280000100a00 */
[----:B------:R-:W4:Y:S04]  /*c7850*/  LDL.64 R108, [R1+0x5048] ;  /* 0x00504800016c7983 */ /* 0x000f280000100a00 */
[----:B------:R-:W4:Y:S04]  /*c7860*/  LDL.LU.64 R132, [R1+0x7ec0] ;  /* 0x007ec00001847983 */ /* 0x000f280000300a00 */
[----:B------:R-:W4:Y:S04]  /*c7870*/  LDL.LU.64 R128, [R1+0x7ea0] ;  /* 0x007ea00001807983 */ /* 0x000f280000300a00 */
        /* <DEDUP_REMOVED lines=30> */
[----:B------:R-:W-:Y:S02]  /*c7a60*/  MOV R175, R105 ;  /* 0x0000006900af7202 */ /* 0x000fe40000000f00 */
[----:B------:R-:W-:-:S07]  /*c7a70*/  MOV R0, 0xc7a90 ;  /* 0x000c7a9000007802 */ /* 0x000fce0000000f00 */
[----:B-----5:R-:W-:Y:S05]  /*c7a80*/  CALL.REL.NOINC `($__internal_1_$__cuda_sm20_div_rn_f64_full) ;  /* 0x0000088c00087944 */ /* 0x020fea0003c00000 */
[----:B------:R-:W-:Y:S02]  /*c7a90*/  IMAD.MOV.U32 R8, RZ, RZ, R12 ;  /* 0x000000ffff087224 */ /* 0x000fe400078e000c */
[----:B------:R-:W-:-:S05]  /*c7aa0*/  IMAD.MOV.U32 R9, RZ, RZ, R13 ;  /* 0x000000ffff097224 */ /* 0x000fca00078e000d */
[----:B------:R0:W-:Y:S02]  /*c7ab0*/  STL.64 [R1+0x7ad8], R8 ;  /* 0x007ad80801007387 */ /* 0x0001e40000100a00 */
.L_x_2013:
[----:B------:R-:W-:Y:S05]  /*c7ac0*/  BSYNC.RECONVERGENT B3 ;  /* 0x0000000000037941 */ /* 0x000fea0003800200 */
.L_x_2012:
[----:B------:R-:W2:Y:S04]  /*c7ad0*/  LDL.64 R12, [R1+0x7ad8] ;  /* 0x007ad800010c7983 */ /* 0x000ea80000100a00 */
[----:B------:R-:W3:Y:S04]  /*c7ae0*/  LDL.64 R110, [R1+0x85a8] ;  /* 0x0085a800016e7983 */ /* 0x000ee80000100a00 */
[----:B------:R-:W4:Y:S04]  /*c7af0*/  LDL.LU.64 R128, [R1+0x85a0] ;  /* 0x0085a00001807983 */ /* 0x000f280000300a00 */
[----:B------:R-:W4:Y:S04]  /*c7b00*/  LDL.LU.64 R126, [R1+0x8520] ;  /* 0x00852000017e7983 */ /* 0x000f280000300a00 */
[----:B------:R-:W4:Y:S04]  /*c7b10*/  LDL.LU.64 R124, [R1+0x85b0] ;  /* 0x0085b000017c7983 */ /* 0x000f280000300a00 */
        /* <DEDUP_REMOVED lines=24> */
[-C--:B------:R-:W-:Y:S02]  /*c7ca0*/  DFMA R80, R108, R100.reuse, R16 ;  /* 0x000000646c50722b */ /* 0x080fe40000000010 */
[----:B------:R-:W-:-:S02]  /*c7cb0*/  DFMA R88, R104, R100, R88 ;  /* 0x000000646858722b */ /* 0x000fc40000000058 */
        /* <DEDUP_REMOVED lines=9> */
.L_x_2015:
[----:B------:R-:W-:Y:S05]  /*c7d50*/  BSYNC.RECONVERGENT B3 ;  /* 0x0000000000037941 */ /* 0x000fea0003800200 */
.L_x_2014:
[----:B------:R-:W2:Y:S04]  /*c7d60*/  LDL.64 R12, [R1+0x7ac8] ;  /* 0x007ac800010c7983 */ /* 0x000ea80000100a00 */
[----:B------:R-:W3:Y:S04]  /*c7d70*/  LDL.LU.64 R90, [R1+0x8508] ;  /* 0x00850800015a7983 */ /* 0x000ee80000300a00 */
[----:B------:R-:W4:Y:S04]  /*c7d80*/  LDL.64 R108, [R1+0x86b0] ;  /* 0x0086b000016c7983 */ /* 0x000f280000100a00 */
[----:B------:R-:W4:Y:S04]  /*c7d90*/  LDL.LU.64 R124, [R1+0x86b8] ;  /* 0x0086b800017c7983 */ /* 0x000f280000300a00 */
[----:B------:R-:W4:Y:S04]  /*c7da0*/  LDL.LU.64 R112, [R1+0x8510] ;  /* 0x0085100001707983 */ /* 0x000f280000300a00 */
[----:B------:R-:W4:Y:S04]  /*c7db0*/  LDL.64 R104, [R1+0x8500] ;  /* 0x0085000001687983 */ /* 0x000f280000100a00 */
        /* <DEDUP_REMOVED lines=27> */
[----:B------:R-:W-:Y:S01]  /*c7f70*/  IMAD.MOV.U32 R174, RZ, RZ, R190 ;  /* 0x000000ffffae7224 */ /* 0x000fe200078e00be */
[----:B------:R-:W-:Y:S01]  /*c7f80*/  MOV R0, 0xc7fb0 ;  /* 0x000c7fb000007802 */ /* 0x000fe20000000f00 */
[----:B------:R-:W-:-:S07]  /*c7f90*/  IMAD.MOV.U32 R175, RZ, RZ, R191 ;  /* 0x000000ffffaf7224 */ /* 0x000fce00078e00bf */
[----:B-----5:R-:W-:Y:S05]  /*c7fa0*/  CALL.REL.NOINC `($__internal_1_$__cuda_sm20_div_rn_f64_full) ;  /* 0x0000088400c07944 */ /* 0x020fea0003c00000 */
[----:B------:R-:W-:Y:S01]  /*c7fb0*/  MOV R8, R12 ;  /* 0x0000000c00087202 */ /* 0x000fe20000000f00 */
[----:B------:R-:W-:-:S05]  /*c7fc0*/  IMAD.MOV.U32 R9, RZ, RZ, R13 ;  /* 0x000000ffff097224 */ /* 0x000fca00078e000d */
[----:B------:R0:W-:Y:S02]  /*c7fd0*/  STL.64 [R1+0x7c30], R8 ;  /* 0x007c300801007387 */ /* 0x0001e40000100a00 */
.L_x_2017:
[----:B------:R-:W-:Y:S05]  /*c7fe0*/  BSYNC.RECONVERGENT B3 ;  /* 0x0000000000037941 */ /* 0x000fea0003800200 */
.L_x_2016:
        /* <DEDUP_REMOVED lines=30> */
[----:B------:R-:W-:Y:S01]  /*c81d0*/  IMAD.MOV.U32 R174, RZ, RZ, R56 ;  /* 0x000000ffffae7224 */ /* 0x000fe200078e0038 */
[----:B------:R-:W-:Y:S02]  /*c81e0*/  MOV R175, R57 ;  /* 0x0000003900af7202 */ /* 0x000fe40000000f00 */
[----:B------:R-:W-:-:S07]  /*c81f0*/  MOV R0, 0xc8210 ;  /* 0x000c821000007802 */ /* 0x000fce0000000f00 */
[----:B-----5:R-:W-:Y:S05]  /*c8200*/  CALL.REL.NOINC `($__internal_1_$__cuda_sm20_div_rn_f64_full) ;  /* 0x0000088400287944 */ /* 0x020fea0003c00000 */
[----:B------:R-:W-:Y:S02]  /*c8210*/  IMAD.MOV.U32 R8, RZ, RZ, R12 ;  /* 0x000000ffff087224 */ /* 0x000fe400078e000c */
[----:B------:R-:W-:-:S05]  /*c8220*/  IMAD.MOV.U32 R9, RZ, RZ, R13 ;  /* 0x000000ffff097224 */ /* 0x000fca00078e000d */
[----:B------:R0:W-:Y:S02]  /*c8230*/  STL.64 [R1+0x7a88], R8 ;  /* 0x007a880801007387 */ /* 0x0001e40000100a00 */
.L_x_2019:
[----:B------:R-:W-:Y:S05]  /*c8240*/  BSYNC.RECONVERGENT B3 ;  /* 0x0000000000037941 */ /* 0x000fea0003800200 */
.L_x_2018:
[----:B------:R-:W2:Y:S04]  /*c8250*/  LDL.64 R12, [R1+0x7a88] ;  /* 0x007a8800010c7983 */ /* 0x000ea80000100a00 */
[----:B------:R-:W3:Y:S04]  /*c8260*/  LDL.64 R102, [R1+0x8370] ;  /* 0x0083700001667983 */ /* 0x000ee80000100a00 */
[----:B------:R-:W4:Y:S04]  /*c8270*/  LDL.64 R110, [R1+0x84e0] ;  /* 0x0084e000016e7983 */ /* 0x000f280000100a00 */
        /* <DEDUP_REMOVED lines=37> */
.L_x_2021:
[----:B------:R-:W-:Y:S05]  /*c84d0*/  BSYNC.RECONVERGENT B3 ;  /* 0x0000000000037941 */ /* 0x000fea0003800200 */
.L_x_2020:
        /* <DEDUP_REMOVED lines=45> */
.L_x_2023:
[----:B------:R-:W-:Y:S05]  /*c87b0*/  BSYNC.RECONVERGENT B3 ;  /* 0x0000000000037941 */ /* 0x000fea0003800200 */
.L_x_2022:
        /* <DEDUP_REMOVED lines=45> */
.L_x_2025:
[----:B------:R-:W-:Y:S05]  /*c8a90*/  BSYNC.RECONVERGENT B3 ;  /* 0x0000000000037941 */ /* 0x000fea0003800200 */
.L_x_2024:
        /* <DEDUP_REMOVED lines=46> */
.L_x_2027:
[----:B------:R-:W-:Y:S05]  /*c8d80*/  BSYNC.RECONVERGENT B3 ;  /* 0x0000000000037941 */ /* 0x000fea0003800200 */
.L_x_2026:
[----:B------:R-:W2:Y:S04]  /*c8d90*/  LDL.64 R12, [R1+0x7838] ;  /* 0x00783800010c7983 */ /* 0x000ea80000100a00 */
[----:B------:R-:W3:Y:S04]  /*c8da0*/  LDL.64 R24, [R1+0x82f0] ;  /* 0x0082f00001187983 */ /* 0x000ee80000100a00 */
[----:B------:R-:W4:Y:S04]  /*c8db0*/  LDL.64 R108, [R1+0x5608] ;  /* 0x00560800016c7983 */ /* 0x000f280000100a00 */
[----:B------:R-:W4:Y:S04]  /*c8dc0*/  LDL.64 R104, [R1+0x5628] ;  /* 0x0056280001687983 */ /* 0x000f280000100a00 */
[----:B------:R-:W4:Y:S04]  /*c8dd0*/  LDL.LU.64 R140, [R1+0x8270] ;  /* 0x00827000018c7983 */ /* 0x000f280000300a00 */
[----:B------:R-:W4:Y:S04]  /*c8de0*/  LDL.LU.64 R142, [R1+0x7740] ;  /* 0x00774000018e7983 */ /* 0x000f280000300a00 */
[----:B------:R-:W4:Y:S04]  /*c8df0*/  LDL.LU.64 R92, [R1+0x7c60] ;  /* 0x007c6000015c7983 */ /* 0x000f280000300a00 */
[----:B------:R-:W4:Y:S04]  /*c8e00*/  LDL.LU.64 R138, [R1+0x7f30] ;  /* 0x007f3000018a7983 */ /* 0x000f280000300a00 */
[----:B------:R-:W4:Y:S04]  /*c8e10*/  LDL.LU.64 R134, [R1+0x7750] ;  /* 0x0077500001867983 */ /* 0x000f280000300a00 */
[----:B------:R-:W4:Y:S04]  /*c8e20*/  LDL.64 R132, [R1+0x8600] ;  /* 0x0086000001847983 */ /* 0x000f280000100a00 */
[----:B------:R-:W4:Y:S04]  /*c8e30*/  LDL.LU.64 R130, [R1+0x7758] ;  /* 0x0077580001827983 */ /* 0x000f280000300a00 */
        /* <DEDUP_REMOVED lines=20> */
[----:B------:R-:W-:Y:S01]  /*c8f80*/  DFMA R136, R12, R78, R24 ;  /* 0x0000004e0c88722b */ /* 0x000fe20000000018 */
[----:B----4-:R0:W-:Y:S04]  /*c8f90*/  STL.64 [R1+0x8318], R108 ;  /* 0x0083186c01007387 */ /* 0x0101e80000100a00 */
[----:B------:R0:W-:Y:S04]  /*c8fa0*/  STL.64 [R1+0x8320], R104 ;  /* 0x0083206801007387 */ /* 0x0001e80000100a00 */
        /* <DEDUP_REMOVED lines=24> */
.L_x_2029:
[----:B------:R-:W-:Y:S05]  /*c9130*/  BSYNC.RECONVERGENT B3 ;  /* 0x0000000000037941 */ /* 0x000fea0003800200 */
.L_x_2028:
        /* <DEDUP_REMOVED lines=52> */
.L_x_2031:
[----:B------:R-:W-:Y:S05]  /*c9480*/  BSYNC.RECONVERGENT B3 ;  /* 0x0000000000037941 */ /* 0x000fea0003800200 */
.L_x_2030:
[----:B------:R-:W2:Y:S04]  /*c9490*/  LDL.64 R20, [R1+0x5b78] ;  /* 0x005b780001147983 */ /* 0x000ea80000100a00 */
[----:B------:R-:W3:Y:S04]  /*c94a0*/  LDL.64 R12, [R1+0x7828] ;  /* 0x00782800010c7983 */ /* 0x000ee80000100a00 */
[----:B------:R-:W4:Y:S04]  /*c94b0*/  LDL.LU.64 R140, [R1+0x7760] ;  /* 0x00776000018c7983 */ /* 0x000f280000300a00 */
        /* <DEDUP_REMOVED lines=51> */
.L_x_2033:
[----:B------:R-:W-:Y:S05]  /*c97f0*/  BSYNC.RECONVERGENT B3 ;  /* 0x0000000000037941 */ /* 0x000fea0003800200 */
.L_x_2032:
[----:B------:R-:W2:Y:S04]  /*c9800*/  LDL.64 R12, [R1+0x7860] ;  /* 0x00786000010c7983 */ /* 0x000ea80000100a00 */
[----:B------:R-:W3:Y:S04]  /*c9810*/  LDL.64 R104, [R1+0x8020] ;  /* 0x0080200001687983 */ /* 0x000ee80000100a00 */
[----:B------:R-:W4:Y:S04]  /*c9820*/  LDL.64 R110, [R1+0x5b88] ;  /* 0x005b8800016e7983 */ /* 0x000f280000100a00 */
[----:B------:R-:W4:Y:S04]  /*c9830*/  LDL.64 R106, [R1+0x5bc8] ;  /* 0x005bc800016a7983 */ /* 0x000f280000100a00 */
[----:B------:R-:W4:Y:S04]  /*c9840*/  LDL.LU.64 R136, [R1+0x7f60] ;  /* 0x007f600001887983 */ /* 0x000f280000300a00 */
[----:B------:R-:W4:Y:S04]  /*c9850*/  LDL.64 R132, [R1+0x7fb0] ;  /* 0x007fb00001847983 */ /* 0x000f280000100a00 */
[----:B------:R-:W4:Y:S04]  /*c9860*/  LDL.64 R130, [R1+0x7fb8] ;  /* 0x007fb80001827983 */ /* 0x000f280000100a00 */
[----:B------:R-:W4:Y:S04]  /*c9870*/  LDL.64 R128, [R1+0x7f68] ;  /* 0x007f680001807983 */ /* 0x000f280000100a00 */
[----:B------:R-:W4:Y:S04]  /*c9880*/  LDL.64 R126, [R1+0x7eb0] ;  /* 0x007eb000017e7983 */ /* 0x000f280000100a00 */
[----:B------:R-:W4:Y:S04]  /*c9890*/  LDL.64 R124, [R1+0x7eb8] ;  /* 0x007eb800017c7983 */ /* 0x000f280000100a00 */
[----:B------:R-:W4:Y:S04]  /*c98a0*/  LDL.64 R114, [R1+0x7fc0] ;  /* 0x007fc00001727983 */ /* 0x000f280000100a00 */
[----:B------:R-:W4:Y:S01]  /*c98b0*/  LDL.64 R112, [R1+0x7fc8] ;  /* 0x007fc80001707983 */ /* 0x000f220000100a00 */
[----:B0----5:R-:W0:Y:S01]  /*c98c0*/  MUFU.RCP64H R9, R7 ;  /* 0x0000000700097308 */ /* 0x021e220000001800 */
        /* <DEDUP_REMOVED lines=37> */
[----:B------:R-:W-:-:S05]  /*c9b20*/  IMAD.MOV.U32 R9, RZ, RZ, R13 ;  /* 0x000000ffff097224 */ /* 0x000fca00078e000d */
[----:B------:R0:W-:Y:S02]  /*c9b30*/  STL.64 [R1+0x7888], R8 ;  /* 0x0078880801007387 */ /* 0x0001e40000100a00 */
.L_x_2035:
[----:B------:R-:W-:Y:S05]  /*c9b40*/  BSYNC.RECONVERGENT B3 ;  /* 0x0000000000037941 */ /* 0x000fea0003800200 */
.L_x_2034:
[----:B------:R-:W2:Y:S04]  /*c9b50*/  LDL.64 R12, [R1+0x7888] ;  /* 0x00788800010c7983 */ /* 0x000ea80000100a00 */
[----:B------:R-:W3:Y:S04]  /*c9b60*/  LDL.64 R100, [R1+0x8100] ;  /* 0x0081000001647983 */ /* 0x000ee80000100a00 */
[----:B------:R-:W4:Y:S04]  /*c9b70*/  LDL.64 R126, [R1+0x8108] ;  /* 0x00810800017e7983 */ /* 0x000f280000100a00 */
[----:B------:R-:W5:Y:S04]  /*c9b80*/  LDL.64 R124, [R1+0x79e0] ;  /* 0x0079e000017c7983 */ /* 0x000f680000100a00 */
[----:B------:R-:W5:Y:S04]  /*c9b90*/  LDL.64 R114, [R1+0x7ee0] ;  /* 0x007ee00001727983 */ /* 0x000f680000100a00 */
[----:B------:R-:W5:Y:S04]  /*c9ba0*/  LDL.64 R112, [R1+0x7ee8] ;  /* 0x007ee80001707983 */ /* 0x000f680000100a00 */
[----:B------:R-:W5:Y:S04]  /*c9bb0*/  LDL.64 R108, [R1+0x8110] ;  /* 0x00811000016c7983 */ /* 0x000f680000100a00 */
[----:B------:R-:W5:Y:S04]  /*c9bc0*/  LDL.LU.64 R132, [R1+0x79e8] ;  /* 0x0079e80001847983 */ /* 0x000f680000300a00 */
[----:B------:R-:W5:Y:S04]  /*c9bd0*/  LDL.LU.64 R130, [R1+0x79c8] ;  /* 0x0079c80001827983 */ /* 0x000f680000300a00 */
        /* <DEDUP_REMOVED lines=38> */
[----:B------:R-:W-:-:S05]  /*c9e40*/  IMAD.MOV.U32 R9, RZ, RZ, R13 ;  /* 0x000000ffff097224 */ /* 0x000fca00078e000d */
[----:B------:R0:W-:Y:S02]  /*c9e50*/  STL.64 [R1+0x78f0], R8 ;  /* 0x0078f00801007387 */ /* 0x0001e40000100a00 */
.L_x_2037:
[----:B------:R-:W-:Y:S05]  /*c9e60*/  BSYNC.RECONVERGENT B3 ;  /* 0x0000000000037941 */ /* 0x000fea0003800200 */
.L_x_2036:
        /* <DEDUP_REMOVED lines=44> */
[----:B------:R-:W-:-:S05]  /*ca130*/  MOV R9, R13 ;  /* 0x0000000d00097202 */ /* 0x000fca0000000f00 */
[----:B------:R0:W-:Y:S02]  /*ca140*/  STL.64 [R1+0x7960], R8 ;  /* 0x0079600801007387 */ /* 0x0001e40000100a00 */
.L_x_2039:
[----:B------:R-:W-:Y:S05]  /*ca150*/  BSYNC.RECONVERGENT B3 ;  /* 0x0000000000037941 */ /* 0x000fea0003800200 */
.L_x_2038:
        /* <DEDUP_REMOVED lines=44> */
.L_x_2041:
[----:B------:R-:W-:Y:S05]  /*ca420*/  BSYNC.RECONVERGENT B3 ;  /* 0x0000000000037941 */ /* 0x000fea0003800200 */
.L_x_2040:
        /* <DEDUP_REMOVED lines=22> */
[----:B---3--:R0:W-:Y:S06]  /*ca590*/  STL.64 [R1+0x8070], R96 ;  /* 0x0080706001007387 */ /* 0x0081ec0000100a00 */
        /* <DEDUP_REMOVED lines=19> */
.L_x_2043:
[----:B------:R-:W-:Y:S05]  /*ca6d0*/  BSYNC.RECONVERGENT B3 ;  /* 0x0000000000037941 */ /* 0x000fea0003800200 */
.L_x_2042:
[----:B------:R-:W2:Y:S04]  /*ca6e0*/  LDL.64 R12, [R1+0x7a80] ;  /* 0x007a8000010c7983 */ /* 0x000ea80000100a00 */
[----:B------:R-:W3:Y:S04]  /*ca6f0*/  LDL.64 R92, [R1+0x6270] ;  /* 0x00627000015c7983 */ /* 0x000ee80000100a00 */
[----:B------:R-:W4:Y:S04]  /*ca700*/  LDL.LU.64 R106, [R1+0x7f18] ;  /* 0x007f1800016a7983 */ /* 0x000f280000300a00 */
        /* <DEDUP_REMOVED lines=38> */
.L_x_2045:
[----:B------:R-:W-:Y:S05]  /*ca970*/  BSYNC.RECONVERGENT B3 ;  /* 0x0000000000037941 */ /* 0x000fea0003800200 */
.L_x_2044:
[----:B------:R-:W2:Y:S04]  /*ca980*/  LDL.64 R12, [R1+0x7b18] ;  /* 0x007b1800010c7983 */ /* 0x000ea80000100a00 */
[----:B------:R-:W3:Y:S04]  /*ca990*/  LDL.128 R88, [R1+0x6310] ;  /* 0x0063100001587983 */ /* 0x000ee80000100c00 */
[----:B------:R-:W4:Y:S04]  /*ca9a0*/  LDL.64 R98, [R1+0x7e40] ;  /* 0x007e400001627983 */ /* 0x000f280000100a00 */
[----:B------:R-:W5:Y:S04]  /*ca9b0*/  LDL.64 R96, [R1+0x7e48] ;  /* 0x007e480001607983 */ /* 0x000f680000100a00 */
[----:B------:R-:W5:Y:S01]  /*ca9c0*/  LDL.64 R94, [R1+0x8340] ;  /* 0x00834000015e7983 */ /* 0x000f620000100a00 */
        /* <DEDUP_REMOVED lines=10> */
[----:B------:R-:W-:Y:S01]  /*caa70*/  DFMA R8, R38, R92, R74 ;  /* 0x0000005c2608722b */ /* 0x000fe2000000004a */
[----:B---3--:R0:W-:Y:S07]  /*caa80*/  STL.128 [R1+0x7e80], R88 ;  /* 0x007e805801007387 */ /* 0x0081ee0000100c00 */
[----:B------:R-:W-:Y:S01]  /*caa90*/  DMUL R74, R12, -R8 ;  /* 0x800000080c4a7228 */ /* 0x000fe20000000000 */
[----:B0-----:R-:W-:Y:S01]  /*caaa0*/  MOV R90, R88 ;  /* 0x00000058005a7202 */ /* 0x001fe20000000f00 */
        /* <DEDUP_REMOVED lines=21> */
.L_x_2047:
[----:B------:R-:W-:Y:S05]  /*cac00*/  BSYNC.RECONVERGENT B3 ;  /* 0x0000000000037941 */ /* 0x000fea0003800200 */
.L_x_2046:
[----:B------:R-:W2:Y:S04]  /*cac10*/  LDL.64 R12, [R1+0x7b78] ;  /* 0x007b7800010c7983 */ /* 0x000ea80000100a00 */
[----:B------:R-:W3:Y:S04]  /*cac20*/  LDL.64 R92, [R1+0x7f20] ;  /* 0x007f2000015c7983 */ /* 0x000ee80000100a00 */
[----:B------:R-:W4:Y:S04]  /*cac30*/  LDL.64 R90, [R1+0x7f28] ;  /* 0x007f2800015a7983 */ /* 0x000f280000100a00 */
        /* <DEDUP_REMOVED lines=23> */
[----:B-----5:R-:W-:-:S06]  /*cadb0*/  DFMA R78, R82, R88, R78 ;  /* 0x00000058524e722b */ /* 0x020fcc000000004e */
        /* <DEDUP_REMOVED lines=8> */
.L_x_2049:
[----:B------:R-:W-:Y:S05]  /*cae40*/  BSYNC.RECONVERGENT B3 ;  /* 0x0000000000037941 */ /* 0x000fea0003800200 */
.L_x_2048:
[----:B------:R-:W2:Y:S04]  /*cae50*/  LDL.64 R82, [R1+0x7c08] ;  /* 0x007c080001527983 */ /* 0x000ea80000100a00 */
[----:B------:R-:W3:Y:S01]  /*cae60*/  LDL.64 R80, [R1+0x80a0] ;  /* 0x0080a00001507983 */ /* 0x000ee20000100a00 */
[----:B0-----:R-:W0:Y:S01]  /*cae70*/  MUFU.RCP64H R9, R65 ;  /* 0x0000004100097308 */ /* 0x001e220000001800 */
        /* <DEDUP_REMOVED lines=8> */
[----:B------:R-:W-:-:S06]  /*caf00*/  DFMA R74, R122, R82, R74 ;  /* 0x000000527a4a722b */ /* 0x000fcc000000004a */
[----:B------:R-:W-:-:S08]  /*caf10*/  DMUL R24, R8, -R12 ;  /* 0x8000000c08187228 */ /* 0x000fd00000000000 */
[----:B------:R-:W-:-:S08]  /*caf20*/  DFMA R76, -R64, R24, -R12 ;  /* 0x00000018404c722b */ /* 0x000fd0000000090c */
[----:B------:R-:W-:Y:S02]  /*caf30*/  DFMA R86, R8, R76, R24 ;  /* 0x0000004c0856722b */ /* 0x000fe40000000018 */
[----:B------:R-:W-:Y:S02]  /*caf40*/  DADD R8, -RZ, -R12 ;  /* 0x00000000ff087229 */ /* 0x000fe4000000090c */
[-C--:B------:R-:W-:Y:S02]  /*caf50*/  DFMA R24, R120, R82.reuse, R72 ;  /* 0x000000527818722b */ /* 0x080fe40000000048 */
[----:B---3--:R-:W-:Y:S01]  /*caf60*/  DFMA R72, R80, R82, R78 ;  /* 0x000000525048722b */ /* 0x008fe2000000004e */
[----:B------:R0:W-:Y:S03]  /*caf70*/  STL.64 [R1+0x7c98], R86 ;  /* 0x007c985601007387 */ /* 0x0001e60000100a00 */
[----:B------:R-:W-:-:S02]  /*caf80*/  FFMA R0, RZ, R65, R87 ;  /* 0x00000041ff007223 */ /* 0x000fc40000000057 */
[----:B------:R-:W-:-:S03]  /*caf90*/  FSETP.GEU.AND P2, PT, |R9|, 6.5827683646048100446e-37, PT ;  /* 0x036000000900780b */ /* 0x000fc60003f4e200 */
        /* <DEDUP_REMOVED lines=9> */
.L_x_2051:
[----:B------:R-:W-:Y:S05]  /*cb030*/  BSYNC.RECONVERGENT B3 ;  /* 0x0000000000037941 */ /* 0x000fea0003800200 */
.L_x_2050:
        /* <DEDUP_REMOVED lines=21> */
[----:B------:R3:W-:Y:S01]  /*cb190*/  STL.64 [R1+0x7d08], R86 ;  /* 0x007d085601007387 */ /* 0x0007e20000100a00 */
[-C--:B----4-:R-:W-:Y:S02]  /*cb1a0*/  DFMA R152, R78, R80.reuse, R72 ;  /* 0x000000504e98722b */ /* 0x090fe40000000048 */
[----:B---3--:R-:W-:-:S09]  /*cb1b0*/  DFMA R86, R82, R80, R74 ;  /* 0x000000505256722b */ /* 0x008fd2000000004a */
        /* <DEDUP_REMOVED lines=8> */
.L_x_2053:
[----:B------:R-:W-:Y:S05]  /*cb240*/  BSYNC.RECONVERGENT B3 ;  /* 0x0000000000037941 */ /* 0x000fea0003800200 */
.L_x_2052:
[----:B0-----:R-:W2:Y:S04]  /*cb250*/  LDL.64 R8, [R1+0x68e8] ;  /* 0x0068e80001087983 */ /* 0x001ea80000100a00 */
[----:B------:R-:W3:Y:S04]  /*cb260*/  LDL.64 R156, [R1+0x7e10] ;  /* 0x007e1000019c7983 */ /* 0x000ee80000100a00 */
[----:B------:R-:W4:Y:S04]  /*cb270*/  LDL.64 R74, [R1+0x7e08] ;  /* 0x007e0800014a7983 */ /* 0x000f280000100a00 */
[----:B------:R-:W3:Y:S04]  /*cb280*/  LDL.64 R166, [R1+0x7de8] ;  /* 0x007de80001a67983 */ /* 0x000ee80000100a00 */
[----:B------:R-:W3:Y:S04]  /*cb290*/  LDL.64 R164, [R1+0x7de0] ;  /* 0x007de00001a47983 */ /* 0x000ee80000100a00 */
[----:B------:R-:W3:Y:S04]  /*cb2a0*/  LDL.64 R148, [R1+0x7dd0] ;  /* 0x007dd00001947983 */ /* 0x000ee80000100a00 */
[----:B------:R-:W3:Y:S04]  /*cb2b0*/  LDL.64 R162, [R1+0x7dd8] ;  /* 0x007dd80001a27983 */ /* 0x000ee80000100a00 */
[----:B------:R-:W3:Y:S01]  /*cb2c0*/  LDL.64 R150, [R1+0x7da0] ;  /* 0x007da00001967983 */ /* 0x000ee20000100a00 */
[----:B------:R-:W0:Y:S01]  /*cb2d0*/  MUFU.RCP64H R13, R181 ;  /* 0x000000b5000d7308 */ /* 0x000e220000001800 */
[----:B------:R-:W-:-:S02]  /*cb2e0*/  IMAD.MOV.U32 R12, RZ, RZ, 0x1 ;  /* 0x00000001ff0c7424 */ /* 0x000fc400078e00ff */
[----:B------:R-:W3:Y:S04]  /*cb2f0*/  LDL.64 R160, [R1+0x7c40] ;  /* 0x007c400001a07983 */ /* 0x000ee80000100a00 */
[----:B------:R-:W3:Y:S04]  /*cb300*/  LDL.64 R244, [R1+0x7d70] ;  /* 0x007d700001f47983 */ /* 0x000ee80000100a00 */
[----:B------:R-:W3:Y:S04]  /*cb310*/  LDL.64 R242, [R1+0x7c90] ;  /* 0x007c900001f27983 */ /* 0x000ee80000100a00 */
[----:B------:R-:W3:Y:S01]  /*cb320*/  LDL.64 R240, [R1+0x7c20] ;  /* 0x007c200001f07983 */ /* 0x000ee20000100a00 */
[----:B0-----:R-:W-:-:S03]  /*cb330*/  DFMA R24, -R180, R12, 1 ;  /* 0x3ff00000b418742b */ /* 0x001fc6000000010c */
        /* <DEDUP_REMOVED lines=9> */
[----:B------:R-:W3:Y:S04]  /*cb3d0*/  LDL.64 R170, [R1+0x7bd8] ;  /* 0x007bd80001aa7983 */ /* 0x000ee80000100a00 */
[----:B------:R-:W3:Y:S01]  /*cb3e0*/  LDL.64 R168, [R1+0x7cd0] ;  /* 0x007cd00001a87983 */ /* 0x000ee20000100a00 */
[----:B------:R-:W-:-:S03]  /*cb3f0*/  DFMA R12, R12, R24, R12 ;  /* 0x000000180c0c722b */ /* 0x000fc6000000000c */
[----:B------:R-:W3:Y:S04]  /*cb400*/  LDL.64 R246, [R1+0x7a88] ;  /* 0x007a880001f67983 */ /* 0x000ee80000100a00 */
[----:B------:R0:W5:Y:S04]  /*cb410*/  LDL.64 R154, [R1+0x69e0] ;  /* 0x0069e000019a7983 */ /* 0x0001680000100a00 */
        /* <DEDUP_REMOVED lines=23> */
[----:B-1----:R-:W-:-:S02]  /*cb590*/  DADD R72, -RZ, -R166 ;  /* 0x00000000ff487229 */ /* 0x002fc400000009a6 */
[----:B------:R-:W-:Y:S01]  /*cb5a0*/  DADD R74, -RZ, -R164 ;  /* 0x00000000ff4a7229 */ /* 0x000fe200000009a4 */
[----:B------:R-:W4:Y:S04]  /*cb5b0*/  LDL.64 R166, [R1+0x7c48] ;  /* 0x007c480001a67983 */ /* 0x000f280000100a00 */
[----:B------:R-:W4:Y:S04]  /*cb5c0*/  LDL.64 R164, [R1+0x7d28] ;  /* 0x007d280001a47983 */ /* 0x000f280000100a00 */
[----:B------:R1:W-:Y:S02]  /*cb5d0*/  STL.128 [R1+0x6760], R72 ;  /* 0x0067604801007387 */ /* 0x0003e40000100c00 */
[----:B-1----:R-:W-:-:S02]  /*cb5e0*/  DADD R74, -RZ, -R148 ;  /* 0x00000000ff4a7229 */ /* 0x002fc40000000994 */
[----:B------:R-:W2:Y:S01]  /*cb5f0*/  LDL.64 R148, [R1+0x7c38] ;  /* 0x007c380001947983 */ /* 0x000ea20000100a00 */
[----:B------:R-:W-:-:S03]  /*cb600*/  DADD R72, -RZ, -R162 ;  /* 0x00000000ff487229 */ /* 0x000fc600000009a2 */
[----:B------:R-:W4:Y:S04]  /*cb610*/  LDL.64 R162, [R1+0x7900] ;  /* 0x0079000001a27983 */ /* 0x000f280000100a00 */
[----:B------:R1:W-:Y:S02]  /*cb620*/  STL.128 [R1+0x6770], R72 ;  /* 0x0067704801007387 */ /* 0x0003e40000100c00 */
[----:B-1----:R-:W-:Y:S02]  /*cb630*/  DADD R72, -RZ, -R150 ;  /* 0x00000000ff487229 */ /* 0x002fe40000000996 */
[----:B------:R-:W4:Y:S01]  /*cb640*/  LDL.64 R150, [R1+0x7ce0] ;  /* 0x007ce00001967983 */ /* 0x000f220000100a00 */
[----:B------:R-:W-:-:S03]  /*cb650*/  DADD R74, -RZ, -R160 ;  /* 0x00000000ff4a7229 */ /* 0x000fc600000009a0 */
[----:B------:R-:W4:Y:S04]  /*cb660*/  LDL.64 R160, [R1+0x7b98] ;  /* 0x007b980001a07983 */ /* 0x000f280000100a00 */
[----:B------:R3:W-:Y:S02]  /*cb670*/  STL.128 [R1+0x6780], R72 ;  /* 0x0067804801007387 */ /* 0x0007e40000100c00 */
[----:B---3--:R-:W-:Y:S02]  /*cb680*/  DADD R72, -RZ, -R156 ;  /* 0x00000000ff487229 */ /* 0x008fe4000000099c */
[----:B------:R-:W3:Y:S01]  /*cb690*/  LDL.64 R156, [R1+0x7b70] ;  /* 0x007b7000019c7983 */ /* 0x000ee20000100a00 */
[----:B--2---:R-:W-:-:S03]  /*cb6a0*/  DADD R74, -RZ, -R148 ;  /* 0x00000000ff4a7229 */ /* 0x004fc60000000994 */
[----:B------:R-:W2:Y:S04]  /*cb6b0*/  LDL.64 R148, [R1+0x7ad8] ;  /* 0x007ad80001947983 */ /* 0x000ea80000100a00 */
[----:B------:R1:W-:Y:S02]  /*cb6c0*/  STL.128 [R1+0x6790], R72 ;  /* 0x0067904801007387 */ /* 0x0003e40000100c00 */
[----:B-1----:R-:W-:Y:S02]  /*cb6d0*/  DADD R72, -RZ, -R244 ;  /* 0x00000000ff487229 */ /* 0x002fe400000009f4 */
[----:B------:R-:W-:Y:S01]  /*cb6e0*/  DADD R74, -RZ, -R242 ;  /* 0x00000000ff4a7229 */ /* 0x000fe200000009f2 */
[----:B------:R-:W2:Y:S04]  /*cb6f0*/  LDL.64 R244, [R1+0x7928] ;  /* 0x0079280001f47983 */ /* 0x000ea80000100a00 */
[----:B------:R-:W2:Y:S04]  /*cb700*/  LDL.64 R242, [R1+0x7920] ;  /* 0x0079200001f27983 */ /* 0x000ea80000100a00 */
[----:B------:R1:W-:Y:S02]  /*cb710*/  STL.128 [R1+0x67a0], R72 ;  /* 0x0067a04801007387 */ /* 0x0003e40000100c00 */
[----:B-1----:R-:W-:-:S02]  /*cb720*/  DADD R72, -RZ, -R240 ;  /* 0x00000000ff487229 */ /* 0x002fc400000009f0 */
        /* <DEDUP_REMOVED lines=19> */
[----:B----4-:R-:W-:-:S02]  /*cb860*/  DADD R72, -RZ, -R150 ;  /* 0x00000000ff487229 */ /* 0x010fc40000000996 */
[----:B------:R-:W-:Y:S01]  /*cb870*/  DADD R74, -RZ, -R168 ;  /* 0x00000000ff4a7229 */ /* 0x000fe200000009a8 */
[----:B------:R-:W4:Y:S04]  /*cb880*/  LDL.64 R150, [R1+0x7ac8] ;  /* 0x007ac80001967983 */ /* 0x000f280000100a00 */
[----:B------:R-:W4:Y:S04]  /*cb890*/  LDL.64 R168, [R1+0x7b18] ;  /* 0x007b180001a87983 */ /* 0x000f280000100a00 */
[----:B------:R1:W-:Y:S02]  /*cb8a0*/  STL.128 [R1+0x67f0], R72 ;  /* 0x0067f04801007387 */ /* 0x0003e40000100c00 */
[----:B-1----:R-:W-:-:S02]  /*cb8b0*/  DADD R74, -RZ, -R24 ;  /* 0x00000000ff4a7229 */ /* 0x002fc40000000918 */
[----:B------:R-:W4:Y:S01]  /*cb8c0*/  LDL.64 R24, [R1+0x7c30] ;  /* 0x007c300001187983 */ /* 0x000f220000100a00 */
[----:B------:R-:W-:-:S03]  /*cb8d0*/  DADD R72, -RZ, -R166 ;  /* 0x00000000ff487229 */ /* 0x000fc600000009a6 */
[----:B------:R-:W4:Y:S04]  /*cb8e0*/  LDL.64 R166, [R1+0x7b78] ;  /* 0x007b780001a67983 */ /* 0x000f280000100a00 */
[----:B------:R1:W-:Y:S02]  /*cb8f0*/  STL.128 [R1+0x6800], R72 ;  /* 0x0068004801007387 */ /* 0x0003e40000100c00 */
[----:B-1----:R-:W-:Y:S02]  /*cb900*/  DADD R72, -RZ, -R164 ;  /* 0x00000000ff487229 */ /* 0x002fe400000009a4 */
[----:B------:R-:W-:Y:S01]  /*cb910*/  DADD R74, -RZ, -R162 ;  /* 0x00000000ff4a7229 */ /* 0x000fe200000009a2 */
[----:B------:R-:W4:Y:S04]  /*cb920*/  LDL.64 R164, [R1+0x7c08] ;  /* 0x007c080001a47983 */ /* 0x000f280000100a00 */
[----:B------:R-:W4:Y:S04]  /*cb930*/  LDL.64 R162, [R1+0x7c98] ;  /* 0x007c980001a27983 */ /* 0x000f280000100a00 */
[----:B------:R1:W-:Y:S02]  /*cb940*/  STL.128 [R1+0x6810], R72 ;  /* 0x0068104801007387 */ /* 0x0003e40000100c00 */
[----:B-1----:R-:W-:-:S02]  /*cb950*/  DADD R72, -RZ, -R160 ;  /* 0x00000000ff487229 */ /* 0x002fc400000009a0 */
[----:B------:R-:W4:Y:S01]  /*cb960*/  LDL.64 R160, [R1+0x8210] ;  /* 0x0082100001a07983 */ /* 0x000f220000100a00 */
[----:B---3--:R-:W-:-:S03]  /*cb970*/  DADD R74, -RZ, -R156 ;  /* 0x00000000ff4a7229 */ /* 0x008fc6000000099c */
[----:B------:R-:W3:Y:S04]  /*cb980*/  LDL.64 R156, [R1+0x7d08] ;  /* 0x007d0800019c7983 */ /* 0x000ee80000100a00 */
[----:B------:R2:W-:Y:S02]  /*cb990*/  STL.128 [R1+0x6820], R72 ;  /* 0x0068204801007387 */ /* 0x0005e40000100c00 */
[----:B--2---:R-:W-:Y:S02]  /*cb9a0*/  DADD R72, -RZ, -R148 ;  /* 0x00000000ff487229 */ /* 0x004fe40000000994 */
[----:B------:R-:W2:Y:S01]  /*cb9b0*/  LDL.64 R148, [R1+0x7a18] ;  /* 0x007a180001947983 */ /* 0x000ea20000100a00 */
[----:B----4-:R-:W-:-:S03]  /*cb9c0*/  DADD R74, -RZ, -R150 ;  /* 0x00000000ff4a7229 */ /* 0x010fc60000000996 */
[----:B------:R-:W4:Y:S04]  /*cb9d0*/  LDL.64 R150, [R1+0x7a80] ;  /* 0x007a800001967983 */ /* 0x000f280000100a00 */
[----:B------:R1:W-:Y:S02]  /*cb9e0*/  STL.128 [R1+0x6830], R72 ;  /* 0x0068304801007387 */ /* 0x0003e40000100c00 */
[----:B-1----:R-:W-:Y:S02]  /*cb9f0*/  DADD R72, -RZ, -R24 ;  /* 0x00000000ff487229 */ /* 0x002fe40000000918 */
[----:B------:R-:W4:Y:S01]  /*cba00*/  LDL.64 R24, [R1+0x7e18] ;  /* 0x007e180001187983 */ /* 0x000f220000100a00 */
[----:B------:R-:W-:-:S07]  /*cba10*/  DADD R74, -RZ, -R246 ;  /* 0x00000000ff4a7229 */ /* 0x000fce00000009f6 */
[----:B------:R1:W-:Y:S02]  /*cba20*/  STL.128 [R1+0x6840], R72 ;  /* 0x0068404801007387 */ /* 0x0003e40000100c00 */
[----:B-1----:R-:W-:Y:S02]  /*cba30*/  DADD R72, -RZ, -R244 ;  /* 0x00000000ff487229 */ /* 0x002fe400000009f4 */
        /* <DEDUP_REMOVED lines=16> */
[----:B------:R1:W-:Y:S01]  /*cbb40*/  STL.128 [R1+0x68b0], R72 ;  /* 0x0068b04801007387 */ /* 0x0003e20000100c00 */
[----:B--2---:R-:W-:Y:S02]  /*cbb50*/  DADD R148, -RZ, -R148 ;  /* 0x00000000ff947229 */ /* 0x004fe40000000994 */
[----:B------:R-:W-:Y:S02]  /*cbb60*/  DADD R8, -RZ, -R8 ;  /* 0x00000000ff087229 */ /* 0x000fe40000000908 */
[----:B-1----:R-:W-:Y:S02]  /*cbb70*/  DADD R72, -RZ, -R164 ;  /* 0x00000000ff487229 */ /* 0x002fe400000009a4 */
[----:B------:R-:W-:-:S07]  /*cbb80*/  DADD R74, -RZ, -R162 ;  /* 0x00000000ff4a7229 */ /* 0x000fce00000009a2 */
[----:B------:R3:W-:Y:S01]  /*cbb90*/  STL.128 [R1+0x68c0], R72 ;  /* 0x0068c04801007387 */ /* 0x0007e20000100c00 */
[----:B------:R-:W-:-:S03]  /*cbba0*/  FFMA R0, RZ, R181, R159 ;  /* 0x000000b5ff007223 */ /* 0x000fc6000000009f */
[----:B------:R0:W-:Y:S01]  /*cbbb0*/  STL.64 [R1+0x7b88], R158 ;  /* 0x007b889e01007387 */ /* 0x0001e20000100a00 */
[----:B---3--:R-:W-:Y:S02]  /*cbbc0*/  DFMA R74, R34, R156, R86 ;  /* 0x0000009c224a722b */ /* 0x008fe40000000056 */
[----:B------:R-:W-:Y:S01]  /*cbbd0*/  DADD R72, -RZ, -R156 ;  /* 0x00000000ff487229 */ /* 0x000fe2000000099c */
[----:B------:R-:W-:-:S06]  /*cbbe0*/  FSETP.GT.AND P1, PT, |R0|, 1.469367938527859385e-39, PT ;  /* 0x001000000000780b */ /* 0x000fcc0003f24200 */
[----:B------:R0:W-:Y:S01]  /*cbbf0*/  STL.128 [R1+0x68d0], R72 ;  /* 0x0068d04801007387 */ /* 0x0001e20000100c00 */
[----:B------:R-:W-:Y:S01]  /*cbc00*/  FSETP.GEU.AND P2, PT, |R9|, 6.5827683646048100446e-37, PT ;  /* 0x036000000900780b */ /* 0x000fe20003f4e200 */
[----:B------:R-:W-:Y:S01]  /*cbc10*/  BSSY.RECONVERGENT B3, `(.L_x_2054) ;  /* 0x0000011000037945 */ /* 0x000fe20003800200 */
[----:B----4-:R-:W-:-:S07]  /*cbc20*/  DADD R150, -RZ, -R150 ;  /* 0x00000000ff967229 */ /* 0x010fce0000000996 */
[----:B------:R0:W-:Y:S01]  /*cbc30*/  STL.128 [R1+0x68a0], R148 ;  /* 0x0068a09401007387 */ /* 0x0001e20000100c00 */
[----:B------:R-:W-:Y:S01]  /*cbc40*/  DADD R162, -RZ, -R24 ;  /* 0x00000000ffa27229 */ /* 0x000fe20000000918 */
[----:B------:R-:W-:Y:S01]  /*cbc50*/  MOV R24, R160 ;  /* 0x000000a000187202 */ /* 0x000fe20000000f00 */
[----:B------:R-:W-:-:S06]  /*cbc60*/  IMAD.MOV.U32 R25, RZ, RZ, R161 ;  /* 0x000000ffff197224 */ /* 0x000fcc00078e00a1 */
[----:B------:R-:W-:Y:S01]  /*cbc70*/  DFMA R24, R24, R156, R152 ;  /* 0x0000009c1818722b */ /* 0x000fe20000000098 */
[----:B------:R0:W-:Y:S06]  /*cbc80*/  STL.128 [R1+0x6740], R160 ;  /* 0x006740a001007387 */ /* 0x0001ec0000100c00 */
[----:B------:R0:W-:Y:S01]  /*cbc90*/  STL.64 [R1+0x7f40], R24 ;  /* 0x007f401801007387 */ /* 0x0001e20000100a00 */
[----:B------:R-:W-:Y:S05]  /*cbca0*/  @P1 BRA P2, `(.L_x_2055) ;  /* 0x00000000001c1947 */ /* 0x000fea0001000000 */
[----:B------:R-:W-:Y:S01]  /*cbcb0*/  IMAD.MOV.U32 R174, RZ, RZ, R180 ;  /* 0x000000ffffae7224 */ /* 0x000fe200078e00b4 */
[----:B------:R-:W-:Y:S02]  /*cbcc0*/  MOV R175, R181 ;  /* 0x000000b500af7202 */ /* 0x000fe40000000f00 */
[----:B------:R-:W-:-:S07]  /*cbcd0*/  MOV R0, 0xcbcf0 ;  /* 0x000cbcf000007802 */ /* 0x000fce0000000f00 */
[----:B0----5:R-:W-:Y:S05]  /*cbce0*/  CALL.REL.NOINC `($__internal_1_$__cuda_sm20_div_rn_f64_full) ;  /* 0x0000084800707944 */ /* 0x021fea0003c00000 */
[----:B------:R-:W-:Y:S02]  /*cbcf0*/  IMAD.MOV.U32 R8, RZ, RZ, R12 ;  /* 0x000000ffff087224 */ /* 0x000fe400078e000c */
[----:B------:R-:W-:-:S05]  /*cbd00*/  IMAD.MOV.U32 R9, RZ, RZ, R13 ;  /* 0x000000ffff097224 */ /* 0x000fca00078e000d */
[----:B------:R1:W-:Y:S02]  /*cbd10*/  STL.64 [R1+0x7b88], R8 ;  /* 0x007b880801007387 */ /* 0x0003e40000100a00 */
.L_x_2055:
[----:B------:R-:W-:Y:S05]  /*cbd20*/  BSYNC.RECONVERGENT B3 ;  /* 0x0000000000037941 */ /* 0x000fea0003800200 */
.L_x_2054:
[----:B------:R-:W2:Y:S04]  /*cbd30*/  LDL.64 R12, [R1+0x7b88] ;  /* 0x007b8800010c7983 */ /* 0x000ea80000100a00 */
[----:B0-----:R-:W3:Y:S04]  /*cbd40*/  LDL.64 R148, [R1+0x8730] ;  /* 0x0087300001947983 */ /* 0x001ee80000100a00 */
[----:B------:R-:W4:Y:S04]  /*cbd50*/  LDL.64 R152, [R1+0x8738] ;  /* 0x0087380001987983 */ /* 0x000f280000100a00 */
[----:B------:R-:W4:Y:S04]  /*cbd60*/  LDL.LU.64 R150, [R1+0x8928] ;  /* 0x0089280001967983 */ /* 0x000f280000300a00 */
[----:B------:R-:W4:Y:S01]  /*cbd70*/  LDL.64 R72, [R1+0x8718] ;  /* 0x0087180001487983 */ /* 0x000f220000100a00 */
[----:B-1----:R-:W0:Y:S01]  /*cbd80*/  MUFU.RCP64H R9, R213 ;  /* 0x000000d500097308 */ /* 0x002e220000001800 */
        /* <DEDUP_REMOVED lines=20> */
[----:B------:R-:W-:-:S06]  /*cbed0*/  DFMA R126, R72, R86, R150 ;  /* 0x00000056487e722b */ /* 0x000fcc0000000096 */
        /* <DEDUP_REMOVED lines=8> */
.L_x_2057:
[----:B------:R-:W-:Y:S05]  /*cbf60*/  BSYNC.RECONVERGENT B3 ;  /* 0x0000000000037941 */ /* 0x000fea0003800200 */
.L_x_2056:
[----:B------:R-:W2:Y:S04]  /*cbf70*/  LDL.64 R150, [R1+0x4ca8] ;  /* 0x004ca80001967983 */ /* 0x000ea80000100a00 */
[----:B------:R-:W3:Y:S04]  /*cbf80*/  LDL.64 R12, [R1+0x7a78] ;  /* 0x007a7800010c7983 */ /* 0x000ee80000100a00 */
[----:B------:R-:W4:Y:S04]  /*cbf90*/  LDL.64 R72, [R1+0x8670] ;  /* 0x0086700001487983 */ /* 0x000f280000100a00 */
[----:B------:R-:W5:Y:S04]  /*cbfa0*/  LDL.64 R86, [R1+0x87b8] ;  /* 0x0087b80001567983 */ /* 0x000f680000100a00 */
[----:B------:R-:W5:Y:S04]  /*cbfb0*/  LDL.64 R158, [R1+0x8678] ;  /* 0x00867800019e7983 */ /* 0x000f680000100a00 */
[----:B------:R-:W5:Y:S04]  /*cbfc0*/  LDL.64 R156, [R1+0x86a0] ;  /* 0x0086a000019c7983 */ /* 0x000f680000100a00 */
        /* <DEDUP_REMOVED lines=30> */
[----:B------:R-:W-:Y:S05]  /*cc1b0*/  CALL.REL.NOINC `($__internal_1_$__cuda_sm20_div_rn_f64_full) ;  /* 0x00000844003c7944 */ /* 0x000fea0003c00000 */
[----:B------:R-:W-:Y:S01]  /*cc1c0*/  MOV R8, R12 ;  /* 0x0000000c00087202 */ /* 0x000fe20000000f00 */
[----:B------:R-:W-:-:S05]  /*cc1d0*/  IMAD.MOV.U32 R9, RZ, RZ, R13 ;  /* 0x000000ffff097224 */ /* 0x000fca00078e000d */
[----:B------:R0:W-:Y:S02]  /*cc1e0*/  STL.64 [R1+0x7998], R8 ;  /* 0x0079980801007387 */ /* 0x0001e40000100a00 */
.L_x_2059:
[----:B------:R-:W-:Y:S05]  /*cc1f0*/  BSYNC.RECONVERGENT B3 ;  /* 0x0000000000037941 */ /* 0x000fea0003800200 */
.L_x_2058:
[----:B------:R-:W2:Y:S04]  /*cc200*/  LDL.64 R12, [R1+0x7998] ;  /* 0x00799800010c7983 */ /* 0x000ea80000100a00 */
[----:B------:R-:W3:Y:S04]  /*cc210*/  LDL.128 R160, [R1+0x4cb0] ;  /* 0x004cb00001a07983 */ /* 0x000ee80000100c00 */
[----:B------:R-:W4:Y:S04]  /*cc220*/  LDL.64 R146, [R1+0x4cc8] ;  /* 0x004cc80001927983 */ /* 0x000f280000100a00 */
[----:B------:R-:W5:Y:S04]  /*cc230*/  LDL.LU.64 R124, [R1+0x82e0] ;  /* 0x0082e000017c7983 */ /* 0x000f680000300a00 */
        /* <DEDUP_REMOVED lines=9> */
[----:B------:R-:W-:Y:S01]  /*cc2d0*/  DFMA R8, R8, R12, R8 ;  /* 0x0000000c0808722b */ /* 0x000fe20000000008 */
[----:B---3--:R-:W-:Y:S02]  /*cc2e0*/  IMAD.MOV.U32 R78, RZ, RZ, R160 ;  /* 0x000000ffff4e7224 */ /* 0x008fe400078e00a0 */
[----:B------:R-:W-:-:S05]  /*cc2f0*/  IMAD.MOV.U32 R79, RZ, RZ, R161 ;  /* 0x000000ffff4f7224 */ /* 0x000fca00078e00a1 */
[----:B------:R-:W-:-:S08]  /*cc300*/  DFMA R12, -R210, R8, 1 ;  /* 0x3ff00000d20c742b */ /* 0x000fd00000000108 */
[----:B------:R-:W-:Y:S02]  /*cc310*/  DFMA R12, R8, R12, R8 ;  /* 0x0000000c080c722b */ /* 0x000fe40000000008 */
[----:B------:R-:W-:-:S08]  /*cc320*/  DFMA R8, R78, R150, R144 ;  /* 0x000000964e08722b */ /* 0x000fd00000000090 */
[----:B------:R-:W-:-:S08]  /*cc330*/  DMUL R78, R12, -R8 ;  /* 0x800000080c4e7228 */ /* 0x000fd00000000000 */
[--C-:B------:R-:W-:Y:S02]  /*cc340*/  DFMA R114, -R210, R78, -R8.reuse ;  /* 0x0000004ed272722b */ /* 0x100fe40000000908 */
[----:B------:R-:W-:-:S06]  /*cc350*/  DADD R8, -RZ, -R8 ;  /* 0x00000000ff087229 */ /* 0x000fcc0000000908 */
[----:B------:R-:W-:Y:S01]  /*cc360*/  DFMA R158, R12, R114, R78 ;  /* 0x000000720c9e722b */ /* 0x000fe2000000004e */
[----:B------:R0:W-:Y:S04]  /*cc370*/  STL.128 [R1+0x8300], R160 ;  /* 0x008300a001007387 */ /* 0x0001e80000100c00 */
[----:B----4-:R0:W-:Y:S04]  /*cc380*/  STL.64 [R1+0x8610], R146 ;  /* 0x0086109201007387 */ /* 0x0101e80000100a00 */
[----:B------:R0:W-:Y:S01]  /*cc390*/  STL.64 [R1+0x7b10], R158 ;  /* 0x007b109e01007387 */ /* 0x0001e20000100a00 */
[----:B------:R-:W-:Y:S01]  /*cc3a0*/  FFMA R0, RZ, R211, R159 ;  /* 0x000000d3ff007223 */ /* 0x000fe2000000009f */
[----:B------:R-:W-:-:S04]  /*cc3b0*/  FSETP.GEU.AND P2, PT, |R9|, 6.5827683646048100446e-37, PT ;  /* 0x036000000900780b */ /* 0x000fc80003f4e200 */
[----:B------:R-:W-:Y:S01]  /*cc3c0*/  FSETP.GT.AND P1, PT, |R0|, 1.469367938527859385e-39, PT ;  /* 0x001000000000780b */ /* 0x000fe20003f24200 */
[----:B------:R-:W-:Y:S01]  /*cc3d0*/  IMAD.MOV.U32 R153, RZ, RZ, R163 ;  /* 0x000000ffff997224 */ /* 0x000fe200078e00a3 */
[----:B------:R-:W-:Y:S01]  /*cc3e0*/  MOV R152, R162 ;  /* 0x000000a200987202 */ /* 0x000fe20000000f00 */
[-C--:B------:R-:W-:Y:S02]  /*cc3f0*/  DFMA R78, R208, R150.reuse, R76 ;  /* 0x00000096d04e722b */ /* 0x080fe4000000004c */
[-C--:B-----5:R-:W-:Y:S02]  /*cc400*/  DFMA R124, R124, R150.reuse, R106 ;  /* 0x000000967c7c722b */ /* 0x0a0fe4000000006a */
        /* <DEDUP_REMOVED lines=12> */
.L_x_2061:
[----:B------:R-:W-:Y:S05]  /*cc4d0*/  BSYNC.RECONVERGENT B3 ;  /* 0x0000000000037941 */ /* 0x000fea0003800200 */
.L_x_2060:
[----:B------:R-:W2:Y:S04]  /*cc4e0*/  LDL.64 R12, [R1+0x7b10] ;  /* 0x007b1000010c7983 */ /* 0x000ea80000100a00 */
[----:B------:R-:W3:Y:S04]  /*cc4f0*/  LDL.64 R146, [R1+0x4cf0] ;  /* 0x004cf00001927983 */ /* 0x000ee80000100a00 */
[----:B------:R-:W4:Y:S04]  /*cc500*/  LDL.64 R144, [R1+0x4d00] ;  /* 0x004d000001907983 */ /* 0x000f280000100a00 */
[----:B------:R-:W5:Y:S04]  /*cc510*/  LDL.64 R106, [R1+0x4d10] ;  /* 0x004d1000016a7983 */ /* 0x000f680000100a00 */
[----:B------:R-:W5:Y:S04]  /*cc520*/  LDL.LU.64 R154, [R1+0x7f98] ;  /* 0x007f9800019a7983 */ /* 0x000f680000300a00 */
[----:B------:R-:W5:Y:S01]  /*cc530*/  LDL.LU.64 R152, [R1+0x7858] ;  /* 0x0078580001987983 */ /* 0x000f620000300a00 */
        /* <DEDUP_REMOVED lines=17> */
[----:B----4-:R0:W-:Y:S04]  /*cc650*/  STL.64 [R1+0x85d0], R144 ;  /* 0x0085d09001007387 */ /* 0x0101e80000100a00 */
[----:B-----5:R0:W-:Y:S01]  /*cc660*/  STL.64 [R1+0x85f8], R106 ;  /* 0x0085f86a01007387 */ /* 0x0201e20000100a00 */
[----:B------:R-:W-:-:S02]  /*cc670*/  FSETP.GT.AND P1, PT, |R0|, 1.469367938527859385e-39, PT ;  /* 0x001000000000780b */ /* 0x000fc40003f24200 */
[----:B------:R-:W-:Y:S01]  /*cc680*/  FSETP.GEU.AND P2, PT, |R9|, 6.5827683646048100446e-37, PT ;  /* 0x036000000900780b */ /* 0x000fe20003f4e200 */
[-C--:B------:R-:W-:Y:S02]  /*cc690*/  DFMA R24, R146, R130.reuse, R90 ;  /* 0x000000829218722b */ /* 0x080fe4000000005a */
        /* <DEDUP_REMOVED lines=12> */
.L_x_2063:
[----:B------:R-:W-:Y:S05]  /*cc760*/  BSYNC.RECONVERGENT B3 ;  /* 0x0000000000037941 */ /* 0x000fea0003800200 */
.L_x_2062:
[----:B------:R-:W2:Y:S04]  /*cc770*/  LDL.64 R106, [R1+0x77e0] ;  /* 0x0077e000016a7983 */ /* 0x000ea80000100a00 */
[----:B------:R-:W3:Y:S04]  /*cc780*/  LDL.64 R12, [R1+0x7b50] ;  /* 0x007b5000010c7983 */ /* 0x000ee80000100a00 */
[----:B------:R-:W4:Y:S04]  /*cc790*/  LDL.64 R110, [R1+0x4e78] ;  /* 0x004e7800016e7983 */ /* 0x000f280000100a00 */
[----:B------:R-:W5:Y:S04]  /*cc7a0*/  LDL.64 R150, [R1+0x8398] ;  /* 0x0083980001967983 */ /* 0x000f680000100a00 */
        /* <DEDUP_REMOVED lines=23> */
[-C--:B------:R-:W-:Y:S02]  /*cc920*/  DFMA R86, R144, R130.reuse, R86 ;  /* 0x000000829056722b */ /* 0x080fe40000000056 */
[----:B------:R-:W-:-:S06]  /*cc930*/  DFMA R88, R110, R130, R88 ;  /* 0x000000826e58722b */ /* 0x000fcc0000000058 */
        /* <DEDUP_REMOVED lines=8> */
.L_x_2065:
[----:B------:R-:W-:Y:S05]  /*cc9c0*/  BSYNC.RECONVERGENT B3 ;  /* 0x0000000000037941 */ /* 0x000fea0003800200 */
.L_x_2064:
[----:B------:R-:W2:Y:S04]  /*cc9d0*/  LDL.64 R12, [R1+0x7ae8] ;  /* 0x007ae800010c7983 */ /* 0x000ea80000100a00 */
[----:B------:R-:W3:Y:S04]  /*cc9e0*/  LDL.64 R128, [R1+0x4ea8] ;  /* 0x004ea80001807983 */ /* 0x000ee80000100a00 */
[----:B------:R-:W4:Y:S04]  /*cc9f0*/  LDL.64 R106, [R1+0x4eb8] ;  /* 0x004eb800016a7983 */ /* 0x000f280000100a00 */
        /* <DEDUP_REMOVED lines=23> */
[-C--:B-----5:R-:W-:Y:S02]  /*ccb70*/  DFMA R88, R144, R110.reuse, R88 ;  /* 0x0000006e9058722b */ /* 0x0a0fe40000000058 */
[-C--:B------:R-:W-:Y:S02]  /*ccb80*/  DFMA R80, R130, R110.reuse, R80 ;  /* 0x0000006e8250722b */ /* 0x080fe40000000050 */
        /* <DEDUP_REMOVED lines=10> */
.L_x_2067:
[----:B------:R-:W-:Y:S05]  /*ccc30*/  BSYNC.RECONVERGENT B3 ;  /* 0x0000000000037941 */ /* 0x000fea0003800200 */
.L_x_2066:
        /* <DEDUP_REMOVED lines=36> */
.L_x_2069:
[----:B------:R-:W-:Y:S05]  /*cce80*/  BSYNC.RECONVERGENT B3 ;  /* 0x0000000000037941 */ /* 0x000fea0003800200 */
.L_x_2068:
        /* <DEDUP_REMOVED lines=32> */
.L_x_2071:
[----:B------:R-:W-:Y:S05]  /*cd090*/  BSYNC.RECONVERGENT B3 ;  /* 0x0000000000037941 */ /* 0x000fea0003800200 */
.L_x_2070:
        /* <DEDUP_REMOVED lines=32> */
.L_x_2073:
[----:B------:R-:W-:Y:S05]  /*cd2a0*/  BSYNC.RECONVERGENT B3 ;  /* 0x0000000000037941 */ /* 0x000fea0003800200 */
.L_x_2072:
[----:B------:R-:W2:Y:S04]  /*cd2b0*/  LDL.64 R12, [R1+0x7990] ;  /* 0x00799000010c7983 */ /* 0x000ea80000100a00 */
[----:B------:R-:W3:Y:S04]  /*cd2c0*/  LDL.64 R126, [R1+0x50c8] ;  /* 0x0050c800017e7983 */ /* 0x000ee80000100a00 */
[----:B------:R-:W4:Y:S04]  /*cd2d0*/  LDL.64 R140, [R1+0x8558] ;  /* 0x00855800018c7983 */ /* 0x000f280000100a00 */
[----:B------:R-:W5:Y:S04]  /*cd2e0*/  LDL.LU.64 R92, [R1+0x77d0] ;  /* 0x0077d000015c7983 */ /* 0x000f680000300a00 */
[----:B------:R-:W5:Y:S04]  /*cd2f0*/  LDL.64 R134, [R1+0x8550] ;  /* 0x0085500001867983 */ /* 0x000f680000100a00 */
[----:B------:R-:W5:Y:S04]  /*cd300*/  LDL.LU.64 R146, [R1+0x8630] ;  /* 0x0086300001927983 */ /* 0x000f680000300a00 */
[----:B------:R-:W5:Y:S04]  /*cd310*/  LDL.LU.64 R144, [R1+0x77d8] ;  /* 0x0077d80001907983 */ /* 0x000f680000300a00 */
        /* <DEDUP_REMOVED lines=35> */
.L_x_2075:
[----:B------:R-:W-:Y:S05]  /*cd550*/  BSYNC.RECONVERGENT B3 ;  /* 0x0000000000037941 */ /* 0x000fea0003800200 */
.L_x_2074:
[----:B------:R-:W2:Y:S04]  /*cd560*/  LDL.64 R12, [R1+0x7ac0] ;  /* 0x007ac000010c7983 */ /* 0x000ea80000100a00 */
[----:B------:R-:W3:Y:S04]  /*cd570*/  LDL.64 R134, [R1+0x81b8] ;  /* 0x0081b80001867983 */ /* 0x000ee80000100a00 */
[----:B------:R-:W4:Y:S04]  /*cd580*/  LDL.64 R130, [R1+0x8220] ;  /* 0x0082200001827983 */ /* 0x000f280000100a00 */
        /* <DEDUP_REMOVED lines=32> */
[----:B------:R-:W-:-:S05]  /*cd790*/  IMAD.MOV.U32 R9, RZ, RZ, R13 ;  /* 0x000000ffff097224 */ /* 0x000fca00078e000d */
[----:B------:R0:W-:Y:S02]  /*cd7a0*/  STL.64 [R1+0x7988], R8 ;  /* 0x0079880801007387 */ /* 0x0001e40000100a00 */
.L_x_2077:
[----:B------:R-:W-:Y:S05]  /*cd7b0*/  BSYNC.RECONVERGENT B3 ;  /* 0x0000000000037941 */ /* 0x000fea0003800200 */
.L_x_2076:
[----:B------:R-:W2:Y:S04]  /*cd7c0*/  LDL.64 R110, [R1+0x52c8] ;  /* 0x0052c800016e7983 */ /* 0x000ea80000100a00 */
[----:B------:R-:W3:Y:S04]  /*cd7d0*/  LDL.64 R12, [R1+0x7988] ;  /* 0x00798800010c7983 */ /* 0x000ee80000100a00 */
[----:B------:R-:W4:Y:S04]  /*cd7e0*/  LDL.LU.64 R140, [R1+0x83a8] ;  /* 0x0083a800018c7983 */ /* 0x000f280000300a00 */
[----:B------:R-:W5:Y:S04]  /*cd7f0*/  LDL.64 R128, [R1+0x83a0] ;  /* 0x0083a00001807983 */ /* 0x000f680000100a00 */
[----:B------:R-:W5:Y:S04]  /*cd800*/  LDL.LU.64 R138, [R1+0x8388] ;  /* 0x00838800018a7983 */ /* 0x000f680000300a00 */
[----:B------:R-:W5:Y:S04]  /*cd810*/  LDL.LU.64 R134, [R1+0x8368] ;  /* 0x0083680001867983 */ /* 0x000f680000300a00 */
[----:B------:R-:W5:Y:S04]  /*cd820*/  LDL.64 R130, [R1+0x8380] ;  /* 0x0083800001827983 */ /* 0x000f680000100a00 */
        /* <DEDUP_REMOVED lines=11> */
[----:B------:R-:W-:Y:S02]  /*cd8e0*/  DMUL R12, R98, -R8 ;  /* 0x80000008620c7228 */ /* 0x000fe40000000000 */
[----:B------:R-:W-:-:S06]  /*cd8f0*/  DFMA R72, R186, R126, R94 ;  /* 0x0000007eba48722b */ /* 0x000fcc000000005e */
[----:B------:R-:W-:-:S08]  /*cd900*/  DFMA R94, -R110, R12, -R98 ;  /* 0x0000000c6e5e722b */ /* 0x000fd00000000962 */
        /* <DEDUP_REMOVED lines=18> */
[----:B------:R-:W-:-:S07]  /*cda30*/  MOV R209, R13 ;  /* 0x0000000d00d17202 */ /* 0x000fce0000000f00 */
.L_x_2079:
[----:B------:R-:W-:Y:S05]  /*cda40*/  BSYNC.RECONVERGENT B3 ;  /* 0x0000000000037941 */ /* 0x000fea0003800200 */
.L_x_2078:
[----:B------:R-:W2:Y:S01]  /*cda50*/  LDL.LU.64 R110, [R1+0x8568] ;  /* 0x00856800016e7983 */ /* 0x000ea20000300a00 */
[----:B------:R-:W0:Y:S01]  /*cda60*/  MUFU.RCP64H R9, R31 ;  /* 0x0000001f00097308 */ /* 0x000e220000001800 */
[----:B------:R-:W-:Y:S02]  /*cda70*/  IMAD.MOV.U32 R8, RZ, RZ, 0x1 ;  /* 0x00000001ff087424 */ /* 0x000fe400078e00ff */
[----:B------:R-:W3:Y:S04]  /*cda80*/  LDL.64 R112, [R1+0x52d0] ;  /* 0x0052d00001707983 */ /* 0x000ee80000100a00 */
[----:B------:R-:W4:Y:S04]  /*cda90*/  LDL.128 R148, [R1+0x5310] ;  /* 0x0053100001947983 */ /* 0x000f280000100c00 */
[----:B------:R-:W5:Y:S04]  /*cdaa0*/  LDL.LU.64 R146, [R1+0x7f00] ;  /* 0x007f000001927983 */ /* 0x000f680000300a00 */
[----:B------:R-:W5:Y:S01]  /*cdab0*/  LDL.64 R138, [R1+0x8480] ;  /* 0x00848000018a7983 */ /* 0x000f620000100a00 */
        /* <DEDUP_REMOVED lines=10> */
[----:B------:R-:W-:-:S08]  /*cdb60*/  DMUL R12, R8, -R100 ;  /* 0x80000064080c7228 */ /* 0x000fd00000000000 */
[----:B------:R-:W-:-:S08]  /*cdb70*/  DFMA R102, -R30, R12, -R100 ;  /* 0x0000000c1e66722b */ /* 0x000fd00000000964 */
[----:B------:R-:W-:Y:S02]  /*cdb80*/  DFMA R140, R8, R102, R12 ;  /* 0x00000066088c722b */ /* 0x000fe4000000000c */
[----:B--2---:R-:W-:Y:S01]  /*cdb90*/  DFMA R102, R110, R208, R82 ;  /* 0x000000d06e66722b */ /* 0x004fe20000000052 */
[----:B------:R-:W2:Y:S01]  /*cdba0*/  LDL.64 R110, [R1+0x52f8] ;  /* 0x0052f800016e7983 */ /* 0x000ea20000100a00 */
[----:B------:R-:W-:-:S06]  /*cdbb0*/  DADD R8, -RZ, -R100 ;  /* 0x00000000ff087229 */ /* 0x000fcc0000000964 */
[----:B------:R-:W-:Y:S01]  /*cdbc0*/  FFMA R0, RZ, R31, R141 ;  /* 0x0000001fff007223 */ /* 0x000fe2000000008d */
[----:B------:R0:W-:Y:S04]  /*cdbd0*/  STL.64 [R1+0x78b8], R140 ;  /* 0x0078b88c01007387 */ /* 0x0001e80000100a00 */
[----:B----4-:R0:W-:Y:S04]  /*cdbe0*/  STL.128 [R1+0x8120], R148 ;  /* 0x0081209401007387 */ /* 0x0101e80000100c00 */
[----:B---3--:R0:W-:Y:S01]  /*cdbf0*/  STL.64 [R1+0x84b8], R112 ;  /* 0x0084b87001007387 */ /* 0x0081e20000100a00 */
[----:B------:R-:W-:-:S02]  /*cdc00*/  FSETP.GT.AND P1, PT, |R0|, 1.469367938527859385e-39, PT ;  /* 0x001000000000780b */ /* 0x000fc40003f24200 */
[----:B------:R-:W-:Y:S01]  /*cdc10*/  FSETP.GEU.AND P2, PT, |R9|, 6.5827683646048100446e-37, PT ;  /* 0x036000000900780b */ /* 0x000fe20003f4e200 */
[----:B------:R-:W-:Y:S01]  /*cdc20*/  IMAD.MOV.U32 R128, RZ, RZ, R148 ;  /* 0x000000ffff807224 */ /* 0x000fe200078e0094 */
[----:B------:R-:W-:Y:S01]  /*cdc30*/  MOV R129, R149 ;  /* 0x0000009500817202 */ /* 0x000fe20000000f00 */
[----:B------:R-:W-:Y:S02]  /*cdc40*/  IMAD.MOV.U32 R126, RZ, RZ, R150 ;  /* 0x000000ffff7e7224 */ /* 0x000fe400078e0096 */
[----:B------:R-:W-:Y:S01]  /*cdc50*/  IMAD.MOV.U32 R127, RZ, RZ, R151 ;  /* 0x000000ffff7f7224 */ /* 0x000fe200078e0097 */
[-C--:B-----5:R-:W-:Y:S02]  /*cdc60*/  DFMA R82, R146, R208.reuse, R94 ;  /* 0x000000d09252722b */ /* 0x0a0fe4000000005e */
[-C--:B------:R-:W-:Y:S01]  /*cdc70*/  DFMA R94, R138, R208.reuse, R92 ;  /* 0x000000d08a5e722b */ /* 0x080fe2000000005c */
[----:B------:R-:W-:Y:S01]  /*cdc80*/  BSSY.RECONVERGENT B3, `(.L_x_2080) ;  /* 0x0000013000037945 */ /* 0x000fe20003800200 */
[----:B------:R-:W-:-:S02]  /*cdc90*/  DFMA R92, R132, R208, R96 ;  /* 0x000000d0845c722b */ /* 0x000fc40000000060 */
[-C--:B------:R-:W-:Y:S02]  /*cdca0*/  DFMA R96, R112, R208.reuse, R72 ;  /* 0x000000d07060722b */ /* 0x080fe40000000048 */
[-C--:B------:R-:W-:Y:S02]  /*cdcb0*/  DFMA R80, R144, R208.reuse, R80 ;  /* 0x000000d09050722b */ /* 0x080fe40000000050 */
[-C--:B------:R-:W-:Y:S02]  /*cdcc0*/  DFMA R78, R142, R208.reuse, R78 ;  /* 0x000000d08e4e722b */ /* 0x080fe4000000004e */
[-C--:B------:R-:W-:Y:S02]  /*cdcd0*/  DFMA R98, R134, R208.reuse, R98 ;  /* 0x000000d08662722b */ /* 0x080fe40000000062 */
[-C--:B------:R-:W-:Y:S02]  /*cdce0*/  DFMA R90, R130, R208.reuse, R90 ;  /* 0x000000d0825a722b */ /* 0x080fe4000000005a */
[----:B------:R-:W-:-:S02]  /*cdcf0*/  DFMA R88, R128, R208, R88 ;  /* 0x000000d08058722b */ /* 0x000fc40000000058 */
[-C--:B------:R-:W-:Y:S01]  /*cdd00*/  DFMA R100, R126, R208.reuse, R108 ;  /* 0x000000d07e64722b */ /* 0x080fe2000000006c */
[----:B--2---:R0:W-:Y:S01]  /*cdd10*/  STL.64 [R1+0x84d8], R110 ;  /* 0x0084d86e01007387 */ /* 0x0041e20000100a00 */
[----:B------:R-:W-:Y:S01]  /*cdd20*/  DFMA R72, R110, R208, R86 ;  /* 0x000000d06e48722b */ /* 0x000fe20000000056 */
[----:B------:R-:W-:Y:S10]  /*cdd30*/  @P1 BRA P2, `(.L_x_2081) ;  /* 0x00000000001c1947 */ /* 0x000ff40001000000 */
[----:B------:R-:W-:Y:S01]  /*cdd40*/  MOV R174, R30 ;  /* 0x0000001e00ae7202 */ /* 0x000fe20000000f00 */
[----:B------:R-:W-:Y:S01]  /*cdd50*/  IMAD.MOV.U32 R175, RZ, RZ, R31 ;  /* 0x000000ffffaf7224 */ /* 0x000fe200078e001f */
[----:B------:R-:W-:-:S07]  /*cdd60*/  MOV R0, 0xcdd80 ;  /* 0x000cdd8000007802 */ /* 0x000fce0000000f00 */
[----:B0-----:R-:W-:Y:S05]  /*cdd70*/  CALL.REL.NOINC `($__internal_1_$__cuda_sm20_div_rn_f64_full) ;  /* 0x00000828004c7944 */ /* 0x001fea0003c00000 */
[----:B------:R-:W-:Y:S01]  /*cdd80*/  IMAD.MOV.U32 R8, RZ, RZ, R12 ;  /* 0x000000ffff087224 */ /* 0x000fe200078e000c */
[----:B------:R-:W-:-:S05]  /*cdd90*/  MOV R9, R13 ;  /* 0x0000000d00097202 */ /* 0x000fca0000000f00 */
[----:B------:R1:W-:Y:S02]  /*cdda0*/  STL.64 [R1+0x78b8], R8 ;  /* 0x0078b80801007387 */ /* 0x0003e40000100a00 */
.L_x_2081:
[----:B------:R-:W-:Y:S05]  /*cddb0*/  BSYNC.RECONVERGENT B3 ;  /* 0x0000000000037941 */ /* 0x000fea0003800200 */
.L_x_2080:
[----:B0-----:R-:W2:Y:S04]  /*cddc0*/  LDL.64 R110, [R1+0x5418] ;  /* 0x00541800016e7983 */ /* 0x001ea80000100a00 */
        /* <DEDUP_REMOVED lines=10> */
[----:B-1----:R-:W-:Y:S01]  /*cde70*/  HFMA2 R8, -RZ, RZ, 0, 5.9604644775390625e-08 ;  /* 0x00000001ff087431 */ /* 0x002fe200000001ff */
        /* <DEDUP_REMOVED lines=35> */
.L_x_2083:
[----:B------:R-:W-:Y:S05]  /*ce0b0*/  BSYNC.RECONVERGENT B3 ;  /* 0x0000000000037941 */ /* 0x000fea0003800200 */
.L_x_2082:
[----:B------:R-:W2:Y:S04]  /*ce0c0*/  LDL.64 R12, [R1+0x7858] ;  /* 0x00785800010c7983 */ /* 0x000ea80000100a00 */
[----:B------:R-:W3:Y:S04]  /*ce0d0*/  LDL.LU.64 R110, [R1+0x82d8] ;  /* 0x0082d800016e7983 */ /* 0x000ee80000300a00 */
[----:B------:R-:W4:Y:S04]  /*ce0e0*/  LDL.LU.64 R78, [R1+0x77a8] ;  /* 0x0077a800014e7983 */ /* 0x000f280000300a00 */
[----:B------:R-:W5:Y:S04]  /*ce0f0*/  LDL.64 R128, [R1+0x5420] ;  /* 0x0054200001807983 */ /* 0x000f680000100a00 */
[----:B------:R-:W5:Y:S04]  /*ce100*/  LDL.64 R126, [R1+0x5450] ;  /* 0x00545000017e7983 */ /* 0x000f680000100a00 */
[----:B------:R-:W5:Y:S04]  /*ce110*/  LDL.LU.64 R138, [R1+0x7a28] ;  /* 0x007a2800018a7983 */ /* 0x000f680000300a00 */
[----:B------:R-:W5:Y:S04]  /*ce120*/  LDL.64 R130, [R1+0x8710] ;  /* 0x0087100001827983 */ /* 0x000f680000100a00 */
[----:B------:R-:W5:Y:S04]  /*ce130*/  LDL.LU.64 R72, [R1+0x77c0] ;  /* 0x0077c00001487983 */ /* 0x000f680000300a00 */
[----:B------:R-:W5:Y:S04]  /*ce140*/  LDL.LU.64 R136, [R1+0x7d18] ;  /* 0x007d180001887983 */ /* 0x000f680000300a00 */
[----:B------:R-:W5:Y:S01]  /*ce150*/  LDL.64 R132, [R1+0x82d0] ;  /* 0x0082d00001847983 */ /* 0x000f620000100a00 */
[----:B0-----:R-:W0:Y:S01]  /*ce160*/  MUFU.RCP64H R9, R15 ;  /* 0x0000000f00097308 */ /* 0x001e220000001800 */
[----:B------:R-:W-:-:S02]  /*ce170*/  IMAD.MOV.U32 R8, RZ, RZ, 0x1 ;  /* 0x00000001ff087424 */ /* 0x000fc400078e00ff */
[----:B--2---:R-:W-:Y:S01]  /*ce180*/  IMAD.MOV.U32 R112, RZ, RZ, R12 ;  /* 0x000000ffff707224 */ /* 0x004fe200078e000c */
[----:B------:R-:W-:-:S06]  /*ce190*/  MOV R113, R13 ;  /* 0x0000000d00717202 */ /* 0x000fcc0000000f00 */
[----:B---3--:R-:W-:Y:S01]  /*ce1a0*/  DFMA R104, R110, R112, R104 ;  /* 0x000000706e68722b */ /* 0x008fe20000000068 */
[----:B------:R-:W2:Y:S01]  /*ce1b0*/  LDL.64 R110, [R1+0x5460] ;  /* 0x00546000016e7983 */ /* 0x000ea20000100a00 */
[----:B0-----:R-:W-:-:S08]  /*ce1c0*/  DFMA R12, -R14, R8, 1 ;  /* 0x3ff000000e0c742b */ /* 0x001fd00000000108 */
[----:B------:R-:W-:-:S08]  /*ce1d0*/  DFMA R12, R12, R12, R12 ;  /* 0x0000000c0c0c722b */ /* 0x000fd0000000000c */
[----:B------:R-:W-:-:S08]  /*ce1e0*/  DFMA R8, R8, R12, R8 ;  /* 0x0000000c0808722b */ /* 0x000fd00000000008 */
[----:B------:R-:W-:-:S08]  /*ce1f0*/  DFMA R12, -R14, R8, 1 ;  /* 0x3ff000000e0c742b */ /* 0x000fd00000000108 */
[----:B------:R-:W-:-:S08]  /*ce200*/  DFMA R8, R8, R12, R8 ;  /* 0x0000000c0808722b */ /* 0x000fd00000000008 */
[----:B------:R-:W-:Y:S02]  /*ce210*/  DMUL R12, R8, -R76 ;  /* 0x8000004c080c7228 */ /* 0x000fe40000000000 */
[----:B----4-:R-:W-:-:S06]  /*ce220*/  DFMA R78, R78, R112, R24 ;  /* 0x000000704e4e722b */ /* 0x010fcc0000000018 */
[----:B------:R-:W-:-:S08]  /*ce230*/  DFMA R24, -R14, R12, -R76 ;  /* 0x0000000c0e18722b */ /* 0x000fd0000000094c */
[----:B------:R-:W-:Y:S02]  /*ce240*/  DFMA R134, R8, R24, R12 ;  /* 0x000000180886722b */ /* 0x000fe4000000000c */
[----:B------:R-:W-:Y:S01]  /*ce250*/  DADD R8, -RZ, -R76 ;  /* 0x00000000ff087229 */ /* 0x000fe2000000094c */
[----:B-----5:R0:W-:Y:S04]  /*ce260*/  STL.64 [R1+0x83a8], R128 ;  /* 0x0083a88001007387 */ /* 0x0201e80000100a00 */
[----:B------:R0:W-:Y:S03]  /*ce270*/  STL.64 [R1+0x78a0], R134 ;  /* 0x0078a08601007387 */ /* 0x0001e60000100a00 */
[----:B------:R-:W-:Y:S01]  /*ce280*/  FFMA R0, RZ, R15, R135 ;  /* 0x0000000fff007223 */ /* 0x000fe20000000087 */
[----:B------:R0:W-:Y:S01]  /*ce290*/  STL.64 [R1+0x8448], R126 ;  /* 0x0084487e01007387 */ /* 0x0001e20000100a00 */
        /* <DEDUP_REMOVED lines=13> */
[----:B------:R-:W-:Y:S01]  /*ce370*/  IMAD.MOV.U32 R174, RZ, RZ, R14 ;  /* 0x000000ffffae7224 */ /* 0x000fe200078e000e */
[----:B------:R-:W-:Y:S02]  /*ce380*/  MOV R175, R15 ;  /* 0x0000000f00af7202 */ /* 0x000fe40000000f00 */
[----:B------:R-:W-:-:S07]  /*ce390*/  MOV R0, 0xce3b0 ;  /* 0x000ce3b000007802 */ /* 0x000fce0000000f00 */
[----:B0-----:R-:W-:Y:S05]  /*ce3a0*/  CALL.REL.NOINC `($__internal_1_$__cuda_sm20_div_rn_f64_full) ;  /* 0x0000082000c07944 */ /* 0x001fea0003c00000 */
[----:B------:R-:W-:Y:S02]  /*ce3b0*/  IMAD.MOV.U32 R8, RZ, RZ, R12 ;  /* 0x000000ffff087224 */ /* 0x000fe400078e000c */
[----:B------:R-:W-:-:S05]  /*ce3c0*/  IMAD.MOV.U32 R9, RZ, RZ, R13 ;  /* 0x000000ffff097224 */ /* 0x000fca00078e000d */
[----:B------:R1:W-:Y:S02]  /*ce3d0*/  STL.64 [R1+0x78a0], R8 ;  /* 0x0078a00801007387 */ /* 0x0003e40000100a00 */
.L_x_2085:
[----:B------:R-:W-:Y:S05]  /*ce3e0*/  BSYNC.RECONVERGENT B3 ;  /* 0x0000000000037941 */ /* 0x000fea0003800200 */
.L_x_2084:
[----:B------:R-:W2:Y:S04]  /*ce3f0*/  LDL.64 R12, [R1+0x78a0] ;  /* 0x0078a000010c7983 */ /* 0x000ea80000100a00 */
[----:B0-----:R-:W3:Y:S04]  /*ce400*/  LDL.64 R134, [R1+0x8088] ;  /* 0x0080880001867983 */ /* 0x001ee80000100a00 */
        /* <DEDUP_REMOVED lines=41> */
.L_x_2087:
[----:B------:R-:W-:Y:S05]  /*ce6a0*/  BSYNC.RECONVERGENT B3 ;  /* 0x0000000000037941 */ /* 0x000fea0003800200 */
.L_x_2086:
        /* <DEDUP_REMOVED lines=29> */
[----:B---3--:R0:W-:Y:S04]  /*ce880*/  STL.64 [R1+0x8368], R112 ;  /* 0x0083687001007387 */ /* 0x0081e80000100a00 */
[----:B----4-:R0:W-:Y:S01]  /*ce890*/  STL.64 [R1+0x8388], R110 ;  /* 0x0083886e01007387 */ /* 0x0101e20000100a00 */
[----:B-----5:R-:W-:-:S02]  /*ce8a0*/  DFMA R108, R108, R188, R78 ;  /* 0x000000bc6c6c722b */ /* 0x020fc4000000004e */
        /* <DEDUP_REMOVED lines=19> */
.L_x_2089:
[----:B------:R-:W-:Y:S05]  /*ce9e0*/  BSYNC.RECONVERGENT B3 ;  /* 0x0000000000037941 */ /* 0x000fea0003800200 */
.L_x_2088:
        /* <DEDUP_REMOVED lines=52> */
.L_x_2091:
[----:B------:R-:W-:Y:S05]  /*ced30*/  BSYNC.RECONVERGENT B3 ;  /* 0x0000000000037941 */ /* 0x000fea0003800200 */
.L_x_2090:
        /* <DEDUP_REMOVED lines=47> */
.L_x_2093:
[----:B------:R-:W-:Y:S05]  /*cf030*/  BSYNC.RECONVERGENT B3 ;  /* 0x0000000000037941 */ /* 0x000fea0003800200 */
.L_x_2092:
        /* <DEDUP_REMOVED lines=47> */
.L_x_2095:
[----:B------:R-:W-:Y:S05]  /*cf330*/  BSYNC.RECONVERGENT B3 ;  /* 0x0000000000037941 */ /* 0x000fea0003800200 */
.L_x_2094:
        /* <DEDUP_REMOVED lines=50> */
.L_x_2097:
[----:B------:R-:W-:Y:S05]  /*cf660*/  BSYNC.RECONVERGENT B3 ;  /* 0x0000000000037941 */ /* 0x000fea0003800200 */
.L_x_2096:
[----:B------:R-:W2:Y:S04]  /*cf670*/  LDL.64 R12, [R1+0x7820] ;  /* 0x00782000010c7983 */ /* 0x000ea80000100a00 */
[----:B------:R-:W3:Y:S04]  /*cf680*/  LDL.LU.64 R96, [R1+0x8100] ;  /* 0x0081000001607983 */ /* 0x000ee80000300a00 */
[----:B------:R-:W4:Y:S04]  /*cf690*/  LDL.64 R104, [R1+0x5d18] ;  /* 0x005d180001687983 */ /* 0x000f280000100a00 */
[----:B------:R-:W5:Y:S04]  /*cf6a0*/  LDL.64 R100, [R1+0x5d38] ;  /* 0x005d380001647983 */ /* 0x000f680000100a00 */
[----:B------:R-:W5:Y:S04]  /*cf6b0*/  LDL.LU.64 R128, [R1+0x7ee0] ;  /* 0x007ee00001807983 */ /* 0x000f680000300a00 */
[----:B------:R-:W5:Y:S04]  /*cf6c0*/  LDL.LU.64 R126, [R1+0x79c0] ;  /* 0x0079c000017e7983 */ /* 0x000f680000300a00 */
[----:B------:R-:W5:Y:S04]  /*cf6d0*/  LDL.LU.64 R124, [R1+0x8110] ;  /* 0x00811000017c7983 */ /* 0x000f680000300a00 */
[----:B------:R-:W5:Y:S04]  /*cf6e0*/  LDL.64 R110, [R1+0x8108] ;  /* 0x00810800016e7983 */ /* 0x000f680000100a00 */
[----:B------:R-:W5:Y:S04]  /*cf6f0*/  LDL.64 R108, [R1+0x7ee8] ;  /* 0x007ee800016c7983 */ /* 0x000f680000100a00 */
[----:B------:R-:W5:Y:S04]  /*cf700*/  LDL.LU.64 R130, [R1+0x79e0] ;  /* 0x0079e00001827983 */ /* 0x000f680000300a00 */
[----:B------:R-:W5:Y:S04]  /*cf710*/  LDL.LU.64 R114, [R1+0x7a00] ;  /* 0x007a000001727983 */ /* 0x000f680000300a00 */
        /* <DEDUP_REMOVED lines=15> */
[----:B------:R-:W-:Y:S01]  /*cf810*/  DFMA R112, R12, R96, R78 ;  /* 0x000000600c70722b */ /* 0x000fe2000000004e */
[----:B----4-:R0:W-:Y:S04]  /*cf820*/  STL.64 [R1+0x8100], R104 ;  /* 0x0081006801007387 */ /* 0x0101e80000100a00 */
[----:B-----5:R0:W-:Y:S04]  /*cf830*/  STL.64 [R1+0x8218], R100 ;  /* 0x0082186401007387 */ /* 0x0201e80000100a00 */
        /* <DEDUP_REMOVED lines=22> */
.L_x_2099:
[----:B------:R-:W-:Y:S05]  /*cf9a0*/  BSYNC.RECONVERGENT B3 ;  /* 0x0000000000037941 */ /* 0x000fea0003800200 */
.L_x_2098:
        /* <DEDUP_REMOVED lines=46> */
.L_x_2101:
[----:B------:R-:W-:Y:S05]  /*cfc90*/  BSYNC.RECONVERGENT B3 ;  /* 0x0000000000037941 */ /* 0x000fea0003800200 */
.L_x_2100:
        /* <DEDUP_REMOVED lines=44> */
.L_x_2103:
[----:B------:R-:W-:Y:S05]  /*cff60*/  BSYNC.RECONVERGENT B3 ;  /* 0x0000000000037941 */ /* 0x000fea0003800200 */
.L_x_2102:
        /* <DEDUP_REMOVED lines=43> */
.L_x_2105:
[----:B------:R-:W-:Y:S05]  /*d0220*/  BSYNC.RECONVERGENT B3 ;  /* 0x0000000000037941 */ /* 0x000fea0003800200 */
.L_x_2104:
        /* <DEDUP_REMOVED lines=41> */
.L_x_2107:
[----:B------:R-:W-:Y:S05]  /*d04c0*/  BSYNC.RECONVERGENT B3 ;  /* 0x0000000000037941 */ /* 0x000fea0003800200 */
.L_x_2106:
        /* <DEDUP_REMOVED lines=38> */
.L_x_2109:
[----:B------:R-:W-:Y:S05]  /*d0730*/  BSYNC.RECONVERGENT B3 ;  /* 0x0000000000037941 */ /* 0x000fea0003800200 */
.L_x_2108:
[----:B------:R-:W2:Y:S04]  /*d0740*/  LDL.64 R12, [R1+0x7a10] ;  /* 0x007a1000010c7983 */ /* 0x000ea80000100a00 */
[----:B------:R-:W3:Y:S04]  /*d0750*/  LDL.64 R86, [R1+0x6418] ;  /* 0x0064180001567983 */ /* 0x000ee80000100a00 */
[----:B------:R-:W4:Y:S04]  /*d0760*/  LDL.LU.64 R96, [R1+0x7f20] ;  /* 0x007f200001607983 */ /* 0x000f280000300a00 */
        /* <DEDUP_REMOVED lines=34> */
.L_x_2111:
[----:B------:R-:W-:Y:S05]  /*d0990*/  BSYNC.RECONVERGENT B3 ;  /* 0x0000000000037941 */ /* 0x000fea0003800200 */
.L_x_2110:
[----:B------:R-:W2:Y:S04]  /*d09a0*/  LDL.64 R86, [R1+0x7a38] ;  /* 0x007a380001567983 */ /* 0x000ea80000100a00 */
[----:B------:R-:W3:Y:S01]  /*d09b0*/  LDL.64 R84, [R1+0x80a0] ;  /* 0x0080a00001547983 */ /* 0x000ee20000100a00 */
[----:B0-----:R-:W0:Y:S01]  /*d09c0*/  MUFU.RCP64H R9, R65 ;  /* 0x0000004100097308 */ /* 0x001e220000001800 */
[----:B------:R-:W-:Y:S01]  /*d09d0*/  MOV R8, 0x1 ;  /* 0x0000000100087802 */ /* 0x000fe20000000f00 */
[----:B------:R-:W-:Y:S05]  /*d09e0*/  BSSY.RECONVERGENT B3, `(.L_x_2112) ;  /* 0x000001a000037945 */ /* 0x000fea0003800200 */
[----:B0-----:R-:W-:-:S08]  /*d09f0*/  DFMA R12, -R64, R8, 1 ;  /* 0x3ff00000400c742b */ /* 0x001fd00000000108 */
[----:B------:R-:W-:-:S08]  /*d0a00*/  DFMA R12, R12, R12, R12 ;  /* 0x0000000c0c0c722b */ /* 0x000fd0000000000c */
[----:B------:R-:W-:Y:S02]  /*d0a10*/  DFMA R12, R8, R12, R8 ;  /* 0x0000000c080c722b */ /* 0x000fe40000000008 */
[----:B--2---:R-:W-:-:S06]  /*d0a20*/  DFMA R8, R118, R86, R76 ;  /* 0x000000567608722b */ /* 0x004fcc000000004c */
[----:B------:R-:W-:Y:S02]  /*d0a30*/  DFMA R76, -R64, R12, 1 ;  /* 0x3ff00000404c742b */ /* 0x000fe4000000010c */
[-C--:B------:R-:W-:Y:S02]  /*d0a40*/  DFMA R72, R120, R86.reuse, R72 ;  /* 0x000000567848722b */ /* 0x080fe40000000048 */
[----:B---3--:R-:W-:-:S04]  /*d0a50*/  DFMA R78, R84, R86, R78 ;  /* 0x00000056544e722b */ /* 0x008fc8000000004e */
[----:B------:R-:W-:-:S08]  /*d0a60*/  DFMA R12, R12, R76, R12 ;  /* 0x0000004c0c0c722b */ /* 0x000fd0000000000c */
[----:B------:R-:W-:-:S08]  /*d0a70*/  DMUL R76, R12, -R8 ;  /* 0x800000080c4c7228 */ /* 0x000fd00000000000 */
[--C-:B------:R-:W-:Y:S02]  /*d0a80*/  DFMA R80, -R64, R76, -R8.reuse ;  /* 0x0000004c4050722b */ /* 0x100fe40000000908 */
[----:B------:R-:W-:-:S06]  /*d0a90*/  DADD R8, -RZ, -R8 ;  /* 0x00000000ff087229 */ /* 0x000fcc0000000908 */
[----:B------:R-:W-:Y:S02]  /*d0aa0*/  DFMA R88, R12, R80, R76 ;  /* 0x000000500c58722b */ /* 0x000fe4000000004c */
[----:B------:R-:W-:Y:S02]  /*d0ab0*/  DFMA R76, R122, R86, R82 ;  /* 0x000000567a4c722b */ /* 0x000fe40000000052 */
[----:B------:R-:W-:-:S03]  /*d0ac0*/  FSETP.GEU.AND P2, PT, |R9|, 6.5827683646048100446e-37, PT ;  /* 0x036000000900780b */ /* 0x000fc60003f4e200 */
        /* <DEDUP_REMOVED lines=11> */
.L_x_2113:
[----:B------:R-:W-:Y:S05]  /*d0b80*/  BSYNC.RECONVERGENT B3 ;  /* 0x0000000000037941 */ /* 0x000fea0003800200 */
.L_x_2112:
        /* <DEDUP_REMOVED lines=32> */
.L_x_2115:
[----:B------:R-:W-:Y:S05]  /*d0d90*/  BSYNC.RECONVERGENT B3 ;  /* 0x0000000000037941 */ /* 0x000fea0003800200 */
.L_x_2114:
[----:B------:R-:W2:Y:S04]  /*d0da0*/  LDL.64 R82, [R1+0x7b38] ;  /* 0x007b380001527983 */ /* 0x000ea80000100a00 */
[----:B------:R-:W3:Y:S01]  /*d0db0*/  LDL.64 R80, [R1+0x8210] ;  /* 0x0082100001507983 */ /* 0x000ee20000100a00 */
[----:B0-----:R-:W0:Y:S01]  /*d0dc0*/  MUFU.RCP64H R9, R75 ;  /* 0x0000004b00097308 */ /* 0x001e220000001800 */
        /* <DEDUP_REMOVED lines=11> */
[----:B---3--:R-:W-:Y:S02]  /*d0e80*/  DFMA R72, R80, R82, R78 ;  /* 0x000000525048722b */ /* 0x008fe4000000004e */
[----:B------:R-:W-:-:S03]  /*d0e90*/  DADD R8, -RZ, -R12 ;  /* 0x00000000ff087229 */ /* 0x000fc6000000090c */
[----:B------:R0:W-:Y:S03]  /*d0ea0*/  STL.64 [R1+0x7c28], R84 ;  /* 0x007c285401007387 */ /* 0x0001e60000100a00 */
[----:B------:R-:W-:Y:S01]  /*d0eb0*/  FFMA R0, RZ, R75, R85 ;  /* 0x0000004bff007223 */ /* 0x000fe20000000055 */
[----:B------:R0:W-:Y:S03]  /*d0ec0*/  STL.64 [R1+0x7f20], R72 ;  /* 0x007f204801007387 */ /* 0x0001e60000100a00 */
[----:B------:R-:W-:Y:S02]  /*d0ed0*/  FSETP.GEU.AND P2, PT, |R9|, 6.5827683646048100446e-37, PT ;  /* 0x036000000900780b */ /* 0x000fe40003f4e200 */
        /* <DEDUP_REMOVED lines=9> */
.L_x_2117:
[----:B------:R-:W-:Y:S05]  /*d0f70*/  BSYNC.RECONVERGENT B3 ;  /* 0x0000000000037941 */ /* 0x000fea0003800200 */
.L_x_2116:
[----:B0-----:R-:W2:Y:S04]  /*d0f80*/  LDL.64 R8, [R1+0x7b50] ;  /* 0x007b500001087983 */ /* 0x001ea80000100a00 */
[----:B------:R-:W3:Y:S04]  /*d0f90*/  LDL.64 R12, [R1+0x7a78] ;  /* 0x007a7800010c7983 */ /* 0x000ee80000100a00 */
[----:B------:R-:W-:Y:S04]  /*d0fa0*/  STL.64 [R1+0xac18], R30 ;  /* 0x00ac181e01007387 */ /* 0x000fe80000100a00 */
[----:B------:R0:W-:Y:S04]  /*d0fb0*/  STL.64 [R1+0xac10], R28 ;  /* 0x00ac101c01007387 */ /* 0x0001e80000100a00 */
[----:B------:R-:W4:Y:S04]  /*d0fc0*/  LDL.64 R72, [R1+0x7988] ;  /* 0x0079880001487983 */ /* 0x000f280000100a00 */
[----:B------:R-:W4:Y:S04]  /*d0fd0*/  LDL.64 R100, [R1+0x9ef0] ;  /* 0x009ef00001647983 */ /* 0x000f280000100a00 */
[----:B0-----:R-:W4:Y:S04]  /*d0fe0*/  LDL.128 R28, [R1+0x9b50] ;  /* 0x009b5000011c7983 */ /* 0x001f280000100c00 */
[----:B------:R-:W-:Y:S04]  /*d0ff0*/  STL.64 [R1+0xabd0], R10 ;  /* 0x00abd00a01007387 */ /* 0x000fe80000100a00 */
[----:B------:R-:W-:Y:S04]  /*d1000*/  STL.64 [R1+0xabc8], R6 ;  /* 0x00abc80601007387 */ /* 0x000fe80000100a00 */
[----:B------:R0:W-:Y:S04]  /*d1010*/  STL.64 [R1+0xabc0], R4 ;  /* 0x00abc00401007387 */ /* 0x0001e80000100a00 */
[----:B------:R-:W-:Y:S04]  /*d1020*/  STL.64 [R1+0xac08], R26 ;  /* 0x00ac081a01007387 */ /* 0x000fe80000100a00 */
[----:B------:R-:W-:Y:S04]  /*d1030*/  STL.64 [R1+0xac00], R24 ;  /* 0x00ac001801007387 */ /* 0x000fe80000100a00 */
[----:B------:R-:W-:Y:S04]  /*d1040*/  STL.64 [R1+0xabe8], R18 ;  /* 0x00abe81201007387 */ /* 0x000fe80000100a00 */
[----:B------:R1:W-:Y:S04]  /*d1050*/  STL.64 [R1+0xabe0], R16 ;  /* 0x00abe01001007387 */ /* 0x0003e80000100a00 */
[----:B------:R-:W-:Y:S04]  /*d1060*/  STL.64 [R1+0xabd8], R14 ;  /* 0x00abd80e01007387 */ /* 0x000fe80000100a00 */
[----:B0-----:R-:W4:Y:S04]  /*d1070*/  LDL.128 R4, [R1+0x9af0] ;  /* 0x009af00001047983 */ /* 0x001f280000100c00 */
[----:B------:R-:W-:Y:S04]  /*d1080*/  STL.64 [R1+0xac48], R42 ;  /* 0x00ac482a01007387 */ /* 0x000fe80000100a00 */
[----:B------:R0:W-:Y:S04]  /*d1090*/  STL.64 [R1+0xac40], R40 ;  /* 0x00ac402801007387 */ /* 0x0001e80000100a00 */
[----:B------:R-:W-:Y:S04]  /*d10a0*/  STL.64 [R1+0xac38], R38 ;  /* 0x00ac382601007387 */ /* 0x000fe80000100a00 */
[----:B------:R0:W-:Y:S04]  /*d10b0*/  STL.64 [R1+0xac30], R36 ;  /* 0x00ac302401007387 */ /* 0x0001e80000100a00 */
[----:B-1----:R-:W4:Y:S04]  /*d10c0*/  LDL.128 R16, [R1+0x9be0] ;  /* 0x009be00001107983 */ /* 0x002f280000100c00 */
[----:B------:R-:W4:Y:S04]  /*d10d0*/  LDL.128 R24, [R1+0x9bb0] ;  /* 0x009bb00001187983 */ /* 0x000f280000100c00 */
[----:B------:R-:W-:Y:S04]  /*d10e0*/  STL.64 [R1+0xac28], R34 ;  /* 0x00ac282201007387 */ /* 0x000fe80000100a00 */
[----:B------:R1:W-:Y:S04]  /*d10f0*/  STL.64 [R1+0xac20], R32 ;  /* 0x00ac202001007387 */ /* 0x0003e80000100a00 */
[----:B0-----:R-:W4:Y:S04]  /*d1100*/  LDL.128 R40, [R1+0x9b10] ;  /* 0x009b100001287983 */ /* 0x001f280000100c00 */
[----:B------:R-:W4:Y:S04]  /*d1110*/  LDL.128 R36, [R1+0x9bc0] ;  /* 0x009bc00001247983 */ /* 0x000f280000100c00 */
[----:B-1----:R-:W4:Y:S04]  /*d1120*/  LDL.128 R32, [R1+0x9b70] ;  /* 0x009b700001207983 */ /* 0x002f280000100c00 */
        /* <DEDUP_REMOVED lines=8> */
[----:B--2---:R-:W-:-:S03]  /*d11b0*/  DADD R82, -RZ, -R8 ;  /* 0x00000000ff527229 */ /* 0x004fc60000000908 */
[----:B------:R-:W2:Y:S01]  /*d11c0*/  LDL.128 R8, [R1+0x9bf0] ;  /* 0x009bf00001087983 */ /* 0x000ea20000100c00 */
[----:B---3--:R-:W-:-:S03]  /*d11d0*/  DADD R76, -RZ, -R12 ;  /* 0x00000000ff4c7229 */ /* 0x008fc6000000090c */
[----:B------:R-:W3:Y:S04]  /*d11e0*/  LDL.128 R12, [R1+0x9c50] ;  /* 0x009c5000010c7983 */ /* 0x000ee80000100c00 */
[----:B----4-:R0:W-:Y:S04]  /*d11f0*/  STL.128 [R1+0x6a40], R28 ;  /* 0x006a401c01007387 */ /* 0x0101e80000100c00 */
[----:B0-----:R-:W4:Y:S04]  /*d1200*/  LDL.128 R28, [R1+0x9b60] ;  /* 0x009b6000011c7983 */ /* 0x001f280000100c00 */
[----:B------:R-:W-:Y:S01]  /*d1210*/  STL.64 [R1+0xabb8], R2 ;  /* 0x00abb80201007387 */ /* 0x000fe20000100a00 */
[----:B------:R-:W-:-:S03]  /*d1220*/  DADD R98, -RZ, -R208 ;  /* 0x00000000ff627229 */ /* 0x000fc600000009d0 */
[----:B------:R-:W-:Y:S04]  /*d1230*/  STL.64 [R1+0xada8], R234 ;  /* 0x00ada8ea01007387 */ /* 0x000fe80000100a00 */
[----:B------:R-:W-:Y:S04]  /*d1240*/  STL.64 [R1+0xac58], R46 ;  /* 0x00ac582e01007387 */ /* 0x000fe80000100a00 */
[----:B------:R0:W-:Y:S04]  /*d1250*/  STL.64 [R1+0xac50], R44 ;  /* 0x00ac502c01007387 */ /* 0x0001e80000100a00 */
[----:B------:R-:W-:Y:S04]  /*d1260*/  STL.64 [R1+0xadb0], R208 ;  /* 0x00adb0d001007387 */ /* 0x000fe80000100a00 */
[----:B------:R1:W-:Y:S04]  /*d1270*/  STL.128 [R1+0x6a80], R4 ;  /* 0x006a800401007387 */ /* 0x0003e80000100c00 */
[----:B------:R-:W-:Y:S04]  /*d1280*/  STL.64 [R1+0xad80], R224 ;  /* 0x00ad80e001007387 */ /* 0x000fe80000100a00 */
[----:B0-----:R-:W4:Y:S04]  /*d1290*/  LDL.128 R44, [R1+0x9c10] ;  /* 0x009c1000012c7983 */ /* 0x001f280000100c00 */
[----:B------:R-:W-:Y:S04]  /*d12a0*/  STL.64 [R1+0xad90], R228 ;  /* 0x00ad90e401007387 */ /* 0x000fe80000100a00 */
[----:B------:R0:W-:Y:S01]  /*d12b0*/  STL.128 [R1+0x6a70], R16 ;  /* 0x006a701001007387 */ /* 0x0001e20000100c00 */
[----:B-1----:R-:W-:Y:S01]  /*d12c0*/  MOV R4, R6 ;  /* 0x0000000600047202 */ /* 0x002fe20000000f00 */
[----:B------:R-:W-:-:S02]  /*d12d0*/  IMAD.MOV.U32 R5, RZ, RZ, R7 ;  /* 0x000000ffff057224 */ /* 0x000fc400078e0007 */
[----:B------:R-:W-:Y:S01]  /*d12e0*/  STL.128 [R1+0x6ab0], R24 ;  /* 0x006ab01801007387 */ /* 0x000fe20000100c00 */
[----:B------:R-:W-:Y:S01]  /*d12f0*/  MOV R208, R24 ;  /* 0x0000001800d07202 */ /* 0x000fe20000000f00 */
[----:B------:R-:W-:Y:S01]  /*d1300*/  IMAD.MOV.U32 R209, RZ, RZ, R25 ;  /* 0x000000ffffd17224 */ /* 0x000fe200078e0019 */
[----:B------:R-:W-:Y:S01]  /*d1310*/  MOV R235, R27 ;  /* 0x0000001b00eb7202 */ /* 0x000fe20000000f00 */
[----:B------:R-:W-:Y:S01]  /*d1320*/  IMAD.MOV.U32 R234, RZ, RZ, R26 ;  /* 0x000000ffffea7224 */ /* 0x000fe200078e001a */
[----:B------:R1:W-:Y:S04]  /*d1330*/  STL.64 [R1+0xad88], R226 ;  /* 0x00ad88e201007387 */ /* 0x0003e80000100a00 */
[----:B0-----:R-:W4:Y:S04]  /*d1340*/  LDL.128 R16, [R1+0x9d90] ;  /* 0x009d900001107983 */ /* 0x001f280000100c00 */
[----:B------:R0:W-:Y:S04]  /*d1350*/  STL.128 [R1+0x6a90], R40 ;  /* 0x006a902801007387 */ /* 0x0001e80000100c00 */
[----:B------:R-:W-:Y:S01]  /*d1360*/  STL.128 [R1+0x6aa0], R36 ;  /* 0x006aa02401007387 */ /* 0x000fe20000100c00 */
[----:B------:R-:W-:Y:S01]  /*d1370*/  IMAD.MOV.U32 R228, RZ, RZ, R32 ;  /* 0x000000ffffe47224 */ /* 0x000fe200078e0020 */
[----:B------:R-:W-:Y:S01]  /*d1380*/  MOV R229, R33 ;  /* 0x0000002100e57202 */ /* 0x000fe20000000f00 */
[----:B-1----:R-:W-:Y:S01]  /*d1390*/  IMAD.MOV.U32 R226, RZ, RZ, R34 ;  /* 0x000000ffffe27224 */ /* 0x002fe200078e0022 */
[----:B------:R-:W4:Y:S01]  /*d13a0*/  LDL.128 R24, [R1+0x9dd0] ;  /* 0x009dd00001187983 */ /* 0x000f220000100c00 */
[----:B------:R-:W-:-:S03]  /*d13b0*/  IMAD.MOV.U32 R227, RZ, RZ, R35 ;  /* 0x000000ffffe37224 */ /* 0x000fc600078e0023 */
[----:B------:R1:W-:Y:S04]  /*d13c0*/  STL.128 [R1+0x6ad0], R32 ;  /* 0x006ad02001007387 */ /* 0x0003e80000100c00 */
[----:B0-----:R-:W4:Y:S04]  /*d13d0*/  LDL.128 R40, [R1+0x9e10] ;  /* 0x009e100001287983 */ /* 0x001f280000100c00 */
[----:B-1----:R-:W4:Y:S01]  /*d13e0*/  LDL.128 R32, [R1+0x9e00] ;  /* 0x009e000001207983 */ /* 0x002f220000100c00 */
[----:B--2---:R-:W-:Y:S02]  /*d13f0*/  IMAD.MOV.U32 R2, RZ, RZ, R8 ;  /* 0x000000ffff027224 */ /* 0x004fe400078e0008 */
[----:B------:R-:W-:Y:S01]  /*d1400*/  IMAD.MOV.U32 R3, RZ, RZ, R9 ;  /* 0x000000ffff037224 */ /* 0x000fe200078e0009 */
[----:B---3--:R-:W-:Y:S04]  /*d1410*/  STL.128 [R1+0x6a30], R12 ;  /* 0x006a300c01007387 */ /* 0x008fe80000100c00 */
[----:B------:R0:W-:Y:S04]  /*d1420*/  STL.64 [R1+0xadb8], R12 ;  /* 0x00adb80c01007387 */ /* 0x0001e80000100a00 */
[----:B------:R1:W-:Y:S01]  /*d1430*/  STL.64 [R1+0xadc0], R2 ;  /* 0x00adc00201007387 */ /* 0x0003e20000100a00 */
[----:B0-----:R-:W-:-:S02]  /*d1440*/  IMAD.MOV.U32 R12, RZ, RZ, R38 ;  /* 0x000000ffff0c7224 */ /* 0x001fc400078e0026 */
[----:B------:R-:W-:Y:S02]  /*d1450*/  IMAD.MOV.U32 R13, RZ, RZ, R39 ;  /* 0x000000ffff0d7224 */ /* 0x000fe400078e0027 */
[----:B-1----:R-:W-:Y:S01]  /*d1460*/  IMAD.MOV.U32 R2, RZ, RZ, R36 ;  /* 0x000000ffff027224 */ /* 0x002fe200078e0024 */
[----:B------:R-:W-:Y:S02]  /*d1470*/  MOV R3, R37 ;  /* 0x0000002500037202 */ /* 0x000fe40000000f00 */
[----:B------:R-:W2:Y:S04]  /*d1480*/  LDL.128 R36, [R1+0x9dc0] ;  /* 0x009dc00001247983 */ /* 0x000ea80000100c00 */
[----:B----4-:R0:W-:Y:S01]  /*d1490*/  STL.128 [R1+0x6ae0], R28 ;  /* 0x006ae01c01007387 */ /* 0x0101e20000100c00 */
[----:B------:R-:W-:Y:S01]  /*d14a0*/  MOV R224, R28 ;  /* 0x0000001c00e07202 */ /* 0x000fe20000000f00 */
[----:B------:R-:W-:Y:S01]  /*d14b0*/  IMAD.MOV.U32 R225, RZ, RZ, R29 ;  /* 0x000000ffffe17224 */ /* 0x000fe200078e001d */
[----:B------:R-:W-:Y:S01]  /*d14c0*/  MOV R7, R31 ;  /* 0x0000001f00077202 */ /* 0x000fe20000000f00 */
[----:B------:R-:W-:-:S02]  /*d14d0*/  IMAD.MOV.U32 R6, RZ, RZ, R30 ;  /* 0x000000ffff067224 */ /* 0x000fc400078e001e */
[----:B0-----:R-:W3:Y:S01]  /*d14e0*/  LDL.128 R28, [R1+0x9bd0] ;  /* 0x009bd000011c7983 */ /* 0x001ee20000100c00 */
[----:B------:R-:W-:Y:S01]  /*d14f0*/  DADD R96, -RZ, -R72 ;  /* 0x00000000ff607229 */ /* 0x000fe20000000948 */
[----:B------:R-:W-:Y:S01]  /*d1500*/  IMAD.MOV.U32 R102, RZ, RZ, R100 ;  /* 0x000000ffff667224 */ /* 0x000fe200078e0064 */
[----:B------:R-:W-:Y:S01]  /*d1510*/  MOV R103, R101 ;  /* 0x0000006500677202 */ /* 0x000fe20000000f00 */
[----:B------:R0:W-:Y:S04]  /*d1520*/  STL.64 [R1+0xad60], R216 ;  /* 0x00ad60d801007387 */ /* 0x0001e80000100a00 */
[----:B------:R1:W-:Y:S04]  /*d1530*/  STL.64 [R1+0xad70], R220 ;  /* 0x00ad70dc01007387 */ /* 0x0003e80000100a00 */
[----:B------:R4:W-:Y:S04]  /*d1540*/  STL.64 [R1+0xac60], R48 ;  /* 0x00ac603001007387 */ /* 0x0009e80000100a00 */
[----:B------:R4:W-:Y:S01]  /*d1550*/  STL.128 [R1+0x6b10], R44 ;  /* 0x006b102c01007387 */ /* 0x0009e20000100c00 */
[----:B0-----:R-:W-:Y:S01]  /*d1560*/  IMAD.MOV.U32 R216, RZ, RZ, R46 ;  /* 0x000000ffffd87224 */ /* 0x001fe200078e002e */
[----:B------:R-:W-:-:S02]  /*d1570*/  MOV R217, R47 ;  /* 0x0000002f00d97202 */ /* 0x000fc40000000f00 */
[----:B------:R-:W-:Y:S04]  /*d1580*/  STL.64 [R1+0xad28], R200 ;  /* 0x00ad28c801007387 */ /* 0x000fe80000100a00 */
[----:B------:R-:W-:Y:S04]  /*d1590*/  STL.64 [R1+0xad00], R190 ;  /* 0x00ad00be01007387 */ /* 0x000fe80000100a00 */
[----:B------:R-:W-:Y:S04]  /*d15a0*/  STL.64 [R1+0xacf8], R188 ;  /* 0x00acf8bc01007387 */ /* 0x000fe80000100a00 */
[----:B------:R-:W-:Y:S04]  /*d15b0*/  STL.64 [R1+0xac80], R56 ;  /* 0x00ac803801007387 */ /* 0x000fe80000100a00 */
[----:B------:R-:W-:Y:S04]  /*d15c0*/  STL.64 [R1+0xac78], R54 ;  /* 0x00ac783601007387 */ /* 0x000fe80000100a00 */
[----:B------:R0:W-:Y:S01]  /*d15d0*/  STL.64 [R1+0xac70], R52 ;  /* 0x00ac703401007387 */ /* 0x0001e20000100a00 */
[----:B-1----:R-:W-:Y:S01]  /*d15e0*/  IMAD.MOV.U32 R220, RZ, RZ, R18 ;  /* 0x000000ffffdc7224 */ /* 0x002fe200078e0012 */
[----:B------:R-:W-:Y:S01]  /*d15f0*/  MOV R221, R19 ;  /* 0x0000001300dd7202 */ /* 0x000fe20000000f00 */
[----:B------:R-:W-:Y:S01]  /*d1600*/  IMAD.MOV.U32 R14, RZ, RZ, R16 ;  /* 0x000000ffff0e7224 */ /* 0x000fe200078e0010 */
[----:B------:R-:W-:Y:S01]  /*d1610*/  STL.128 [R1+0x6940], R96 ;  /* 0x0069406001007387 */ /* 0x000fe20000100c00 */
[----:B------:R-:W-:-:S03]  /*d1620*/  IMAD.MOV.U32 R15, RZ, RZ, R17 ;  /* 0x000000ffff0f7224 */ /* 0x000fc600078e0011 */
[----:B------:R1:W-:Y:S04]  /*d1630*/  STL.128 [R1+0x6b00], R16 ;  /* 0x006b001001007387 */ /* 0x0003e80000100c00 */
[----:B------:R1:W-:Y:S01]  /*d1640*/  STL.128 [R1+0x6b40], R24 ;  /* 0x006b401801007387 */ /* 0x0003e20000100c00 */
[----:B----4-:R-:W-:Y:S01]  /*d1650*/  IMAD.MOV.U32 R48, RZ, RZ, R26 ;  /* 0x000000ffff307224 */ /* 0x010fe200078e001a */
[----:B------:R-:W-:Y:S01]  /*d1660*/  MOV R49, R27 ;  /* 0x0000001b00317202 */ /* 0x000fe20000000f00 */
[----:B------:R-:W-:Y:S01]  /*d1670*/  IMAD.MOV.U32 R46, RZ, RZ, R24 ;  /* 0x000000ffff2e7224 */ /* 0x000fe200078e0018 */
[----:B------:R4:W-:Y:S01]  /*d1680*/  STL.128 [R1+0x6a50], R100 ;  /* 0x006a506401007387 */ /* 0x0009e20000100c00 */
[----:B------:R-:W-:-:S03]  /*d1690*/  IMAD.MOV.U32 R47, RZ, RZ, R25 ;  /* 0x000000ffff2f7224 */ /* 0x000fc600078e0019 */
[----:B0-----:R-:W3:Y:S01]  /*d16a0*/  LDL.128 R52, [R1+0x9cb0] ;  /* 0x009cb00001347983 */ /* 0x001ee20000100c00 */
[----:B------:R-:W-:Y:S01]  /*d16b0*/  IMAD.MOV.U32 R188, RZ, RZ, R42 ;  /* 0x000000ffffbc7224 */ /* 0x000fe200078e002a */
[----:B------:R-:W-:Y:S01]  /*d16c0*/  MOV R56, R40 ;  /* 0x0000002800387202 */ /* 0x000fe20000000f00 */
[----:B------:R-:W-:Y:S01]  /*d16d0*/  IMAD.MOV.U32 R189, RZ, RZ, R43 ;  /* 0x000000ffffbd7224 */ /* 0x000fe200078e002b */
[----:B-1----:R-:W3:Y:S01]  /*d16e0*/  LDL.128 R16, [R1+0x9ee0] ;  /* 0x009ee00001107983 */ /* 0x002ee20000100c00 */
[----:B------:R-:W-:-:S03]  /*d16f0*/  IMAD.MOV.U32 R57, RZ, RZ, R41 ;  /* 0x000000ffff397224 */ /* 0x000fc600078e0029 */
[----:B------:R0:W-:Y:S04]  /*d1700*/  STL.128 [R1+0x6b20], R40 ;  /* 0x006b202801007387 */ /* 0x0001e80000100c00 */
[----:B------:R-:W3:Y:S01]  /*d1710*/  LDL.128 R24, [R1+0x9c90] ;  /* 0x009c900001187983 */ /* 0x000ee20000100c00 */
[----:B----4-:R-:W-:Y:S01]  /*d1720*/  IMAD.MOV.U32 R100, RZ, RZ, R32 ;  /* 0x000000ffff647224 */ /* 0x010fe200078e0020 */
[----:B------:R-:W-:Y:S01]  /*d1730*/  MOV R101, R33 ;  /* 0x0000002100657202 */ /* 0x000fe20000000f00 */
[----:B------:R-:W-:Y:S01]  /*d1740*/  IMAD.MOV.U32 R102, RZ, RZ, R34 ;  /* 0x000000ffff667224 */ /* 0x000fe200078e0022 */
[----:B------:R-:W-:Y:S01]  /*d1750*/  STL.64 [R1+0xac98], R62 ;  /* 0x00ac983e01007387 */ /* 0x000fe20000100a00 */
[----:B------:R-:W-:-:S03]  /*d1760*/  IMAD.MOV.U32 R103, RZ, RZ, R35 ;  /* 0x000000ffff677224 */ /* 0x000fc600078e0023 */
[----:B------:R1:W-:Y:S04]  /*d1770*/  STL.64 [R1+0xac90], R60 ;  /* 0x00ac903c01007387 */ /* 0x0003e80000100a00 */
[----:B0-----:R-:W4:Y:S04]  /*d1780*/  LDL.128 R40, [R1+0x9ea0] ;  /* 0x009ea00001287983 */ /* 0x001f280000100c00 */
[----:B------:R0:W-:Y:S04]  /*d1790*/  STL.128 [R1+0x6b90], R32 ;  /* 0x006b902001007387 */ /* 0x0001e80000100c00 */
[----:B-1----:R-:W4:Y:S04]  /*d17a0*/  LDL.128 R60, [R1+0x9cc0] ;  /* 0x009cc000013c7983 */ /* 0x002f280000100c00 */
[----:B0-----:R-:W4:Y:S04]  /*d17b0*/  LDL.128 R32, [R1+0x9c80] ;  /* 0x009c800001207983 */ /* 0x001f280000100c00 */
[----:B--2---:R0:W-:Y:S01]  /*d17c0*/  STL.128 [R1+0x6b80], R36 ;  /* 0x006b802401007387 */ /* 0x0041e20000100c00 */
[----:B------:R-:W-:Y:S01]  /*d17d0*/  IMAD.MOV.U32 R200, RZ, RZ, R38 ;  /* 0x000000ffffc87224 */ /* 0x000fe200078e0026 */
[----:B------:R-:W-:Y:S01]  /*d17e0*/  MOV R190, R36 ;  /* 0x0000002400be7202 */ /* 0x000fe20000000f00 */
[----:B------:R-:W-:-:S02]  /*d17f0*/  IMAD.MOV.U32 R201, RZ, RZ, R39 ;  /* 0x000000ffffc97224 */ /* 0x000fc400078e0027 */
[----:B------:R-:W-:Y:S02]  /*d1800*/  IMAD.MOV.U32 R191, RZ, RZ, R37 ;  /* 0x000000ffffbf7224 */ /* 0x000fe400078e0025 */
[----:B0-----:R-:W2:Y:S04]  /*d1810*/  LDL.128 R36, [R1+0x9c40] ;  /* 0x009c400001247983 */ /* 0x001ea80000100c00 */
[----:B---3--:R0:W-:Y:S01]  /*d1820*/  STL.128 [R1+0x6ba0], R28 ;  /* 0x006ba01c01007387 */ /* 0x0081e20000100c00 */
[----:B------:R-:W-:Y:S01]  /*d1830*/  MOV R98, R30 ;  /* 0x0000001e00627202 */ /* 0x000fe20000000f00 */
[----:B------:R-:W-:Y:S01]  /*d1840*/  IMAD.MOV.U32 R99, RZ, RZ, R31 ;  /* 0x000000ffff637224 */ /* 0x000fe200078e001f */
[----:B------:R-:W-:Y:S01]  /*d1850*/  MOV R97, R29 ;  /* 0x0000001d00617202 */ /* 0x000fe20000000f00 */
[----:B------:R-:W-:-:S02]  /*d1860*/  IMAD.MOV.U32 R96, RZ, RZ, R28 ;  /* 0x000000ffff607224 */ /* 0x000fc400078e001c */
[----:B0-----:R-:W3:Y:S01]  /*d1870*/  LDL.128 R28, [R1+0x9d70] ;  /* 0x009d7000011c7983 */ /* 0x001ee20000100c00 */
[----:B------:R-:W-:-:S03]  /*d1880*/  DADD R80, -RZ, -R80 ;  /* 0x00000000ff507229 */ /* 0x000fc60000000950 */
[----:B------:R0:W-:Y:S04]  /*d1890*/  STL.128 [R1+0x6a60], R8 ;  /* 0x006a600801007387 */ /* 0x0001e80000100c00 */
[----:B------:R-:W-:Y:S04]  /*d18a0*/  STL.64 [R1+0xace8], R184 ;  /* 0x00ace8b801007387 */ /* 0x000fe80000100a00 */
[----:B------:R-:W-:Y:S04]  /*d18b0*/  STL.64 [R1+0xac68], R50 ;  /* 0x00ac683201007387 */ /* 0x000fe80000100a00 */
[----:B------:R1:W-:Y:S04]  /*d18c0*/  STL.128 [R1+0x6900], R80 ;  /* 0x0069005001007387 */ /* 0x0003e80000100c00 */
[----:B0-----:R-:W3:Y:S04]  /*d18d0*/  LDL.128 R8, [R1+0x9b40] ;  /* 0x009b400001087983 */ /* 0x001ee80000100c00 */
[----:B-1----:R-:W3:Y:S04]  /*d18e0*/  LDL.128 R80, [R1+0x9c20] ;  /* 0x009c200001507983 */ /* 0x002ee80000100c00 */
[----:B------:R0:W-:Y:S01]  /*d18f0*/  STL.128 [R1+0x6bb0], R52 ;  /* 0x006bb03401007387 */ /* 0x0001e20000100c00 */
[----:B------:R-:W-:Y:S01]  /*d1900*/  IMAD.MOV.U32 R184, RZ, RZ, R52 ;  /* 0x000000ffffb87224 */ /* 0x000fe200078e0034 */
[----:B------:R-:W-:Y:S01]  /*d1910*/  MOV R50, R54 ;  /* 0x0000003600327202 */ /* 0x000fe20000000f00 */
[----:B------:R-:W-:Y:S01]  /*d1920*/  IMAD.MOV.U32 R185, RZ, RZ, R53 ;  /* 0x000000ffffb97224 */ /* 0x000fe200078e0035 */
[----:B------:R1:W-:Y:S01]  /*d1930*/  STL.128 [R1+0x6bc0], R16 ;  /* 0x006bc01001007387 */ /* 0x0003e20000100c00 */
[----:B------:R-:W-:Y:S01]  /*d1940*/  IMAD.MOV.U32 R51, RZ, RZ, R55 ;  /* 0x000000ffff337224 */ /* 0x000fe200078e0037 */
[----:B------:R-:W-:Y:S01]  /*d1950*/  MOV R169, R17 ;  /* 0x0000001100a97202 */ /* 0x000fe20000000f00 */
[----:B------:R-:W-:-:S02]  /*d1960*/  IMAD.MOV.U32 R170, RZ, RZ, R18 ;  /* 0x000000ffffaa7224 */ /* 0x000fc400078e0012 */
[----:B------:R-:W-:Y:S02]  /*d1970*/  IMAD.MOV.U32 R171, RZ, RZ, R19 ;  /* 0x000000ffffab7224 */ /* 0x000fe400078e0013 */
[----:B------:R-:W-:Y:S01]  /*d1980*/  IMAD.MOV.U32 R168, RZ, RZ, R16 ;  /* 0x000000ffffa87224 */ /* 0x000fe200078e0010 */
[----:B------:R1:W-:Y:S01]  /*d1990*/  STL.128 [R1+0x6bf0], R24 ;  /* 0x006bf01801007387 */ /* 0x0003e20000100c00 */
[----:B------:R-:W-:Y:S01]  /*d19a0*/  IMAD.MOV.U32 R142, RZ, RZ, R26 ;  /* 0x000000ffff8e7224 */ /* 0x000fe200078e001a */
[----:B------:R-:W-:Y:S01]  /*d19b0*/  MOV R143, R27 ;  /* 0x0000001b008f7202 */ /* 0x000fe20000000f00 */
[----:B------:R-:W-:Y:S01]  /*d19c0*/  IMAD.MOV.U32 R140, RZ, RZ, R24 ;  /* 0x000000ffff8c7224 */ /* 0x000fe200078e0018 */
[----:B0-----:R-:W3:Y:S01]  /*d19d0*/  LDL.128 R52, [R1+0x9e70] ;  /* 0x009e700001347983 */ /* 0x001ee20000100c00 */
[----:B------:R-:W-:-:S03]  /*d19e0*/  IMAD.MOV.U32 R141, RZ, RZ, R25 ;  /* 0x000000ffff8d7224 */ /* 0x000fc600078e0019 */
[----:B----4-:R0:W-:Y:S01]  /*d19f0*/  STL.128 [R1+0x6bd0], R40 ;  /* 0x006bd02801007387 */ /* 0x0101e20000100c00 */
[----:B-1----:R-:W-:Y:S01]  /*d1a00*/  MOV R18, R42 ;  /* 0x0000002a00127202 */ /* 0x002fe20000000f00 */
[----:B------:R-:W-:Y:S01]  /*d1a10*/  IMAD.MOV.U32 R19, RZ, RZ, R43 ;  /* 0x000000ffff137224 */ /* 0x000fe200078e002b */
[----:B------:R-:W-:Y:S01]  /*d1a20*/  MOV R73, R41 ;  /* 0x0000002900497202 */ /* 0x000fe20000000f00 */
[----:B------:R-:W-:Y:S01]  /*d1a30*/  IMAD.MOV.U32 R72, RZ, RZ, R40 ;  /* 0x000000ffff487224 */ /* 0x000fe200078e0028 */
[----:B------:R-:W4:Y:S01]  /*d1a40*/  LDL.128 R24, [R1+0x9d80] ;  /* 0x009d800001187983 */ /* 0x000f220000100c00 */
[----:B------:R-:W-:-:S03]  /*d1a50*/  IMAD.MOV.U32 R162, RZ, RZ, R62 ;  /* 0x000000ffffa27224 */ /* 0x000fc600078e003e */
[----:B------:R1:W-:Y:S01]  /*d1a60*/  STL.128 [R1+0x6be0], R60 ;  /* 0x006be03c01007387 */ /* 0x0003e20000100c00 */
[----:B------:R-:W-:Y:S01]  /*d1a70*/  IMAD.MOV.U32 R163, RZ, RZ, R63 ;  /* 0x000000ffffa37224 */ /* 0x000fe200078e003f */
[----:B------:R-:W-:Y:S01]  /*d1a80*/  MOV R160, R60 ;  /* 0x0000003c00a07202 */ /* 0x000fe20000000f00 */
[----:B------:R-:W-:Y:S01]  /*d1a90*/  IMAD.MOV.U32 R161, RZ, RZ, R61 ;  /* 0x000000ffffa17224 */ /* 0x000fe200078e003d */
[----:B0-----:R-:W4:Y:S04]  /*d1aa0*/  LDL.128 R40, [R1+0x9c60] ;  /* 0x009c600001287983 */ /* 0x001f280000100c00 */
[----:B------:R-:W-:Y:S01]  /*d1ab0*/  STL.128 [R1+0x6c20], R32 ;  /* 0x006c202001007387 */ /* 0x000fe20000100c00 */
[----:B------:R-:W-:Y:S02]  /*d1ac0*/  IMAD.MOV.U32 R16, RZ, RZ, R32 ;  /* 0x000000ffff107224 */ /* 0x000fe400078e0020 */
[----:B------:R-:W-:Y:S01]  /*d1ad0*/  IMAD.MOV.U32 R17, RZ, RZ, R33 ;  /* 0x000000ffff117224 */ /* 0x000fe200078e0021 */
[----:B-1----:R-:W4:Y:S04]  /*d1ae0*/  LDL.128 R60, [R1+0x9d60] ;  /* 0x009d6000013c7983 */ /* 0x002f280000100c00 */
[----:B--2---:R0:W-:Y:S01]  /*d1af0*/  STL.128 [R1+0x6c10], R36 ;  /* 0x006c102401007387 */ /* 0x0041e20000100c00 */
[----:B------:R-:W-:-:S02]  /*d1b00*/  IMAD.MOV.U32 R156, RZ, RZ, R36 ;  /* 0x000000ffff9c7224 */ /* 0x000fc400078e0024 */
[----:B------:R-:W-:Y:S02]  /*d1b10*/  IMAD.MOV.U32 R157, RZ, RZ, R37 ;  /* 0x000000ffff9d7224 */ /* 0x000fe400078e0025 */
[----:B0-----:R-:W-:Y:S01]  /*d1b20*/  IMAD.MOV.U32 R36, RZ, RZ, R34 ;  /* 0x000000ffff247224 */ /* 0x001fe200078e0022 */
[----:B------:R-:W-:Y:S02]  /*d1b30*/  MOV R37, R35 ;  /* 0x0000002300257202 */ /* 0x000fe40000000f00 */
[----:B------:R-:W2:Y:S04]  /*d1b40*/  LDL.128 R32, [R1+0x9d50] ;  /* 0x009d500001207983 */ /* 0x000ea80000100c00 */
[----:B---3--:R0:W-:Y:S01]  /*d1b50*/  STL.128 [R1+0x6c30], R28 ;  /* 0x006c301c01007387 */ /* 0x0081e20000100c00 */
[----:B------:R-:W-:Y:S01]  /*d1b60*/  MOV R154, R30 ;  /* 0x0000001e009a7202 */ /* 0x000fe20000000f00 */
[----:B------:R-:W-:Y:S01]  /*d1b70*/  IMAD.MOV.U32 R155, RZ, RZ, R31 ;  /* 0x000000ffff9b7224 */ /* 0x000fe200078e001f */
[----:B------:R-:W-:Y:S01]  /*d1b80*/  MOV R153, R29 ;  /* 0x0000001d00997202 */ /* 0x000fe20000000f00 */
[----:B------:R-:W-:-:S02]  /*d1b90*/  IMAD.MOV.U32 R152, RZ, RZ, R28 ;  /* 0x000000ffff987224 */ /* 0x000fc400078e001c */
[----:B0-----:R-:W3:Y:S01]  /*d1ba0*/  LDL.128 R28, [R1+0x9ce0] ;  /* 0x009ce000011c7983 */ /* 0x001ee20000100c00 */
[----:B------:R-:W-:Y:S02]  /*d1bb0*/  DADD R78, -RZ, -R78 ;  /* 0x00000000ff4e7229 */ /* 0x000fe4000000094e */
[----:B------:R-:W-:Y:S02]  /*d1bc0*/  DADD R92, -RZ, -R92 ;  /* 0x00000000ff5c7229 */ /* 0x000fe4000000095c */
[----:B------:R-:W-:Y:S01]  /*d1bd0*/  DADD R94, -RZ, -R94 ;  /* 0x00000000ff5e7229 */ /* 0x000fe2000000095e */
[----:B------:R0:W-:Y:S04]  /*d1be0*/  STL.64 [R1+0xad78], R222 ;  /* 0x00ad78de01007387 */ /* 0x0001e80000100a00 */
[----:B------:R1:W-:Y:S04]  /*d1bf0*/  STL.128 [R1+0x6af0], R8 ;  /* 0x006af00801007387 */ /* 0x0003e80000100c00 */
[----:B------:R-:W-:Y:S01]  /*d1c00*/  STL.128 [R1+0x6930], R92 ;  /* 0x0069305c01007387 */ /* 0x000fe20000100c00 */
[----:B0-----:R-:W-:-:S02]  /*d1c10*/  IMAD.MOV.U32 R222, RZ, RZ, R10 ;  /* 0x000000ffffde7224 */ /* 0x001fc400078e000a */
[----:B------:R-:W-:Y:S01]  /*d1c20*/  IMAD.MOV.U32 R223, RZ, RZ, R11 ;  /* 0x000000ffffdf7224 */ /* 0x000fe200078e000b */
[----:B------:R0:W-:Y:S01]  /*d1c30*/  STL.128 [R1+0x68f0], R76 ;  /* 0x0068f04c01007387 */ /* 0x0001e20000100c00 */
[----:B------:R-:W-:Y:S01]  /*d1c40*/  IMAD.MOV.U32 R238, RZ, RZ, R82 ;  /* 0x000000ffffee7224 */ /* 0x000fe200078e0052 */
[----:B-1----:R-:W-:Y:S01]  /*d1c50*/  MOV R10, R8 ;  /* 0x00000008000a7202 */ /* 0x002fe20000000f00 */
[----:B------:R-:W-:Y:S01]  /*d1c60*/  IMAD.MOV.U32 R11, RZ, RZ, R9 ;  /* 0x000000ffff0b7224 */ /* 0x000fe200078e0009 */
[----:B------:R1:W-:Y:S01]  /*d1c70*/  STL.128 [R1+0x6cd0], R80 ;  /* 0x006cd05001007387 */ /* 0x0003e20000100c00 */
[----:B------:R-:W-:Y:S01]  /*d1c80*/  IMAD.MOV.U32 R239, RZ, RZ, R83 ;  /* 0x000000ffffef7224 */ /* 0x000fe200078e0053 */
[----:B------:R-:W-:Y:S01]  /*d1c90*/  MOV R236, R80 ;  /* 0x0000005000ec7202 */ /* 0x000fe20000000f00 */
[----:B------:R-:W-:Y:S01]  /*d1ca0*/  IMAD.MOV.U32 R237, RZ, RZ, R81 ;  /* 0x000000ffffed7224 */ /* 0x000fe200078e0051 */
[----:B0-----:R-:W3:Y:S04]  /*d1cb0*/  LDL.128 R76, [R1+0x9cd0] ;  /* 0x009cd000014c7983 */ /* 0x001ee80000100c00 */
[----:B------:R0:W-:Y:S01]  /*d1cc0*/  STL.128 [R1+0x6c50], R52 ;  /* 0x006c503401007387 */ /* 0x0001e20000100c00 */
[----:B------:R-:W-:Y:S01]  /*d1cd0*/  IMAD.MOV.U32 R148, RZ, RZ, R52 ;  /* 0x000000ffff947224 */ /* 0x000fe200078e0034 */
[----:B------:R-:W-:Y:S01]  /*d1ce0*/  MOV R149, R53 ;  /* 0x0000003500957202 */ /* 0x000fe20000000f00 */
[----:B------:R-:W-:Y:S01]  /*d1cf0*/  IMAD.MOV.U32 R150, RZ, RZ, R54 ;  /* 0x000000ffff967224 */ /* 0x000fe200078e0036 */
[----:B-1----:R-:W3:Y:S01]  /*d1d00*/  LDL.128 R80, [R1+0x9d40] ;  /* 0x009d400001507983 */ /* 0x002ee20000100c00 */
[----:B------:R-:W-:-:S03]  /*d1d10*/  IMAD.MOV.U32 R151, RZ, RZ, R55 ;  /* 0x000000ffff977224 */ /* 0x000fc600078e0037 */
[----:B----4-:R1:W-:Y:S01]  /*d1d20*/  STL.128 [R1+0x6c70], R24 ;  /* 0x006c701801007387 */ /* 0x0103e20000100c00 */
[----:B------:R-:W-:Y:S02]  /*d1d30*/  IMAD.MOV.U32 R8, RZ, RZ, R26 ;  /* 0x000000ffff087224 */ /* 0x000fe400078e001a */
[----:B------:R-:W-:Y:S01]  /*d1d40*/  IMAD.MOV.U32 R9, RZ, RZ, R27 ;  /* 0x000000ffff097224 */ /* 0x000fe200078e001b */
[----:B0-----:R-:W4:Y:S04]  /*d1d50*/  LDL.128 R52, [R1+0x9c30] ;  /* 0x009c300001347983 */ /* 0x001f280000100c00 */
[----:B------:R0:W-:Y:S01]  /*d1d60*/  STL.128 [R1+0x6c60], R40 ;  /* 0x006c602801007387 */ /* 0x0001e20000100c00 */
[----:B------:R-:W-:Y:S01]  /*d1d70*/  MOV R164, R40 ;  /* 0x0000002800a47202 */ /* 0x000fe20000000f00 */
[----:B------:R-:W-:Y:S01]  /*d1d80*/  IMAD.MOV.U32 R165, RZ, RZ, R41 ;  /* 0x000000ffffa57224 */ /* 0x000fe200078e0029 */
[----:B------:R-:W-:Y:S01]  /*d1d90*/  MOV R167, R43 ;  /* 0x0000002b00a77202 */ /* 0x000fe20000000f00 */
[----:B------:R-:W-:Y:S01]  /*d1da0*/  IMAD.MOV.U32 R166, RZ, RZ, R42 ;  /* 0x000000ffffa67224 */ /* 0x000fe200078e002a */
[----:B-1----:R-:W-:Y:S01]  /*d1db0*/  MOV R26, R24 ;  /* 0x00000018001a7202 */ /* 0x002fe20000000f00 */
[----:B------:R-:W-:Y:S01]  /*d1dc0*/  IMAD.MOV.U32 R27, RZ, RZ, R25 ;  /* 0x000000ffff1b7224 */ /* 0x000fe200078e0019 */
[----:B------:R1:W-:Y:S01]  /*d1dd0*/  STL.128 [R1+0x6ca0], R60 ;  /* 0x006ca03c01007387 */ /* 0x0003e20000100c00 */
[----:B------:R-:W-:Y:S01]  /*d1de0*/  IMAD.MOV.U32 R174, RZ, RZ, R62 ;  /* 0x000000ffffae7224 */ /* 0x000fe200078e003e */
[----:B------:R-:W-:Y:S01]  /*d1df0*/  MOV R172, R60 ;  /* 0x0000003c00ac7202 */ /* 0x000fe20000000f00 */
[----:B------:R-:W-:-:S02]  /*d1e00*/  IMAD.MOV.U32 R175, RZ, RZ, R63 ;  /* 0x000000ffffaf7224 */ /* 0x000fc400078e003f */
[----:B------:R-:W-:Y:S01]  /*d1e10*/  IMAD.MOV.U32 R173, RZ, RZ, R61 ;  /* 0x000000ffffad7224 */ /* 0x000fe200078e003d */
[----:B0-----:R-:W4:Y:S04]  /*d1e20*/  LDL.128 R40, [R1+0x9da0] ;  /* 0x009da00001287983 */ /* 0x001f280000100c00 */
[----:B-1----:R-:W4:Y:S04]  /*d1e30*/  LDL.128 R60, [R1+0x9e40] ;  /* 0x009e4000013c7983 */ /* 0x002f280000100c00 */
[----:B--2---:R-:W-:Y:S01]  /*d1e40*/  STL.128 [R1+0x6cc0], R32 ;  /* 0x006cc02001007387 */ /* 0x004fe20000100c00 */
[----:B------:R-:W-:Y:S01]  /*d1e50*/  IMAD.MOV.U32 R24, RZ, RZ, R32 ;  /* 0x000000ffff187224 */ /* 0x000fe200078e0020 */
[----:B------:R-:W-:-:S02]  /*d1e60*/  MOV R25, R33 ;  /* 0x0000002100197202 */ /* 0x000fc40000000f00 */
[----:B---3--:R0:W-:Y:S01]  /*d1e70*/  STL.128 [R1+0x6cb0], R28 ;  /* 0x006cb01c01007387 */ /* 0x0081e20000100c00 */
[----:B------:R-:W-:Y:S02]  /*d1e80*/  IMAD.MOV.U32 R92, RZ, RZ, R28 ;  /* 0x000000ffff5c7224 */ /* 0x000fe400078e001c */
[----:B------:R-:W-:Y:S01]  /*d1e90*/  IMAD.MOV.U32 R93, RZ, RZ, R29 ;  /* 0x000000ffff5d7224 */ /* 0x000fe200078e001d */
[----:B0-----:R-:W-:Y:S01]  /*d1ea0*/  MOV R28, R34 ;  /* 0x00000022001c7202 */ /* 0x001fe20000000f00 */
[----:B------:R-:W-:Y:S02]  /*d1eb0*/  IMAD.MOV.U32 R29, RZ, RZ, R35 ;  /* 0x000000ffff1d7224 */ /* 0x000fe400078e0023 */
[----:B------:R-:W2:Y:S01]  /*d1ec0*/  LDL.128 R32, [R1+0x9e50] ;  /* 0x009e500001207983 */ /* 0x000ea20000100c00 */
[----:B------:R-:W-:Y:S02]  /*d1ed0*/  DADD R84, -RZ, -R84 ;  /* 0x00000000ff547229 */ /* 0x000fe40000000954 */
[----:B------:R-:W-:-:S02]  /*d1ee0*/  DADD R86, -RZ, -R86 ;  /* 0x00000000ff567229 */ /* 0x000fc40000000956 */
[----:B------:R-:W-:Y:S02]  /*d1ef0*/  DADD R88, -RZ, -R88 ;  /* 0x00000000ff587229 */ /* 0x000fe40000000958 */
[----:B------:R-:W-:Y:S01]  /*d1f00*/  DADD R90, -RZ, -R90 ;  /* 0x00000000ff5a7229 */ /* 0x000fe2000000095a */
[----:B------:R-:W-:Y:S01]  /*d1f10*/  IMAD.MOV.U32 R94, RZ, RZ, R30 ;  /* 0x000000ffff5e7224 */ /* 0x000fe200078e001e */
[----:B------:R-:W-:Y:S01]  /*d1f20*/  MOV R95, R31 ;  /* 0x0000001f005f7202 */ /* 0x000fe20000000f00 */
[----:B------:R0:W-:Y:S04]  /*d1f30*/  STL.64 [R1+0xac88], R58 ;  /* 0x00ac883a01007387 */ /* 0x0001e80000100a00 */
[----:B------:R1:W-:Y:S04]  /*d1f40*/  STL.128 [R1+0x6910], R84 ;  /* 0x0069105401007387 */ /* 0x0003e80000100c00 */
[----:B------:R-:W-:Y:S01]  /*d1f50*/  STL.128 [R1+0x6cf0], R76 ;  /* 0x006cf04c01007387 */ /* 0x000fe20000100c00 */
[----:B------:R-:W-:Y:S01]  /*d1f60*/  IMAD.MOV.U32 R30, RZ, RZ, R76 ;  /* 0x000000ffff1e7224 */ /* 0x000fe200078e004c */
[----:B------:R-:W-:-:S02]  /*d1f70*/  MOV R31, R77 ;  /* 0x0000004d001f7202 */ /* 0x000fc40000000f00 */
[----:B------:R3:W-:Y:S04]  /*d1f80*/  STL.128 [R1+0x6920], R88 ;  /* 0x0069205801007387 */ /* 0x0007e80000100c00 */
[----:B0-----:R-:W2:Y:S04]  /*d1f90*/  LDL.64 R58, [R1+0xa4f0] ;  /* 0x00a4f000013a7983 */ /* 0x001ea80000100a00 */
[----:B------:R-:W-:Y:S04]  /*d1fa0*/  STL.128 [R1+0x6d60], R80 ;  /* 0x006d605001007387 */ /* 0x000fe80000100c00 */
[----:B------:R0:W-:Y:S04]  /*d1fb0*/  STL.64 [R1+0xadc8], R2 ;  /* 0x00adc80201007387 */ /* 0x0001e80000100a00 */
[----:B-1----:R-:W2:Y:S04]  /*d1fc0*/  LDL.128 R84, [R1+0x9cf0] ;  /* 0x009cf00001547983 */ /* 0x002ea80000100c00 */
[----:B----4-:R1:W-:Y:S01]  /*d1fd0*/  STL.128 [R1+0x6ce0], R52 ;  /* 0x006ce03401007387 */ /* 0x0103e20000100c00 */
[----:B------:R-:W-:-:S02]  /*d1fe0*/  IMAD.MOV.U32 R240, RZ, RZ, R52 ;  /* 0x000000fffff07224 */ /* 0x000fc400078e0034 */
[----:B------:R-:W-:Y:S01]  /*d1ff0*/  IMAD.MOV.U32 R241, RZ, RZ, R53 ;  /* 0x000000fffff17224 */ /* 0x000fe200078e0035 */
[----:B---3--:R-:W3:Y:S04]  /*d2000*/  LDL.128 R88, [R1+0x9eb0] ;  /* 0x009eb00001587983 */ /* 0x008ee80000100c00 */
[----:B0-----:R-:W4:Y:S01]  /*d2010*/  LDL.64 R2, [R1+0xa4d8] ;  /* 0x00a4d80001027983 */ /* 0x001f220000100a00 */
[----:B-1----:R-:W-:Y:S01]  /*d2020*/  MOV R52, R78 ;  /* 0x0000004e00347202 */ /* 0x002fe20000000f00 */
[----:B------:R-:W-:Y:S02]  /*d2030*/  IMAD.MOV.U32 R53, RZ, RZ, R79 ;  /* 0x000000ffff357224 */ /* 0x000fe400078e004f */
[----:B------:R-:W4:Y:S04]  /*d2040*/  LDL.128 R76, [R1+0x9ec0] ;  /* 0x009ec000014c7983 */ /* 0x000f280000100c00 */
[----:B------:R0:W-:Y:S01]  /*d2050*/  STL.128 [R1+0x6d10], R40 ;  /* 0x006d102801007387 */ /* 0x0001e20000100c00 */
[----:B------:R-:W-:Y:S01]  /*d2060*/  IMAD.MOV.U32 R246, RZ, RZ, R42 ;  /* 0x000000fffff67224 */ /* 0x000fe200078e002a */
[----:B------:R-:W-:Y:S01]  /*d2070*/  MOV R247, R43 ;  /* 0x0000002b00f77202 */ /* 0x000fe20000000f00 */
[----:B------:R-:W-:-:S02]  /*d2080*/  IMAD.MOV.U32 R244, RZ, RZ, R40 ;  /* 0x000000fffff47224 */ /* 0x000fc400078e0028 */
[----:B------:R-:W-:Y:S01]  /*d2090*/  IMAD.MOV.U32 R245, RZ, RZ, R41 ;  /* 0x000000fffff57224 */ /* 0x000fe200078e0029 */
[----:B------:R1:W-:Y:S01]  /*d20a0*/  STL.128 [R1+0x6d30], R60 ;  /* 0x006d303c01007387 */ /* 0x0003e20000100c00 */
[----:B------:R-:W-:Y:S01]  /*d20b0*/  IMAD.MOV.U32 R124, RZ, RZ, R60 ;  /* 0x000000ffff7c7224 */ /* 0x000fe200078e003c */
[----:B------:R-:W-:Y:S01]  /*d20c0*/  MOV R126, R62 ;  /* 0x0000003e007e7202 */ /* 0x000fe20000000f00 */
[----:B------:R-:W-:Y:S02]  /*d20d0*/  IMAD.MOV.U32 R125, RZ, RZ, R61 ;  /* 0x000000ffff7d7224 */ /* 0x000fe400078e003d */
[----:B------:R-:W-:Y:S01]  /*d20e0*/  IMAD.MOV.U32 R127, RZ, RZ, R63 ;  /* 0x000000ffff7f7224 */ /* 0x000fe200078e003f */
[----:B0-----:R-:W4:Y:S04]  /*d20f0*/  LDL.128 R40, [R1+0x9ed0] ;  /* 0x009ed00001287983 */ /* 0x001f280000100c00 */
[----:B-1----:R-:W4:Y:S04]  /*d2100*/  LDL.128 R60, [R1+0x9e90] ;  /* 0x009e9000013c7983 */ /* 0x002f280000100c00 */
[----:B--2---:R0:W-:Y:S01]  /*d2110*/  STL.128 [R1+0x6d50], R32 ;  /* 0x006d502001007387 */ /* 0x0041e20000100c00 */
[----:B------:R-:W-:Y:S01]  /*d2120*/  MOV R250, R34 ;  /* 0x0000002200fa7202 */ /* 0x000fe20000000f00 */
[----:B------:R-:W-:Y:S01]  /*d2130*/  IMAD.MOV.U32 R251, RZ, RZ, R35 ;  /* 0x000000fffffb7224 */ /* 0x000fe200078e0023 */
[----:B------:R-:W-:Y:S01]  /*d2140*/  MOV R249, R33 ;  /* 0x0000002100f97202 */ /* 0x000fe20000000f00 */
[----:B------:R-:W-:-:S02]  /*d2150*/  IMAD.MOV.U32 R248, RZ, RZ, R32 ;  /* 0x000000fffff87224 */ /* 0x000fc400078e0020 */
[----:B0-----:R-:W-:Y:S01]  /*d2160*/  IMAD.MOV.U32 R34, RZ, RZ, R82 ;  /* 0x000000ffff227224 */ /* 0x001fe200078e0052 */
[----:B------:R-:W-:Y:S01]  /*d2170*/  MOV R32, R80 ;  /* 0x0000005000207202 */ /* 0x000fe20000000f00 */
[----:B------:R-:W-:Y:S02]  /*d2180*/  IMAD.MOV.U32 R35, RZ, RZ, R83 ;  /* 0x000000ffff237224 */ /* 0x000fe400078e0053 */
[----:B------:R-:W-:Y:S02]  /*d2190*/  IMAD.MOV.U32 R33, RZ, RZ, R81 ;  /* 0x000000ffff217224 */ /* 0x000fe400078e0051 */
[----:B------:R-:W2:Y:S01]  /*d21a0*/  LDL.128 R80, [R1+0x9b80] ;  /* 0x009b800001507983 */ /* 0x000ea20000100c00 */
[----:B------:R-:W-:Y:S01]  /*d21b0*/  IMAD.MOV.U32 R242, RZ, RZ, R54 ;  /* 0x000000fffff27224 */ /* 0x000fe200078e0036 */
[----:B------:R-:W-:Y:S02]  /*d21c0*/  MOV R243, R55 ;  /* 0x0000003700f37202 */ /* 0x000fe40000000f00 */
[----:B------:R-:W-:Y:S04]  /*d21d0*/  STL.64 [R1+0xad10], R194 ;  /* 0x00ad10c201007387 */ /* 0x000fe80000100a00 */
[----:B------:R0:W-:Y:S04]  /*d21e0*/  STL.64 [R1+0xad08], R192 ;  /* 0x00ad08c001007387 */ /* 0x0001e80000100a00 */
[----:B------:R1:W-:Y:S01]  /*d21f0*/  STL.128 [R1+0x6d40], R84 ;  /* 0x006d405401007387 */ /* 0x0003e20000100c00 */
[----:B------:R-:W-:Y:S01]  /*d2200*/  IMAD.MOV.U32 R134, RZ, RZ, R86 ;  /* 0x000000ffff867224 */ /* 0x000fe200078e0056 */
[----:B------:R-:W-:Y:S01]  /*d2210*/  MOV R135, R87 ;  /* 0x0000005700877202 */ /* 0x000fe20000000f00 */
[----:B------:R-:W-:Y:S01]  /*d2220*/  IMAD.MOV.U32 R132, RZ, RZ, R84 ;  /* 0x000000ffff847224 */ /* 0x000fe200078e0054 */
[----:B0-----:R-:W2:Y:S01]  /*d2230*/  LDL.128 R192, [R1+0x9b90] ;  /* 0x009b900001c07983 */ /* 0x001ea20000100c00 */
[----:B------:R-:W-:-:S03]  /*d2240*/  IMAD.MOV.U32 R133, RZ, RZ, R85 ;  /* 0x000000ffff857224 */ /* 0x000fc600078e0055 */
[----:B---3--:R-:W-:Y:S04]  /*d2250*/  STL.128 [R1+0x6dc0], R88 ;  /* 0x006dc05801007387 */ /* 0x008fe80000100c00 */
[----:B-1----:R-:W3:Y:S04]  /*d2260*/  LDL.128 R84, [R1+0x9ba0] ;  /* 0x009ba00001547983 */ /* 0x002ee80000100c00 */
[----:B----4-:R0:W-:Y:S01]  /*d2270*/  STL.128 [R1+0x6d70], R76 ;  /* 0x006d704c01007387 */ /* 0x0101e20000100c00 */
[----:B------:R-:W-:Y:S01]  /*d2280*/  IMAD.MOV.U32 R120, RZ, RZ, R76 ;  /* 0x000000ffff787224 */ /* 0x000fe200078e004c */
[----:B------:R-:W-:Y:S01]  /*d2290*/  MOV R121, R77 ;  /* 0x0000004d00797202 */ /* 0x000fe20000000f00 */
[----:B0-----:R-:W-:Y:S01]  /*d22a0*/  DADD R76, -RZ, -R58 ;  /* 0x00000000ff4c7229 */ /* 0x001fe2000000093a */
[----:B------:R-:W-:Y:S01]  /*d22b0*/  MOV R58, R88 ;  /* 0x00000058003a7202 */ /* 0x000fe20000000f00 */
[----:B------:R0:W-:Y:S01]  /*d22c0*/  STL.128 [R1+0x6d90], R40 ;  /* 0x006d902801007387 */ /* 0x0001e20000100c00 */
[----:B------:R-:W-:Y:S01]  /*d22d0*/  MOV R118, R42 ;  /* 0x0000002a00767202 */ /* 0x000fe20000000f00 */
[----:B------:R-:W-:-:S02]  /*d22e0*/  IMAD.MOV.U32 R119, RZ, RZ, R43 ;  /* 0x000000ffff777224 */ /* 0x000fc400078e002b */
[----:B------:R-:W-:Y:S01]  /*d22f0*/  IMAD.MOV.U32 R59, RZ, RZ, R89 ;  /* 0x000000ffff3b7224 */ /* 0x000fe200078e0059 */
[----:B------:R1:W-:Y:S01]  /*d2300*/  STL.128 [R1+0x6db0], R60 ;  /* 0x006db03c01007387 */ /* 0x0003e20000100c00 */
[----:B------:R-:W-:Y:S01]  /*d2310*/  MOV R54, R62 ;  /* 0x0000003e00367202 */ /* 0x000fe20000000f00 */
[----:B------:R-:W-:Y:S02]  /*d2320*/  IMAD.MOV.U32 R55, RZ, RZ, R63 ;  /* 0x000000ffff377224 */ /* 0x000fe400078e003f */
[----:B0-----:R-:W-:Y:S01]  /*d2330*/  IMAD.MOV.U32 R42, RZ, RZ, R60 ;  /* 0x000000ffff2a7224 */ /* 0x001fe200078e003c */
[----:B------:R-:W-:Y:S01]  /*d2340*/  MOV R43, R61 ;  /* 0x0000003d002b7202 */ /* 0x000fe20000000f00 */
[----:B-1----:R-:W-:Y:S02]  /*d2350*/  IMAD.MOV.U32 R60, RZ, RZ, R90 ;  /* 0x000000ffff3c7224 */ /* 0x002fe400078e005a */
[----:B------:R-:W-:Y:S02]  /*d2360*/  IMAD.MOV.U32 R61, RZ, RZ, R91 ;  /* 0x000000ffff3d7224 */ /* 0x000fe400078e005b */
[----:B------:R-:W4:Y:S04]  /*d2370*/  LDL.128 R88, [R1+0x9d20] ;  /* 0x009d200001587983 */ /* 0x000f280000100c00 */
[----:B--2---:R0:W-:Y:S01]  /*d2380*/  STL.128 [R1+0x6dd0], R80 ;  /* 0x006dd05001007387 */ /* 0x0041e20000100c00 */
[----:B------:R-:W-:-:S02]  /*d2390*/  IMAD.MOV.U32 R62, RZ, RZ, R80 ;  /* 0x000000ffff3e7224 */ /* 0x000fc400078e0050 */
[----:B------:R-:W-:Y:S01]  /*d23a0*/  IMAD.MOV.U32 R63, RZ, RZ, R81 ;  /* 0x000000ffff3f7224 */ /* 0x000fe200078e0051 */
[----:B0-----:R-:W-:Y:S01]  /*d23b0*/  DADD R80, -RZ, -R2 ;  /* 0x00000000ff507229 */ /* 0x001fe20000000902 */
[----:B------:R-:W2:Y:S04]  /*d23c0*/  LDL.64 R2, [R1+0xa540] ;  /* 0x00a5400001027983 */ /* 0x000ea80000100a00 */
[----:B------:R0:W-:Y:S04]  /*d23d0*/  STL.64 [R1+0xacf0], R186 ;  /* 0x00acf0ba01007387 */ /* 0x0001e80000100a00 */
[----:B------:R-:W-:Y:S04]  /*d23e0*/  STL.64 [R1+0xad20], R198 ;  /* 0x00ad20c601007387 */ /* 0x000fe80000100a00 */
[----:B------:R1:W-:Y:S01]  /*d23f0*/  STL.128 [R1+0x6de0], R192 ;  /* 0x006de0c001007387 */ /* 0x0003e20000100c00 */
[----:B0-----:R-:W-:Y:S01]  /*d2400*/  MOV R186, R194 ;  /* 0x000000c200ba7202 */ /* 0x001fe20000000f00 */
[----:B------:R-:W-:-:S02]  /*d2410*/  IMAD.MOV.U32 R187, RZ, RZ, R195 ;  /* 0x000000ffffbb7224 */ /* 0x000fc400078e00c3 */
[----:B---3--:R-:W-:Y:S01]  /*d2420*/  STL.128 [R1+0x6df0], R84 ;  /* 0x006df05401007387 */ /* 0x008fe20000100c00 */
[----:B-1----:R-:W-:Y:S02]  /*d2430*/  IMAD.MOV.U32 R194, RZ, RZ, R86 ;  /* 0x000000ffffc27224 */ /* 0x002fe400078e0056 */
[----:B------:R-:W-:Y:S01]  /*d2440*/  IMAD.MOV.U32 R195, RZ, RZ, R87 ;  /* 0x000000ffffc37224 */ /* 0x000fe200078e0057 */
[----:B----4-:R0:W-:Y:S01]  /*d2450*/  STL.128 [R1+0x6e00], R88 ;  /* 0x006e005801007387 */ /* 0x0101e20000100c00 */
[----:B------:R-:W-:Y:S01]  /*d2460*/  IMAD.MOV.U32 R198, RZ, RZ, R90 ;  /* 0x000000ffffc67224 */ /* 0x000fe200078e005a */
[----:B------:R-:W-:Y:S02]  /*d2470*/  MOV R199, R91 ;  /* 0x0000005b00c77202 */ /* 0x000fe40000000f00 */
[----:B0-----:R-:W3:Y:S01]  /*d2480*/  LDL.64 R90, [R1+0x9fe8] ;  /* 0x009fe800015a7983 */ /* 0x001ee20000100a00 */
[----:B--2---:R-:W-:-:S03]  /*d2490*/  DADD R86, -RZ, -R2 ;  /* 0x00000000ff567229 */ /* 0x004fc60000000902 */
[----:B------:R-:W2:Y:S04]  /*d24a0*/  LDL.64 R2, [R1+0xa4e0] ;  /* 0x00a4e00001027983 */ /* 0x000ea80000100a00 */
[----:B---3--:R-:W-:Y:S04]  /*d24b0*/  STL.64 [R1+0x6e40], R90 ;  /* 0x006e405a01007387 */ /* 0x008fe80000100a00 */
[----:B------:R2:W-:Y:S02]  /*d24c0*/  STL.64 [R1+0x7d48], R90 ;  /* 0x007d485a01007387 */ /* 0x0005e40000100a00 */
[----:B--2---:R-:W-:-:S02]  /*d24d0*/  DADD R90, -RZ, -R2 ;  /* 0x00000000ff5a7229 */ /* 0x004fc40000000902 */
[----:B------:R-:W2:Y:S04]  /*d24e0*/  LDL.64 R2, [R1+0x9c58] ;  /* 0x009c580001027983 */ /* 0x000ea80000100a00 */
[----:B--2---:R0:W-:Y:S04]  /*d24f0*/  STL.64 [R1+0x8338], R2 ;  /* 0x0083380201007387 */ /* 0x0041e80000100a00 */
[----:B0-----:R-:W2:Y:S04]  /*d2500*/  LDL.64 R2, [R1+0x9b50] ;  /* 0x009b500001027983 */ /* 0x001ea80000100a00 */
[----:B--2---:R0:W-:Y:S04]  /*d2510*/  STL.64 [R1+0x82e0], R2 ;  /* 0x0082e00201007387 */ /* 0x0041e80000100a00 */
[----:B0-----:R-:W2:Y:S04]  /*d2520*/  LDL.64 R2, [R1+0x9b58] ;  /* 0x009b580001027983 */ /* 0x001ea80000100a00 */
[----:B--2---:R0:W-:Y:S04]  /*d2530*/  STL.64 [R1+0x82e8], R2 ;  /* 0x0082e80201007387 */ /* 0x0041e80000100a00 */
[----:B0-----:R-:W2:Y:S04]  /*d2540*/  LDL.64 R2, [R1+0x9ef0] ;  /* 0x009ef00001027983 */ /* 0x001ea80000100a00 */
[----:B------:R-:W-:Y:S04]  /*d2550*/  STL.64 [R1+0xabf8], R22 ;  /* 0x00abf81601007387 */ /* 0x000fe80000100a00 */
[----:B------:R0:W-:Y:S04]  /*d2560*/  STL.64 [R1+0xabf0], R20 ;  /* 0x00abf01401007387 */ /* 0x0001e80000100a00 */
[----:B0-----:R-:W3:Y:S04]  /*d2570*/  LDL.128 R20, [R1+0x9db0] ;  /* 0x009db00001147983 */ /* 0x001ee80000100c00 */
[----:B--2---:R0:W-:Y:S04]  /*d2580*/  STL.64 [R1+0x7f00], R2 ;  /* 0x007f000201007387 */ /* 0x0041e80000100a00 */
[----:B0-----:R-:W2:Y:S04]  /*d2590*/  LDL.64 R2, [R1+0x9bf8] ;  /* 0x009bf80001027983 */ /* 0x001ea80000100a00 */
[----:B------:R-:W-:Y:S04]  /*d25a0*/  STL.64 [R1+0xada0], R232 ;  /* 0x00ada0e801007387 */ /* 0x000fe80000100a00 */
[----:B------:R-:W-:Y:S04]  /*d25b0*/  STL.64 [R1+0xad98], R230 ;  /* 0x00ad98e601007387 */ /* 0x000fe80000100a00 */
[----:B--2---:R0:W-:Y:S04]  /*d25c0*/  STL.64 [R1+0x80e8], R2 ;  /* 0x0080e80201007387 */ /* 0x0041e80000100a00 */
[----:B0-----:R-:W2:Y:S01]  /*d25d0*/  LDL.64 R2, [R1+0x9be0] ;  /* 0x009be00001027983 */ /* 0x001ea20000100a00 */
[----:B---3--:R-:W-:Y:S01]  /*d25e0*/  IMAD.MOV.U32 R232, RZ, RZ, R20 ;  /* 0x000000ffffe87224 */ /* 0x008fe200078e0014 */
[----:B------:R-:W-:Y:S01]  /*d25f0*/  MOV R230, R22 ;  /* 0x0000001600e67202 */ /* 0x000fe20000000f00 */
[----:B------:R-:W-:Y:S01]  /*d2600*/  IMAD.MOV.U32 R233, RZ, RZ, R21 ;  /* 0x000000ffffe97224 */ /* 0x000fe200078e0015 */
[----:B------:R0:W-:Y:S01]  /*d2610*/  STL.128 [R1+0x6ac0], R20 ;  /* 0x006ac01401007387 */ /* 0x0001e20000100c00 */
[----:B------:R-:W-:-:S03]  /*d2620*/  IMAD.MOV.U32 R231, RZ, RZ, R23 ;  /* 0x000000ffffe77224 */ /* 0x000fc600078e0017 */
[----:B0-----:R-:W3:Y:S04]  /*d2630*/  LDL.128 R20, [R1+0x9df0] ;  /* 0x009df00001147983 */ /* 0x001ee80000100c00 */
[----:B--2---:R0:W-:Y:S04]  /*d2640*/  STL.64 [R1+0x8090], R2 ;  /* 0x0080900201007387 */ /* 0x0041e80000100a00 */
[----:B0-----:R-:W2:Y:S04]  /*d2650*/  LDL.64 R2, [R1+0x9be8] ;  /* 0x009be80001027983 */ /* 0x001ea80000100a00 */
[----:B------:R0:W-:Y:S04]  /*d2660*/  STL.64 [R1+0xace0], R182 ;  /* 0x00ace0b601007387 */ /* 0x0001e80000100a00 */
[----:B------:R1:W-:Y:S04]  /*d2670*/  STL.64 [R1+0xacd8], R180 ;  /* 0x00acd8b401007387 */ /* 0x0003e80000100a00 */
[----:B---3--:R3:W-:Y:S01]  /*d2680*/  STL.128 [R1+0x6b50], R20 ;  /* 0x006b501401007387 */ /* 0x0087e20000100c00 */
[----:B0-----:R-:W-:Y:S01]  /*d2690*/  MOV R182, R22 ;  /* 0x0000001600b67202 */ /* 0x001fe20000000f00 */
[----:B------:R-:W-:-:S02]  /*d26a0*/  IMAD.MOV.U32 R183, RZ, RZ, R23 ;  /* 0x000000ffffb77224 */ /* 0x000fc400078e0017 */
[----:B------:R0:W-:Y:S01]  /*d26b0*/  STL.128 [R1+0xaca0], R64 ;  /* 0x00aca04001007387 */ /* 0x0001e20000100c00 */
[----:B-1----:R-:W-:Y:S01]  /*d26c0*/  IMAD.MOV.U32 R180, RZ, RZ, R20 ;  /* 0x000000ffffb47224 */ /* 0x002fe200078e0014 */
[----:B------:R-:W-:Y:S02]  /*d26d0*/  MOV R181, R21 ;  /* 0x0000001500b57202 */ /* 0x000fe40000000f00 */
[----:B---3--:R-:W3:Y:S04]  /*d26e0*/  LDL.128 R20, [R1+0x9de0] ;  /* 0x009de00001147983 */ /* 0x008ee80000100c00 */
[----:B0-----:R-:W4:Y:S04]  /*d26f0*/  LDL.128 R64, [R1+0x9e80] ;  /* 0x009e800001407983 */ /* 0x001f280000100c00 */
[----:B--2---:R0:W-:Y:S04]  /*d2700*/  STL.64 [R1+0x8098], R2 ;  /* 0x0080980201007387 */ /* 0x0041e80000100a00 */
[----:B0-----:R-:W2:Y:S04]  /*d2710*/  LDL.64 R2, [R1+0x9af0] ;  /* 0x009af00001027983 */ /* 0x001ea80000100a00 */
[----:B------:R0:W-:Y:S04]  /*d2720*/  STL.128 [R1+0xacb0], R68 ;  /* 0x00acb04401007387 */ /* 0x0001e80000100c00 */
[----:B---3--:R1:W-:Y:S01]  /*d2730*/  STL.128 [R1+0x6c00], R20 ;  /* 0x006c001401007387 */ /* 0x0083e20000100c00 */
[----:B------:R-:W-:Y:S01]  /*d2740*/  MOV R136, R20 ;  /* 0x0000001400887202 */ /* 0x000fe20000000f00 */
[----:B------:R-:W-:Y:S01]  /*d2750*/  IMAD.MOV.U32 R137, RZ, RZ, R21 ;  /* 0x000000ffff897224 */ /* 0x000fe200078e0015 */
[----:B------:R-:W-:Y:S01]  /*d2760*/  MOV R139, R23 ;  /* 0x00000017008b7202 */ /* 0x000fe20000000f00 */
[----:B------:R-:W-:Y:S01]  /*d2770*/  IMAD.MOV.U32 R138, RZ, RZ, R22 ;  /* 0x000000ffff8a7224 */ /* 0x000fe200078e0016 */
[----:B0-----:R-:W3:Y:S01]  /*d2780*/  LDL.128 R68, [R1+0x9c70] ;  /* 0x009c700001447983 */ /* 0x001ee20000100c00 */
[----:B----4-:R-:W-:Y:S01]  /*d2790*/  IMAD.MOV.U32 R112, RZ, RZ, R64 ;  /* 0x000000ffff707224 */ /* 0x010fe200078e0040 */
[----:B------:R-:W-:Y:S01]  /*d27a0*/  MOV R114, R66 ;  /* 0x0000004200727202 */ /* 0x000fe20000000f00 */
[----:B------:R-:W-:Y:S01]  /*d27b0*/  IMAD.MOV.U32 R113, RZ, RZ, R65 ;  /* 0x000000ffff717224 */ /* 0x000fe200078e0041 */
[----:B------:R0:W-:Y:S01]  /*d27c0*/  STL.128 [R1+0x6c40], R64 ;  /* 0x006c404001007387 */ /* 0x0001e20000100c00 */
[----:B------:R-:W-:-:S03]  /*d27d0*/  IMAD.MOV.U32 R115, RZ, RZ, R67 ;  /* 0x000000ffff737224 */ /* 0x000fc600078e0043 */
[----:B-1----:R-:W4:Y:S04]  /*d27e0*/  LDL.128 R20, [R1+0x9d10] ;  /* 0x009d100001147983 */ /* 0x002f280000100c00 */
[----:B0-----:R-:W4:Y:S04]  /*d27f0*/  LDL.128 R64, [R1+0x9ca0] ;  /* 0x009ca00001407983 */ /* 0x001f280000100c00 */
[----:B--2---:R0:W-:Y:S04]  /*d2800*/  STL.64 [R1+0x8060], R2 ;  /* 0x0080600201007387 */ /* 0x0041e80000100a00 */
[----:B0-----:R-:W2:Y:S04]  /*d2810*/  LDL.64 R2, [R1+0x9b10] ;  /* 0x009b100001027983 */ /* 0x001ea80000100a00 */
[----:B---3--:R-:W-:Y:S04]  /*d2820*/  STL.128 [R1+0x6c90], R68 ;  /* 0x006c904401007387 */ /* 0x008fe80000100c00 */
[----:B----4-:R0:W-:Y:S01]  /*d2830*/  STL.128 [R1+0x6c80], R20 ;  /* 0x006c801401007387 */ /* 0x0101e20000100c00 */
        /* <DEDUP_REMOVED lines=9> */
[----:B0-----:R-:W-:Y:S01]  /*d28d0*/  MOV R22, R68 ;  /* 0x0000004400167202 */ /* 0x001fe20000000f00 */
[----:B------:R-:W-:Y:S01]  /*d28e0*/  IMAD.MOV.U32 R23, RZ, RZ, R69 ;  /* 0x000000ffff177224 */ /* 0x000fe200078e0045 */
[----:B------:R-:W-:Y:S01]  /*d28f0*/  MOV R21, R71 ;  /* 0x0000004700157202 */ /* 0x000fe20000000f00 */
[----:B------:R-:W-:-:S02]  /*d2900*/  IMAD.MOV.U32 R20, RZ, RZ, R70 ;  /* 0x000000ffff147224 */ /* 0x000fc400078e0046 */
[----:B------:R-:W3:Y:S04]  /*d2910*/  LDL.128 R68, [R1+0x9e30] ;  /* 0x009e300001447983 */ /* 0x000ee80000100c00 */
[----:B-1----:R-:W4:Y:S04]  /*d2920*/  LDL.128 R64, [R1+0x9e20] ;  /* 0x009e200001407983 */ /* 0x002f280000100c00 */
[----:B--2---:R0:W-:Y:S04]  /*d2930*/  STL.64 [R1+0x8050], R2 ;  /* 0x0080500201007387 */ /* 0x0041e80000100a00 */
[----:B0-----:R-:W2:Y:S04]  /*d2940*/  LDL.64 R2, [R1+0x9b18] ;  /* 0x009b180001027983 */ /* 0x001ea80000100a00 */
[----:B------:R0:W-:Y:S02]  /*d2950*/  STL.64 [R1+0xad68], R218 ;  /* 0x00ad68da01007387 */ /* 0x0001e40000100a00 */
[----:B0-----:R-:W-:Y:S01]  /*d2960*/  MOV R218, R44 ;  /* 0x0000002c00da7202 */ /* 0x001fe20000000f00 */
[----:B------:R-:W-:-:S02]  /*d2970*/  IMAD.MOV.U32 R219, RZ, RZ, R45 ;  /* 0x000000ffffdb7224 */ /* 0x000fc400078e002d */
[----:B------:R-:W2:Y:S04]  /*d2980*/  LDL.64 R44, [R1+0xa4d0] ;  /* 0x00a4d000012c7983 */ /* 0x000ea80000100a00 */
[----:B---3--:R0:W-:Y:S01]  /*d2990*/  STL.128 [R1+0x6d20], R68 ;  /* 0x006d204401007387 */ /* 0x0081e20000100c00 */
[----:B------:R-:W-:Y:S01]  /*d29a0*/  MOV R130, R70 ;  /* 0x0000004600827202 */ /* 0x000fe20000000f00 */
[----:B------:R-:W-:Y:S01]  /*d29b0*/  IMAD.MOV.U32 R131, RZ, RZ, R71 ;  /* 0x000000ffff837224 */ /* 0x000fe200078e0047 */
[----:B------:R-:W-:Y:S01]  /*d29c0*/  MOV R129, R69 ;  /* 0x0000004500817202 */ /* 0x000fe20000000f00 */
[----:B------:R-:W-:Y:S01]  /*d29d0*/  IMAD.MOV.U32 R128, RZ, RZ, R68 ;  /* 0x000000ffff807224 */ /* 0x000fe200078e0044 */
[----:B----4-:R1:W-:Y:S01]  /*d29e0*/  STL.128 [R1+0x6d80], R64 ;  /* 0x006d804001007387 */ /* 0x0103e20000100c00 */
[----:B------:R-:W-:Y:S01]  /*d29f0*/  IMAD.MOV.U32 R106, RZ, RZ, R66 ;  /* 0x000000ffff6a7224 */ /* 0x000fe200078e0042 */
[----:B------:R-:W-:-:S02]  /*d2a00*/  MOV R107, R67 ;  /* 0x00000043006b7202 */ /* 0x000fc40000000f00 */
[----:B------:R-:W-:Y:S04]  /*d2a10*/  STL.64 [R1+0xad48], R210 ;  /* 0x00ad48d201007387 */ /* 0x000fe80000100a00 */
[----:B0-----:R-:W3:Y:S04]  /*d2a20*/  LDL.128 R68, [R1+0x9c00] ;  /* 0x009c000001447983 */ /* 0x001ee80000100c00 */
[----:B-1----:R-:W4:Y:S04]  /*d2a30*/  LDL.64 R66, [R1+0xa520] ;  /* 0x00a5200001427983 */ /* 0x002f280000100a00 */
[----:B------:R0:W-:Y:S04]  /*d2a40*/  STL.64 [R1+0xade0], R208 ;  /* 0x00ade0d001007387 */ /* 0x0001e80000100a00 */
[----:B------:R-:W-:Y:S04]  /*d2a50*/  STL.64 [R1+0xad58], R214 ;  /* 0x00ad58d601007387 */ /* 0x000fe80000100a00 */
[----:B------:R1:W-:Y:S04]  /*d2a60*/  STL.64 [R1+0xad50], R212 ;  /* 0x00ad50d401007387 */ /* 0x0003e80000100a00 */
[----:B0-----:R-:W4:Y:S04]  /*d2a70*/  LDL.128 R208, [R1+0x9e60] ;  /* 0x009e600001d07983 */ /* 0x001f280000100c00 */
[----:B------:R0:W-:Y:S04]  /*d2a80*/  STL.128 [R1+0xadd0], R232 ;  /* 0x00add0e801007387 */ /* 0x0001e80000100c00 */
[----:B-1----:R-:W4:Y:S04]  /*d2a90*/  LDL.128 R212, [R1+0x9d00] ;  /* 0x009d000001d47983 */ /* 0x002f280000100c00 */
[----:B0-----:R-:W4:Y:S04]  /*d2aa0*/  LDL.128 R232, [R1+0x9d30] ;  /* 0x009d300001e87983 */ /* 0x001f280000100c00 */
[----:B--2---:R0:W-:Y:S04]  /*d2ab0*/  STL.64 [R1+0x8058], R2 ;  /* 0x0080580201007387 */ /* 0x0041e80000100a00 */
[----:B0-----:R-:W2:Y:S01]  /*d2ac0*/  LDL.LU.64 R2, [R1+0xadc8] ;  /* 0x00adc80001027983 */ /* 0x001ea20000300a00 */
[----:B------:R-:W-:-:S02]  /*d2ad0*/  IMAD.MOV.U32 R122, RZ, RZ, R78 ;  /* 0x000000ffff7a7224 */ /* 0x000fc400078e004e */
[----:B------:R-:W-:Y:S01]  /*d2ae0*/  IMAD.MOV.U32 R123, RZ, RZ, R79 ;  /* 0x000000ffff7b7224 */ /* 0x000fe200078e004f */
[----:B------:R-:W-:Y:S01]  /*d2af0*/  MOV R158, R38 ;  /* 0x00000026009e7202 */ /* 0x000fe20000000f00 */
[----:B------:R-:W-:Y:S01]  /*d2b00*/  IMAD.MOV.U32 R159, RZ, RZ, R39 ;  /* 0x000000ffff9f7224 */ /* 0x000fe200078e0027 */
[----:B------:R-:W-:Y:S01]  /*d2b10*/  DADD R78, -RZ, -R44 ;  /* 0x00000000ff4e7229 */ /* 0x000fe2000000092c */
[----:B------:R0:W-:Y:S01]  /*d2b20*/  STL.128 [R1+0xacc0], R176 ;  /* 0x00acc0b001007387 */ /* 0x0001e20000100c00 */
[----:B------:R-:W-:Y:S01]  /*d2b30*/  IMAD.MOV.U32 R44, RZ, RZ, R82 ;  /* 0x000000ffff2c7224 */ /* 0x000fe200078e0052 */
[----:B------:R-:W-:Y:S01]  /*d2b40*/  MOV R45, R83 ;  /* 0x00000053002d7202 */ /* 0x000fe20000000f00 */
[----:B------:R-:W-:Y:S02]  /*d2b50*/  IMAD.MOV.U32 R116, RZ, RZ, R40 ;  /* 0x000000ffff747224 */ /* 0x000fe400078e0028 */
[----:B------:R-:W-:Y:S01]  /*d2b60*/  IMAD.MOV.U32 R117, RZ, RZ, R41 ;  /* 0x000000ffff757224 */ /* 0x000fe200078e0029 */
[----:B------:R-:W-:Y:S01]  /*d2b70*/  STL.64 [R1+0xad38], R204 ;  /* 0x00ad38cc01007387 */ /* 0x000fe20000100a00 */
[----:B------:R-:W-:Y:S01]  /*d2b80*/  MOV R104, R64 ;  /* 0x0000004000687202 */ /* 0x000fe20000000f00 */
[----:B------:R-:W-:-:S02]  /*d2b90*/  IMAD.MOV.U32 R105, RZ, RZ, R65 ;  /* 0x000000ffff697224 */ /* 0x000fc400078e0041 */
[----:B------:R-:W-:Y:S04]  /*d2ba0*/  STL.64 [R1+0xad40], R206 ;  /* 0x00ad40ce01007387 */ /* 0x000fe80000100a00 */
[----:B------:R-:W-:Y:S04]  /*d2bb0*/  STL.64 [R1+0xad30], R202 ;  /* 0x00ad30ca01007387 */ /* 0x000fe80000100a00 */
[----:B0-----:R-:W2:Y:S04]  /*d2bc0*/  LDL.64 R176, [R1+0xa528] ;  /* 0x00a5280001b07983 */ /* 0x001ea80000100a00 */
[----:B------:R-:W2:Y:S01]  /*d2bd0*/  LDL.64 R178, [R1+0x9a98] ;  /* 0x009a980001b27983 */ /* 0x000ea20000100a00 */
[----:B---3--:R-:W-:-:S03]  /*d2be0*/  IMAD.MOV.U32 R38, RZ, RZ, R68 ;  /* 0x000000ffff267224 */ /* 0x008fc600078e0044 */
[----:B------:R0:W-:Y:S01]  /*d2bf0*/  STL.128 [R1+0x6da0], R68 ;  /* 0x006da04401007387 */ /* 0x0001e20000100c00 */
[----:B------:R-:W-:Y:S01]  /*d2c00*/  IMAD.MOV.U32 R39, RZ, RZ, R69 ;  /* 0x000000ffff277224 */ /* 0x000fe200078e0045 */
[----:B----4-:R-:W-:Y:S01]  /*d2c10*/  DADD R82, -RZ, -R66 ;  /* 0x00000000ff527229 */ /* 0x010fe20000000942 */
[----:B------:R-:W-:Y:S01]  /*d2c20*/  IMAD.MOV.U32 R40, RZ, RZ, R70 ;  /* 0x000000ffff287224 */ /* 0x000fe200078e0046 */
[----:B------:R-:W3:Y:S01]  /*d2c30*/  LDL.64 R66, [R1+0xa510] ;  /* 0x00a5100001427983 */ /* 0x000ee20000100a00 */
[----:B------:R-:W-:-:S03]  /*d2c40*/  MOV R41, R71 ;  /* 0x0000004700297202 */ /* 0x000fc60000000f00 */
[----:B------:R-:W4:Y:S04]  /*d2c50*/  LDL.64 R64, [R1+0x9ac0] ;  /* 0x009ac00001407983 */ /* 0x000f280000100a00 */
[----:B0-----:R-:W4:Y:S04]  /*d2c60*/  LDL.64 R68, [R1+0xa500] ;  /* 0x00a5000001447983 */ /* 0x001f280000100a00 */
[----:B------:R-:W4:Y:S01]  /*d2c70*/  LDL.64 R70, [R1+0x9ab8] ;  /* 0x009ab80001467983 */ /* 0x000f220000100a00 */
[----:B------:R-:W-:Y:S01]  /*d2c80*/  MOV R204, R210 ;  /* 0x000000d200cc7202 */ /* 0x000fe20000000f00 */
[----:B------:R-:W-:-:S02]  /*d2c90*/  IMAD.MOV.U32 R205, RZ, RZ, R211 ;  /* 0x000000ffffcd7224 */ /* 0x000fc400078e00d3 */
[----:B------:R0:W-:Y:S01]  /*d2ca0*/  STL.128 [R1+0x6e10], R208 ;  /* 0x006e10d001007387 */ /* 0x0001e20000100c00 */
[----:B------:R-:W-:Y:S01]  /*d2cb0*/  IMAD.MOV.U32 R202, RZ, RZ, R208 ;  /* 0x000000ffffca7224 */ /* 0x000fe200078e00d0 */
[----:B------:R-:W-:Y:S02]  /*d2cc0*/  MOV R203, R209 ;  /* 0x000000d100cb7202 */ /* 0x000fe40000000f00 */
[----:B------:R1:W-:Y:S01]  /*d2cd0*/  STL.128 [R1+0x6e20], R212 ;  /* 0x006e20d401007387 */ /* 0x0003e20000100c00 */
[----:B------:R-:W-:Y:S01]  /*d2ce0*/  MOV R206, R212 ;  /* 0x000000d400ce7202 */ /* 0x000fe20000000f00 */
[----:B------:R-:W-:Y:S02]  /*d2cf0*/  IMAD.MOV.U32 R207, RZ, RZ, R213 ;  /* 0x000000ffffcf7224 */ /* 0x000fe400078e00d5 */
[----:B0-----:R-:W-:Y:S01]  /*d2d00*/  IMAD.MOV.U32 R210, RZ, RZ, R214 ;  /* 0x000000ffffd27224 */ /* 0x001fe200078e00d6 */
[----:B------:R0:W-:Y:S01]  /*d2d10*/  STL.128 [R1+0x6e30], R232 ;  /* 0x006e30e801007387 */ /* 0x0001e20000100c00 */
[----:B------:R-:W-:-:S02]  /*d2d20*/  IMAD.MOV.U32 R211, RZ, RZ, R215 ;  /* 0x000000ffffd37224 */ /* 0x000fc400078e00d7 */
[----:B-1----:R-:W-:Y:S01]  /*d2d30*/  IMAD.MOV.U32 R214, RZ, RZ, R234 ;  /* 0x000000ffffd67224 */ /* 0x002fe200078e00ea */
[----:B------:R-:W-:Y:S01]  /*d2d40*/  MOV R215, R235 ;  /* 0x000000eb00d77202 */ /* 0x000fe20000000f00 */
[----:B------:R-:W-:Y:S01]  /*d2d50*/  IMAD.MOV.U32 R212, RZ, RZ, R232 ;  /* 0x000000ffffd47224 */ /* 0x000fe200078e00e8 */
[----:B------:R-:W4:Y:S01]  /*d2d60*/  LDL.LU.64 R208, [R1+0xade0] ;  /* 0x00ade00001d07983 */ /* 0x000f220000300a00 */
[----:B------:R-:W-:-:S03]  /*d2d70*/  IMAD.MOV.U32 R213, RZ, RZ, R233 ;  /* 0x000000ffffd57224 */ /* 0x000fc600078e00e9 */
[----:B0-----:R-:W4:Y:S04]  /*d2d80*/  LDL.LU.128 R232, [R1+0xadd0] ;  /* 0x00add00001e87983 */ /* 0x001f280000300c00 */
[----:B--2---:R0:W-:Y:S04]  /*d2d90*/  STL.64 [R1+0x8000], R2 ;  /* 0x0080000201007387 */ /* 0x0041e80000100a00 */
[----:B0-----:R-:W2:Y:S04]  /*d2da0*/  LDL.LU.64 R2, [R1+0xadc0] ;  /* 0x00adc00001027983 */ /* 0x001ea80000300a00 */
[----:B------:R0:W-:Y:S04]  /*d2db0*/  STL.64 [R1+0xad18], R196 ;  /* 0x00ad18c401007387 */ /* 0x0001e80000100a00 */
[----:B------:R1:W-:Y:S01]  /*d2dc0*/  STL.64 [R1+0x8008], R12 ;  /* 0x0080080c01007387 */ /* 0x0003e20000100a00 */
[----:B0-----:R-:W-:-:S02]  /*d2dd0*/  IMAD.MOV.U32 R196, RZ, RZ, R88 ;  /* 0x000000ffffc47224 */ /* 0x001fc400078e0058 */
[----:B------:R-:W-:Y:S02]  /*d2de0*/  IMAD.MOV.U32 R197, RZ, RZ, R89 ;  /* 0x000000ffffc57224 */ /* 0x000fe400078e0059 */
[----:B------:R-:W2:Y:S04]  /*d2df0*/  LDL.64 R88, [R1+0xa508] ;  /* 0x00a5080001587983 */ /* 0x000ea80000100a00 */
[----:B-1----:R-:W2:Y:S01]  /*d2e00*/  LDL.LU.64 R12, [R1+0xadb8] ;  /* 0x00adb800010c7983 */ /* 0x002ea20000300a00 */
[----:B------:R-:W-:Y:S02]  /*d2e10*/  DADD R176, -RZ, -R176 ;  /* 0x00000000ffb07229 */ /* 0x000fe400000009b0 */
[----:B---3--:R-:W-:Y:S01]  /*d2e20*/  DADD R66, -RZ, -R66 ;  /* 0x00000000ff427229 */ /* 0x008fe20000000942 */
[----:B------:R0:W-:Y:S04]  /*d2e30*/  STL.64 [R1+0xacd0], R74 ;  /* 0x00acd04a01007387 */ /* 0x0001e80000100a00 */
[----:B------:R1:W-:Y:S01]  /*d2e40*/  STL.64 [R1+0x77d8], R44 ;  /* 0x0077d82c01007387 */ /* 0x0003e20000100a00 */
[----:B----4-:R-:W-:Y:S01]  /*d2e50*/  DADD R68, -RZ, -R68 ;  /* 0x00000000ff447229 */ /* 0x010fe20000000944 */
[----:B0-----:R-:W-:Y:S01]  /*d2e60*/  IMAD.MOV.U32 R74, RZ, RZ, R192 ;  /* 0x000000ffff4a7224 */ /* 0x001fe200078e00c0 */
[----:B------:R-:W-:Y:S01]  /*d2e70*/  MOV R75, R193 ;  /* 0x000000c1004b7202 */ /* 0x000fe20000000f00 */
[----:B------:R-:W-:Y:S01]  /*d2e80*/  IMAD.MOV.U32 R193, RZ, RZ, R85 ;  /* 0x000000ffffc17224 */ /* 0x000fe200078e0055 */
[----:B------:R-:W-:Y:S01]  /*d2e90*/  MOV R192, R84 ;  /* 0x0000005400c07202 */ /* 0x000fe20000000f00 */
[----:B-1----:R-:W-:Y:S01]  /*d2ea0*/  IMAD.MOV.U32 R44, RZ, RZ, R70 ;  /* 0x000000ffff2c7224 */ /* 0x002fe200078e0046 */
[----:B------:R-:W-:Y:S01]  /*d2eb0*/  MOV R45, R71 ;  /* 0x00000047002d7202 */ /* 0x000fe20000000f00 */
[----:B------:R0:W-:Y:S01]  /*d2ec0*/  STL.64 [R1+0x7938], R8 ;  /* 0x0079380801007387 */ /* 0x0001e20000100a00 */
[----:B------:R-:W-:-:S03]  /*d2ed0*/  DADD R84, -RZ, -R4 ;  /* 0x00000000ff547229 */ /* 0x000fc60000000904 */
[----:B------:R-:W-:Y:S04]  /*d2ee0*/  STL.64 [R1+0x9a90], R176 ;  /* 0x009a90b001007387 */ /* 0x000fe80000100a00 */
[----:B------:R-:W-:Y:S04]  /*d2ef0*/  STL.64 [R1+0x9ab0], R68 ;  /* 0x009ab04401007387 */ /* 0x000fe80000100a00 */
[----:B------:R-:W-:Y:S01]  /*d2f00*/  STL.64 [R1+0x9ac8], R66 ;  /* 0x009ac84201007387 */ /* 0x000fe20000100a00 */
[----:B0-----:R-:W-:Y:S01]  /*d2f10*/  MOV R8, R178 ;  /* 0x000000b200087202 */ /* 0x001fe20000000f00 */
[----:B------:R-:W-:-:S02]  /*d2f20*/  IMAD.MOV.U32 R9, RZ, RZ, R179 ;  /* 0x000000ffff097224 */ /* 0x000fc400078e00b3 */
[----:B------:R-:W-:Y:S04]  /*d2f30*/  STL.64 [R1+0x7f58], R230 ;  /* 0x007f58e601007387 */ /* 0x000fe80000100a00 */
[----:B------:R-:W-:Y:S04]  /*d2f40*/  STL.64 [R1+0x7f30], R228 ;  /* 0x007f30e401007387 */ /* 0x000fe80000100a00 */
[----:B------:R0:W-:Y:S04]  /*d2f50*/  STL.64 [R1+0x7f90], R208 ;  /* 0x007f90d001007387 */ /* 0x0001e80000100a00 */
        /* <DEDUP_REMOVED lines=58> */
[----:B--2---:R2:W-:Y:S04]  /*d3300*/  STL.64 [R1+0x80e0], R2 ;  /* 0x0080e00201007387 */ /* 0x0045e80000100a00 */
[----:B0-----:R0:W5:Y:S04]  /*d3310*/  LDL.LU.64 R208, [R1+0xadb0] ;  /* 0x00adb00001d07983 */ /* 0x0011680000300a00 */
[----:B-1----:R0:W5:Y:S04]  /*d3320*/  LDL.LU.64 R234, [R1+0xada8] ;  /* 0x00ada80001ea7983 */ /* 0x0021680000300a00 */
[----:B---3--:R0:W5:Y:S04]  /*d3330*/  LDL.LU.64 R232, [R1+0xada0] ;  /* 0x00ada00001e87983 */ /* 0x0081680000300a00 */
        /* <DEDUP_REMOVED lines=26> */
[----:B------:R0:W5:Y:S04]  /*d34e0*/  LDL.LU.128 R176, [R1+0xacc0] ;  /* 0x00acc00001b07983 */ /* 0x0001680000300c00 */
[----:B------:R0:W5:Y:S04]  /*d34f0*/  LDL.LU.128 R68, [R1+0xacb0] ;  /* 0x00acb00001447983 */ /* 0x0001680000300c00 */
[----:B------:R0:W5:Y:S04]  /*d3500*/  LDL.LU.128 R64, [R1+0xaca0] ;  /* 0x00aca00001407983 */ /* 0x0001680000300c00 */
        /* <DEDUP_REMOVED lines=28> */
[----:B--2---:R0:W5:Y:S01]  /*d36d0*/  LDL.LU.64 R2, [R1+0xabb8] ;  /* 0x00abb80001027983 */ /* 0x0041620000300a00 */
[----:B------:R-:W-:-:S03]  /*d36e0*/  DADD R88, -RZ, -R88 ;  /* 0x00000000ff587229 */ /* 0x000fc60000000958 */
[----:B------:R0:W-:Y:S04]  /*d36f0*/  STL.128 [R1+0x69f0], R76 ;  /* 0x0069f04c01007387 */ /* 0x0001e80000100c00 */
[----:B------:R0:W-:Y:S04]  /*d3700*/  STL.128 [R1+0x6a00], R80 ;  /* 0x006a005001007387 */ /* 0x0001e80000100c00 */
[----:B------:R0:W-:Y:S04]  /*d3710*/  STL.128 [R1+0x6a10], R84 ;  /* 0x006a105401007387 */ /* 0x0001e80000100c00 */
[----:B------:R0:W-:Y:S04]  /*d3720*/  STL.128 [R1+0x6b70], R88 ;  /* 0x006b705801007387 */ /* 0x0001e80000100c00 */
[----:B------:R0:W-:Y:S04]  /*d3730*/  STL.64 [R1+0x7b60], R72 ;  /* 0x007b604801007387 */ /* 0x0001e80000100a00 */
[----:B------:R0:W-:Y:S04]  /*d3740*/  STL.64 [R1+0x8330], R12 ;  /* 0x0083300c01007387 */ /* 0x0001e80000100a00 */
[----:B------:R0:W-:Y:S01]  /*d3750*/  STL.64 [R1+0x7c68], R8 ;  /* 0x007c680801007387 */ /* 0x0001e20000100a00 */
[----:B------:R-:W-:Y:S05]  /*d3760*/  @P3 BRA `(.L_x_2118) ;  /* 0x0000002800ac3947 */ /* 0x000fea0003800000 */
[----:B------:R-:W-:Y:S01]  /*d3770*/  IMAD.MOV.U32 R168, RZ, RZ, R8 ;  /* 0x000000ffffa87224 */ /* 0x000fe200078e0008 */
[----:B------:R-:W2:Y:S01]  /*d3780*/  LDL.64 R110, [R1+0x9fe8] ;  /* 0x009fe800016e7983 */ /* 0x000ea20000100a00 */
[----:B------:R-:W-:-:S03]  /*d3790*/  IMAD.MOV.U32 R169, RZ, RZ, R9 ;  /* 0x000000ffffa97224 */ /* 0x000fc600078e0009 */
[----:B0-----:R-:W3:Y:S04]  /*d37a0*/  LDL.64 R8, [R1+0x9850] ;  /* 0x0098500001087983 */ /* 0x001ee80000100a00 */
[----:B------:R-:W2:Y:S04]  /*d37b0*/  LDL.64 R98, [R1+0xa440] ;  /* 0x00a4400001627983 */ /* 0x000ea80000100a00 */
[----:B------:R-:W4:Y:S04]  /*d37c0*/  LDL.64 R166, [R1+0xa4f0] ;  /* 0x00a4f00001a67983 */ /* 0x000f280000100a00 */
[----:B------:R-:W4:Y:S01]  /*d37d0*/  LDL.64 R76, [R1+0xa438] ;  /* 0x00a43800014c7983 */ /* 0x000f220000100a00 */
[----:B------:R-:W-:Y:S01]  /*d37e0*/  UMOV UR4, 0xb1d33509 ;  /* 0xb1d3350900047882 */ /* 0x000fe20000000000 */
[----:B------:R-:W-:-:S02]  /*d37f0*/  UMOV UR5, 0x3fdbe53c ;  /* 0x3fdbe53c00057882 */ /* 0x000fc40000000000 */
[----:B-----5:R-:W-:Y:S04]  /*d3800*/  STL.64 [R1+0xae00], R2 ;  /* 0x00ae000201007387 */ /* 0x020fe80000100a00 */
[----:B------:R-:W4:Y:S04]  /*d3810*/  LDL.64 R144, [R1+0x9ef0] ;  /* 0x009ef00001907983 */ /* 0x000f280000100a00 */
[----:B------:R-:W4:Y:S04]  /*d3820*/  LDL.64 R96, [R1+0x9f00] ;  /* 0x009f000001607983 */ /* 0x000f280000100a00 */
[----:B------:R-:W4:Y:S04]  /*d3830*/  LDL.64 R170, [R1+0x9bf0] ;  /* 0x009bf00001aa7983 */ /* 0x000f280000100a00 */
[----:B------:R-:W4:Y:S04]  /*d3840*/  LDL.64 R236, [R1+0x9ac0] ;  /* 0x009ac00001ec7983 */ /* 0x000f280000100a00 */
[----:B------:R-:W4:Y:S04]  /*d3850*/  LDL.64 R86, [R1+0xa2e8] ;  /* 0x00a2e80001567983 */ /* 0x000f280000100a00 */
[----:B------:R0:W-:Y:S04]  /*d3860*/  STL.64 [R1+0xae08], R10 ;  /* 0x00ae080a01007387 */ /* 0x0001e80000100a00 */
[----:B------:R-:W-:Y:S04]  /*d3870*/  STL.128 [R1+0xac20], R32 ;  /* 0x00ac202001007387 */ /* 0x000fe80000100c00 */
[----:B------:R-:W-:Y:S04]  /*d3880*/  STL.128 [R1+0xac80], R56 ;  /* 0x00ac803801007387 */ /* 0x000fe80000100c00 */
[----:B0-----:R-:W4:Y:S04]  /*d3890*/  LDL.64 R10, [R1+0xa418] ;  /* 0x00a41800010a7983 */ /* 0x001f280000100a00 */
[----:B------:R-:W-:Y:S04]  /*d38a0*/  STL.128 [R1+0xabe0], R16 ;  /* 0x00abe01001007387 */ /* 0x000fe80000100c00 */
        /* <DEDUP_REMOVED lines=13> */
[----:B------:R-:W-:Y:S04]  /*d3980*/  STL.128 [R1+0xad80], R220 ;  /* 0x00ad80dc01007387 */ /* 0x000fe80000100c00 */
[----:B------:R-:W-:Y:S04]  /*d3990*/  STL.128 [R1+0xad70], R216 ;  /* 0x00ad70d801007387 */ /* 0x000fe80000100c00 */
[----:B------:R-:W-:Y:S04]  /*d39a0*/  STL.128 [R1+0xac90], R60 ;  /* 0x00ac903c01007387 */ /* 0x000fe80000100c00 */
[----:B------:R0:W-:Y:S04]  /*d39b0*/  STL.128 [R1+0xac10], R28 ;  /* 0x00ac101c01007387 */ /* 0x0001e80000100c00 */
[----:B------:R1:W-:Y:S04]  /*d39c0*/  STL.128 [R1+0xac40], R40 ;  /* 0x00ac402801007387 */ /* 0x0003e80000100c00 */
[----:B------:R1:W-:Y:S04]  /*d39d0*/  STL.128 [R1+0xac30], R36 ;  /* 0x00ac302401007387 */ /* 0x0003e80000100c00 */
[----:B------:R-:W4:Y:S04]  /*d39e0*/  LDL.64 R240, [R1+0x9af8] ;  /* 0x009af80001f07983 */ /* 0x000f280000100a00 */
[----:B0-----:R-:W4:Y:S04]  /*d39f0*/  LDL.64 R30, [R1+0xa3a0] ;  /* 0x00a3a000011e7983 */ /* 0x001f280000100a00 */
[----:B------:R-:W4:Y:S04]  /*d3a00*/  LDL.64 R28, [R1+0xa398] ;  /* 0x00a39800011c7983 */ /* 0x000f280000100a00 */
[----:B------:R-:W4:Y:S04]  /*d3a10*/  LDL.64 R238, [R1+0x9ae8] ;  /* 0x009ae80001ee7983 */ /* 0x000f280000100a00 */
[----:B-1----:R-:W4:Y:S04]  /*d3a20*/  LDL.64 R40, [R1+0xa3c0] ;  /* 0x00a3c00001287983 */ /* 0x002f280000100a00 */
        /* <DEDUP_REMOVED lines=8> */
[----:B------:R0:W-:Y:S04]  /*d3ab0*/  STL.128 [R1+0xac00], R24 ;  /* 0x00ac001801007387 */ /* 0x0001e80000100c00 */
[----:B------:R1:W-:Y:S04]  /*d3ac0*/  STL.128 [R1+0xabf0], R20 ;  /* 0x00abf01401007387 */ /* 0x0003e80000100c00 */
[----:B------:R-:W-:Y:S04]  /*d3ad0*/  STL.128 [R1+0xad90], R224 ;  /* 0x00ad90e001007387 */ /* 0x000fe80000100c00 */
[----:B------:R-:W-:Y:S04]  /*d3ae0*/  STL.128 [R1+0xadb0], R232 ;  /* 0x00adb0e801007387 */ /* 0x000fe80000100c00 */
[----:B0-----:R-:W4:Y:S04]  /*d3af0*/  LDL.64 R26, [R1+0xa3d0] ;  /* 0x00a3d000011a7983 */ /* 0x001f280000100a00 */
[----:B-1----:R-:W4:Y:S04]  /*d3b00*/  LDL.64 R22, [R1+0xa3c8] ;  /* 0x00a3c80001167983 */ /* 0x002f280000100a00 */
[----:B------:R-:W-:Y:S04]  /*d3b10*/  STL.128 [R1+0xada0], R228 ;  /* 0x00ada0e401007387 */ /* 0x000fe80000100c00 */
[----:B------:R-:W-:Y:S04]  /*d3b20*/  STL.128 [R1+0xad00], R188 ;  /* 0x00ad00bc01007387 */ /* 0x000fe80000100c00 */
[----:B------:R0:W-:Y:S04]  /*d3b30*/  STL.128 [R1+0xac70], R52 ;  /* 0x00ac703401007387 */ /* 0x0001e80000100c00 */
[----:B------:R-:W4:Y:S04]  /*d3b40*/  LDL.64 R156, [R1+0x9b50] ;  /* 0x009b5000019c7983 */ /* 0x000f280000100a00 */
[----:B------:R-:W4:Y:S04]  /*d3b50*/  LDL.64 R20, [R1+0xa3f0] ;  /* 0x00a3f00001147983 */ /* 0x000f280000100a00 */
[----:B------:R-:W4:Y:S04]  /*d3b60*/  LDL.64 R42, [R1+0xa350] ;  /* 0x00a35000012a7983 */ /* 0x000f280000100a00 */
[----:B------:R-:W4:Y:S04]  /*d3b70*/  LDL.64 R6, [R1+0xa3d8] ;  /* 0x00a3d80001067983 */ /* 0x000f280000100a00 */
[----:B0-----:R-:W4:Y:S04]  /*d3b80*/  LDL.64 R54, [R1+0xa380] ;  /* 0x00a3800001367983 */ /* 0x001f280000100a00 */
[----:B------:R-:W4:Y:S04]  /*d3b90*/  LDL.64 R52, [R1+0xa378] ;  /* 0x00a3780001347983 */ /* 0x000f280000100a00 */
[----:B------:R0:W-:Y:S04]  /*d3ba0*/  STL.128 [R1+0xac60], R48 ;  /* 0x00ac603001007387 */ /* 0x0001e80000100c00 */
[----:B------:R1:W-:Y:S04]  /*d3bb0*/  STL.128 [R1+0xac50], R44 ;  /* 0x00ac502c01007387 */ /* 0x0003e80000100c00 */
[----:B------:R-:W-:Y:S04]  /*d3bc0*/  STL.128 [R1+0xad10], R192 ;  /* 0x00ad10c001007387 */ /* 0x000fe80000100c00 */
[----:B------:R-:W-:Y:S04]  /*d3bd0*/  STL.128 [R1+0xad40], R204 ;  /* 0x00ad40cc01007387 */ /* 0x000fe80000100c00 */
[----:B0-----:R-:W4:Y:S04]  /*d3be0*/  LDL.64 R48, [R1+0xa368] ;  /* 0x00a3680001307983 */ /* 0x001f280000100a00 */
[----:B-1----:R-:W4:Y:S04]  /*d3bf0*/  LDL.64 R46, [R1+0xa360] ;  /* 0x00a36000012e7983 */ /* 0x002f280000100a00 */
[----:B------:R-:W4:Y:S04]  /*d3c00*/  LDL.64 R44, [R1+0xa358] ;  /* 0x00a35800012c7983 */ /* 0x000f280000100a00 */
[----:B------:R-:W-:Y:S04]  /*d3c10*/  STL.128 [R1+0xad30], R200 ;  /* 0x00ad30c801007387 */ /* 0x000fe80000100c00 */
[----:B------:R-:W-:Y:S04]  /*d3c20*/  STL.128 [R1+0xacf0], R184 ;  /* 0x00acf0b801007387 */ /* 0x000fe80000100c00 */
[----:B------:R-:W-:Y:S04]  /*d3c30*/  STL.128 [R1+0xad60], R212 ;  /* 0x00ad60d401007387 */ /* 0x000fe80000100c00 */
[----:B------:R-:W-:Y:S04]  /*d3c40*/  STL.128 [R1+0xad20], R196 ;  /* 0x00ad20c401007387 */ /* 0x000fe80000100c00 */
[----:B------:R0:W-:Y:S04]  /*d3c50*/  STL.128 [R1+0xaca0], R64 ;  /* 0x00aca04001007387 */ /* 0x0001e80000100c00 */
[----:B------:R-:W4:Y:S01]  /*d3c60*/  LDL.64 R50, [R1+0xa370] ;  /* 0x00a3700001327983 */ /* 0x000f220000100a00 */
[----:B---3--:R-:W-:-:S03]  /*d3c70*/  DMUL R8, R8, UR4 ;  /* 0x0000000408087c28 */ /* 0x008fc60008000000 */
[----:B------:R-:W3:Y:S04]  /*d3c80*/  LDL.64 R60, [R1+0xa2d8] ;  /* 0x00a2d800013c7983 */ /* 0x000ee80000100a00 */
[----:B------:R-:W-:Y:S01]  /*d3c90*/  STL.128 [R1+0xad50], R208 ;  /* 0x00ad50d001007387 */ /* 0x000fe20000100c00 */
[----:B--2---:R-:W-:-:S03]  /*d3ca0*/  DFMA R2, R98, R8, R110 ;  /* 0x000000086202722b */ /* 0x004fc6000000006e */
[----:B0-----:R-:W2:Y:S01]  /*d3cb0*/  LDL.64 R64, [R1+0xa2f0] ;  /* 0x00a2f00001407983 */ /* 0x001ea20000100a00 */
[----:B----4-:R-:W-:-:S03]  /*d3cc0*/  DFMA R76, R76, R8, -R166 ;  /* 0x000000084c4c722b */ /* 0x010fc600000008a6 */
[----:B------:R-:W4:Y:S04]  /*d3cd0*/  LDL.64 R110, [R1+0x9b58] ;  /* 0x009b5800016e7983 */ /* 0x000f280000100a00 */
[----:B------:R-:W-:Y:S04]  /*d3ce0*/  STL.64 [R1+0x7d48], R2 ;  /* 0x007d480201007387 */ /* 0x000fe80000100a00 */
[----:B------:R0:W-:Y:S04]  /*d3cf0*/  STL.64 [R1+0xae10], R2 ;  /* 0x00ae100201007387 */ /* 0x0001e80000100a00 */
[----:B------:R-:W3:Y:S04]  /*d3d00*/  LDL.64 R166, [R1+0xa540] ;  /* 0x00a5400001a67983 */ /* 0x000ee80000100a00 */
[----:B------:R1:W-:Y:S04]  /*d3d10*/  STL.64 [R1+0xabd0], R14 ;  /* 0x00abd00e01007387 */ /* 0x0003e80000100a00 */
[----:B0-----:R-:W2:Y:S01]  /*d3d20*/  LDL.64 R2, [R1+0xa400] ;  /* 0x00a4000001027983 */ /* 0x001ea20000100a00 */
[-C--:B------:R-:W-:Y:S01]  /*d3d30*/  DFMA R32, R96, R8.reuse, R144 ;  /* 0x000000086020722b */ /* 0x080fe20000000090 */
[----:B------:R-:W-:Y:S01]  /*d3d40*/  MOV R144, R170 ;  /* 0x000000aa00907202 */ /* 0x000fe20000000f00 */
[----:B------:R-:W-:Y:S01]  /*d3d50*/  IMAD.MOV.U32 R145, RZ, RZ, R171 ;  /* 0x000000ffff917224 */ /* 0x000fe200078e00ab */
[----:B------:R-:W-:Y:S01]  /*d3d60*/  MOV R171, R13 ;  /* 0x0000000d00ab7202 */ /* 0x000fe20000000f00 */
[----:B------:R-:W-:Y:S01]  /*d3d70*/  IMAD.MOV.U32 R170, RZ, RZ, R12 ;  /* 0x000000ffffaa7224 */ /* 0x000fe200078e000c */
[-C--:B------:R-:W-:Y:S01]  /*d3d80*/  DFMA R56, R86, R8.reuse, R236 ;  /* 0x000000085638722b */ /* 0x080fe200000000ec */
[----:B------:R-:W4:Y:S04]  /*d3d90*/  LDL.64 R12, [R1+0xa3e0] ;  /* 0x00a3e000010c7983 */ /* 0x000f280000100a00 */
[----:B------:R-:W4:Y:S04]  /*d3da0*/  LDL.64 R236, [R1+0x9b10] ;  /* 0x009b100001ec7983 */ /* 0x000f280000100a00 */
[----:B------:R-:W4:Y:S04]  /*d3db0*/  LDL.64 R244, [R1+0x9c58] ;  /* 0x009c580001f47983 */ /* 0x000f280000100a00 */
[----:B-1----:R-:W4:Y:S04]  /*d3dc0*/  LDL.64 R14, [R1+0xa3f8] ;  /* 0x00a3f800010e7983 */ /* 0x002f280000100a00 */
[----:B------:R-:W-:Y:S04]  /*d3dd0*/  STL.64 [R1+0xacc0], R74 ;  /* 0x00acc04a01007387 */ /* 0x000fe80000100a00 */
[----:B------:R-:W-:Y:S04]  /*d3de0*/  STL.128 [R1+0xacd0], R176 ;  /* 0x00acd0b001007387 */ /* 0x000fe80000100c00 */
[----:B------:R-:W4:Y:S04]  /*d3df0*/  LDL.64 R138, [R1+0x9c98] ;  /* 0x009c9800018a7983 */ /* 0x000f280000100a00 */
        /* <DEDUP_REMOVED lines=10> */
[----:B---3--:R-:W-:-:S03]  /*d3ea0*/  DFMA R86, R10, R8, -R166 ;  /* 0x000000080a56722b */ /* 0x008fc600000008a6 */
[----:B------:R-:W3:Y:S04]  /*d3eb0*/  LDL.64 R166, [R1+0x9bb8] ;  /* 0x009bb80001a67983 */ /* 0x000ee80000100a00 */
[----:B------:R-:W3:Y:S01]  /*d3ec0*/  LDL.64 R10, [R1+0xa390] ;  /* 0x00a39000010a7983 */ /* 0x000ee20000100a00 */
[----:B--2---:R-:W-:-:S03]  /*d3ed0*/  DFMA R16, R2, R8, R170 ;  /* 0x000000080210722b */ /* 0x004fc600000000aa */
[----:B------:R-:W2:Y:S04]  /*d3ee0*/  LDL.64 R170, [R1+0x9db0] ;  /* 0x009db00001aa7983 */ /* 0x000ea80000100a00 */
[----:B------:R-:W2:Y:S01]  /*d3ef0*/  LDL.64 R2, [R1+0xa388] ;  /* 0x00a3880001027983 */ /* 0x000ea20000100a00 */
[-C--:B------:R-:W-:Y:S02]  /*d3f00*/  DFMA R80, R80, R8.reuse, -R160 ;  /* 0x000000085050722b */ /* 0x080fe400000008a0 */
[-C--:B------:R-:W-:Y:S01]  /*d3f10*/  DFMA R82, R82, R8.reuse, -R172 ;  /* 0x000000085252722b */ /* 0x080fe200000008ac */
[----:B------:R-:W4:Y:S01]  /*d3f20*/  LDL.64 R160, [R1+0x9bc8] ;  /* 0x009bc80001a07983 */ /* 0x000f220000100a00 */
[-C--:B------:R-:W-:Y:S02]  /*d3f30*/  DFMA R62, R88, R8.reuse, R152 ;  /* 0x00000008583e722b */ /* 0x080fe40000000098 */
[-C--:B------:R-:W-:Y:S01]  /*d3f40*/  DFMA R58, R84, R8.reuse, -R174 ;  /* 0x00000008543a722b */ /* 0x080fe200000008ae */
[----:B------:R-:W4:Y:S01]  /*d3f50*/  LDL.64 R172, [R1+0x9bb0] ;  /* 0x009bb00001ac7983 */ /* 0x000f220000100a00 */
[----:B------:R-:W-:-:S03]  /*d3f60*/  DFMA R78, R78, R8, -R158 ;  /* 0x000000084e4e722b */ /* 0x000fc6000000089e */
[----:B------:R-:W4:Y:S04]  /*d3f70*/  LDL.64 R152, [R1+0x9af0] ;  /* 0x009af00001987983 */ /* 0x000f280000100a00 */
[----:B------:R-:W4:Y:S04]  /*d3f80*/  LDL.64 R174, [R1+0x9b18] ;  /* 0x009b180001ae7983 */ /* 0x000f280000100a00 */
[----:B------:R-:W4:Y:S01]  /*d3f90*/  LDL.64 R158, [R1+0x9bc0] ;  /* 0x009bc000019e7983 */ /* 0x000f220000100a00 */
[----:B---3--:R-:W-:-:S03]  /*d3fa0*/  DFMA R222, R10, R8, R166 ;  /* 0x000000080ade722b */ /* 0x008fc600000000a6 */
[----:B------:R-:W3:Y:S04]  /*d3fb0*/  LDL.64 R166, [R1+0x9dd0] ;  /* 0x009dd00001a67983 */ /* 0x000ee80000100a00 */
[----:B------:R-:W3:Y:S01]  /*d3fc0*/  LDL.64 R10, [R1+0xa308] ;  /* 0x00a30800010a7983 */ /* 0x000ee20000100a00 */
[----:B--2---:R-:W-:-:S03]  /*d3fd0*/  DFMA R216, R2, R8, R170 ;  /* 0x0000000802d8722b */ /* 0x004fc600000000aa */
[----:B------:R-:W2:Y:S04]  /*d3fe0*/  LDL.64 R170, [R1+0x9dd8] ;  /* 0x009dd80001aa7983 */ /* 0x000ea80000100a00 */
[----:B------:R-:W2:Y:S01]  /*d3ff0*/  LDL.64 R2, [R1+0xa300] ;  /* 0x00a3000001027983 */ /* 0x000ea20000100a00 */
[-C--:B------:R-:W-:Y:S02]  /*d4000*/  DFMA R70, R92, R8.reuse, R168 ;  /* 0x000000085c46722b */ /* 0x080fe400000000a8 */
[-C--:B------:R-:W-:Y:S01]  /*d4010*/  DFMA R4, R90, R8.reuse, -R242 ;  /* 0x000000085a04722b */ /* 0x080fe200000008f2 */
[----:B------:R-:W2:Y:S04]  /*d4020*/  LDL.64 R168, [R1+0x9be0] ;  /* 0x009be00001a87983 */ /* 0x000ea80000100a00 */
[----:B------:R-:W2:Y:S01]  /*d4030*/  LDL.64 R242, [R1+0x9be8] ;  /* 0x009be80001f27983 */ /* 0x000ea20000100a00 */
[----:B----4-:R-:W-:-:S02]  /*d4040*/  DFMA R226, R30, R8, R160 ;  /* 0x000000081ee2722b */ /* 0x010fc400000000a0 */
[-C--:B------:R-:W-:Y:S01]  /*d4050*/  DFMA R220, R28, R8.reuse, R172 ;  /* 0x000000081cdc722b */ /* 0x080fe200000000ac */
[----:B------:R-:W4:Y:S01]  /*d4060*/  LDL.64 R160, [R1+0x9e10] ;  /* 0x009e100001a07983 */ /* 0x000f220000100a00 */
[-C--:B------:R-:W-:Y:S02]  /*d4070*/  DFMA R84, R238, R8.reuse, -R240 ;  /* 0x00000008ee54722b */ /* 0x080fe400000008f0 */
[-C--:B------:R-:W-:Y:S01]  /*d4080*/  DFMA R232, R40, R8.reuse, R152 ;  /* 0x0000000828e8722b */ /* 0x080fe20000000098 */
[----:B------:R-:W4:Y:S01]  /*d4090*/  LDL.64 R30, [R1+0xa328] ;  /* 0x00a32800011e7983 */ /* 0x000f220000100a00 */
[-C--:B------:R-:W-:Y:S02]  /*d40a0*/  DFMA R234, R238, R8.reuse, R240 ;  /* 0x00000008eeea722b */ /* 0x080fe400000000f0 */
[-C--:B------:R-:W-:Y:S01]  /*d40b0*/  DFMA R228, R38, R8.reuse, R236 ;  /* 0x0000000826e4722b */ /* 0x080fe200000000ec */
[----:B------:R-:W4:Y:S01]  /*d40c0*/  LDL.64 R172, [R1+0x9e18] ;  /* 0x009e180001ac7983 */ /* 0x000f220000100a00 */
[----:B------:R-:W-:-:S02]  /*d40d0*/  DFMA R24, R94, R8, -R150 ;  /* 0x000000085e18722b */ /* 0x000fc40000000896 */
[-C--:B------:R-:W-:Y:S01]  /*d40e0*/  DFMA R18, R18, R8.reuse, R110 ;  /* 0x000000081212722b */ /* 0x080fe2000000006e */
[----:B------:R-:W4:Y:S01]  /*d40f0*/  LDL.64 R28, [R1+0xa320] ;  /* 0x00a32000011c7983 */ /* 0x000f220000100a00 */
[-C--:B------:R-:W-:Y:S02]  /*d4100*/  DFMA R12, R12, R8.reuse, R144 ;  /* 0x000000080c0c722b */ /* 0x080fe40000000090 */
[-C--:B------:R-:W-:Y:S01]  /*d4110*/  DFMA R230, R36, R8.reuse, R174 ;  /* 0x0000000824e6722b */ /* 0x080fe200000000ae */
[----:B------:R-:W4:Y:S01]  /*d4120*/  LDL.64 R240, [R1+0x9b48] ;  /* 0x009b480001f07983 */ /* 0x000f220000100a00 */
[----:B------:R-:W-:-:S03]  /*d4130*/  DFMA R224, R34, R8, R158 ;  /* 0x0000000822e0722b */ /* 0x000fc6000000009e */
        /* <DEDUP_REMOVED lines=12> */
[----:B---3--:R-:W-:-:S03]  /*d4200*/  DFMA R188, R10, R8, R166 ;  /* 0x000000080abc722b */ /* 0x008fc600000000a6 */
[----:B------:R-:W3:Y:S01]  /*d4210*/  LDL.64 R166, [R1+0x9df0] ;  /* 0x009df00001a67983 */ /* 0x000ee20000100a00 */
[----:B------:R-:W-:-:S03]  /*d4220*/  DFMA R20, R20, R8, R156 ;  /* 0x000000081414722b */ /* 0x000fc6000000009c */
[----:B------:R-:W3:Y:S01]  /*d4230*/  LDL.64 R156, [R1+0x9df8] ;  /* 0x009df800019c7983 */ /* 0x000ee20000100a00 */
[----:B--2---:R-:W-:-:S03]  /*d4240*/  DFMA R190, R2, R8, R170 ;  /* 0x0000000802be722b */ /* 0x004fc600000000aa */
[----:B------:R-:W3:Y:S01]  /*d4250*/  LDL.64 R2, [R1+0xa2f8] ;  /* 0x00a2f80001027983 */ /* 0x000ee20000100a00 */
[----:B------:R-:W-:-:S03]  /*d4260*/  DFMA R26, R26, R8, R168 ;  /* 0x000000081a1a722b */ /* 0x000fc600000000a8 */
[----:B------:R-:W2:Y:S01]  /*d4270*/  LDL.64 R168, [R1+0x9b60] ;  /* 0x009b600001a87983 */ /* 0x000ea20000100a00 */
[----:B------:R-:W-:-:S03]  /*d4280*/  DFMA R22, R22, R8, R242 ;  /* 0x000000081616722b */ /* 0x000fc600000000f2 */
[----:B------:R-:W2:Y:S04]  /*d4290*/  LDL.64 R242, [R1+0x9b68] ;  /* 0x009b680001f27983 */ /* 0x000ea80000100a00 */
[----:B------:R-:W2:Y:S01]  /*d42a0*/  LDL.64 R10, [R1+0xa268] ;  /* 0x00a26800010a7983 */ /* 0x000ea20000100a00 */
[----:B----4-:R-:W-:-:S03]  /*d42b0*/  DFMA R192, R30, R8, R160 ;  /* 0x000000081ec0722b */ /* 0x010fc600000000a0 */
[----:B------:R-:W4:Y:S04]  /*d42c0*/  LDL.64 R160, [R1+0x9ea8] ;  /* 0x009ea80001a07983 */ /* 0x000f280000100a00 */
[----:B------:R-:W4:Y:S01]  /*d42d0*/  LDL.64 R170, [R1+0x9ee8] ;  /* 0x009ee80001aa7983 */ /* 0x000f220000100a00 */
[----:B------:R-:W-:-:S03]  /*d42e0*/  DFMA R194, R28, R8, R172 ;  /* 0x000000081cc2722b */ /* 0x000fc600000000ac */
[----:B------:R-:W4:Y:S01]  /*d42f0*/  LDL.64 R28, [R1+0xa270] ;  /* 0x00a27000011c7983 */ /* 0x000f220000100a00 */
[----:B------:R-:W-:-:S03]  /*d4300*/  DFMA R206, R42, R8, R240 ;  /* 0x000000082ace722b */ /* 0x000fc600000000f0 */
[----:B------:R-:W4:Y:S04]  /*d4310*/  LDL.64 R42, [R1+0xa2a0] ;  /* 0x00a2a000012a7983 */ /* 0x000f280000100a00 */
[----:B------:R-:W4:Y:S01]  /*d4320*/  LDL.64 R172, [R1+0x9cc0] ;  /* 0x009cc00001ac7983 */ /* 0x000f220000100a00 */
[----:B------:R-:W-:-:S03]  /*d4330*/  DFMA R200, R40, R8, R238 ;  /* 0x0000000828c8722b */ /* 0x000fc600000000ee */
[----:B------:R-:W4:Y:S04]  /*d4340*/  LDL.64 R238, [R1+0x9bd8] ;  /* 0x009bd80001ee7983 */ /* 0x000f280000100a00 */
[----:B------:R-:W4:Y:S01]  /*d4350*/  LDL.64 R40, [R1+0xa298] ;  /* 0x00a2980001287983 */ /* 0x000f220000100a00 */
[----:B------:R-:W-:-:S03]  /*d4360*/  DFMA R202, R38, R8, R236 ;  /* 0x0000000826ca722b */ /* 0x000fc600000000ec */
[----:B------:R-:W4:Y:S01]  /*d4370*/  LDL.64 R236, [R1+0x9cb0] ;  /* 0x009cb00001ec7983 */ /* 0x000f220000100a00 */
[----:B------:R-:W-:-:S03]  /*d4380*/  DFMA R6, R6, R8, R150 ;  /* 0x000000080606722b */ /* 0x000fc60000000096 */
        /* <DEDUP_REMOVED lines=12> */
[----:B------:R-:W4:Y:S04]  /*d4450*/  LDL.64 R240, [R1+0x9bd0] ;  /* 0x009bd00001f07983 */ /* 0x000f280000100a00 */
[----:B------:R-:W4:Y:S01]  /*d4460*/  LDL.64 R44, [R1+0xa2a8] ;  /* 0x00a2a800012c7983 */ /* 0x000f220000100a00 */
[----:B------:R-:W-:Y:S01]  /*d4470*/  MOV R68, R24 ;  /* 0x0000001800447202 */ /* 0x000fe20000000f00 */
[----:B------:R-:W-:Y:S02]  /*d4480*/  IMAD.MOV.U32 R69, RZ, RZ, R25 ;  /* 0x000000ffff457224 */ /* 0x000fe400078e0019 */
[----:B------:R-:W4:Y:S04]  /*d4490*/  LDL.64 R152, [R1+0x9e08] ;  /* 0x009e080001987983 */ /* 0x000f280000100a00 */
[----:B------:R-:W4:Y:S04]  /*d44a0*/  LDL.64 R30, [R1+0xa278] ;  /* 0x00a27800011e7983 */ /* 0x000f280000100a00 */
[----:B------:R0:W-:Y:S04]  /*d44b0*/  STL.64 [R1+0x9a90], R24 ;  /* 0x009a901801007387 */ /* 0x0001e80000100a00 */
[----:B------:R1:W-:Y:S04]  /*d44c0*/  STL.64 [R1+0x9ab0], R4 ;  /* 0x009ab00401007387 */ /* 0x0003e80000100a00 */
[----:B------:R-:W4:Y:S04]  /*d44d0*/  LDL.64 R158, [R1+0x9ee0] ;  /* 0x009ee000019e7983 */ /* 0x000f280000100a00 */
[----:B------:R-:W4:Y:S04]  /*d44e0*/  LDL.64 R38, [R1+0xa288] ;  /* 0x00a2880001267983 */ /* 0x000f280000100a00 */
[----:B0-----:R-:W4:Y:S01]  /*d44f0*/  LDL.64 R24, [R1+0xa1d0] ;  /* 0x00a1d00001187983 */ /* 0x001f220000100a00 */
[----:B------:R-:W-:-:S03]  /*d4500*/  DFMA R14, R14, R8, R244 ;  /* 0x000000080e0e722b */ /* 0x000fc600000000f4 */
[----:B------:R-:W-:Y:S04]  /*d4510*/  STL.64 [R1+0x7f00], R32 ;  /* 0x007f002001007387 */ /* 0x000fe80000100a00 */
[----:B------:R-:W4:Y:S04]  /*d4520*/  LDL.64 R244, [R1+0x9e80] ;  /* 0x009e800001f47983 */ /* 0x000f280000100a00 */
[----:B------:R-:W4:Y:S01]  /*d4530*/  LDL.64 R52, [R1+0xa2c8] ;  /* 0x00a2c80001347983 */ /* 0x000f220000100a00 */
[----:B---3--:R-:W-:-:S03]  /*d4540*/  DFMA R184, R2, R8, R166 ;  /* 0x0000000802b8722b */ /* 0x008fc600000000a6 */
[----:B------:R-:W3:Y:S04]  /*d4550*/  LDL.64 R166, [R1+0x9cc8] ;  /* 0x009cc80001a67983 */ /* 0x000ee80000100a00 */
[----:B------:R-:W3:Y:S01]  /*d4560*/  LDL.64 R2, [R1+0xa260] ;  /* 0x00a2600001027983 */ /* 0x000ee20000100a00 */
[-C--:B--2---:R-:W-:Y:S02]  /*d4570*/  DFMA R208, R48, R8.reuse, R168 ;  /* 0x0000000830d0722b */ /* 0x084fe400000000a8 */
[-C--:B------:R-:W-:Y:S01]  /*d4580*/  DFMA R210, R46, R8.reuse, R242 ;  /* 0x000000082ed2722b */ /* 0x080fe200000000f2 */
[----:B------:R-:W2:Y:S04]  /*d4590*/  LDL.64 R48, [R1+0xa2b8] ;  /* 0x00a2b80001307983 */ /* 0x000ea80000100a00 */
        /* <DEDUP_REMOVED lines=16> */
[-C--:B------:R-:W-:Y:S01]  /*d46a0*/  DFMA R88, R60, R8.reuse, -R110 ;  /* 0x000000083c58722b */ /* 0x080fe2000000086e */
[----:B------:R-:W-:Y:S01]  /*d46b0*/  IMAD.MOV.U32 R60, RZ, RZ, R4 ;  /* 0x000000ffff3c7224 */ /* 0x000fe200078e0004 */
[----:B------:R-:W-:Y:S01]  /*d46c0*/  MOV R61, R5 ;  /* 0x00000005003d7202 */ /* 0x000fe20000000f00 */
[----:B------:R-:W4:Y:S01]  /*d46d0*/  LDL.64 R40, [R1+0xa208] ;  /* 0x00a2080001287983 */ /* 0x000f220000100a00 */
[----:B------:R-:W-:-:S03]  /*d46e0*/  DFMA R90, R54, R8, -R144 ;  /* 0x00000008365a722b */ /* 0x000fc60000000890 */
[----:B-1----:R-:W4:Y:S01]  /*d46f0*/  LDL.64 R4, [R1+0xa1c8] ;  /* 0x00a1c80001047983 */ /* 0x002f220000100a00 */
[----:B------:R-:W-:-:S03]  /*d4700*/  DFMA R170, R36, R8, R170 ;  /* 0x0000000824aa722b */ /* 0x000fc600000000aa */
[----:B------:R-:W4:Y:S04]  /*d4710*/  LDL.64 R144, [R1+0x9e70] ;  /* 0x009e700001907983 */ /* 0x000f280000100a00 */
[----:B------:R-:W4:Y:S01]  /*d4720*/  LDL.64 R36, [R1+0xa1f8] ;  /* 0x00a1f80001247983 */ /* 0x000f220000100a00 */
[----:B------:R-:W-:-:S03]  /*d4730*/  DFMA R178, R34, R8, R174 ;  /* 0x0000000822b2722b */ /* 0x000fc600000000ae */
[----:B------:R-:W4:Y:S04]  /*d4740*/  LDL.64 R150, [R1+0x9dc0] ;  /* 0x009dc00001967983 */ /* 0x000f280000100a00 */
[----:B------:R-:W4:Y:S01]  /*d4750*/  LDL.64 R174, [R1+0x9d88] ;  /* 0x009d880001ae7983 */ /* 0x000f220000100a00 */
[----:B---3--:R-:W-:-:S03]  /*d4760*/  DFMA R162, R2, R8, R166 ;  /* 0x0000000802a2722b */ /* 0x008fc600000000a6 */
[----:B------:R-:W3:Y:S04]  /*d4770*/  LDL.64 R42, [R1+0xa210] ;  /* 0x00a21000012a7983 */ /* 0x000ee80000100a00 */
[----:B------:R-:W3:Y:S01]  /*d4780*/  LDL.64 R2, [R1+0xa248] ;  /* 0x00a2480001027983 */ /* 0x000ee20000100a00 */
[----:B------:R-:W-:Y:S02]  /*d4790*/  IMAD.MOV.U32 R34, RZ, RZ, R32 ;  /* 0x000000ffff227224 */ /* 0x000fe400078e0020 */
[----:B------:R-:W-:Y:S01]  /*d47a0*/  IMAD.MOV.U32 R35, RZ, RZ, R33 ;  /* 0x000000ffff237224 */ /* 0x000fe200078e0021 */
[-C--:B--2---:R-:W-:Y:S01]  /*d47b0*/  DFMA R100, R48, R8.reuse, R242 ;  /* 0x000000083064722b */ /* 0x084fe200000000f2 */
[----:B------:R-:W2:Y:S01]  /*d47c0*/  LDL.64 R166, [R1+0x9c68] ;  /* 0x009c680001a67983 */ /* 0x000ea20000100a00 */
[----:B------:R-:W-:-:S03]  /*d47d0*/  DFMA R96, R44, R8, R240 ;  /* 0x000000082c60722b */ /* 0x000fc600000000f0 */
[----:B------:R0:W-:Y:S04]  /*d47e0*/  STL.128 [R1+0x6a50], R32 ;  /* 0x006a502001007387 */ /* 0x0001e80000100c00 */
[----:B------:R-:W2:Y:S01]  /*d47f0*/  LDL.64 R242, [R1+0x9c60] ;  /* 0x009c600001f27983 */ /* 0x000ea20000100a00 */
[----:B------:R-:W-:-:S03]  /*d4800*/  DFMA R102, R46, R8, R152 ;  /* 0x000000082e66722b */ /* 0x000fc60000000098 */
[----:B------:R-:W2:Y:S01]  /*d4810*/  LDL.64 R240, [R1+0x9d80] ;  /* 0x009d800001f07983 */ /* 0x000ea20000100a00 */
[----:B------:R-:W-:-:S03]  /*d4820*/  DFMA R72, R30, R8, R72 ;  /* 0x000000081e48722b */ /* 0x000fc60000000048 */
[----:B------:R-:W2:Y:S04]  /*d4830*/  LDL.64 R46, [R1+0xa220] ;  /* 0x00a22000012e7983 */ /* 0x000ea80000100a00 */
[----:B0-----:R-:W2:Y:S01]  /*d4840*/  LDL.64 R32, [R1+0xa1e8] ;  /* 0x00a1e80001207983 */ /* 0x001ea20000100a00 */
[-C--:B----4-:R-:W-:Y:S02]  /*d4850*/  DFMA R142, R10, R8.reuse, R138 ;  /* 0x000000080a8e722b */ /* 0x090fe4000000008a */
[-C--:B------:R-:W-:Y:S01]  /*d4860*/  DFMA R140, R64, R8.reuse, R238 ;  /* 0x00000008408c722b */ /* 0x080fe200000000ee */
[----:B------:R-:W4:Y:S04]  /*d4870*/  LDL.64 R48, [R1+0xa228] ;  /* 0x00a2280001307983 */ /* 0x000f280000100a00 */
[----:B------:R-:W4:Y:S04]  /*d4880*/  LDL.64 R152, [R1+0x9d70] ;  /* 0x009d700001987983 */ /* 0x000f280000100a00 */
[----:B------:R-:W4:Y:S01]  /*d4890*/  LDL.64 R44, [R1+0xa218] ;  /* 0x00a21800012c7983 */ /* 0x000f220000100a00 */
[----:B------:R-:W-:-:S03]  /*d48a0*/  DFMA R182, R50, R8, R168 ;  /* 0x0000000832b6722b */ /* 0x000fc600000000a8 */
[----:B------:R-:W4:Y:S01]  /*d48b0*/  LDL.64 R30, [R1+0xa1e0] ;  /* 0x00a1e000011e7983 */ /* 0x000f220000100a00 */
[----:B------:R-:W-:-:S03]  /*d48c0*/  DFMA R168, R38, R8, R158 ;  /* 0x0000000826a8722b */ /* 0x000fc6000000009e */
[----:B------:R-:W4:Y:S04]  /*d48d0*/  LDL.64 R238, [R1+0x9d18] ;  /* 0x009d180001ee7983 */ /* 0x000f280000100a00 */
[----:B------:R-:W4:Y:S04]  /*d48e0*/  LDL.64 R10, [R1+0xa1c0] ;  /* 0x00a1c000010a7983 */ /* 0x000f280000100a00 */
[----:B------:R-:W4:Y:S04]  /*d48f0*/  LDL.64 R110, [R1+0x9e88] ;  /* 0x009e8800016e7983 */ /* 0x000f280000100a00 */
[----:B------:R-:W4:Y:S01]  /*d4900*/  LDL.64 R38, [R1+0xa200] ;  /* 0x00a2000001267983 */ /* 0x000f220000100a00 */
[----:B------:R-:W-:-:S02]  /*d4910*/  DFMA R148, R36, R8, R144 ;  /* 0x000000082494722b */ /* 0x000fc40000000090 */
[-C--:B------:R-:W-:Y:S01]  /*d4920*/  DFMA R144, R4, R8.reuse, R172 ;  /* 0x000000080490722b */ /* 0x080fe200000000ac */
[----:B------:R-:W-:Y:S04]  /*d4930*/  STL.64 [R1+0x7c68], R70 ;  /* 0x007c684601007387 */ /* 0x000fe80000100a00 */
[----:B------:R-:W4:Y:S01]  /*d4940*/  LDL.64 R4, [R1+0xa1a0] ;  /* 0x00a1a00001047983 */ /* 0x000f220000100a00 */
[----:B------:R-:W-:-:S03]  /*d4950*/  DFMA R66, R24, R8, R174 ;  /* 0x000000081842722b */ /* 0x000fc600000000ae */
[----:B------:R-:W4:Y:S01]  /*d4960*/  LDL.64 R174, [R1+0x9d68] ;  /* 0x009d680001ae7983 */ /* 0x000f220000100a00 */
[----:B------:R-:W-:-:S03]  /*d4970*/  DFMA R112, R40, R8, R244 ;  /* 0x000000082870722b */ /* 0x000fc600000000f4 */
[----:B------:R-:W4:Y:S01]  /*d4980*/  LDL.64 R244, [R1+0x9c78] ;  /* 0x009c780001f47983 */ /* 0x000f220000100a00 */
[----:B------:R-:W-:-:S03]  /*d4990*/  DFMA R180, R52, R8, R150 ;  /* 0x0000000834b4722b */ /* 0x000fc60000000096 */
[----:B------:R0:W-:Y:S04]  /*d49a0*/  STL.128 [R1+0x6a20], R68 ;  /* 0x006a204401007387 */ /* 0x0001e80000100c00 */
[----:B------:R1:W-:Y:S04]  /*d49b0*/  STL.128 [R1+0x6b30], R60 ;  /* 0x006b303c01007387 */ /* 0x0003e80000100c00 */
[----:B------:R-:W4:Y:S04]  /*d49c0*/  LDL.64 R54, [R1+0xa240] ;  /* 0x00a2400001367983 */ /* 0x000f280000100a00 */
[----:B------:R-:W4:Y:S04]  /*d49d0*/  LDL.64 R150, [R1+0x9e78] ;  /* 0x009e780001967983 */ /* 0x000f280000100a00 */
[----:B------:R-:W4:Y:S04]  /*d49e0*/  LDL.64 R34, [R1+0xa1f0] ;  /* 0x00a1f00001227983 */ /* 0x000f280000100a00 */
[----:B------:R-:W4:Y:S04]  /*d49f0*/  LDL.64 R172, [R1+0x9d60] ;  /* 0x009d600001ac7983 */ /* 0x000f280000100a00 */
[----:B------:R-:W4:Y:S04]  /*d4a00*/  LDL.64 R24, [R1+0xa178] ;  /* 0x00a1780001187983 */ /* 0x000f280000100a00 */
[----:B------:R-:W-:Y:S04]  /*d4a10*/  STL.64 [R1+0x7d18], R62 ;  /* 0x007d183e01007387 */ /* 0x000fe80000100a00 */
[----:B------:R-:W-:Y:S04]  /*d4a20*/  STL.64 [R1+0x81a0], R56 ;  /* 0x0081a03801007387 */ /* 0x000fe80000100a00 */
[----:B------:R1:W-:Y:S04]  /*d4a30*/  STL.128 [R1+0x6b60], R56 ;  /* 0x006b603801007387 */ /* 0x0003e80000100c00 */
[----:B------:R1:W-:Y:S04]  /*d4a40*/  STL.64 [R1+0x9ac8], R58 ;  /* 0x009ac83a01007387 */ /* 0x0003e80000100a00 */
        /* <DEDUP_REMOVED lines=16> */
[----:B------:R1:W-:Y:S04]  /*d4b50*/  STL.128 [R1+0xadc0], R232 ;  /* 0x00adc0e801007387 */ /* 0x0003e80000100c00 */
[----:B------:R-:W-:Y:S04]  /*d4b60*/  STL.64 [R1+0x8050], R228 ;  /* 0x008050e401007387 */ /* 0x000fe80000100a00 */
[----:B------:R-:W-:Y:S04]  /*d4b70*/  STL.64 [R1+0x8058], R230 ;  /* 0x008058e601007387 */ /* 0x000fe80000100a00 */
[----:B------:R-:W-:Y:S04]  /*d4b80*/  STL.128 [R1+0xadd0], R228 ;  /* 0x00add0e401007387 */ /* 0x000fe80000100c00 */
[----:B------:R-:W-:Y:S04]  /*d4b90*/  STL.64 [R1+0x8000], R224 ;  /* 0x008000e001007387 */ /* 0x000fe80000100a00 */
[----:B------:R-:W-:Y:S04]  /*d4ba0*/  STL.64 [R1+0x8008], R226 ;  /* 0x008008e201007387 */ /* 0x000fe80000100a00 */
[----:B------:R-:W-:Y:S04]  /*d4bb0*/  STL.128 [R1+0xade0], R224 ;  /* 0x00ade0e001007387 */ /* 0x000fe80000100c00 */
[----:B------:R-:W-:Y:S04]  /*d4bc0*/  STL.64 [R1+0x7f90], R220 ;  /* 0x007f90dc01007387 */ /* 0x000fe80000100a00 */
[----:B------:R-:W-:Y:S04]  /*d4bd0*/  STL.64 [R1+0x7f98], R222 ;  /* 0x007f98de01007387 */ /* 0x000fe80000100a00 */
[----:B------:R-:W-:Y:S04]  /*d4be0*/  STL.128 [R1+0xadf0], R220 ;  /* 0x00adf0dc01007387 */ /* 0x000fe80000100c00 */
[----:B------:R-:W-:Y:S04]  /*d4bf0*/  STL.64 [R1+0x7f50], R216 ;  /* 0x007f50d801007387 */ /* 0x000fe80000100a00 */
        /* <DEDUP_REMOVED lines=16> */
[----:B------:R-:W4:Y:S01]  /*d4d00*/  LDL.64 R156, [R1+0x9c40] ;  /* 0x009c4000019c7983 */ /* 0x000f220000100a00 */
[----:B---3--:R-:W-:-:S02]  /*d4d10*/  DFMA R136, R2, R8, R236 ;  /* 0x000000080288722b */ /* 0x008fc400000000ec */
[-C--:B------:R-:W-:Y:S01]  /*d4d20*/  DFMA R154, R42, R8.reuse, R246 ;  /* 0x000000082a9a722b */ /* 0x080fe200000000f6 */
[----:B------:R-:W1:Y:S04]  /*d4d30*/  LDL.64 R236, [R1+0x9c70] ;  /* 0x009c700001ec7983 */ /* 0x000e680000100a00 */
[----:B------:R-:W1:Y:S04]  /*d4d40*/  LDL.64 R2, [R1+0xa1b8] ;  /* 0x00a1b80001027983 */ /* 0x000e680000100a00 */
[----:B------:R-:W3:Y:S04]  /*d4d50*/  LDL.64 R246, [R1+0x9ce8] ;  /* 0x009ce80001f67983 */ /* 0x000ee80000100a00 */
[----:B------:R-:W3:Y:S01]  /*d4d60*/  LDL.64 R42, [R1+0xa190] ;  /* 0x00a19000012a7983 */ /* 0x000ee20000100a00 */
[----:B--2---:R-:W-:-:S03]  /*d4d70*/  DFMA R64, R28, R8, R240 ;  /* 0x000000081c40722b */ /* 0x004fc600000000f0 */
[----:B------:R-:W2:Y:S01]  /*d4d80*/  LDL.64 R28, [R1+0xa188] ;  /* 0x00a18800011c7983 */ /* 0x000ea20000100a00 */
[-C--:B------:R-:W-:Y:S02]  /*d4d90*/  DFMA R164, R32, R8.reuse, R242 ;  /* 0x0000000820a4722b */ /* 0x080fe400000000f2 */
[-C--:B----4-:R-:W-:Y:S01]  /*d4da0*/  DFMA R152, R44, R8.reuse, R152 ;  /* 0x000000082c98722b */ /* 0x090fe20000000098 */
[----:B------:R-:W4:Y:S01]  /*d4db0*/  LDL.64 R32, [R1+0xa1b0] ;  /* 0x00a1b00001207983 */ /* 0x000f220000100a00 */
[-C--:B0-----:R-:W-:Y:S02]  /*d4dc0*/  DFMA R70, R46, R8.reuse, R146 ;  /* 0x000000082e46722b */ /* 0x081fe40000000092 */
[-C--:B------:R-:W-:Y:S01]  /*d4dd0*/  DFMA R68, R48, R8.reuse, R128 ;  /* 0x000000083044722b */ /* 0x080fe20000000080 */
        /* <DEDUP_REMOVED lines=8> */
[----:B------:R-:W4:Y:S04]  /*d4e60*/  LDL.64 R110, [R1+0x9ca8] ;  /* 0x009ca800016e7983 */ /* 0x000f280000100a00 */
[----:B------:R-:W-:Y:S01]  /*d4e70*/  STL.64 [R1+0x7f38], R214 ;  /* 0x007f38d601007387 */ /* 0x000fe20000100a00 */
[----:B------:R-:W-:-:S03]  /*d4e80*/  DFMA R174, R4, R8, R174 ;  /* 0x0000000804ae722b */ /* 0x000fc600000000ae */
[----:B------:R-:W-:Y:S04]  /*d4e90*/  STL.64 [R1+0x79c8], R186 ;  /* 0x0079c8ba01007387 */ /* 0x000fe80000100a00 */
[----:B------:R-:W4:Y:S04]  /*d4ea0*/  LDL.64 R4, [R1+0xa140] ;  /* 0x00a1400001047983 */ /* 0x000f280000100a00 */
[----:B------:R-:W-:Y:S04]  /*d4eb0*/  STL.64 [R1+0x7b28], R182 ;  /* 0x007b28b601007387 */ /* 0x000fe80000100a00 */
[----:B------:R-:W-:Y:S04]  /*d4ec0*/  STL.64 [R1+0x79b0], R176 ;  /* 0x0079b0b001007387 */ /* 0x000fe80000100a00 */
[----:B------:R-:W-:Y:S04]  /*d4ed0*/  STL.64 [R1+0x79b8], R178 ;  /* 0x0079b8b201007387 */ /* 0x000fe80000100a00 */
[----:B------:R-:W-:Y:S04]  /*d4ee0*/  STL.64 [R1+0x7b60], R72 ;  /* 0x007b604801007387 */ /* 0x000fe80000100a00 */
[----:B------:R-:W-:Y:S04]  /*d4ef0*/  STL.64 [R1+0x7b68], R74 ;  /* 0x007b684a01007387 */ /* 0x000fe80000100a00 */
[----:B------:R-:W4:Y:S04]  /*d4f00*/  LDL.64 R52, [R1+0xa238] ;  /* 0x00a2380001347983 */ /* 0x000f280000100a00 */
[----:B------:R-:W4:Y:S04]  /*d4f10*/  LDL.64 R158, [R1+0x9c48] ;  /* 0x009c4800019e7983 */ /* 0x000f280000100a00 */
[----:B------:R-:W4:Y:S04]  /*d4f20*/  LDL.64 R50, [R1+0xa230] ;  /* 0x00a2300001327983 */ /* 0x000f280000100a00 */
[----:B------:R-:W4:Y:S04]  /*d4f30*/  LDL.64 R40, [R1+0xa168] ;  /* 0x00a1680001287983 */ /* 0x000f280000100a00 */
[----:B------:R-:W4:Y:S01]  /*d4f40*/  LDL.64 R36, [R1+0xa158] ;  /* 0x00a1580001247983 */ /* 0x000f220000100a00 */
[----:B-1----:R-:W-:-:S03]  /*d4f50*/  DFMA R60, R2, R8, R236 ;  /* 0x00000008023c722b */ /* 0x002fc600000000ec */
[----:B------:R-:W-:Y:S04]  /*d4f60*/  STL.64 [R1+0x7b20], R180 ;  /* 0x007b20b401007387 */ /* 0x000fe80000100a00 */
[----:B------:R-:W4:Y:S04]  /*d4f70*/  LDL.64 R236, [R1+0x9c20] ;  /* 0x009c200001ec7983 */ /* 0x000f280000100a00 */
[----:B------:R-:W4:Y:S01]  /*d4f80*/  LDL.64 R2, [R1+0xa170] ;  /* 0x00a1700001027983 */ /* 0x000f220000100a00 */
[----:B--2---:R-:W-:-:S03]  /*d4f90*/  DFMA R56, R28, R8, R122 ;  /* 0x000000081c38722b */ /* 0x004fc6000000007a */
[----:B------:R-:W-:Y:S01]  /*d4fa0*/  STL.64 [R1+0x7ab0], R68 ;  /* 0x007ab04401007387 */ /* 0x000fe20000100a00 */
[-C--:B------:R-:W-:Y:S02]  /*d4fb0*/  DFMA R138, R54, R8.reuse, R248 ;  /* 0x00000008368a722b */ /* 0x080fe400000000f8 */
[-C--:B------:R-:W-:Y:S01]  /*d4fc0*/  DFMA R150, R34, R8.reuse, R150 ;  /* 0x000000082296722b */ /* 0x080fe20000000096 */
[----:B------:R-:W-:Y:S01]  /*d4fd0*/  STL.64 [R1+0x7ab8], R70 ;  /* 0x007ab84601007387 */ /* 0x000fe20000100a00 */
[----:B---3--:R-:W-:-:S03]  /*d4fe0*/  DFMA R94, R42, R8, R246 ;  /* 0x000000082a5e722b */ /* 0x008fc600000000f6 */
[----:B------:R-:W-:Y:S04]  /*d4ff0*/  STL.64 [R1+0x7930], R64 ;  /* 0x0079304001007387 */ /* 0x000fe80000100a00 */
[----:B------:R-:W2:Y:S04]  /*d5000*/  LDL.64 R240, [R1+0x9c30] ;  /* 0x009c300001f07983 */ /* 0x000ea80000100a00 */
[----:B------:R-:W3:Y:S01]  /*d5010*/  LDL.64 R242, [R1+0x9c38] ;  /* 0x009c380001f27983 */ /* 0x000ee20000100a00 */
[----:B----4-:R-:W-:-:S03]  /*d5020*/  DFMA R62, R32, R8, R244 ;  /* 0x00000008203e722b */ /* 0x010fc600000000f4 */
[----:B------:R-:W3:Y:S04]  /*d5030*/  LDL.64 R38, [R1+0xa160] ;  /* 0x00a1600001267983 */ /* 0x000ee80000100a00 */
[----:B------:R-:W4:Y:S01]  /*d5040*/  LDL.64 R248, [R1+0x9ca0] ;  /* 0x009ca00001f87983 */ /* 0x000f220000100a00 */
[----:B------:R-:W-:-:S03]  /*d5050*/  DFMA R172, R30, R8, R172 ;  /* 0x000000081eac722b */ /* 0x000fc600000000ac */
[----:B------:R-:W-:Y:S01]  /*d5060*/  STL.64 [R1+0x7938], R66 ;  /* 0x0079384201007387 */ /* 0x000fe20000100a00 */
[----:B------:R-:W-:-:S03]  /*d5070*/  DFMA R92, R44, R8, R128 ;  /* 0x000000082c5c722b */ /* 0x000fc60000000080 */
[----:B------:R-:W2:Y:S01]  /*d5080*/  LDL.64 R34, [R1+0xa150] ;  /* 0x00a1500001227983 */ /* 0x000ea20000100a00 */
[----:B------:R-:W-:-:S03]  /*d5090*/  DFMA R58, R10, R8, R134 ;  /* 0x000000080a3a722b */ /* 0x000fc60000000086 */
[----:B------:R-:W4:Y:S04]  /*d50a0*/  LDL.64 R32, [R1+0xa148] ;  /* 0x00a1480001207983 */ /* 0x000f280000100a00 */
[----:B------:R-:W4:Y:S04]  /*d50b0*/  LDL.64 R244, [R1+0x9da0] ;  /* 0x009da00001f47983 */ /* 0x000f280000100a00 */
[----:B------:R-:W4:Y:S04]  /*d50c0*/  LDL.64 R30, [R1+0xa138] ;  /* 0x00a13800011e7983 */ /* 0x000f280000100a00 */
[----:B------:R-:W-:Y:S04]  /*d50d0*/  STL.64 [R1+0x7970], R60 ;  /* 0x0079703c01007387 */ /* 0x000fe80000100a00 */
[----:B------:R-:W-:Y:S01]  /*d50e0*/  STL.64 [R1+0x7978], R62 ;  /* 0x0079783e01007387 */ /* 0x000fe20000100a00 */
[----:B------:R-:W-:-:S03]  /*d50f0*/  DFMA R110, R4, R8, R110 ;  /* 0x00000008046e722b */ /* 0x000fc6000000006e */
[----:B------:R-:W4:Y:S04]  /*d5100*/  LDL.64 R246, [R1+0x9da8] ;  /* 0x009da80001f67983 */ /* 0x000f280000100a00 */
[----:B------:R-:W4:Y:S04]  /*d5110*/  LDL.64 R128, [R1+0x9e30] ;  /* 0x009e300001807983 */ /* 0x000f280000100a00 */
[----:B------:R-:W4:Y:S04]  /*d5120*/  LDL.64 R10, [R1+0xa130] ;  /* 0x00a13000010a7983 */ /* 0x000f280000100a00 */
[----:B------:R-:W4:Y:S04]  /*d5130*/  LDL.64 R28, [R1+0xa128] ;  /* 0x00a12800011c7983 */ /* 0x000f280000100a00 */
[----:B------:R-:W4:Y:S01]  /*d5140*/  LDL.64 R122, [R1+0x9e40] ;  /* 0x009e4000017a7983 */ /* 0x000f220000100a00 */
[----:B------:R-:W-:-:S03]  /*d5150*/  DFMA R236, R24, R8, R236 ;  /* 0x0000000818ec722b */ /* 0x000fc600000000ec */
[----:B------:R-:W4:Y:S01]  /*d5160*/  LDL.64 R24, [R1+0xa118] ;  /* 0x00a1180001187983 */ /* 0x000f220000100a00 */
[----:B------:R-:W-:-:S03]  /*d5170*/  DFMA R238, R2, R8, R238 ;  /* 0x0000000802ee722b */ /* 0x000fc600000000ee */
[----:B------:R-:W4:Y:S04]  /*d5180*/  LDL.64 R2, [R1+0xa120] ;  /* 0x00a1200001027983 */ /* 0x000f280000100a00 */
[----:B------:R-:W-:Y:S04]  /*d5190*/  STL.64 [R1+0x77f0], R56 ;  /* 0x0077f03801007387 */ /* 0x000fe80000100a00 */
[----:B------:R-:W4:Y:S04]  /*d51a0*/  LDL.64 R126, [R1+0x9e48] ;  /* 0x009e4800017e7983 */ /* 0x000f280000100a00 */
[----:B------:R-:W4:Y:S01]  /*d51b0*/  LDL.64 R4, [R1+0xa110] ;  /* 0x00a1100001047983 */ /* 0x000f220000100a00 */
[----:B------:R-:W-:-:S02]  /*d51c0*/  DFMA R156, R52, R8, R156 ;  /* 0x00000008349c722b */ /* 0x000fc4000000009c */
[-C--:B------:R-:W-:Y:S01]  /*d51d0*/  DFMA R52, R36, R8.reuse, R250 ;  /* 0x000000082434722b */ /* 0x080fe200000000fa */
[----:B------:R-:W4:Y:S04]  /*d51e0*/  LDL.64 R116, [R1+0x9d48] ;  /* 0x009d480001747983 */ /* 0x000f280000100a00 */
[----:B------:R-:W4:Y:S01]  /*d51f0*/  LDL.64 R250, [R1+0x9e58] ;  /* 0x009e580001fa7983 */ /* 0x000f220000100a00 */
[-C--:B------:R-:W-:Y:S02]  /*d5200*/  DFMA R158, R50, R8.reuse, R158 ;  /* 0x00000008329e722b */ /* 0x080fe4000000009e */
[-C--:B---3--:R-:W-:Y:S01]  /*d5210*/  DFMA R242, R38, R8.reuse, R242 ;  /* 0x0000000826f2722b */ /* 0x088fe200000000f2 */
[----:B------:R-:W3:Y:S04]  /*d5220*/  LDL.64 R50, [R1+0x9d40] ;  /* 0x009d400001327983 */ /* 0x000ee80000100a00 */
[----:B------:R-:W3:Y:S04]  /*d5230*/  LDL.64 R120, [R1+0x9ec0] ;  /* 0x009ec00001787983 */ /* 0x000ee80000100a00 */
[----:B------:R-:W3:Y:S04]  /*d5240*/  LDL.64 R104, [R1+0x9e20] ;  /* 0x009e200001687983 */ /* 0x000ee80000100a00 */
[----:B------:R-:W3:Y:S01]  /*d5250*/  LDL.64 R38, [R1+0x9eb8] ;  /* 0x009eb80001267983 */ /* 0x000ee20000100a00 */
[----:B--2---:R-:W-:-:S03]  /*d5260*/  DFMA R54, R34, R8, R132 ;  /* 0x000000082236722b */ /* 0x004fc60000000084 */
[----:B------:R-:W2:Y:S04]  /*d5270*/  LDL.64 R132, [R1+0x9cf0] ;  /* 0x009cf00001847983 */ /* 0x000ea80000100a00 */
[----:B------:R-:W2:Y:S01]  /*d5280*/  LDL.64 R34, [R1+0x9b88] ;  /* 0x009b880001227983 */ /* 0x000ea20000100a00 */
[----:B----4-:R-:W-:-:S03]  /*d5290*/  DFMA R244, R30, R8, R244 ;  /* 0x000000081ef4722b */ /* 0x010fc600000000f4 */
[----:B------:R-:W4:Y:S01]  /*d52a0*/  LDL.64 R30, [R1+0xa0f0] ;  /* 0x00a0f000011e7983 */ /* 0x000f220000100a00 */
[-C--:B------:R-:W-:Y:S02]  /*d52b0*/  DFMA R240, R40, R8.reuse, R240 ;  /* 0x0000000828f0722b */ /* 0x080fe400000000f0 */
[-C--:B------:R-:W-:Y:S01]  /*d52c0*/  DFMA R108, R32, R8.reuse, R248 ;  /* 0x00000008206c722b */ /* 0x080fe200000000f8 */
[----:B------:R-:W2:Y:S04]  /*d52d0*/  LDL.64 R134, [R1+0x9cf8] ;  /* 0x009cf80001867983 */ /* 0x000ea80000100a00 */
[----:B------:R-:W2:Y:S04]  /*d52e0*/  LDL.64 R248, [R1+0x9e50] ;  /* 0x009e500001f87983 */ /* 0x000ea80000100a00 */
[----:B------:R-:W2:Y:S04]  /*d52f0*/  LDL.64 R40, [R1+0xa100] ;  /* 0x00a1000001287983 */ /* 0x000ea80000100a00 */
[----:B------:R-:W2:Y:S01]  /*d5300*/  LDL.64 R36, [R1+0xa0f8] ;  /* 0x00a0f80001247983 */ /* 0x000ea20000100a00 */
[----:B------:R-:W-:-:S03]  /*d5310*/  DFMA R246, R10, R8, R246 ;  /* 0x000000080af6722b */ /* 0x000fc600000000f6 */
[----:B------:R-:W2:Y:S01]  /*d5320*/  LDL.64 R10, [R1+0xa108] ;  /* 0x00a10800010a7983 */ /* 0x000ea20000100a00 */
[----:B------:R-:W-:-:S03]  /*d5330*/  DFMA R128, R28, R8, R128 ;  /* 0x000000081c80722b */ /* 0x000fc60000000080 */
[----:B------:R-:W3:Y:S04]  /*d5340*/  LDL.64 R28, [R1+0xa0e8] ;  /* 0x00a0e800011c7983 */ /* 0x000ee80000100a00 */
[----:B------:R-:W2:Y:S04]  /*d5350*/  LDL.64 R32, [R1+0x9b80] ;  /* 0x009b800001207983 */ /* 0x000ea80000100a00 */
        /* <DEDUP_REMOVED lines=10> */
[----:B------:R-:W2:Y:S01]  /*d5400*/  LDL.64 R42, [R1+0xa090] ;  /* 0x00a09000012a7983 */ /* 0x000ea20000100a00 */
[----:B------:R-:W-:-:S02]  /*d5410*/  IMAD.MOV.U32 R232, RZ, RZ, R26 ;  /* 0x000000ffffe87224 */ /* 0x000fc400078e001a */
[----:B------:R-:W-:Y:S01]  /*d5420*/  IMAD.MOV.U32 R233, RZ, RZ, R27 ;  /* 0x000000ffffe97224 */ /* 0x000fe200078e001b */
[----:B------:R-:W2:Y:S04]  /*d5430*/  LDL.64 R216, [R1+0x9ba8] ;  /* 0x009ba80001d87983 */ /* 0x000ea80000100a00 */
[----:B------:R-:W2:Y:S01]  /*d5440*/  LDL.64 R26, [R1+0xa050] ;  /* 0x00a05000011a7983 */ /* 0x000ea20000100a00 */
[----:B------:R-:W-:-:S03]  /*d5450*/  DFMA R124, R24, R8, R122 ;  /* 0x00000008187c722b */ /* 0x000fc6000000007a */
[----:B------:R-:W3:Y:S01]  /*d5460*/  LDL.64 R122, [R1+0x9ec8] ;  /* 0x009ec800017a7983 */ /* 0x000ee20000100a00 */
[----:B------:R-:W-:-:S03]  /*d5470*/  DFMA R130, R2, R8, R106 ;  /* 0x000000080282722b */ /* 0x000fc6000000006a */
[----:B------:R-:W2:Y:S04]  /*d5480*/  LDL.64 R2, [R1+0xa0e0] ;  /* 0x00a0e00001027983 */ /* 0x000ea80000100a00 */
[----:B------:R-:W2:Y:S04]  /*d5490*/  LDL.64 R24, [R1+0xa0d8] ;  /* 0x00a0d80001187983 */ /* 0x000ea80000100a00 */
[----:B------:R-:W2:Y:S01]  /*d54a0*/  LDL.64 R106, [R1+0x9e28] ;  /* 0x009e2800016a7983 */ /* 0x000ea20000100a00 */
[----:B------:R-:W-:-:S03]  /*d54b0*/  DFMA R126, R4, R8, R126 ;  /* 0x00000008047e722b */ /* 0x000fc6000000007e */
[----:B------:R-:W3:Y:S01]  /*d54c0*/  LDL.64 R4, [R1+0xa0d0] ;  /* 0x00a0d00001047983 */ /* 0x000ee20000100a00 */
[----:B----4-:R-:W-:-:S03]  /*d54d0*/  DFMA R250, R30, R8, R250 ;  /* 0x000000081efa722b */ /* 0x010fc600000000fa */
[----:B------:R-:W4:Y:S01]  /*d54e0*/  LDL.64 R30, [R1+0xa0c8] ;  /* 0x00a0c800011e7983 */ /* 0x000f220000100a00 */
[----:B---3--:R-:W-:-:S03]  /*d54f0*/  DFMA R122, R4, R8, R122 ;  /* 0x00000008047a722b */ /* 0x008fc6000000007a */
[----:B------:R-:W3:Y:S01]  /*d5500*/  LDL.64 R4, [R1+0xa080] ;  /* 0x00a0800001047983 */ /* 0x000ee20000100a00 */
[-C--:B------:R-:W-:Y:S02]  /*d5510*/  DFMA R48, R28, R8.reuse, R50 ;  /* 0x000000081c30722b */ /* 0x080fe40000000032 */
[-C--:B--2---:R-:W-:Y:S01]  /*d5520*/  DFMA R50, R2, R8.reuse, R116 ;  /* 0x000000080232722b */ /* 0x084fe20000000074 */
[----:B------:R-:W2:Y:S01]  /*d5530*/  LDL.64 R28, [R1+0xa078] ;  /* 0x00a07800011c7983 */ /* 0x000ea20000100a00 */
[----:B------:R-:W-:-:S03]  /*d5540*/  DFMA R120, R24, R8, R120 ;  /* 0x000000081878722b */ /* 0x000fc60000000078 */
[----:B------:R-:W2:Y:S04]  /*d5550*/  LDL.64 R2, [R1+0xa0c0] ;  /* 0x00a0c00001027983 */ /* 0x000ea80000100a00 */
[----:B------:R-:W2:Y:S01]  /*d5560*/  LDL.64 R24, [R1+0xa070] ;  /* 0x00a0700001187983 */ /* 0x000ea20000100a00 */
[----:B------:R-:W-:-:S03]  /*d5570*/  DFMA R132, R10, R8, R132 ;  /* 0x000000080a84722b */ /* 0x000fc60000000084 */
[----:B------:R-:W2:Y:S01]  /*d5580*/  LDL.64 R10, [R1+0x9b90] ;  /* 0x009b9000010a7983 */ /* 0x000ea20000100a00 */
[-C--:B------:R-:W-:Y:S02]  /*d5590*/  DFMA R134, R40, R8.reuse, R134 ;  /* 0x000000082886722b */ /* 0x080fe40000000086 */
[-C--:B------:R-:W-:Y:S01]  /*d55a0*/  DFMA R248, R36, R8.reuse, R248 ;  /* 0x0000000824f8722b */ /* 0x080fe200000000f8 */
[----:B------:R-:W2:Y:S04]  /*d55b0*/  LDL.64 R116, [R1+0xa0b8] ;  /* 0x00a0b80001747983 */ /* 0x000ea80000100a00 */
[----:B------:R-:W2:Y:S04]  /*d55c0*/  LDL.64 R40, [R1+0xa098] ;  /* 0x00a0980001287983 */ /* 0x000ea80000100a00 */
[----:B------:R-:W2:Y:S01]  /*d55d0*/  LDL.64 R36, [R1+0xa088] ;  /* 0x00a0880001247983 */ /* 0x000ea20000100a00 */
[----:B----4-:R-:W-:-:S03]  /*d55e0*/  DFMA R104, R30, R8, R104 ;  /* 0x000000081e68722b */ /* 0x010fc60000000068 */
[----:B------:R-:W4:Y:S01]  /*d55f0*/  LDL.64 R30, [R1+0x9b98] ;  /* 0x009b9800011e7983 */ /* 0x000f220000100a00 */
[----:B---3--:R-:W-:-:S03]  /*d5600*/  DFMA R38, R4, R8, R38 ;  /* 0x000000080426722b */ /* 0x008fc60000000026 */
[----:B------:R-:W4:Y:S01]  /*d5610*/  LDL.64 R4, [R1+0xa060] ;  /* 0x00a0600001047983 */ /* 0x000f220000100a00 */
[----:B--2---:R-:W-:-:S03]  /*d5620*/  DFMA R106, R2, R8, R106 ;  /* 0x00000008026a722b */ /* 0x004fc6000000006a */
[----:B------:R-:W2:Y:S01]  /*d5630*/  LDL.64 R2, [R1+0xa068] ;  /* 0x00a0680001027983 */ /* 0x000ea20000100a00 */
[----:B------:R-:W-:-:S03]  /*d5640*/  DFMA R34, R24, R8, R34 ;  /* 0x000000081822722b */ /* 0x000fc60000000022 */
[----:B------:R-:W3:Y:S01]  /*d5650*/  LDL.64 R24, [R1+0x9ba0] ;  /* 0x009ba00001187983 */ /* 0x000ee20000100a00 */
[----:B----4-:R-:W-:-:S03]  /*d5660*/  DFMA R30, R4, R8, R30 ;  /* 0x00000008041e722b */ /* 0x010fc6000000001e */
[----:B------:R-:W3:Y:S01]  /*d5670*/  LDL.64 R4, [R1+0xa058] ;  /* 0x00a0580001047983 */ /* 0x000ee20000100a00 */
[-C--:B------:R-:W-:Y:S02]  /*d5680*/  DFMA R32, R28, R8.reuse, R32 ;  /* 0x000000081c20722b */ /* 0x080fe40000000020 */
[-C--:B--2---:R-:W-:Y:S01]  /*d5690*/  DFMA R28, R2, R8.reuse, R10 ;  /* 0x00000008021c722b */ /* 0x084fe2000000000a */
[----:B------:R-:W2:Y:S01]  /*d56a0*/  LDL.64 R2, [R1+0x9d30] ;  /* 0x009d300001027983 */ /* 0x000ea20000100a00 */
[-C--:B------:R-:W-:Y:S01]  /*d56b0*/  DFMA R116, R116, R8.reuse, R234 ;  /* 0x000000087474722b */ /* 0x080fe200000000ea */
[----:B------:R-:W-:Y:S01]  /*d56c0*/  IMAD.MOV.U32 R224, RZ, RZ, R20 ;  /* 0x000000ffffe07224 */ /* 0x000fe200078e0014 */
[-C--:B------:R-:W-:Y:S01]  /*d56d0*/  DFMA R118, R86, R8.reuse, R118 ;  /* 0x000000085676722b */ /* 0x080fe20000000076 */
[----:B------:R-:W-:Y:S01]  /*d56e0*/  MOV R234, R22 ;  /* 0x0000001600ea7202 */ /* 0x000fe20000000f00 */
[-C--:B------:R-:W-:Y:S01]  /*d56f0*/  DFMA R44, R44, R8.reuse, R84 ;  /* 0x000000082c2c722b */ /* 0x080fe20000000054 */
[----:B------:R-:W-:Y:S01]  /*d5700*/  IMAD.MOV.U32 R235, RZ, RZ, R23 ;  /* 0x000000ffffeb7224 */ /* 0x000fe200078e0017 */
[-C--:B------:R-:W-:Y:S01]  /*d5710*/  DFMA R46, R46, R8.reuse, R82 ;  /* 0x000000082e2e722b */ /* 0x080fe20000000052 */
[----:B------:R-:W-:Y:S01]  /*d5720*/  MOV R225, R21 ;  /* 0x0000001500e17202 */ /* 0x000fe20000000f00 */
[-C--:B------:R-:W-:Y:S01]  /*d5730*/  DFMA R40, R40, R8.reuse, R80 ;  /* 0x000000082828722b */ /* 0x080fe20000000050 */
[----:B------:R-:W-:Y:S01]  /*d5740*/  IMAD.MOV.U32 R226, RZ, RZ, R18 ;  /* 0x000000ffffe27224 */ /* 0x000fe200078e0012 */
[-C--:B------:R-:W-:Y:S01]  /*d5750*/  DFMA R42, R42, R8.reuse, R78 ;  /* 0x000000082a2a722b */ /* 0x080fe2000000004e */
[----:B------:R-:W-:Y:S01]  /*d5760*/  IMAD.MOV.U32 R227, RZ, RZ, R19 ;  /* 0x000000ffffe37224 */ /* 0x000fe200078e0013 */
[----:B------:R-:W-:Y:S01]  /*d5770*/  DFMA R36, R36, R8, R76 ;  /* 0x000000082424722b */ /* 0x000fe2000000004c */
[----:B------:R-:W-:Y:S01]  /*d5780*/  MOV R220, R16 ;  /* 0x0000001000dc7202 */ /* 0x000fe20000000f00 */
[----:B------:R-:W-:Y:S01]  /*d5790*/  IMAD.MOV.U32 R221, RZ, RZ, R17 ;  /* 0x000000ffffdd7224 */ /* 0x000fe200078e0011 */
[----:B------:R-:W-:Y:S01]  /*d57a0*/  MOV R223, R15 ;  /* 0x0000000f00df7202 */ /* 0x000fe20000000f00 */
[----:B------:R-:W-:Y:S01]  /*d57b0*/  IMAD.MOV.U32 R222, RZ, RZ, R14 ;  /* 0x000000ffffde7224 */ /* 0x000fe200078e000e */
[----:B------:R-:W4:Y:S01]  /*d57c0*/  LDL.64 R86, [R1+0x9d20] ;  /* 0x009d200001567983 */ /* 0x000f220000100a00 */
[----:B------:R-:W-:-:S02]  /*d57d0*/  IMAD.MOV.U32 R228, RZ, RZ, R12 ;  /* 0x000000ffffe47224 */ /* 0x000fc400078e000c */
[----:B------:R-:W-:Y:S01]  /*d57e0*/  IMAD.MOV.U32 R229, RZ, RZ, R13 ;  /* 0x000000ffffe57224 */ /* 0x000fe200078e000d */
        /* <DEDUP_REMOVED lines=11> */
[----:B------:R-:W-:Y:S01]  /*d58a0*/  MOV R230, R6 ;  /* 0x0000000600e67202 */ /* 0x000fe20000000f00 */
[----:B------:R-:W-:-:S02]  /*d58b0*/  IMAD.MOV.U32 R231, RZ, RZ, R7 ;  /* 0x000000ffffe77224 */ /* 0x000fc400078e0007 */
[----:B------:R-:W4:Y:S04]  /*d58c0*/  LDL.64 R10, [R1+0x9d38] ;  /* 0x009d3800010a7983 */ /* 0x000f280000100a00 */
[----:B------:R-:W4:Y:S01]  /*d58d0*/  LDL.64 R6, [R1+0xa010] ;  /* 0x00a0100001067983 */ /* 0x000f220000100a00 */
[----:B---3--:R-:W-:-:S03]  /*d58e0*/  DFMA R24, R4, R8, R24 ;  /* 0x000000080418722b */ /* 0x008fc60000000018 */
[----:B------:R-:W2:Y:S01]  /*d58f0*/  LDL.64 R4, [R1+0xa018] ;  /* 0x00a0180001047983 */ /* 0x000ea20000100a00 */
[----:B------:R-:W-:-:S03]  /*d5900*/  DFMA R26, R26, R8, R216 ;  /* 0x000000081a1a722b */ /* 0x000fc600000000d8 */
[----:B------:R0:W-:Y:S04]  /*d5910*/  STL.128 [R1+0x6a30], R220 ;  /* 0x006a30dc01007387 */ /* 0x0001e80000100c00 */
[----:B------:R1:W-:Y:S04]  /*d5920*/  STL.128 [R1+0x6a40], R224 ;  /* 0x006a40e001007387 */ /* 0x0003e80000100c00 */
[----:B------:R3:W-:Y:S04]  /*d5930*/  STL.128 [R1+0x6a60], R228 ;  /* 0x006a60e401007387 */ /* 0x0007e80000100c00 */
[----:B------:R3:W-:Y:S04]  /*d5940*/  STL.128 [R1+0x6a70], R232 ;  /* 0x006a70e801007387 */ /* 0x0007e80000100c00 */
[----:B------:R-:W4:Y:S04]  /*d5950*/  LDL.LU.64 R216, [R1+0xae48] ;  /* 0x00ae480001d87983 */ /* 0x000f280000300a00 */
[----:B0-----:R-:W4:Y:S04]  /*d5960*/  LDL.LU.128 R220, [R1+0xadf0] ;  /* 0x00adf00001dc7983 */ /* 0x001f280000300c00 */
[----:B-1----:R-:W4:Y:S04]  /*d5970*/  LDL.LU.128 R224, [R1+0xade0] ;  /* 0x00ade00001e07983 */ /* 0x002f280000300c00 */
[----:B---3--:R-:W3:Y:S04]  /*d5980*/  LDL.LU.128 R228, [R1+0xadd0] ;  /* 0x00add00001e47983 */ /* 0x008ee80000300c00 */
[----:B------:R-:W3:Y:S01]  /*d5990*/  LDL.LU.128 R232, [R1+0xadc0] ;  /* 0x00adc00001e87983 */ /* 0x000ee20000300c00 */
[----:B--2---:R-:W-:-:S03]  /*d59a0*/  DFMA R4, R4, R8, R2 ;  /* 0x000000080404722b */ /* 0x004fc60000000002 */
[----:B------:R-:W2:Y:S01]  /*d59b0*/  LDL.LU.64 R2, [R1+0xae10] ;  /* 0x00ae100001027983 */ /* 0x000ea20000300a00 */
[-C--:B----4-:R-:W-:Y:S02]  /*d59c0*/  DFMA R20, R20, R8.reuse, R86 ;  /* 0x000000081414722b */ /* 0x090fe40000000056 */
[-C--:B------:R-:W-:Y:S01]  /*d59d0*/  DFMA R22, R22, R8.reuse, R84 ;  /* 0x000000081616722b */ /* 0x080fe20000000054 */
[----:B------:R-:W4:Y:S01]  /*d59e0*/  LDL.LU.64 R86, [R1+0xae40] ;  /* 0x00ae400001567983 */ /* 0x000f220000300a00 */
[-C--:B------:R-:W-:Y:S02]  /*d59f0*/  DFMA R16, R16, R8.reuse, R82 ;  /* 0x000000081010722b */ /* 0x080fe40000000052 */
[-C--:B------:R-:W-:Y:S01]  /*d5a00*/  DFMA R18, R18, R8.reuse, R80 ;  /* 0x000000081212722b */ /* 0x080fe20000000050 */
[----:B------:R-:W4:Y:S01]  /*d5a10*/  LDL.LU.64 R84, [R1+0xae38] ;  /* 0x00ae380001547983 */ /* 0x000f220000300a00 */
[-C--:B------:R-:W-:Y:S02]  /*d5a20*/  DFMA R12, R12, R8.reuse, R78 ;  /* 0x000000080c0c722b */ /* 0x080fe4000000004e */
[-C--:B------:R-:W-:Y:S01]  /*d5a30*/  DFMA R14, R14, R8.reuse, R76 ;  /* 0x000000080e0e722b */ /* 0x080fe2000000004c */
[----:B------:R-:W4:Y:S04]  /*d5a40*/  LDL.LU.64 R82, [R1+0xae30] ;  /* 0x00ae300001527983 */ /* 0x000f280000300a00 */
[----:B------:R-:W4:Y:S04]  /*d5a50*/  LDL.LU.64 R80, [R1+0xae28] ;  /* 0x00ae280001507983 */ /* 0x000f280000300a00 */
[----:B------:R-:W4:Y:S04]  /*d5a60*/  LDL.LU.64 R78, [R1+0xae20] ;  /* 0x00ae2000014e7983 */ /* 0x000f280000300a00 */
[----:B------:R-:W4:Y:S01]  /*d5a70*/  LDL.LU.64 R76, [R1+0xae18] ;  /* 0x00ae1800014c7983 */ /* 0x000f220000300a00 */
[----:B------:R-:W-:-:S03]  /*d5a80*/  DFMA R6, R6, R8, R10 ;  /* 0x000000080606722b */ /* 0x000fc6000000000a */
        /* <DEDUP_REMOVED lines=24> */
[----:B---3--:R0:W-:Y:S04]  /*d5c10*/  STL.128 [R1+0x6a80], R232 ;  /* 0x006a80e801007387 */ /* 0x0081e80000100c00 */
        /* <DEDUP_REMOVED lines=12> */
[----:B------:R-:W-:Y:S04]  /*d5ce0*/  STL.128 [R1+0x6b80], R180 ;  /* 0x006b80b401007387 */ /* 0x000fe80000100c00 */
        /* <DEDUP_REMOVED lines=18> */
[----:B------:R1:W5:Y:S04]  /*d5e10*/  LDL.LU.64 R10, [R1+0xae08] ;  /* 0x00ae0800010a7983 */ /* 0x0003680000300a00 */
[----:B0-----:R0:W5:Y:S04]  /*d5e20*/  LDL.LU.128 R232, [R1+0xadb0] ;  /* 0x00adb00001e87983 */ /* 0x0011680000300c00 */
[----:B-1----:R0:W5:Y:S04]  /*d5e30*/  LDL.LU.128 R228, [R1+0xada0] ;  /* 0x00ada00001e47983 */ /* 0x0021680000300c00 */
[----:B---3--:R0:W5:Y:S04]  /*d5e40*/  LDL.LU.128 R224, [R1+0xad90] ;  /* 0x00ad900001e07983 */ /* 0x0081680000300c00 */
[----:B------:R0:W5:Y:S04]  /*d5e50*/  LDL.LU.128 R220, [R1+0xad80] ;  /* 0x00ad800001dc7983 */ /* 0x0001680000300c00 */
[----:B------:R0:W5:Y:S04]  /*d5e60*/  LDL.LU.128 R216, [R1+0xad70] ;  /* 0x00ad700001d87983 */ /* 0x0001680000300c00 */
[----:B------:R0:W5:Y:S04]  /*d5e70*/  LDL.LU.128 R212, [R1+0xad60] ;  /* 0x00ad600001d47983 */ /* 0x0001680000300c00 */
[----:B------:R0:W5:Y:S04]  /*d5e80*/  LDL.LU.128 R208, [R1+0xad50] ;  /* 0x00ad500001d07983 */ /* 0x0001680000300c00 */
[----:B------:R0:W5:Y:S04]  /*d5e90*/  LDL.LU.128 R204, [R1+0xad40] ;  /* 0x00ad400001cc7983 */ /* 0x0001680000300c00 */
[----:B------:R0:W5:Y:S04]  /*d5ea0*/  LDL.LU.128 R200, [R1+0xad30] ;  /* 0x00ad300001c87983 */ /* 0x0001680000300c00 */
[----:B------:R0:W5:Y:S04]  /*d5eb0*/  LDL.LU.128 R196, [R1+0xad20] ;  /* 0x00ad200001c47983 */ /* 0x0001680000300c00 */
[----:B------:R0:W5:Y:S04]  /*d5ec0*/  LDL.LU.128 R192, [R1+0xad10] ;  /* 0x00ad100001c07983 */ /* 0x0001680000300c00 */
[----:B--2---:R1:W-:Y:S04]  /*d5ed0*/  STL.64 [R1+0x6e40], R2 ;  /* 0x006e400201007387 */ /* 0x0043e80000100a00 */
[----:B------:R0:W5:Y:S04]  /*d5ee0*/  LDL.LU.128 R188, [R1+0xad00] ;  /* 0x00ad000001bc7983 */ /* 0x0001680000300c00 */
[----:B------:R0:W5:Y:S04]  /*d5ef0*/  LDL.LU.128 R184, [R1+0xacf0] ;  /* 0x00acf00001b87983 */ /* 0x0001680000300c00 */
[----:B-1----:R0:W5:Y:S04]  /*d5f00*/  LDL.LU.64 R2, [R1+0xae00] ;  /* 0x00ae000001027983 */ /* 0x0021680000300a00 */
[----:B------:R0:W5:Y:S04]  /*d5f10*/  LDL.LU.128 R180, [R1+0xace0] ;  /* 0x00ace00001b47983 */ /* 0x0001680000300c00 */
[----:B------:R0:W5:Y:S04]  /*d5f20*/  LDL.LU.128 R176, [R1+0xacd0] ;  /* 0x00acd00001b07983 */ /* 0x0001680000300c00 */
[----:B------:R0:W5:Y:S04]  /*d5f30*/  LDL.LU.64 R74, [R1+0xacc0] ;  /* 0x00acc000014a7983 */ /* 0x0001680000300a00 */
        /* <DEDUP_REMOVED lines=14> */
[----:B------:R0:W5:Y:S04]  /*d6020*/  LDL.LU.64 R14, [R1+0xabd0] ;  /* 0x00abd000010e7983 */ /* 0x0001680000300a00 */
[----:B------:R0:W5:Y:S04]  /*d6030*/  LDL.LU.128 R4, [R1+0xabc0] ;  /* 0x00abc00001047983 */ /* 0x0001680000300c00 */
[----:B------:R0:W-:Y:S04]  /*d6040*/  STL.64 [R1+0x79f0], R12 ;  /* 0x0079f00c01007387 */ /* 0x0001e80000100a00 */
[----:B----4-:R0:W-:Y:S04]  /*d6050*/  STL.128 [R1+0x69f0], R76 ;  /* 0x0069f04c01007387 */ /* 0x0101e80000100c00 */
        /* <DEDUP_REMOVED lines=27> */
[----:B------:R0:W-:Y:S02]  /*d6210*/  STL.128 [R1+0x6d90], R116 ;  /* 0x006d907401007387 */ /* 0x0001e40000100c00 */
.L_x_2118:
[----:B-----5:R-:W-:Y:S01]  /*d6220*/  STL.64 [R1+0xac08], R34 ;  /* 0x00ac082201007387 */ /* 0x020fe20000100a00 */
[----:B------:R-:W1:Y:S03]  /*d6230*/  LDCU UR4, c[0x0][0x3a8] ;  /* 0x00007500ff0477ac */ /* 0x000e660008000800 */
[----:B------:R2:W-:Y:S04]  /*d6240*/  STL.64 [R1+0xac00], R32 ;  /* 0x00ac002001007387 */ /* 0x0005e80000100a00 */
[----:B0-----:R-:W3:Y:S04]  /*d6250*/  LDL.LU.64 R8, [R1+0x80a8] ;  /* 0x0080a80001087983 */ /* 0x001ee80000300a00 */
[----:B------:R-:W4:Y:S04]  /*d6260*/  LDL.LU.64 R12, [R1+0x7788] ;  /* 0x00778800010c7983 */ /* 0x000f280000300a00 */
[----:B--2---:R-:W2:Y:S04]  /*d6270*/  LDL.128 R32, [R1+0x5930] ;  /* 0x0059300001207983 */ /* 0x004ea80000100c00 */
[----:B------:R0:W-:Y:S04]  /*d6280*/  STL.64 [R1+0xad40], R228 ;  /* 0x00ad40e401007387 */ /* 0x0001e80000100a00 */
[----:B------:R-:W-:Y:S04]  /*d6290*/  STL.64 [R1+0xad38], R226 ;  /* 0x00ad38e201007387 */ /* 0x000fe80000100a00 */
[----:B------:R1:W-:Y:S04]  /*d62a0*/  STL.64 [R1+0xad30], R224 ;  /* 0x00ad30e001007387 */ /* 0x0003e80000100a00 */
[----:B0-----:R-:W3:Y:S04]  /*d62b0*/  LDL.LU.64 R228, [R1+0x79f8] ;  /* 0x0079f80001e47983 */ /* 0x001ee80000300a00 */
[----:B------:R0:W-:Y:S04]  /*d62c0*/  STL.64 [R1+0xacb0], R184 ;  /* 0x00acb0b801007387 */ /* 0x0001e80000100a00 */
[----:B-1----:R-:W4:Y:S04]  /*d62d0*/  LDL.128 R224, [R1+0x5920] ;  /* 0x0059200001e07983 */ /* 0x002f280000100c00 */
[----:B------:R1:W-:Y:S04]  /*d62e0*/  STL.64 [R1+0xad48], R230 ;  /* 0x00ad48e601007387 */ /* 0x0003e80000100a00 */
[----:B------:R1:W-:Y:S04]  /*d62f0*/  STL.64 [R1+0xad20], R220 ;  /* 0x00ad20dc01007387 */ /* 0x0003e80000100a00 */
[----:B0-----:R-:W4:Y:S04]  /*d6300*/  LDL.64 R184, [R1+0x7b20] ;  /* 0x007b200001b87983 */ /* 0x001f280000100a00 */
[----:B-1----:R-:W4:Y:S04]  /*d6310*/  LDL.LU.64 R230, [R1+0x7730] ;  /* 0x0077300001e67983 */ /* 0x002f280000300a00 */
[----:B------:R-:W4:Y:S04]  /*d6320*/  LDL.64 R220, [R1+0x9ab0] ;  /* 0x009ab00001dc7983 */ /* 0x000f280000100a00 */
[----:B------:R0:W-:Y:S04]  /*d6330*/  STL.64 [R1+0xacd0], R198 ;  /* 0x00acd0c601007387 */ /* 0x0001e80000100a00 */
[----:B------:R-:W-:Y:S04]  /*d6340*/  STL.64 [R1+0xabe8], R22 ;  /* 0x00abe81601007387 */ /* 0x000fe80000100a00 */
[----:B------:R-:W-:Y:S04]  /*d6350*/  STL.64 [R1+0xabe0], R20 ;  /* 0x00abe01401007387 */ /* 0x000fe80000100a00 */
[----:B0-----:R-:W4:Y:S04]  /*d6360*/  LDL.64 R198, [R1+0x79c0] ;  /* 0x0079c00001c67983 */ /* 0x001f280000100a00 */
[----:B------:R0:W-:Y:S04]  /*d6370*/  STL.64 [R1+0xacd8], R200 ;  /* 0x00acd8c801007387 */ /* 0x0001e80000100a00 */
[----:B------:R1:W-:Y:S04]  /*d6380*/  STL.64 [R1+0xad58], R234 ;  /* 0x00ad58ea01007387 */ /* 0x0003e80000100a00 */
[----:B------:R-:W4:Y:S04]  /*d6390*/  LDL.LU.64 R72, [R1+0x7770] ;  /* 0x0077700001487983 */ /* 0x000f280000300a00 */
[----:B0-----:R-:W4:Y:S04]  /*d63a0*/  LDL.64 R200, [R1+0x79c8] ;  /* 0x0079c80001c87983 */ /* 0x001f280000100a00 */
[----:B-1----:R-:W4:Y:S04]  /*d63b0*/  LDL.64 R234, [R1+0x9ac8] ;  /* 0x009ac80001ea7983 */ /* 0x002f280000100a00 */
[----:B------:R-:W-:Y:S04]  /*d63c0*/  STL.64 [R1+0xae00], R86 ;  /* 0x00ae005601007387 */ /* 0x000fe80000100a00 */
[----:B------:R-:W-:Y:S04]  /*d63d0*/  STL.64 [R1+0xabd0], R16 ;  /* 0x00abd01001007387 */ /* 0x000fe80000100a00 */
[----:B------:R0:W-:Y:S04]  /*d63e0*/  STL.64 [R1+0xad50], R232 ;  /* 0x00ad50e801007387 */ /* 0x0001e80000100a00 */
[----:B------:R-:W-:Y:S04]  /*d63f0*/  STL.64 [R1+0xabc8], R14 ;  /* 0x00abc80e01007387 */ /* 0x000fe80000100a00 */
[----:B------:R1:W-:Y:S04]  /*d6400*/  STL.64 [R1+0xad60], R84 ;  /* 0x00ad605401007387 */ /* 0x0003e80000100a00 */
[----:B0-----:R-:W4:Y:S04]  /*d6410*/  LDL.LU.64 R232, [R1+0x7780] ;  /* 0x0077800001e87983 */ /* 0x001f280000300a00 */
[----:B------:R-:W-:Y:S04]  /*d6420*/  STL.64 [R1+0xabc0], R10 ;  /* 0x00abc00a01007387 */ /* 0x000fe80000100a00 */
[----:B-1----:R-:W4:Y:S04]  /*d6430*/  LDL.LU.64 R84, [R1+0x7778] ;  /* 0x0077780001547983 */ /* 0x002f280000300a00 */
[----:B------:R-:W-:Y:S04]  /*d6440*/  STL.64 [R1+0xabb8], R6 ;  /* 0x00abb80601007387 */ /* 0x000fe80000100a00 */
[----:B------:R0:W-:Y:S04]  /*d6450*/  STL.64 [R1+0xada0], R208 ;  /* 0x00ada0d001007387 */ /* 0x0001e80000100a00 */
[----:B------:R-:W4:Y:S04]  /*d6460*/  LDL.64 R86, [R1+0x7858] ;  /* 0x0078580001567983 */ /* 0x000f280000100a00 */
[----:B0-----:R-:W4:Y:S01]  /*d6470*/  LDL.64 R208, [R1+0x78b8] ;  /* 0x0078b80001d07983 */ /* 0x001f220000100a00 */
[----:B--2---:R-:W-:Y:S01]  /*d6480*/  MOV R22, R32 ;  /* 0x0000002000167202 */ /* 0x004fe20000000f00 */
[----:B------:R-:W-:Y:S01]  /*d6490*/  IMAD.MOV.U32 R23, RZ, RZ, R33 ;  /* 0x000000ffff177224 */ /* 0x000fe200078e0021 */
[----:B------:R-:W-:Y:S01]  /*d64a0*/  MOV R21, R35 ;  /* 0x0000002300157202 */ /* 0x000fe20000000f00 */
[----:B------:R-:W-:-:S02]  /*d64b0*/  IMAD.MOV.U32 R20, RZ, RZ, R34 ;  /* 0x000000ffff147224 */ /* 0x000fc400078e0022 */
[----:B------:R-:W2:Y:S01]  /*d64c0*/  LDL.128 R32, [R1+0x5940] ;  /* 0x0059400001207983 */ /* 0x000ea20000100c00 */
[----:B---3--:R-:W-:Y:S01]  /*d64d0*/  DFMA R8, R76, -R8, R228 ;  /* 0x800000084c08722b */ /* 0x008fe200000000e4 */
[----:B----4-:R-:W-:Y:S01]  /*d64e0*/  IMAD.MOV.U32 R16, RZ, RZ, R224 ;  /* 0x000000ffff107224 */ /* 0x010fe200078e00e0 */
[----:B------:R-:W-:Y:S01]  /*d64f0*/  MOV R17, R225 ;  /* 0x000000e100117202 */ /* 0x000fe20000000f00 */
[----:B------:R-:W-:Y:S01]  /*d6500*/  IMAD.MOV.U32 R14, RZ, RZ, R226 ;  /* 0x000000ffff0e7224 */ /* 0x000fe200078e00e2 */
[----:B------:R-:W-:Y:S01]  /*d6510*/  STL.64 [R1+0xac28], R42 ;  /* 0x00ac282a01007387 */ /* 0x000fe20000100a00 */
[----:B------:R-:W-:-:S03]  /*d6520*/  IMAD.MOV.U32 R15, RZ, RZ, R227 ;  /* 0x000000ffff0f7224 */ /* 0x000fc600078e00e3 */
[----:B------:R0:W-:Y:S04]  /*d6530*/  STL.64 [R1+0xac20], R40 ;  /* 0x00ac202801007387 */ /* 0x0001e80000100a00 */
[----:B------:R1:W-:Y:S01]  /*d6540*/  STL.64 [R1+0xabd8], R18 ;  /* 0x00abd81201007387 */ /* 0x0003e20000100a00 */
[----:B------:R-:W-:-:S03]  /*d6550*/  DFMA R12, R184, R12, R8 ;  /* 0x0000000cb80c722b */ /* 0x000fc60000000008 */
[----:B------:R3:W-:Y:S04]  /*d6560*/  STL.64 [R1+0xac18], R38 ;  /* 0x00ac182601007387 */ /* 0x0007e80000100a00 */
[----:B0-----:R-:W4:Y:S01]  /*d6570*/  LDL.128 R40, [R1+0x5960] ;  /* 0x0059600001287983 */ /* 0x001f220000100c00 */
[----:B------:R-:W-:-:S03]  /*d6580*/  DFMA R8, -R16, R220, R230 ;  /* 0x000000dc1008722b */ /* 0x000fc600000001e6 */
[----:B-1----:R-:W4:Y:S04]  /*d6590*/  LDL.LU.64 R18, [R1+0x77a0] ;  /* 0x0077a00001127983 */ /* 0x002f280000300a00 */
[----:B------:R0:W-:Y:S04]  /*d65a0*/  STL.64 [R1+0xaca8], R182 ;  /* 0x00aca8b601007387 */ /* 0x0001e80000100a00 */
[----:B------:R-:W-:Y:S04]  /*d65b0*/  STL.64 [R1+0xabf0], R26 ;  /* 0x00abf01a01007387 */ /* 0x000fe80000100a00 */
[----:B---3--:R-:W3:Y:S01]  /*d65c0*/  LDL.LU.64 R38, [R1+0x7bc0] ;  /* 0x007bc00001267983 */ /* 0x008ee20000300a00 */
[----:B------:R-:W-:-:S03]  /*d65d0*/  DFMA R8, -R14, R198, R8 ;  /* 0x000000c60e08722b */ /* 0x000fc60000000108 */
[----:B------:R-:W3:Y:S04]  /*d65e0*/  LDL.LU.64 R14, [R1+0x77b8] ;  /* 0x0077b800010e7983 */ /* 0x000ee80000300a00 */
[----:B0-----:R-:W3:Y:S04]  /*d65f0*/  LDL.64 R182, [R1+0x7b68] ;  /* 0x007b680001b67983 */ /* 0x001ee80000100a00 */
[----:B------:R0:W-:Y:S04]  /*d6600*/  STL.64 [R1+0xac10], R36 ;  /* 0x00ac102401007387 */ /* 0x0001e80000100a00 */
[----:B------:R1:W-:Y:S01]  /*d6610*/  STL.64 [R1+0xad10], R216 ;  /* 0x00ad10d801007387 */ /* 0x0003e20000100a00 */
[----:B------:R-:W-:-:S03]  /*d6620*/  DFMA R8, -R22, R200, R8 ;  /* 0x000000c81608722b */ /* 0x000fc60000000108 */
[----:B------:R-:W-:Y:S04]  /*d6630*/  STL.64 [R1+0xac38], R46 ;  /* 0x00ac382e01007387 */ /* 0x000fe80000100a00 */
[----:B0-----:R-:W3:Y:S01]  /*d6640*/  LDL.LU.64 R36, [R1+0x7bc8] ;  /* 0x007bc80001247983 */ /* 0x001ee20000300a00 */
[----:B------:R-:W-:-:S03]  /*d6650*/  DFMA R8, -R20, R234, R8 ;  /* 0x000000ea1408722b */ /* 0x000fc60000000108 */
[----:B------:R-:W3:Y:S04]  /*d6660*/  LDL.128 R20, [R1+0x4950] ;  /* 0x0049500001147983 */ /* 0x000ee80000100c00 */
[----:B------:R-:W-:Y:S04]  /*d6670*/  STL.64 [R1+0xac30], R44 ;  /* 0x00ac302c01007387 */ /* 0x000fe80000100a00 */
[----:B------:R0:W-:Y:S04]  /*d6680*/  STL.64 [R1+0xabf8], R30 ;  /* 0x00abf81e01007387 */ /* 0x0001e80000100a00 */
[----:B------:R-:W-:Y:S04]  /*d6690*/  STL.64 [R1+0xad78], R24 ;  /* 0x00ad781801007387 */ /* 0x000fe80000100a00 */
[----:B------:R0:W-:Y:S01]  /*d66a0*/  STL.64 [R1+0xacf0], R206 ;  /* 0x00acf0ce01007387 */ /* 0x0001e20000100a00 */
[----:B--2---:R-:W-:Y:S01]  /*d66b0*/  IMAD.MOV.U32 R6, RZ, RZ, R32 ;  /* 0x000000ffff067224 */ /* 0x004fe200078e0020 */
[----:B------:R-:W-:Y:S01]  /*d66c0*/  MOV R10, R34 ;  /* 0x00000022000a7202 */ /* 0x000fe20000000f00 */
[----:B------:R-:W-:-:S02]  /*d66d0*/  IMAD.MOV.U32 R7, RZ, RZ, R33 ;  /* 0x000000ffff077224 */ /* 0x000fc400078e0021 */
[----:B------:R-:W-:Y:S01]  /*d66e0*/  IMAD.MOV.U32 R11, RZ, RZ, R35 ;  /* 0x000000ffff0b7224 */ /* 0x000fe200078e0023 */
[----:B------:R-:W-:Y:S01]  /*d66f0*/  DFMA R12, R168, R232, R12 ;  /* 0x000000e8a80c722b */ /* 0x000fe2000000000c */
[----:B------:R-:W2:Y:S02]  /*d6700*/  LDL.128 R32, [R1+0x5950] ;  /* 0x0059500001207983 */ /* 0x000ea40000100c00 */
[----:B------:R-:W-:Y:S02]  /*d6710*/  DFMA R8, -R6, R88, R8 ;  /* 0x000000580608722b */ /* 0x000fe40000000108 */
[----:B-1----:R-:W2:Y:S03]  /*d6720*/  LDL.64 R216, [R1+0x7970] ;  /* 0x0079700001d87983 */ /* 0x002ea60000100a00 */
[----:B------:R-:W-:Y:S01]  /*d6730*/  DFMA R12, R170, R84, R12 ;  /* 0x00000054aa0c722b */ /* 0x000fe2000000000c */
[----:B0-----:R-:W2:Y:S01]  /*d6740*/  LDL.LU.64 R30, [R1+0x7b48] ;  /* 0x007b4800011e7983 */ /* 0x001ea20000300a00 */
[----:B------:R-:W-:-:S02]  /*d6750*/  DADD R44, -RZ, -R24 ;  /* 0x00000000ff2c7229 */ /* 0x000fc40000000918 */
[----:B------:R-:W-:Y:S01]  /*d6760*/  DADD R46, -RZ, -R186 ;  /* 0x00000000ff2e7229 */ /* 0x000fe200000009ba */
[----:B------:R-:W2:Y:S03]  /*d6770*/  LDL.LU.64 R232, [R1+0x78a0] ;  /* 0x0078a00001e87983 */ /* 0x000ea60000300a00 */
[----:B------:R-:W-:Y:S01]  /*d6780*/  DFMA R12, R160, R72, R12 ;  /* 0x00000048a00c722b */ /* 0x000fe2000000000c */
[----:B------:R-:W-:Y:S04]  /*d6790*/  STL.64 [R1+0xacc0], R192 ;  /* 0x00acc0c001007387 */ /* 0x000fe80000100a00 */
[----:B------:R-:W2:Y:S04]  /*d67a0*/  LDL.64 R72, [R1+0x4678] ;  /* 0x0046780001487983 */ /* 0x000ea80000100a00 */
[----:B------:R-:W2:Y:S04]  /*d67b0*/  LDL.64 R206, [R1+0x77f8] ;  /* 0x0077f80001ce7983 */ /* 0x000ea80000100a00 */
[----:B------:R-:W-:Y:S01]  /*d67c0*/  STL.64 [R1+0xad80], R186 ;  /* 0x00ad80ba01007387 */ /* 0x000fe20000100a00 */
[----:B----4-:R-:W-:Y:S01]  /*d67d0*/  IMAD.MOV.U32 R6, RZ, RZ, R40 ;  /* 0x000000ffff067224 */ /* 0x010fe200078e0028 */
[----:B------:R-:W-:-:S02]  /*d67e0*/  MOV R7, R41 ;  /* 0x0000002900077202 */ /* 0x000fc40000000f00 */
[----:B------:R0:W-:Y:S01]  /*d67f0*/  STL.128 [R1+0x6970], R44 ;  /* 0x0069702c01007387 */ /* 0x0001e20000100c00 */
[----:B------:R-:W-:-:S03]  /*d6800*/  DFMA R12, R140, R18, R12 ;  /* 0x000000128c0c722b */ /* 0x000fc6000000000c */
[----:B------:R1:W-:Y:S04]  /*d6810*/  STL.64 [R1+0xad28], R222 ;  /* 0x00ad28de01007387 */ /* 0x0003e80000100a00 */
[----:B------:R-:W-:Y:S04]  /*d6820*/  STL.64 [R1+0xac50], R52 ;  /* 0x00ac503401007387 */ /* 0x000fe80000100a00 */
[----:B------:R-:W-:Y:S04]  /*d6830*/  STL.64 [R1+0xad88], R176 ;  /* 0x00ad88b001007387 */ /* 0x000fe80000100a00 */
[----:B0-----:R-:W4:Y:S01]  /*d6840*/  LDL.128 R44, [R1+0x4b30] ;  /* 0x004b3000012c7983 */ /* 0x001f220000100c00 */
[----:B---3--:R-:W-:-:S03]  /*d6850*/  DFMA R12, R154, R14, R12 ;  /* 0x0000000e9a0c722b */ /* 0x008fc6000000000c */
[----:B------:R-:W3:Y:S04]  /*d6860*/  LDL.LU.64 R14, [R1+0x77c8] ;  /* 0x0077c800010e7983 */ /* 0x000ee80000300a00 */
[----:B------:R-:W3:Y:S04]  /*d6870*/  LDL.LU.64 R230, [R1+0x7748] ;  /* 0x0077480001e67983 */ /* 0x000ee80000300a00 */
[----:B------:R-:W3:Y:S04]  /*d6880*/  LDL.LU.64 R226, [R1+0x7820] ;  /* 0x0078200001e27983 */ /* 0x000ee80000300a00 */
[----:B------:R-:W3:Y:S01]  /*d6890*/  LDL.LU.64 R224, [R1+0x7850] ;  /* 0x0078500001e07983 */ /* 0x000ee20000300a00 */
[----:B--2---:R-:W-:Y:S01]  /*d68a0*/  IMAD.MOV.U32 R16, RZ, RZ, R32 ;  /* 0x000000ffff107224 */ /* 0x004fe200078e0020 */
[----:B------:R-:W-:Y:S01]  /*d68b0*/  MOV R17, R33 ;  /* 0x0000002100117202 */ /* 0x000fe20000000f00 */
[----:B------:R-:W-:Y:S01]  /*d68c0*/  DADD R32, -RZ, -R208 ;  /* 0x00000000ff207229 */ /* 0x000fe200000009d0 */
[----:B------:R-:W-:Y:S01]  /*d68d0*/  IMAD.MOV.U32 R26, RZ, RZ, R34 ;  /* 0x000000ffff1a7224 */ /* 0x000fe200078e0022 */
[----:B------:R-:W2:Y:S01]  /*d68e0*/  LDL.LU.64 R208, [R1+0x7ab0] ;  /* 0x007ab00001d07983 */ /* 0x000ea20000300a00 */
[----:B------:R-:W-:Y:S01]  /*d68f0*/  IMAD.MOV.U32 R27, RZ, RZ, R35 ;  /* 0x000000ffff1b7224 */ /* 0x000fe200078e0023 */
[----:B------:R-:W-:-:S02]  /*d6900*/  DADD R34, -RZ, -R86 ;  /* 0x00000000ff227229 */ /* 0x000fc40000000956 */
[----:B------:R-:W3:Y:S01]  /*d6910*/  LDL.64 R86, [R1+0x79b0] ;  /* 0x0079b00001567983 */ /* 0x000ee20000100a00 */
[----:B------:R-:W-:-:S03]  /*d6920*/  DFMA R8, -R10, R90, R8 ;  /* 0x0000005a0a08722b */ /* 0x000fc60000000108 */
[----:B------:R-:W3:Y:S04]  /*d6930*/  LDL.64 R18, [R1+0x4ab8] ;  /* 0x004ab80001127983 */ /* 0x000ee80000100a00 */
[----:B------:R0:W-:Y:S04]  /*d6940*/  STL.128 [R1+0x6950], R32 ;  /* 0x0069502001007387 */ /* 0x0001e80000100c00 */
[----:B------:R-:W3:Y:S04]  /*d6950*/  LDL.64 R192, [R1+0x79b8] ;  /* 0x0079b80001c07983 */ /* 0x000ee80000100a00 */
[----:B-1----:R-:W3:Y:S04]  /*d6960*/  LDL.LU.64 R222, [R1+0x7978] ;  /* 0x0079780001de7983 */ /* 0x002ee80000300a00 */
[----:B------:R-:W3:Y:S01]  /*d6970*/  LDL.64 R84, [R1+0x7bb0] ;  /* 0x007bb00001547983 */ /* 0x000ee20000100a00 */
[----:B0-----:R-:W-:Y:S01]  /*d6980*/  MOV R32, R20 ;  /* 0x0000001400207202 */ /* 0x001fe20000000f00 */
[----:B------:R-:W-:-:S02]  /*d6990*/  IMAD.MOV.U32 R33, RZ, RZ, R21 ;  /* 0x000000ffff217224 */ /* 0x000fc400078e0015 */
[----:B------:R-:W-:Y:S02]  /*d69a0*/  IMAD.MOV.U32 R20, RZ, RZ, R42 ;  /* 0x000000ffff147224 */ /* 0x000fe400078e002a */
[----:B------:R-:W-:Y:S02]  /*d69b0*/  IMAD.MOV.U32 R21, RZ, RZ, R43 ;  /* 0x000000ffff157224 */ /* 0x000fe400078e002b */
[----:B------:R-:W3:Y:S01]  /*d69c0*/  LDL.128 R40, [R1+0x5970] ;  /* 0x0059700001287983 */ /* 0x000ee20000100c00 */
[----:B------:R-:W-:Y:S02]  /*d69d0*/  DFMA R8, -R16, R100, R8 ;  /* 0x000000641008722b */ /* 0x000fe40000000108 */
[----:B------:R-:W-:Y:S01]  /*d69e0*/  DFMA R12, R148, R38, R12 ;  /* 0x00000026940c722b */ /* 0x000fe2000000000c */
[----:B------:R-:W3:Y:S05]  /*d69f0*/  LDL.64 R16, [R1+0x4ac0] ;  /* 0x004ac00001107983 */ /* 0x000eea0000100a00 */
[----:B------:R-:W-:-:S08]  /*d6a00*/  DFMA R8, -R26, R102, R8 ;  /* 0x000000661a08722b */ /* 0x000fd00000000108 */
[----:B------:R-:W-:-:S08]  /*d6a10*/  DFMA R8, -R6, R96, R8 ;  /* 0x000000600608722b */ /* 0x000fd00000000108 */
[----:B------:R-:W-:Y:S01]  /*d6a20*/  DFMA R8, -R20, R98, R8 ;  /* 0x000000621408722b */ /* 0x000fe20000000108 */
[----:B----4-:R-:W-:Y:S01]  /*d6a30*/  MOV R24, R44 ;  /* 0x0000002c00187202 */ /* 0x010fe20000000f00 */
[----:B------:R-:W-:Y:S01]  /*d6a40*/  IMAD.MOV.U32 R25, RZ, RZ, R45 ;  /* 0x000000ffff197224 */ /* 0x000fe200078e002d */
[----:B--2---:R-:W-:Y:S02]  /*d6a50*/  DFMA R26, -R72, R182, R208 ;  /* 0x000000b6481a722b */ /* 0x004fe400000001d0 */
[----:B------:R-:W-:Y:S01]  /*d6a60*/  DFMA R72, R150, R36, R12 ;  /* 0x000000249648722b */ /* 0x000fe2000000000c */
[----:B------:R-:W2:Y:S05]  /*d6a70*/  LDL.128 R36, [R1+0x4af0] ;  /* 0x004af00001247983 */ /* 0x000eaa0000100c00 */
[----:B------:R-:W-:-:S02]  /*d6a80*/  DFMA R12, R26, -R32, R174 ;  /* 0x800000201a0c722b */ /* 0x000fc400000000ae */
[----:B------:R-:W-:Y:S01]  /*d6a90*/  DFMA R72, R146, R30, R72 ;  /* 0x0000001e9248722b */ /* 0x000fe20000000048 */
[----:B---3--:R-:W-:Y:S01]  /*d6aa0*/  MOV R10, R40 ;  /* 0x00000028000a7202 */ /* 0x008fe20000000f00 */
[----:B------:R-:W-:-:S04]  /*d6ab0*/  IMAD.MOV.U32 R11, RZ, RZ, R41 ;  /* 0x000000ffff0b7224 */ /* 0x000fc800078e0029 */
[----:B------:R-:W-:Y:S01]  /*d6ac0*/  DFMA R22, -R22, R216, R12 ;  /* 0x000000d81616722b */ /* 0x000fe2000000010c */
[----:B------:R-:W-:Y:S01]  /*d6ad0*/  IMAD.MOV.U32 R34, RZ, RZ, R42 ;  /* 0x000000ffff227224 */ /* 0x000fe200078e002a */
[----:B------:R-:W-:Y:S01]  /*d6ae0*/  MOV R35, R43 ;  /* 0x0000002b00237202 */ /* 0x000fe20000000f00 */
[----:B------:R-:W-:Y:S01]  /*d6af0*/  STL.64 [R1+0x7e00], R26 ;  /* 0x007e001a01007387 */ /* 0x000fe20000100a00 */
[----:B------:R-:W-:-:S03]  /*d6b00*/  DFMA R12, -R10, R86, R8 ;  /* 0x000000560a0c722b */ /* 0x000fc60000000108 */
[----:B------:R-:W3:Y:S01]  /*d6b10*/  LDL.128 R8, [R1+0x5990] ;  /* 0x0059900001087983 */ /* 0x000ee20000100c00 */
[----:B------:R-:W-:Y:S01]  /*d6b20*/  DFMA R72, R22, R14, R72 ;  /* 0x0000000e1648722b */ /* 0x000fe20000000048 */
[----:B------:R-:W-:Y:S01]  /*d6b30*/  IMAD.MOV.U32 R14, RZ, RZ, R46 ;  /* 0x000000ffff0e7224 */ /* 0x000fe200078e002e */
[----:B------:R-:W-:Y:S01]  /*d6b40*/  MOV R15, R47 ;  /* 0x0000002f000f7202 */ /* 0x000fe20000000f00 */
[----:B------:R-:W4:Y:S04]  /*d6b50*/  LDL.64 R30, [R1+0x4b00] ;  /* 0x004b0000011e7983 */ /* 0x000f280000100a00 */
[----:B------:R-:W2:Y:S01]  /*d6b60*/  LDL.128 R44, [R1+0x4b40] ;  /* 0x004b4000012c7983 */ /* 0x000ea20000100c00 */
[----:B------:R-:W-:Y:S02]  /*d6b70*/  DADD R40, -RZ, -R232 ;  /* 0x00000000ff287229 */ /* 0x000fe400000009e8 */
[----:B------:R-:W-:-:S07]  /*d6b80*/  DADD R42, -RZ, -R188 ;  /* 0x00000000ff2a7229 */ /* 0x000fce00000009bc */
[----:B------:R0:W-:Y:S04]  /*d6b90*/  STL.128 [R1+0x6960], R40 ;  /* 0x0069602801007387 */ /* 0x0001e80000100c00 */
[----:B0-----:R-:W4:Y:S01]  /*d6ba0*/  LDL.LU.64 R40, [R1+0x78c0] ;  /* 0x0078c00001287983 */ /* 0x001f220000300a00 */
[----:B---3--:R-:W-:Y:S02]  /*d6bb0*/  IMAD.MOV.U32 R20, RZ, RZ, R8 ;  /* 0x000000ffff147224 */ /* 0x008fe400078e0008 */
[----:B------:R-:W-:Y:S01]  /*d6bc0*/  IMAD.MOV.U32 R21, RZ, RZ, R9 ;  /* 0x000000ffff157224 */ /* 0x000fe200078e0009 */
[----:B------:R-:W-:Y:S01]  /*d6bd0*/  DFMA R8, -R18, R234, R236 ;  /* 0x000000ea1208722b */ /* 0x000fe200000001ec */
[----:B--2---:R0:W-:Y:S07]  /*d6be0*/  STL.64 [R1+0x7bc8], R46 ;  /* 0x007bc82e01007387 */ /* 0x0041ee0000100a00 */
[----:B------:R-:W-:Y:S01]  /*d6bf0*/  DFMA R228, -R16, R216, R8 ;  /* 0x000000d810e4722b */ /* 0x000fe20000000108 */
[----:B------:R-:W-:Y:S01]  /*d6c00*/  MOV R16, R44 ;  /* 0x0000002c00107202 */ /* 0x000fe20000000f00 */
[----:B------:R-:W-:Y:S01]  /*d6c10*/  IMAD.MOV.U32 R17, RZ, RZ, R45 ;  /* 0x000000ffff117224 */ /* 0x000fe200078e002d */
[----:B------:R1:W-:Y:S01]  /*d6c20*/  STL.64 [R1+0x8470], R36 ;  /* 0x0084702401007387 */ /* 0x0003e20000100a00 */
[----:B------:R-:W-:-:S02]  /*d6c30*/  IMAD.MOV.U32 R42, RZ, RZ, R38 ;  /* 0x000000ffff2a7224 */ /* 0x000fc400078e0026 */
[----:B------:R-:W-:Y:S01]  /*d6c40*/  IMAD.MOV.U32 R43, RZ, RZ, R39 ;  /* 0x000000ffff2b7224 */ /* 0x000fe200078e0027 */
[----:B------:R-:W2:Y:S04]  /*d6c50*/  LDL.LU.64 R18, [R1+0x7b40] ;  /* 0x007b400001127983 */ /* 0x000ea80000300a00 */
[----:B0-----:R-:W3:Y:S04]  /*d6c60*/  LDL.128 R44, [R1+0x59a0] ;  /* 0x0059a000012c7983 */ /* 0x001ee80000100c00 */
[----:B-1----:R-:W2:Y:S01]  /*d6c70*/  LDL.128 R36, [R1+0x4910] ;  /* 0x0049100001247983 */ /* 0x002ea20000100c00 */
[----:B----4-:R-:W-:-:S02]  /*d6c80*/  DFMA R236, R206, R40, R72 ;  /* 0x00000028ceec722b */ /* 0x010fc40000000048 */
[----:B------:R-:W-:Y:S01]  /*d6c90*/  DFMA R72, -R34, R192, R12 ;  /* 0x000000c02248722b */ /* 0x000fe2000000010c */
[----:B---3--:R-:W-:Y:S01]  /*d6ca0*/  IMAD.MOV.U32 R40, RZ, RZ, R44 ;  /* 0x000000ffff287224 */ /* 0x008fe200078e002c */
[----:B------:R-:W-:Y:S01]  /*d6cb0*/  MOV R41, R45 ;  /* 0x0000002d00297202 */ /* 0x000fe20000000f00 */
[----:B------:R-:W-:Y:S02]  /*d6cc0*/  IMAD.MOV.U32 R34, RZ, RZ, R46 ;  /* 0x000000ffff227224 */ /* 0x000fe400078e002e */
[----:B------:R-:W-:Y:S02]  /*d6cd0*/  IMAD.MOV.U32 R35, RZ, RZ, R47 ;  /* 0x000000ffff237224 */ /* 0x000fe400078e002f */
[----:B------:R-:W3:Y:S01]  /*d6ce0*/  LDL.128 R44, [R1+0x48d0] ;  /* 0x0048d000012c7983 */ /* 0x000ee20000100c00 */
[----:B--2---:R-:W-:Y:S01]  /*d6cf0*/  MOV R26, R36 ;  /* 0x00000024001a7202 */ /* 0x004fe20000000f00 */
[----:B------:R-:W-:Y:S01]  /*d6d00*/  IMAD.MOV.U32 R27, RZ, RZ, R37 ;  /* 0x000000ffff1b7224 */ /* 0x000fe200078e0025 */
[----:B------:R-:W-:Y:S01]  /*d6d10*/  MOV R33, R39 ;  /* 0x0000002700217202 */ /* 0x000fe20000000f00 */
[----:B------:R-:W-:-:S02]  /*d6d20*/  IMAD.MOV.U32 R32, RZ, RZ, R38 ;  /* 0x000000ffff207224 */ /* 0x000fc400078e0026 */
[----:B------:R-:W2:Y:S02]  /*d6d30*/  LDL.128 R36, [R1+0x5980] ;  /* 0x0059800001247983 */ /* 0x000ea40000100c00 */
[----:B------:R-:W-:Y:S02]  /*d6d40*/  DFMA R12, -R26, R160, R172 ;  /* 0x000000a01a0c722b */ /* 0x000fe400000001ac */
[----:B---3--:R0:W-:Y:S01]  /*d6d50*/  STL.64 [R1+0x7be8], R46 ;  /* 0x007be82e01007387 */ /* 0x0081e20000100a00 */
[----:B------:R-:W-:Y:S01]  /*d6d60*/  MOV R26, R44 ;  /* 0x0000002c001a7202 */ /* 0x000fe20000000f00 */
[----:B------:R-:W-:Y:S02]  /*d6d70*/  IMAD.MOV.U32 R27, RZ, RZ, R45 ;  /* 0x000000ffff1b7224 */ /* 0x000fe400078e002d */
[----:B0-----:R-:W3:Y:S01]  /*d6d80*/  LDL.128 R44, [R1+0x59b0] ;  /* 0x0059b000012c7983 */ /* 0x001ee20000100c00 */
[----:B--2---:R-:W-:Y:S02]  /*d6d90*/  IMAD.MOV.U32 R6, RZ, RZ, R36 ;  /* 0x000000ffff067224 */ /* 0x004fe400078e0024 */
[----:B------:R-:W-:-:S02]  /*d6da0*/  IMAD.MOV.U32 R7, RZ, RZ, R37 ;  /* 0x000000ffff077224 */ /* 0x000fc400078e0025 */
[----:B------:R-:W2:Y:S04]  /*d6db0*/  LDL.LU.64 R36, [R1+0x7948] ;  /* 0x0079480001247983 */ /* 0x000ea80000300a00 */
[----:B------:R-:W-:Y:S02]  /*d6dc0*/  DFMA R8, -R6, R168, R72 ;  /* 0x000000a80608722b */ /* 0x000fe40000000148 */
[----:B------:R-:W-:Y:S01]  /*d6dd0*/  DFMA R186, -R32, R158, R12 ;  /* 0x0000009e20ba722b */ /* 0x000fe2000000010c */
[----:B------:R0:W-:Y:S01]  /*d6de0*/  STL.64 [R1+0xad70], R232 ;  /* 0x00ad70e801007387 */ /* 0x0001e20000100a00 */
[----:B------:R-:W-:-:S03]  /*d6df0*/  DFMA R174, -R42, R90, R238 ;  /* 0x0000005a2aae722b */ /* 0x000fc600000001ee */
[----:B------:R-:W4:Y:S01]  /*d6e00*/  LDL.64 R6, [R1+0x4d18] ;  /* 0x004d180001067983 */ /* 0x000f220000100a00 */
[----:B------:R-:W-:Y:S01]  /*d6e10*/  DFMA R8, -R38, R182, R8 ;  /* 0x000000b62608722b */ /* 0x000fe20000000108 */
[----:B---3--:R-:W-:-:S07]  /*d6e20*/  IMAD.MOV.U32 R32, RZ, RZ, R44 ;  /* 0x000000ffff207224 */ /* 0x008fce00078e002c */
[----:B------:R-:W-:Y:S01]  /*d6e30*/  DFMA R8, -R20, R160, R8 ;  /* 0x000000a01408722b */ /* 0x000fe20000000108 */
[----:B------:R-:W-:Y:S01]  /*d6e40*/  MOV R33, R45 ;  /* 0x0000002d00217202 */ /* 0x000fe20000000f00 */
[----:B------:R-:W-:Y:S01]  /*d6e50*/  IMAD.MOV.U32 R20, RZ, RZ, R46 ;  /* 0x000000ffff147224 */ /* 0x000fe200078e002e */
[----:B------:R-:W-:Y:S01]  /*d6e60*/  DFMA R208, -R30, R158, R174 ;  /* 0x0000009e1ed0722b */ /* 0x000fe200000001ae */
[----:B------:R-:W-:Y:S01]  /*d6e70*/  IMAD.MOV.U32 R21, RZ, RZ, R47 ;  /* 0x000000ffff157224 */ /* 0x000fe200078e002f */
[----:B--2---:R-:W-:Y:S01]  /*d6e80*/  DFMA R72, R228, R36, R236 ;  /* 0x00000024e448722b */ /* 0x004fe200000000ec */
[----:B------:R-:W2:Y:S02]  /*d6e90*/  LDL.128 R44, [R1+0x4dc0] ;  /* 0x004dc000012c7983 */ /* 0x000ea40000100c00 */
[----:B------:R-:W-:Y:S02]  /*d6ea0*/  DFMA R8, -R10, R162, R8 ;  /* 0x000000a20a08722b */ /* 0x000fe40000000108 */
[----:B------:R-:W-:Y:S01]  /*d6eb0*/  DFMA R12, -R24, R152, R240 ;  /* 0x00000098180c722b */ /* 0x000fe200000001f0 */
[----:B------:R-:W3:Y:S02]  /*d6ec0*/  LDL.LU.64 R38, [R1+0x7af8] ;  /* 0x007af80001267983 */ /* 0x000ee40000300a00 */
[----:B------:R-:W-:-:S02]  /*d6ed0*/  DFMA R72, R208, R18, R72 ;  /* 0x00000012d048722b */ /* 0x000fc40000000048 */
[----:B0-----:R-:W-:Y:S01]  /*d6ee0*/  DFMA R232, -R26, R166, R222 ;  /* 0x000000a61ae8722b */ /* 0x001fe200000001de */
[----:B------:R-:W3:Y:S01]  /*d6ef0*/  LDL.LU.64 R24, [R1+0x77b0] ;  /* 0x0077b00001187983 */ /* 0x000ee20000300a00 */
[----:B------:R-:W-:-:S03]  /*d6f00*/  DFMA R8, -R40, R140, R8 ;  /* 0x0000008c2808722b */ /* 0x000fc60000000108 */
[----:B------:R-:W4:Y:S01]  /*d6f10*/  LDL.128 R40, [R1+0x5480] ;  /* 0x0054800001287983 */ /* 0x000f220000100c00 */
[----:B------:R-:W-:Y:S02]  /*d6f20*/  DADD R172, -RZ, -R176 ;  /* 0x00000000ffac7229 */ /* 0x000fe400000009b0 */
[----:B------:R-:W-:Y:S01]  /*d6f30*/  DADD R174, -RZ, -R194 ;  /* 0x00000000ffae7229 */ /* 0x000fe200000009c2 */
[----:B------:R-:W3:Y:S04]  /*d6f40*/  LDL.128 R236, [R1+0x59c0] ;  /* 0x0059c00001ec7983 */ /* 0x000ee80000100c00 */
[----:B--2---:R0:W-:Y:S01]  /*d6f50*/  STL.64 [R1+0x83c0], R44 ;  /* 0x0083c02c01007387 */ /* 0x0041e20000100a00 */
[----:B------:R-:W-:Y:S01]  /*d6f60*/  MOV R18, R46 ;  /* 0x0000002e00127202 */ /* 0x000fe20000000f00 */
[----:B------:R-:W-:Y:S01]  /*d6f70*/  IMAD.MOV.U32 R19, RZ, RZ, R47 ;  /* 0x000000ffff137224 */ /* 0x000fe200078e002f */
[----:B------:R-:W-:Y:S01]  /*d6f80*/  DFMA R12, R186, -R14, R12 ;  /* 0x8000000eba0c722b */ /* 0x000fe2000000000c */
[----:B------:R1:W-:Y:S04]  /*d6f90*/  STL.64 [R1+0xac80], R66 ;  /* 0x00ac804201007387 */ /* 0x0003e80000100a00 */
[----:B------:R2:W-:Y:S04]  /*d6fa0*/  STL.64 [R1+0xac58], R54 ;  /* 0x00ac583601007387 */ /* 0x0005e80000100a00 */
[----:B0-----:R-:W3:Y:S01]  /*d6fb0*/  LDL.128 R44, [R1+0x4e30] ;  /* 0x004e3000012c7983 */ /* 0x001ee20000100c00 */
[----:B----4-:R-:W-:Y:S01]  /*d6fc0*/  IMAD.MOV.U32 R26, RZ, RZ, R40 ;  /* 0x000000ffff1a7224 */ /* 0x010fe200078e0028 */
[----:B------:R-:W-:Y:S01]  /*d6fd0*/  MOV R52, R42 ;  /* 0x0000002a00347202 */ /* 0x000fe20000000f00 */
[----:B------:R-:W-:Y:S01]  /*d6fe0*/  IMAD.MOV.U32 R27, RZ, RZ, R41 ;  /* 0x000000ffff1b7224 */ /* 0x000fe200078e0029 */
[----:B------:R-:W4:Y:S01]  /*d6ff0*/  LDL.LU.64 R222, [R1+0x7898] ;  /* 0x0078980001de7983 */ /* 0x000f220000300a00 */
[----:B------:R-:W-:-:S03]  /*d7000*/  IMAD.MOV.U32 R53, RZ, RZ, R43 ;  /* 0x000000ffff357224 */ /* 0x000fc600078e002b */
[----:B------:R-:W4:Y:S01]  /*d7010*/  LDL.128 R40, [R1+0x59d0] ;  /* 0x0059d00001287983 */ /* 0x000f220000100c00 */
[----:B------:R-:W-:-:S03]  /*d7020*/  DFMA R16, R208, -R16, R12 ;  /* 0x80000010d010722b */ /* 0x000fc6000000000c */
[----:B------:R0:W-:Y:S04]  /*d7030*/  STL.128 [R1+0x6980], R172 ;  /* 0x006980ac01007387 */ /* 0x0001e80000100c00 */
[----:B-1----:R-:W4:Y:S04]  /*d7040*/  LDL.LU.64 R66, [R1+0x7908] ;  /* 0x0079080001427983 */ /* 0x002f280000300a00 */
[----:B--2---:R-:W2:Y:S01]  /*d7050*/  LDL.LU.64 R54, [R1+0x7aa0] ;  /* 0x007aa00001367983 */ /* 0x004ea20000300a00 */
[----:B---3--:R-:W-:Y:S01]  /*d7060*/  IMAD.MOV.U32 R14, RZ, RZ, R44 ;  /* 0x000000ffff0e7224 */ /* 0x008fe200078e002c */
[----:B------:R-:W-:Y:S01]  /*d7070*/  MOV R15, R45 ;  /* 0x0000002d000f7202 */ /* 0x000fe20000000f00 */
[----:B------:R-:W-:-:S02]  /*d7080*/  IMAD.MOV.U32 R36, RZ, RZ, R46 ;  /* 0x000000ffff247224 */ /* 0x000fc400078e002e */
[----:B------:R-:W-:Y:S01]  /*d7090*/  IMAD.MOV.U32 R37, RZ, RZ, R47 ;  /* 0x000000ffff257224 */ /* 0x000fe200078e002f */
[----:B------:R-:W-:Y:S01]  /*d70a0*/  DFMA R12, -R34, R142, R8 ;  /* 0x0000008e220c722b */ /* 0x000fe20000000108 */
[----:B------:R-:W3:Y:S01]  /*d70b0*/  LDL.128 R44, [R1+0x5470] ;  /* 0x00547000012c7983 */ /* 0x000ee20000100c00 */
[----:B------:R-:W-:Y:S01]  /*d70c0*/  DFMA R8, -R6, R156, R110 ;  /* 0x0000009c0608722b */ /* 0x000fe2000000016e */
[----:B----4-:R-:W-:Y:S01]  /*d70d0*/  IMAD.MOV.U32 R6, RZ, RZ, R40 ;  /* 0x000000ffff067224 */ /* 0x010fe200078e0028 */
[----:B------:R-:W-:Y:S01]  /*d70e0*/  MOV R7, R41 ;  /* 0x0000002900077202 */ /* 0x000fe20000000f00 */
[----:B0-----:R-:W4:Y:S01]  /*d70f0*/  LDL.64 R172, [R1+0x4d20] ;  /* 0x004d200001ac7983 */ /* 0x001f220000100a00 */
[----:B---3--:R-:W-:Y:S01]  /*d7100*/  MOV R10, R44 ;  /* 0x0000002c000a7202 */ /* 0x008fe20000000f00 */
[----:B------:R-:W-:Y:S02]  /*d7110*/  IMAD.MOV.U32 R11, RZ, RZ, R45 ;  /* 0x000000ffff0b7224 */ /* 0x000fe400078e002d */
[----:B------:R-:W-:-:S02]  /*d7120*/  IMAD.MOV.U32 R44, RZ, RZ, R42 ;  /* 0x000000ffff2c7224 */ /* 0x000fc400078e002a */
[----:B------:R-:W-:Y:S02]  /*d7130*/  IMAD.MOV.U32 R45, RZ, RZ, R43 ;  /* 0x000000ffff2d7224 */ /* 0x000fe400078e002b */
[----:B------:R-:W3:Y:S01]  /*d7140*/  LDL.128 R40, [R1+0x5050] ;  /* 0x0050500001287983 */ /* 0x000ee20000100c00 */
[----:B------:R-:W-:Y:S02]  /*d7150*/  DFMA R72, R16, R38, R72 ;  /* 0x000000261048722b */ /* 0x000fe40000000048 */
[----:B------:R-:W-:Y:S02]  /*d7160*/  DFMA R38, -R18, R146, R246 ;  /* 0x000000921226722b */ /* 0x000fe400000001f6 */
[----:B----4-:R-:W-:Y:S01]  /*d7170*/  DFMA R176, R232, -R172, R8 ;  /* 0x800000ace8b0722b */ /* 0x010fe20000000008 */
[----:B---3--:R-:W-:Y:S01]  /*d7180*/  MOV R34, R40 ;  /* 0x0000002800227202 */ /* 0x008fe20000000f00 */
[----:B------:R-:W-:Y:S01]  /*d7190*/  IMAD.MOV.U32 R35, RZ, RZ, R41 ;  /* 0x000000ffff237224 */ /* 0x000fe200078e0029 */
[----:B------:R-:W-:Y:S01]  /*d71a0*/  MOV R19, R43 ;  /* 0x0000002b00137202 */ /* 0x000fe20000000f00 */
[----:B------:R-:W-:-:S02]  /*d71b0*/  IMAD.MOV.U32 R18, RZ, RZ, R42 ;  /* 0x000000ffff127224 */ /* 0x000fc400078e002a */
[----:B------:R-:W3:Y:S02]  /*d71c0*/  LDL.128 R40, [R1+0x5490] ;  /* 0x0054900001287983 */ /* 0x000ee40000100c00 */
[----:B------:R-:W-:Y:S02]  /*d71d0*/  DFMA R110, R176, R24, R72 ;  /* 0x00000018b06e722b */ /* 0x000fe40000000048 */
[----:B------:R-:W-:Y:S02]  /*d71e0*/  DFMA R8, -R32, R136, R12 ;  /* 0x000000882008722b */ /* 0x000fe4000000010c */
[----:B------:R-:W-:Y:S01]  /*d71f0*/  DFMA R72, -R14, R220, R128 ;  /* 0x000000dc0e48722b */ /* 0x000fe20000000180 */
[----:B---3--:R-:W-:Y:S01]  /*d7200*/  IMAD.MOV.U32 R32, RZ, RZ, R40 ;  /* 0x000000ffff207224 */ /* 0x008fe200078e0028 */
[----:B------:R-:W-:Y:S01]  /*d7210*/  MOV R14, R42 ;  /* 0x0000002a000e7202 */ /* 0x000fe20000000f00 */
[----:B------:R-:W-:-:S03]  /*d7220*/  IMAD.MOV.U32 R33, RZ, RZ, R41 ;  /* 0x000000ffff217224 */ /* 0x000fc600078e0029 */
[----:B------:R-:W-:Y:S01]  /*d7230*/  DFMA R8, -R20, R138, R8 ;  /* 0x0000008a1408722b */ /* 0x000fe20000000108 */
[----:B------:R-:W-:Y:S01]  /*d7240*/  IMAD.MOV.U32 R15, RZ, RZ, R43 ;  /* 0x000000ffff0f7224 */ /* 0x000fe200078e002b */
[----:B------:R-:W3:Y:S04]  /*d7250*/  LDL.LU.64 R20, [R1+0x7af0] ;  /* 0x007af00001147983 */ /* 0x000ee80000300a00 */
[----:B------:R-:W4:Y:S01]  /*d7260*/  LDL.128 R40, [R1+0x59e0] ;  /* 0x0059e00001287983 */ /* 0x000f220000100c00 */
[----:B------:R-:W-:-:S03]  /*d7270*/  DFMA R12, -R10, R84, R230 ;  /* 0x000000540a0c722b */ /* 0x000fc600000001e6 */
[----:B------:R-:W-:Y:S04]  /*d7280*/  STL.64 [R1+0xac68], R58 ;  /* 0x00ac683a01007387 */ /* 0x000fe80000100a00 */
[----:B------:R0:W-:Y:S04]  /*d7290*/  STL.64 [R1+0xac60], R56 ;  /* 0x00ac603801007387 */ /* 0x0001e80000100a00 */
[----:B------:R1:W-:Y:S04]  /*d72a0*/  STL.64 [R1+0xac48], R50 ;  /* 0x00ac483201007387 */ /* 0x0003e80000100a00 */
[----:B------:R2:W-:Y:S04]  /*d72b0*/  STL.64 [R1+0xac40], R48 ;  /* 0x00ac403001007387 */ /* 0x0005e80000100a00 */
[----:B0-----:R-:W3:Y:S04]  /*d72c0*/  LDL.128 R56, [R1+0x5000] ;  /* 0x0050000001387983 */ /* 0x001ee80000100c00 */
[----:B-1----:R-:W3:Y:S04]  /*d72d0*/  LDL.LU.64 R50, [R1+0x79a0] ;  /* 0x0079a00001327983 */ /* 0x002ee80000300a00 */
[----:B--2---:R-:W2:Y:S04]  /*d72e0*/  LDL.LU.64 R48, [R1+0x7940] ;  /* 0x0079400001307983 */ /* 0x004ea80000300a00 */
[----:B------:R-:W2:Y:S01]  /*d72f0*/  LDL.64 R128, [R1+0x4fb8] ;  /* 0x004fb80001807983 */ /* 0x000ea20000100a00 */
[----:B------:R-:W-:Y:S01]  /*d7300*/  IMAD.MOV.U32 R30, RZ, RZ, R46 ;  /* 0x000000ffff1e7224 */ /* 0x000fe200078e002e */
[----:B------:R-:W-:-:S02]  /*d7310*/  MOV R31, R47 ;  /* 0x0000002f001f7202 */ /* 0x000fc40000000f00 */
[----:B------:R-:W2:Y:S01]  /*d7320*/  LDL.LU.64 R46, [R1+0x7a10] ;  /* 0x007a1000012e7983 */ /* 0x000ea20000300a00 */
[----:B----4-:R-:W-:Y:S02]  /*d7330*/  IMAD.MOV.U32 R10, RZ, RZ, R42 ;  /* 0x000000ffff0a7224 */ /* 0x010fe400078e002a */
[----:B------:R-:W-:Y:S01]  /*d7340*/  IMAD.MOV.U32 R11, RZ, RZ, R43 ;  /* 0x000000ffff0b7224 */ /* 0x000fe200078e002b */
[----:B------:R-:W-:Y:S01]  /*d7350*/  DFMA R110, R38, R2, R110 ;  /* 0x00000002266e722b */ /* 0x000fe2000000006e */
[----:B------:R-:W4:Y:S01]  /*d7360*/  LDL.LU.64 R42, [R1+0x7d58] ;  /* 0x007d5800012a7983 */ /* 0x000f220000300a00 */
[----:B------:R-:W-:Y:S02]  /*d7370*/  DFMA R84, -R36, R166, R72 ;  /* 0x000000a62454722b */ /* 0x000fe40000000148 */
[----:B------:R-:W-:Y:S02]  /*d7380*/  DFMA R8, -R236, R156, R8 ;  /* 0x0000009cec08722b */ /* 0x000fe40000000108 */
[----:B------:R-:W-:-:S02]  /*d7390*/  DADD R172, -RZ, -R226 ;  /* 0x00000000ffac7229 */ /* 0x000fc400000009e2 */
[----:B------:R-:W-:Y:S01]  /*d73a0*/  DADD R174, -RZ, -R224 ;  /* 0x00000000ffae7229 */ /* 0x000fe200000009e0 */
[----:B------:R0:W-:Y:S01]  /*d73b0*/  STL.64 [R1+0xada8], R224 ;  /* 0x00ada8e001007387 */ /* 0x0001e20000100a00 */
[----:B------:R-:W-:Y:S02]  /*d73c0*/  DFMA R12, -R30, R162, R12 ;  /* 0x000000a21e0c722b */ /* 0x000fe4000000010c */
[----:B---3--:R-:W-:Y:S01]  /*d73d0*/  DFMA R72, R84, R20, R110 ;  /* 0x000000145448722b */ /* 0x008fe2000000006e */
[----:B------:R1:W-:Y:S01]  /*d73e0*/  STL.64 [R1+0xad08], R214 ;  /* 0x00ad08d601007387 */ /* 0x0003e20000100a00 */
[----:B------:R-:W-:-:S03]  /*d73f0*/  DFMA R2, -R238, R158, R8 ;  /* 0x0000009eee02722b */ /* 0x000fc60000000108 */
[----:B------:R3:W-:Y:S04]  /*d7400*/  STL.128 [R1+0x6990], R172 ;  /* 0x006990ac01007387 */ /* 0x0007e80000100c00 */
[----:B0-----:R-:W4:Y:S01]  /*d7410*/  LDL.64 R224, [R1+0x7e00] ;  /* 0x007e000001e07983 */ /* 0x001f220000100a00 */
[----:B------:R-:W-:Y:S02]  /*d7420*/  DFMA R8, -R26, R156, R12 ;  /* 0x0000009c1a08722b */ /* 0x000fe4000000010c */
[----:B------:R-:W-:Y:S01]  /*d7430*/  DFMA R12, R126, R54, R72 ;  /* 0x000000367e0c722b */ /* 0x000fe20000000048 */
[----:B-1----:R-:W4:Y:S01]  /*d7440*/  LDL.64 R214, [R1+0x7ab8] ;  /* 0x007ab80001d67983 */ /* 0x002f220000100a00 */
[----:B------:R-:W-:Y:S01]  /*d7450*/  IMAD.MOV.U32 R24, RZ, RZ, R40 ;  /* 0x000000ffff187224 */ /* 0x000fe200078e0028 */
[----:B------:R-:W-:Y:S01]  /*d7460*/  MOV R25, R41 ;  /* 0x0000002900197202 */ /* 0x000fe20000000f00 */
[----:B------:R-:W-:Y:S01]  /*d7470*/  IMAD.MOV.U32 R36, RZ, RZ, R58 ;  /* 0x000000ffff247224 */ /* 0x000fe200078e003a */
[----:B------:R-:W-:Y:S01]  /*d7480*/  MOV R37, R59 ;  /* 0x0000003b00257202 */ /* 0x000fe20000000f00 */
[----:B------:R-:W4:Y:S01]  /*d7490*/  LDL.LU.64 R230, [R1+0x7708] ;  /* 0x0077080001e67983 */ /* 0x000f220000300a00 */
[----:B---3--:R-:W-:-:S03]  /*d74a0*/  DADD R172, -RZ, -R222 ;  /* 0x00000000ffac7229 */ /* 0x008fc600000009de */
[----:B--2---:R-:W-:Y:S01]  /*d74b0*/  STL.64 [R1+0xadd0], R46 ;  /* 0x00add02e01007387 */ /* 0x004fe20000100a00 */
[----:B------:R-:W-:Y:S01]  /*d74c0*/  DADD R174, -RZ, -R66 ;  /* 0x00000000ffae7229 */ /* 0x000fe20000000942 */
[----:B------:R-:W-:Y:S01]  /*d74d0*/  MOV R40, R56 ;  /* 0x0000003800287202 */ /* 0x000fe20000000f00 */
[----:B------:R-:W-:Y:S01]  /*d74e0*/  IMAD.MOV.U32 R41, RZ, RZ, R57 ;  /* 0x000000ffff297224 */ /* 0x000fe200078e0039 */
[----:B------:R-:W2:Y:S04]  /*d74f0*/  LDL.LU.64 R20, [R1+0x7878] ;  /* 0x0078780001147983 */ /* 0x000ea80000300a00 */
[----:B------:R0:W-:Y:S04]  /*d7500*/  STL.128 [R1+0x69a0], R172 ;  /* 0x0069a0ac01007387 */ /* 0x0001e80000100c00 */
[----:B------:R-:W3:Y:S04]  /*d7510*/  LDL.128 R56, [R1+0x50e0] ;  /* 0x0050e00001387983 */ /* 0x000ee80000100c00 */
[----:B------:R1:W-:Y:S04]  /*d7520*/  STL.64 [R1+0xad18], R218 ;  /* 0x00ad18da01007387 */ /* 0x0003e80000100a00 */
[----:B------:R-:W2:Y:S01]  /*d7530*/  LDL.64 R236, [R1+0x4ff8] ;  /* 0x004ff80001ec7983 */ /* 0x000ea20000100a00 */
[----:B0-----:R-:W-:-:S03]  /*d7540*/  DADD R172, -RZ, -R48 ;  /* 0x00000000ffac7229 */ /* 0x001fc60000000930 */
[----:B------:R-:W2:Y:S01]  /*d7550*/  LDL.64 R110, [R1+0x5060] ;  /* 0x00506000016e7983 */ /* 0x000ea20000100a00 */
[----:B------:R-:W-:-:S03]  /*d7560*/  DADD R174, -RZ, -R50 ;  /* 0x00000000ffae7229 */ /* 0x000fc60000000932 */
[----:B-1----:R-:W2:Y:S04]  /*d7570*/  LDL.LU.64 R218, [R1+0x7700] ;  /* 0x0077000001da7983 */ /* 0x002ea80000300a00 */
[----:B------:R0:W-:Y:S01]  /*d7580*/  STL.128 [R1+0x69b0], R172 ;  /* 0x0069b0ac01007387 */ /* 0x0001e20000100c00 */
[----:B------:R-:W-:-:S03]  /*d7590*/  DFMA R8, -R52, R152, R8 ;  /* 0x000000983408722b */ /* 0x000fc60000000108 */
[----:B------:R-:W2:Y:S01]  /*d75a0*/  LDL.128 R52, [R1+0x4c40] ;  /* 0x004c400001347983 */ /* 0x000ea20000100c00 */
[----:B0-----:R-:W-:Y:S02]  /*d75b0*/  DADD R172, -RZ, -R46 ;  /* 0x00000000ffac7229 */ /* 0x001fe4000000092e */
[----:B----4-:R-:W-:Y:S02]  /*d75c0*/  DFMA R72, R132, R42, R12 ;  /* 0x0000002a8448722b */ /* 0x010fe4000000000c */
[----:B------:R-:W-:Y:S02]  /*d75d0*/  DFMA R42, -R128, R132, R250 ;  /* 0x00000084802a722b */ /* 0x000fe400000001fa */
[----:B------:R-:W-:Y:S01]  /*d75e0*/  DFMA R8, -R32, R150, R8 ;  /* 0x000000962008722b */ /* 0x000fe20000000108 */
[----:B------:R-:W4:Y:S04]  /*d75f0*/  LDL.64 R128, [R1+0x5010] ;  /* 0x0050100001807983 */ /* 0x000f280000100a00 */
[----:B------:R-:W-:Y:S04]  /*d7600*/  STL.64 [R1+0x7948], R42 ;  /* 0x0079482a01007387 */ /* 0x000fe80000100a00 */
[----:B------:R-:W4:Y:S01]  /*d7610*/  LDL.64 R46, [R1+0x7948] ;  /* 0x00794800012e7983 */ /* 0x000f220000100a00 */
[----:B------:R-:W-:-:S08]  /*d7620*/  DFMA R2, R224, -R6, R2 ;  /* 0x80000006e002722b */ /* 0x000fd00000000002 */
[----:B------:R-:W-:Y:S02]  /*d7630*/  DFMA R2, -R44, R214, R2 ;  /* 0x000000d62c02722b */ /* 0x000fe40000000102 */
[----:B------:R-:W-:Y:S01]  /*d7640*/  DFMA R12, R176, -R34, R230 ;  /* 0x80000022b00c722b */ /* 0x000fe200000000e6 */
[----:B------:R-:W-:Y:S04]  /*d7650*/  STL.64 [R1+0xad90], R194 ;  /* 0x00ad90c201007387 */ /* 0x000fe80000100a00 */
[----:B------:R-:W4:Y:S01]  /*d7660*/  LDL.LU.64 R230, [R1+0x7950] ;  /* 0x0079500001e67983 */ /* 0x000f220000300a00 */
[----:B------:R-:W-:-:S03]  /*d7670*/  DFMA R2, -R24, R152, R2 ;  /* 0x000000981802722b */ /* 0x000fc60000000102 */
[----:B---3--:R0:W-:Y:S01]  /*d7680*/  STL.64 [R1+0x82a0], R56 ;  /* 0x0082a03801007387 */ /* 0x0081e20000100a00 */
[----:B------:R-:W-:Y:S02]  /*d7690*/  IMAD.MOV.U32 R30, RZ, RZ, R58 ;  /* 0x000000ffff1e7224 */ /* 0x000fe400078e003a */
[----:B------:R-:W-:Y:S01]  /*d76a0*/  IMAD.MOV.U32 R31, RZ, RZ, R59 ;  /* 0x000000ffff1f7224 */ /* 0x000fe200078e003b */
[----:B------:R-:W3:Y:S04]  /*d76b0*/  LDL.128 R32, [R1+0x4c30] ;  /* 0x004c300001207983 */ /* 0x000ee80000100c00 */
[----:B------:R-:W-:Y:S04]  /*d76c0*/  STL.64 [R1+0xadc0], R48 ;  /* 0x00adc03001007387 */ /* 0x000fe80000100a00 */
[----:B0-----:R-:W3:Y:S01]  /*d76d0*/  LDL.128 R56, [R1+0x59f0] ;  /* 0x0059f00001387983 */ /* 0x001ee20000100c00 */
[----:B------:R-:W-:-:S03]  /*d76e0*/  DFMA R12, R84, -R18, R12 ;  /* 0x80000012540c722b */ /* 0x000fc6000000000c */
[----:B------:R0:W-:Y:S04]  /*d76f0*/  STL.64 [R1+0xadc8], R50 ;  /* 0x00adc83201007387 */ /* 0x0001e80000100a00 */
[----:B------:R1:W-:Y:S01]  /*d7700*/  STL.64 [R1+0x7be0], R38 ;  /* 0x007be02601007387 */ /* 0x0003e20000100a00 */
[----:B--2---:R-:W-:-:S03]  /*d7710*/  DFMA R24, -R110, R134, R12 ;  /* 0x000000866e18722b */ /* 0x004fc6000000010c */
[----:B------:R2:W-:Y:S01]  /*d7720*/  STL.64 [R1+0xad00], R212 ;  /* 0x00ad00d401007387 */ /* 0x0005e20000100a00 */
[----:B------:R-:W-:Y:S01]  /*d7730*/  MOV R18, R52 ;  /* 0x0000003400127202 */ /* 0x000fe20000000f00 */
[----:B------:R-:W-:Y:S02]  /*d7740*/  IMAD.MOV.U32 R19, RZ, RZ, R53 ;  /* 0x000000ffff137224 */ /* 0x000fe400078e0035 */
[----:B0-----:R-:W3:Y:S04]  /*d7750*/  LDL.128 R48, [R1+0x5210] ;  /* 0x0052100001307983 */ /* 0x001ee80000100c00 */
[----:B-1----:R-:W3:Y:S04]  /*d7760*/  LDL.LU.64 R38, [R1+0x7a38] ;  /* 0x007a380001267983 */ /* 0x002ee80000300a00 */
[----:B--2---:R-:W2:Y:S04]  /*d7770*/  LDL.LU.64 R212, [R1+0x7718] ;  /* 0x0077180001d47983 */ /* 0x004ea80000300a00 */
[----:B------:R-:W2:Y:S01]  /*d7780*/  LDL.LU.64 R44, [R1+0x7848] ;  /* 0x00784800012c7983 */ /* 0x000ea20000300a00 */
[----:B----4-:R-:W-:-:S02]  /*d7790*/  DFMA R240, R46, R20, R72 ;  /* 0x000000142ef0722b */ /* 0x010fc40000000048 */
[----:B------:R-:W-:Y:S02]  /*d77a0*/  DFMA R72, -R14, R144, R8 ;  /* 0x000000900e48722b */ /* 0x000fe40000000108 */
[----:B------:R-:W-:Y:S02]  /*d77b0*/  DFMA R8, -R10, R154, R2 ;  /* 0x0000009a0a08722b */ /* 0x000fe40000000102 */
[----:B------:R-:W-:Y:S01]  /*d77c0*/  DFMA R2, -R236, R136, R218 ;  /* 0x00000088ec02722b */ /* 0x000fe200000001da */
[----:B------:R-:W4:Y:S01]  /*d77d0*/  LDL.128 R236, [R1+0x50f0] ;  /* 0x0050f00001ec7983 */ /* 0x000f220000100c00 */
[----:B------:R-:W-:Y:S01]  /*d77e0*/  IMAD.MOV.U32 R10, RZ, RZ, R54 ;  /* 0x000000ffff0a7224 */ /* 0x000fe200078e0036 */
[----:B------:R-:W-:Y:S02]  /*d77f0*/  MOV R11, R55 ;  /* 0x00000037000b7202 */ /* 0x000fe40000000f00 */
[----:B------:R-:W2:Y:S03]  /*d7800*/  LDL.128 R52, [R1+0x5a00] ;  /* 0x005a000001347983 */ /* 0x000ea60000100c00 */
[----:B------:R-:W-:Y:S01]  /*d7810*/  DFMA R12, -R40, R206, R2 ;  /* 0x000000ce280c722b */ /* 0x000fe20000000102 */
[----:B------:R-:W2:Y:S01]  /*d7820*/  LDL.128 R40, [R1+0x5100] ;  /* 0x0051000001287983 */ /* 0x000ea20000100c00 */
[----:B------:R-:W-:-:S03]  /*d7830*/  DFMA R2, -R30, R140, R122 ;  /* 0x0000008c1e02722b */ /* 0x000fc6000000017a */
[----:B------:R0:W-:Y:S04]  /*d7840*/  STL.64 [R1+0xace8], R204 ;  /* 0x00ace8cc01007387 */ /* 0x0001e80000100a00 */
[----:B------:R-:W2:Y:S04]  /*d7850*/  LDL.LU.64 R218, [R1+0x7810] ;  /* 0x0078100001da7983 */ /* 0x000ea80000300a00 */
[----:B0-----:R-:W2:Y:S01]  /*d7860*/  LDL.64 R204, [R1+0x7938] ;  /* 0x0079380001cc7983 */ /* 0x001ea20000100a00 */
[----:B---3--:R-:W-:Y:S01]  /*d7870*/  MOV R6, R56 ;  /* 0x0000003800067202 */ /* 0x008fe20000000f00 */
[----:B------:R-:W-:Y:S01]  /*d7880*/  IMAD.MOV.U32 R7, RZ, RZ, R57 ;  /* 0x000000ffff077224 */ /* 0x000fe200078e0039 */
[----:B------:R-:W-:Y:S01]  /*d7890*/  MOV R27, R59 ;  /* 0x0000003b001b7202 */ /* 0x000fe20000000f00 */
[----:B------:R-:W-:Y:S01]  /*d78a0*/  IMAD.MOV.U32 R26, RZ, RZ, R58 ;  /* 0x000000ffff1a7224 */ /* 0x000fe200078e003a */
[----:B------:R-:W-:Y:S03]  /*d78b0*/  STL.64 [R1+0x8410], R32 ;  /* 0x0084102001007387 */ /* 0x000fe60000100a00 */
[----:B------:R-:W-:Y:S01]  /*d78c0*/  DFMA R122, -R6, R112, R8 ;  /* 0x00000070067a722b */ /* 0x000fe20000000108 */
[----:B------:R-:W3:Y:S01]  /*d78d0*/  LDL.128 R56, [R1+0x5350] ;  /* 0x0053500001387983 */ /* 0x000ee20000100c00 */
[----:B------:R-:W-:-:S02]  /*d78e0*/  DFMA R8, -R36, R132, R12 ;  /* 0x000000842408722b */ /* 0x000fc4000000010c */
[----:B------:R-:W-:Y:S01]  /*d78f0*/  DFMA R12, -R34, R152, R230 ;  /* 0x00000098220c722b */ /* 0x000fe200000001e6 */
[----:B------:R-:W3:Y:S05]  /*d7900*/  LDL.LU.64 R34, [R1+0x7aa8] ;  /* 0x007aa80001227983 */ /* 0x000eea0000300a00 */
[----:B------:R-:W-:Y:S02]  /*d7910*/  DFMA R194, R46, -R128, R8 ;  /* 0x800000802ec2722b */ /* 0x000fe40000000008 */
[-C--:B------:R-:W-:Y:S02]  /*d7920*/  DFMA R8, -R18, R144.reuse, R12 ;  /* 0x000000901208722b */ /* 0x080fe4000000010c */
[----:B----4-:R-:W-:-:S02]  /*d7930*/  DFMA R110, -R236, R144, R2 ;  /* 0x00000090ec6e722b */ /* 0x010fc40000000102 */
[----:B------:R-:W-:Y:S01]  /*d7940*/  DFMA R2, -R26, R114, R122 ;  /* 0x000000721a02722b */ /* 0x000fe2000000017a */
[----:B--2---:R-:W-:Y:S02]  /*d7950*/  IMAD.MOV.U32 R14, RZ, RZ, R52 ;  /* 0x000000ffff0e7224 */ /* 0x004fe400078e0034 */
[----:B------:R-:W-:Y:S01]  /*d7960*/  IMAD.MOV.U32 R15, RZ, RZ, R53 ;  /* 0x000000ffff0f7224 */ /* 0x000fe200078e0035 */
[----:B------:R0:W-:Y:S01]  /*d7970*/  STL.64 [R1+0x7b48], R42 ;  /* 0x007b482a01007387 */ /* 0x0001e20000100a00 */
[----:B------:R-:W-:Y:S01]  /*d7980*/  IMAD.MOV.U32 R30, RZ, RZ, R40 ;  /* 0x000000ffff1e7224 */ /* 0x000fe200078e0028 */
[----:B------:R-:W-:-:S03]  /*d7990*/  MOV R31, R41 ;  /* 0x00000029001f7202 */ /* 0x000fc60000000f00 */
[----:B------:R-:W-:Y:S01]  /*d79a0*/  DFMA R2, -R14, R148, R2 ;  /* 0x000000940e02722b */ /* 0x000fe20000000102 */
[----:B------:R-:W2:Y:S04]  /*d79b0*/  LDL.128 R12, [R1+0x5220] ;  /* 0x00522000010c7983 */ /* 0x000ea80000100c00 */
[----:B0-----:R-:W4:Y:S01]  /*d79c0*/  LDL.128 R40, [R1+0x54b0] ;  /* 0x0054b00001287983 */ /* 0x001f220000100c00 */
[----:B------:R-:W-:Y:S02]  /*d79d0*/  IMAD.MOV.U32 R20, RZ, RZ, R48 ;  /* 0x000000ffff147224 */ /* 0x000fe400078e0030 */
[----:B------:R-:W-:Y:S01]  /*d79e0*/  IMAD.MOV.U32 R21, RZ, RZ, R49 ;  /* 0x000000ffff157224 */ /* 0x000fe200078e0031 */
[----:B------:R-:W-:-:S07]  /*d79f0*/  DADD R174, -RZ, -R38 ;  /* 0x00000000ffae7229 */ /* 0x000fce0000000926 */
[----:B------:R0:W-:Y:S04]  /*d7a00*/  STL.128 [R1+0x69c0], R172 ;  /* 0x0069c0ac01007387 */ /* 0x0001e80000100c00 */
[----:B0-----:R-:W3:Y:S01]  /*d7a10*/  LDL.128 R172, [R1+0x54a0] ;  /* 0x0054a00001ac7983 */ /* 0x001ee20000100c00 */
[----:B--2---:R-:W-:Y:S02]  /*d7a20*/  IMAD.MOV.U32 R26, RZ, RZ, R14 ;  /* 0x000000ffff1a7224 */ /* 0x004fe400078e000e */
[----:B------:R-:W-:Y:S01]  /*d7a30*/  IMAD.MOV.U32 R27, RZ, RZ, R15 ;  /* 0x000000ffff1b7224 */ /* 0x000fe200078e000f */
[----:B----4-:R-:W-:Y:S01]  /*d7a40*/  MOV R48, R42 ;  /* 0x0000002a00307202 */ /* 0x010fe20000000f00 */
[----:B------:R-:W-:Y:S01]  /*d7a50*/  IMAD.MOV.U32 R49, RZ, RZ, R43 ;  /* 0x000000ffff317224 */ /* 0x000fe200078e002b */
[----:B------:R-:W-:Y:S01]  /*d7a60*/  MOV R43, R13 ;  /* 0x0000000d002b7202 */ /* 0x000fe20000000f00 */
[----:B------:R-:W-:-:S02]  /*d7a70*/  IMAD.MOV.U32 R42, RZ, RZ, R12 ;  /* 0x000000ffff2a7224 */ /* 0x000fc400078e000c */
[----:B------:R-:W2:Y:S01]  /*d7a80*/  LDL.128 R12, [R1+0x5330] ;  /* 0x00533000010c7983 */ /* 0x000ea20000100c00 */
[----:B------:R-:W-:Y:S02]  /*d7a90*/  DFMA R122, R24, R68, R240 ;  /* 0x00000044187a722b */ /* 0x000fe400000000f0 */
[----:B------:R-:W-:Y:S01]  /*d7aa0*/  DFMA R68, -R20, R88, R118 ;  /* 0x000000581444722b */ /* 0x000fe20000000176 */
[----:B------:R2:W-:Y:S01]  /*d7ab0*/  STL.64 [R1+0xadd8], R38 ;  /* 0x00add82601007387 */ /* 0x0005e20000100a00 */
[----:B------:R-:W-:Y:S01]  /*d7ac0*/  MOV R32, R54 ;  /* 0x0000003600207202 */ /* 0x000fe20000000f00 */
[----:B------:R-:W-:Y:S02]  /*d7ad0*/  IMAD.MOV.U32 R33, RZ, RZ, R55 ;  /* 0x000000ffff217224 */ /* 0x000fe400078e0037 */
[----:B------:R-:W-:Y:S01]  /*d7ae0*/  IMAD.MOV.U32 R6, RZ, RZ, R40 ;  /* 0x000000ffff067224 */ /* 0x000fe200078e0028 */
[----:B------:R-:W-:Y:S01]  /*d7af0*/  DFMA R10, R16, -R10, R8 ;  /* 0x8000000a100a722b */ /* 0x000fe20000000008 */
[----:B------:R-:W-:Y:S01]  /*d7b00*/  IMAD.MOV.U32 R7, RZ, RZ, R41 ;  /* 0x000000ffff077224 */ /* 0x000fe200078e0029 */
[----:B------:R-:W4:Y:S01]  /*d7b10*/  LDL.128 R52, [R1+0x5a20] ;  /* 0x005a200001347983 */ /* 0x000f220000100c00 */
[----:B------:R-:W-:-:S03]  /*d7b20*/  DFMA R110, -R238, R132, R110 ;  /* 0x00000084ee6e722b */ /* 0x000fc6000000016e */
[----:B------:R-:W4:Y:S01]  /*d7b30*/  LDL.64 R240, [R1+0x5178] ;  /* 0x0051780001f07983 */ /* 0x000f220000100a00 */
[----:B---3--:R-:W-:-:S03]  /*d7b40*/  DFMA R72, R232, -R172, R72 ;  /* 0x800000ace848722b */ /* 0x008fc60000000048 */
[----:B------:R-:W3:Y:S01]  /*d7b50*/  LDL.128 R236, [R1+0x54c0] ;  /* 0x0054c00001ec7983 */ /* 0x000ee20000100c00 */
[----:B--2---:R-:W-:Y:S01]  /*d7b60*/  MOV R38, R12 ;  /* 0x0000000c00267202 */ /* 0x004fe20000000f00 */
[----:B------:R-:W-:Y:S01]  /*d7b70*/  IMAD.MOV.U32 R39, RZ, RZ, R13 ;  /* 0x000000ffff277224 */ /* 0x000fe200078e000d */
[----:B------:R-:W-:Y:S01]  /*d7b80*/  MOV R21, R15 ;  /* 0x0000000f00157202 */ /* 0x000fe20000000f00 */
[----:B------:R-:W-:Y:S02]  /*d7b90*/  IMAD.MOV.U32 R20, RZ, RZ, R14 ;  /* 0x000000ffff147224 */ /* 0x000fe400078e000e */
[----:B------:R-:W2:Y:S01]  /*d7ba0*/  LDL.128 R12, [R1+0x4f30] ;  /* 0x004f3000010c7983 */ /* 0x000ea20000100c00 */
[----:B------:R-:W-:Y:S02]  /*d7bb0*/  DFMA R72, R186, -R174, R72 ;  /* 0x800000aeba48722b */ /* 0x000fe40000000048 */
[----:B------:R-:W-:Y:S01]  /*d7bc0*/  DFMA R8, -R32, R150, R2 ;  /* 0x000000962008722b */ /* 0x000fe20000000102 */
[----:B------:R-:W3:Y:S05]  /*d7bd0*/  LDL.128 R172, [R1+0x5a10] ;  /* 0x005a100001ac7983 */ /* 0x000eea0000100c00 */
[----:B------:R-:W-:-:S08]  /*d7be0*/  DFMA R2, R208, -R6, R72 ;  /* 0x80000006d002722b */ /* 0x000fd00000000048 */
[----:B------:R-:W-:Y:S01]  /*d7bf0*/  DFMA R118, R16, -R48, R2 ;  /* 0x800000301076722b */ /* 0x000fe20000000002 */
[----:B--2---:R-:W-:Y:S02]  /*d7c00*/  IMAD.MOV.U32 R36, RZ, RZ, R12 ;  /* 0x000000ffff247224 */ /* 0x004fe400078e000c */
[----:B------:R-:W-:Y:S01]  /*d7c10*/  IMAD.MOV.U32 R37, RZ, RZ, R13 ;  /* 0x000000ffff257224 */ /* 0x000fe200078e000d */
[----:B------:R-:W-:Y:S01]  /*d7c20*/  DFMA R12, -R50, R90, R68 ;  /* 0x0000005a320c722b */ /* 0x000fe20000000144 */
[----:B------:R-:W2:Y:S07]  /*d7c30*/  LDL.128 R48, [R1+0x5180] ;  /* 0x0051800001307983 */ /* 0x000eae0000100c00 */
[----:B------:R-:W-:-:S02]  /*d7c40*/  DFMA R72, -R42, R214, R12 ;  /* 0x000000d62a48722b */ /* 0x000fc4000000010c */
[----:B------:R-:W-:Y:S02]  /*d7c50*/  DFMA R68, -R38, R156, R212 ;  /* 0x0000009c2644722b */ /* 0x000fe400000001d4 */
[----:B------:R-:W-:Y:S02]  /*d7c60*/  DFMA R12, -R36, R140, R248 ;  /* 0x0000008c240c722b */ /* 0x000fe400000001f8 */
[----:B------:R-:W-:Y:S01]  /*d7c70*/  DFMA R230, R194, -R30, R110 ;  /* 0x8000001ec2e6722b */ /* 0x000fe2000000006e */
[----:B------:R-:W-:Y:S01]  /*d7c80*/  MOV R18, R14 ;  /* 0x0000000e00127202 */ /* 0x000fe20000000f00 */
[----:B------:R-:W-:Y:S01]  /*d7c90*/  DFMA R128, -R26, R166, R72 ;  /* 0x000000a61a80722b */ /* 0x000fe20000000148 */
[----:B------:R-:W-:Y:S02]  /*d7ca0*/  IMAD.MOV.U32 R19, RZ, RZ, R15 ;  /* 0x000000ffff137224 */ /* 0x000fe400078e000f */
[----:B----4-:R-:W-:Y:S02]  /*d7cb0*/  IMAD.MOV.U32 R40, RZ, RZ, R54 ;  /* 0x000000ffff287224 */ /* 0x010fe400078e0036 */
[----:B------:R-:W-:Y:S01]  /*d7cc0*/  IMAD.MOV.U32 R41, RZ, RZ, R55 ;  /* 0x000000ffff297224 */ /* 0x000fe200078e0037 */
[----:B---3--:R-:W-:Y:S01]  /*d7cd0*/  DFMA R2, -R172, R164, R8 ;  /* 0x000000a4ac02722b */ /* 0x008fe20000000108 */
[----:B------:R-:W3:Y:S04]  /*d7ce0*/  LDL.128 R248, [R1+0x54d0] ;  /* 0x0054d00001f87983 */ /* 0x000ee80000100c00 */
[----:B------:R-:W-:Y:S04]  /*d7cf0*/  STL.64 [R1+0xade8], R140 ;  /* 0x00ade88c01007387 */ /* 0x000fe80000100a00 */
[----:B------:R-:W-:Y:S04]  /*d7d00*/  STL.64 [R1+0xad68], R188 ;  /* 0x00ad68bc01007387 */ /* 0x000fe80000100a00 */
[----:B------:R0:W-:Y:S04]  /*d7d10*/  STL.64 [R1+0xace0], R202 ;  /* 0x00ace0ca01007387 */ /* 0x0001e80000100a00 */
[----:B------:R1:W-:Y:S04]  /*d7d20*/  STL.64 [R1+0xaca0], R180 ;  /* 0x00aca0b401007387 */ /* 0x0003e80000100a00 */
[----:B------:R4:W-:Y:S04]  /*d7d30*/  STL.64 [R1+0xacb8], R190 ;  /* 0x00acb8be01007387 */ /* 0x0009e80000100a00 */
[----:B------:R4:W-:Y:S04]  /*d7d40*/  STL.64 [R1+0xacf8], R210 ;  /* 0x00acf8d201007387 */ /* 0x0009e80000100a00 */
[----:B------:R-:W3:Y:S01]  /*d7d50*/  LDL.64 R212, [R1+0x7a00] ;  /* 0x007a000001d47983 */ /* 0x000ee20000100a00 */
[----:B--2---:R-:W-:Y:S01]  /*d7d60*/  MOV R38, R48 ;  /* 0x0000003000267202 */ /* 0x004fe20000000f00 */
[----:B------:R-:W-:Y:S01]  /*d7d70*/  IMAD.MOV.U32 R39, RZ, RZ, R49 ;  /* 0x000000ffff277224 */ /* 0x000fe200078e0031 */
[----:B------:R-:W-:Y:S01]  /*d7d80*/  MOV R27, R51 ;  /* 0x00000033001b7202 */ /* 0x000fe20000000f00 */
[----:B------:R-:W-:Y:S01]  /*d7d90*/  IMAD.MOV.U32 R26, RZ, RZ, R50 ;  /* 0x000000ffff1a7224 */ /* 0x000fe200078e0032 */
[----:B------:R-:W-:Y:S01]  /*d7da0*/  DFMA R72, -R20, R214, R68 ;  /* 0x000000d61448722b */ /* 0x000fe20000000144 */
[----:B------:R-:W2:Y:S01]  /*d7db0*/  LDL.128 R48, [R1+0x5230] ;  /* 0x0052300001307983 */ /* 0x000ea20000100c00 */
[----:B------:R-:W-:Y:S01]  /*d7dc0*/  DFMA R110, R230, R44, R122 ;  /* 0x0000002ce66e722b */ /* 0x000fe2000000007a */
[----:B------:R-:W-:Y:S01]  /*d7dd0*/  IMAD.MOV.U32 R14, RZ, RZ, R52 ;  /* 0x000000ffff0e7224 */ /* 0x000fe200078e0034 */
[----:B------:R-:W-:Y:S01]  /*d7de0*/  MOV R15, R53 ;  /* 0x00000035000f7202 */ /* 0x000fe20000000f00 */
[----:B------:R-:W-:Y:S01]  /*d7df0*/  DFMA R12, -R18, R138, R12 ;  /* 0x0000008a120c722b */ /* 0x000fe2000000010c */
[----:B------:R-:W3:Y:S01]  /*d7e00*/  LDL.128 R52, [R1+0x4f40] ;  /* 0x004f400001347983 */ /* 0x000ee20000100c00 */
[----:B------:R-:W-:-:S02]  /*d7e10*/  DFMA R2, -R174, R166, R2 ;  /* 0x000000a6ae02722b */ /* 0x000fc40000000102 */
[----:B------:R-:W-:Y:S01]  /*d7e20*/  DFMA R8, R10, -R236, R118 ;  /* 0x800000ec0a08722b */ /* 0x000fe20000000076 */
[----:B------:R-:W3:Y:S04]  /*d7e30*/  LDL.128 R172, [R1+0x5d60] ;  /* 0x005d600001ac7983 */ /* 0x000ee80000100c00 */
[----:B0-----:R-:W3:Y:S04]  /*d7e40*/  LDL.64 R202, [R1+0x7930] ;  /* 0x0079300001ca7983 */ /* 0x001ee80000100a00 */
[----:B-1----:R-:W3:Y:S04]  /*d7e50*/  LDL.LU.64 R180, [R1+0x7738] ;  /* 0x0077380001b47983 */ /* 0x002ee80000300a00 */
[----:B----4-:R-:W4:Y:S04]  /*d7e60*/  LDL.LU.64 R190, [R1+0x7728] ;  /* 0x0077280001be7983 */ /* 0x010f280000300a00 */
[----:B------:R-:W4:Y:S04]  /*d7e70*/  LDL.LU.64 R214, [R1+0x7720] ;  /* 0x0077200001d67983 */ /* 0x000f280000300a00 */
[----:B------:R-:W4:Y:S01]  /*d7e80*/  LDL.64 R210, [R1+0x7bb8] ;  /* 0x007bb80001d27983 */ /* 0x000f220000100a00 */
[----:B--2---:R-:W-:Y:S01]  /*d7e90*/  IMAD.MOV.U32 R36, RZ, RZ, R48 ;  /* 0x000000ffff247224 */ /* 0x004fe200078e0030 */
[----:B------:R-:W-:Y:S01]  /*d7ea0*/  MOV R20, R50 ;  /* 0x0000003200147202 */ /* 0x000fe20000000f00 */
[----:B------:R-:W-:-:S02]  /*d7eb0*/  IMAD.MOV.U32 R37, RZ, RZ, R49 ;  /* 0x000000ffff257224 */ /* 0x000fc400078e0031 */
[----:B------:R-:W-:Y:S01]  /*d7ec0*/  IMAD.MOV.U32 R21, RZ, RZ, R51 ;  /* 0x000000ffff157224 */ /* 0x000fe200078e0033 */
[----:B------:R-:W2:Y:S04]  /*d7ed0*/  LDL.LU.64 R44, [R1+0x78d8] ;  /* 0x0078d800012c7983 */ /* 0x000ea80000300a00 */
[----:B------:R-:W3:Y:S01]  /*d7ee0*/  LDL.128 R48, [R1+0x5340] ;  /* 0x0053400001307983 */ /* 0x000ee20000100c00 */
[----:B------:R-:W-:Y:S01]  /*d7ef0*/  DFMA R246, R104, R34, R110 ;  /* 0x0000002268f6722b */ /* 0x000fe2000000006e */
[----:B---3--:R-:W-:Y:S01]  /*d7f00*/  IMAD.MOV.U32 R34, RZ, RZ, R48 ;  /* 0x000000ffff227224 */ /* 0x008fe200078e0030 */
[----:B------:R-:W-:Y:S01]  /*d7f10*/  MOV R35, R49 ;  /* 0x0000003100237202 */ /* 0x000fe20000000f00 */
[----:B------:R-:W-:Y:S02]  /*d7f20*/  IMAD.MOV.U32 R18, RZ, RZ, R50 ;  /* 0x000000ffff127224 */ /* 0x000fe400078e0032 */
[----:B------:R-:W-:-:S02]  /*d7f30*/  IMAD.MOV.U32 R19, RZ, RZ, R51 ;  /* 0x000000ffff137224 */ /* 0x000fc400078e0033 */
[----:B------:R-:W3:Y:S01]  /*d7f40*/  LDL.128 R48, [R1+0x4f50] ;  /* 0x004f500001307983 */ /* 0x000ee20000100c00 */
[----:B------:R-:W-:Y:S01]  /*d7f50*/  MOV R32, R52 ;  /* 0x0000003400207202 */ /* 0x000fe20000000f00 */
[----:B------:R-:W-:Y:S01]  /*d7f60*/  IMAD.MOV.U32 R33, RZ, RZ, R53 ;  /* 0x000000ffff217224 */ /* 0x000fe200078e0035 */
[----:B------:R-:W-:Y:S01]  /*d7f70*/  MOV R31, R55 ;  /* 0x00000037001f7202 */ /* 0x000fe20000000f00 */
[----:B------:R-:W-:Y:S01]  /*d7f80*/  IMAD.MOV.U32 R30, RZ, RZ, R54 ;  /* 0x000000ffff1e7224 */ /* 0x000fe200078e0036 */
[----:B------:R-:W-:Y:S01]  /*d7f90*/  DFMA R2, -R14, R204, R2 ;  /* 0x000000cc0e02722b */ /* 0x000fe20000000102 */
[----:B------:R-:W4:Y:S01]  /*d7fa0*/  LDL.128 R52, [R1+0x5d50] ;  /* 0x005d500001347983 */ /* 0x000f220000100c00 */
[----:B---3--:R-:W-:Y:S01]  /*d7fb0*/  MOV R14, R48 ;  /* 0x00000030000e7202 */ /* 0x008fe20000000f00 */
[----:B------:R-:W-:Y:S01]  /*d7fc0*/  IMAD.MOV.U32 R15, RZ, RZ, R49 ;  /* 0x000000ffff0f7224 */ /* 0x000fe200078e0031 */
[----:B------:R-:W-:Y:S01]  /*d7fd0*/  MOV R43, R51 ;  /* 0x00000033002b7202 */ /* 0x000fe20000000f00 */
[----:B------:R-:W-:-:S02]  /*d7fe0*/  IMAD.MOV.U32 R42, RZ, RZ, R50 ;  /* 0x000000ffff2a7224 */ /* 0x000fc400078e0032 */
[----:B------:R-:W3:Y:S01]  /*d7ff0*/  LDL.128 R48, [R1+0x5a40] ;  /* 0x005a400001307983 */ /* 0x000ee20000100c00 */
[----:B------:R-:W-:-:S03]  /*d8000*/  DFMA R118, -R32, R144, R12 ;  /* 0x000000902076722b */ /* 0x000fc6000000010c */
[----:B----4-:R0:W-:Y:S01]  /*d8010*/  STL.64 [R1+0x8010], R52 ;  /* 0x0080103401007387 */ /* 0x0101e20000100a00 */
[----:B------:R-:W-:Y:S01]  /*d8020*/  DFMA R122, -R40, R144, R2 ;  /* 0x00000090287a722b */ /* 0x000fe20000000102 */
[----:B------:R-:W-:Y:S01]  /*d8030*/  IMAD.MOV.U32 R6, RZ, RZ, R54 ;  /* 0x000000ffff067224 */ /* 0x000fe200078e0036 */
[----:B------:R-:W-:Y:S01]  /*d8040*/  DFMA R2, -R240, R138, R106 ;  /* 0x0000008af002722b */ /* 0x000fe2000000016a */
[----:B---3--:R-:W-:Y:S01]  /*d8050*/  IMAD.MOV.U32 R32, RZ, RZ, R48 ;  /* 0x000000ffff207224 */ /* 0x008fe200078e0030 */
[----:B0-----:R-:W-:Y:S01]  /*d8060*/  MOV R52, R50 ;  /* 0x0000003200347202 */ /* 0x001fe20000000f00 */
[----:B------:R-:W-:Y:S02]  /*d8070*/  IMAD.MOV.U32 R33, RZ, RZ, R49 ;  /* 0x000000ffff217224 */ /* 0x000fe400078e0031 */
[----:B------:R-:W-:Y:S02]  /*d8080*/  IMAD.MOV.U32 R53, RZ, RZ, R51 ;  /* 0x000000ffff357224 */ /* 0x000fe400078e0033 */
[----:B------:R-:W3:Y:S01]  /*d8090*/  LDL.128 R48, [R1+0x5d70] ;  /* 0x005d700001307983 */ /* 0x000ee20000100c00 */
[----:B------:R-:W-:Y:S01]  /*d80a0*/  IMAD.MOV.U32 R7, RZ, RZ, R55 ;  /* 0x000000ffff077224 */ /* 0x000fe200078e0037 */
[----:B------:R-:W-:-:S02]  /*d80b0*/  DFMA R68, R176, -R238, R8 ;  /* 0x800000eeb044722b */ /* 0x000fc40000000008 */
[----:B------:R-:W-:Y:S01]  /*d80c0*/  DFMA R110, -R38, R130, R2 ;  /* 0x00000082266e722b */ /* 0x000fe20000000102 */
[----:B------:R-:W4:Y:S02]  /*d80d0*/  LDL.128 R236, [R1+0x5a30] ;  /* 0x005a300001ec7983 */ /* 0x000f240000100c00 */
[----:B------:R-:W-:Y:S01]  /*d80e0*/  DFMA R8, -R6, R220, R218 ;  /* 0x000000dc0608722b */ /* 0x000fe200000001da */
[----:B------:R-:W-:Y:S01]  /*d80f0*/  MOV R38, R58 ;  /* 0x0000003a00267202 */ /* 0x000fe20000000f00 */
[----:B------:R-:W-:Y:S01]  /*d8100*/  IMAD.MOV.U32 R39, RZ, RZ, R59 ;  /* 0x000000ffff277224 */ /* 0x000fe200078e003b */
[----:B------:R-:W-:Y:S01]  /*d8110*/  DFMA R106, R232, -R36, R128 ;  /* 0x80000024e86a722b */ /* 0x000fe20000000080 */
[----:B------:R-:W2:Y:S01]  /*d8120*/  LDL.LU.64 R218, [R1+0x77f0] ;  /* 0x0077f00001da7983 */ /* 0x000ea20000300a00 */
[----:B---3--:R-:W-:Y:S01]  /*d8130*/  IMAD.MOV.U32 R6, RZ, RZ, R48 ;  /* 0x000000ffff067224 */ /* 0x008fe200078e0030 */
[----:B------:R-:W-:Y:S01]  /*d8140*/  MOV R7, R49 ;  /* 0x0000003100077202 */ /* 0x000fe20000000f00 */
[----:B------:R-:W-:Y:S01]  /*d8150*/  IMAD.MOV.U32 R48, RZ, RZ, R56 ;  /* 0x000000ffff307224 */ /* 0x000fe200078e0038 */
[----:B------:R-:W-:Y:S01]  /*d8160*/  DFMA R68, R84, -R248, R68 ;  /* 0x800000f85444722b */ /* 0x000fe20000000044 */
[----:B------:R-:W-:Y:S01]  /*d8170*/  IMAD.MOV.U32 R49, RZ, RZ, R57 ;  /* 0x000000ffff317224 */ /* 0x000fe200078e0039 */
[----:B------:R-:W-:Y:S01]  /*d8180*/  DFMA R2, -R30, R206, R118 ;  /* 0x000000ce1e02722b */ /* 0x000fe20000000176 */
[----:B------:R-:W3:Y:S01]  /*d8190*/  LDL.128 R56, [R1+0x5240] ;  /* 0x0052400001387983 */ /* 0x000ee20000100c00 */
[----:B------:R-:W-:-:S02]  /*d81a0*/  DFMA R36, -R26, R134, R110 ;  /* 0x000000861a24722b */ /* 0x000fc4000000016e */
[----:B----4-:R-:W-:Y:S01]  /*d81b0*/  DFMA R12, -R236, R216, R122 ;  /* 0x000000d8ec0c722b */ /* 0x010fe2000000017a */
[----:B------:R-:W4:Y:S01]  /*d81c0*/  LDL.LU.64 R30, [R1+0x78d0] ;  /* 0x0078d000011e7983 */ /* 0x000f220000300a00 */
[----:B------:R-:W-:-:S03]  /*d81d0*/  DFMA R72, -R34, R166, R72 ;  /* 0x000000a62248722b */ /* 0x000fc60000000148 */
[----:B------:R-:W4:Y:S01]  /*d81e0*/  LDL.64 R220, [R1+0x7958] ;  /* 0x0079580001dc7983 */ /* 0x000f220000100a00 */
[----:B---3--:R-:W-:Y:S01]  /*d81f0*/  IMAD.MOV.U32 R40, RZ, RZ, R56 ;  /* 0x000000ffff287224 */ /* 0x008fe200078e0038 */
[----:B------:R-:W-:Y:S01]  /*d8200*/  MOV R41, R57 ;  /* 0x0000003900297202 */ /* 0x000fe20000000f00 */
[----:B------:R-:W-:Y:S02]  /*d8210*/  IMAD.MOV.U32 R26, RZ, RZ, R58 ;  /* 0x000000ffff1a7224 */ /* 0x000fe400078e003a */
[----:B------:R-:W-:Y:S02]  /*d8220*/  IMAD.MOV.U32 R27, RZ, RZ, R59 ;  /* 0x000000ffff1b7224 */ /* 0x000fe400078e003b */
[----:B------:R-:W3:Y:S01]  /*d8230*/  LDL.128 R56, [R1+0x5360] ;  /* 0x0053600001387983 */ /* 0x000ee20000100c00 */
[----:B------:R-:W-:Y:S02]  /*d8240*/  DFMA R118, -R250, R132, R68 ;  /* 0x00000084fa76722b */ /* 0x000fe40000000144 */
[----:B------:R-:W-:Y:S01]  /*d8250*/  DFMA R122, R84, -R20, R106 ;  /* 0x80000014547a722b */ /* 0x000fe2000000006a */
[----:B------:R-:W4:Y:S01]  /*d8260*/  LDL.128 R248, [R1+0x54e0] ;  /* 0x0054e00001f87983 */ /* 0x000f220000100c00 */
[----:B------:R-:W-:-:S02]  /*d8270*/  DFMA R68, R16, -R14, R2 ;  /* 0x8000000e1044722b */ /* 0x000fc40000000002 */
[----:B------:R-:W-:Y:S02]  /*d8280*/  DFMA R8, -R172, R198, R8 ;  /* 0x000000c6ac08722b */ /* 0x000fe40000000108 */
[----:B------:R-:W-:Y:S01]  /*d8290*/  DFMA R12, R232, -R238, R12 ;  /* 0x800000eee80c722b */ /* 0x000fe2000000000c */
[----:B------:R-:W2:Y:S01]  /*d82a0*/  LDL.128 R236, [R1+0x5a50] ;  /* 0x005a500001ec7983 */ /* 0x000ea20000100c00 */
[----:B---3--:R-:W-:Y:S01]  /*d82b0*/  MOV R20, R56 ;  /* 0x0000003800147202 */ /* 0x008fe20000000f00 */
[----:B------:R-:W-:Y:S01]  /*d82c0*/  IMAD.MOV.U32 R21, RZ, RZ, R57 ;  /* 0x000000ffff157224 */ /* 0x000fe200078e0039 */
[----:B------:R-:W-:Y:S01]  /*d82d0*/  MOV R15, R59 ;  /* 0x0000003b000f7202 */ /* 0x000fe20000000f00 */
[----:B------:R-:W-:Y:S02]  /*d82e0*/  IMAD.MOV.U32 R14, RZ, RZ, R58 ;  /* 0x000000ffff0e7224 */ /* 0x000fe400078e003a */
[----:B------:R-:W3:Y:S01]  /*d82f0*/  LDL.128 R56, [R1+0x4b70] ;  /* 0x004b700001387983 */ /* 0x000ee20000100c00 */
[----:B------:R-:W-:-:S02]  /*d8300*/  DFMA R8, -R174, R200, R8 ;  /* 0x000000c8ae08722b */ /* 0x000fc40000000108 */
[----:B------:R-:W-:Y:S01]  /*d8310*/  DFMA R72, R176, -R18, R72 ;  /* 0x80000012b048722b */ /* 0x000fe20000000048 */
[----:B------:R-:W4:Y:S01]  /*d8320*/  LDL.128 R172, [R1+0x5d80] ;  /* 0x005d800001ac7983 */ /* 0x000f220000100c00 */
[----:B------:R-:W-:-:S06]  /*d8330*/  DFMA R140, -R42, R132, R68 ;  /* 0x000000842a8c722b */ /* 0x000fcc0000000144 */
[----:B------:R-:W-:Y:S02]  /*d8340*/  DFMA R110, R84, -R48, R72 ;  /* 0x80000030546e722b */ /* 0x000fe40000000048 */
[----:B------:R-:W-:Y:S01]  /*d8350*/  DFMA R72, -R40, R134, R122 ;  /* 0x000000862848722b */ /* 0x000fe2000000017a */
[----:B------:R-:W4:Y:S01]  /*d8360*/  LDL.128 R40, [R1+0x5500] ;  /* 0x0055000001287983 */ /* 0x000f220000100c00 */
[----:B------:R-:W-:Y:S02]  /*d8370*/  DFMA R12, R186, -R32, R12 ;  /* 0x80000020ba0c722b */ /* 0x000fe4000000000c */
[----:B------:R-:W-:Y:S01]  /*d8380*/  DFMA R2, -R6, R234, R8 ;  /* 0x000000ea0602722b */ /* 0x000fe20000000108 */
[----:B------:R-:W4:Y:S01]  /*d8390*/  LDL.64 R122, [R1+0x5370] ;  /* 0x00537000017a7983 */ /* 0x000f220000100a00 */
[----:B---3--:R-:W-:Y:S01]  /*d83a0*/  IMAD.MOV.U32 R18, RZ, RZ, R56 ;  /* 0x000000ffff127224 */ /* 0x008fe200078e0038 */
[----:B------:R-:W-:Y:S01]  /*d83b0*/  MOV R34, R58 ;  /* 0x0000003a00227202 */ /* 0x000fe20000000f00 */
[----:B------:R-:W-:-:S02]  /*d83c0*/  IMAD.MOV.U32 R19, RZ, RZ, R57 ;  /* 0x000000ffff137224 */ /* 0x000fc400078e0039 */
[----:B------:R-:W-:Y:S02]  /*d83d0*/  IMAD.MOV.U32 R35, RZ, RZ, R59 ;  /* 0x000000ffff237224 */ /* 0x000fe400078e003b */
[----:B------:R-:W3:Y:S01]  /*d83e0*/  LDL.128 R56, [R1+0x5a60] ;  /* 0x005a600001387983 */ /* 0x000ee20000100c00 */
[----:B------:R-:W-:Y:S02]  /*d83f0*/  DFMA R8, R22, -R52, R12 ;  /* 0x800000341608722b */ /* 0x000fe4000000000c */
[----:B------:R-:W-:-:S06]  /*d8400*/  DFMA R2, -R50, R88, R2 ;  /* 0x000000583202722b */ /* 0x000fcc0000000102 */
[----:B--2---:R-:W-:Y:S02]  /*d8410*/  DFMA R12, -R236, R92, R8 ;  /* 0x0000005cec0c722b */ /* 0x004fe40000000108 */
[----:B------:R-:W-:Y:S02]  /*d8420*/  DFMA R106, R36, R44, R246 ;  /* 0x0000002c246a722b */ /* 0x000fe400000000f6 */
[----:B----4-:R-:W-:Y:S02]  /*d8430*/  DFMA R8, -R172, R90, R2 ;  /* 0x0000005aac08722b */ /* 0x010fe40000000102 */
[----:B------:R-:W-:Y:S02]  /*d8440*/  DFMA R2, -R38, R134, R110 ;  /* 0x000000862602722b */ /* 0x000fe4000000016e */
[----:B------:R-:W-:Y:S02]  /*d8450*/  DFMA R12, -R238, R94, R12 ;  /* 0x0000005eee0c722b */ /* 0x000fe4000000010c */
[----:B------:R-:W-:-:S02]  /*d8460*/  DFMA R68, -R248, R134, R118 ;  /* 0x00000086f844722b */ /* 0x000fc40000000176 */
[----:B------:R-:W-:Y:S01]  /*d8470*/  DFMA R246, R116, R30, R106 ;  /* 0x0000001e74f6722b */ /* 0x000fe2000000006a */
[----:B------:R-:W-:Y:S01]  /*d8480*/  MOV R38, R40 ;  /* 0x0000002800267202 */ /* 0x000fe20000000f00 */
[----:B------:R-:W-:Y:S01]  /*d8490*/  DFMA R110, -R174, R100, R8 ;  /* 0x00000064ae6e722b */ /* 0x000fe20000000108 */
[----:B------:R-:W-:Y:S01]  /*d84a0*/  IMAD.MOV.U32 R39, RZ, RZ, R41 ;  /* 0x000000ffff277224 */ /* 0x000fe200078e0029 */
[C---:B------:R-:W-:Y:S01]  /*d84b0*/  DFMA R106, R24.reuse, -R20, R2 ;  /* 0x80000014186a722b */ /* 0x040fe20000000002 */
[----:B------:R-:W2:Y:S01]  /*d84c0*/  LDL.128 R172, [R1+0x5d90] ;  /* 0x005d900001ac7983 */ /* 0x000ea20000100c00 */
[----:B------:R-:W-:Y:S02]  /*d84d0*/  DFMA R128, R24, -R26, R72 ;  /* 0x8000001a1880722b */ /* 0x000fe40000000048 */
[----:B------:R-:W-:Y:S01]  /*d84e0*/  DFMA R8, -R18, R168, R242 ;  /* 0x000000a81208722b */ /* 0x000fe200000001f2 */
[----:B------:R-:W-:Y:S01]  /*d84f0*/  IMAD.MOV.U32 R26, RZ, RZ, R42 ;  /* 0x000000ffff1a7224 */ /* 0x000fe200078e002a */
[----:B------:R-:W-:Y:S01]  /*d8500*/  MOV R27, R43 ;  /* 0x0000002b001b7202 */ /* 0x000fe20000000f00 */
[----:B------:R-:W-:Y:S01]  /*d8510*/  DFMA R118, R140, -R250, R68 ;  /* 0x800000fa8c76722b */ /* 0x000fe20000000044 */
[----:B------:R-:W4:Y:S04]  /*d8520*/  LDL.128 R40, [R1+0x5da0] ;  /* 0x005da00001287983 */ /* 0x000f280000100c00 */
[----:B------:R-:W4:Y:S01]  /*d8530*/  LDL.64 R72, [R1+0x5250] ;  /* 0x0052500001487983 */ /* 0x000f220000100a00 */
[----:B------:R-:W-:-:S03]  /*d8540*/  DFMA R68, -R34, R150, R8 ;  /* 0x000000962244722b */ /* 0x000fc60000000108 */
[----:B------:R-:W4:Y:S04]  /*d8550*/  LDL.128 R248, [R1+0x4b80] ;  /* 0x004b800001f87983 */ /* 0x000f280000100c00 */
[----:B------:R-:W4:Y:S04]  /*d8560*/  LDL.LU.64 R34, [R1+0x7ad0] ;  /* 0x007ad00001227983 */ /* 0x000f280000300a00 */
[----:B------:R-:W4:Y:S04]  /*d8570*/  LDL.128 R240, [R1+0x54f0] ;  /* 0x0054f00001f07983 */ /* 0x000f280000100c00 */
[----:B------:R-:W4:Y:S01]  /*d8580*/  LDL.128 R236, [R1+0x5a70] ;  /* 0x005a700001ec7983 */ /* 0x000f220000100c00 */
[----:B---3--:R-:W-:Y:S01]  /*d8590*/  IMAD.MOV.U32 R6, RZ, RZ, R56 ;  /* 0x000000ffff067224 */ /* 0x008fe200078e0038 */
[----:B------:R-:W-:Y:S01]  /*d85a0*/  MOV R7, R57 ;  /* 0x0000003900077202 */ /* 0x000fe20000000f00 */
[----:B------:R-:W-:-:S02]  /*d85b0*/  IMAD.MOV.U32 R32, RZ, RZ, R58 ;  /* 0x000000ffff207224 */ /* 0x000fc400078e003a */
[----:B------:R-:W-:Y:S01]  /*d85c0*/  IMAD.MOV.U32 R33, RZ, RZ, R59 ;  /* 0x000000ffff217224 */ /* 0x000fe200078e003b */
[----:B------:R-:W-:Y:S01]  /*d85d0*/  DFMA R106, R36, -R14, R106 ;  /* 0x8000000e246a722b */ /* 0x000fe2000000006a */
[----:B------:R-:W3:Y:S01]  /*d85e0*/  LDL.128 R56, [R1+0x5bf0] ;  /* 0x005bf00001387983 */ /* 0x000ee20000100c00 */
[----:B------:R-:W-:-:S08]  /*d85f0*/  DFMA R2, -R6, R206, R12 ;  /* 0x000000ce0602722b */ /* 0x000fd0000000010c */
[----:B------:R-:W-:Y:S01]  /*d8600*/  DFMA R2, R228, -R32, R2 ;  /* 0x80000020e402722b */ /* 0x000fe20000000002 */
[----:B------:R-:W3:Y:S01]  /*d8610*/  LDL.LU.64 R32, [R1+0x7b38] ;  /* 0x007b380001207983 */ /* 0x000ee20000300a00 */
[----:B--2---:R-:W-:Y:S01]  /*d8620*/  DFMA R12, -R172, R102, R110 ;  /* 0x00000066ac0c722b */ /* 0x004fe2000000016e */
[----:B----4-:R-:W-:Y:S01]  /*d8630*/  IMAD.MOV.U32 R30, RZ, RZ, R40 ;  /* 0x000000ffff1e7224 */ /* 0x010fe200078e0028 */
[----:B------:R-:W-:Y:S01]  /*d8640*/  MOV R20, R42 ;  /* 0x0000002a00147202 */ /* 0x000fe20000000f00 */
[----:B------:R-:W-:Y:S02]  /*d8650*/  IMAD.MOV.U32 R31, RZ, RZ, R41 ;  /* 0x000000ffff1f7224 */ /* 0x000fe400078e0029 */
[----:B------:R-:W-:Y:S02]  /*d8660*/  IMAD.MOV.U32 R21, RZ, RZ, R43 ;  /* 0x000000ffff157224 */ /* 0x000fe400078e002b */
[----:B------:R-:W2:Y:S01]  /*d8670*/  LDL.128 R40, [R1+0x4a20] ;  /* 0x004a200001287983 */ /* 0x000ea20000100c00 */
[----:B------:R-:W-:-:S02]  /*d8680*/  DFMA R188, R36, -R72, R128 ;  /* 0x8000004824bc722b */ /* 0x000fc40000000080 */
[----:B------:R-:W-:Y:S01]  /*d8690*/  DFMA R72, -R248, R144, R68 ;  /* 0x00000090f848722b */ /* 0x000fe20000000144 */
[----:B------:R-:W-:Y:S01]  /*d86a0*/  STL.64 [R1+0xac78], R64 ;  /* 0x00ac784001007387 */ /* 0x000fe20000100a00 */
[----:B------:R-:W-:Y:S02]  /*d86b0*/  DFMA R68, -R174, R96, R12 ;  /* 0x00000060ae44722b */ /* 0x000fe4000000010c */
[----:B------:R-:W-:Y:S01]  /*d86c0*/  DADD R172, -RZ, -R34 ;  /* 0x00000000ffac7229 */ /* 0x000fe20000000922 */
[----:B------:R-:W-:Y:S01]  /*d86d0*/  STL.64 [R1+0xae10], R34 ;  /* 0x00ae102201007387 */ /* 0x000fe20000100a00 */
[----:B------:R-:W-:-:S03]  /*d86e0*/  DFMA R8, R46, -R240, R118 ;  /* 0x800000f02e08722b */ /* 0x000fc60000000076 */
[----:B------:R-:W-:Y:S01]  /*d86f0*/  STL.64 [R1+0xadb8], R66 ;  /* 0x00adb84201007387 */ /* 0x000fe20000100a00 */
[----:B------:R-:W-:-:S03]  /*d8700*/  DFMA R2, R208, -R236, R2 ;  /* 0x800000ecd002722b */ /* 0x000fc60000000002 */
[----:B------:R-:W-:Y:S04]  /*d8710*/  STL.64 [R1+0xacc8], R196 ;  /* 0x00acc8c401007387 */ /* 0x000fe80000100a00 */
[----:B------:R-:W4:Y:S01]  /*d8720*/  LDL.64 R128, [R1+0x53c8] ;  /* 0x0053c80001807983 */ /* 0x000f220000100a00 */
[----:B---3--:R-:W-:-:S03]  /*d8730*/  DADD R174, -RZ, -R32 ;  /* 0x00000000ffae7229 */ /* 0x008fc60000000920 */
[----:B------:R0:W-:Y:S01]  /*d8740*/  STL.64 [R1+0xae18], R32 ;  /* 0x00ae182001007387 */ /* 0x0001e20000100a00 */
[----:B------:R-:W-:-:S03]  /*d8750*/  DFMA R8, R194, -R242, R8 ;  /* 0x800000f2c208722b */ /* 0x000fc60000000008 */
[----:B--2---:R1:W-:Y:S04]  /*d8760*/  STL.64 [R1+0x7aa8], R42 ;  /* 0x007aa82a01007387 */ /* 0x0043e80000100a00 */
[----:B0-----:R-:W2:Y:S01]  /*d8770*/  LDL.128 R32, [R1+0x4d60] ;  /* 0x004d600001207983 */ /* 0x001ea20000100c00 */
[----:B------:R-:W-:Y:S01]  /*d8780*/  DFMA R8, R24, -R38, R8 ;  /* 0x800000261808722b */ /* 0x000fe20000000008 */
[----:B------:R-:W-:Y:S01]  /*d8790*/  IMAD.MOV.U32 R18, RZ, RZ, R40 ;  /* 0x000000ffff127224 */ /* 0x000fe200078e0028 */
[----:B------:R-:W-:Y:S01]  /*d87a0*/  MOV R19, R41 ;  /* 0x0000002900137202 */ /* 0x000fe20000000f00 */
[----:B------:R-:W-:Y:S01]  /*d87b0*/  DFMA R62, R188, R62, R246 ;  /* 0x0000003ebc3e722b */ /* 0x000fe200000000f6 */
[----:B------:R-:W3:Y:S04]  /*d87c0*/  LDL.128 R64, [R1+0x5800] ;  /* 0x0058000001407983 */ /* 0x000ee80000100c00 */
[----:B-1----:R-:W4:Y:S01]  /*d87d0*/  LDL.128 R40, [R1+0x5a80] ;  /* 0x005a800001287983 */ /* 0x002f220000100c00 */
[----:B------:R-:W-:-:S02]  /*d87e0*/  DFMA R110, R230, -R26, R8 ;  /* 0x8000001ae66e722b */ /* 0x000fc40000000008 */
[----:B------:R-:W-:Y:S02]  /*d87f0*/  DFMA R12, R16, -R238, R2 ;  /* 0x800000ee100c722b */ /* 0x000fe40000000002 */
[----:B------:R-:W-:Y:S01]  /*d8800*/  DFMA R234, R188, -R122, R106 ;  /* 0x8000007abcea722b */ /* 0x000fe2000000006a */
[----:B------:R-:W3:Y:S01]  /*d8810*/  LDL.128 R236, [R1+0x5be0] ;  /* 0x005be00001ec7983 */ /* 0x000ee20000100c00 */
[----:B------:R-:W-:-:S03]  /*d8820*/  DFMA R14, -R250, R206, R72 ;  /* 0x000000cefa0e722b */ /* 0x000fc60000000148 */
[----:B------:R0:W-:Y:S04]  /*d8830*/  STL.128 [R1+0x69d0], R172 ;  /* 0x0069d0ac01007387 */ /* 0x0001e80000100c00 */
[----:B------:R-:W3:Y:S04]  /*d8840*/  LDL.128 R240, [R1+0x5aa0] ;  /* 0x005aa00001f07983 */ /* 0x000ee80000100c00 */
[----:B------:R-:W3:Y:S04]  /*d8850*/  LDL.LU.64 R196, [R1+0x7710] ;  /* 0x0077100001c47983 */ /* 0x000ee80000300a00 */
[----:B--2---:R1:W-:Y:S01]  /*d8860*/  STL.64 [R1+0x78d8], R34 ;  /* 0x0078d82201007387 */ /* 0x0043e20000100a00 */
[----:B------:R-:W-:Y:S01]  /*d8870*/  IMAD.MOV.U32 R26, RZ, RZ, R32 ;  /* 0x000000ffff1a7224 */ /* 0x000fe200078e0020 */
[----:B------:R-:W-:Y:S01]  /*d8880*/  MOV R27, R33 ;  /* 0x00000021001b7202 */ /* 0x000fe20000000f00 */
[----:B------:R-:W-:Y:S01]  /*d8890*/  DFMA R2, -R30, R98, R68 ;  /* 0x000000621e02722b */ /* 0x000fe20000000144 */
[----:B0-----:R-:W2:Y:S01]  /*d88a0*/  LDL.128 R172, [R1+0x5db0] ;  /* 0x005db00001ac7983 */ /* 0x001ea20000100c00 */
[----:B------:R-:W-:-:S03]  /*d88b0*/  DFMA R118, R234, R28, R62 ;  /* 0x0000001cea76722b */ /* 0x000fc6000000003e */
[----:B------:R-:W2:Y:S04]  /*d88c0*/  LDL.64 R72, [R1+0x5578] ;  /* 0x0055780001487983 */ /* 0x000ea80000100a00 */
[----:B-1----:R-:W3:Y:S01]  /*d88d0*/  LDL.128 R32, [R1+0x5510] ;  /* 0x0055100001207983 */ /* 0x002ee20000100c00 */
[----:B----4-:R-:W-:Y:S02]  /*d88e0*/  IMAD.MOV.U32 R6, RZ, RZ, R40 ;  /* 0x000000ffff067224 */ /* 0x010fe400078e0028 */
[----:B------:R-:W-:Y:S01]  /*d88f0*/  IMAD.MOV.U32 R7, RZ, RZ, R41 ;  /* 0x000000ffff077224 */ /* 0x000fe200078e0029 */
[----:B------:R-:W-:Y:S01]  /*d8900*/  DFMA R28, -R20, R192, R2 ;  /* 0x000000c0141c722b */ /* 0x000fe20000000102 */
[----:B------:R-:W-:Y:S01]  /*d8910*/  MOV R54, R42 ;  /* 0x0000002a00367202 */ /* 0x000fe20000000f00 */
[----:B------:R-:W-:Y:S01]  /*d8920*/  IMAD.MOV.U32 R55, RZ, RZ, R43 ;  /* 0x000000ffff377224 */ /* 0x000fe200078e002b */
[----:B------:R-:W-:Y:S01]  /*d8930*/  DFMA R48, -R18, R202, R218 ;  /* 0x000000ca1230722b */ /* 0x000fe200000001da */
[----:B------:R-:W4:Y:S01]  /*d8940*/  LDL.128 R248, [R1+0x5590] ;  /* 0x0055900001f87983 */ /* 0x000f220000100c00 */
[----:B------:R-:W-:-:S03]  /*d8950*/  DFMA R2, R14, -R6, R12 ;  /* 0x800000060e02722b */ /* 0x000fc6000000000c */
[----:B------:R-:W4:Y:S04]  /*d8960*/  LDL.64 R12, [R1+0x5668] ;  /* 0x00566800010c7983 */ /* 0x000f280000100a00 */
[----:B------:R-:W4:Y:S04]  /*d8970*/  LDL.64 R218, [R1+0x7d18] ;  /* 0x007d180001da7983 */ /* 0x000f280000100a00 */
[----:B------:R-:W4:Y:S04]  /*d8980*/  LDL.64 R106, [R1+0x52a8] ;  /* 0x0052a800016a7983 */ /* 0x000f280000100a00 */
[----:B------:R-:W4:Y:S01]  /*d8990*/  LDL.64 R122, [R1+0x52c0] ;  /* 0x0052c000017a7983 */ /* 0x000f220000100a00 */
[----:B---3--:R-:W-:Y:S01]  /*d89a0*/  IMAD.MOV.U32 R6, RZ, RZ, R32 ;  /* 0x000000ffff067224 */ /* 0x008fe200078e0020 */
[----:B------:R-:W-:Y:S01]  /*d89b0*/  MOV R42, R34 ;  /* 0x00000022002a7202 */ /* 0x000fe20000000f00 */
[----:B------:R-:W-:-:S02]  /*d89c0*/  IMAD.MOV.U32 R7, RZ, RZ, R33 ;  /* 0x000000ffff077224 */ /* 0x000fc400078e0021 */
[----:B------:R-:W-:Y:S02]  /*d89d0*/  IMAD.MOV.U32 R43, RZ, RZ, R35 ;  /* 0x000000ffff2b7224 */ /* 0x000fe400078e0023 */
[----:B------:R-:W3:Y:S02]  /*d89e0*/  LDL.128 R32, [R1+0x5670] ;  /* 0x0056700001207983 */ /* 0x000ee40000100c00 */
[----:B---3--:R-:W-:Y:S01]  /*d89f0*/  IMAD.MOV.U32 R52, RZ, RZ, R32 ;  /* 0x000000ffff347224 */ /* 0x008fe200078e0020 */
[----:B------:R-:W-:Y:S01]  /*d8a00*/  MOV R53, R33 ;  /* 0x0000002100357202 */ /* 0x000fe20000000f00 */
[----:B------:R-:W-:Y:S02]  /*d8a10*/  IMAD.MOV.U32 R40, RZ, RZ, R34 ;  /* 0x000000ffff287224 */ /* 0x000fe400078e0022 */
[----:B------:R-:W-:Y:S02]  /*d8a20*/  IMAD.MOV.U32 R41, RZ, RZ, R35 ;  /* 0x000000ffff297224 */ /* 0x000fe400078e0023 */
[----:B------:R-:W3:Y:S01]  /*d8a30*/  LDL.128 R32, [R1+0x5580] ;  /* 0x0055800001207983 */ /* 0x000ee20000100c00 */
[----:B------:R-:W-:-:S02]  /*d8a40*/  DFMA R8, -R236, R78, R180 ;  /* 0x0000004eec08722b */ /* 0x000fc400000001b4 */
[----:B--2---:R-:W-:Y:S01]  /*d8a50*/  DFMA R68, -R172, R182, R28 ;  /* 0x000000b6ac44722b */ /* 0x004fe2000000011c */
[----:B---3--:R-:W-:Y:S01]  /*d8a60*/  MOV R50, R32 ;  /* 0x0000002000327202 */ /* 0x008fe20000000f00 */
[----:B------:R-:W-:Y:S01]  /*d8a70*/  IMAD.MOV.U32 R51, RZ, RZ, R33 ;  /* 0x000000ffff337224 */ /* 0x000fe200078e0021 */
[----:B------:R-:W-:Y:S01]  /*d8a80*/  MOV R39, R35 ;  /* 0x0000002300277202 */ /* 0x000fe20000000f00 */
[----:B------:R-:W-:Y:S01]  /*d8a90*/  IMAD.MOV.U32 R38, RZ, RZ, R34 ;  /* 0x000000ffff267224 */ /* 0x000fe200078e0022 */
[----:B------:R-:W-:Y:S01]  /*d8aa0*/  DFMA R62, R10, -R54, R2 ;  /* 0x800000360a3e722b */ /* 0x000fe20000000002 */
[----:B------:R-:W2:Y:S01]  /*d8ab0*/  LDL.128 R32, [R1+0x5a90] ;  /* 0x005a900001207983 */ /* 0x000ea20000100c00 */
[----:B----4-:R-:W-:Y:S02]  /*d8ac0*/  DFMA R28, -R12, R130, R190 ;  /* 0x000000820c1c722b */ /* 0x010fe400000001be */
[----:B------:R-:W-:Y:S01]  /*d8ad0*/  DFMA R12, -R72, R114, R214 ;  /* 0x00000072480c722b */ /* 0x000fe200000001d6 */
[----:B------:R-:W-:Y:S01]  /*d8ae0*/  MOV R20, R56 ;  /* 0x0000003800147202 */ /* 0x000fe20000000f00 */
[----:B------:R-:W-:Y:S01]  /*d8af0*/  DFMA R8, -R238, R210, R8 ;  /* 0x000000d2ee08722b */ /* 0x000fe20000000108 */
[----:B------:R-:W-:Y:S01]  /*d8b00*/  IMAD.MOV.U32 R21, RZ, RZ, R57 ;  /* 0x000000ffff157224 */ /* 0x000fe200078e0039 */
[----:B------:R-:W-:Y:S01]  /*d8b10*/  DFMA R2, -R174, R162, R68 ;  /* 0x000000a2ae02722b */ /* 0x000fe20000000144 */
[----:B------:R-:W3:Y:S03]  /*d8b20*/  LDL.64 R72, [R1+0x5520] ;  /* 0x0055200001487983 */ /* 0x000ee60000100a00 */
[----:B------:R-:W-:Y:S01]  /*d8b30*/  DFMA R68, R14, -R50, R12 ;  /* 0x800000320e44722b */ /* 0x000fe2000000000c */
[----:B------:R-:W4:Y:S01]  /*d8b40*/  LDL.64 R214, [R1+0x7a08] ;  /* 0x007a080001d67983 */ /* 0x000f220000100a00 */
[----:B------:R-:W-:-:S02]  /*d8b50*/  DFMA R8, -R20, R218, R8 ;  /* 0x000000da1408722b */ /* 0x000fc40000000108 */
[----:B------:R-:W-:Y:S01]  /*d8b60*/  DFMA R26, R48, -R26, R244 ;  /* 0x8000001a301a722b */ /* 0x000fe200000000f4 */
[----:B------:R-:W4:Y:S01]  /*d8b70*/  LDL.128 R236, [R1+0x5c00] ;  /* 0x005c000001ec7983 */ /* 0x000f220000100c00 */
[----:B------:R-:W-:-:S03]  /*d8b80*/  DFMA R110, R36, -R6, R110 ;  /* 0x80000006246e722b */ /* 0x000fc6000000006e */
[----:B------:R-:W-:Y:S04]  /*d8b90*/  STL.64 [R1+0xad98], R226 ;  /* 0x00ad98e201007387 */ /* 0x000fe80000100a00 */
[----:B------:R0:W-:Y:S04]  /*d8ba0*/  STL.64 [R1+0xadb0], R222 ;  /* 0x00adb0de01007387 */ /* 0x0001e80000100a00 */
        /* <DEDUP_REMOVED lines=8> */
[----:B------:R-:W-:Y:S04]  /*d8c30*/  STL.64 [R1+0x7d10], R232 ;  /* 0x007d10e801007387 */ /* 0x000fe80000100a00 */
[----:B------:R1:W-:Y:S04]  /*d8c40*/  STL.64 [R1+0xae08], R232 ;  /* 0x00ae08e801007387 */ /* 0x0003e80000100a00 */
[----:B------:R-:W4:Y:S01]  /*d8c50*/  LDL.LU.64 R182, [R1+0x78e8] ;  /* 0x0078e80001b67983 */ /* 0x000f220000300a00 */
[----:B--2---:R-:W-:-:S02]  /*d8c60*/  IMAD.MOV.U32 R44, RZ, RZ, R32 ;  /* 0x000000ffff2c7224 */ /* 0x004fc400078e0020 */
[----:B------:R-:W-:Y:S01]  /*d8c70*/  IMAD.MOV.U32 R45, RZ, RZ, R33 ;  /* 0x000000ffff2d7224 */ /* 0x000fe200078e0021 */
[----:B------:R-:W-:Y:S01]  /*d8c80*/  MOV R33, R59 ;  /* 0x0000003b00217202 */ /* 0x000fe20000000f00 */
[----:B------:R-:W-:Y:S01]  /*d8c90*/  IMAD.MOV.U32 R32, RZ, RZ, R58 ;  /* 0x000000ffff207224 */ /* 0x000fe200078e003a */
[----:B------:R-:W-:Y:S01]  /*d8ca0*/  DFMA R28, -R52, R124, R28 ;  /* 0x0000007c341c722b */ /* 0x000fe2000000011c */
[----:B------:R-:W2:Y:S02]  /*d8cb0*/  LDL.128 R56, [R1+0x5dc0] ;  /* 0x005dc00001387983 */ /* 0x000ea40000100c00 */
[----:B------:R-:W-:Y:S02]  /*d8cc0*/  DFMA R12, -R44, R220, R62 ;  /* 0x000000dc2c0c722b */ /* 0x000fe4000000013e */
[----:B------:R-:W-:Y:S01]  /*d8cd0*/  DFMA R8, -R32, R212, R8 ;  /* 0x000000d42008722b */ /* 0x000fe20000000108 */
[----:B------:R-:W4:Y:S04]  /*d8ce0*/  LDL.128 R244, [R1+0x5680] ;  /* 0x0056800001f47983 */ /* 0x000f280000100c00 */
[----:B------:R-:W4:Y:S01]  /*d8cf0*/  LDL.128 R172, [R1+0x5dd0] ;  /* 0x005dd00001ac7983 */ /* 0x000f220000100c00 */
[----:B------:R-:W-:-:S03]  /*d8d00*/  DFMA R12, -R34, R108, R12 ;  /* 0x0000006c220c722b */ /* 0x000fc6000000010c */
[----:B------:R-:W3:Y:S01]  /*d8d10*/  LDL.128 R32, [R1+0x53d0] ;  /* 0x0053d00001207983 */ /* 0x000ee20000100c00 */
[----:B------:R-:W-:-:S03]  /*d8d20*/  DFMA R28, -R40, R120, R28 ;  /* 0x00000078281c722b */ /* 0x000fc6000000011c */
[----:B------:R-:W4:Y:S04]  /*d8d30*/  LDL.128 R52, [R1+0x52b0] ;  /* 0x0052b00001347983 */ /* 0x000f280000100c00 */
[----:B------:R-:W4:Y:S01]  /*d8d40*/  LDL.LU.64 R6, [R1+0x7808] ;  /* 0x0078080001067983 */ /* 0x000f220000300a00 */
[----:B------:R-:W-:Y:S02]  /*d8d50*/  DFMA R68, R10, -R38, R68 ;  /* 0x800000260a44722b */ /* 0x000fe40000000044 */
[----:B------:R-:W-:Y:S01]  /*d8d60*/  DFMA R106, R26, -R106, R196 ;  /* 0x8000006a1a6a722b */ /* 0x000fe200000000c4 */
[----:B------:R-:W4:Y:S04]  /*d8d70*/  LDL.LU.64 R190, [R1+0x7740] ;  /* 0x0077400001be7983 */ /* 0x000f280000300a00 */
[----:B0-----:R-:W4:Y:S04]  /*d8d80*/  LDL.64 R222, [R1+0x7be0] ;  /* 0x007be00001de7983 */ /* 0x001f280000100a00 */
[----:B-1----:R-:W4:Y:S04]  /*d8d90*/  LDL.128 R88, [R1+0x60b0] ;  /* 0x0060b00001587983 */ /* 0x002f280000100c00 */
[----:B------:R-:W4:Y:S04]  /*d8da0*/  LDL.128 R156, [R1+0x6330] ;  /* 0x00633000019c7983 */ /* 0x000f280000100c00 */
[----:B------:R-:W4:Y:S01]  /*d8db0*/  LDL.LU.64 R232, [R1+0x7c40] ;  /* 0x007c400001e87983 */ /* 0x000f220000300a00 */
[----:B--2---:R-:W-:-:S02]  /*d8dc0*/  IMAD.MOV.U32 R18, RZ, RZ, R56 ;  /* 0x000000ffff127224 */ /* 0x004fc400078e0038 */
[----:B------:R-:W-:Y:S01]  /*d8dd0*/  IMAD.MOV.U32 R19, RZ, RZ, R57 ;  /* 0x000000ffff137224 */ /* 0x000fe200078e0039 */
[----:B---3--:R-:W-:Y:S01]  /*d8de0*/  MOV R40, R32 ;  /* 0x0000002000287202 */ /* 0x008fe20000000f00 */
[----:B------:R-:W-:Y:S01]  /*d8df0*/  IMAD.MOV.U32 R41, RZ, RZ, R33 ;  /* 0x000000ffff297224 */ /* 0x000fe200078e0021 */
[----:B------:R-:W-:Y:S01]  /*d8e00*/  MOV R57, R35 ;  /* 0x0000002300397202 */ /* 0x000fe20000000f00 */
[----:B------:R-:W-:Y:S02]  /*d8e10*/  IMAD.MOV.U32 R56, RZ, RZ, R34 ;  /* 0x000000ffff387224 */ /* 0x000fe400078e0022 */
[----:B------:R-:W-:Y:S01]  /*d8e20*/  IMAD.MOV.U32 R44, RZ, RZ, R66 ;  /* 0x000000ffff2c7224 */ /* 0x000fe200078e0042 */
[----:B------:R-:W2:Y:S01]  /*d8e30*/  LDL.128 R32, [R1+0x55a0] ;  /* 0x0055a00001207983 */ /* 0x000ea20000100c00 */
[----:B------:R-:W-:Y:S01]  /*d8e40*/  IMAD.MOV.U32 R45, RZ, RZ, R67 ;  /* 0x000000ffff2d7224 */ /* 0x000fe200078e0043 */
[----:B------:R-:W-:Y:S01]  /*d8e50*/  DFMA R2, -R18, R138, R2 ;  /* 0x0000008a1202722b */ /* 0x000fe20000000102 */
[----:B------:R-:W-:Y:S01]  /*d8e60*/  MOV R30, R58 ;  /* 0x0000003a001e7202 */ /* 0x000fe20000000f00 */
[----:B------:R-:W-:Y:S01]  /*d8e70*/  IMAD.MOV.U32 R31, RZ, RZ, R59 ;  /* 0x000000ffff1f7224 */ /* 0x000fe200078e003b */
[----:B------:R-:W-:Y:S01]  /*d8e80*/  DFMA R62, R188, -R42, R110 ;  /* 0x8000002abc3e722b */ /* 0x000fe2000000006e */
[----:B----4-:R-:W-:Y:S01]  /*d8e90*/  IMAD.MOV.U32 R20, RZ, RZ, R52 ;  /* 0x000000ffff147224 */ /* 0x010fe200078e0034 */
[----:B------:R-:W-:Y:S01]  /*d8ea0*/  DFMA R68, -R248, R220, R68 ;  /* 0x000000dcf844722b */ /* 0x000fe20000000144 */
[----:B------:R-:W-:Y:S01]  /*d8eb0*/  MOV R21, R53 ;  /* 0x0000003500157202 */ /* 0x000fe20000000f00 */
[----:B------:R-:W3:Y:S01]  /*d8ec0*/  LDL.LU.64 R196, [R1+0x77d8] ;  /* 0x0077d80001c47983 */ /* 0x000ee20000300a00 */
[----:B------:R-:W-:Y:S01]  /*d8ed0*/  DFMA R2, R224, -R30, R2 ;  /* 0x8000001ee002722b */ /* 0x000fe20000000002 */
[----:B--2---:R-:W-:-:S02]  /*d8ee0*/  IMAD.MOV.U32 R50, RZ, RZ, R32 ;  /* 0x000000ffff327224 */ /* 0x004fc400078e0020 */
[----:B------:R-:W-:Y:S01]  /*d8ef0*/  IMAD.MOV.U32 R51, RZ, RZ, R33 ;  /* 0x000000ffff337224 */ /* 0x000fe200078e0021 */
[----:B------:R-:W-:Y:S01]  /*d8f00*/  MOV R33, R65 ;  /* 0x0000004100217202 */ /* 0x000fe20000000f00 */
[----:B------:R-:W-:Y:S02]  /*d8f10*/  IMAD.MOV.U32 R32, RZ, RZ, R64 ;  /* 0x000000ffff207224 */ /* 0x000fe400078e0040 */
[----:B------:R-:W2:Y:S01]  /*d8f20*/  LDL.128 R64, [R1+0x5ac0] ;  /* 0x005ac00001407983 */ /* 0x000ea20000100c00 */
[----:B------:R-:W-:Y:S02]  /*d8f30*/  DFMA R62, R234, -R72, R62 ;  /* 0x80000048ea3e722b */ /* 0x000fe4000000003e */
[----:B------:R-:W-:Y:S02]  /*d8f40*/  DFMA R72, -R244, R104, R28 ;  /* 0x00000068f448722b */ /* 0x000fe4000000011c */
[----:B------:R-:W-:Y:S02]  /*d8f50*/  DFMA R28, R176, -R240, R12 ;  /* 0x800000f0b01c722b */ /* 0x000fe4000000000c */
[----:B------:R-:W-:-:S02]  /*d8f60*/  DFMA R12, -R236, R214, R8 ;  /* 0x000000d6ec0c722b */ /* 0x000fc40000000108 */
[----:B------:R-:W-:Y:S01]  /*d8f70*/  DFMA R8, -R172, R154, R2 ;  /* 0x0000009aac08722b */ /* 0x000fe20000000102 */
[----:B------:R-:W-:Y:S01]  /*d8f80*/  IMAD.MOV.U32 R18, RZ, RZ, R54 ;  /* 0x000000ffff127224 */ /* 0x000fe200078e0036 */
[----:B------:R-:W-:Y:S01]  /*d8f90*/  DFMA R30, R62, R6, R118 ;  /* 0x000000063e1e722b */ /* 0x000fe20000000076 */
[----:B------:R-:W-:Y:S01]  /*d8fa0*/  IMAD.MOV.U32 R19, RZ, RZ, R55 ;  /* 0x000000ffff137224 */ /* 0x000fe200078e0037 */
[----:B------:R-:W-:Y:S02]  /*d8fb0*/  DFMA R118, -R246, R116, R72 ;  /* 0x00000074f676722b */ /* 0x000fe40000000148 */
[----:B------:R-:W-:Y:S01]  /*d8fc0*/  DFMA R54, -R250, R108, R68 ;  /* 0x0000006cfa36722b */ /* 0x000fe20000000144 */
[----:B------:R-:W3:Y:S01]  /*d8fd0*/  LDL.128 R244, [R1+0x57f0] ;  /* 0x0057f00001f47983 */ /* 0x000ee20000100c00 */
[----:B------:R-:W-:Y:S02]  /*d8fe0*/  DFMA R72, -R238, R184, R12 ;  /* 0x000000b8ee48722b */ /* 0x000fe4000000010c */
[----:B------:R-:W-:Y:S01]  /*d8ff0*/  DFMA R106, -R20, R126, R106 ;  /* 0x0000007e146a722b */ /* 0x000fe2000000016a */
[----:B------:R-:W4:Y:S01]  /*d9000*/  LDL.128 R236, [R1+0x5c10] ;  /* 0x005c100001ec7983 */ /* 0x000f220000100c00 */
[----:B------:R-:W-:-:S03]  /*d9010*/  DFMA R68, -R174, R112, R8 ;  /* 0x00000070ae44722b */ /* 0x000fc60000000108 */
[----:B------:R-:W3:Y:S04]  /*d9020*/  LDL.128 R172, [R1+0x5de0] ;  /* 0x005de00001ac7983 */ /* 0x000ee80000100c00 */
[----:B------:R-:W3:Y:S01]  /*d9030*/  LDL.128 R248, [R1+0x5690] ;  /* 0x0056900001f87983 */ /* 0x000ee20000100c00 */
[----:B--2---:R-:W-:Y:S01]  /*d9040*/  MOV R20, R64 ;  /* 0x0000004000147202 */ /* 0x004fe20000000f00 */
[----:B------:R-:W-:Y:S01]  /*d9050*/  IMAD.MOV.U32 R21, RZ, RZ, R65 ;  /* 0x000000ffff157224 */ /* 0x000fe200078e0041 */
[----:B------:R-:W-:Y:S01]  /*d9060*/  MOV R43, R67 ;  /* 0x00000043002b7202 */ /* 0x000fe20000000f00 */
[----:B------:R-:W-:Y:S02]  /*d9070*/  IMAD.MOV.U32 R42, RZ, RZ, R66 ;  /* 0x000000ffff2a7224 */ /* 0x000fe400078e0042 */
[----:B------:R-:W2:Y:S01]  /*d9080*/  LDL.128 R64, [R1+0x5c20] ;  /* 0x005c200001407983 */ /* 0x000ea20000100c00 */
[----:B------:R-:W-:-:S02]  /*d9090*/  DFMA R2, -R18, R120, R106 ;  /* 0x000000781202722b */ /* 0x000fc4000000016a */
[----:B------:R-:W-:Y:S01]  /*d90a0*/  DFMA R106, -R128, R218, R190 ;  /* 0x000000da806a722b */ /* 0x000fe200000001be */
[----:B------:R-:W2:Y:S05]  /*d90b0*/  LDL.LU.64 R190, [R1+0x7b60] ;  /* 0x007b600001be7983 */ /* 0x000eaa0000300a00 */
[----:B------:R-:W-:Y:S02]  /*d90c0*/  DFMA R226, -R122, R116, R2 ;  /* 0x000000747ae2722b */ /* 0x000fe40000000102 */
[----:B----4-:R-:W-:Y:S02]  /*d90d0*/  DFMA R8, -R236, R100, R72 ;  /* 0x00000064ec08722b */ /* 0x010fe40000000148 */
[----:B---3--:R-:W-:-:S02]  /*d90e0*/  DFMA R2, -R172, R114, R68 ;  /* 0x00000072ac02722b */ /* 0x008fc40000000144 */
[----:B------:R-:W-:Y:S02]  /*d90f0*/  DFMA R68, -R40, R212, R106 ;  /* 0x000000d42844722b */ /* 0x000fe4000000016a */
[----:B------:R-:W-:-:S08]  /*d9100*/  DFMA R72, R226, -R248, R118 ;  /* 0x800000f8e248722b */ /* 0x000fd00000000076 */
[----:B------:R-:W-:Y:S02]  /*d9110*/  DFMA R40, R234, -R250, R72 ;  /* 0x800000faea28722b */ /* 0x000fe40000000048 */
[----:B------:R-:W-:Y:S01]  /*d9120*/  DFMA R72, -R56, R214, R68 ;  /* 0x000000d63848722b */ /* 0x000fe20000000144 */
[----:B------:R-:W-:Y:S01]  /*d9130*/  MOV R52, R34 ;  /* 0x0000002200347202 */ /* 0x000fe20000000f00 */
[----:B------:R-:W3:Y:S01]  /*d9140*/  LDL.128 R56, [R1+0x4520] ;  /* 0x0045200001387983 */ /* 0x000ee20000100c00 */
[----:B--2---:R-:W-:Y:S01]  /*d9150*/  IMAD.MOV.U32 R18, RZ, RZ, R64 ;  /* 0x000000ffff127224 */ /* 0x004fe200078e0040 */
[----:B------:R-:W-:Y:S01]  /*d9160*/  MOV R38, R66 ;  /* 0x0000004200267202 */ /* 0x000fe20000000f00 */
[----:B------:R-:W-:Y:S02]  /*d9170*/  IMAD.MOV.U32 R19, RZ, RZ, R65 ;  /* 0x000000ffff137224 */ /* 0x000fe400078e0041 */
[----:B------:R-:W-:Y:S01]  /*d9180*/  IMAD.MOV.U32 R39, RZ, RZ, R67 ;  /* 0x000000ffff277224 */ /* 0x000fe200078e0043 */
[----:B------:R-:W-:Y:S01]  /*d9190*/  DFMA R110, R26, -R242, R28 ;  /* 0x800000f21a6e722b */ /* 0x000fe2000000001c */
[----:B------:R-:W2:Y:S01]  /*d91a0*/  LDL.128 R64, [R1+0x5df0] ;  /* 0x005df00001407983 */ /* 0x000ea20000100c00 */
[----:B------:R-:W-:-:S03]  /*d91b0*/  DFMA R28, -R244, R82, R196 ;  /* 0x00000052f41c722b */ /* 0x000fc600000001c4 */
[----:B------:R-:W4:Y:S01]  /*d91c0*/  LDL.128 R240, [R1+0x5ab0] ;  /* 0x005ab00001f07983 */ /* 0x000f220000100c00 */
[----:B------:R-:W-:Y:S02]  /*d91d0*/  DFMA R8, -R238, R96, R8 ;  /* 0x00000060ee08722b */ /* 0x000fe40000000108 */
[----:B------:R-:W-:Y:S01]  /*d91e0*/  DFMA R2, -R174, R148, R2 ;  /* 0x00000094ae02722b */ /* 0x000fe20000000102 */
[----:B------:R-:W-:Y:S01]  /*d91f0*/  IMAD.MOV.U32 R53, RZ, RZ, R35 ;  /* 0x000000ffff357224 */ /* 0x000fe200078e0023 */
[----:B------:R-:W-:Y:S01]  /*d9200*/  DFMA R28, -R246, R102, R28 ;  /* 0x00000066f61c722b */ /* 0x000fe2000000011c */
[----:B------:R-:W4:Y:S01]  /*d9210*/  LDL.128 R248, [R1+0x55b0] ;  /* 0x0055b00001f87983 */ /* 0x000f220000100c00 */
[----:B------:R-:W-:Y:S02]  /*d9220*/  DFMA R68, -R50, R130, R54 ;  /* 0x000000823244722b */ /* 0x000fe40000000136 */
[----:B------:R-:W-:Y:S01]  /*d9230*/  DFMA R8, -R18, R98, R8 ;  /* 0x000000621208722b */ /* 0x000fe20000000108 */
[----:B------:R-:W4:Y:S03]  /*d9240*/  LDL.128 R244, [R1+0x5810] ;  /* 0x0058100001f47983 */ /* 0x000f260000100c00 */
[----:B------:R-:W-:Y:S01]  /*d9250*/  DFMA R28, -R32, R162, R28 ;  /* 0x000000a2201c722b */ /* 0x000fe2000000011c */
[----:B------:R-:W4:Y:S01]  /*d9260*/  LDL.128 R236, [R1+0x5c30] ;  /* 0x005c300001ec7983 */ /* 0x000f220000100c00 */
[----:B------:R-:W-:-:S02]  /*d9270*/  DFMA R68, -R52, R132, R68 ;  /* 0x000000843444722b */ /* 0x000fc40000000144 */
[----:B------:R-:W-:Y:S01]  /*d9280*/  DFMA R8, -R38, R192, R8 ;  /* 0x000000c02608722b */ /* 0x000fe20000000108 */
[----:B------:R-:W4:Y:S04]  /*d9290*/  LDL.128 R52, [R1+0x5740] ;  /* 0x0057400001347983 */ /* 0x000f280000100c00 */
[----:B------:R-:W4:Y:S01]  /*d92a0*/  LDL.128 R172, [R1+0x5e00] ;  /* 0x005e000001ac7983 */ /* 0x000f220000100c00 */
[----:B---3--:R-:W-:Y:S01]  /*d92b0*/  MOV R32, R58 ;  /* 0x0000003a00207202 */ /* 0x008fe20000000f00 */
[----:B------:R-:W-:Y:S02]  /*d92c0*/  IMAD.MOV.U32 R33, RZ, RZ, R59 ;  /* 0x000000ffff217224 */ /* 0x000fe400078e003b */
[----:B------:R0:W-:Y:S04]  /*d92d0*/  STL.64 [R1+0x8560], R56 ;  /* 0x0085603801007387 */ /* 0x0001e80000100a00 */
[----:B------:R-:W3:Y:S01]  /*d92e0*/  LDL.LU.64 R196, [R1+0x77d0] ;  /* 0x0077d00001c47983 */ /* 0x000ee20000300a00 */
[----:B------:R-:W-:-:S03]  /*d92f0*/  DFMA R38, -R32, R170, R190 ;  /* 0x000000aa2026722b */ /* 0x000fc600000001be */
[----:B0-----:R-:W3:Y:S01]  /*d9300*/  LDL.128 R56, [R1+0x53e0] ;  /* 0x0053e00001387983 */ /* 0x001ee20000100c00 */
[----:B--2---:R-:W-:Y:S01]  /*d9310*/  IMAD.MOV.U32 R6, RZ, RZ, R64 ;  /* 0x000000ffff067224 */ /* 0x004fe200078e0040 */
[----:B------:R-:W-:Y:S01]  /*d9320*/  MOV R7, R65 ;  /* 0x0000004100077202 */ /* 0x000fe20000000f00 */
[----:B------:R-:W-:Y:S02]  /*d9330*/  IMAD.MOV.U32 R34, RZ, RZ, R66 ;  /* 0x000000ffff227224 */ /* 0x000fe400078e0042 */
[----:B------:R-:W-:Y:S02]  /*d9340*/  IMAD.MOV.U32 R35, RZ, RZ, R67 ;  /* 0x000000ffff237224 */ /* 0x000fe400078e0043 */
[----:B------:R-:W2:Y:S01]  /*d9350*/  LDL.128 R64, [R1+0x5830] ;  /* 0x0058300001407983 */ /* 0x000ea20000100c00 */
[----:B------:R-:W-:-:S08]  /*d9360*/  DFMA R2, -R6, R150, R2 ;  /* 0x000000960602722b */ /* 0x000fd00000000102 */
[----:B------:R-:W-:Y:S01]  /*d9370*/  DFMA R2, -R34, R164, R2 ;  /* 0x000000a42202722b */ /* 0x000fe20000000102 */
[----:B------:R-:W2:Y:S01]  /*d9380*/  LDL.128 R32, [R1+0x55c0] ;  /* 0x0055c00001207983 */ /* 0x000ea20000100c00 */
[----:B----4-:R-:W-:-:S03]  /*d9390*/  DFMA R12, R222, -R240, R110 ;  /* 0x800000f0de0c722b */ /* 0x010fc6000000006e */
[----:B------:R-:W4:Y:S05]  /*d93a0*/  LDL.64 R110, [R1+0x5728] ;  /* 0x00572800016e7983 */ /* 0x000f2a0000100a00 */
[----:B------:R-:W-:Y:S01]  /*d93b0*/  DFMA R12, R84, -R242, R12 ;  /* 0x800000f2540c722b */ /* 0x000fe2000000000c */
[----:B------:R-:W4:Y:S07]  /*d93c0*/  LDL.128 R240, [R1+0x5ad0] ;  /* 0x005ad00001f07983 */ /* 0x000f2e0000100c00 */
[----:B------:R-:W-:Y:S01]  /*d93d0*/  DFMA R12, -R20, R130, R12 ;  /* 0x00000082140c722b */ /* 0x000fe2000000010c */
[----:B---3--:R-:W-:Y:S01]  /*d93e0*/  IMAD.MOV.U32 R20, RZ, RZ, R56 ;  /* 0x000000ffff147224 */ /* 0x008fe200078e0038 */
[----:B------:R-:W-:-:S06]  /*d93f0*/  MOV R21, R57 ;  /* 0x0000003900157202 */ /* 0x000fcc0000000f00 */
[----:B------:R-:W-:Y:S02]  /*d9400*/  DFMA R12, -R42, R124, R12 ;  /* 0x0000007c2a0c722b */ /* 0x000fe4000000010c */
[----:B------:R-:W-:Y:S01]  /*d9410*/  DFMA R106, -R20, R192, R72 ;  /* 0x000000c0146a722b */ /* 0x000fe20000000148 */
[----:B--2---:R-:W-:Y:S02]  /*d9420*/  IMAD.MOV.U32 R20, RZ, RZ, R64 ;  /* 0x000000ffff147224 */ /* 0x004fe400078e0040 */
[----:B------:R-:W-:Y:S02]  /*d9430*/  IMAD.MOV.U32 R21, RZ, RZ, R65 ;  /* 0x000000ffff157224 */ /* 0x000fe400078e0041 */
[----:B------:R-:W-:Y:S01]  /*d9440*/  IMAD.MOV.U32 R42, RZ, RZ, R32 ;  /* 0x000000ffff2a7224 */ /* 0x000fe200078e0020 */
[----:B------:R-:W-:Y:S01]  /*d9450*/  DFMA R28, -R44, R142, R28 ;  /* 0x0000008e2c1c722b */ /* 0x000fe2000000011c */
[----:B------:R-:W-:Y:S01]  /*d9460*/  IMAD.MOV.U32 R43, RZ, RZ, R33 ;  /* 0x000000ffff2b7224 */ /* 0x000fe200078e0021 */
[----:B------:R-:W-:Y:S01]  /*d9470*/  MOV R33, R53 ;  /* 0x0000003500217202 */ /* 0x000fe20000000f00 */
[----:B------:R-:W-:Y:S01]  /*d9480*/  IMAD.MOV.U32 R32, RZ, RZ, R52 ;  /* 0x000000ffff207224 */ /* 0x000fe200078e0034 */
[----:B------:R-:W-:Y:S01]  /*d9490*/  MOV R52, R66 ;  /* 0x0000004200347202 */ /* 0x000fe20000000f00 */
[----:B------:R-:W-:Y:S01]  /*d94a0*/  IMAD.MOV.U32 R53, RZ, RZ, R67 ;  /* 0x000000ffff357224 */ /* 0x000fe200078e0043 */
[----:B------:R-:W2:Y:S04]  /*d94b0*/  LDL.LU.64 R192, [R1+0x7818] ;  /* 0x0078180001c07983 */ /* 0x000ea80000300a00 */
[----:B------:R-:W3:Y:S01]  /*d94c0*/  LDL.128 R64, [R1+0x5af0] ;  /* 0x005af00001407983 */ /* 0x000ee20000100c00 */
[----:B------:R-:W-:-:S02]  /*d94d0*/  IMAD.MOV.U32 R18, RZ, RZ, R58 ;  /* 0x000000ffff127224 */ /* 0x000fc400078e003a */
[----:B------:R-:W-:Y:S02]  /*d94e0*/  IMAD.MOV.U32 R19, RZ, RZ, R59 ;  /* 0x000000ffff137224 */ /* 0x000fe400078e003b */
[----:B------:R-:W2:Y:S04]  /*d94f0*/  LDL.128 R56, [R1+0x5730] ;  /* 0x0057300001387983 */ /* 0x000ea80000100c00 */
[----:B------:R-:W-:Y:S02]  /*d9500*/  DFMA R118, R38, -R18, R106 ;  /* 0x800000122676722b */ /* 0x000fe4000000006a */
[----:B------:R-:W-:Y:S02]  /*d9510*/  DFMA R72, -R248, R134, R68 ;  /* 0x00000086f848722b */ /* 0x000fe40000000144 */
[----:B------:R-:W-:-:S02]  /*d9520*/  DFMA R68, -R244, R112, R28 ;  /* 0x00000070f444722b */ /* 0x000fc4000000011c */
[----:B----4-:R-:W-:Y:S02]  /*d9530*/  DFMA R28, -R240, R126, R12 ;  /* 0x0000007ef01c722b */ /* 0x010fe4000000010c */
[----:B------:R-:W-:Y:S01]  /*d9540*/  DFMA R12, -R236, R114, R8 ;  /* 0x00000072ec0c722b */ /* 0x000fe20000000108 */
[----:B---3--:R-:W-:Y:S01]  /*d9550*/  IMAD.MOV.U32 R18, RZ, RZ, R64 ;  /* 0x000000ffff127224 */ /* 0x008fe200078e0040 */
[----:B------:R-:W-:Y:S01]  /*d9560*/  MOV R19, R65 ;  /* 0x0000004100137202 */ /* 0x000fe20000000f00 */
[----:B------:R-:W-:Y:S02]  /*d9570*/  IMAD.MOV.U32 R44, RZ, RZ, R66 ;  /* 0x000000ffff2c7224 */ /* 0x000fe400078e0042 */
[----:B------:R-:W-:Y:S02]  /*d9580*/  IMAD.MOV.U32 R45, RZ, RZ, R67 ;  /* 0x000000ffff2d7224 */ /* 0x000fe400078e0043 */
[----:B------:R-:W3:Y:S01]  /*d9590*/  LDL.128 R64, [R1+0x5c50] ;  /* 0x005c500001407983 */ /* 0x000ee20000100c00 */
[----:B------:R-:W-:-:S02]  /*d95a0*/  DFMA R8, -R172, R166, R2 ;  /* 0x000000a6ac08722b */ /* 0x000fc40000000102 */
[----:B------:R-:W-:Y:S02]  /*d95b0*/  DFMA R2, -R110, R204, R196 ;  /* 0x000000cc6e02722b */ /* 0x000fe400000001c4 */
[----:B------:R-:W-:Y:S01]  /*d95c0*/  DFMA R110, -R246, R114, R68 ;  /* 0x00000072f66e722b */ /* 0x000fe20000000144 */
[----:B--2---:R-:W-:Y:S01]  /*d95d0*/  MOV R6, R56 ;  /* 0x0000003800067202 */ /* 0x004fe20000000f00 */
[----:B------:R-:W2:Y:S01]  /*d95e0*/  LDL.128 R244, [R1+0x5820] ;  /* 0x0058200001f47983 */ /* 0x000ea20000100c00 */
[----:B------:R-:W-:Y:S01]  /*d95f0*/  IMAD.MOV.U32 R7, RZ, RZ, R57 ;  /* 0x000000ffff077224 */ /* 0x000fe200078e0039 */
[----:B------:R-:W-:Y:S01]  /*d9600*/  DFMA R106, -R242, R132, R28 ;  /* 0x00000084f26a722b */ /* 0x000fe2000000011c */
[----:B------:R-:W-:Y:S01]  /*d9610*/  MOV R56, R34 ;  /* 0x0000002200387202 */ /* 0x000fe20000000f00 */
[----:B------:R-:W-:Y:S01]  /*d9620*/  IMAD.MOV.U32 R57, RZ, RZ, R35 ;  /* 0x000000ffff397224 */ /* 0x000fe200078e0023 */
[----:B------:R-:W-:Y:S01]  /*d9630*/  DFMA R122, R140, -R250, R72 ;  /* 0x800000fa8c7a722b */ /* 0x000fe20000000048 */
[----:B------:R-:W4:Y:S01]  /*d9640*/  LDL.128 R240, [R1+0x5ae0] ;  /* 0x005ae00001f07983 */ /* 0x000f220000100c00 */
[----:B------:R-:W-:-:S02]  /*d9650*/  DFMA R28, -R6, R216, R2 ;  /* 0x000000d8061c722b */ /* 0x000fc40000000102 */
[----:B------:R-:W-:Y:S01]  /*d9660*/  DFMA R72, -R238, R202, R12 ;  /* 0x000000caee48722b */ /* 0x000fe2000000010c */
[----:B------:R-:W4:Y:S01]  /*d9670*/  LDL.128 R248, [R1+0x53f0] ;  /* 0x0053f00001f87983 */ /* 0x000f220000100c00 */
[----:B------:R-:W-:-:S03]  /*d9680*/  DFMA R68, -R174, R146, R8 ;  /* 0x00000092ae44722b */ /* 0x000fc60000000108 */
[----:B------:R-:W4:Y:S04]  /*d9690*/  LDL.128 R236, [R1+0x5c40] ;  /* 0x005c400001ec7983 */ /* 0x000f280000100c00 */
[----:B------:R-:W4:Y:S01]  /*d96a0*/  LDL.128 R172, [R1+0x5e10] ;  /* 0x005e100001ac7983 */ /* 0x000f220000100c00 */
[----:B------:R-:W-:Y:S01]  /*d96b0*/  IMAD.MOV.U32 R50, RZ, RZ, R58 ;  /* 0x000000ffff327224 */ /* 0x000fe200078e003a */
[----:B------:R-:W-:Y:S02]  /*d96c0*/  MOV R51, R59 ;  /* 0x0000003b00337202 */ /* 0x000fe40000000f00 */
[----:B------:R-:W4:Y:S01]  /*d96d0*/  LDL.LU.64 R196, [R1+0x79d0] ;  /* 0x0079d00001c47983 */ /* 0x000f220000300a00 */
[----:B---3--:R-:W-:Y:S01]  /*d96e0*/  MOV R6, R64 ;  /* 0x0000004000067202 */ /* 0x008fe20000000f00 */
[----:B------:R-:W-:Y:S01]  /*d96f0*/  IMAD.MOV.U32 R7, RZ, RZ, R65 ;  /* 0x000000ffff077224 */ /* 0x000fe200078e0041 */
[----:B------:R-:W-:Y:S01]  /*d9700*/  MOV R35, R67 ;  /* 0x0000004300237202 */ /* 0x000fe20000000f00 */
[----:B------:R-:W-:-:S02]  /*d9710*/  IMAD.MOV.U32 R34, RZ, RZ, R66 ;  /* 0x000000ffff227224 */ /* 0x000fc400078e0042 */
[----:B------:R-:W3:Y:S01]  /*d9720*/  LDL.128 R64, [R1+0x5400] ;  /* 0x0054000001407983 */ /* 0x000ee20000100c00 */
[----:B--2---:R-:W-:Y:S02]  /*d9730*/  DFMA R12, -R244, R204, R110 ;  /* 0x000000ccf40c722b */ /* 0x004fe4000000016e */
[----:B------:R-:W-:-:S06]  /*d9740*/  DFMA R28, R228, -R50, R28 ;  /* 0x80000032e41c722b */ /* 0x000fcc000000001c */
[----:B------:R-:W-:Y:S02]  /*d9750*/  DFMA R12, R186, -R246, R12 ;  /* 0x800000f6ba0c722b */ /* 0x000fe4000000000c */
[----:B------:R-:W-:Y:S01]  /*d9760*/  DFMA R28, -R32, R130, R28 ;  /* 0x00000082201c722b */ /* 0x000fe2000000011c */
[----:B------:R-:W2:Y:S05]  /*d9770*/  LDL.128 R244, [R1+0x5750] ;  /* 0x0057500001f47983 */ /* 0x000eaa0000100c00 */
[----:B------:R-:W-:Y:S02]  /*d9780*/  DFMA R12, R208, -R20, R12 ;  /* 0x80000014d00c722b */ /* 0x000fe4000000000c */
[----:B----4-:R-:W-:-:S02]  /*d9790*/  DFMA R2, -R236, R146, R72 ;  /* 0x00000092ec02722b */ /* 0x010fc40000000148 */
[----:B------:R-:W-:Y:S02]  /*d97a0*/  DFMA R72, -R248, R114, R118 ;  /* 0x00000072f848722b */ /* 0x000fe40000000176 */
[----:B------:R-:W-:Y:S01]  /*d97b0*/  DFMA R68, -R172, R216, R68 ;  /* 0x000000d8ac44722b */ /* 0x000fe20000000144 */
[----:B------:R-:W4:Y:S01]  /*d97c0*/  LDL.64 R118, [R1+0x5f68] ;  /* 0x005f680001767983 */ /* 0x000f220000100a00 */
[----:B------:R-:W-:Y:S01]  /*d97d0*/  DFMA R8, -R240, R134, R106 ;  /* 0x00000086f008722b */ /* 0x000fe2000000016a */
[----:B---3--:R-:W-:Y:S01]  /*d97e0*/  IMAD.MOV.U32 R32, RZ, RZ, R64 ;  /* 0x000000ffff207224 */ /* 0x008fe200078e0040 */
[----:B------:R-:W-:Y:S01]  /*d97f0*/  MOV R20, R66 ;  /* 0x0000004200147202 */ /* 0x000fe20000000f00 */
[----:B------:R-:W-:Y:S02]  /*d9800*/  IMAD.MOV.U32 R33, RZ, RZ, R65 ;  /* 0x000000ffff217224 */ /* 0x000fe400078e0041 */
[----:B------:R-:W-:Y:S02]  /*d9810*/  IMAD.MOV.U32 R21, RZ, RZ, R67 ;  /* 0x000000ffff157224 */ /* 0x000fe400078e0043 */
[----:B------:R-:W3:Y:S01]  /*d9820*/  LDL.128 R64, [R1+0x5c60] ;  /* 0x005c600001407983 */ /* 0x000ee20000100c00 */
[----:B------:R-:W-:-:S02]  /*d9830*/  DFMA R110, R228, -R250, R72 ;  /* 0x800000fae46e722b */ /* 0x000fc40000000048 */
[----:B------:R-:W-:Y:S01]  /*d9840*/  DFMA R72, R186, -R174, R68 ;  /* 0x800000aeba48722b */ /* 0x000fe20000000044 */
[----:B------:R-:W2:Y:S01]  /*d9850*/  LDL.128 R248, [R1+0x55d0] ;  /* 0x0055d00001f87983 */ /* 0x000ea20000100c00 */
[----:B------:R-:W-:-:S03]  /*d9860*/  DFMA R8, R140, -R242, R8 ;  /* 0x800000f28c08722b */ /* 0x000fc60000000008 */
[----:B------:R-:W4:Y:S04]  /*d9870*/  LDL.128 R172, [R1+0x5e20] ;  /* 0x005e200001ac7983 */ /* 0x000f280000100c00 */
[----:B------:R-:W4:Y:S01]  /*d9880*/  LDL.128 R240, [R1+0x5840] ;  /* 0x0058400001f07983 */ /* 0x000f220000100c00 */
[----:B------:R-:W-:-:S03]  /*d9890*/  DFMA R2, -R238, R92, R2 ;  /* 0x0000005cee02722b */ /* 0x000fc60000000102 */
[----:B------:R-:W4:Y:S01]  /*d98a0*/  LDL.128 R236, [R1+0x5b00] ;  /* 0x005b000001ec7983 */ /* 0x000f220000100c00 */
[C---:B------:R-:W-:Y:S02]  /*d98b0*/  DFMA R8, R46.reuse, -R18, R8 ;  /* 0x800000122e08722b */ /* 0x040fe40000000008 */
[----:B------:R-:W-:Y:S02]  /*d98c0*/  DFMA R68, R46, -R42, R122 ;  /* 0x8000002a2e44722b */ /* 0x000fe4000000007a */
[----:B------:R-:W-:Y:S02]  /*d98d0*/  DFMA R2, R48, -R6, R2 ;  /* 0x800000063002722b */ /* 0x000fe40000000002 */
[----:B------:R-:W-:-:S04]  /*d98e0*/  DFMA R12, R16, -R52, R12 ;  /* 0x80000034100c722b */ /* 0x000fc8000000000c */
[----:B------:R-:W-:Y:S02]  /*d98f0*/  DFMA R68, R194, -R56, R68 ;  /* 0x80000038c244722b */ /* 0x000fe40000000044 */
[----:B------:R-:W-:Y:S01]  /*d9900*/  DFMA R106, -R34, R220, R2 ;  /* 0x000000dc226a722b */ /* 0x000fe20000000102 */
[----:B---3--:R-:W-:Y:S01]  /*d9910*/  IMAD.MOV.U32 R18, RZ, RZ, R64 ;  /* 0x000000ffff127224 */ /* 0x008fe200078e0040 */
[----:B------:R-:W-:Y:S01]  /*d9920*/  MOV R19, R65 ;  /* 0x0000004100137202 */ /* 0x000fe20000000f00 */
[----:B------:R-:W-:Y:S02]  /*d9930*/  IMAD.MOV.U32 R50, RZ, RZ, R66 ;  /* 0x000000ffff327224 */ /* 0x000fe400078e0042 */
[----:B------:R-:W-:Y:S02]  /*d9940*/  IMAD.MOV.U32 R51, RZ, RZ, R67 ;  /* 0x000000ffff337224 */ /* 0x000fe400078e0043 */
[----:B------:R-:W3:Y:S01]  /*d9950*/  LDL.128 R64, [R1+0x5e30] ;  /* 0x005e300001407983 */ /* 0x000ee20000100c00 */
[----:B--2---:R-:W-:-:S02]  /*d9960*/  DFMA R68, R230, -R248, R68 ;  /* 0x800000f8e644722b */ /* 0x004fc40000000044 */
[----:B----4-:R-:W-:Y:S02]  /*d9970*/  DFMA R2, R22, -R172, R72 ;  /* 0x800000ac1602722b */ /* 0x010fe40000000048 */
[----:B------:R-:W-:Y:S02]  /*d9980*/  DFMA R12, -R240, R108, R12 ;  /* 0x0000006cf00c722b */ /* 0x000fe4000000010c */
[----:B------:R-:W-:Y:S02]  /*d9990*/  DFMA R28, -R54, R132, R28 ;  /* 0x00000084361c722b */ /* 0x000fe4000000011c */
[----:B------:R-:W-:Y:S01]  /*d99a0*/  DFMA R8, R194, -R44, R8 ;  /* 0x8000002cc208722b */ /* 0x000fe20000000008 */
[----:B------:R-:W2:Y:S01]  /*d99b0*/  LDL.128 R52, [R1+0x5c70] ;  /* 0x005c700001347983 */ /* 0x000ea20000100c00 */
[----:B------:R-:W-:Y:S02]  /*d99c0*/  DFMA R72, -R32, R220, R110 ;  /* 0x000000dc2048722b */ /* 0x000fe4000000016e */
[----:B------:R-:W-:-:S02]  /*d99d0*/  DFMA R2, -R174, R92, R2 ;  /* 0x0000005cae02722b */ /* 0x000fc40000000102 */
[----:B------:R-:W-:Y:S01]  /*d99e0*/  DFMA R32, R36, -R250, R68 ;  /* 0x800000fa2420722b */ /* 0x000fe20000000044 */
[----:B------:R-:W4:Y:S01]  /*d99f0*/  LDL.128 R172, [R1+0x5e40] ;  /* 0x005e400001ac7983 */ /* 0x000f220000100c00 */
[----:B------:R-:W-:-:S03]  /*d9a00*/  DFMA R128, R84, -R242, R12 ;  /* 0x800000f25480722b */ /* 0x000fc6000000000c */
[----:B------:R-:W4:Y:S01]  /*d9a10*/  LDL.64 R68, [R1+0x5410] ;  /* 0x0054100001447983 */ /* 0x000f220000100a00 */
[----:B------:R-:W-:-:S03]  /*d9a20*/  DFMA R28, -R244, R134, R28 ;  /* 0x00000086f41c722b */ /* 0x000fc6000000011c */
[----:B------:R-:W4:Y:S01]  /*d9a30*/  LDL.128 R240, [R1+0x5850] ;  /* 0x0058500001f07983 */ /* 0x000f220000100c00 */
[----:B------:R-:W-:Y:S02]  /*d9a40*/  DFMA R8, R24, -R236, R8 ;  /* 0x800000ec1808722b */ /* 0x000fe40000000008 */
[----:B------:R-:W-:Y:S01]  /*d9a50*/  DFMA R34, -R20, R108, R72 ;  /* 0x0000006c1422722b */ /* 0x000fe20000000148 */
[----:B------:R-:W4:Y:S01]  /*d9a60*/  LDL.64 R12, [R1+0x56a0] ;  /* 0x0056a000010c7983 */ /* 0x000f220000100a00 */
[----:B------:R-:W-:-:S03]  /*d9a70*/  DFMA R72, R194, -R246, R28 ;  /* 0x800000f6c248722b */ /* 0x000fc6000000001c */
[----:B------:R-:W4:Y:S01]  /*d9a80*/  LDL.128 R248, [R1+0x55e0] ;  /* 0x0055e00001f87983 */ /* 0x000f220000100c00 */
[----:B------:R-:W-:-:S03]  /*d9a90*/  DFMA R122, -R238, R120, R8 ;  /* 0x00000078ee7a722b */ /* 0x000fc60000000108 */
[----:B------:R-:W4:Y:S04]  /*d9aa0*/  LDL.128 R244, [R1+0x5760] ;  /* 0x0057600001f47983 */ /* 0x000f280000100c00 */
[----:B------:R-:W4:Y:S01]  /*d9ab0*/  LDL.128 R236, [R1+0x5b10] ;  /* 0x005b100001ec7983 */ /* 0x000f220000100c00 */
[----:B---3--:R-:W-:Y:S01]  /*d9ac0*/  MOV R6, R64 ;  /* 0x0000004000067202 */ /* 0x008fe20000000f00 */
[----:B------:R-:W-:Y:S01]  /*d9ad0*/  IMAD.MOV.U32 R7, RZ, RZ, R65 ;  /* 0x000000ffff077224 */ /* 0x000fe200078e0041 */
[----:B------:R-:W-:Y:S01]  /*d9ae0*/  MOV R43, R67 ;  /* 0x00000043002b7202 */ /* 0x000fe20000000f00 */
[----:B------:R-:W-:Y:S02]  /*d9af0*/  IMAD.MOV.U32 R42, RZ, RZ, R66 ;  /* 0x000000ffff2a7224 */ /* 0x000fe400078e0042 */
[----:B------:R-:W3:Y:S02]  /*d9b00*/  LDL.128 R64, [R1+0x6090] ;  /* 0x0060900001407983 */ /* 0x000ee40000100c00 */
[----:B------:R-:W-:-:S02]  /*d9b10*/  DFMA R2, R228, -R6, R2 ;  /* 0x80000006e402722b */ /* 0x000fc40000000002 */
[----:B------:R-:W-:-:S06]  /*d9b20*/  DFMA R8, -R18, R108, R106 ;  /* 0x0000006c1208722b */ /* 0x000fcc000000016a */
[----:B------:R-:W-:Y:S02]  /*d9b30*/  DFMA R2, R208, -R42, R2 ;  /* 0x8000002ad002722b */ /* 0x000fe40000000002 */
[----:B------:R-:W-:Y:S01]  /*d9b40*/  DFMA R110, R26, -R50, R8 ;  /* 0x800000321a6e722b */ /* 0x000fe20000000008 */
[----:B--2---:R-:W-:Y:S01]  /*d9b50*/  IMAD.MOV.U32 R20, RZ, RZ, R52 ;  /* 0x000000ffff147224 */ /* 0x004fe200078e0034 */
[----:B------:R-:W-:Y:S01]  /*d9b60*/  MOV R56, R54 ;  /* 0x0000003600387202 */ /* 0x000fe20000000f00 */
[----:B------:R-:W-:-:S03]  /*d9b70*/  IMAD.MOV.U32 R21, RZ, RZ, R53 ;  /* 0x000000ffff157224 */ /* 0x000fc600078e0035 */
[----:B----4-:R-:W-:Y:S02]  /*d9b80*/  DFMA R8, -R172, R220, R2 ;  /* 0x000000dcac08722b */ /* 0x010fe40000000102 */
[----:B------:R-:W-:Y:S01]  /*d9b90*/  DFMA R2, -R68, R134, R34 ;  /* 0x000000864402722b */ /* 0x000fe20000000122 */
[----:B------:R-:W-:Y:S01]  /*d9ba0*/  IMAD.MOV.U32 R57, RZ, RZ, R55 ;  /* 0x000000ffff397224 */ /* 0x000fe200078e0037 */
[----:B------:R-:W-:Y:S01]  /*d9bb0*/  DFMA R68, -R240, R124, R128 ;  /* 0x0000007cf044722b */ /* 0x000fe20000000180 */
[----:B------:R-:W2:Y:S01]  /*d9bc0*/  LDL.128 R52, [R1+0x5e50] ;  /* 0x005e500001347983 */ /* 0x000ea20000100c00 */
[----:B------:R-:W-:Y:S02]  /*d9bd0*/  DFMA R28, R62, -R12, R40 ;  /* 0x8000000c3e1c722b */ /* 0x000fe40000000028 */
[----:B------:R-:W-:-:S04]  /*d9be0*/  DFMA R106, R234, -R248, R32 ;  /* 0x800000f8ea6a722b */ /* 0x000fc80000000020 */
[----:B------:R-:W-:Y:S02]  /*d9bf0*/  DFMA R40, -R242, R132, R68 ;  /* 0x00000084f228722b */ /* 0x000fe40000000144 */
[----:B------:R-:W-:Y:S01]  /*d9c00*/  DFMA R68, -R20, R130, R110 ;  /* 0x000000821444722b */ /* 0x000fe2000000016e */
[----:B------:R-:W4:Y:S01]  /*d9c10*/  LDL.128 R240, [R1+0x5e60] ;  /* 0x005e600001f07983 */ /* 0x000f220000100c00 */
[----:B------:R-:W-:Y:S02]  /*d9c20*/  DFMA R72, -R244, R104, R72 ;  /* 0x00000068f448722b */ /* 0x000fe40000000148 */
[----:B------:R-:W-:Y:S02]  /*d9c30*/  DFMA R12, R230, -R236, R122 ;  /* 0x800000ece60c722b */ /* 0x000fe4000000007a */
[----:B------:R-:W-:Y:S02]  /*d9c40*/  DFMA R32, R28, R4, R30 ;  /* 0x000000041c20722b */ /* 0x000fe4000000001e */
[----:B------:R-:W-:-:S02]  /*d9c50*/  DFMA R128, -R56, R124, R68 ;  /* 0x0000007c3880722b */ /* 0x000fc40000000144 */
[C---:B------:R-:W-:Y:S01]  /*d9c60*/  DFMA R50, R2.reuse, -R250, R106 ;  /* 0x800000fa0232722b */ /* 0x040fe2000000006a */
[----:B------:R-:W4:Y:S01]  /*d9c70*/  LDL.128 R56, [R1+0x5870] ;  /* 0x0058700001387983 */ /* 0x000f220000100c00 */
[----:B------:R-:W-:Y:S02]  /*d9c80*/  DFMA R106, R2, -R246, R72 ;  /* 0x800000f6026a722b */ /* 0x000fe40000000048 */
[----:B------:R-:W-:Y:S01]  /*d9c90*/  DFMA R30, -R238, R104, R12 ;  /* 0x00000068ee1e722b */ /* 0x000fe2000000010c */
[----:B------:R-:W4:Y:S04]  /*d9ca0*/  LDL.128 R68, [R1+0x5b30] ;  /* 0x005b300001447983 */ /* 0x000f280000100c00 */
[----:B------:R-:W4:Y:S04]  /*d9cb0*/  LDL.64 R72, [R1+0x55f0] ;  /* 0x0055f00001487983 */ /* 0x000f280000100a00 */
[----:B------:R-:W4:Y:S04]  /*d9cc0*/  LDL.128 R236, [R1+0x5770] ;  /* 0x0057700001ec7983 */ /* 0x000f280000100c00 */
[----:B------:R-:W4:Y:S01]  /*d9cd0*/  LDL.128 R248, [R1+0x5b20] ;  /* 0x005b200001f87983 */ /* 0x000f220000100c00 */
[----:B---3--:R-:W-:Y:S01]  /*d9ce0*/  IMAD.MOV.U32 R6, RZ, RZ, R64 ;  /* 0x000000ffff067224 */ /* 0x008fe200078e0040 */
[----:B------:R-:W-:Y:S01]  /*d9cf0*/  MOV R44, R66 ;  /* 0x00000042002c7202 */ /* 0x000fe20000000f00 */
[----:B------:R-:W-:-:S02]  /*d9d00*/  IMAD.MOV.U32 R7, RZ, RZ, R65 ;  /* 0x000000ffff077224 */ /* 0x000fc400078e0041 */
[----:B------:R-:W-:Y:S01]  /*d9d10*/  IMAD.MOV.U32 R45, RZ, RZ, R67 ;  /* 0x000000ffff2d7224 */ /* 0x000fe200078e0043 */
[----:B------:R-:W-:Y:S01]  /*d9d20*/  DFMA R8, -R174, R108, R8 ;  /* 0x0000006cae08722b */ /* 0x000fe20000000108 */
[----:B------:R-:W3:Y:S02]  /*d9d30*/  LDL.128 R64, [R1+0x5f70] ;  /* 0x005f700001407983 */ /* 0x000ee40000100c00 */
[----:B------:R-:W-:Y:S02]  /*d9d40*/  DFMA R4, -R6, R168, R196 ;  /* 0x000000a80604722b */ /* 0x000fe400000001c4 */
[----:B------:R-:W3:Y:S04]  /*d9d50*/  LDL.128 R172, [R1+0x60a0] ;  /* 0x0060a00001ac7983 */ /* 0x000ee80000100c00 */
[----:B------:R-:W3:Y:S01]  /*d9d60*/  LDL.128 R244, [R1+0x5c80] ;  /* 0x005c800001f47983 */ /* 0x000ee20000100c00 */
[----:B--2---:R-:W-:Y:S01]  /*d9d70*/  IMAD.MOV.U32 R18, RZ, RZ, R52 ;  /* 0x000000ffff127224 */ /* 0x004fe200078e0034 */
[----:B------:R-:W-:Y:S01]  /*d9d80*/  MOV R19, R53 ;  /* 0x0000003500137202 */ /* 0x000fe20000000f00 */
[----:B----4-:R-:W-:Y:S01]  /*d9d90*/  DFMA R106, R62, -R236, R106 ;  /* 0x800000ec3e6a722b */ /* 0x010fe2000000006a */
[----:B---3--:R-:W-:-:S04]  /*d9da0*/  IMAD.MOV.U32 R42, RZ, RZ, R64 ;  /* 0x000000ffff2a7224 */ /* 0x008fc800078e0040 */
[----:B------:R-:W-:Y:S01]  /*d9db0*/  DFMA R12, R222, -R18, R8 ;  /* 0x80000012de0c722b */ /* 0x000fe20000000008 */
[----:B------:R-:W-:Y:S01]  /*d9dc0*/  MOV R43, R65 ;  /* 0x00000041002b7202 */ /* 0x000fe20000000f00 */
[----:B------:R-:W-:Y:S01]  /*d9dd0*/  DFMA R8, -R118, R76, R192 ;  /* 0x0000004c7608722b */ /* 0x000fe200000001c0 */
[----:B------:R-:W-:Y:S01]  /*d9de0*/  MOV R6, R88 ;  /* 0x0000005800067202 */ /* 0x000fe20000000f00 */
[----:B------:R-:W-:Y:S01]  /*d9df0*/  DFMA R118, R62, -R72, R50 ;  /* 0x800000483e76722b */ /* 0x000fe20000000032 */
[----:B------:R-:W-:Y:S01]  /*d9e00*/  IMAD.MOV.U32 R7, RZ, RZ, R89 ;  /* 0x000000ffff077224 */ /* 0x000fe200078e0059 */
[----:B------:R-:W2:Y:S02]  /*d9e10*/  LDL.LU.64 R196, [R1+0x7c20] ;  /* 0x007c200001c47983 */ /* 0x000ea40000300a00 */
[----:B------:R-:W-:Y:S02]  /*d9e20*/  DFMA R110, R84, -R54, R12 ;  /* 0x80000036546e722b */ /* 0x000fe4000000000c */
[----:B------:R-:W-:Y:S01]  /*d9e30*/  DFMA R12, -R44, R142, R4 ;  /* 0x0000008e2c0c722b */ /* 0x000fe20000000104 */
[----:B------:R-:W-:Y:S01]  /*d9e40*/  MOV R44, R58 ;  /* 0x0000003a002c7202 */ /* 0x000fe20000000f00 */
[----:B------:R-:W-:Y:S01]  /*d9e50*/  IMAD.MOV.U32 R45, RZ, RZ, R59 ;  /* 0x000000ffff2d7224 */ /* 0x000fe200078e003b */
[----:B------:R-:W-:Y:S01]  /*d9e60*/  MOV R59, R69 ;  /* 0x00000045003b7202 */ /* 0x000fe20000000f00 */
[----:B------:R-:W-:Y:S01]  /*d9e70*/  IMAD.MOV.U32 R58, RZ, RZ, R68 ;  /* 0x000000ffff3a7224 */ /* 0x000fe200078e0044 */
[----:B------:R-:W-:Y:S01]  /*d9e80*/  DFMA R68, R36, -R248, R30 ;  /* 0x800000f82444722b */ /* 0x000fe2000000001e */
[----:B------:R-:W-:-:S02]  /*d9e90*/  IMAD.MOV.U32 R52, RZ, RZ, R66 ;  /* 0x000000ffff347224 */ /* 0x000fc400078e0042 */
[----:B------:R-:W-:Y:S01]  /*d9ea0*/  IMAD.MOV.U32 R53, RZ, RZ, R67 ;  /* 0x000000ffff357224 */ /* 0x000fe200078e0043 */
[----:B------:R-:W-:Y:S01]  /*d9eb0*/  DFMA R4, -R42, R78, R8 ;  /* 0x0000004e2a04722b */ /* 0x000fe20000000108 */
[----:B------:R-:W3:Y:S01]  /*d9ec0*/  LDL.128 R64, [R1+0x5860] ;  /* 0x0058600001407983 */ /* 0x000ee20000100c00 */
[----:B------:R-:W-:Y:S01]  /*d9ed0*/  DFMA R8, -R240, R130, R110 ;  /* 0x00000082f008722b */ /* 0x000fe2000000016e */
[----:B------:R-:W-:Y:S01]  /*d9ee0*/  IMAD.MOV.U32 R42, RZ, RZ, R70 ;  /* 0x000000ffff2a7224 */ /* 0x000fe200078e0046 */
[----:B------:R-:W-:Y:S01]  /*d9ef0*/  DFMA R110, R118, -R238, R106 ;  /* 0x800000ee766e722b */ /* 0x000fe2000000006a */
[----:B------:R-:W-:Y:S01]  /*d9f00*/  IMAD.MOV.U32 R43, RZ, RZ, R71 ;  /* 0x000000ffff2b7224 */ /* 0x000fe200078e0047 */
[----:B------:R-:W-:Y:S01]  /*d9f10*/  DFMA R106, -R250, R116, R68 ;  /* 0x00000074fa6a722b */ /* 0x000fe20000000144 */
[----:B------:R-:W-:Y:S01]  /*d9f20*/  IMAD.MOV.U32 R60, RZ, RZ, R56 ;  /* 0x000000ffff3c7224 */ /* 0x000fe200078e0038 */
[----:B------:R-:W4:Y:S01]  /*d9f30*/  LDL.128 R68, [R1+0x5c90] ;  /* 0x005c900001447983 */ /* 0x000f220000100c00 */
[----:B------:R-:W-:Y:S01]  /*d9f40*/  DFMA R122, -R52, R80, R4 ;  /* 0x00000050347a722b */ /* 0x000fe20000000104 */
[----:B------:R-:W-:-:S02]  /*d9f50*/  IMAD.MOV.U32 R61, RZ, RZ, R57 ;  /* 0x000000ffff3d7224 */ /* 0x000fc400078e0039 */
[----:B------:R-:W2:Y:S04]  /*d9f60*/  LDL.128 R236, [R1+0x60c0] ;  /* 0x0060c00001ec7983 */ /* 0x000ea80000100c00 */
[----:B------:R-:W2:Y:S04]  /*d9f70*/  LDL.128 R248, [R1+0x5e80] ;  /* 0x005e800001f87983 */ /* 0x000ea80000100c00 */
[----:B------:R-:W2:Y:S01]  /*d9f80*/  LDL.LU.64 R30, [R1+0x7800] ;  /* 0x00780000011e7983 */ /* 0x000ea20000300a00 */
[----:B---3--:R-:W-:Y:S01]  /*d9f90*/  MOV R34, R64 ;  /* 0x0000004000227202 */ /* 0x008fe20000000f00 */
[----:B------:R-:W-:-:S06]  /*d9fa0*/  IMAD.MOV.U32 R35, RZ, RZ, R65 ;  /* 0x000000ffff237224 */ /* 0x000fcc00078e0041 */
[----:B------:R-:W-:Y:S01]  /*d9fb0*/  DFMA R72, -R34, R134, R40 ;  /* 0x000000862248722b */ /* 0x000fe20000000128 */
[----:B----4-:R-:W-:Y:S01]  /*d9fc0*/  MOV R54, R68 ;  /* 0x0000004400367202 */ /* 0x010fe20000000f00 */
[----:B------:R-:W-:Y:S01]  /*d9fd0*/  IMAD.MOV.U32 R55, RZ, RZ, R69 ;  /* 0x000000ffff377224 */ /* 0x000fe200078e0045 */
[----:B------:R-:W-:Y:S01]  /*d9fe0*/  MOV R41, R71 ;  /* 0x0000004700297202 */ /* 0x000fe20000000f00 */
[----:B------:R-:W-:Y:S02]  /*d9ff0*/  IMAD.MOV.U32 R40, RZ, RZ, R70 ;  /* 0x000000ffff287224 */ /* 0x000fe400078e0046 */
[----:B------:R-:W3:Y:S01]  /*da000*/  LDL.128 R68, [R1+0x5e70] ;  /* 0x005e700001447983 */ /* 0x000ee20000100c00 */
[----:B------:R-:W-:Y:S01]  /*da010*/  IMAD.MOV.U32 R20, RZ, RZ, R66 ;  /* 0x000000ffff147224 */ /* 0x000fe200078e0042 */
[----:B------:R-:W-:Y:S02]  /*da020*/  MOV R21, R67 ;  /* 0x0000004300157202 */ /* 0x000fe40000000f00 */
[----:B------:R-:W4:Y:S01]  /*da030*/  LDL.128 R64, [R1+0x5f80] ;  /* 0x005f800001407983 */ /* 0x000f220000100c00 */
[----:B---3--:R-:W-:Y:S01]  /*da040*/  IMAD.MOV.U32 R50, RZ, RZ, R68 ;  /* 0x000000ffff327224 */ /* 0x008fe200078e0044 */
[----:B------:R-:W-:Y:S01]  /*da050*/  MOV R34, R70 ;  /* 0x0000004600227202 */ /* 0x000fe20000000f00 */
[----:B------:R-:W-:-:S02]  /*da060*/  IMAD.MOV.U32 R51, RZ, RZ, R69 ;  /* 0x000000ffff337224 */ /* 0x000fc400078e0045 */
[----:B------:R-:W-:Y:S02]  /*da070*/  IMAD.MOV.U32 R35, RZ, RZ, R71 ;  /* 0x000000ffff237224 */ /* 0x000fe400078e0047 */
[----:B------:R-:W3:Y:S01]  /*da080*/  LDL.128 R68, [R1+0x5880] ;  /* 0x0058800001447983 */ /* 0x000ee20000100c00 */
[----:B------:R-:W-:Y:S02]  /*da090*/  DFMA R4, -R172, R136, R12 ;  /* 0x00000088ac04722b */ /* 0x000fe4000000010c */
[----:B------:R-:W-:Y:S02]  /*da0a0*/  DFMA R12, -R244, R126, R128 ;  /* 0x0000007ef40c722b */ /* 0x000fe40000000180 */
[----:B------:R-:W-:Y:S01]  /*da0b0*/  DFMA R128, R46, -R20, R72 ;  /* 0x800000142e80722b */ /* 0x000fe20000000048 */
[----:B----4-:R-:W-:Y:S02]  /*da0c0*/  IMAD.MOV.U32 R18, RZ, RZ, R64 ;  /* 0x000000ffff127224 */ /* 0x010fe400078e0040 */
[----:B---3--:R-:W-:Y:S01]  /*da0d0*/  IMAD.MOV.U32 R20, RZ, RZ, R68 ;  /* 0x000000ffff147224 */ /* 0x008fe200078e0044 */
[----:B------:R-:W-:Y:S01]  /*da0e0*/  MOV R21, R69 ;  /* 0x0000004500157202 */ /* 0x000fe20000000f00 */
[----:B------:R-:W-:-:S02]  /*da0f0*/  IMAD.MOV.U32 R88, RZ, RZ, R70 ;  /* 0x000000ffff587224 */ /* 0x000fc400078e0046 */
[----:B------:R-:W-:Y:S02]  /*da100*/  IMAD.MOV.U32 R89, RZ, RZ, R71 ;  /* 0x000000ffff597224 */ /* 0x000fe400078e0047 */
[----:B------:R-:W3:Y:S01]  /*da110*/  LDL.128 R68, [R1+0x5b40] ;  /* 0x005b400001447983 */ /* 0x000ee20000100c00 */
[----:B------:R-:W-:Y:S01]  /*da120*/  IMAD.MOV.U32 R19, RZ, RZ, R65 ;  /* 0x000000ffff137224 */ /* 0x000fe200078e0041 */
[----:B------:R-:W-:Y:S02]  /*da130*/  DFMA R52, -R242, R124, R8 ;  /* 0x0000007cf234722b */ /* 0x000fe40000000108 */
[----:B------:R-:W-:Y:S02]  /*da140*/  DFMA R56, -R246, R132, R12 ;  /* 0x00000084f638722b */ /* 0x000fe4000000010c */
[----:B------:R-:W-:Y:S01]  /*da150*/  DFMA R4, -R174, R152, R4 ;  /* 0x00000098ae04722b */ /* 0x000fe20000000104 */
[----:B------:R-:W4:Y:S01]  /*da160*/  LDL.128 R244, [R1+0x5f90] ;  /* 0x005f900001f47983 */ /* 0x000f220000100c00 */
[----:B------:R-:W-:Y:S01]  /*da170*/  DFMA R8, -R18, R198, R122 ;  /* 0x000000c61208722b */ /* 0x000fe2000000017a */
[----:B---3--:R-:W-:Y:S01]  /*da180*/  IMAD.MOV.U32 R74, RZ, RZ, R70 ;  /* 0x000000ffff4a7224 */ /* 0x008fe200078e0046 */
[----:B------:R-:W-:Y:S01]  /*da190*/  MOV R18, R68 ;  /* 0x0000004400127202 */ /* 0x000fe20000000f00 */
[----:B------:R-:W-:Y:S01]  /*da1a0*/  IMAD.MOV.U32 R19, RZ, RZ, R69 ;  /* 0x000000ffff137224 */ /* 0x000fe200078e0045 */
[----:B------:R-:W-:-:S02]  /*da1b0*/  MOV R75, R71 ;  /* 0x00000047004b7202 */ /* 0x000fc40000000f00 */
[----:B------:R-:W-:Y:S01]  /*da1c0*/  DFMA R4, -R6, R150, R4 ;  /* 0x000000960604722b */ /* 0x000fe20000000104 */
[----:B------:R-:W3:Y:S01]  /*da1d0*/  LDL.128 R68, [R1+0x5ca0] ;  /* 0x005ca00001447983 */ /* 0x000ee20000100c00 */
[----:B------:R-:W-:Y:S01]  /*da1e0*/  IMAD.MOV.U32 R64, RZ, RZ, R90 ;  /* 0x000000ffff407224 */ /* 0x000fe200078e005a */
[----:B------:R-:W-:Y:S01]  /*da1f0*/  MOV R65, R91 ;  /* 0x0000005b00417202 */ /* 0x000fe20000000f00 */
[----:B------:R-:W-:Y:S01]  /*da200*/  DFMA R72, -R66, R200, R8 ;  /* 0x000000c84248722b */ /* 0x000fe20000000108 */
[----:B------:R-:W2:Y:S01]  /*da210*/  LDL.128 R240, [R1+0x5fa0] ;  /* 0x005fa00001f07983 */ /* 0x000ea20000100c00 */
[----:B------:R-:W-:Y:S02]  /*da220*/  DFMA R12, R188, -R58, R106 ;  /* 0x8000003abc0c722b */ /* 0x000fe4000000006a */
[----:B------:R-:W-:Y:S01]  /*da230*/  DFMA R122, -R50, R126, R52 ;  /* 0x0000007e327a722b */ /* 0x000fe20000000134 */
[----:B------:R-:W2:Y:S01]  /*da240*/  LDL.128 R172, [R1+0x60d0] ;  /* 0x0060d00001ac7983 */ /* 0x000ea20000100c00 */
[----:B------:R-:W-:-:S02]  /*da250*/  DFMA R8, -R54, R134, R56 ;  /* 0x000000863608722b */ /* 0x000fc40000000138 */
[----:B----4-:R-:W-:Y:S01]  /*da260*/  DFMA R72, -R244, R100, R72 ;  /* 0x00000064f448722b */ /* 0x010fe20000000148 */
[----:B------:R-:W4:Y:S01]  /*da270*/  LDL.LU.64 R200, [R1+0x7a28] ;  /* 0x007a280001c87983 */ /* 0x000f220000300a00 */
[----:B------:R-:W-:-:S03]  /*da280*/  DFMA R12, R226, -R42, R12 ;  /* 0x8000002ae20c722b */ /* 0x000fc6000000000c */
[----:B------:R-:W4:Y:S01]  /*da290*/  LDL.LU.64 R198, [R1+0x7c90] ;  /* 0x007c900001c67983 */ /* 0x000f220000300a00 */
[----:B------:R-:W-:Y:S01]  /*da2a0*/  DFMA R8, -R40, R120, R8 ;  /* 0x000000782808722b */ /* 0x000fe20000000108 */
[----:B---3--:R-:W-:Y:S02]  /*da2b0*/  IMAD.MOV.U32 R6, RZ, RZ, R68 ;  /* 0x000000ffff067224 */ /* 0x008fe400078e0044 */
[----:B------:R-:W-:Y:S01]  /*da2c0*/  IMAD.MOV.U32 R7, RZ, RZ, R69 ;  /* 0x000000ffff077224 */ /* 0x000fe200078e0045 */
[----:B------:R-:W-:Y:S02]  /*da2d0*/  DFMA R68, -R64, R144, R4 ;  /* 0x000000904044722b */ /* 0x000fe40000000104 */
[----:B------:R-:W-:Y:S02]  /*da2e0*/  DFMA R4, R230, -R60, R128 ;  /* 0x8000003ce604722b */ /* 0x000fe40000000080 */
[----:B--2---:R-:W-:Y:S01]  /*da2f0*/  DFMA R40, R110, R30, R32 ;  /* 0x0000001e6e28722b */ /* 0x004fe20000000020 */
[----:B------:R-:W4:Y:S03]  /*da300*/  LDL.64 R128, [R1+0x6328] ;  /* 0x0063280001807983 */ /* 0x000f260000100a00 */
[----:B------:R-:W-:-:S02]  /*da310*/  DFMA R68, -R236, R94, R68 ;  /* 0x0000005eec44722b */ /* 0x000fc40000000144 */
[----:B------:R-:W-:Y:S02]  /*da320*/  DFMA R106, -R44, R104, R4 ;  /* 0x000000682c6a722b */ /* 0x000fe40000000104 */
[----:B------:R-:W-:Y:S02]  /*da330*/  DFMA R4, -R34, R132, R122 ;  /* 0x000000842204722b */ /* 0x000fe4000000017a */
[----:B------:R-:W-:Y:S01]  /*da340*/  DFMA R122, -R246, R102, R72 ;  /* 0x00000066f67a722b */ /* 0x000fe20000000148 */
[----:B------:R-:W2:Y:S01]  /*da350*/  LDL.128 R32, [R1+0x5890] ;  /* 0x0058900001207983 */ /* 0x000ea20000100c00 */
[----:B------:R-:W-:Y:S02]  /*da360*/  DFMA R72, -R238, R206, R68 ;  /* 0x000000ceee48722b */ /* 0x000fe40000000144 */
[----:B------:R-:W-:Y:S01]  /*da370*/  DFMA R236, R188, -R20, R106 ;  /* 0x80000014bcec722b */ /* 0x000fe2000000006a */
[----:B------:R-:W-:Y:S01]  /*da380*/  IMAD.MOV.U32 R44, RZ, RZ, R158 ;  /* 0x000000ffff2c7224 */ /* 0x000fe200078e009e */
[----:B------:R-:W-:Y:S01]  /*da390*/  DFMA R106, R234, -R18, R12 ;  /* 0x80000012ea6a722b */ /* 0x000fe2000000000c */
[----:B------:R-:W-:Y:S01]  /*da3a0*/  MOV R45, R159 ;  /* 0x0000009f002d7202 */ /* 0x000fe20000000f00 */
[----:B------:R-:W-:Y:S01]  /*da3b0*/  DFMA R68, -R6, R104, R8 ;  /* 0x000000680644722b */ /* 0x000fe20000000108 */
[----:B------:R-:W3:Y:S01]  /*da3c0*/  LDL.128 R244, [R1+0x5fc0] ;  /* 0x005fc00001f47983 */ /* 0x000ee20000100c00 */
[----:B------:R-:W-:-:S03]  /*da3d0*/  DFMA R12, -R248, R134, R4 ;  /* 0x00000086f80c722b */ /* 0x000fc60000000104 */
[----:B------:R-:W4:Y:S02]  /*da3e0*/  LDL.128 R4, [R1+0x5b50] ;  /* 0x005b500001047983 */ /* 0x000f240000100c00 */
[----:B----4-:R-:W-:Y:S01]  /*da3f0*/  IMAD.MOV.U32 R64, RZ, RZ, R4 ;  /* 0x000000ffff407224 */ /* 0x010fe200078e0004 */
[----:B------:R-:W-:Y:S01]  /*da400*/  MOV R30, R6 ;  /* 0x00000006001e7202 */ /* 0x000fe20000000f00 */
[----:B------:R-:W-:Y:S02]  /*da410*/  IMAD.MOV.U32 R65, RZ, RZ, R5 ;  /* 0x000000ffff417224 */ /* 0x000fe400078e0005 */
[----:B------:R-:W-:Y:S02]  /*da420*/  IMAD.MOV.U32 R31, RZ, RZ, R7 ;  /* 0x000000ffff1f7224 */ /* 0x000fe400078e0007 */
[----:B------:R-:W4:Y:S02]  /*da430*/  LDL.128 R4, [R1+0x5cb0] ;  /* 0x005cb00001047983 */ /* 0x000f240000100c00 */
[----:B----4-:R-:W-:Y:S01]  /*da440*/  IMAD.MOV.U32 R60, RZ, RZ, R4 ;  /* 0x000000ffff3c7224 */ /* 0x010fe200078e0004 */
[----:B------:R-:W-:Y:S01]  /*da450*/  MOV R61, R5 ;  /* 0x00000005003d7202 */ /* 0x000fe20000000f00 */
[----:B------:R-:W-:-:S02]  /*da460*/  IMAD.MOV.U32 R54, RZ, RZ, R6 ;  /* 0x000000ffff367224 */ /* 0x000fc400078e0006 */
[----:B------:R-:W-:Y:S02]  /*da470*/  IMAD.MOV.U32 R55, RZ, RZ, R7 ;  /* 0x000000ffff377224 */ /* 0x000fe400078e0007 */
[----:B------:R-:W4:Y:S02]  /*da480*/  LDL.128 R4, [R1+0x5e90] ;  /* 0x005e900001047983 */ /* 0x000f240000100c00 */
[----:B----4-:R-:W-:Y:S01]  /*da490*/  MOV R42, R4 ;  /* 0x00000004002a7202 */ /* 0x010fe20000000f00 */
[----:B------:R-:W-:Y:S01]  /*da4a0*/  IMAD.MOV.U32 R43, RZ, RZ, R5 ;  /* 0x000000ffff2b7224 */ /* 0x000fe200078e0005 */
[----:B------:R-:W-:Y:S01]  /*da4b0*/  MOV R59, R7 ;  /* 0x00000007003b7202 */ /* 0x000fe20000000f00 */
[----:B------:R-:W-:Y:S02]  /*da4c0*/  IMAD.MOV.U32 R58, RZ, RZ, R6 ;  /* 0x000000ffff3a7224 */ /* 0x000fe400078e0006 */
[----:B------:R-:W4:Y:S01]  /*da4d0*/  LDL.128 R4, [R1+0x5fb0] ;  /* 0x005fb00001047983 */ /* 0x000f220000100c00 */
[----:B--2---:R-:W-:Y:S01]  /*da4e0*/  MOV R66, R32 ;  /* 0x0000002000427202 */ /* 0x004fe20000000f00 */
[----:B------:R-:W-:-:S02]  /*da4f0*/  IMAD.MOV.U32 R67, RZ, RZ, R33 ;  /* 0x000000ffff437224 */ /* 0x000fc400078e0021 */
[----:B----4-:R-:W-:Y:S01]  /*da500*/  IMAD.MOV.U32 R32, RZ, RZ, R4 ;  /* 0x000000ffff207224 */ /* 0x010fe200078e0004 */
[----:B------:R-:W-:Y:S01]  /*da510*/  MOV R52, R6 ;  /* 0x0000000600347202 */ /* 0x000fe20000000f00 */
[----:B------:R-:W-:Y:S02]  /*da520*/  IMAD.MOV.U32 R33, RZ, RZ, R5 ;  /* 0x000000ffff217224 */ /* 0x000fe400078e0005 */
[----:B------:R-:W-:Y:S02]  /*da530*/  IMAD.MOV.U32 R53, RZ, RZ, R7 ;  /* 0x000000ffff357224 */ /* 0x000fe400078e0007 */
[----:B------:R-:W2:Y:S01]  /*da540*/  LDL.128 R4, [R1+0x60e0] ;  /* 0x0060e00001047983 */ /* 0x000ea20000100c00 */
[----:B------:R-:W-:Y:S02]  /*da550*/  DFMA R8, -R240, R96, R122 ;  /* 0x00000060f008722b */ /* 0x000fe4000000017a */
[----:B------:R-:W-:Y:S02]  /*da560*/  DFMA R122, R234, -R88, R236 ;  /* 0x80000058ea7a722b */ /* 0x000fe400000000ec */
[----:B------:R-:W-:Y:S01]  /*da570*/  DFMA R106, R2, -R74, R106 ;  /* 0x8000004a026a722b */ /* 0x000fe2000000006a */
[----:B------:R-:W4:Y:S01]  /*da580*/  LDL.128 R88, [R1+0x6100] ;  /* 0x0061000001587983 */ /* 0x000f220000100c00 */
[----:B------:R-:W-:Y:S01]  /*da590*/  IMAD.MOV.U32 R56, RZ, RZ, R34 ;  /* 0x000000ffff387224 */ /* 0x000fe200078e0022 */
[----:B------:R-:W-:-:S02]  /*da5a0*/  MOV R57, R35 ;  /* 0x0000002300397202 */ /* 0x000fc40000000f00 */
[----:B------:R-:W3:Y:S01]  /*da5b0*/  LDL.128 R236, [R1+0x6340] ;  /* 0x0063400001ec7983 */ /* 0x000ee20000100c00 */
[----:B--2---:R-:W-:Y:S01]  /*da5c0*/  IMAD.MOV.U32 R20, RZ, RZ, R4 ;  /* 0x000000ffff147224 */ /* 0x004fe200078e0004 */
[----:B------:R-:W-:Y:S01]  /*da5d0*/  MOV R21, R5 ;  /* 0x0000000500157202 */ /* 0x000fe20000000f00 */
[----:B------:R-:W-:Y:S02]  /*da5e0*/  DFMA R4, R208, -R172, R72 ;  /* 0x800000acd004722b */ /* 0x000fe40000000048 */
[----:B------:R-:W-:Y:S02]  /*da5f0*/  DFMA R72, -R70, R116, R68 ;  /* 0x000000744648722b */ /* 0x000fe40000000144 */
[----:B------:R-:W-:Y:S02]  /*da600*/  DFMA R68, R194, -R250, R12 ;  /* 0x800000fac244722b */ /* 0x000fe4000000000c */
[----:B------:R-:W-:Y:S01]  /*da610*/  DFMA R12, -R242, R98, R8 ;  /* 0x00000062f20c722b */ /* 0x000fe20000000108 */
[----:B------:R-:W-:Y:S01]  /*da620*/  IMAD.MOV.U32 R50, RZ, RZ, R6 ;  /* 0x000000ffff327224 */ /* 0x000fe200078e0006 */
[----:B------:R-:W-:Y:S01]  /*da630*/  DFMA R8, R16, -R174, R4 ;  /* 0x800000ae1008722b */ /* 0x000fe20000000004 */
[----:B------:R-:W-:Y:S01]  /*da640*/  IMAD.MOV.U32 R51, RZ, RZ, R7 ;  /* 0x000000ffff337224 */ /* 0x000fe200078e0007 */
[----:B------:R-:W-:Y:S01]  /*da650*/  DFMA R4, -R128, R170, R200 ;  /* 0x000000aa8004722b */ /* 0x000fe200000001c8 */
[----:B------:R-:W-:Y:S01]  /*da660*/  MOV R6, R156 ;  /* 0x0000009c00067202 */ /* 0x000fe20000000f00 */
[----:B------:R-:W-:Y:S01]  /*da670*/  DFMA R128, R2, -R66, R122 ;  /* 0x800000420280722b */ /* 0x000fe2000000007a */
[----:B------:R-:W-:Y:S01]  /*da680*/  IMAD.MOV.U32 R7, RZ, RZ, R157 ;  /* 0x000000ffff077224 */ /* 0x000fe200078e009d */
[----:B------:R-:W-:Y:S01]  /*da690*/  DFMA R122, R62, -R64, R106 ;  /* 0x800000403e7a722b */ /* 0x000fe2000000006a */
[----:B------:R-:W2:Y:S04]  /*da6a0*/  LDL.128 R156, [R1+0x5ea0] ;  /* 0x005ea000019c7983 */ /* 0x000ea80000100c00 */
[----:B------:R-:W3:Y:S01]  /*da6b0*/  LDL.128 R64, [R1+0x5b60] ;  /* 0x005b600001407983 */ /* 0x000ee20000100c00 */
[----:B------:R-:W-:-:S02]  /*da6c0*/  DFMA R106, R226, -R60, R72 ;  /* 0x8000003ce26a722b */ /* 0x000fc40000000048 */
[----:B------:R-:W-:Y:S01]  /*da6d0*/  DFMA R72, R24, -R42, R68 ;  /* 0x8000002a1848722b */ /* 0x000fe20000000044 */
[----:B------:R-:W2:Y:S01]  /*da6e0*/  LDL.128 R248, [R1+0x5cc0] ;  /* 0x005cc00001f87983 */ /* 0x000ea20000100c00 */
[----:B------:R-:W-:Y:S02]  /*da6f0*/  DFMA R68, -R32, R202, R12 ;  /* 0x000000ca2044722b */ /* 0x000fe4000000010c */
[----:B------:R-:W-:Y:S01]  /*da700*/  DFMA R12, -R20, R108, R8 ;  /* 0x0000006c140c722b */ /* 0x000fe20000000108 */
[----:B------:R-:W2:Y:S01]  /*da710*/  LDL.128 R240, [R1+0x60f0] ;  /* 0x0060f00001f07983 */ /* 0x000ea20000100c00 */
[----:B------:R-:W-:Y:S02]  /*da720*/  DFMA R8, R38, -R6, R4 ;  /* 0x800000062608722b */ /* 0x000fe40000000004 */
[----:B------:R-:W-:Y:S01]  /*da730*/  DFMA R4, -R58, R120, R72 ;  /* 0x000000783a04722b */ /* 0x000fe20000000148 */
[----:B------:R-:W2:Y:S01]  /*da740*/  LDL.128 R172, [R1+0x58a0] ;  /* 0x0058a00001ac7983 */ /* 0x000ea20000100c00 */
[----:B------:R-:W-:-:S02]  /*da750*/  DFMA R72, R234, -R54, R106 ;  /* 0x80000036ea48722b */ /* 0x000fc4000000006a */
[----:B------:R-:W-:Y:S01]  /*da760*/  DFMA R68, R48, -R52, R68 ;  /* 0x800000343044722b */ /* 0x000fe20000000044 */
[----:B------:R-:W2:Y:S04]  /*da770*/  LDL.LU.64 R200, [R1+0x79d8] ;  /* 0x0079d80001c87983 */ /* 0x000ea80000300a00 */
[----:B------:R-:W2:Y:S01]  /*da780*/  LDL.128 R52, [R1+0x5cd0] ;  /* 0x005cd00001347983 */ /* 0x000ea20000100c00 */
[----:B------:R-:W-:Y:S01]  /*da790*/  DFMA R128, R62, -R56, R128 ;  /* 0x800000383e80722b */ /* 0x000fe20000000080 */
[----:B----4-:R-:W-:Y:S01]  /*da7a0*/  MOV R60, R90 ;  /* 0x0000005a003c7202 */ /* 0x010fe20000000f00 */
[----:B------:R-:W-:Y:S01]  /*da7b0*/  IMAD.MOV.U32 R61, RZ, RZ, R91 ;  /* 0x000000ffff3d7224 */ /* 0x000fe200078e005b */
[----:B------:R-:W-:Y:S01]  /*da7c0*/  DFMA R30, R118, -R30, R122 ;  /* 0x8000001e761e722b */ /* 0x000fe2000000007a */
[----:B------:R-:W4:Y:S01]  /*da7d0*/  LDL.LU.64 R202, [R1+0x79f0] ;  /* 0x0079f00001ca7983 */ /* 0x000f220000300a00 */
[----:B---3--:R-:W-:Y:S01]  /*da7e0*/  IMAD.MOV.U32 R20, RZ, RZ, R64 ;  /* 0x000000ffff147224 */ /* 0x008fe200078e0040 */
[----:B------:R-:W-:Y:S01]  /*da7f0*/  MOV R21, R65 ;  /* 0x0000004100157202 */ /* 0x000fe20000000f00 */
[----:B------:R-:W-:-:S02]  /*da800*/  IMAD.MOV.U32 R32, RZ, RZ, R66 ;  /* 0x000000ffff207224 */ /* 0x000fc400078e0042 */
[----:B------:R-:W-:Y:S02]  /*da810*/  IMAD.MOV.U32 R33, RZ, RZ, R67 ;  /* 0x000000ffff217224 */ /* 0x000fe400078e0043 */
[----:B------:R-:W3:Y:S01]  /*da820*/  LDL.128 R64, [R1+0x5eb0] ;  /* 0x005eb00001407983 */ /* 0x000ee20000100c00 */
[----:B--2---:R-:W-:Y:S02]  /*da830*/  IMAD.MOV.U32 R56, RZ, RZ, R52 ;  /* 0x000000ffff387224 */ /* 0x004fe400078e0034 */
[----:B------:R-:W-:Y:S02]  /*da840*/  IMAD.MOV.U32 R57, RZ, RZ, R53 ;  /* 0x000000ffff397224 */ /* 0x000fe400078e0035 */
[----:B------:R-:W-:Y:S02]  /*da850*/  IMAD.MOV.U32 R52, RZ, RZ, R88 ;  /* 0x000000ffff347224 */ /* 0x000fe400078e0058 */
[----:B------:R-:W-:Y:S02]  /*da860*/  IMAD.MOV.U32 R53, RZ, RZ, R89 ;  /* 0x000000ffff357224 */ /* 0x000fe400078e0059 */
[----:B------:R-:W2:Y:S01]  /*da870*/  LDL.128 R88, [R1+0x6350] ;  /* 0x0063500001587983 */ /* 0x000ea20000100c00 */
[----:B------:R-:W-:-:S02]  /*da880*/  IMAD.MOV.U32 R18, RZ, RZ, R156 ;  /* 0x000000ffff127224 */ /* 0x000fc400078e009c */
[----:B------:R-:W-:Y:S01]  /*da890*/  IMAD.MOV.U32 R19, RZ, RZ, R157 ;  /* 0x000000ffff137224 */ /* 0x000fe200078e009d */
[----:B------:R-:W-:Y:S01]  /*da8a0*/  DFMA R8, R224, -R44, R8 ;  /* 0x8000002ce008722b */ /* 0x000fe20000000008 */
[----:B------:R-:W-:Y:S01]  /*da8b0*/  MOV R34, R158 ;  /* 0x0000009e00227202 */ /* 0x000fe20000000f00 */
[----:B------:R-:W-:Y:S01]  /*da8c0*/  IMAD.MOV.U32 R35, RZ, RZ, R159 ;  /* 0x000000ffff237224 */ /* 0x000fe200078e009f */
[----:B------:R-:W-:Y:S02]  /*da8d0*/  DFMA R72, R2, -R248, R72 ;  /* 0x800000f80248722b */ /* 0x000fe40000000048 */
[----:B------:R-:W-:Y:S02]  /*da8e0*/  DFMA R12, R84, -R50, R12 ;  /* 0x80000032540c722b */ /* 0x000fe4000000000c */
[----:B------:R-:W-:Y:S01]  /*da8f0*/  DFMA R68, R26, -R244, R68 ;  /* 0x800000f41a44722b */ /* 0x000fe20000000044 */
[----:B------:R-:W-:Y:S01]  /*da900*/  MOV R70, R54 ;  /* 0x0000003600467202 */ /* 0x000fe20000000f00 */
[----:B------:R-:W-:Y:S01]  /*da910*/  DFMA R4, -R18, R104, R4 ;  /* 0x000000681204722b */ /* 0x000fe20000000104 */
[----:B------:R-:W-:Y:S01]  /*da920*/  IMAD.MOV.U32 R71, RZ, RZ, R55 ;  /* 0x000000ffff477224 */ /* 0x000fe200078e0037 */
[----:B------:R-:W-:Y:S01]  /*da930*/  DFMA R8, -R236, R148, R8 ;  /* 0x00000094ec08722b */ /* 0x000fe20000000108 */
[----:B------:R-:W4:Y:S05]  /*da940*/  LDL.128 R156, [R1+0x6140] ;  /* 0x00614000019c7983 */ /* 0x000f2a0000100c00 */
[----:B------:R-:W-:-:S02]  /*da950*/  DFMA R4, R36, -R34, R4 ;  /* 0x800000222404722b */ /* 0x000fc40000000004 */
[----:B------:R-:W-:Y:S01]  /*da960*/  DFMA R58, R62, -R250, R72 ;  /* 0x800000fa3e3a722b */ /* 0x000fe20000000048 */
[----:B------:R-:W4:Y:S01]  /*da970*/  LDL.LU.64 R34, [R1+0x7868] ;  /* 0x0078680001227983 */ /* 0x000f220000300a00 */
[----:B------:R-:W-:Y:S02]  /*da980*/  DFMA R72, -R238, R216, R8 ;  /* 0x000000d8ee48722b */ /* 0x000fe40000000108 */
[----:B------:R-:W-:Y:S01]  /*da990*/  DFMA R8, R28, -R20, R30 ;  /* 0x800000141c08722b */ /* 0x000fe2000000001e */
[----:B------:R-:W4:Y:S04]  /*da9a0*/  LDL.128 R248, [R1+0x5ce0] ;  /* 0x005ce00001f87983 */ /* 0x000f280000100c00 */
[----:B------:R-:W4:Y:S01]  /*da9b0*/  LDL.64 R30, [R1+0x5b70] ;  /* 0x005b7000011e7983 */ /* 0x000f220000100a00 */
[----:B---3--:R-:W-:Y:S01]  /*da9c0*/  MOV R6, R64 ;  /* 0x0000004000067202 */ /* 0x008fe20000000f00 */
[----:B------:R-:W-:Y:S01]  /*da9d0*/  IMAD.MOV.U32 R7, RZ, RZ, R65 ;  /* 0x000000ffff077224 */ /* 0x000fe200078e0041 */
[----:B------:R-:W-:Y:S01]  /*da9e0*/  MOV R43, R67 ;  /* 0x00000043002b7202 */ /* 0x000fe20000000f00 */
[----:B------:R-:W-:-:S02]  /*da9f0*/  IMAD.MOV.U32 R42, RZ, RZ, R66 ;  /* 0x000000ffff2a7224 */ /* 0x000fc400078e0042 */
[----:B--2---:R-:W-:Y:S01]  /*daa00*/  IMAD.MOV.U32 R44, RZ, RZ, R90 ;  /* 0x000000ffff2c7224 */ /* 0x004fe200078e005a */
[----:B------:R-:W2:Y:S01]  /*daa10*/  LDL.128 R64, [R1+0x5fd0] ;  /* 0x005fd00001407983 */ /* 0x000ea20000100c00 */
[----:B------:R-:W-:Y:S01]  /*daa20*/  DFMA R4, -R6, R116, R4 ;  /* 0x000000740604722b */ /* 0x000fe20000000104 */
[----:B------:R-:W-:Y:S01]  /*daa30*/  IMAD.MOV.U32 R18, RZ, RZ, R88 ;  /* 0x000000ffff127224 */ /* 0x000fe200078e0058 */
[----:B------:R-:W-:Y:S01]  /*daa40*/  MOV R19, R89 ;  /* 0x0000005900137202 */ /* 0x000fe20000000f00 */
[----:B------:R-:W-:Y:S01]  /*daa50*/  IMAD.MOV.U32 R45, RZ, RZ, R91 ;  /* 0x000000ffff2d7224 */ /* 0x000fe200078e005b */
[----:B------:R-:W-:Y:S01]  /*daa60*/  DFMA R12, -R240, R130, R12 ;  /* 0x00000082f00c722b */ /* 0x000fe2000000010c */
[----:B------:R-:W3:Y:S03]  /*daa70*/  LDL.128 R88, [R1+0x5ed0] ;  /* 0x005ed00001587983 */ /* 0x000ee60000100c00 */
[----:B------:R-:W-:Y:S01]  /*daa80*/  DFMA R42, R188, -R42, R4 ;  /* 0x8000002abc2a722b */ /* 0x000fe20000000004 */
[----:B------:R-:W3:Y:S01]  /*daa90*/  LDL.LU.64 R20, [R1+0x78c8] ;  /* 0x0078c80001147983 */ /* 0x000ee20000300a00 */
[----:B------:R-:W-:-:S03]  /*daaa0*/  DFMA R4, R22, -R18, R72 ;  /* 0x800000121604722b */ /* 0x000fc60000000048 */
[----:B------:R-:W3:Y:S01]  /*daab0*/  LDL.128 R72, [R1+0x6370] ;  /* 0x0063700001487983 */ /* 0x000ee20000100c00 */
[----:B------:R-:W-:Y:S02]  /*daac0*/  DFMA R106, R118, -R172, R128 ;  /* 0x800000ac766a722b */ /* 0x000fe40000000080 */
[----:B------:R-:W-:Y:S01]  /*daad0*/  DFMA R128, -R246, R130, R68 ;  /* 0x00000082f680722b */ /* 0x000fe20000000144 */
[----:B------:R-:W3:Y:S01]  /*daae0*/  LDL.128 R236, [R1+0x6110] ;  /* 0x0061100001ec7983 */ /* 0x000ee20000100c00 */
[----:B------:R-:W-:Y:S02]  /*daaf0*/  DFMA R122, -R242, R124, R12 ;  /* 0x0000007cf27a722b */ /* 0x000fe4000000010c */
[C---:B------:R-:W-:Y:S01]  /*dab00*/  DFMA R32, R110.reuse, -R32, R8 ;  /* 0x800000206e20722b */ /* 0x040fe20000000008 */
[----:B------:R-:W3:Y:S01]  /*dab10*/  LDL.128 R240, [R1+0x5fe0] ;  /* 0x005fe00001f07983 */ /* 0x000ee20000100c00 */
[----:B------:R-:W-:-:S03]  /*dab20*/  DFMA R106, R110, -R174, R106 ;  /* 0x800000ae6e6a722b */ /* 0x000fc6000000006a */
[----:B------:R-:W3:Y:S01]  /*dab30*/  LDL.128 R244, [R1+0x5ec0] ;  /* 0x005ec00001f47983 */ /* 0x000ee20000100c00 */
[----:B------:R-:W-:-:S03]  /*dab40*/  DFMA R8, -R52, R132, R122 ;  /* 0x000000843408722b */ /* 0x000fc6000000017a */
[----:B------:R-:W3:Y:S04]  /*dab50*/  LDL.128 R172, [R1+0x6360] ;  /* 0x0063600001ac7983 */ /* 0x000ee80000100c00 */
[----:B------:R-:W3:Y:S01]  /*dab60*/  LDL.64 R216, [R1+0x7b28] ;  /* 0x007b280001d87983 */ /* 0x000ee20000100a00 */
[----:B--2---:R-:W-:Y:S01]  /*dab70*/  IMAD.MOV.U32 R54, RZ, RZ, R64 ;  /* 0x000000ffff367224 */ /* 0x004fe200078e0040 */
[----:B------:R-:W-:-:S06]  /*dab80*/  MOV R55, R65 ;  /* 0x0000004100377202 */ /* 0x000fcc0000000f00 */
[----:B------:R-:W-:Y:S01]  /*dab90*/  DFMA R12, -R54, R124, R128 ;  /* 0x0000007c360c722b */ /* 0x000fe20000000180 */
[----:B------:R-:W2:Y:S01]  /*daba0*/  LDL.128 R52, [R1+0x5ff0] ;  /* 0x005ff00001347983 */ /* 0x000ea20000100c00 */
[C---:B----4-:R-:W-:Y:S01]  /*dabb0*/  DFMA R128, R106.reuse, R34, R40 ;  /* 0x000000226a80722b */ /* 0x050fe20000000028 */
[----:B---3--:R-:W-:Y:S01]  /*dabc0*/  MOV R6, R88 ;  /* 0x0000005800067202 */ /* 0x008fe20000000f00 */
[----:B------:R-:W-:Y:S02]  /*dabd0*/  IMAD.MOV.U32 R7, RZ, RZ, R89 ;  /* 0x000000ffff077224 */ /* 0x000fe400078e0059 */
[----:B------:R-:W-:Y:S02]  /*dabe0*/  IMAD.MOV.U32 R18, RZ, RZ, R72 ;  /* 0x000000ffff127224 */ /* 0x000fe400078e0048 */
[----:B------:R-:W-:Y:S01]  /*dabf0*/  IMAD.MOV.U32 R19, RZ, RZ, R73 ;  /* 0x000000ffff137224 */ /* 0x000fe200078e0049 */
[----:B------:R-:W-:Y:S01]  /*dac00*/  DFMA R72, R106, -R30, R32 ;  /* 0x8000001e6a48722b */ /* 0x000fe20000000020 */
[----:B------:R-:W-:Y:S01]  /*dac10*/  IMAD.MOV.U32 R50, RZ, RZ, R90 ;  /* 0x000000ffff327224 */ /* 0x000fe200078e005a */
[----:B------:R-:W-:Y:S01]  /*dac20*/  MOV R51, R91 ;  /* 0x0000005b00337202 */ /* 0x000fe20000000f00 */
[----:B------:R-:W3:Y:S04]  /*dac30*/  LDL.128 R32, [R1+0x6430] ;  /* 0x0064300001207983 */ /* 0x000ee80000100c00 */
[----:B------:R-:W4:Y:S01]  /*dac40*/  LDL.128 R88, [R1+0x5ee0] ;  /* 0x005ee00001587983 */ /* 0x000f220000100c00 */
[----:B------:R-:W-:-:S02]  /*dac50*/  DFMA R68, R118, -R56, R58 ;  /* 0x800000387644722b */ /* 0x000fc4000000003a */
[----:B------:R-:W-:-:S06]  /*dac60*/  DFMA R12, -R66, R126, R12 ;  /* 0x0000007e420c722b */ /* 0x000fcc000000010c */
[----:B------:R-:W-:Y:S02]  /*dac70*/  DFMA R68, R28, -R70, R68 ;  /* 0x800000461c44722b */ /* 0x000fe40000000044 */
[----:B------:R-:W-:Y:S01]  /*dac80*/  DFMA R30, R72, R20, R128 ;  /* 0x00000014481e722b */ /* 0x000fe20000000080 */
[----:B------:R-:W4:Y:S05]  /*dac90*/  LDL.64 R128, [R1+0x61d8] ;  /* 0x0061d80001807983 */ /* 0x000f2a0000100a00 */
[----:B------:R-:W-:Y:S01]  /*daca0*/  DFMA R122, R110, -R248, R68 ;  /* 0x800000f86e7a722b */ /* 0x000fe20000000044 */
[----:B------:R-:W4:Y:S01]  /*dacb0*/  LDL.LU.64 R20, [R1+0x7910] ;  /* 0x0079100001147983 */ /* 0x000f220000300a00 */
[----:B------:R-:W-:-:S02]  /*dacc0*/  DFMA R68, -R240, R120, R12 ;  /* 0x00000078f044722b */ /* 0x000fc4000000010c */
[----:B------:R-:W-:-:S04]  /*dacd0*/  DFMA R4, R228, -R44, R4 ;  /* 0x8000002ce404722b */ /* 0x000fc80000000004 */
[----:B------:R-:W-:Y:S02]  /*dace0*/  DFMA R44, R106, -R250, R122 ;  /* 0x800000fa6a2c722b */ /* 0x000fe4000000007a */
[----:B------:R-:W-:Y:S01]  /*dacf0*/  DFMA R68, -R242, R104, R68 ;  /* 0x00000068f244722b */ /* 0x000fe20000000144 */
[----:B------:R-:W4:Y:S04]  /*dad00*/  LDL.128 R248, [R1+0x6000] ;  /* 0x0060000001f87983 */ /* 0x000f280000100c00 */
[----:B------:R-:W4:Y:S01]  /*dad10*/  LDL.128 R240, [R1+0x61e0] ;  /* 0x0061e00001f07983 */ /* 0x000f220000100c00 */
[----:B--2---:R-:W-:Y:S01]  /*dad20*/  IMAD.MOV.U32 R58, RZ, RZ, R52 ;  /* 0x000000ffff3a7224 */ /* 0x004fe200078e0034 */
[----:B------:R-:W-:Y:S01]  /*dad30*/  MOV R64, R54 ;  /* 0x0000003600407202 */ /* 0x000fe20000000f00 */
[----:B------:R-:W-:-:S02]  /*dad40*/  IMAD.MOV.U32 R59, RZ, RZ, R53 ;  /* 0x000000ffff3b7224 */ /* 0x000fc400078e0035 */
[----:B------:R-:W-:Y:S02]  /*dad50*/  IMAD.MOV.U32 R65, RZ, RZ, R55 ;  /* 0x000000ffff417224 */ /* 0x000fe400078e0037 */
[----:B------:R-:W2:Y:S04]  /*dad60*/  LDL.128 R52, [R1+0x6120] ;  /* 0x0061200001347983 */ /* 0x000ea80000100c00 */
[----:B---3--:R0:W-:Y:S01]  /*dad70*/  STL.64 [R1+0x7af0], R32 ;  /* 0x007af02001007387 */ /* 0x0081e20000100a00 */
[----:B------:R-:W-:Y:S01]  /*dad80*/  IMAD.MOV.U32 R40, RZ, RZ, R34 ;  /* 0x000000ffff287224 */ /* 0x000fe200078e0022 */
[----:B------:R-:W-:Y:S01]  /*dad90*/  MOV R41, R35 ;  /* 0x0000002300297202 */ /* 0x000fe20000000f00 */
[----:B----4-:R-:W-:Y:S02]  /*dada0*/  IMAD.MOV.U32 R34, RZ, RZ, R88 ;  /* 0x000000ffff227224 */ /* 0x010fe400078e0058 */
[----:B------:R-:W-:Y:S01]  /*dadb0*/  IMAD.MOV.U32 R35, RZ, RZ, R89 ;  /* 0x000000ffff237224 */ /* 0x000fe200078e0059 */
[----:B0-----:R-:W-:Y:S01]  /*dadc0*/  MOV R32, R90 ;  /* 0x0000005a00207202 */ /* 0x001fe20000000f00 */
[----:B------:R-:W-:-:S02]  /*dadd0*/  IMAD.MOV.U32 R33, RZ, RZ, R91 ;  /* 0x000000ffff217224 */ /* 0x000fc400078e005b */
[----:B------:R-:W3:Y:S01]  /*dade0*/  LDL.128 R88, [R1+0x5ef0] ;  /* 0x005ef00001587983 */ /* 0x000ee20000100c00 */
[----:B------:R-:W-:Y:S02]  /*dadf0*/  DFMA R8, -R60, R134, R8 ;  /* 0x000000863c08722b */ /* 0x000fe40000000108 */
[----:B------:R-:W-:Y:S02]  /*dae00*/  DFMA R244, R226, -R244, R42 ;  /* 0x800000f4e2f4722b */ /* 0x000fe4000000002a */
[----:B------:R-:W-:Y:S01]  /*dae10*/  DFMA R68, -R58, R116, R68 ;  /* 0x000000743a44722b */ /* 0x000fe20000000144 */
[----:B------:R-:W4:Y:S03]  /*dae20*/  LDL.64 R42, [R1+0x5cf0] ;  /* 0x005cf000012a7983 */ /* 0x000f260000100a00 */
[----:B------:R-:W-:Y:S02]  /*dae30*/  DFMA R12, R140, -R236, R8 ;  /* 0x800000ec8c0c722b */ /* 0x000fe40000000008 */
[----:B------:R-:W-:-:S02]  /*dae40*/  DFMA R8, R208, -R172, R4 ;  /* 0x800000acd008722b */ /* 0x000fc40000000004 */
[----:B------:R-:W-:Y:S01]  /*dae50*/  DFMA R4, R234, -R246, R244 ;  /* 0x800000f6ea04722b */ /* 0x000fe200000000f4 */
[----:B------:R-:W4:Y:S03]  /*dae60*/  LDL.128 R244, [R1+0x6130] ;  /* 0x0061300001f47983 */ /* 0x000f260000100c00 */
[----:B------:R-:W-:Y:S02]  /*dae70*/  DFMA R122, R46, -R238, R12 ;  /* 0x800000ee2e7a722b */ /* 0x000fe4000000000c */
[----:B------:R-:W-:Y:S01]  /*dae80*/  DFMA R12, R16, -R174, R8 ;  /* 0x800000ae100c722b */ /* 0x000fe20000000008 */
[----:B------:R-:W4:Y:S01]  /*dae90*/  LDL.128 R236, [R1+0x6380] ;  /* 0x0063800001ec7983 */ /* 0x000f220000100c00 */
[----:B------:R-:W-:-:S03]  /*daea0*/  DFMA R4, R2, -R6, R4 ;  /* 0x800000060204722b */ /* 0x000fc60000000004 */
[----:B------:R-:W4:Y:S05]  /*daeb0*/  LDL.128 R172, [R1+0x6440] ;  /* 0x0064400001ac7983 */ /* 0x000f2a0000100c00 */
[----:B------:R-:W-:Y:S02]  /*daec0*/  DFMA R50, R62, -R50, R4 ;  /* 0x800000323e32722b */ /* 0x000fe40000000004 */
[----:B------:R-:W-:-:S06]  /*daed0*/  DFMA R4, R176, -R18, R12 ;  /* 0x80000012b004722b */ /* 0x000fcc000000000c */
[----:B------:R-:W-:Y:S01]  /*daee0*/  DFMA R34, R118, -R34, R50 ;  /* 0x800000227622722b */ /* 0x000fe20000000032 */
[----:B--2---:R-:W-:Y:S01]  /*daef0*/  IMAD.MOV.U32 R56, RZ, RZ, R52 ;  /* 0x000000ffff387224 */ /* 0x004fe200078e0034 */
[----:B------:R-:W-:Y:S01]  /*daf00*/  MOV R57, R53 ;  /* 0x0000003500397202 */ /* 0x000fe20000000f00 */
[----:B------:R-:W-:Y:S01]  /*daf10*/  IMAD.MOV.U32 R53, RZ, RZ, R75 ;  /* 0x000000ffff357224 */ /* 0x000fe200078e004b */
[----:B------:R-:W-:-:S04]  /*daf20*/  MOV R52, R74 ;  /* 0x0000004a00347202 */ /* 0x000fc80000000f00 */
[----:B------:R-:W-:Y:S02]  /*daf30*/  DFMA R8, R194, -R56, R122 ;  /* 0x80000038c208722b */ /* 0x000fe4000000007a */
[----:B------:R-:W-:Y:S01]  /*daf40*/  DFMA R122, R226, -R64, R68 ;  /* 0x80000040e27a722b */ /* 0x000fe20000000044 */
[----:B------:R-:W2:Y:S05]  /*daf50*/  LDL.128 R56, [R1+0x6010] ;  /* 0x0060100001387983 */ /* 0x000eaa0000100c00 */
[----:B------:R-:W-:Y:S02]  /*daf60*/  DFMA R12, R230, -R54, R8 ;  /* 0x80000036e60c722b */ /* 0x000fe40000000008 */
[----:B------:R-:W-:-:S02]  /*daf70*/  DFMA R8, R84, -R52, R4 ;  /* 0x800000345408722b */ /* 0x000fc40000000004 */
[----:B------:R-:W-:Y:S02]  /*daf80*/  DFMA R4, -R128, R216, R200 ;  /* 0x000000d88004722b */ /* 0x000fe400000001c8 */
[----:B------:R-:W-:Y:S01]  /*daf90*/  DFMA R248, R234, -R248, R122 ;  /* 0x800000f8eaf8722b */ /* 0x000fe2000000007a */
[----:B---3--:R-:W-:Y:S01]  /*dafa0*/  IMAD.MOV.U32 R6, RZ, RZ, R88 ;  /* 0x000000ffff067224 */ /* 0x008fe200078e0058 */
[----:B------:R-:W-:Y:S01]  /*dafb0*/  MOV R7, R89 ;  /* 0x0000005900077202 */ /* 0x000fe20000000f00 */
[----:B------:R-:W-:Y:S01]  /*dafc0*/  DFMA R40, -R40, R210, R202 ;  /* 0x000000d22828722b */ /* 0x000fe200000001ca */
[----:B------:R-:W-:Y:S01]  /*dafd0*/  IMAD.MOV.U32 R60, RZ, RZ, R90 ;  /* 0x000000ffff3c7224 */ /* 0x000fe200078e005a */
[----:B----4-:R-:W-:Y:S01]  /*dafe0*/  DFMA R68, R72, -R42, R44 ;  /* 0x8000002a4844722b */ /* 0x010fe2000000002c */
[----:B------:R-:W-:Y:S01]  /*daff0*/  IMAD.MOV.U32 R61, RZ, RZ, R91 ;  /* 0x000000ffff3d7224 */ /* 0x000fe200078e005b */
[----:B------:R-:W-:Y:S01]  /*db000*/  DFMA R122, -R240, R170, R4 ;  /* 0x000000aaf07a722b */ /* 0x000fe20000000104 */
[----:B------:R-:W-:Y:S01]  /*db010*/  IMAD.MOV.U32 R18, RZ, RZ, R156 ;  /* 0x000000ffff127224 */ /* 0x000fe200078e009c */
[----:B------:R-:W-:Y:S01]  /*db020*/  DFMA R4, R28, -R32, R34 ;  /* 0x800000201c04722b */ /* 0x000fe20000000022 */
[----:B------:R-:W-:Y:S01]  /*db030*/  MOV R19, R157 ;  /* 0x0000009d00137202 */ /* 0x000fe20000000f00 */
[----:B------:R-:W3:Y:S01]  /*db040*/  LDL.128 R32, [R1+0x6020] ;  /* 0x0060200001207983 */ /* 0x000ee20000100c00 */
[----:B------:R-:W-:-:S03]  /*db050*/  DFMA R128, -R244, R104, R12 ;  /* 0x00000068f480722b */ /* 0x000fc6000000010c */
[----:B------:R-:W4:Y:S02]  /*db060*/  LDL.LU.64 R200, [R1+0x7a68] ;  /* 0x007a680001c87983 */ /* 0x000f240000300a00 */
[----:B------:R-:W-:Y:S02]  /*db070*/  DFMA R64, R110, -R6, R4 ;  /* 0x800000066e40722b */ /* 0x000fe40000000004 */
[----:B------:R-:W2:Y:S01]  /*db080*/  LDL.128 R4, [R1+0x6150] ;  /* 0x0061500001047983 */ /* 0x000ea20000100c00 */
[----:B------:R-:W-:-:S03]  /*db090*/  DFMA R184, R68, R20, R30 ;  /* 0x0000001444b8722b */ /* 0x000fc6000000001e */
[----:B------:R-:W4:Y:S04]  /*db0a0*/  LDL.64 R202, [R1+0x81a0] ;  /* 0x0081a00001ca7983 */ /* 0x000f280000100a00 */
[----:B------:R-:W4:Y:S01]  /*db0b0*/  LDL.LU.64 R210, [R1+0x7d48] ;  /* 0x007d480001d27983 */ /* 0x000f220000300a00 */
[----:B--2---:R-:W-:Y:S01]  /*db0c0*/  IMAD.MOV.U32 R52, RZ, RZ, R4 ;  /* 0x000000ffff347224 */ /* 0x004fe200078e0004 */
[----:B------:R-:W-:Y:S01]  /*db0d0*/  MOV R20, R6 ;  /* 0x0000000600147202 */ /* 0x000fe20000000f00 */
[----:B------:R-:W-:Y:S02]  /*db0e0*/  IMAD.MOV.U32 R53, RZ, RZ, R5 ;  /* 0x000000ffff357224 */ /* 0x000fe400078e0005 */
[----:B------:R-:W-:Y:S02]  /*db0f0*/  IMAD.MOV.U32 R21, RZ, RZ, R7 ;  /* 0x000000ffff157224 */ /* 0x000fe400078e0007 */
[----:B------:R-:W2:Y:S01]  /*db100*/  LDL.128 R4, [R1+0x6200] ;  /* 0x0062000001047983 */ /* 0x000ea20000100c00 */
[----:B---3--:R-:W-:Y:S01]  /*db110*/  IMAD.MOV.U32 R30, RZ, RZ, R34 ;  /* 0x000000ffff1e7224 */ /* 0x008fe200078e0022 */
[----:B------:R-:W-:Y:S01]  /*db120*/  MOV R31, R35 ;  /* 0x00000023001f7202 */ /* 0x000fe20000000f00 */
[----:B------:R-:W-:-:S02]  /*db130*/  DFMA R12, R46, -R236, R8 ;  /* 0x800000ec2e0c722b */ /* 0x000fc40000000008 */
[----:B------:R-:W-:Y:S02]  /*db140*/  DFMA R8, -R172, R218, R40 ;  /* 0x000000daac08722b */ /* 0x000fe40000000128 */
[----:B------:R-:W-:Y:S01]  /*db150*/  DFMA R74, -R242, R114, R122 ;  /* 0x00000072f24a722b */ /* 0x000fe2000000017a */
[----:B------:R-:W-:Y:S01]  /*db160*/  MOV R54, R32 ;  /* 0x0000002000367202 */ /* 0x000fe20000000f00 */
[----:B------:R-:W3:Y:S01]  /*db170*/  LDL.128 R240, [R1+0x61f0] ;  /* 0x0061f00001f07983 */ /* 0x000ee20000100c00 */
[----:B--2---:R-:W-:Y:S01]  /*db180*/  IMAD.MOV.U32 R50, RZ, RZ, R4 ;  /* 0x000000ffff327224 */ /* 0x004fe200078e0004 */
[----:B------:R-:W-:Y:S01]  /*db190*/  MOV R51, R5 ;  /* 0x0000000500337202 */ /* 0x000fe20000000f00 */
[----:B------:R-:W-:Y:S02]  /*db1a0*/  IMAD.MOV.U32 R34, RZ, RZ, R6 ;  /* 0x000000ffff227224 */ /* 0x000fe400078e0006 */
[----:B------:R-:W-:Y:S02]  /*db1b0*/  IMAD.MOV.U32 R35, RZ, RZ, R7 ;  /* 0x000000ffff237224 */ /* 0x000fe400078e0007 */
[----:B------:R-:W-:Y:S01]  /*db1c0*/  IMAD.MOV.U32 R55, RZ, RZ, R33 ;  /* 0x000000ffff377224 */ /* 0x000fe200078e0021 */
[----:B------:R-:W2:Y:S01]  /*db1d0*/  LDL.128 R4, [R1+0x6290] ;  /* 0x0062900001047983 */ /* 0x000ea20000100c00 */
[----:B------:R-:W-:-:S03]  /*db1e0*/  DFMA R66, -R174, R212, R8 ;  /* 0x000000d4ae42722b */ /* 0x000fc60000000108 */
[----:B------:R-:W4:Y:S01]  /*db1f0*/  LDL.128 R172, [R1+0x6450] ;  /* 0x0064500001ac7983 */ /* 0x000f220000100c00 */
[----:B------:R-:W-:Y:S02]  /*db200*/  DFMA R70, R24, -R238, R12 ;  /* 0x800000ee1846722b */ /* 0x000fe4000000000c */
[----:B------:R-:W-:Y:S01]  /*db210*/  DFMA R40, R36, -R246, R128 ;  /* 0x800000f62428722b */ /* 0x000fe20000000080 */
[----:B------:R-:W4:Y:S04]  /*db220*/  LDL.128 R236, [R1+0x6390] ;  /* 0x0063900001ec7983 */ /* 0x000f280000100c00 */
[----:B------:R-:W4:Y:S04]  /*db230*/  LDL.128 R244, [R1+0x5f00] ;  /* 0x005f000001f47983 */ /* 0x000f280000100c00 */
[----:B------:R-:W4:Y:S01]  /*db240*/  LDL.LU.64 R218, [R1+0x7a20] ;  /* 0x007a200001da7983 */ /* 0x000f220000300a00 */
[----:B--2---:R-:W-:Y:S01]  /*db250*/  MOV R44, R4 ;  /* 0x00000004002c7202 */ /* 0x004fe20000000f00 */
[----:B------:R-:W-:Y:S01]  /*db260*/  IMAD.MOV.U32 R45, RZ, RZ, R5 ;  /* 0x000000ffff2d7224 */ /* 0x000fe200078e0005 */
[----:B------:R-:W-:Y:S01]  /*db270*/  MOV R33, R7 ;  /* 0x0000000700217202 */ /* 0x000fe20000000f00 */
[----:B------:R-:W-:Y:S01]  /*db280*/  IMAD.MOV.U32 R32, RZ, RZ, R6 ;  /* 0x000000ffff207224 */ /* 0x000fe200078e0006 */
[----:B------:R-:W-:Y:S01]  /*db290*/  DFMA R90, R62, -R250, R248 ;  /* 0x800000fa3e5a722b */ /* 0x000fe200000000f8 */
[----:B------:R-:W2:Y:S01]  /*db2a0*/  LDL.128 R4, [R1+0x63a0] ;  /* 0x0063a00001047983 */ /* 0x000ea20000100c00 */
[----:B------:R-:W-:Y:S01]  /*db2b0*/  MOV R88, R56 ;  /* 0x0000003800587202 */ /* 0x000fe20000000f00 */
[----:B------:R-:W-:Y:S01]  /*db2c0*/  IMAD.MOV.U32 R89, RZ, RZ, R57 ;  /* 0x000000ffff597224 */ /* 0x000fe200078e0039 */
[----:B------:R-:W-:Y:S01]  /*db2d0*/  DFMA R122, R188, -R18, R40 ;  /* 0x80000012bc7a722b */ /* 0x000fe20000000028 */
[----:B------:R-:W-:Y:S01]  /*db2e0*/  IMAD.MOV.U32 R56, RZ, RZ, R158 ;  /* 0x000000ffff387224 */ /* 0x000fe200078e009e */
[----:B---3--:R-:W-:Y:S01]  /*db2f0*/  DFMA R12, -R240, R116, R74 ;  /* 0x00000074f00c722b */ /* 0x008fe2000000014a */
[----:B------:R-:W-:Y:S01]  /*db300*/  IMAD.MOV.U32 R57, RZ, RZ, R159 ;  /* 0x000000ffff397224 */ /* 0x000fe200078e009f */
[----:B----4-:R-:W-:Y:S01]  /*db310*/  DFMA R8, R230, -R236, R70 ;  /* 0x800000ece608722b */ /* 0x010fe20000000046 */
[----:B------:R-:W3:Y:S01]  /*db320*/  LDL.128 R248, [R1+0x6460] ;  /* 0x0064600001f87983 */ /* 0x000ee20000100c00 */
[----:B------:R-:W-:-:S03]  /*db330*/  DFMA R128, R28, -R88, R90 ;  /* 0x800000581c80722b */ /* 0x000fc6000000005a */
[----:B------:R-:W-:Y:S01]  /*db340*/  DFMA R122, R2, -R56, R122 ;  /* 0x80000038027a722b */ /* 0x000fe2000000007a */
[----:B------:R-:W4:Y:S01]  /*db350*/  LDL.128 R88, [R1+0x6160] ;  /* 0x0061600001587983 */ /* 0x000f220000100c00 */
[----:B------:R-:W-:-:S03]  /*db360*/  DFMA R12, R226, -R242, R12 ;  /* 0x800000f2e20c722b */ /* 0x000fc6000000000c */
[----:B------:R-:W-:Y:S01]  /*db370*/  DFMA R128, R110, -R58, R128 ;  /* 0x8000003a6e80722b */ /* 0x000fe20000000080 */
[----:B------:R-:W3:Y:S04]  /*db380*/  LDL.LU.64 R158, [R1+0x7de0] ;  /* 0x007de000019e7983 */ /* 0x000ee80000300a00 */
[----:B------:R-:W3:Y:S01]  /*db390*/  LDL.LU.64 R212, [R1+0x7a78] ;  /* 0x007a780001d47983 */ /* 0x000ee20000300a00 */
[----:B--2---:R-:W-:Y:S02]  /*db3a0*/  IMAD.MOV.U32 R42, RZ, RZ, R4 ;  /* 0x000000ffff2a7224 */ /* 0x004fe400078e0004 */
[----:B------:R-:W-:Y:S01]  /*db3b0*/  IMAD.MOV.U32 R43, RZ, RZ, R5 ;  /* 0x000000ffff2b7224 */ /* 0x000fe200078e0005 */
[----:B------:R-:W-:Y:S01]  /*db3c0*/  DFMA R4, -R172, R214, R66 ;  /* 0x000000d6ac04722b */ /* 0x000fe20000000142 */
[----:B------:R-:W2:Y:S01]  /*db3d0*/  LDL.128 R240, [R1+0x62a0] ;  /* 0x0062a00001f07983 */ /* 0x000ea20000100c00 */
[----:B------:R-:W-:-:S03]  /*db3e0*/  DFMA R172, R106, -R60, R64 ;  /* 0x8000003c6aac722b */ /* 0x000fc60000000040 */
[----:B------:R-:W3:Y:S03]  /*db3f0*/  LDL.128 R64, [R1+0x6180] ;  /* 0x0061800001407983 */ /* 0x000ee60000100c00 */
[----:B------:R-:W-:Y:S01]  /*db400*/  DFMA R4, -R174, R216, R4 ;  /* 0x000000d8ae04722b */ /* 0x000fe20000000104 */
[----:B------:R-:W2:Y:S01]  /*db410*/  LDL.LU.64 R60, [R1+0x7dd8] ;  /* 0x007dd800013c7983 */ /* 0x000ea20000300a00 */
[----:B------:R-:W-:Y:S02]  /*db420*/  DFMA R236, R72, -R244, R172 ;  /* 0x800000f448ec722b */ /* 0x000fe400000000ac */
[----:B------:R-:W-:Y:S01]  /*db430*/  DFMA R174, R106, -R54, R128 ;  /* 0x800000366aae722b */ /* 0x000fe20000000080 */
[----:B----4-:R-:W-:Y:S01]  /*db440*/  MOV R18, R88 ;  /* 0x0000005800127202 */ /* 0x010fe20000000f00 */
[----:B------:R-:W-:Y:S01]  /*db450*/  DFMA R172, R62, -R52, R122 ;  /* 0x800000343eac722b */ /* 0x000fe2000000007a */
[----:B------:R-:W-:Y:S01]  /*db460*/  IMAD.MOV.U32 R19, RZ, RZ, R89 ;  /* 0x000000ffff137224 */ /* 0x000fe200078e0059 */
[----:B------:R-:W-:-:S02]  /*db470*/  DFMA R128, R2, -R50, R12 ;  /* 0x800000320280722b */ /* 0x000fc4000000000c */
[----:B------:R-:W-:Y:S01]  /*db480*/  DFMA R8, R36, -R238, R8 ;  /* 0x800000ee2408722b */ /* 0x000fe20000000008 */
[----:B------:R-:W-:Y:S01]  /*db490*/  IMAD.MOV.U32 R40, RZ, RZ, R90 ;  /* 0x000000ffff287224 */ /* 0x000fe200078e005a */
[----:B------:R-:W-:Y:S01]  /*db4a0*/  DFMA R122, -R44, R126, R218 ;  /* 0x0000007e2c7a722b */ /* 0x000fe200000001da */
[----:B------:R-:W-:Y:S01]  /*db4b0*/  MOV R41, R91 ;  /* 0x0000005b00297202 */ /* 0x000fe20000000f00 */
[----:B---3--:R-:W-:Y:S02]  /*db4c0*/  IMAD.MOV.U32 R214, RZ, RZ, R66 ;  /* 0x000000ffffd67224 */ /* 0x008fe400078e0042 */
[----:B------:R-:W-:Y:S01]  /*db4d0*/  DFMA R128, R118, -R34, R128 ;  /* 0x800000227680722b */ /* 0x000fe20000000080 */
[----:B------:R-:W-:-:S03]  /*db4e0*/  MOV R44, R64 ;  /* 0x00000040002c7202 */ /* 0x000fc60000000f00 */
[----:B------:R-:W-:Y:S01]  /*db4f0*/  DFMA R122, -R32, R104, R122 ;  /* 0x00000068207a722b */ /* 0x000fe2000000017a */
[----:B------:R-:W-:Y:S01]  /*db500*/  IMAD.MOV.U32 R45, RZ, RZ, R65 ;  /* 0x000000ffff2d7224 */ /* 0x000fe200078e0041 */
[----:B------:R-:W3:Y:S01]  /*db510*/  LDL.128 R32, [R1+0x6170] ;  /* 0x0061700001207983 */ /* 0x000ee20000100c00 */
[----:B------:R-:W-:-:S03]  /*db520*/  MOV R215, R67 ;  /* 0x0000004300d77202 */ /* 0x000fc60000000f00 */
[----:B------:R-:W4:Y:S01]  /*db530*/  LDL.128 R64, [R1+0x6490] ;  /* 0x0064900001407983 */ /* 0x000f220000100c00 */
[----:B------:R-:W-:Y:S02]  /*db540*/  DFMA R12, R188, -R42, R8 ;  /* 0x8000002abc0c722b */ /* 0x000fe40000000008 */
[----:B------:R-:W-:Y:S01]  /*db550*/  DFMA R20, R118, -R20, R172 ;  /* 0x800000147614722b */ /* 0x000fe200000000ac */
[----:B------:R-:W2:Y:S04]  /*db560*/  LDL.LU.64 R90, [R1+0x7c88] ;  /* 0x007c8800015a7983 */ /* 0x000ea80000300a00 */
[----:B------:R-:W2:Y:S01]  /*db570*/  LDL.LU.64 R216, [R1+0x7998] ;  /* 0x0079980001d87983 */ /* 0x000ea20000300a00 */
[----:B---3--:R-:W-:Y:S01]  /*db580*/  IMAD.MOV.U32 R178, RZ, RZ, R32 ;  /* 0x000000ffffb27224 */ /* 0x008fe200078e0020 */
[----:B------:R-:W-:Y:S01]  /*db590*/  MOV R58, R34 ;  /* 0x00000022003a7202 */ /* 0x000fe20000000f00 */
[----:B------:R-:W-:-:S02]  /*db5a0*/  IMAD.MOV.U32 R179, RZ, RZ, R33 ;  /* 0x000000ffffb37224 */ /* 0x000fc400078e0021 */
[----:B------:R-:W-:Y:S01]  /*db5b0*/  IMAD.MOV.U32 R59, RZ, RZ, R35 ;  /* 0x000000ffff3b7224 */ /* 0x000fe200078e0023 */
[----:B----4-:R-:W-:Y:S01]  /*db5c0*/  MOV R218, R66 ;  /* 0x0000004200da7202 */ /* 0x010fe20000000f00 */
[----:B------:R-:W3:Y:S01]  /*db5d0*/  LDL.128 R32, [R1+0x6220] ;  /* 0x0062200001207983 */ /* 0x000ee20000100c00 */
[----:B------:R-:W-:-:S03]  /*db5e0*/  IMAD.MOV.U32 R219, RZ, RZ, R67 ;  /* 0x000000ffffdb7224 */ /* 0x000fc600078e0043 */
[----:B------:R-:W4:Y:S01]  /*db5f0*/  LDL.LU.64 R42, [R1+0x7b88] ;  /* 0x007b8800012a7983 */ /* 0x000f220000300a00 */
[----:B---3--:R-:W-:Y:S01]  /*db600*/  IMAD.MOV.U32 R156, RZ, RZ, R32 ;  /* 0x000000ffff9c7224 */ /* 0x008fe200078e0020 */
[----:B------:R-:W-:Y:S01]  /*db610*/  MOV R157, R33 ;  /* 0x00000021009d7202 */ /* 0x000fe20000000f00 */
[----:B------:R-:W-:Y:S02]  /*db620*/  IMAD.MOV.U32 R56, RZ, RZ, R34 ;  /* 0x000000ffff387224 */ /* 0x000fe400078e0022 */
[----:B------:R-:W-:Y:S02]  /*db630*/  IMAD.MOV.U32 R57, RZ, RZ, R35 ;  /* 0x000000ffff397224 */ /* 0x000fe400078e0023 */
[----:B------:R-:W3:Y:S02]  /*db640*/  LDL.128 R32, [R1+0x62b0] ;  /* 0x0062b00001207983 */ /* 0x000ee40000100c00 */
[----:B---3--:R-:W-:Y:S01]  /*db650*/  MOV R88, R32 ;  /* 0x0000002000587202 */ /* 0x008fe20000000f00 */
[----:B------:R-:W-:Y:S01]  /*db660*/  IMAD.MOV.U32 R89, RZ, RZ, R33 ;  /* 0x000000ffff597224 */ /* 0x000fe200078e0021 */
[----:B------:R-:W-:Y:S01]  /*db670*/  MOV R55, R35 ;  /* 0x0000002300377202 */ /* 0x000fe20000000f00 */
[----:B------:R-:W-:-:S02]  /*db680*/  IMAD.MOV.U32 R54, RZ, RZ, R34 ;  /* 0x000000ffff367224 */ /* 0x000fc400078e0022 */
[----:B------:R-:W3:Y:S01]  /*db690*/  LDL.128 R32, [R1+0x63c0] ;  /* 0x0063c00001207983 */ /* 0x000ee20000100c00 */
[----:B------:R-:W-:-:S08]  /*db6a0*/  DFMA R8, -R248, R114, R4 ;  /* 0x00000072f808722b */ /* 0x000fd00000000104 */
[----:B------:R-:W-:Y:S02]  /*db6b0*/  DFMA R190, -R250, R120, R8 ;  /* 0x00000078fabe722b */ /* 0x000fe40000000108 */
[----:B------:R-:W2:Y:S01]  /*db6c0*/  LDL.LU.64 R8, [R1+0x7e18] ;  /* 0x007e180001087983 */ /* 0x000ea20000300a00 */
[----:B---3--:R-:W-:Y:S01]  /*db6d0*/  IMAD.MOV.U32 R74, RZ, RZ, R32 ;  /* 0x000000ffff4a7224 */ /* 0x008fe200078e0020 */
[----:B------:R-:W-:Y:S01]  /*db6e0*/  MOV R52, R34 ;  /* 0x0000002200347202 */ /* 0x000fe20000000f00 */
[----:B------:R-:W-:Y:S02]  /*db6f0*/  IMAD.MOV.U32 R75, RZ, RZ, R33 ;  /* 0x000000ffff4b7224 */ /* 0x000fe400078e0021 */
[----:B------:R-:W-:Y:S01]  /*db700*/  IMAD.MOV.U32 R53, RZ, RZ, R35 ;  /* 0x000000ffff357224 */ /* 0x000fe200078e0023 */
[----:B------:R-:W-:Y:S01]  /*db710*/  DFMA R192, R2, -R6, R12 ;  /* 0x8000000602c0722b */ /* 0x000fe2000000000c */
[----:B------:R-:W3:Y:S04]  /*db720*/  LDL.128 R32, [R1+0x6480] ;  /* 0x0064800001207983 */ /* 0x000ee80000100c00 */
[----:B------:R-:W4:Y:S04]  /*db730*/  LDL.LU.64 R6, [R1+0x7e10] ;  /* 0x007e100001067983 */ /* 0x000f280000300a00 */
[----:B------:R-:W4:Y:S01]  /*db740*/  LDL.LU.64 R12, [R1+0x7de8] ;  /* 0x007de800010c7983 */ /* 0x000f220000300a00 */
[----:B------:R-:W-:Y:S01]  /*db750*/  DFMA R180, R110, -R18, R20 ;  /* 0x800000126eb4722b */ /* 0x000fe20000000014 */
[----:B------:R-:W-:Y:S01]  /*db760*/  IMAD.MOV.U32 R20, RZ, RZ, R64 ;  /* 0x000000ffff147224 */ /* 0x000fe200078e0040 */
[----:B------:R-:W-:Y:S01]  /*db770*/  DFMA R30, R72, -R30, R174 ;  /* 0x8000001e481e722b */ /* 0x000fe200000000ae */
[----:B------:R-:W-:Y:S01]  /*db780*/  IMAD.MOV.U32 R21, RZ, RZ, R65 ;  /* 0x000000ffff157224 */ /* 0x000fe200078e0041 */
[----:B--2---:R-:W-:Y:S01]  /*db790*/  DFMA R8, R202, R8, R200 ;  /* 0x00000008ca08722b */ /* 0x004fe200000000c8 */
[----:B------:R-:W2:Y:S04]  /*db7a0*/  LDL.128 R64, [R1+0x3d10] ;  /* 0x003d100001407983 */ /* 0x000ea80000100c00 */
[----:B------:R-:W2:Y:S04]  /*db7b0*/  LDL.LU.64 R202, [R1+0x7c38] ;  /* 0x007c380001ca7983 */ /* 0x000ea80000300a00 */
[----:B------:R-:W2:Y:S04]  /*db7c0*/  LDL.LU.64 R200, [R1+0x7d70] ;  /* 0x007d700001c87983 */ /* 0x000ea80000300a00 */
[----:B------:R-:W2:Y:S01]  /*db7d0*/  LDL.128 R172, [R1+0x6470] ;  /* 0x0064700001ac7983 */ /* 0x000ea20000100c00 */
[----:B------:R-:W-:-:S03]  /*db7e0*/  DFMA R4, R68, -R246, R236 ;  /* 0x800000f64404722b */ /* 0x000fc600000000ec */
[----:B------:R-:W2:Y:S04]  /*db7f0*/  LDL.128 R236, [R1+0x63b0] ;  /* 0x0063b00001ec7983 */ /* 0x000ea80000100c00 */
[----:B------:R-:W2:Y:S04]  /*db800*/  LDL.128 R244, [R1+0x6210] ;  /* 0x0062100001f47983 */ /* 0x000ea80000100c00 */
[----:B------:R-:W2:Y:S01]  /*db810*/  LDL.128 R248, [R1+0x6030] ;  /* 0x0060300001f87983 */ /* 0x000ea20000100c00 */
[----:B---3--:R-:W-:Y:S01]  /*db820*/  IMAD.MOV.U32 R70, RZ, RZ, R32 ;  /* 0x000000ffff467224 */ /* 0x008fe200078e0020 */
[----:B------:R-:W-:-:S02]  /*db830*/  MOV R71, R33 ;  /* 0x0000002100477202 */ /* 0x000fc40000000f00 */
[----:B------:R-:W3:Y:S01]  /*db840*/  LDL.LU.64 R32, [R1+0x7e08] ;  /* 0x007e080001207983 */ /* 0x000ee20000300a00 */
[----:B----4-:R-:W-:Y:S01]  /*db850*/  DFMA R8, R86, R6, R8 ;  /* 0x000000065608722b */ /* 0x010fe20000000008 */
[----:B------:R-:W-:Y:S02]  /*db860*/  IMAD.MOV.U32 R50, RZ, RZ, R34 ;  /* 0x000000ffff327224 */ /* 0x000fe400078e0022 */
[----:B------:R-:W-:Y:S01]  /*db870*/  IMAD.MOV.U32 R51, RZ, RZ, R35 ;  /* 0x000000ffff337224 */ /* 0x000fe200078e0023 */
[----:B------:R-:W4:Y:S04]  /*db880*/  LDL.LU.64 R86, [R1+0x7d80] ;  /* 0x007d800001567983 */ /* 0x000f280000300a00 */
[----:B------:R-:W4:Y:S01]  /*db890*/  LDL.64 R34, [R1+0x7ab8] ;  /* 0x007ab80001227983 */ /* 0x000f220000100a00 */
[----:B--2---:R-:W-:Y:S01]  /*db8a0*/  IMAD.MOV.U32 R18, RZ, RZ, R64 ;  /* 0x000000ffff127224 */ /* 0x004fe200078e0040 */
[----:B------:R-:W-:-:S02]  /*db8b0*/  MOV R19, R65 ;  /* 0x0000004100137202 */ /* 0x000fc40000000f00 */
[----:B------:R-:W2:Y:S01]  /*db8c0*/  LDL.LU.64 R64, [R1+0x7da0] ;  /* 0x007da00001407983 */ /* 0x000ea20000300a00 */
[----:B---3--:R-:W-:-:S03]  /*db8d0*/  DFMA R8, R160, R32, R8 ;  /* 0x00000020a008722b */ /* 0x008fc60000000008 */
[----:B------:R-:W4:Y:S05]  /*db8e0*/  LDL.LU.64 R32, [R1+0x7dd0] ;  /* 0x007dd00001207983 */ /* 0x000f2a0000300a00 */
[----:B------:R-:W-:Y:S01]  /*db8f0*/  DFMA R8, R142, R12, R8 ;  /* 0x0000000c8e08722b */ /* 0x000fe20000000008 */
[----:B------:R-:W-:Y:S01]  /*db900*/  IMAD.MOV.U32 R6, RZ, RZ, R66 ;  /* 0x000000ffff067224 */ /* 0x000fe200078e0042 */
[----:B------:R-:W3:Y:S06]  /*db910*/  LDL.LU.64 R12, [R1+0x7ce8] ;  /* 0x007ce800010c7983 */ /* 0x000eec0000300a00 */
[----:B------:R-:W-:Y:S01]  /*db920*/  DFMA R8, R136, R158, R8 ;  /* 0x0000009e8808722b */ /* 0x000fe20000000008 */
[----:B------:R-:W2:Y:S01]  /*db930*/  LDL.LU.64 R158, [R1+0xae20] ;  /* 0x00ae2000019e7983 */ /* 0x000ea20000300a00 */
[----:B------:R-:W-:-:S03]  /*db940*/  IMAD.MOV.U32 R7, RZ, RZ, R67 ;  /* 0x000000ffff077224 */ /* 0x000fc600078e0043 */
[----:B------:R-:W3:Y:S03]  /*db950*/  LDL.LU.64 R66, [R1+0x7c80] ;  /* 0x007c800001427983 */ /* 0x000ee60000300a00 */
[----:B--2---:R-:W-:Y:S01]  /*db960*/  DFMA R8, R158, R60, R8 ;  /* 0x0000003c9e08722b */ /* 0x004fe20000000008 */
[----:B------:R-:W2:Y:S07]  /*db970*/  LDL.LU.64 R60, [R1+0x7cd8] ;  /* 0x007cd800013c7983 */ /* 0x000eae0000300a00 */
[----:B----4-:R-:W-:-:S02]  /*db980*/  DFMA R8, R34, R32, R8 ;  /* 0x000000202208722b */ /* 0x010fc40000000008 */
[----:B------:R-:W-:Y:S01]  /*db990*/  DFMA R180, R106, -R40, R180 ;  /* 0x800000286ab4722b */ /* 0x000fe200000000b4 */
[----:B------:R-:W-:Y:S04]  /*db9a0*/  STL.64 [R1+0x7d58], R48 ;  /* 0x007d583001007387 */ /* 0x000fe80000100a00 */
[----:B------:R-:W4:Y:S01]  /*db9b0*/  LDL.64 R40, [R1+0x7f40] ;  /* 0x007f400001287983 */ /* 0x000f220000100a00 */
[----:B------:R-:W-:-:S03]  /*db9c0*/  DFMA R8, R154, R64, R8 ;  /* 0x000000409a08722b */ /* 0x000fc60000000008 */
[----:B------:R-:W4:Y:S01]  /*db9d0*/  LDL.LU.64 R64, [R1+0x78e0] ;  /* 0x0078e00001407983 */ /* 0x000f220000300a00 */
[----:B------:R-:W-:Y:S02]  /*db9e0*/  DFMA R122, R226, -R240, R122 ;  /* 0x800000f0e27a722b */ /* 0x000fe4000000007a */
[----:B------:R-:W-:Y:S01]  /*db9f0*/  DFMA R128, R28, -R244, R128 ;  /* 0x800000f41c80722b */ /* 0x000fe20000000080 */
[----:B------:R-:W-:Y:S01]  /*dba00*/  STL.64 [R1+0x7bc0], R10 ;  /* 0x007bc00a01007387 */ /* 0x000fe20000100a00 */
[----:B------:R-:W-:Y:S02]  /*dba10*/  DFMA R8, R164, R232, R8 ;  /* 0x000000e8a408722b */ /* 0x000fe40000000008 */
[----:B------:R-:W-:Y:S01]  /*dba20*/  DFMA R244, R68, -R248, R30 ;  /* 0x800000f844f4722b */ /* 0x000fe2000000001e */
[----:B------:R-:W-:Y:S04]  /*dba30*/  STL.64 [R1+0x7cc0], R22 ;  /* 0x007cc01601007387 */ /* 0x000fe80000100a00 */
[----:B------:R-:W4:Y:S01]  /*dba40*/  LDL.LU.64 R30, [R1+0x7c28] ;  /* 0x007c2800011e7983 */ /* 0x000f220000300a00 */
[----:B------:R-:W-:-:S03]  /*dba50*/  DFMA R8, R166, R86, R8 ;  /* 0x00000056a608722b */ /* 0x000fc60000000008 */
[----:B------:R-:W4:Y:S01]  /*dba60*/  LDL.LU.64 R86, [R1+0xae00] ;  /* 0x00ae000001567983 */ /* 0x000f220000300a00 */
[----:B------:R-:W-:-:S03]  /*dba70*/  DFMA R240, R110, -R246, R128 ;  /* 0x800000f66ef0722b */ /* 0x000fc60000000080 */
[----:B------:R-:W4:Y:S01]  /*dba80*/  LDL.LU.64 R232, [R1+0xae08] ;  /* 0x00ae080001e87983 */ /* 0x000f220000300a00 */
[----:B------:R-:W-:-:S03]  /*dba90*/  DFMA R8, R204, R202, R8 ;  /* 0x000000cacc08722b */ /* 0x000fc60000000008 */
[----:B------:R-:W-:Y:S04]  /*dbaa0*/  STL.64 [R1+0x7aa0], R26 ;  /* 0x007aa01a01007387 */ /* 0x000fe80000100a00 */
[----:B------:R-:W-:Y:S01]  /*dbab0*/  STL.64 [R1+0x7c60], R186 ;  /* 0x007c60ba01007387 */ /* 0x000fe20000100a00 */
        /* <DEDUP_REMOVED lines=15> */
[----:B---3--:R-:W-:-:S03]  /*dbbb0*/  DFMA R8, R228, R66, R8 ;  /* 0x00000042e408722b */ /* 0x008fc60000000008 */
[----:B------:R-:W-:Y:S04]  /*dbbc0*/  STL.64 [R1+0x7b40], R140 ;  /* 0x007b408c01007387 */ /* 0x000fe80000100a00 */
[----:B------:R-:W-:Y:S01]  /*dbbd0*/  STL.64 [R1+0x77c8], R188 ;  /* 0x0077c8bc01007387 */ /* 0x000fe20000100a00 */
[----:B------:R-:W-:-:S03]  /*dbbe0*/  DFMA R12, R208, R12, R8 ;  /* 0x0000000cd00c722b */ /* 0x000fc60000000008 */
[----:B------:R-:W-:Y:S04]  /*dbbf0*/  STL.64 [R1+0x7ee0], R14 ;  /* 0x007ee00e01007387 */ /* 0x000fe80000100a00 */
[----:B------:R-:W-:Y:S04]  /*dbc00*/  STL.64 [R1+0x77c0], R234 ;  /* 0x0077c0ea01007387 */ /* 0x000fe80000100a00 */
[----:B------:R-:W-:Y:S04]  /*dbc10*/  STL.64 [R1+0x77f0], R226 ;  /* 0x0077f0e201007387 */ /* 0x000fe80000100a00 */
[----:B------:R-:W3:Y:S04]  /*dbc20*/  LDL.LU.64 R32, [R1+0xae18] ;  /* 0x00ae180001207983 */ /* 0x000ee80000300a00 */
[----:B------:R-:W3:Y:S04]  /*dbc30*/  LDL.LU.64 R34, [R1+0xae10] ;  /* 0x00ae100001227983 */ /* 0x000ee80000300a00 */
[----:B------:R-:W3:Y:S01]  /*dbc40*/  LDL.LU.64 R182, [R1+0x7a30] ;  /* 0x007a300001b67983 */ /* 0x000ee20000300a00 */
[----:B--2---:R-:W-:-:S02]  /*dbc50*/  DFMA R12, R16, R60, R12 ;  /* 0x0000003c100c722b */ /* 0x004fc4000000000c */
[----:B------:R-:W-:Y:S01]  /*dbc60*/  DFMA R8, R146, R42, R210 ;  /* 0x0000002a9208722b */ /* 0x000fe200000000d2 */
[----:B------:R-:W2:Y:S05]  /*dbc70*/  LDL.LU.64 R60, [R1+0x7ba0] ;  /* 0x007ba000013c7983 */ /* 0x000eaa0000300a00 */
[----:B----4-:R-:W-:Y:S01]  /*dbc80*/  DFMA R66, R10, R64, R12 ;  /* 0x000000400a42722b */ /* 0x010fe2000000000c */
[----:B------:R-:W4:Y:S01]  /*dbc90*/  LDL.LU.64 R64, [R1+0x7bd8] ;  /* 0x007bd80001407983 */ /* 0x000f220000300a00 */
[----:B------:R-:W-:-:S08]  /*dbca0*/  DFMA R8, R92, R212, R8 ;  /* 0x000000d45c08722b */ /* 0x000fd00000000008 */
[----:B------:R-:W-:Y:S02]  /*dbcb0*/  DFMA R90, R220, R216, R8 ;  /* 0x000000d8dc5a722b */ /* 0x000fe40000000008 */
[----:B------:R-:W-:Y:S02]  /*dbcc0*/  DFMA R8, -R172, R116, R190 ;  /* 0x00000074ac08722b */ /* 0x000fe400000001be */
[----:B------:R-:W-:-:S06]  /*dbcd0*/  DFMA R12, R62, -R236, R192 ;  /* 0x800000ec3e0c722b */ /* 0x000fcc00000000c0 */
[----:B------:R-:W-:Y:S02]  /*dbce0*/  DFMA R8, R2, -R174, R8 ;  /* 0x800000ae0208722b */ /* 0x000fe40000000008 */
[----:B------:R-:W-:Y:S02]  /*dbcf0*/  DFMA R172, R28, -R242, R122 ;  /* 0x800000f21cac722b */ /* 0x000fe4000000007a */
[----:B------:R-:W-:-:S04]  /*dbd00*/  DFMA R122, R118, -R238, R12 ;  /* 0x800000ee767a722b */ /* 0x000fc8000000000c */
[----:B------:R-:W-:-:S04]  /*dbd10*/  DFMA R8, R118, -R70, R8 ;  /* 0x800000467608722b */ /* 0x000fc80000000008 */
[----:B------:R-:W-:-:S04]  /*dbd20*/  DFMA R122, R110, -R74, R122 ;  /* 0x8000004a6e7a722b */ /* 0x000fc8000000007a */
[----:B------:R-:W-:-:S04]  /*dbd30*/  DFMA R8, R28, -R50, R8 ;  /* 0x800000321c08722b */ /* 0x000fc80000000008 */
[----:B------:R-:W-:Y:S01]  /*dbd40*/  DFMA R202, R106, -R52, R122 ;  /* 0x800000346aca722b */ /* 0x000fe2000000007a */
[----:B------:R-:W3:Y:S03]  /*dbd50*/  LDL.LU.64 R52, [R1+0x80e0] ;  /* 0x0080e00001347983 */ /* 0x000ee60000300a00 */
[----:B------:R-:W-:Y:S02]  /*dbd60*/  DFMA R220, R110, -R20, R8 ;  /* 0x800000146edc722b */ /* 0x000fe40000000008 */
[----:B------:R-:W2:Y:S01]  /*dbd70*/  LDL.LU.64 R8, [R1+0x7f20] ;  /* 0x007f200001087983 */ /* 0x000ea20000300a00 */
[----:B------:R-:W-:-:S07]  /*dbd80*/  DADD R42, -RZ, -R42 ;  /* 0x00000000ff2a7229 */ /* 0x000fce000000092a */
[----:B------:R-:W-:Y:S04]  /*dbd90*/  STL.128 [R1+0x68e0], R40 ;  /* 0x0068e02801007387 */ /* 0x000fe80000100c00 */
[----:B------:R0:W-:Y:S04]  /*dbda0*/  STL.64 [R1+0x6cc0], R48 ;  /* 0x006cc03001007387 */ /* 0x0001e80000100a00 */
[----:B0-----:R-:W3:Y:S01]  /*dbdb0*/  LDL.128 R48, [R1+0x3c30] ;  /* 0x003c300001307983 */ /* 0x001ee20000100c00 */
[----:B----4-:R-:W-:-:S03]  /*dbdc0*/  DFMA R238, R176, R64, R66 ;  /* 0x00000040b0ee722b */ /* 0x010fc60000000042 */
[----:B------:R-:W4:Y:S01]  /*dbdd0*/  LDL.64 R66, [R1+0x9a90] ;  /* 0x009a900001427983 */ /* 0x000f220000100a00 */
[----:B------:R-:W-:Y:S02]  /*dbde0*/  DFMA R12, R72, -R178, R180 ;  /* 0x800000b2480c722b */ /* 0x000fe400000000b4 */
[----:B------:R-:W-:Y:S01]  /*dbdf0*/  DFMA R174, R106, -R156, R240 ;  /* 0x8000009c6aae722b */ /* 0x000fe200000000f0 */
[----:B------:R-:W-:Y:S04]  /*dbe00*/  STL.64 [R1+0x6cf0], R10 ;  /* 0x006cf00a01007387 */ /* 0x000fe80000100a00 */
[----:B------:R-:W-:Y:S01]  /*dbe10*/  STL.64 [R1+0x6ca8], R22 ;  /* 0x006ca81601007387 */ /* 0x000fe20000100a00 */
[----:B------:R-:W-:Y:S02]  /*dbe20*/  DFMA R12, R68, -R58, R12 ;  /* 0x8000003a440c722b */ /* 0x000fe4000000000c */
[----:B------:R-:W-:Y:S01]  /*dbe30*/  DFMA R212, R72, -R56, R174 ;  /* 0x8000003848d4722b */ /* 0x000fe200000000ae */
[----:B------:R-:W-:Y:S04]  /*dbe40*/  STL.64 [R1+0x6d10], R26 ;  /* 0x006d101a01007387 */ /* 0x000fe80000100a00 */
[----:B------:R0:W-:Y:S01]  /*dbe50*/  STL.64 [R1+0x6c20], R224 ;  /* 0x006c20e001007387 */ /* 0x0001e20000100a00 */
[----:B------:R-:W-:Y:S01]  /*dbe60*/  DFMA R216, R4, -R44, R12 ;  /* 0x8000002c04d8722b */ /* 0x000fe2000000000c */
[----:B------:R-:W-:Y:S01]  /*dbe70*/  MOV R12, R40 ;  /* 0x00000028000c7202 */ /* 0x000fe20000000f00 */
[----:B------:R-:W-:Y:S01]  /*dbe80*/  IMAD.MOV.U32 R13, RZ, RZ, R41 ;  /* 0x000000ffff0d7224 */ /* 0x000fe200078e0029 */
[----:B------:R-:W4:Y:S01]  /*dbe90*/  LDL.LU.64 R156, [R1+0x7b50] ;  /* 0x007b5000019c7983 */ /* 0x000f220000300a00 */
[----:B------:R-:W-:-:S03]  /*dbea0*/  DFMA R172, R110, -R88, R172 ;  /* 0x800000586eac722b */ /* 0x000fc600000000ac */
[----:B------:R-:W-:Y:S04]  /*dbeb0*/  STL.64 [R1+0x6c98], R232 ;  /* 0x006c98e801007387 */ /* 0x000fe80000100a00 */
[----:B0-----:R-:W4:Y:S04]  /*dbec0*/  LDL.LU.64 R224, [R1+0x7b10] ;  /* 0x007b100001e07983 */ /* 0x001f280000300a00 */
[----:B------:R-:W-:Y:S04]  /*dbed0*/  STL.64 [R1+0x6bd0], R38 ;  /* 0x006bd02601007387 */ /* 0x000fe80000100a00 */
[----:B------:R-:W-:Y:S04]  /*dbee0*/  STL.64 [R1+0x6cd8], R208 ;  /* 0x006cd8d001007387 */ /* 0x000fe80000100a00 */
[----:B------:R0:W-:Y:S01]  /*dbef0*/  STL.64 [R1+0x6ca0], R186 ;  /* 0x006ca0ba01007387 */ /* 0x0001e20000100a00 */
[----:B--2---:R-:W-:-:S02]  /*dbf00*/  DFMA R174, R12, R30, R8 ;  /* 0x0000001e0cae722b */ /* 0x004fc40000000008 */
[----:B---3--:R-:W-:Y:S01]  /*dbf10*/  DFMA R8, -R18, R86, R52 ;  /* 0x000000561208722b */ /* 0x008fe20000000134 */
[----:B------:R-:W2:Y:S04]  /*dbf20*/  LDL.LU.64 R12, [R1+0x7ce0] ;  /* 0x007ce000010c7983 */ /* 0x000ea80000300a00 */
[----:B------:R-:W-:Y:S04]  /*dbf30*/  STL.64 [R1+0x6d20], R84 ;  /* 0x006d205401007387 */ /* 0x000fe80000100a00 */
[----:B------:R-:W-:Y:S04]  /*dbf40*/  STL.64 [R1+0x6cd0], R228 ;  /* 0x006cd0e401007387 */ /* 0x000fe80000100a00 */
[----:B------:R-:W-:Y:S04]  /*dbf50*/  STL.64 [R1+0x6ce0], R16 ;  /* 0x006ce01001007387 */ /* 0x000fe80000100a00 */
[----:B0-----:R-:W3:Y:S04]  /*dbf60*/  LDL.LU.64 R186, [R1+0x7ae8] ;  /* 0x007ae80001ba7983 */ /* 0x001ee80000300a00 */
[----:B------:R-:W3:Y:S04]  /*dbf70*/  LDL.LU.64 R208, [R1+0x7a60] ;  /* 0x007a600001d07983 */ /* 0x000ee80000300a00 */
[----:B------:R-:W-:Y:S04]  /*dbf80*/  STL.64 [R1+0x7de0], R48 ;  /* 0x007de03001007387 */ /* 0x000fe80000100a00 */
[----:B------:R-:W3:Y:S04]  /*dbf90*/  LDL.LU.64 R232, [R1+0x7ae0] ;  /* 0x007ae00001e87983 */ /* 0x000ee80000300a00 */
[----:B------:R-:W3:Y:S04]  /*dbfa0*/  LDL.LU.64 R88, [R1+0x7c48] ;  /* 0x007c480001587983 */ /* 0x000ee80000300a00 */
[----:B------:R-:W3:Y:S04]  /*dbfb0*/  LDL.LU.64 R38, [R1+0x7d40] ;  /* 0x007d400001267983 */ /* 0x000ee80000300a00 */
[----:B------:R-:W3:Y:S04]  /*dbfc0*/  LDL.128 R40, [R1+0x6230] ;  /* 0x0062300001287983 */ /* 0x000ee80000100c00 */
[----:B------:R-:W-:Y:S04]  /*dbfd0*/  STL.64 [R1+0x6d08], R176 ;  /* 0x006d08b001007387 */ /* 0x000fe80000100a00 */
[----:B------:R-:W-:Y:S04]  /*dbfe0*/  STL.64 [R1+0x6d18], R222 ;  /* 0x006d18de01007387 */ /* 0x000fe80000100a00 */
[----:B------:R-:W-:Y:S04]  /*dbff0*/  STL.64 [R1+0x6d60], R194 ;  /* 0x006d60c201007387 */ /* 0x000fe80000100a00 */
[----:B------:R-:W-:Y:S04]  /*dc000*/  STL.64 [R1+0x6d68], R24 ;  /* 0x006d681801007387 */ /* 0x000fe80000100a00 */
[----:B------:R-:W-:Y:S04]  /*dc010*/  STL.64 [R1+0x6d78], R230 ;  /* 0x006d78e601007387 */ /* 0x000fe80000100a00 */
[----:B------:R-:W-:Y:S04]  /*dc020*/  STL.64 [R1+0x6d98], R188 ;  /* 0x006d98bc01007387 */ /* 0x000fe80000100a00 */
[----:B------:R-:W-:Y:S04]  /*dc030*/  STL.64 [R1+0x6d88], R36 ;  /* 0x006d882401007387 */ /* 0x000fe80000100a00 */
[----:B------:R-:W3:Y:S01]  /*dc040*/  LDL.128 R56, [R1+0x64b0] ;  /* 0x0064b00001387983 */ /* 0x000ee20000100c00 */
[----:B------:R-:W-:-:S03]  /*dc050*/  DFMA R236, R4, R182, R184 ;  /* 0x000000b604ec722b */ /* 0x000fc600000000b8 */
[----:B------:R-:W-:Y:S01]  /*dc060*/  STL.64 [R1+0x6da0], R226 ;  /* 0x006da0e201007387 */ /* 0x000fe20000100a00 */
[----:B------:R-:W-:Y:S02]  /*dc070*/  DFMA R128, R4, -R250, R244 ;  /* 0x800000fa0480722b */ /* 0x000fe400000000f4 */
[----:B------:R-:W-:Y:S01]  /*dc080*/  DFMA R206, R106, -R54, R172 ;  /* 0x800000366ace722b */ /* 0x000fe200000000ac */
[----:B------:R-:W3:Y:S04]  /*dc090*/  LDL.128 R248, [R1+0x64a0] ;  /* 0x0064a00001f87983 */ /* 0x000ee80000100c00 */
[----:B------:R-:W3:Y:S01]  /*dc0a0*/  LDL.128 R240, [R1+0x64c0] ;  /* 0x0064c00001f07983 */ /* 0x000ee20000100c00 */
[----:B----4-:R-:W-:-:S03]  /*dc0b0*/  DFMA R6, -R6, R66, R8 ;  /* 0x000000420606722b */ /* 0x010fc60000000108 */
[----:B------:R-:W-:Y:S04]  /*dc0c0*/  STL.64 [R1+0x6d58], R46 ;  /* 0x006d582e01007387 */ /* 0x000fe80000100a00 */
[----:B------:R-:W4:Y:S04]  /*dc0d0*/  LDL.128 R8, [R1+0x4160] ;  /* 0x0041600001087983 */ /* 0x000f280000100c00 */
[----:B------:R-:W-:Y:S04]  /*dc0e0*/  STL.64 [R1+0x78e8], R6 ;  /* 0x0078e80601007387 */ /* 0x000fe80000100a00 */
[----:B------:R0:W-:Y:S04]  /*dc0f0*/  STL.64 [R1+0x6a60], R6 ;  /* 0x006a600601007387 */ /* 0x0001e80000100a00 */
[----:B------:R-:W3:Y:S01]  /*dc100*/  LDL.128 R244, [R1+0x3bc0] ;  /* 0x003bc00001f47983 */ /* 0x000ee20000100c00 */
[----:B0-----:R-:W-:-:S02]  /*dc110*/  IMAD.MOV.U32 R6, RZ, RZ, R50 ;  /* 0x000000ffff067224 */ /* 0x001fc400078e0032 */
[----:B------:R-:W-:Y:S02]  /*dc120*/  IMAD.MOV.U32 R7, RZ, RZ, R51 ;  /* 0x000000ffff077224 */ /* 0x000fe400078e0033 */
[----:B------:R-:W2:Y:S04]  /*dc130*/  LDL.128 R48, [R1+0x3d90] ;  /* 0x003d900001307983 */ /* 0x000ea80000100c00 */
[----:B--2---:R0:W-:Y:S01]  /*dc140*/  STL.64 [R1+0x7dd0], R48 ;  /* 0x007dd03001007387 */ /* 0x0041e20000100a00 */
[----:B------:R-:W-:Y:S01]  /*dc150*/  MOV R22, R50 ;  /* 0x0000003200167202 */ /* 0x000fe20000000f00 */
[----:B------:R-:W-:Y:S02]  /*dc160*/  IMAD.MOV.U32 R23, RZ, RZ, R51 ;  /* 0x000000ffff177224 */ /* 0x000fe400078e0033 */
[----:B0-----:R-:W2:Y:S01]  /*dc170*/  LDL.128 R48, [R1+0x4180] ;  /* 0x0041800001307983 */ /* 0x001ea20000100c00 */
[----:B----4-:R-:W-:Y:S01]  /*dc180*/  IMAD.MOV.U32 R26, RZ, RZ, R8 ;  /* 0x000000ffff1a7224 */ /* 0x010fe200078e0008 */
[----:B------:R-:W-:-:S02]  /*dc190*/  MOV R27, R9 ;  /* 0x00000009001b7202 */ /* 0x000fc40000000f00 */
[----:B------:R-:W4:Y:S01]  /*dc1a0*/  LDL.LU.64 R8, [R1+0x7cd0] ;  /* 0x007cd00001087983 */ /* 0x000f220000300a00 */
[----:B------:R-:W-:-:S03]  /*dc1b0*/  DFMA R12, R84, R12, R238 ;  /* 0x0000000c540c722b */ /* 0x000fc600000000ee */
[----:B------:R-:W4:Y:S04]  /*dc1c0*/  LDL.LU.64 R84, [R1+0x7bd0] ;  /* 0x007bd00001547983 */ /* 0x000f280000300a00 */
[----:B------:R-:W4:Y:S04]  /*dc1d0*/  LDL.LU.64 R228, [R1+0x7ba8] ;  /* 0x007ba80001e47983 */ /* 0x000f280000300a00 */
[----:B------:R-:W4:Y:S01]  /*dc1e0*/  LDL.LU.64 R176, [R1+0x7990] ;  /* 0x0079900001b07983 */ /* 0x000f220000300a00 */
[----:B---3--:R-:W-:Y:S01]  /*dc1f0*/  IMAD.MOV.U32 R210, RZ, RZ, R40 ;  /* 0x000000ffffd27224 */ /* 0x008fe200078e0028 */
[----:B------:R-:W-:Y:S01]  /*dc200*/  MOV R211, R41 ;  /* 0x0000002900d37202 */ /* 0x000fe20000000f00 */
[----:B------:R-:W-:Y:S01]  /*dc210*/  IMAD.MOV.U32 R196, RZ, RZ, R42 ;  /* 0x000000ffffc47224 */ /* 0x000fe200078e002a */
[----:B------:R-:W3:Y:S01]  /*dc220*/  LDL.LU.64 R66, [R1+0x7ac0] ;  /* 0x007ac00001427983 */ /* 0x000ee20000300a00 */
[----:B------:R-:W-:-:S03]  /*dc230*/  IMAD.MOV.U32 R197, RZ, RZ, R43 ;  /* 0x000000ffffc57224 */ /* 0x000fc600078e002b */
[----:B------:R-:W3:Y:S01]  /*dc240*/  LDL.128 R40, [R1+0x62c0] ;  /* 0x0062c00001287983 */ /* 0x000ee20000100c00 */
[----:B------:R-:W-:Y:S01]  /*dc250*/  DADD R172, -RZ, -R30 ;  /* 0x00000000ffac7229 */ /* 0x000fe2000000091e */
[----:B------:R-:W-:Y:S01]  /*dc260*/  MOV R178, R56 ;  /* 0x0000003800b27202 */ /* 0x000fe20000000f00 */
[----:B------:R-:W-:Y:S01]  /*dc270*/  IMAD.MOV.U32 R179, RZ, RZ, R57 ;  /* 0x000000ffffb37224 */ /* 0x000fe200078e0039 */
[----:B------:R-:W-:Y:S01]  /*dc280*/  MOV R71, R59 ;  /* 0x0000003b00477202 */ /* 0x000fe20000000f00 */
[----:B------:R-:W-:Y:S01]  /*dc290*/  IMAD.MOV.U32 R70, RZ, RZ, R58 ;  /* 0x000000ffff467224 */ /* 0x000fe200078e003a */
[----:B------:R-:W-:Y:S01]  /*dc2a0*/  DFMA R198, R128, R60, R236 ;  /* 0x0000003c80c6722b */ /* 0x000fe200000000ec */
[----:B------:R-:W3:Y:S01]  /*dc2b0*/  LDL.128 R56, [R1+0x62e0] ;  /* 0x0062e00001387983 */ /* 0x000ee20000100c00 */
[----:B------:R-:W-:Y:S01]  /*dc2c0*/  IMAD.MOV.U32 R54, RZ, RZ, R242 ;  /* 0x000000ffff367224 */ /* 0x000fe200078e00f2 */
[----:B------:R-:W-:Y:S02]  /*dc2d0*/  MOV R55, R243 ;  /* 0x000000f300377202 */ /* 0x000fe40000000f00 */
[----:B------:R-:W-:Y:S04]  /*dc2e0*/  STL.64 [R1+0x6ce8], R14 ;  /* 0x006ce80e01007387 */ /* 0x000fe80000100a00 */
[----:B------:R-:W3:Y:S01]  /*dc2f0*/  LDL.LU R252, [R1+0xab3c] ;  /* 0x00ab3c0001fc7983 */ /* 0x000ee20000300800 */
[----:B--2---:R-:W-:Y:S01]  /*dc300*/  IMAD.MOV.U32 R16, RZ, RZ, R50 ;  /* 0x000000ffff107224 */ /* 0x004fe200078e0032 */
[----:B------:R-:W-:Y:S01]  /*dc310*/  MOV R17, R51 ;  /* 0x0000003300117202 */ /* 0x000fe20000000f00 */
[----:B----4-:R-:W-:Y:S01]  /*dc320*/  DFMA R12, R130, R8, R12 ;  /* 0x00000008820c722b */ /* 0x010fe2000000000c */
[----:B------:R-:W2:Y:S01]  /*dc330*/  LDL.LU.64 R50, [R1+0x80b0] ;  /* 0x0080b00001327983 */ /* 0x000ea20000300a00 */
[----:B------:R-:W-:-:S03]  /*dc340*/  DFMA R8, R108, R224, R90 ;  /* 0x000000e06c08722b */ /* 0x000fc6000000005a */
[----:B------:R-:W4:Y:S04]  /*dc350*/  LDL.LU.64 R90, [R1+0x7e38] ;  /* 0x007e3800015a7983 */ /* 0x000f280000300a00 */
[----:B------:R0:W-:Y:S01]  /*dc360*/  STL.64 [R1+0x7c80], R48 ;  /* 0x007c803001007387 */ /* 0x0001e20000100a00 */
[----:B------:R-:W-:-:S03]  /*dc370*/  DFMA R8, R130, R156, R8 ;  /* 0x0000009c8208722b */ /* 0x000fc60000000008 */
[----:B------:R-:W4:Y:S01]  /*dc380*/  LDL.LU.64 R156, [R1+0x7980] ;  /* 0x00798000019c7983 */ /* 0x000f220000300a00 */
[----:B------:R-:W-:-:S03]  /*dc390*/  DFMA R12, R124, R88, R12 ;  /* 0x000000587c0c722b */ /* 0x000fc6000000000c */
[----:B------:R-:W4:Y:S04]  /*dc3a0*/  LDL.LU.64 R88, [R1+0x7900] ;  /* 0x0079000001587983 */ /* 0x000f280000300a00 */
[----:B0-----:R-:W4:Y:S01]  /*dc3b0*/  LDL.LU.64 R48, [R1+0x7d28] ;  /* 0x007d280001307983 */ /* 0x001f220000300a00 */
[----:B------:R-:W-:-:S03]  /*dc3c0*/  DFMA R12, R132, R38, R12 ;  /* 0x00000026840c722b */ /* 0x000fc6000000000c */
[----:B------:R-:W4:Y:S01]  /*dc3d0*/  LDL.LU.64 R38, [R1+0x7b98] ;  /* 0x007b980001267983 */ /* 0x000f220000300a00 */
[----:B---3--:R-:W-:Y:S01]  /*dc3e0*/  MOV R204, R40 ;  /* 0x0000002800cc7202 */ /* 0x008fe20000000f00 */
[----:B------:R-:W-:Y:S01]  /*dc3f0*/  IMAD.MOV.U32 R205, RZ, RZ, R41 ;  /* 0x000000ffffcd7224 */ /* 0x000fe200078e0029 */
[----:B------:R-:W-:Y:S01]  /*dc400*/  MOV R193, R43 ;  /* 0x0000002b00c17202 */ /* 0x000fe20000000f00 */
[----:B------:R-:W-:Y:S01]  /*dc410*/  IMAD.MOV.U32 R192, RZ, RZ, R42 ;  /* 0x000000ffffc07224 */ /* 0x000fe200078e002a */
[----:B------:R0:W-:Y:S04]  /*dc420*/  STL.128 [R1+0x69e0], R172 ;  /* 0x0069e0ac01007387 */ /* 0x0001e80000100c00 */
[----:B------:R-:W3:Y:S01]  /*dc430*/  LDL.128 R236, [R1+0x3bb0] ;  /* 0x003bb00001ec7983 */ /* 0x000ee20000100c00 */
[----:B--2---:R-:W-:-:S03]  /*dc440*/  DFMA R122, R154, R50, R208 ;  /* 0x000000329a7a722b */ /* 0x004fc600000000d0 */
[----:B------:R-:W2:Y:S04]  /*dc450*/  LDL.LU.64 R224, [R1+0x7988] ;  /* 0x0079880001e07983 */ /* 0x000ea80000300a00 */
[----:B------:R-:W3:Y:S01]  /*dc460*/  LDL.LU.64 R208, [R1+0x7d88] ;  /* 0x007d880001d07983 */ /* 0x000ee20000300a00 */
[----:B------:R-:W-:-:S03]  /*dc470*/  DFMA R8, R124, R186, R8 ;  /* 0x000000ba7c08722b */ /* 0x000fc60000000008 */
[----:B------:R-:W2:Y:S01]  /*dc480*/  LDL.LU.64 R50, [R1+0x7b70] ;  /* 0x007b700001327983 */ /* 0x000ea20000300a00 */
[----:B----4-:R-:W-:-:S03]  /*dc490*/  DFMA R122, R146, R90, R122 ;  /* 0x0000005a927a722b */ /* 0x010fc6000000007a */
[----:B------:R-:W4:Y:S01]  /*dc4a0*/  LDL.LU.64 R186, [R1+0x78b8] ;  /* 0x0078b80001ba7983 */ /* 0x000f220000300a00 */
[----:B------:R-:W-:-:S03]  /*dc4b0*/  DFMA R8, R126, R232, R8 ;  /* 0x000000e87e08722b */ /* 0x000fc60000000008 */
[----:B------:R-:W4:Y:S01]  /*dc4c0*/  LDL.LU.64 R232, [R1+0x7ad8] ;  /* 0x007ad80001e87983 */ /* 0x000f220000300a00 */
[----:B------:R-:W-:-:S03]  /*dc4d0*/  DFMA R122, R222, R156, R122 ;  /* 0x0000009cde7a722b */ /* 0x000fc6000000007a */
[----:B------:R-:W4:Y:S01]  /*dc4e0*/  LDL.LU.64 R222, [R1+0x7ac8] ;  /* 0x007ac80001de7983 */ /* 0x000f220000300a00 */
[----:B------:R-:W-:Y:S02]  /*dc4f0*/  DFMA R12, R134, R48, R12 ;  /* 0x00000030860c722b */ /* 0x000fe4000000000c */
[----:B------:R-:W-:Y:S01]  /*dc500*/  DFMA R8, R132, R84, R8 ;  /* 0x000000548408722b */ /* 0x000fe20000000008 */
[----:B------:R-:W4:Y:S04]  /*dc510*/  LDL.LU.64 R48, [R1+0x8048] ;  /* 0x0080480001307983 */ /* 0x000f280000300a00 */
[----:B------:R-:W4:Y:S01]  /*dc520*/  LDL.LU.64 R84, [R1+0x8040] ;  /* 0x0080400001547983 */ /* 0x000f220000300a00 */
[----:B------:R-:W-:Y:S02]  /*dc530*/  DFMA R12, R140, R88, R12 ;  /* 0x000000588c0c722b */ /* 0x000fe4000000000c */
[----:B------:R-:W-:Y:S01]  /*dc540*/  DFMA R8, R134, R228, R8 ;  /* 0x000000e48608722b */ /* 0x000fe20000000008 */
[----:B------:R-:W4:Y:S04]  /*dc550*/  LDL.128 R40, [R1+0x63d0] ;  /* 0x0063d00001287983 */ /* 0x000f280000100c00 */
[----:B------:R-:W4:Y:S04]  /*dc560*/  LDL.LU.64 R228, [R1+0x7d78] ;  /* 0x007d780001e47983 */ /* 0x000f280000300a00 */
[----:B0-----:R-:W4:Y:S01]  /*dc570*/  LDL.LU.64 R172, [R1+0x7858] ;  /* 0x0078580001ac7983 */ /* 0x001f220000300a00 */
[----:B------:R-:W-:Y:S01]  /*dc580*/  IMAD.MOV.U32 R64, RZ, RZ, R56 ;  /* 0x000000ffff407224 */ /* 0x000fe200078e0038 */
[----:B------:R-:W-:Y:S01]  /*dc590*/  MOV R20, R58 ;  /* 0x0000003a00147202 */ /* 0x000fe20000000f00 */
[----:B------:R-:W-:Y:S01]  /*dc5a0*/  IMAD.MOV.U32 R65, RZ, RZ, R57 ;  /* 0x000000ffff417224 */ /* 0x000fe200078e0039 */
[----:B------:R0:W-:Y:S01]  /*dc5b0*/  STL.64 [R1+0x6d50], R140 ;  /* 0x006d508c01007387 */ /* 0x0001e20000100a00 */
[----:B------:R-:W-:-:S03]  /*dc5c0*/  IMAD.MOV.U32 R21, RZ, RZ, R59 ;  /* 0x000000ffff157224 */ /* 0x000fc600078e003b */
[----:B------:R1:W-:Y:S04]  /*dc5d0*/  STL.64 [R1+0x6da8], R234 ;  /* 0x006da8ea01007387 */ /* 0x0003e80000100a00 */
[----:B------:R0:W5:Y:S04]  /*dc5e0*/  LDL.LU.64 R90, [R1+0xadf8] ;  /* 0x00adf800015a7983 */ /* 0x0001680000300a00 */
[----:B------:R0:W5:Y:S01]  /*dc5f0*/  LDL.LU.64 R156, [R1+0xade0] ;  /* 0x00ade000019c7983 */ /* 0x0001620000300a00 */
[----:B---3--:R-:W-:-:S03]  /*dc600*/  DFMA R122, R126, R208, R122 ;  /* 0x000000d07e7a722b */ /* 0x008fc6000000007a */
[----:B------:R-:W3:Y:S04]  /*dc610*/  LDL.128 R56, [R1+0x63f0] ;  /* 0x0063f00001387983 */ /* 0x000ee80000100c00 */
[----:B------:R-:W3:Y:S01]  /*dc620*/  LDL.LU.64 R208, [R1+0x7c30] ;  /* 0x007c300001d07983 */ /* 0x000ee20000300a00 */
[----:B------:R-:W-:Y:S02]  /*dc630*/  DFMA R12, R46, R38, R12 ;  /* 0x000000262e0c722b */ /* 0x000fe4000000000c */
[----:B------:R-:W-:Y:S01]  /*dc640*/  DFMA R8, R120, R176, R8 ;  /* 0x000000b07808722b */ /* 0x000fe20000000008 */
[----:B------:R-:W3:Y:S04]  /*dc650*/  LDL.LU.64 R46, [R1+0xadd0] ;  /* 0x00add000012e7983 */ /* 0x000ee80000300a00 */
[----:B------:R-:W3:Y:S01]  /*dc660*/  LDL.LU.64 R176, [R1+0x7a88] ;  /* 0x007a880001b07983 */ /* 0x000ee20000300a00 */
[----:B--2---:R-:W-:-:S03]  /*dc670*/  DFMA R12, R194, R50, R12 ;  /* 0x00000032c20c722b */ /* 0x004fc6000000000c */
[----:B------:R-:W2:Y:S01]  /*dc680*/  LDL.LU.64 R194, [R1+0x7ca8] ;  /* 0x007ca80001c27983 */ /* 0x000ea20000300a00 */
[----:B----4-:R-:W-:-:S03]  /*dc690*/  DFMA R122, R132, R48, R122 ;  /* 0x00000030847a722b */ /* 0x010fc6000000007a */
[----:B------:R-:W4:Y:S01]  /*dc6a0*/  LDL.LU.64 R50, [R1+0xadc8] ;  /* 0x00adc80001327983 */ /* 0x000f220000300a00 */
[----:B------:R-:W-:-:S03]  /*dc6b0*/  DFMA R12, R24, R232, R12 ;  /* 0x000000e8180c722b */ /* 0x000fc6000000000c */
[----:B------:R-:W4:Y:S04]  /*dc6c0*/  LDL.LU.64 R232, [R1+0x7928] ;  /* 0x0079280001e87983 */ /* 0x000f280000300a00 */
[----:B------:R-:W4:Y:S01]  /*dc6d0*/  LDL.LU.64 R24, [R1+0x7b90] ;  /* 0x007b900001187983 */ /* 0x000f220000300a00 */
[----:B------:R-:W-:Y:S02]  /*dc6e0*/  DFMA R12, R230, R222, R12 ;  /* 0x000000dee60c722b */ /* 0x000fe4000000000c */
[----:B------:R-:W-:Y:S01]  /*dc6f0*/  DFMA R122, R134, R84, R122 ;  /* 0x00000054867a722b */ /* 0x000fe2000000007a */
[----:B------:R-:W4:Y:S01]  /*dc700*/  LDL.LU.64 R230, [R1+0x7b58] ;  /* 0x007b580001e67983 */ /* 0x000f220000300a00 */
[----:B------:R-:W-:-:S03]  /*dc710*/  DFMA R8, R104, R66, R8 ;  /* 0x000000426808722b */ /* 0x000fc60000000008 */
[----:B------:R-:W4:Y:S01]  /*dc720*/  LDL.LU.64 R84, [R1+0x7b80] ;  /* 0x007b800001547983 */ /* 0x000f220000300a00 */
[----:B------:R-:W-:Y:S01]  /*dc730*/  IMAD.MOV.U32 R200, RZ, RZ, R40 ;  /* 0x000000ffffc87224 */ /* 0x000fe200078e0028 */
[----:B------:R-:W-:Y:S01]  /*dc740*/  MOV R190, R42 ;  /* 0x0000002a00be7202 */ /* 0x000fe20000000f00 */
[----:B------:R-:W-:Y:S01]  /*dc750*/  IMAD.MOV.U32 R201, RZ, RZ, R41 ;  /* 0x000000ffffc97224 */ /* 0x000fe200078e0029 */
[----:B------:R-:W4:Y:S01]  /*dc760*/  LDL.LU.64 R222, [R1+0xadb0] ;  /* 0x00adb00001de7983 */ /* 0x000f220000300a00 */
[----:B------:R-:W-:-:S03]  /*dc770*/  IMAD.MOV.U32 R191, RZ, RZ, R43 ;  /* 0x000000ffffbf7224 */ /* 0x000fc600078e002b */
[----:B------:R-:W4:Y:S04]  /*dc780*/  LDL.LU.64 R48, [R1+0xadc0] ;  /* 0x00adc00001307983 */ /* 0x000f280000300a00 */
[----:B------:R-:W4:Y:S04]  /*dc790*/  LDL.LU.64 R38, [R1+0xadd8] ;  /* 0x00add80001267983 */ /* 0x000f280000300a00 */
[----:B------:R1:W5:Y:S04]  /*dc7a0*/  LDL.LU.64 R88, [R1+0xadf0] ;  /* 0x00adf00001587983 */ /* 0x0003680000300a00 */
[----:B0-----:R0:W5:Y:S01]  /*dc7b0*/  LDL.LU.64 R140, [R1+0xade8] ;  /* 0x00ade800018c7983 */ /* 0x0011620000300a00 */
[----:B---3--:R-:W-:-:S03]  /*dc7c0*/  DFMA R12, R104, R208, R12 ;  /* 0x000000d0680c722b */ /* 0x008fc6000000000c */
[----:B------:R-:W3:Y:S04]  /*dc7d0*/  LDL.128 R40, [R1+0x6240] ;  /* 0x0062400001287983 */ /* 0x000ee80000100c00 */
[----:B------:R-:W3:Y:S01]  /*dc7e0*/  LDL.LU.64 R208, [R1+0xada0] ;  /* 0x00ada00001d07983 */ /* 0x000ee20000300a00 */
[----:B------:R-:W-:Y:S02]  /*dc7f0*/  DFMA R122, R104, R228, R122 ;  /* 0x000000e4687a722b */ /* 0x000fe4000000007a */
[----:B------:R-:W-:Y:S01]  /*dc800*/  DFMA R12, R36, R176, R12 ;  /* 0x000000b0240c722b */ /* 0x000fe2000000000c */
[----:B------:R-:W3:Y:S01]  /*dc810*/  LDL.LU.64 R228, [R1+0x7918] ;  /* 0x0079180001e47983 */ /* 0x000ee20000300a00 */
[----:B------:R-:W-:-:S03]  /*dc820*/  DFMA R8, R116, R224, R8 ;  /* 0x000000e07408722b */ /* 0x000fc60000000008 */
[----:B------:R-:W3:Y:S01]  /*dc830*/  LDL.LU.64 R36, [R1+0x7838] ;  /* 0x0078380001247983 */ /* 0x000ee20000300a00 */
[----:B--2---:R-:W-:-:S03]  /*dc840*/  DFMA R122, R116, R194, R122 ;  /* 0x000000c2747a722b */ /* 0x004fc6000000007a */
[----:B------:R-:W2:Y:S01]  /*dc850*/  LDL.LU.64 R176, [R1+0xad88] ;  /* 0x00ad880001b07983 */ /* 0x000ea20000300a00 */
[----:B----4-:R-:W-:-:S03]  /*dc860*/  DFMA R12, R188, R232, R12 ;  /* 0x000000e8bc0c722b */ /* 0x010fc6000000000c */
[----:B------:R-:W4:Y:S04]  /*dc870*/  LDL.LU.64 R194, [R1+0xad90] ;  /* 0x00ad900001c27983 */ /* 0x000f280000300a00 */
[----:B------:R-:W2:Y:S01]  /*dc880*/  LDL.LU.64 R232, [R1+0xad70] ;  /* 0x00ad700001e87983 */ /* 0x000ea20000300a00 */
[----:B------:R-:W-:-:S03]  /*dc890*/  DFMA R122, R188, R24, R122 ;  /* 0x00000018bc7a722b */ /* 0x000fc6000000007a */
[----:B------:R-:W4:Y:S04]  /*dc8a0*/  LDL.LU.64 R188, [R1+0xad68] ;  /* 0x00ad680001bc7983 */ /* 0x000f280000300a00 */
[----:B------:R-:W4:Y:S04]  /*dc8b0*/  LDL.LU.64 R24, [R1+0xad78] ;  /* 0x00ad780001187983 */ /* 0x000f280000300a00 */
[----:B------:R-:W4:Y:S01]  /*dc8c0*/  LDL.LU.64 R224, [R1+0xada8] ;  /* 0x00ada80001e07983 */ /* 0x000f220000300a00 */
[----:B------:R-:W-:Y:S01]  /*dc8d0*/  IMAD.MOV.U32 R60, RZ, RZ, R56 ;  /* 0x000000ffff3c7224 */ /* 0x000fe200078e0038 */
[----:B------:R-:W-:-:S02]  /*dc8e0*/  MOV R61, R57 ;  /* 0x00000039003d7202 */ /* 0x000fc40000000f00 */
[----:B------:R-:W4:Y:S01]  /*dc8f0*/  LDL.LU.64 R66, [R1+0xadb8] ;  /* 0x00adb80001427983 */ /* 0x000f220000300a00 */
[----:B---3--:R-:W-:-:S03]  /*dc900*/  DFMA R8, R226, R208, R8 ;  /* 0x000000d0e208722b */ /* 0x008fc60000000008 */
[----:B------:R-:W3:Y:S01]  /*dc910*/  LDL.LU.64 R208, [R1+0x7920] ;  /* 0x0079200001d07983 */ /* 0x000ee20000300a00 */
[C---:B------:R-:W-:Y:S01]  /*dc920*/  DFMA R122, R234.reuse, R84, R122 ;  /* 0x00000054ea7a722b */ /* 0x040fe2000000007a */
[----:B------:R-:W-:Y:S01]  /*dc930*/  IMAD.MOV.U32 R184, RZ, RZ, R40 ;  /* 0x000000ffffb87224 */ /* 0x000fe200078e0028 */
[----:B------:R-:W-:Y:S01]  /*dc940*/  MOV R185, R41 ;  /* 0x0000002900b97202 */ /* 0x000fe20000000f00 */
[----:B------:R-:W-:Y:S01]  /*dc950*/  IMAD.MOV.U32 R74, RZ, RZ, R42 ;  /* 0x000000ffff4a7224 */ /* 0x000fe200078e002a */
[----:B------:R-:W3:Y:S01]  /*dc960*/  LDL.LU.64 R226, [R1+0xad98] ;  /* 0x00ad980001e27983 */ /* 0x000ee20000300a00 */
[----:B------:R-:W-:-:S03]  /*dc970*/  DFMA R8, R234, R186, R8 ;  /* 0x000000baea08722b */ /* 0x000fc60000000008 */
[----:B------:R-:W3:Y:S01]  /*dc980*/  LDL.LU.64 R186, [R1+0xad80] ;  /* 0x00ad800001ba7983 */ /* 0x000ee20000300a00 */
[----:B------:R-:W-:Y:S01]  /*dc990*/  IMAD.MOV.U32 R75, RZ, RZ, R43 ;  /* 0x000000ffff4b7224 */ /* 0x000fe200078e002b */
[----:B------:R-:W-:Y:S02]  /*dc9a0*/  DFMA R122, R62, R230, R122 ;  /* 0x000000e63e7a722b */ /* 0x000fe4000000007a */
[----:B------:R-:W3:Y:S01]  /*dc9b0*/  LDL.LU.64 R230, [R1+0x7828] ;  /* 0x0078280001e67983 */ /* 0x000ee20000300a00 */
[----:B------:R-:W-:-:S03]  /*dc9c0*/  DFMA R8, R2, R172, R8 ;  /* 0x000000ac0208722b */ /* 0x000fc60000000008 */
[----:B------:R-:W3:Y:S04]  /*dc9d0*/  LDL.LU.64 R172, [R1+0x7830] ;  /* 0x0078300001ac7983 */ /* 0x000ee80000300a00 */
[----:B------:R-:W3:Y:S01]  /*dc9e0*/  LDL.128 R40, [R1+0x62d0] ;  /* 0x0062d00001287983 */ /* 0x000ee20000100c00 */
[----:B--2---:R-:W-:-:S03]  /*dc9f0*/  DFMA R8, R62, R232, R8 ;  /* 0x000000e83e08722b */ /* 0x004fc60000000008 */
[----:B------:R-:W2:Y:S01]  /*dca00*/  LDL.LU.64 R232, [R1+0x7890] ;  /* 0x0078900001e87983 */ /* 0x000ea20000300a00 */
[----:B------:R-:W-:Y:S02]  /*dca10*/  IMAD.MOV.U32 R56, RZ, RZ, R58 ;  /* 0x000000ffff387224 */ /* 0x000fe400078e003a */
[----:B------:R-:W-:Y:S01]  /*dca20*/  IMAD.MOV.U32 R57, RZ, RZ, R59 ;  /* 0x000000ffff397224 */ /* 0x000fe200078e003b */
[----:B------:R-:W2:Y:S01]  /*dca30*/  LDL.LU.64 R84, [R1+0xad60] ;  /* 0x00ad600001547983 */ /* 0x000ea20000300a00 */
[----:B----4-:R-:W-:-:S03]  /*dca40*/  DFMA R8, R118, R188, R8 ;  /* 0x000000bc7608722b */ /* 0x010fc60000000008 */
[----:B------:R-:W4:Y:S05]  /*dca50*/  LDL.LU.64 R188, [R1+0x7840] ;  /* 0x0078400001bc7983 */ /* 0x000f2a0000300a00 */
[----:B------:R-:W-:Y:S01]  /*dca60*/  DFMA R8, R28, R24, R8 ;  /* 0x000000181c08722b */ /* 0x000fe20000000008 */
[----:B------:R-:W2:Y:S01]  /*dca70*/  LDL.LU.64 R24, [R1+0x78b0] ;  /* 0x0078b00001187983 */ /* 0x000ea20000300a00 */
[----:B---3--:R-:W-:-:S03]  /*dca80*/  DFMA R12, R234, R208, R12 ;  /* 0x000000d0ea0c722b */ /* 0x008fc6000000000c */
[----:B------:R-:W3:Y:S01]  /*dca90*/  LDL.LU.64 R208, [R1+0x7860] ;  /* 0x0078600001d07983 */ /* 0x000ee20000300a00 */
[----:B------:R-:W-:-:S04]  /*dcaa0*/  MOV R182, R40 ;  /* 0x0000002800b67202 */ /* 0x000fc80000000f00 */
[----:B------:R-:W-:Y:S01]  /*dcab0*/  DFMA R12, R62, R228, R12 ;  /* 0x000000e43e0c722b */ /* 0x000fe2000000000c */
[----:B------:R-:W-:Y:S01]  /*dcac0*/  IMAD.MOV.U32 R183, RZ, RZ, R41 ;  /* 0x000000ffffb77224 */ /* 0x000fe200078e0029 */
[----:B------:R-:W-:Y:S01]  /*dcad0*/  DFMA R8, R110, R186, R8 ;  /* 0x000000ba6e08722b */ /* 0x000fe20000000008 */
[----:B------:R-:W3:Y:S04]  /*dcae0*/  LDL.LU.64 R228, [R1+0x78f8] ;  /* 0x0078f80001e47983 */ /* 0x000ee80000300a00 */
[----:B------:R-:W3:Y:S01]  /*dcaf0*/  LDL.LU.64 R186, [R1+0x7888] ;  /* 0x0078880001ba7983 */ /* 0x000ee20000300a00 */
[----:B------:R-:W-:-:S03]  /*dcb00*/  DFMA R12, R118, R36, R12 ;  /* 0x00000024760c722b */ /* 0x000fc6000000000c */
[----:B------:R-:W3:Y:S01]  /*dcb10*/  LDL.LU.64 R36, [R1+0x78f0] ;  /* 0x0078f00001247983 */ /* 0x000ee20000300a00 */
[----:B----4-:R-:W-:Y:S02]  /*dcb20*/  DFMA R122, R28, R188, R122 ;  /* 0x000000bc1c7a722b */ /* 0x010fe4000000007a */
[----:B------:R-:W-:Y:S01]  /*dcb30*/  DFMA R8, R106, R176, R8 ;  /* 0x000000b06a08722b */ /* 0x000fe20000000008 */
[----:B------:R-:W4:Y:S01]  /*dcb40*/  LDL.LU.64 R188, [R1+0x7a58] ;  /* 0x007a580001bc7983 */ /* 0x000f220000300a00 */
[----:B------:R-:W-:-:S03]  /*dcb50*/  DFMA R12, R110, R172, R12 ;  /* 0x000000ac6e0c722b */ /* 0x000fc6000000000c */
[----:B------:R-:W4:Y:S01]  /*dcb60*/  LDL.LU.64 R176, [R1+0x79a8] ;  /* 0x0079a80001b07983 */ /* 0x000f220000300a00 */
[----:B--2---:R-:W-:-:S03]  /*dcb70*/  DFMA R24, R110, R24, R122 ;  /* 0x000000186e18722b */ /* 0x004fc6000000007a */
[----:B------:R-:W2:Y:S01]  /*dcb80*/  LDL.LU.64 R172, [R1+0x7b30] ;  /* 0x007b300001ac7983 */ /* 0x000ea20000300a00 */
[----:B------:R-:W-:-:S03]  /*dcb90*/  DFMA R12, R106, R230, R12 ;  /* 0x000000e66a0c722b */ /* 0x000fc6000000000c */
[----:B------:R-:W2:Y:S01]  /*dcba0*/  LDL.LU.64 R122, [R1+0x7960] ;  /* 0x00796000017a7983 */ /* 0x000ea20000300a00 */
[----:B------:R-:W-:Y:S01]  /*dcbb0*/  IMAD.MOV.U32 R44, RZ, RZ, R42 ;  /* 0x000000ffff2c7224 */ /* 0x000fe200078e002a */
[----:B------:R-:W-:Y:S02]  /*dcbc0*/  MOV R45, R43 ;  /* 0x0000002b002d7202 */ /* 0x000fe40000000f00 */
[----:B------:R-:W2:Y:S01]  /*dcbd0*/  LDL.128 R40, [R1+0x63e0] ;  /* 0x0063e00001287983 */ /* 0x000ea20000100c00 */
[----:B------:R-:W-:Y:S02]  /*dcbe0*/  DFMA R24, R106, R232, R24 ;  /* 0x000000e86a18722b */ /* 0x000fe40000000018 */
[C---:B------:R-:W-:Y:S01]  /*dcbf0*/  DFMA R8, R72.reuse, R194, R8 ;  /* 0x000000c24808722b */ /* 0x040fe20000000008 */
[----:B------:R-:W-:Y:S01]  /*dcc00*/  MOV R58, R240 ;  /* 0x000000f0003a7202 */ /* 0x000fe20000000f00 */
[----:B------:R-:W-:Y:S01]  /*dcc10*/  IMAD.MOV.U32 R59, RZ, RZ, R241 ;  /* 0x000000ffff3b7224 */ /* 0x000fe200078e00f1 */
[----:B-1----:R0:W5:Y:S04]  /*dcc20*/  LDL.LU.64 R234, [R1+0xad58] ;  /* 0x00ad580001ea7983 */ /* 0x0021680000300a00 */
[----:B------:R-:W2:Y:S04]  /*dcc30*/  LDL.128 R240, [R1+0x64d0] ;  /* 0x0064d00001f07983 */ /* 0x000ea80000100c00 */
[----:B------:R0:W5:Y:S01]  /*dcc40*/  LDL.LU.64 R230, [R1+0xad48] ;  /* 0x00ad480001e67983 */ /* 0x0001620000300a00 */
[----:B---3--:R-:W-:-:S03]  /*dcc50*/  DFMA R12, R72, R208, R12 ;  /* 0x000000d0480c722b */ /* 0x008fc6000000000c */
[----:B------:R0:W5:Y:S01]  /*dcc60*/  LDL.LU.64 R232, [R1+0xad50] ;  /* 0x00ad500001e87983 */ /* 0x0001620000300a00 */
[----:B------:R-:W-:-:S03]  /*dcc70*/  DFMA R8, R68, R226, R8 ;  /* 0x000000e24408722b */ /* 0x000fc60000000008 */
[----:B------:R-:W3:Y:S04]  /*dcc80*/  LDL.LU.64 R208, [R1+0x7ca0] ;  /* 0x007ca00001d07983 */ /* 0x000ee80000300a00 */
[----:B------:R0:W5:Y:S01]  /*dcc90*/  LDL.LU.64 R226, [R1+0xad38] ;  /* 0x00ad380001e27983 */ /* 0x0001620000300a00 */
[----:B------:R-:W-:-:S08]  /*dcca0*/  DFMA R12, R68, R186, R12 ;  /* 0x000000ba440c722b */ /* 0x000fd0000000000c */
[----:B------:R-:W-:Y:S01]  /*dccb0*/  DFMA R12, R4, R36, R12 ;  /* 0x00000024040c722b */ /* 0x000fe2000000000c */
[----:B------:R-:W3:Y:S01]  /*dccc0*/  LDL.LU.64 R36, [R1+0x7bf0] ;  /* 0x007bf00001247983 */ /* 0x000ee20000300a00 */
[----:B------:R-:W-:Y:S02]  /*dccd0*/  DFMA R24, R72, R228, R24 ;  /* 0x000000e44818722b */ /* 0x000fe40000000018 */
[----:B------:R-:W-:Y:S01]  /*dcce0*/  DFMA R8, R4, R224, R8 ;  /* 0x000000e00408722b */ /* 0x000fe20000000008 */
[----:B------:R0:W5:Y:S04]  /*dccf0*/  LDL.LU.64 R228, [R1+0xad40] ;  /* 0x00ad400001e47983 */ /* 0x0001680000300a00 */
[----:B------:R0:W5:Y:S01]  /*dcd00*/  LDL.LU.64 R224, [R1+0xad30] ;  /* 0x00ad300001e07983 */ /* 0x0001620000300a00 */
[----:B----4-:R-:W-:-:S08]  /*dcd10*/  DFMA R24, R68, R176, R24 ;  /* 0x000000b04418722b */ /* 0x010fd00000000018 */
[----:B------:R-:W-:Y:S02]  /*dcd20*/  DFMA R24, R4, R188, R24 ;  /* 0x000000bc0418722b */ /* 0x000fe40000000018 */
[----:B------:R-:W-:Y:S02]  /*dcd30*/  DFMA R188, R128, R222, R8 ;  /* 0x000000de80bc722b */ /* 0x000fe40000000008 */
[----:B------:R-:W-:Y:S01]  /*dcd40*/  DFMA R8, R106, -R218, R220 ;  /* 0x800000da6a08722b */ /* 0x000fe200000000dc */
[----:B--2---:R-:W-:Y:S01]  /*dcd50*/  IMAD.MOV.U32 R180, RZ, RZ, R40 ;  /* 0x000000ffffb47224 */ /* 0x004fe200078e0028 */
[C---:B------:R-:W-:Y:S01]  /*dcd60*/  DFMA R186, R128.reuse, R122, R12 ;  /* 0x0000007a80ba722b */ /* 0x040fe2000000000c */
[----:B------:R-:W-:Y:S01]  /*dcd70*/  IMAD.MOV.U32 R181, RZ, RZ, R41 ;  /* 0x000000ffffb57224 */ /* 0x000fe200078e0029 */
[C---:B------:R-:W-:Y:S01]  /*dcd80*/  DFMA R176, R128.reuse, R172, R24 ;  /* 0x000000ac80b0722b */ /* 0x040fe20000000018 */
[----:B------:R-:W2:Y:S01]  /*dcd90*/  LDL.64 R40, [R1+0x6400] ;  /* 0x0064000001287983 */ /* 0x000ea20000100a00 */
[----:B------:R-:W-:-:S02]  /*dcda0*/  DFMA R172, R128, -R214, R216 ;  /* 0x800000d680ac722b */ /* 0x000fc400000000d8 */
[C---:B------:R-:W-:Y:S01]  /*dcdb0*/  DFMA R12, R72.reuse, -R200, R202 ;  /* 0x800000c8480c722b */ /* 0x040fe200000000ca */
[----:B------:R-:W-:Y:S01]  /*dcdc0*/  IMAD.MOV.U32 R52, RZ, RZ, R240 ;  /* 0x000000ffff347224 */ /* 0x000fe200078e00f0 */
[----:B------:R-:W-:Y:S01]  /*dcdd0*/  DFMA R8, R72, -R248, R8 ;  /* 0x800000f84808722b */ /* 0x000fe20000000008 */
[----:B------:R-:W-:Y:S01]  /*dcde0*/  IMAD.MOV.U32 R53, RZ, RZ, R241 ;  /* 0x000000ffff357224 */ /* 0x000fe200078e00f1 */
[----:B------:R-:W4:Y:S04]  /*dcdf0*/  LDL.LU.64 R248, [R1+0x7c58] ;  /* 0x007c580001f87983 */ /* 0x000f280000300a00 */
[C---:B------:R-:W-:Y:S01]  /*dce00*/  DFMA R12, R68.reuse, -R190, R12 ;  /* 0x800000be440c722b */ /* 0x040fe2000000000c */
[----:B------:R-:W-:Y:S01]  /*dce10*/  MOV R18, R242 ;  /* 0x000000f200127202 */ /* 0x000fe20000000f00 */
[----:B------:R-:W-:Y:S01]  /*dce20*/  DFMA R8, R68, -R250, R8 ;  /* 0x800000fa4408722b */ /* 0x000fe20000000008 */
[----:B------:R-:W-:Y:S01]  /*dce30*/  IMAD.MOV.U32 R19, RZ, RZ, R243 ;  /* 0x000000ffff137224 */ /* 0x000fe200078e00f3 */
[----:B------:R-:W2:Y:S04]  /*dce40*/  LDL.LU.64 R250, [R1+0x7d00] ;  /* 0x007d000001fa7983 */ /* 0x000ea80000300a00 */
[----:B------:R-:W-:Y:S01]  /*dce50*/  DFMA R12, R4, -R180, R12 ;  /* 0x800000b4040c722b */ /* 0x000fe2000000000c */
[----:B------:R-:W4:Y:S01]  /*dce60*/  LDL.128 R240, [R1+0x41e0] ;  /* 0x0041e00001f07983 */ /* 0x000f220000100c00 */
[----:B------:R-:W-:-:S02]  /*dce70*/  DFMA R24, R72, -R204, R206 ;  /* 0x800000cc4818722b */ /* 0x000fc400000000ce */
[----:B------:R-:W-:Y:S01]  /*dce80*/  DFMA R122, R68, -R210, R212 ;  /* 0x800000d2447a722b */ /* 0x000fe200000000d4 */
[----:B------:R0:W5:Y:S03]  /*dce90*/  LDL.LU.64 R222, [R1+0xad28] ;  /* 0x00ad280001de7983 */ /* 0x0001660000300a00 */
[----:B------:R-:W-:Y:S01]  /*dcea0*/  DFMA R12, R128, -R42, R12 ;  /* 0x8000002a800c722b */ /* 0x000fe2000000000c */
[----:B------:R0:W5:Y:S04]  /*dceb0*/  LDL.LU.64 R220, [R1+0xad20] ;  /* 0x00ad200001dc7983 */ /* 0x0001680000300a00 */
[----:B------:R-:W2:Y:S04]  /*dcec0*/  LDL.LU.64 R42, [R1+0x7cc8] ;  /* 0x007cc800012a7983 */ /* 0x000ea80000300a00 */
[----:B------:R0:W5:Y:S04]  /*dced0*/  LDL.LU.64 R218, [R1+0xad18] ;  /* 0x00ad180001da7983 */ /* 0x0001680000300a00 */
[----:B------:R0:W5:Y:S04]  /*dcee0*/  LDL.LU.64 R216, [R1+0xad10] ;  /* 0x00ad100001d87983 */ /* 0x0001680000300a00 */
[----:B------:R0:W5:Y:S01]  /*dcef0*/  LDL.LU.64 R214, [R1+0xad08] ;  /* 0x00ad080001d67983 */ /* 0x0001620000300a00 */
[----:B---3--:R-:W-:-:S03]  /*dcf00*/  DFMA R194, R172, R36, R176 ;  /* 0x00000024acc2722b */ /* 0x008fc600000000b0 */
[----:B------:R0:W5:Y:S04]  /*dcf10*/  LDL.LU.64 R212, [R1+0xad00] ;  /* 0x00ad000001d47983 */ /* 0x0001680000300a00 */
[----:B------:R-:W3:Y:S04]  /*dcf20*/  LDL.LU.64 R176, [R1+0x7a18] ;  /* 0x007a180001b07983 */ /* 0x000ee80000300a00 */
[----:B------:R-:W2:Y:S01]  /*dcf30*/  LDL.LU.64 R36, [R1+0x7a80] ;  /* 0x007a800001247983 */ /* 0x000ea20000300a00 */
[----:B------:R-:W-:Y:S02]  /*dcf40*/  DFMA R24, R68, -R192, R24 ;  /* 0x800000c04418722b */ /* 0x000fe40000000018 */
[----:B------:R-:W-:Y:S01]  /*dcf50*/  DFMA R122, R4, -R196, R122 ;  /* 0x800000c4047a722b */ /* 0x000fe2000000007a */
[----:B------:R0:W5:Y:S01]  /*dcf60*/  LDL.LU.64 R210, [R1+0xacf8] ;  /* 0x00acf80001d27983 */ /* 0x0001620000300a00 */
[----:B------:R-:W-:-:S02]  /*dcf70*/  DFMA R208, R172, R208, R198 ;  /* 0x000000d0acd0722b */ /* 0x000fc400000000c6 */
[C---:B------:R-:W-:Y:S01]  /*dcf80*/  DFMA R8, R4.reuse, -R178, R8 ;  /* 0x800000b20408722b */ /* 0x040fe20000000008 */
[----:B------:R0:W5:Y:S01]  /*dcf90*/  LDL.LU.64 R206, [R1+0xacf0] ;  /* 0x00acf00001ce7983 */ /* 0x0001620000300a00 */
[----:B------:R-:W-:Y:S02]  /*dcfa0*/  DFMA R24, R4, -R182, R24 ;  /* 0x800000b60418722b */ /* 0x000fe40000000018 */
[C---:B------:R-:W-:Y:S01]  /*dcfb0*/  DFMA R122, R128.reuse, -R184, R122 ;  /* 0x800000b8807a722b */ /* 0x040fe2000000007a */
[----:B------:R0:W5:Y:S03]  /*dcfc0*/  LDL.LU.64 R204, [R1+0xace8] ;  /* 0x00ace80001cc7983 */ /* 0x0001660000300a00 */
[C---:B------:R-:W-:Y:S01]  /*dcfd0*/  DFMA R8, R128.reuse, -R70, R8 ;  /* 0x800000468008722b */ /* 0x040fe20000000008 */
[----:B------:R0:W5:Y:S01]  /*dcfe0*/  LDL.LU.64 R202, [R1+0xace0] ;  /* 0x00ace00001ca7983 */ /* 0x0001620000300a00 */
[----:B------:R-:W-:-:S03]  /*dcff0*/  DFMA R24, R128, -R44, R24 ;  /* 0x8000002c8018722b */ /* 0x000fc60000000018 */
[----:B------:R-:W2:Y:S01]  /*dd000*/  LDL.LU.64 R44, [R1+0x7d50] ;  /* 0x007d5000012c7983 */ /* 0x000ea20000300a00 */
[C---:B------:R-:W-:Y:S02]  /*dd010*/  DFMA R12, R172.reuse, -R60, R12 ;  /* 0x8000003cac0c722b */ /* 0x040fe4000000000c */
[C---:B------:R-:W-:Y:S01]  /*dd020*/  DFMA R8, R172.reuse, -R58, R8 ;  /* 0x8000003aac08722b */ /* 0x040fe20000000008 */
[----:B------:R0:W5:Y:S01]  /*dd030*/  LDL.LU.64 R200, [R1+0xacd8] ;  /* 0x00acd80001c87983 */ /* 0x0001620000300a00 */
[C---:B------:R-:W-:Y:S02]  /*dd040*/  DFMA R24, R172.reuse, -R64, R24 ;  /* 0x80000040ac18722b */ /* 0x040fe40000000018 */
[----:B------:R-:W-:Y:S01]  /*dd050*/  DFMA R188, R172, R66, R188 ;  /* 0x00000042acbc722b */ /* 0x000fe200000000bc */
[----:B------:R0:W5:Y:S04]  /*dd060*/  LDL.LU.64 R198, [R1+0xacd0] ;  /* 0x00acd00001c67983 */ /* 0x0001680000300a00 */
[----:B------:R0:W5:Y:S04]  /*dd070*/  LDL.LU.64 R196, [R1+0xacc8] ;  /* 0x00acc80001c47983 */ /* 0x0001680000300a00 */
[----:B------:R0:W5:Y:S01]  /*dd080*/  LDL.LU.64 R192, [R1+0xacc0] ;  /* 0x00acc00001c07983 */ /* 0x0001620000300a00 */
[----:B----4-:R-:W-:-:S02]  /*dd090*/  IMAD.MOV.U32 R14, RZ, RZ, R242 ;  /* 0x000000ffff0e7224 */ /* 0x010fc400078e00f2 */
[----:B------:R-:W-:Y:S01]  /*dd0a0*/  IMAD.MOV.U32 R15, RZ, RZ, R243 ;  /* 0x000000ffff0f7224 */ /* 0x000fe200078e00f3 */
[----:B------:R1:W-:Y:S04]  /*dd0b0*/  STL.64 [R1+0x79d0], R240 ;  /* 0x0079d0f001007387 */ /* 0x0003e80000100a00 */
[----:B------:R0:W5:Y:S04]  /*dd0c0*/  LDL.LU.64 R190, [R1+0xacb8] ;  /* 0x00acb80001be7983 */ /* 0x0001680000300a00 */
[----:B------:R0:W5:Y:S04]  /*dd0d0*/  LDL.LU.64 R184, [R1+0xacb0] ;  /* 0x00acb00001b87983 */ /* 0x0001680000300a00 */
[----:B-1----:R-:W4:Y:S04]  /*dd0e0*/  LDL.128 R240, [R1+0x3c40] ;  /* 0x003c400001f07983 */ /* 0x002f280000100c00 */
        /* <DEDUP_REMOVED lines=8> */
[----:B---3--:R-:W-:-:S02]  /*dd170*/  DFMA R186, R172, R176, R186 ;  /* 0x000000b0acba722b */ /* 0x008fc400000000ba */
[----:B------:R-:W-:Y:S01]  /*dd180*/  DFMA R176, R172, -R74, R122 ;  /* 0x8000004aacb0722b */ /* 0x000fe2000000007a */
[----:B------:R0:W5:Y:S07]  /*dd190*/  LDL.LU.64 R74, [R1+0xac90] ;  /* 0x00ac9000014a7983 */ /* 0x00016e0000300a00 */
[C---:B--2---:R-:W-:Y:S02]  /*dd1a0*/  DFMA R208, R176.reuse, R250, R208 ;  /* 0x000000fab0d0722b */ /* 0x044fe400000000d0 */
[----:B------:R-:W-:-:S02]  /*dd1b0*/  DFMA R122, R176, R248, R194 ;  /* 0x000000f8b07a722b */ /* 0x000fc400000000c2 */
[C---:B------:R-:W-:Y:S02]  /*dd1c0*/  DFMA R250, R176.reuse, R36, R186 ;  /* 0x00000024b0fa722b */ /* 0x040fe400000000ba */
[C---:B------:R-:W-:Y:S01]  /*dd1d0*/  DFMA R186, R176.reuse, -R20, R24 ;  /* 0x80000014b0ba722b */ /* 0x040fe20000000018 */
[----:B------:R-:W2:Y:S01]  /*dd1e0*/  LDL.LU.64 R36, [R1+0x7e30] ;  /* 0x007e300001247983 */ /* 0x000ea20000300a00 */
[C---:B------:R-:W-:Y:S02]  /*dd1f0*/  DFMA R194, R176.reuse, R48, R188 ;  /* 0x00000030b0c2722b */ /* 0x040fe400000000bc */
[----:B------:R-:W-:Y:S01]  /*dd200*/  DFMA R24, R176, -R56, R12 ;  /* 0x80000038b018722b */ /* 0x000fe2000000000c */
[----:B------:R-:W3:Y:S03]  /*dd210*/  LDL.LU.64 R20, [R1+0x7d20] ;  /* 0x007d200001147983 */ /* 0x000ee60000300a00 */
[----:B------:R-:W-:Y:S01]  /*dd220*/  DFMA R248, R186, R42, R122 ;  /* 0x0000002abaf8722b */ /* 0x000fe2000000007a */
[----:B------:R-:W4:Y:S04]  /*dd230*/  LDL.LU.64 R48, [R1+0x7b78] ;  /* 0x007b780001307983 */ /* 0x000f280000300a00 */
[----:B------:R-:W3:Y:S01]  /*dd240*/  LDL.LU.64 R122, [R1+0x7b18] ;  /* 0x007b1800017a7983 */ /* 0x000ee20000300a00 */
[----:B------:R-:W-:Y:S01]  /*dd250*/  DFMA R12, R176, -R54, R8 ;  /* 0x80000036b00c722b */ /* 0x000fe20000000008 */
[----:B------:R-:W1:Y:S01]  /*dd260*/  MUFU.RCP64H R9, R175 ;  /* 0x000000af00097308 */ /* 0x000e620000001800 */
[C---:B------:R-:W-:Y:S01]  /*dd270*/  DFMA R188, R186.reuse, -R40, R24 ;  /* 0x80000028babc722b */ /* 0x040fe20000000018 */
[----:B------:R-:W-:Y:S01]  /*dd280*/  MOV R8, 0x1 ;  /* 0x0000000100087802 */ /* 0x000fe20000000f00 */
[C---:B------:R-:W-:Y:S01]  /*dd290*/  DFMA R208, R186.reuse, R44, R208 ;  /* 0x0000002cbad0722b */ /* 0x040fe200000000d0 */
[----:B------:R-:W4:Y:S03]  /*dd2a0*/  LDL.LU.64 R42, [R1+0x7da8] ;  /* 0x007da800012a7983 */ /* 0x000f260000300a00 */
[----:B------:R-:W-:-:S02]  /*dd2b0*/  DFMA R12, R186, -R52, R12 ;  /* 0x80000034ba0c722b */ /* 0x000fc4000000000c */
[----:B------:R-:W-:Y:S01]  /*dd2c0*/  DFMA R24, R186, R50, R194 ;  /* 0x00000032ba18722b */ /* 0x000fe200000000c2 */
[----:B------:R-:W4:Y:S04]  /*dd2d0*/  LDL.LU.64 R44, [R1+0x7ef8] ;  /* 0x007ef800012c7983 */ /* 0x000f280000300a00 */
[----:B------:R-:W4:Y:S01]  /*dd2e0*/  LDL.LU.64 R40, [R1+0x7c08] ;  /* 0x007c080001287983 */ /* 0x000f220000300a00 */
[----:B------:R-:W-:Y:S02]  /*dd2f0*/  DFMA R194, R188, -R18, R12 ;  /* 0x80000012bcc2722b */ /* 0x000fe4000000000c */
[----:B-1----:R-:W-:Y:S01]  /*dd300*/  DFMA R12, -R174, R8, 1 ;  /* 0x3ff00000ae0c742b */ /* 0x002fe20000000108 */
[----:B------:R-:W4:Y:S04]  /*dd310*/  LDL.LU.64 R18, [R1+0x7ea0] ;  /* 0x007ea00001127983 */ /* 0x000f280000300a00 */
[----:B------:R0:W5:Y:S03]  /*dd320*/  LDL.LU.64 R56, [R1+0xac60] ;  /* 0x00ac600001387983 */ /* 0x0001660000300a00 */
[----:B------:R-:W-:Y:S01]  /*dd330*/  DFMA R12, R12, R12, R12 ;  /* 0x0000000c0c0c722b */ /* 0x000fe2000000000c */
[----:B------:R0:W5:Y:S04]  /*dd340*/  LDL.LU.64 R54, [R1+0xac58] ;  /* 0x00ac580001367983 */ /* 0x0001680000300a00 */
[----:B------:R0:W5:Y:S03]  /*dd350*/  LDL.LU.64 R52, [R1+0xac50] ;  /* 0x00ac500001347983 */ /* 0x0001660000300a00 */
[----:B------:R-:W-:Y:S01]  /*dd360*/  DFMA R8, R8, R12, R8 ;  /* 0x0000000c0808722b */ /* 0x000fe20000000008 */
[----:B------:R0:W5:Y:S04]  /*dd370*/  LDL.LU.64 R50, [R1+0xac48] ;  /* 0x00ac480001327983 */ /* 0x0001680000300a00 */
[----:B------:R-:W4:Y:S01]  /*dd380*/  LDL.LU.64 R12, [R1+0x7c98] ;  /* 0x007c9800010c7983 */ /* 0x000f220000300a00 */
[----:B--2---:R-:W-:-:S03]  /*dd390*/  DFMA R208, R188, R36, R208 ;  /* 0x00000024bcd0722b */ /* 0x004fc600000000d0 */
[----:B------:R-:W2:Y:S01]  /*dd3a0*/  LDL.LU.64 R36, [R1+0x7ef0] ;  /* 0x007ef00001247983 */ /* 0x000ea20000300a00 */
[----:B---3--:R-:W-:-:S03]  /*dd3b0*/  DFMA R122, R186, R122, R250 ;  /* 0x0000007aba7a722b */ /* 0x008fc600000000fa */
[----:B------:R-:W3:Y:S01]  /*dd3c0*/  LDL.LU.64 R250, [R1+0x7d08] ;  /* 0x007d080001fa7983 */ /* 0x000ee20000300a00 */
[C---:B------:R-:W-:Y:S02]  /*dd3d0*/  DFMA R248, R188.reuse, R20, R248 ;  /* 0x00000014bcf8722b */ /* 0x040fe400000000f8 */
[C---:B------:R-:W-:Y:S01]  /*dd3e0*/  DFMA R24, R188.reuse, R46, R24 ;  /* 0x0000002ebc18722b */ /* 0x040fe20000000018 */
[----:B------:R-:W3:Y:S01]  /*dd3f0*/  LDL.LU.64 R20, [R1+0x7ec0] ;  /* 0x007ec00001147983 */ /* 0x000ee20000300a00 */
[----:B----4-:R-:W-:-:S03]  /*dd400*/  DFMA R122, R188, R48, R122 ;  /* 0x00000030bc7a722b */ /* 0x010fc6000000007a */
[----:B------:R0:W5:Y:S01]  /*dd410*/  LDL.LU.64 R48, [R1+0xac40] ;  /* 0x00ac400001307983 */ /* 0x0001620000300a00 */
[C---:B------:R-:W-:Y:S02]  /*dd420*/  DFMA R248, R194.reuse, R42, R248 ;  /* 0x0000002ac2f8722b */ /* 0x040fe400000000f8 */
[C---:B------:R-:W-:Y:S01]  /*dd430*/  DFMA R208, R194.reuse, R44, R208 ;  /* 0x0000002cc2d0722b */ /* 0x040fe200000000d0 */
[----:B------:R0:W5:Y:S01]  /*dd440*/  LDL.LU.64 R46, [R1+0xac38] ;  /* 0x00ac3800012e7983 */ /* 0x0001620000300a00 */
[C---:B------:R-:W-:Y:S02]  /*dd450*/  DFMA R24, R194.reuse, R38, R24 ;  /* 0x00000026c218722b */ /* 0x040fe40000000018 */
[----:B------:R-:W-:Y:S01]  /*dd460*/  DFMA R122, R194, R40, R122 ;  /* 0x00000028c27a722b */ /* 0x000fe2000000007a */
[----:B------:R0:W5:Y:S01]  /*dd470*/  LDL.LU.64 R44, [R1+0xac30] ;  /* 0x00ac3000012c7983 */ /* 0x0001620000300a00 */
[----:B------:R-:W-:-:S03]  /*dd480*/  DFMA R14, -R14, R76, R18 ;  /* 0x0000004c0e0e722b */ /* 0x000fc60000000112 */
[----:B------:R0:W5:Y:S01]  /*dd490*/  LDL.LU.64 R42, [R1+0xac28] ;  /* 0x00ac2800012a7983 */ /* 0x0001620000300a00 */
[----:B------:R-:W-:-:S03]  /*dd4a0*/  DFMA R24, R208, R34, R24 ;  /* 0x00000022d018722b */ /* 0x000fc60000000018 */
[----:B------:R0:W5:Y:S04]  /*dd4b0*/  LDL.LU.64 R40, [R1+0xac20] ;  /* 0x00ac200001287983 */ /* 0x0001680000300a00 */
[----:B------:R0:W5:Y:S01]  /*dd4c0*/  LDL.LU.64 R38, [R1+0xac18] ;  /* 0x00ac180001267983 */ /* 0x0001620000300a00 */
[C---:B------:R-:W-:Y:S02]  /*dd4d0*/  DFMA R12, R208.reuse, R12, R122 ;  /* 0x0000000cd00c722b */ /* 0x040fe4000000007a */
[----:B--2---:R-:W-:Y:S01]  /*dd4e0*/  DFMA R248, R208, R36, R248 ;  /* 0x00000024d0f8722b */ /* 0x004fe200000000f8 */
[----:B------:R-:W-:Y:S04]  /*dd4f0*/  STL.64 [R1+0x7700], R14 ;  /* 0x0077000e01007387 */ /* 0x000fe80000100a00 */
[----:B------:R-:W-:Y:S04]  /*dd500*/  STL.64 [R1+0x6b00], R14 ;  /* 0x006b000e01007387 */ /* 0x000fe80000100a00 */
[----:B------:R0:W5:Y:S01]  /*dd510*/  LDL.LU.64 R36, [R1+0xac10] ;  /* 0x00ac100001247983 */ /* 0x0001620000300a00 */
[----:B---3--:R-:W-:-:S03]  /*dd520*/  DFMA R122, R248, R250, R12 ;  /* 0x000000faf87a722b */ /* 0x008fc6000000000c */
[----:B------:R0:W5:Y:S01]  /*dd530*/  LDL.LU.64 R34, [R1+0xac08] ;  /* 0x00ac080001227983 */ /* 0x0001620000300a00 */
[----:B------:R-:W-:Y:S02]  /*dd540*/  DFMA R12, -R174, R8, 1 ;  /* 0x3ff00000ae0c742b */ /* 0x000fe40000000108 */
[----:B------:R-:W-:Y:S01]  /*dd550*/  DFMA R250, R248, R32, R24 ;  /* 0x00000020f8fa722b */ /* 0x000fe20000000018 */
[----:B------:R0:W5:Y:S01]  /*dd560*/  LDL.LU.64 R18, [R1+0xabd8] ;  /* 0x00abd80001127983 */ /* 0x0001620000300a00 */
[----:B------:R-:W-:-:S03]  /*dd570*/  DFMA R16, -R16, R78, R20 ;  /* 0x0000004e1010722b */ /* 0x000fc60000000114 */
[----:B------:R0:W5:Y:S01]  /*dd580*/  LDL.LU.64 R32, [R1+0xac00] ;  /* 0x00ac000001207983 */ /* 0x0001620000300a00 */
[----:B------:R-:W-:Y:S02]  /*dd590*/  DFMA R24, R8, R12, R8 ;  /* 0x0000000c0818722b */ /* 0x000fe40000000008 */
[----:B------:R-:W-:Y:S01]  /*dd5a0*/  DFMA R8, R122, R30, R250 ;  /* 0x0000001e7a08722b */ /* 0x000fe200000000fa */
[----:B------:R-:W2:Y:S04]  /*dd5b0*/  LDL.LU.64 R12, [R1+0x7c68] ;  /* 0x007c6800010c7983 */ /* 0x000ea80000300a00 */
[----:B------:R-:W3:Y:S04]  /*dd5c0*/  LDL.LU.64 R250, [R1+0x7ed8] ;  /* 0x007ed80001fa7983 */ /* 0x000ee80000300a00 */
[----:B------:R-:W-:Y:S04]  /*dd5d0*/  STL.64 [R1+0x7708], R16 ;  /* 0x0077081001007387 */ /* 0x000fe80000100a00 */
[----:B------:R1:W-:Y:S04]  /*dd5e0*/  STL.64 [R1+0x6af0], R16 ;  /* 0x006af01001007387 */ /* 0x0003e80000100a00 */
[----:B------:R0:W5:Y:S04]  /*dd5f0*/  LDL.LU.64 R30, [R1+0xabf8] ;  /* 0x00abf800011e7983 */ /* 0x0001680000300a00 */
[----:B------:R0:W5:Y:S04]  /*dd600*/  LDL.LU.64 R20, [R1+0xabe0] ;  /* 0x00abe00001147983 */ /* 0x0001680000300a00 */
[----:B-1----:R0:W5:Y:S04]  /*dd610*/  LDL.LU.64 R16, [R1+0xabd0] ;  /* 0x00abd00001107983 */ /* 0x0021680000300a00 */
[----:B------:R0:W5:Y:S01]  /*dd620*/  LDL.LU.64 R14, [R1+0xabc8] ;  /* 0x00abc800010e7983 */ /* 0x0001620000300a00 */
[----:B---3--:R-:W-:-:S02]  /*dd630*/  DFMA R250, -R26, R78, R250 ;  /* 0x0000004e1afa722b */ /* 0x008fc400000001fa */
[----:B--2---:R-:W-:Y:S01]  /*dd640*/  DFMA R238, -R238, R78, R12 ;  /* 0x0000004eeeee722b */ /* 0x004fe2000000010c */
[----:B------:R0:W5:Y:S05]  /*dd650*/  LDL.LU.64 R26, [R1+0xabf0] ;  /* 0x00abf000011a7983 */ /* 0x00016a0000300a00 */
[----:B------:R-:W-:Y:S02]  /*dd660*/  DFMA R10, -R10, R80, R250 ;  /* 0x000000500a0a722b */ /* 0x000fe400000001fa */
[----:B------:R-:W2:Y:S02]  /*dd670*/  LDL.LU.64 R250, [R1+0x8330] ;  /* 0x0083300001fa7983 */ /* 0x000ea40000300a00 */
[----:B--2---:R-:W-:-:S02]  /*dd680*/  DFMA R250, -R6, R78, R250 ;  /* 0x0000004e06fa722b */ /* 0x004fc400000001fa */
[----:B------:R-:W-:Y:S01]  /*dd690*/  DFMA R6, -R244, R80, R238 ;  /* 0x00000050f406722b */ /* 0x000fe200000001ee */
[----:B------:R-:W2:Y:S04]  /*dd6a0*/  LDL.LU.64 R238, [R1+0x8068] ;  /* 0x0080680001ee7983 */ /* 0x000ea80000300a00 */
[----:B------:R-:W-:Y:S04]  /*dd6b0*/  STL.64 [R1+0x7710], R10 ;  /* 0x0077100a01007387 */ /* 0x000fe80000100a00 */
[----:B------:R-:W-:Y:S04]  /*dd6c0*/  STL.64 [R1+0x7718], R6 ;  /* 0x0077180601007387 */ /* 0x000fe80000100a00 */
[----:B------:R1:W-:Y:S04]  /*dd6d0*/  STL.64 [R1+0x6ae8], R10 ;  /* 0x006ae80a01007387 */ /* 0x0003e80000100a00 */
[----:B------:R3:W-:Y:S04]  /*dd6e0*/  STL.64 [R1+0x6a28], R6 ;  /* 0x006a280601007387 */ /* 0x0007e80000100a00 */
[----:B-1----:R0:W5:Y:S04]  /*dd6f0*/  LDL.LU.64 R10, [R1+0xabc0] ;  /* 0x00abc000010a7983 */ /* 0x0021680000300a00 */
[----:B---3--:R0:W5:Y:S01]  /*dd700*/  LDL.LU.64 R6, [R1+0xabb8] ;  /* 0x00abb80001067983 */ /* 0x0081620000300a00 */
[----:B------:R-:W-:-:S08]  /*dd710*/  DMUL R12, R8, R24 ;  /* 0x00000018080c7228 */ /* 0x000fd00000000000 */
[----:B------:R-:W-:Y:S02]  /*dd720*/  DFMA R244, -R174, R12, R8 ;  /* 0x0000000caef4722b */ /* 0x000fe40000000108 */
[----:B--2---:R-:W-:Y:S01]  /*dd730*/  DFMA R238, -R22, R84, R238 ;  /* 0x0000005416ee722b */ /* 0x004fe200000001ee */
[----:B------:R0:W5:Y:S05]  /*dd740*/  LDL.LU.64 R22, [R1+0xabe8] ;  /* 0x00abe80001167983 */ /* 0x00016a0000300a00 */
[----:B------:R-:W-:Y:S02]  /*dd750*/  DFMA R24, R24, R244, R12 ;  /* 0x000000f41818722b */ /* 0x000fe4000000000c */
[----:B------:R-:W-:Y:S01]  /*dd760*/  DFMA R240, -R240, R80, R250 ;  /* 0x00000050f0f0722b */ /* 0x000fe200000001fa */
[----:B------:R-:W-:Y:S01]  /*dd770*/  VIADD R252, R252, 0x1 ;  /* 0x00000001fcfc7836 */ /* 0x000fe20000000000 */
[----:B------:R0:W-:Y:S04]  /*dd780*/  STL.64 [R1+0x6db0], R2 ;  /* 0x006db00201007387 */ /* 0x0001e80000100a00 */
[----:B------:R0:W-:Y:S02]  /*dd790*/  STL.64 [R1+0x6db8], R62 ;  /* 0x006db83e01007387 */ /* 0x0001e40000100a00 */
[----:B------:R-:W-:-:S02]  /*dd7a0*/  FFMA R0, RZ, R175, R25 ;  /* 0x000000afff007223 */ /* 0x000fc40000000019 */
        /* <DEDUP_REMOVED lines=9> */
[----:B------:R0:W-:Y:S01]  /*dd840*/  STL [R1+0xab3c], R252 ;  /* 0x00ab3cfc01007387 */ /* 0x0001e20000100800 */
[----:B------:R-:W-:-:S02]  /*dd850*/  FSETP.GT.AND P1, PT, |R0|, 1.469367938527859385e-39, PT ;  /* 0x001000000000780b */ /* 0x000fc40003f24200 */
[----:B------:R-:W-:Y:S01]  /*dd860*/  FSETP.GEU.AND P2, PT, |R9|, 6.5827683646048100446e-37, PT ;  /* 0x036000000900780b */ /* 0x000fe20003f4e200 */
[----:B------:R-:W-:Y:S01]  /*dd870*/  BSSY.RECONVERGENT B3, `(.L_x_2119) ;  /* 0x0000007000037945 */ /* 0x000fe20003800200 */
[----:B------:R-:W-:-:S11]  /*dd880*/  ISETP.NE.AND P3, PT, RZ, UR4, PT ;  /* 0x00000004ff007c0c */ /* 0x000fd6000bf65270 */
[----:B0-----:R-:W-:Y:S05]  /*dd890*/  @P1 BRA P2, `(.L_x_2120) ;  /* 0x0000000000101947 */ /* 0x001fea0001000000 */
[----:B------:R-:W-:-:S07]  /*dd8a0*/  MOV R0, 0xdd8c0 ;  /* 0x000dd8c000007802 */ /* 0x000fce0000000f00 */
[----:B-----5:R-:W-:Y:S05]  /*dd8b0*/  CALL.REL.NOINC `($__internal_1_$__cuda_sm20_div_rn_f64_full) ;  /* 0x0000072c007c7944 */ /* 0x020fea0003c00000 */
[----:B------:R-:W-:Y:S01]  /*dd8c0*/  IMAD.MOV.U32 R24, RZ, RZ, R12 ;  /* 0x000000ffff187224 */ /* 0x000fe200078e000c */
[----:B------:R-:W-:-:S07]  /*dd8d0*/  MOV R25, R13 ;  /* 0x0000000d00197202 */ /* 0x000fce0000000f00 */
.L_x_2120:
[----:B------:R-:W-:Y:S05]  /*dd8e0*/  BSYNC.RECONVERGENT B3 ;  /* 0x0000000000037941 */ /* 0x000fea0003800200 */
.L_x_2119:
[----:B------:R-:W2:Y:S01]  /*dd8f0*/  LDL.LU.64 R174, [R1+0x7f40] ;  /* 0x007f400001ae7983 */ /* 0x000ea20000300a00 */
[----:B-----5:R-:W0:Y:S01]  /*dd900*/  MUFU.RCP64H R9, R75 ;  /* 0x0000004b00097308 */ /* 0x020e220000001800 */
[----:B------:R-:W-:Y:S01]  /*dd910*/  IMAD.MOV.U32 R8, RZ, RZ, 0x1 ;  /* 0x00000001ff087424 */ /* 0x000fe200078e00ff */
[----:B------:R-:W-:Y:S01]  /*dd920*/  BSSY.RECONVERGENT B3, `(.L_x_2121) ;  /* 0x0000015000037945 */ /* 0x000fe20003800200 */
[----:B------:R1:W-:Y:S04]  /*dd930*/  STL.64 [R1+0x6e40], R24 ;  /* 0x006e401801007387 */ /* 0x0003e80000100a00 */
[----:B0-----:R-:W-:-:S08]  /*dd940*/  DFMA R12, -R74, R8, 1 ;  /* 0x3ff000004a0c742b */ /* 0x001fd00000000108 */
[----:B------:R-:W-:-:S08]  /*dd950*/  DFMA R12, R12, R12, R12 ;  /* 0x0000000c0c0c722b */ /* 0x000fd0000000000c */
[----:B------:R-:W-:Y:S02]  /*dd960*/  DFMA R12, R8, R12, R8 ;  /* 0x0000000c080c722b */ /* 0x000fe40000000008 */
[----:B--2---:R-:W-:-:S06]  /*dd970*/  DFMA R8, R174, -R24, R122 ;  /* 0x80000018ae08722b */ /* 0x004fcc000000007a */
[----:B------:R-:W-:-:S08]  /*dd980*/  DFMA R122, -R74, R12, 1 ;  /* 0x3ff000004a7a742b */ /* 0x000fd0000000010c */
[----:B------:R-:W-:Y:S01]  /*dd990*/  DFMA R12, R12, R122, R12 ;  /* 0x0000007a0c0c722b */ /* 0x000fe2000000000c */
[----:B------:R-:W-:-:S07]  /*dd9a0*/  FSETP.GEU.AND P2, PT, |R9|, 6.5827683646048100446e-37, PT ;  /* 0x036000000900780b */ /* 0x000fce0003f4e200 */
[----:B------:R-:W-:-:S08]  /*dd9b0*/  DMUL R122, R12, R8 ;  /* 0x000000080c7a7228 */ /* 0x000fd00000000000 */
[----:B------:R-:W-:-:S08]  /*dd9c0*/  DFMA R174, -R74, R122, R8 ;  /* 0x0000007a4aae722b */ /* 0x000fd00000000108 */
[----:B------:R-:W-:-:S10]  /*dd9d0*/  DFMA R122, R12, R174, R122 ;  /* 0x000000ae0c7a722b */ /* 0x000fd4000000007a */
[----:B------:R-:W-:-:S05]  /*dd9e0*/  FFMA R0, RZ, R75, R123 ;  /* 0x0000004bff007223 */ /* 0x000fca000000007b */
[----:B------:R-:W-:-:S13]  /*dd9f0*/  FSETP.GT.AND P1, PT, |R0|, 1.469367938527859385e-39, PT ;  /* 0x001000000000780b */ /* 0x000fda0003f24200 */
[----:B-1----:R-:W-:Y:S05]  /*dda00*/  @P1 BRA P2, `(.L_x_2122) ;  /* 0x0000000000181947 */ /* 0x002fea0001000000 */
[----:B------:R-:W-:Y:S01]  /*dda10*/  IMAD.MOV.U32 R174, RZ, RZ, R74 ;  /* 0x000000ffffae7224 */ /* 0x000fe200078e004a */
[----:B------:R-:W-:Y:S02]  /*dda20*/  MOV R175, R75 ;  /* 0x0000004b00af7202 */ /* 0x000fe40000000f00 */
[----:B------:R-:W-:-:S07]  /*dda30*/  MOV R0, 0xdda50 ;  /* 0x000dda5000007802 */ /* 0x000fce0000000f00 */
[----:B------:R-:W-:Y:S05]  /*dda40*/  CALL.REL.NOINC `($__internal_1_$__cuda_sm20_div_rn_f64_full) ;  /* 0x0000072c00187944 */ /* 0x000fea0003c00000 */
[----:B------:R-:W-:Y:S02]  /*dda50*/  IMAD.MOV.U32 R122, RZ, RZ, R12 ;  /* 0x000000ffff7a7224 */ /* 0x000fe400078e000c */
[----:B------:R-:W-:-:S07]  /*dda60*/  IMAD.MOV.U32 R123, RZ, RZ, R13 ;  /* 0x000000ffff7b7224 */ /* 0x000fce00078e000d */
.L_x_2122:
[----:B------:R-:W-:Y:S05]  /*dda70*/  BSYNC.RECONVERGENT B3 ;  /* 0x0000000000037941 */ /* 0x000fea0003800200 */
.L_x_2121:
[----:B------:R-:W2:Y:S01]  /*dda80*/  LDL.LU.64 R74, [R1+0x8210] ;  /* 0x00821000014a7983 */ /* 0x000ea20000300a00 */
[----:B------:R-:W0:Y:S01]  /*dda90*/  MUFU.RCP64H R9, R33 ;  /* 0x0000002100097308 */ /* 0x000e220000001800 */
[----:B------:R-:W-:Y:S01]  /*ddaa0*/  MOV R8, 0x1 ;  /* 0x0000000100087802 */ /* 0x000fe20000000f00 */
[----:B------:R-:W-:Y:S01]  /*ddab0*/  DFMA R34, R34, -R122, R248 ;  /* 0x8000007a2222722b */ /* 0x000fe200000000f8 */
[----:B------:R1:W-:Y:S01]  /*ddac0*/  STL.64 [R1+0x6e38], R122 ;  /* 0x006e387a01007387 */ /* 0x0003e20000100a00 */
[----:B------:R-:W-:Y:S03]  /*ddad0*/  BSSY.RECONVERGENT B3, `(.L_x_2123) ;  /* 0x0000014000037945 */ /* 0x000fe60003800200 */
[----:B0-----:R-:W-:-:S08]  /*ddae0*/  DFMA R12, -R32, R8, 1 ;  /* 0x3ff00000200c742b */ /* 0x001fd00000000108 */
[----:B------:R-:W-:-:S08]  /*ddaf0*/  DFMA R12, R12, R12, R12 ;  /* 0x0000000c0c0c722b */ /* 0x000fd0000000000c */
[----:B------:R-:W-:Y:S02]  /*ddb00*/  DFMA R12, R8, R12, R8 ;  /* 0x0000000c080c722b */ /* 0x000fe40000000008 */
[----:B--2---:R-:W-:-:S06]  /*ddb10*/  DFMA R8, -R74, R24, R34 ;  /* 0x000000184a08722b */ /* 0x004fcc0000000122 */
        /* <DEDUP_REMOVED lines=10> */
[----:B------:R-:W-:Y:S01]  /*ddbc0*/  MOV R0, 0xddbf0 ;  /* 0x000ddbf000007802 */ /* 0x000fe20000000f00 */
[----:B------:R-:W-:-:S07]  /*ddbd0*/  IMAD.MOV.U32 R175, RZ, RZ, R33 ;  /* 0x000000ffffaf7224 */ /* 0x000fce00078e0021 */
[----:B------:R-:W-:Y:S05]  /*ddbe0*/  CALL.REL.NOINC `($__internal_1_$__cuda_sm20_div_rn_f64_full) ;  /* 0x0000072800b07944 */ /* 0x000fea0003c00000 */
[----:B------:R-:W-:Y:S01]  /*ddbf0*/  MOV R74, R12 ;  /* 0x0000000c004a7202 */ /* 0x000fe20000000f00 */
[----:B------:R-:W-:-:S07]  /*ddc00*/  IMAD.MOV.U32 R75, RZ, RZ, R13 ;  /* 0x000000ffff4b7224 */ /* 0x000fce00078e000d */
.L_x_2124:
[----:B------:R-:W-:Y:S05]  /*ddc10*/  BSYNC.RECONVERGENT B3 ;  /* 0x0000000000037941 */ /* 0x000fea0003800200 */
.L_x_2123:
[----:B------:R-:W2:Y:S04]  /*ddc20*/  LDL.LU.64 R174, [R1+0x7e20] ;  /* 0x007e200001ae7983 */ /* 0x000ea80000300a00 */
[----:B------:R-:W3:Y:S01]  /*ddc30*/  LDL.LU.64 R34, [R1+0x7e28] ;  /* 0x007e280001227983 */ /* 0x000ee20000300a00 */
[----:B------:R-:W0:Y:S01]  /*ddc40*/  MUFU.RCP64H R9, R65 ;  /* 0x0000004100097308 */ /* 0x000e220000001800 */
[----:B------:R-:W-:Y:S01]  /*ddc50*/  IMAD.MOV.U32 R8, RZ, RZ, 0x1 ;  /* 0x00000001ff087424 */ /* 0x000fe200078e00ff */
[----:B------:R-:W-:Y:S01]  /*ddc60*/  DFMA R32, R66, -R74, R208 ;  /* 0x8000004a4220722b */ /* 0x000fe200000000d0 */
[----:B------:R1:W-:Y:S01]  /*ddc70*/  STL.64 [R1+0x6e30], R74 ;  /* 0x006e304a01007387 */ /* 0x0003e20000100a00 */
[----:B------:R-:W-:Y:S03]  /*ddc80*/  BSSY.RECONVERGENT B3, `(.L_x_2125) ;  /* 0x0000015000037945 */ /* 0x000fe60003800200 */
[----:B0-----:R-:W-:-:S08]  /*ddc90*/  DFMA R12, -R64, R8, 1 ;  /* 0x3ff00000400c742b */ /* 0x001fd00000000108 */
[----:B------:R-:W-:-:S08]  /*ddca0*/  DFMA R12, R12, R12, R12 ;  /* 0x0000000c0c0c722b */ /* 0x000fd0000000000c */
[----:B------:R-:W-:Y:S02]  /*ddcb0*/  DFMA R12, R8, R12, R8 ;  /* 0x0000000c080c722b */ /* 0x000fe40000000008 */
[----:B--2---:R-:W-:-:S08]  /*ddcc0*/  DFMA R32, -R174, R122, R32 ;  /* 0x0000007aae20722b */ /* 0x004fd00000000120 */
[----:B---3--:R-:W-:Y:S02]  /*ddcd0*/  DFMA R8, -R34, R24, R32 ;  /* 0x000000182208722b */ /* 0x008fe40000000120 */
        /* <DEDUP_REMOVED lines=13> */
[----:B------:R-:W-:Y:S01]  /*dddb0*/  IMAD.MOV.U32 R66, RZ, RZ, R12 ;  /* 0x000000ffff427224 */ /* 0x000fe200078e000c */
[----:B------:R-:W-:-:S07]  /*dddc0*/  MOV R67, R13 ;  /* 0x0000000d00437202 */ /* 0x000fce0000000f00 */
.L_x_2126:
[----:B------:R-:W-:Y:S05]  /*dddd0*/  BSYNC.RECONVERGENT B3 ;  /* 0x0000000000037941 */ /* 0x000fea0003800200 */
.L_x_2125:
[----:B------:R-:W2:Y:S04]  /*ddde0*/  LDL.128 R32, [R1+0x64e0] ;  /* 0x0064e00001207983 */ /* 0x000ea80000100c00 */
[----:B------:R-:W3:Y:S04]  /*dddf0*/  LDL.128 R248, [R1+0x64f0] ;  /* 0x0064f00001f87983 */ /* 0x000ee80000100c00 */
[----:B------:R-:W4:Y:S01]  /*dde00*/  LDL.LU.64 R174, [R1+0x80a0] ;  /* 0x0080a00001ae7983 */ /* 0x000f220000300a00 */
[----:B------:R-:W-:-:S03]  /*dde10*/  IMAD.MOV.U32 R8, RZ, RZ, 0x1 ;  /* 0x00000001ff087424 */ /* 0x000fc600078e00ff */
[----:B------:R0:W-:Y:S01]  /*dde20*/  STL.64 [R1+0x6e28], R66 ;  /* 0x006e284201007387 */ /* 0x0001e20000100a00 */
[----:B------:R-:W-:Y:S01]  /*dde30*/  BSSY.RECONVERGENT B3, `(.L_x_2127) ;  /* 0x0000018000037945 */ /* 0x000fe20003800200 */
[----:B--2---:R-:W1:Y:S01]  /*dde40*/  MUFU.RCP64H R9, R33 ;  /* 0x0000002100097308 */ /* 0x004e620000001800 */
[----:B------:R-:W-:-:S08]  /*dde50*/  DFMA R12, R34, -R66, R194 ;  /* 0x80000042220c722b */ /* 0x000fd000000000c2 */
[----:B---3--:R-:W-:Y:S02]  /*dde60*/  DFMA R12, -R248, R74, R12 ;  /* 0x0000004af80c722b */ /* 0x008fe4000000010c */
[----:B-1----:R-:W-:-:S08]  /*dde70*/  DFMA R34, -R32, R8, 1 ;  /* 0x3ff000002022742b */ /* 0x002fd00000000108 */
[----:B------:R-:W-:Y:S02]  /*dde80*/  DFMA R64, R34, R34, R34 ;  /* 0x000000222240722b */ /* 0x000fe40000000022 */
[----:B------:R-:W-:-:S06]  /*dde90*/  DFMA R34, -R250, R122, R12 ;  /* 0x0000007afa22722b */ /* 0x000fcc000000010c */
[----:B------:R-:W-:Y:S02]  /*ddea0*/  DFMA R12, R8, R64, R8 ;  /* 0x00000040080c722b */ /* 0x000fe40000000008 */
[----:B----4-:R-:W-:-:S06]  /*ddeb0*/  DFMA R8, -R174, R24, R34 ;  /* 0x00000018ae08722b */ /* 0x010fcc0000000122 */
[----:B------:R-:W-:-:S08]  /*ddec0*/  DFMA R34, -R32, R12, 1 ;  /* 0x3ff000002022742b */ /* 0x000fd0000000010c */
[----:B------:R-:W-:-:S08]  /*dded0*/  DFMA R12, R12, R34, R12 ;  /* 0x000000220c0c722b */ /* 0x000fd0000000000c */
[----:B------:R-:W-:-:S08]  /*ddee0*/  DMUL R34, R8, R12 ;  /* 0x0000000c08227228 */ /* 0x000fd00000000000 */
[----:B------:R-:W-:-:S08]  /*ddef0*/  DFMA R64, -R32, R34, R8 ;  /* 0x000000222040722b */ /* 0x000fd00000000108 */
[----:B------:R-:W-:Y:S01]  /*ddf00*/  DFMA R34, R12, R64, R34 ;  /* 0x000000400c22722b */ /* 0x000fe20000000022 */
[----:B------:R-:W-:-:S09]  /*ddf10*/  FSETP.GEU.AND P2, PT, |R9|, 6.5827683646048100446e-37, PT ;  /* 0x036000000900780b */ /* 0x000fd20003f4e200 */
        /* <DEDUP_REMOVED lines=8> */
[----:B------:R-:W-:-:S07]  /*ddfa0*/  IMAD.MOV.U32 R35, RZ, RZ, R13 ;  /* 0x000000ffff237224 */ /* 0x000fce00078e000d */
.L_x_2128:
[----:B------:R-:W-:Y:S05]  /*ddfb0*/  BSYNC.RECONVERGENT B3 ;  /* 0x0000000000037941 */ /* 0x000fea0003800200 */
.L_x_2127:
[----:B------:R-:W2:Y:S04]  /*ddfc0*/  LDL.64 R8, [R1+0x6410] ;  /* 0x0064100001087983 */ /* 0x000ea80000100a00 */
[----:B------:R-:W3:Y:S04]  /*ddfd0*/  LDL.LU.64 R194, [R1+0x7f18] ;  /* 0x007f180001c27983 */ /* 0x000ee80000300a00 */
[----:B------:R-:W4:Y:S04]  /*ddfe0*/  LDL.64 R32, [R1+0x6420] ;  /* 0x0064200001207983 */ /* 0x000f280000100a00 */
[----:B------:R-:W5:Y:S04]  /*ddff0*/  LDL.LU.64 R174, [R1+0x7f28] ;  /* 0x007f280001ae7983 */ /* 0x000f680000300a00 */
[----:B------:R-:W5:Y:S04]  /*de000*/  LDL.LU.64 R64, [R1+0x7af0] ;  /* 0x007af00001407983 */ /* 0x000f680000300a00 */
[----:B------:R0:W-:Y:S01]  /*de010*/  STL.64 [R1+0x6e20], R34 ;  /* 0x006e202201007387 */ /* 0x0001e20000100a00 */
[----:B------:R-:W-:Y:S01]  /*de020*/  BSSY.RECONVERGENT B3, `(.L_x_2129) ;  /* 0x000001a000037945 */ /* 0x000fe20003800200 */
[----:B--2---:R-:W-:Y:S01]  /*de030*/  DFMA R12, R8, -R34, R188 ;  /* 0x80000022080c722b */ /* 0x004fe200000000bc */
[----:B------:R-:W1:Y:S01]  /*de040*/  MUFU.RCP64H R9, R71 ;  /* 0x0000004700097308 */ /* 0x000e620000001800 */
[----:B------:R-:W-:-:S06]  /*de050*/  MOV R8, 0x1 ;  /* 0x0000000100087802 */ /* 0x000fcc0000000f00 */
[----:B---3--:R-:W-:-:S08]  /*de060*/  DFMA R12, -R194, R66, R12 ;  /* 0x00000042c20c722b */ /* 0x008fd0000000010c */
[----:B----4-:R-:W-:Y:S02]  /*de070*/  DFMA R32, -R32, R74, R12 ;  /* 0x0000004a2020722b */ /* 0x010fe4000000010c */
[----:B-1----:R-:W-:-:S08]  /*de080*/  DFMA R12, -R70, R8, 1 ;  /* 0x3ff00000460c742b */ /* 0x002fd00000000108 */
[----:B------:R-:W-:Y:S02]  /*de090*/  DFMA R12, R12, R12, R12 ;  /* 0x0000000c0c0c722b */ /* 0x000fe4000000000c */
[----:B-----5:R-:W-:-:S06]  /*de0a0*/  DFMA R32, -R174, R122, R32 ;  /* 0x0000007aae20722b */ /* 0x020fcc0000000120 */
[----:B------:R-:W-:Y:S02]  /*de0b0*/  DFMA R12, R8, R12, R8 ;  /* 0x0000000c080c722b */ /* 0x000fe40000000008 */
[----:B------:R-:W-:-:S06]  /*de0c0*/  DFMA R8, -R64, R24, R32 ;  /* 0x000000184008722b */ /* 0x000fcc0000000120 */
        /* <DEDUP_REMOVED lines=14> */
[----:B------:R-:W-:-:S07]  /*de1b0*/  IMAD.MOV.U32 R33, RZ, RZ, R13 ;  /* 0x000000ffff217224 */ /* 0x000fce00078e000d */
.L_x_2130:
[----:B------:R-:W-:Y:S05]  /*de1c0*/  BSYNC.RECONVERGENT B3 ;  /* 0x0000000000037941 */ /* 0x000fea0003800200 */
.L_x_2129:
[----:B------:R-:W2:Y:S04]  /*de1d0*/  LDL.LU.64 R12, [R1+0x7e40] ;  /* 0x007e4000010c7983 */ /* 0x000ea80000300a00 */
[----:B------:R-:W3:Y:S04]  /*de1e0*/  LDL.LU.64 R188, [R1+0x7e48] ;  /* 0x007e480001bc7983 */ /* 0x000ee80000300a00 */
[----:B------:R-:W4:Y:S04]  /*de1f0*/  LDL.LU.64 R174, [R1+0x7e80] ;  /* 0x007e800001ae7983 */ /* 0x000f280000300a00 */
[----:B------:R-:W5:Y:S04]  /*de200*/  LDL.LU.64 R70, [R1+0x7e88] ;  /* 0x007e880001467983 */ /* 0x000f680000300a00 */
[----:B------:R-:W5:Y:S01]  /*de210*/  LDL.LU.64 R64, [R1+0x8340] ;  /* 0x0083400001407983 */ /* 0x000f620000300a00 */
[----:B------:R-:W-:Y:S01]  /*de220*/  DFMA R8, R38, -R32, R186 ;  /* 0x800000202608722b */ /* 0x000fe200000000ba */
[----:B------:R-:W-:Y:S02]  /*de230*/  BSSY.RECONVERGENT B3, `(.L_x_2131) ;  /* 0x000001b000037945 */ /* 0x000fe40003800200 */
[----:B------:R0:W-:Y:S05]  /*de240*/  STL.64 [R1+0x6e18], R32 ;  /* 0x006e182001007387 */ /* 0x0001ea0000100a00 */
[----:B--2---:R-:W-:-:S02]  /*de250*/  DFMA R12, -R12, R34, R8 ;  /* 0x000000220c0c722b */ /* 0x004fc40000000108 */
[----:B------:R-:W1:Y:S01]  /*de260*/  MUFU.RCP64H R9, R37 ;  /* 0x0000002500097308 */ /* 0x000e620000001800 */
[----:B------:R-:W-:-:S05]  /*de270*/  IMAD.MOV.U32 R8, RZ, RZ, 0x1 ;  /* 0x00000001ff087424 */ /* 0x000fca00078e00ff */
[----:B---3--:R-:W-:-:S08]  /*de280*/  DFMA R12, -R188, R66, R12 ;  /* 0x00000042bc0c722b */ /* 0x008fd0000000010c */
[----:B----4-:R-:W-:Y:S02]  /*de290*/  DFMA R38, -R174, R74, R12 ;  /* 0x0000004aae26722b */ /* 0x010fe4000000010c */
[----:B-1----:R-:W-:-:S06]  /*de2a0*/  DFMA R12, -R36, R8, 1 ;  /* 0x3ff00000240c742b */ /* 0x002fcc0000000108 */
[----:B-----5:R-:W-:Y:S02]  /*de2b0*/  DFMA R38, -R70, R122, R38 ;  /* 0x0000007a4626722b */ /* 0x020fe40000000126 */
[----:B------:R-:W-:-:S08]  /*de2c0*/  DFMA R12, R12, R12, R12 ;  /* 0x0000000c0c0c722b */ /* 0x000fd0000000000c */
[----:B------:R-:W-:Y:S02]  /*de2d0*/  DFMA R12, R8, R12, R8 ;  /* 0x0000000c080c722b */ /* 0x000fe40000000008 */
[----:B------:R-:W-:-:S06]  /*de2e0*/  DFMA R8, -R64, R24, R38 ;  /* 0x000000184008722b */ /* 0x000fcc0000000126 */
        /* <DEDUP_REMOVED lines=14> */
[----:B------:R-:W-:-:S07]  /*de3d0*/  MOV R39, R13 ;  /* 0x0000000d00277202 */ /* 0x000fce0000000f00 */
.L_x_2132:
[----:B------:R-:W-:Y:S05]  /*de3e0*/  BSYNC.RECONVERGENT B3 ;  /* 0x0000000000037941 */ /* 0x000fea0003800200 */
.L_x_2131:
[----:B------:R-:W2:Y:S04]  /*de3f0*/  LDL.LU.64 R186, [R1+0x7f10] ;  /* 0x007f100001ba7983 */ /* 0x000ea80000300a00 */
[----:B------:R-:W3:Y:S04]  /*de400*/  LDL.LU.64 R12, [R1+0x7f60] ;  /* 0x007f6000010c7983 */ /* 0x000ee80000300a00 */
[----:B------:R-:W4:Y:S04]  /*de410*/  LDL.LU.64 R174, [R1+0x7ff0] ;  /* 0x007ff00001ae7983 */ /* 0x000f280000300a00 */
[----:B------:R-:W5:Y:S04]  /*de420*/  LDL.LU.64 R36, [R1+0x7ff8] ;  /* 0x007ff80001247983 */ /* 0x000f680000300a00 */
[----:B------:R-:W5:Y:S04]  /*de430*/  LDL.LU.64 R70, [R1+0x7df0] ;  /* 0x007df00001467983 */ /* 0x000f680000300a00 */
[----:B------:R-:W5:Y:S01]  /*de440*/  LDL.LU.64 R64, [R1+0x7df8] ;  /* 0x007df80001407983 */ /* 0x000f620000300a00 */
[----:B------:R-:W-:Y:S01]  /*de450*/  DFMA R8, R42, -R38, R176 ;  /* 0x800000262a08722b */ /* 0x000fe200000000b0 */
[----:B------:R-:W-:Y:S02]  /*de460*/  BSSY.RECONVERGENT B3, `(.L_x_2133) ;  /* 0x000001c000037945 */ /* 0x000fe40003800200 */
[----:B------:R0:W-:Y:S05]  /*de470*/  STL.64 [R1+0x6e10], R38 ;  /* 0x006e102601007387 */ /* 0x0001ea0000100a00 */
[----:B--2---:R-:W-:-:S08]  /*de480*/  DFMA R8, -R186, R32, R8 ;  /* 0x00000020ba08722b */ /* 0x004fd00000000108 */
[----:B---3--:R-:W-:Y:S02]  /*de490*/  DFMA R12, -R12, R34, R8 ;  /* 0x000000220c0c722b */ /* 0x008fe40000000108 */
[----:B------:R-:W1:Y:S01]  /*de4a0*/  MUFU.RCP64H R9, R41 ;  /* 0x0000002900097308 */ /* 0x000e620000001800 */
[----:B------:R-:W-:-:S05]  /*de4b0*/  IMAD.MOV.U32 R8, RZ, RZ, 0x1 ;  /* 0x00000001ff087424 */ /* 0x000fca00078e00ff */
[----:B----4-:R-:W-:-:S08]  /*de4c0*/  DFMA R12, -R174, R66, R12 ;  /* 0x00000042ae0c722b */ /* 0x010fd0000000010c */
[----:B-----5:R-:W-:Y:S02]  /*de4d0*/  DFMA R36, -R36, R74, R12 ;  /* 0x0000004a2424722b */ /* 0x020fe4000000010c */
[----:B-1----:R-:W-:-:S06]  /*de4e0*/  DFMA R12, -R40, R8, 1 ;  /* 0x3ff00000280c742b */ /* 0x002fcc0000000108 */
[----:B------:R-:W-:Y:S02]  /*de4f0*/  DFMA R36, -R70, R122, R36 ;  /* 0x0000007a4624722b */ /* 0x000fe40000000124 */
        /* <DEDUP_REMOVED lines=18> */
.L_x_2134:
[----:B------:R-:W-:Y:S05]  /*de620*/  BSYNC.RECONVERGENT B3 ;  /* 0x0000000000037941 */ /* 0x000fea0003800200 */
.L_x_2133:
[----:B------:R-:W2:Y:S04]  /*de630*/  LDL.LU.64 R176, [R1+0x7a40] ;  /* 0x007a400001b07983 */ /* 0x000ea80000300a00 */
[----:B------:R-:W3:Y:S04]  /*de640*/  LDL.LU.64 R174, [R1+0x7a48] ;  /* 0x007a480001ae7983 */ /* 0x000ee80000300a00 */
[----:B------:R-:W4:Y:S04]  /*de650*/  LDL.LU.64 R12, [R1+0x8028] ;  /* 0x00802800010c7983 */ /* 0x000f280000300a00 */
[----:B------:R-:W5:Y:S04]  /*de660*/  LDL.LU.64 R70, [R1+0x8070] ;  /* 0x0080700001467983 */ /* 0x000f680000300a00 */
[----:B------:R-:W5:Y:S04]  /*de670*/  LDL.LU.64 R36, [R1+0x7a90] ;  /* 0x007a900001247983 */ /* 0x000f680000300a00 */
[----:B------:R-:W5:Y:S04]  /*de680*/  LDL.LU.64 R42, [R1+0x7a98] ;  /* 0x007a9800012a7983 */ /* 0x000f680000300a00 */
[----:B------:R-:W5:Y:S01]  /*de690*/  LDL.LU.64 R40, [R1+0x8310] ;  /* 0x0083100001287983 */ /* 0x000f620000300a00 */
[----:B------:R-:W-:Y:S01]  /*de6a0*/  DFMA R8, R46, -R64, R172 ;  /* 0x800000402e08722b */ /* 0x000fe200000000ac */
[----:B------:R-:W-:Y:S02]  /*de6b0*/  BSSY.RECONVERGENT B3, `(.L_x_2135) ;  /* 0x000001d000037945 */ /* 0x000fe40003800200 */
[----:B------:R0:W-:Y:S05]  /*de6c0*/  STL.64 [R1+0x6e08], R64 ;  /* 0x006e084001007387 */ /* 0x0001ea0000100a00 */
[----:B--2---:R-:W-:-:S08]  /*de6d0*/  DFMA R8, -R176, R38, R8 ;  /* 0x00000026b008722b */ /* 0x004fd00000000108 */
[----:B---3--:R-:W-:-:S08]  /*de6e0*/  DFMA R8, -R174, R32, R8 ;  /* 0x00000020ae08722b */ /* 0x008fd00000000108 */
[----:B----4-:R-:W-:Y:S02]  /*de6f0*/  DFMA R12, -R12, R34, R8 ;  /* 0x000000220c0c722b */ /* 0x010fe40000000108 */
[----:B------:R-:W1:Y:S01]  /*de700*/  MUFU.RCP64H R9, R45 ;  /* 0x0000002d00097308 */ /* 0x000e620000001800 */
[----:B------:R-:W-:-:S05]  /*de710*/  MOV R8, 0x1 ;  /* 0x0000000100087802 */ /* 0x000fca0000000f00 */
[----:B-----5:R-:W-:-:S08]  /*de720*/  DFMA R12, -R70, R66, R12 ;  /* 0x00000042460c722b */ /* 0x020fd0000000010c */
[----:B------:R-:W-:Y:S02]  /*de730*/  DFMA R36, -R36, R74, R12 ;  /* 0x0000004a2424722b */ /* 0x000fe4000000010c */
        /* <DEDUP_REMOVED lines=20> */
.L_x_2136:
[----:B------:R-:W-:Y:S05]  /*de880*/  BSYNC.RECONVERGENT B3 ;  /* 0x0000000000037941 */ /* 0x000fea0003800200 */
.L_x_2135:
[----:B------:R-:W2:Y:S04]  /*de890*/  LDL.LU.64 R174, [R1+0x7cf0] ;  /* 0x007cf00001ae7983 */ /* 0x000ea80000300a00 */
[----:B------:R-:W3:Y:S04]  /*de8a0*/  LDL.LU.64 R172, [R1+0x7cf8] ;  /* 0x007cf80001ac7983 */ /* 0x000ee80000300a00 */
[----:B------:R-:W4:Y:S04]  /*de8b0*/  LDL.LU.64 R70, [R1+0x7cb0] ;  /* 0x007cb00001467983 */ /* 0x000f280000300a00 */
[----:B------:R-:W5:Y:S04]  /*de8c0*/  LDL.LU.64 R12, [R1+0x7cb8] ;  /* 0x007cb800010c7983 */ /* 0x000f680000300a00 */
        /* <DEDUP_REMOVED lines=9> */
[----:B----4-:R-:W-:-:S08]  /*de960*/  DFMA R8, -R70, R32, R8 ;  /* 0x000000204608722b */ /* 0x010fd00000000108 */
[----:B-----5:R-:W-:Y:S02]  /*de970*/  DFMA R12, -R12, R34, R8 ;  /* 0x000000220c0c722b */ /* 0x020fe40000000108 */
[----:B------:R-:W1:Y:S01]  /*de980*/  MUFU.RCP64H R9, R49 ;  /* 0x0000003100097308 */ /* 0x000e620000001800 */
[----:B------:R-:W-:-:S05]  /*de990*/  IMAD.MOV.U32 R8, RZ, RZ, 0x1 ;  /* 0x00000001ff087424 */ /* 0x000fca00078e00ff */
[----:B------:R-:W-:-:S08]  /*de9a0*/  DFMA R12, -R46, R66, R12 ;  /* 0x000000422e0c722b */ /* 0x000fd0000000010c */
        /* <DEDUP_REMOVED lines=21> */
.L_x_2138:
[----:B------:R-:W-:Y:S05]  /*deb00*/  BSYNC.RECONVERGENT B3 ;  /* 0x0000000000037941 */ /* 0x000fea0003800200 */
.L_x_2137:
        /* <DEDUP_REMOVED lines=15> */
[----:B-----5:R-:W-:-:S08]  /*dec00*/  DFMA R4, -R48, R32, R4 ;  /* 0x000000203004722b */ /* 0x020fd00000000104 */
[----:B------:R-:W-:Y:S02]  /*dec10*/  DFMA R8, -R8, R34, R4 ;  /* 0x000000220808722b */ /* 0x000fe40000000104 */
[----:B------:R-:W1:Y:S01]  /*dec20*/  MUFU.RCP64H R5, R53 ;  /* 0x0000003500057308 */ /* 0x000e620000001800 */
[----:B------:R-:W-:-:S05]  /*dec30*/  IMAD.MOV.U32 R4, RZ, RZ, 0x1 ;  /* 0x00000001ff047424 */ /* 0x000fca00078e00ff */
[----:B------:R-:W-:-:S08]  /*dec40*/  DFMA R8, -R46, R66, R8 ;  /* 0x000000422e08722b */ /* 0x000fd00000000108 */
[----:B------:R-:W-:Y:S02]  /*dec50*/  DFMA R8, -R12, R74, R8 ;  /* 0x0000004a0c08722b */ /* 0x000fe40000000108 */
[----:B-1----:R-:W-:-:S06]  /*dec60*/  DFMA R12, -R52, R4, 1 ;  /* 0x3ff00000340c742b */ /* 0x002fcc0000000104 */
[----:B------:R-:W-:Y:S02]  /*dec70*/  DFMA R8, -R44, R122, R8 ;  /* 0x0000007a2c08722b */ /* 0x000fe40000000108 */
[----:B------:R-:W-:-:S06]  /*dec80*/  DFMA R12, R12, R12, R12 ;  /* 0x0000000c0c0c722b */ /* 0x000fcc000000000c */
[----:B------:R-:W-:Y:S02]  /*dec90*/  DFMA R8, -R42, R24, R8 ;  /* 0x000000182a08722b */ /* 0x000fe40000000108 */
[----:B------:R-:W-:-:S08]  /*deca0*/  DFMA R4, R4, R12, R4 ;  /* 0x0000000c0404722b */ /* 0x000fd00000000004 */
[----:B------:R-:W-:Y:S01]  /*decb0*/  FSETP.GEU.AND P2, PT, |R9|, 6.5827683646048100446e-37, PT ;  /* 0x036000000900780b */ /* 0x000fe20003f4e200 */
[----:B------:R-:W-:-:S08]  /*decc0*/  DFMA R12, -R52, R4, 1 ;  /* 0x3ff00000340c742b */ /* 0x000fd00000000104 */
        /* <DEDUP_REMOVED lines=13> */
.L_x_2140:
[----:B------:R-:W-:Y:S05]  /*deda0*/  BSYNC.RECONVERGENT B3 ;  /* 0x0000000000037941 */ /* 0x000fea0003800200 */
.L_x_2139:
[----:B------:R-:W2:Y:S04]  /*dedb0*/  LDL.64 R46, [R1+0x5d00] ;  /* 0x005d0000012e7983 */ /* 0x000ea80000100a00 */
[----:B------:R-:W3:Y:S04]  /*dedc0*/  LDL.LU.64 R128, [R1+0x8108] ;  /* 0x0081080001807983 */ /* 0x000ee80000300a00 */
[----:B------:R-:W4:Y:S04]  /*dedd0*/  LDL.64 R42, [R1+0x5d10] ;  /* 0x005d1000012a7983 */ /* 0x000f280000100a00 */
[----:B------:R-:W5:Y:S04]  /*dede0*/  LDL.LU.64 R70, [R1+0x8100] ;  /* 0x0081000001467983 */ /* 0x000f680000300a00 */
[----:B------:R-:W5:Y:S04]  /*dedf0*/  LDL.64 R12, [R1+0x5d20] ;  /* 0x005d2000010c7983 */ /* 0x000f680000100a00 */
[----:B------:R-:W5:Y:S04]  /*dee00*/  LDL.LU.64 R54, [R1+0x7ee8] ;  /* 0x007ee80001367983 */ /* 0x000f680000300a00 */
[----:B------:R-:W5:Y:S04]  /*dee10*/  LDL.64 R8, [R1+0x5d30] ;  /* 0x005d300001087983 */ /* 0x000f680000100a00 */
[----:B------:R-:W5:Y:S04]  /*dee20*/  LDL.LU.64 R52, [R1+0x8218] ;  /* 0x0082180001347983 */ /* 0x000f680000300a00 */
[----:B------:R-:W5:Y:S04]  /*dee30*/  LDL.64 R44, [R1+0x5d40] ;  /* 0x005d4000012c7983 */ /* 0x000f680000100a00 */
[----:B------:R-:W5:Y:S04]  /*dee40*/  LDL.LU.64 R50, [R1+0x8118] ;  /* 0x0081180001327983 */ /* 0x000f680000300a00 */
[----:B------:R-:W5:Y:S04]  /*dee50*/  LDL.LU.64 R48, [R1+0x8010] ;  /* 0x0080100001307983 */ /* 0x000f680000300a00 */
[----:B------:R0:W-:Y:S01]  /*dee60*/  STL.64 [R1+0x6df0], R4 ;  /* 0x006df00401007387 */ /* 0x0001e20000100a00 */
[----:B------:R-:W-:Y:S01]  /*dee70*/  BSSY.RECONVERGENT B3, `(.L_x_2141) ;  /* 0x0000020000037945 */ /* 0x000fe20003800200 */
[----:B--2---:R-:W-:-:S08]  /*dee80*/  DFMA R46, R46, -R4, R68 ;  /* 0x800000042e2e722b */ /* 0x004fd00000000044 */
[----:B---3--:R-:W-:-:S08]  /*dee90*/  DFMA R46, -R128, R40, R46 ;  /* 0x00000028802e722b */ /* 0x008fd0000000012e */
[----:B----4-:R-:W-:-:S08]  /*deea0*/  DFMA R42, -R42, R36, R46 ;  /* 0x000000242a2a722b */ /* 0x010fd0000000012e */
[----:B-----5:R-:W-:-:S08]  /*deeb0*/  DFMA R42, -R70, R64, R42 ;  /* 0x00000040462a722b */ /* 0x020fd0000000012a */
[----:B------:R-:W-:-:S08]  /*deec0*/  DFMA R12, -R12, R38, R42 ;  /* 0x000000260c0c722b */ /* 0x000fd0000000012a */
[----:B------:R-:W-:-:S08]  /*deed0*/  DFMA R12, -R54, R32, R12 ;  /* 0x00000020360c722b */ /* 0x000fd0000000010c */
[----:B------:R-:W-:Y:S01]  /*deee0*/  DFMA R12, -R8, R34, R12 ;  /* 0x00000022080c722b */ /* 0x000fe2000000010c */
[----:B------:R-:W1:Y:S01]  /*deef0*/  MUFU.RCP64H R9, R7 ;  /* 0x0000000700097308 */ /* 0x000e620000001800 */
[----:B------:R-:W-:-:S06]  /*def00*/  MOV R8, 0x1 ;  /* 0x0000000100087802 */ /* 0x000fcc0000000f00 */
[----:B------:R-:W-:Y:S02]  /*def10*/  DFMA R12, -R52, R66, R12 ;  /* 0x00000042340c722b */ /* 0x000fe4000000010c */
[----:B-1----:R-:W-:-:S06]  /*def20*/  DFMA R42, -R6, R8, 1 ;  /* 0x3ff00000062a742b */ /* 0x002fcc0000000108 */
[----:B------:R-:W-:Y:S02]  /*def30*/  DFMA R12, -R44, R74, R12 ;  /* 0x0000004a2c0c722b */ /* 0x000fe4000000010c */
[----:B------:R-:W-:-:S06]  /*def40*/  DFMA R42, R42, R42, R42 ;  /* 0x0000002a2a2a722b */ /* 0x000fcc000000002a */
[----:B------:R-:W-:Y:S02]  /*def50*/  DFMA R12, -R50, R122, R12 ;  /* 0x0000007a320c722b */ /* 0x000fe4000000010c */
[----:B------:R-:W-:-:S06]  /*def60*/  DFMA R42, R8, R42, R8 ;  /* 0x0000002a082a722b */ /* 0x000fcc0000000008 */
[----:B------:R-:W-:Y:S02]  /*def70*/  DFMA R8, -R48, R24, R12 ;  /* 0x000000183008722b */ /* 0x000fe4000000010c */
        /* <DEDUP_REMOVED lines=15> */
.L_x_2142:
[----:B------:R-:W-:Y:S05]  /*df070*/  BSYNC.RECONVERGENT B3 ;  /* 0x0000000000037941 */ /* 0x000fea0003800200 */
.L_x_2141:
        /* <DEDUP_REMOVED lines=12> */
[----:B------:R-:W-:Y:S03]  /*df140*/  BSSY.RECONVERGENT B3, `(.L_x_2143) ;  /* 0x0000022000037945 */ /* 0x000fe60003800200 */
[----:B------:R0:W-:Y:S01]  /*df150*/  STL.64 [R1+0x6de8], R44 ;  /* 0x006de82c01007387 */ /* 0x0001e20000100a00 */
[----:B--2---:R-:W-:-:S08]  /*df160*/  DFMA R6, R6, -R44, R72 ;  /* 0x8000002c0606722b */ /* 0x004fd00000000048 */
[----:B---3--:R-:W-:-:S08]  /*df170*/  DFMA R6, -R128, R4, R6 ;  /* 0x000000048006722b */ /* 0x008fd00000000106 */
[----:B----4-:R-:W-:-:S08]  /*df180*/  DFMA R6, -R70, R40, R6 ;  /* 0x000000284606722b */ /* 0x010fd00000000106 */
[----:B-----5:R-:W-:-:S08]  /*df190*/  DFMA R6, -R68, R36, R6 ;  /* 0x000000244406722b */ /* 0x020fd00000000106 */
[----:B------:R-:W-:-:S08]  /*df1a0*/  DFMA R6, -R54, R64, R6 ;  /* 0x000000403606722b */ /* 0x000fd00000000106 */
[----:B------:R-:W-:-:S08]  /*df1b0*/  DFMA R6, -R52, R38, R6 ;  /* 0x000000263406722b */ /* 0x000fd00000000106 */
[----:B------:R-:W-:-:S08]  /*df1c0*/  DFMA R6, -R50, R32, R6 ;  /* 0x000000203206722b */ /* 0x000fd00000000106 */
[----:B------:R-:W-:Y:S02]  /*df1d0*/  DFMA R8, -R8, R34, R6 ;  /* 0x000000220808722b */ /* 0x000fe40000000106 */
        /* <DEDUP_REMOVED lines=24> */
.L_x_2144:
[----:B------:R-:W-:Y:S05]  /*df360*/  BSYNC.RECONVERGENT B3 ;  /* 0x0000000000037941 */ /* 0x000fea0003800200 */
.L_x_2143:
        /* <DEDUP_REMOVED lines=47> */
.L_x_2146:
[----:B------:R-:W-:Y:S05]  /*df660*/  BSYNC.RECONVERGENT B3 ;  /* 0x0000000000037941 */ /* 0x000fea0003800200 */
.L_x_2145:
        /* <DEDUP_REMOVED lines=24> */
[----:B------:R-:W-:-:S05]  /*df7f0*/  MOV R8, 0x1 ;  /* 0x0000000100087802 */ /* 0x000fca0000000f00 */
        /* <DEDUP_REMOVED lines=22> */
.L_x_2148:
[----:B------:R-:W-:Y:S05]  /*df960*/  BSYNC.RECONVERGENT B3 ;  /* 0x0000000000037941 */ /* 0x000fea0003800200 */
.L_x_2147:
        /* <DEDUP_REMOVED lines=52> */
.L_x_2150:
[----:B------:R-:W-:Y:S05]  /*dfcb0*/  BSYNC.RECONVERGENT B3 ;  /* 0x0000000000037941 */ /* 0x000fea0003800200 */
.L_x_2149:
        /* <DEDUP_REMOVED lines=15> */
[----:B--2---:R-:W-:-:S08]  /*dfdb0*/  DFMA R8, -R8, R42, R118 ;  /* 0x0000002a0808722b */ /* 0x004fd00000000176 */
[----:B---3--:R-:W-:-:S08]  /*dfdc0*/  DFMA R8, -R110, R20, R8 ;  /* 0x000000146e08722b */ /* 0x008fd00000000108 */
[----:B----4-:R-:W-:-:S08]  /*dfdd0*/  DFMA R8, -R106, R6, R8 ;  /* 0x000000066a08722b */ /* 0x010fd00000000108 */
[----:B-----5:R-:W-:-:S08]  /*dfde0*/  DFMA R8, -R72, R44, R8 ;  /* 0x0000002c4808722b */ /* 0x020fd00000000108 */
        /* <DEDUP_REMOVED lines=31> */
.L_x_2152:
[----:B------:R-:W-:Y:S05]  /*dffe0*/  BSYNC.RECONVERGENT B3 ;  /* 0x0000000000037941 */ /* 0x000fea0003800200 */
.L_x_2151:
[----:B0-----:R-:W2:Y:S04]  /*dfff0*/  LDL.LU.64 R8, [R1+0x8080] ;  /* 0x0080800001087983 */ /* 0x001ea80000300a00 */
        /* <DEDUP_REMOVED lines=8> */
[----:B------:R-:W5:Y:S01]  /*e0080*/  LDL.64 R28, [R1+0x7988] ;  /* 0x00798800011c7983 */ /* 0x000f620000100a00 */
[----:B------:R-:W-:Y:S01]  /*e0090*/  BSSY.RECONVERGENT B3, `(.L_x_2153) ;  /* 0x000001f000037945 */ /* 0x000fe20003800200 */
[----:B--2---:R-:W-:-:S08]  /*e00a0*/  DFMA R8, -R8, R42, R62 ;  /* 0x0000002a0808722b */ /* 0x004fd0000000013e */
[----:B---3--:R-:W-:-:S08]  /*e00b0*/  DFMA R8, -R68, R20, R8 ;  /* 0x000000144408722b */ /* 0x008fd00000000108 */
[----:B----4-:R-:W-:-:S08]  /*e00c0*/  DFMA R8, -R54, R6, R8 ;  /* 0x000000063608722b */ /* 0x010fd00000000108 */
[----:B-----5:R-:W-:-:S08]  /*e00d0*/  DFMA R8, -R52, R44, R8 ;  /* 0x0000002c3408722b */ /* 0x020fd00000000108 */
[----:B------:R-:W-:Y:S02]  /*e00e0*/  DFMA R10, -R10, R40, R8 ;  /* 0x000000280a0a722b */ /* 0x000fe40000000108 */
[----:B------:R-:W0:Y:S01]  /*e00f0*/  MUFU.RCP64H R9, R15 ;  /* 0x0000000f00097308 */ /* 0x000e220000001800 */
[----:B------:R-:W-:-:S05]  /*e0100*/  MOV R8, 0x1 ;  /* 0x0000000100087802 */ /* 0x000fca0000000f00 */
[----:B------:R-:W-:-:S08]  /*e0110*/  DFMA R10, -R50, R32, R10 ;  /* 0x00000020320a722b */ /* 0x000fd0000000010a */
[----:B------:R-:W-:Y:S02]  /*e0120*/  DFMA R12, -R12, R66, R10 ;  /* 0x000000420c0c722b */ /* 0x000fe4000000010a */
[----:B0-----:R-:W-:-:S08]  /*e0130*/  DFMA R10, -R14, R8, 1 ;  /* 0x3ff000000e0a742b */ /* 0x001fd00000000108 */
[----:B------:R-:W-:Y:S02]  /*e0140*/  DFMA R10, R10, R10, R10 ;  /* 0x0000000a0a0a722b */ /* 0x000fe4000000000a */
[----:B------:R-:W-:-:S06]  /*e0150*/  DFMA R12, -R48, R74, R12 ;  /* 0x0000004a300c722b */ /* 0x000fcc000000010c */
[----:B------:R-:W-:Y:S02]  /*e0160*/  DFMA R10, R8, R10, R8 ;  /* 0x0000000a080a722b */ /* 0x000fe40000000008 */
[----:B------:R-:W-:-:S06]  /*e0170*/  DFMA R8, -R16, R122, R12 ;  /* 0x0000007a1008722b */ /* 0x000fcc000000010c */
[----:B------:R-:W-:-:S08]  /*e0180*/  DFMA R12, -R14, R10, 1 ;  /* 0x3ff000000e0c742b */ /* 0x000fd0000000010a */
[----:B------:R-:W-:-:S08]  /*e0190*/  DFMA R10, R10, R12, R10 ;  /* 0x0000000c0a0a722b */ /* 0x000fd0000000000a */
[----:B------:R-:W-:-:S08]  /*e01a0*/  DMUL R12, R10, R8 ;  /* 0x000000080a0c7228 */ /* 0x000fd00000000000 */
[----:B------:R-:W-:-:S08]  /*e01b0*/  DFMA R16, -R14, R12, R8 ;  /* 0x0000000c0e10722b */ /* 0x000fd00000000108 */
[----:B------:R-:W-:Y:S01]  /*e01c0*/  DFMA R128, R10, R16, R12 ;  /* 0x000000100a80722b */ /* 0x000fe2000000000c */
[----:B------:R0:W-:Y:S01]  /*e01d0*/  STL.64 [R1+0x6dc0], R28 ;  /* 0x006dc01c01007387 */ /* 0x0001e20000100a00 */
[----:B------:R-:W-:-:S08]  /*e01e0*/  FSETP.GEU.AND P2, PT, |R9|, 6.5827683646048100446e-37, PT ;  /* 0x036000000900780b */ /* 0x000fd00003f4e200 */
        /* <DEDUP_REMOVED lines=9> */
.L_x_2154:
[----:B------:R-:W-:Y:S05]  /*e0280*/  BSYNC.RECONVERGENT B3 ;  /* 0x0000000000037941 */ /* 0x000fea0003800200 */
.L_x_2153:
[----:B------:R-:W2:Y:S04]  /*e0290*/  LDL.64 R54, [R1+0x7988] ;  /* 0x0079880001367983 */ /* 0x000ea80000100a00 */
[----:B------:R-:W2:Y:S04]  /*e02a0*/  LDL.LU.64 R10, [R1+0x83a8] ;  /* 0x0083a800010a7983 */ /* 0x000ea80000300a00 */
[----:B------:R-:W3:Y:S04]  /*e02b0*/  LDL.64 R14, [R1+0x5428] ;  /* 0x00542800010e7983 */ /* 0x000ee80000100a00 */
[----:B------:R-:W4:Y:S04]  /*e02c0*/  LDL.LU.64 R52, [R1+0x82d0] ;  /* 0x0082d00001347983 */ /* 0x000f280000300a00 */
[----:B------:R-:W5:Y:S04]  /*e02d0*/  LDL.64 R12, [R1+0x5438] ;  /* 0x00543800010c7983 */ /* 0x000f680000100a00 */
[----:B------:R-:W5:Y:S04]  /*e02e0*/  LDL.64 R16, [R1+0x7880] ;  /* 0x0078800001107983 */ /* 0x000f680000100a00 */
[----:B------:R-:W5:Y:S04]  /*e02f0*/  LDL.LU.64 R50, [R1+0x8710] ;  /* 0x0087100001327983 */ /* 0x000f680000300a00 */
[----:B------:R-:W5:Y:S04]  /*e0300*/  LDL.64 R8, [R1+0x5448] ;  /* 0x0054480001087983 */ /* 0x000f680000100a00 */
[----:B------:R-:W5:Y:S04]  /*e0310*/  LDL.LU.64 R48, [R1+0x8448] ;  /* 0x0084480001307983 */ /* 0x000f680000300a00 */
[----:B------:R-:W5:Y:S01]  /*e0320*/  LDL.LU.64 R28, [R1+0x8468] ;  /* 0x00846800011c7983 */ /* 0x000f620000300a00 */
[----:B--2---:R-:W-:-:S03]  /*e0330*/  DFMA R2, -R10, R54, R2 ;  /* 0x000000360a02722b */ /* 0x004fc60000000102 */
[----:B------:R-:W2:Y:S05]  /*e0340*/  LDL.64 R10, [R1+0x5458] ;  /* 0x00545800010a7983 */ /* 0x000eaa0000100a00 */
[----:B---3--:R-:W-:Y:S02]  /*e0350*/  DFMA R14, -R14, R42, R2 ;  /* 0x0000002a0e0e722b */ /* 0x008fe40000000102 */
[----:B------:R-:W3:Y:S06]  /*e0360*/  LDL.64 R2, [R1+0x5468] ;  /* 0x0054680001027983 */ /* 0x000eec0000100a00 */
[----:B----4-:R-:W-:-:S08]  /*e0370*/  DFMA R14, -R52, R6, R14 ;  /* 0x00000006340e722b */ /* 0x010fd0000000010e */
[----:B-----5:R-:W-:Y:S01]  /*e0380*/  DFMA R14, -R12, R44, R14 ;  /* 0x0000002c0c0e722b */ /* 0x020fe2000000010e */
[----:B------:R-:W0:Y:S01]  /*e0390*/  MUFU.RCP64H R13, R17 ;  /* 0x00000011000d7308 */ /* 0x000e220000001800 */
[----:B------:R-:W-:-:S06]  /*e03a0*/  IMAD.MOV.U32 R12, RZ, RZ, 0x1 ;  /* 0x00000001ff0c7424 */ /* 0x000fcc00078e00ff */
[----:B------:R-:W-:-:S08]  /*e03b0*/  DFMA R14, -R50, R4, R14 ;  /* 0x00000004320e722b */ /* 0x000fd0000000010e */
[----:B------:R-:W-:Y:S02]  /*e03c0*/  DFMA R8, -R8, R36, R14 ;  /* 0x000000240808722b */ /* 0x000fe4000000010e */
[----:B0-----:R-:W-:-:S06]  /*e03d0*/  DFMA R14, -R16, R12, 1 ;  /* 0x3ff00000100e742b */ /* 0x001fcc000000010c */
[----:B------:R-:W-:Y:S02]  /*e03e0*/  DFMA R8, -R48, R32, R8 ;  /* 0x000000203008722b */ /* 0x000fe40000000108 */
[----:B------:R-:W-:Y:S01]  /*e03f0*/  DFMA R14, R14, R14, R14 ;  /* 0x0000000e0e0e722b */ /* 0x000fe2000000000e */
[----:B------:R0:W-:Y:S01]  /*e0400*/  STL.64 [R1+0x6db8], R128 ;  /* 0x006db88001007387 */ /* 0x0001e20000100a00 */
[----:B------:R-:W-:Y:S04]  /*e0410*/  BSSY.RECONVERGENT B3, `(.L_x_2155) ;  /* 0x0000014000037945 */ /* 0x000fe80003800200 */
[----:B--2---:R-:W-:Y:S02]  /*e0420*/  DFMA R8, -R10, R66, R8 ;  /* 0x000000420a08722b */ /* 0x004fe40000000108 */
[----:B------:R-:W-:-:S06]  /*e0430*/  DFMA R10, R12, R14, R12 ;  /* 0x0000000e0c0a722b */ /* 0x000fcc000000000c */
[----:B------:R-:W-:Y:S02]  /*e0440*/  DFMA R8, -R28, R74, R8 ;  /* 0x0000004a1c08722b */ /* 0x000fe40000000108 */
[----:B------:R-:W-:-:S06]  /*e0450*/  DFMA R12, -R16, R10, 1 ;  /* 0x3ff00000100c742b */ /* 0x000fcc000000010a */
[----:B---3--:R-:W-:Y:S02]  /*e0460*/  DFMA R8, -R2, R122, R8 ;  /* 0x0000007a0208722b */ /* 0x008fe40000000108 */
        /* <DEDUP_REMOVED lines=14> */
.L_x_2156:
[----:B------:R-:W-:Y:S05]  /*e0550*/  BSYNC.RECONVERGENT B3 ;  /* 0x0000000000037941 */ /* 0x000fea0003800200 */
.L_x_2155:
[----:B------:R-:W2:Y:S04]  /*e0560*/  LDL.LU.64 R54, [R1+0x77c0] ;  /* 0x0077c00001367983 */ /* 0x000ea80000300a00 */
        /* <DEDUP_REMOVED lines=40> */
.L_x_2158:
[----:B------:R-:W-:Y:S05]  /*e07f0*/  BSYNC.RECONVERGENT B3 ;  /* 0x0000000000037941 */ /* 0x000fea0003800200 */
.L_x_2157:
[----:B------:R-:W2:Y:S04]  /*e0800*/  LDL.LU.64 R16, [R1+0x77f0] ;  /* 0x0077f00001107983 */ /* 0x000ea80000300a00 */
[----:B------:R-:W2:Y:S04]  /*e0810*/  LDL.LU.64 R12, [R1+0x84b8] ;  /* 0x0084b800010c7983 */ /* 0x000ea80000300a00 */
[----:B------:R-:W3:Y:S04]  /*e0820*/  LDL.64 R14, [R1+0x52d8] ;  /* 0x0052d800010e7983 */ /* 0x000ee80000100a00 */
[----:B------:R-:W4:Y:S04]  /*e0830*/  LDL.LU.64 R70, [R1+0x8480] ;  /* 0x0084800001467983 */ /* 0x000f280000300a00 */
[----:B------:R-:W5:Y:S04]  /*e0840*/  LDL.LU.64 R68, [R1+0x8488] ;  /* 0x0084880001447983 */ /* 0x000f680000300a00 */
[----:B------:R-:W5:Y:S04]  /*e0850*/  LDL.64 R10, [R1+0x52f0] ;  /* 0x0052f000010a7983 */ /* 0x000f680000100a00 */
[----:B------:R-:W5:Y:S04]  /*e0860*/  LDL.LU.64 R62, [R1+0x84d8] ;  /* 0x0084d800013e7983 */ /* 0x000f680000300a00 */
[----:B------:R-:W5:Y:S04]  /*e0870*/  LDL.LU.64 R54, [R1+0x8540] ;  /* 0x0085400001367983 */ /* 0x000f680000300a00 */
[----:B------:R-:W5:Y:S04]  /*e0880*/  LDL.64 R8, [R1+0x5308] ;  /* 0x0053080001087983 */ /* 0x000f680000100a00 */
[----:B------:R-:W5:Y:S04]  /*e0890*/  LDL.64 R28, [R1+0x78a8] ;  /* 0x0078a800011c7983 */ /* 0x000f680000100a00 */
[----:B------:R-:W5:Y:S04]  /*e08a0*/  LDL.LU.64 R52, [R1+0x8120] ;  /* 0x0081200001347983 */ /* 0x000f680000300a00 */
[----:B------:R-:W5:Y:S04]  /*e08b0*/  LDL.LU.64 R50, [R1+0x8128] ;  /* 0x0081280001327983 */ /* 0x000f680000300a00 */
[----:B------:R-:W5:Y:S01]  /*e08c0*/  LDL.LU.64 R30, [R1+0x84c8] ;  /* 0x0084c800011e7983 */ /* 0x000f620000300a00 */
[----:B--2---:R-:W-:-:S03]  /*e08d0*/  DFMA R12, -R12, R46, R16 ;  /* 0x0000002e0c0c722b */ /* 0x004fc60000000110 */
[----:B------:R-:W2:Y:S05]  /*e08e0*/  LDL.64 R16, [R1+0x5320] ;  /* 0x0053200001107983 */ /* 0x000eaa0000100a00 */
[----:B---3--:R-:W-:-:S08]  /*e08f0*/  DFMA R12, -R14, R20, R12 ;  /* 0x000000140e0c722b */ /* 0x008fd0000000010c */
[----:B----4-:R-:W-:-:S08]  /*e0900*/  DFMA R12, -R70, R6, R12 ;  /* 0x00000006460c722b */ /* 0x010fd0000000010c */
[----:B-----5:R-:W-:-:S08]  /*e0910*/  DFMA R12, -R68, R44, R12 ;  /* 0x0000002c440c722b */ /* 0x020fd0000000010c */
[----:B------:R-:W-:-:S08]  /*e0920*/  DFMA R10, -R10, R4, R12 ;  /* 0x000000040a0a722b */ /* 0x000fd0000000010c */
[----:B------:R-:W-:-:S08]  /*e0930*/  DFMA R10, -R62, R40, R10 ;  /* 0x000000283e0a722b */ /* 0x000fd0000000010a */
[----:B------:R-:W-:-:S08]  /*e0940*/  DFMA R10, -R54, R64, R10 ;  /* 0x00000040360a722b */ /* 0x000fd0000000010a */
[----:B------:R-:W-:Y:S01]  /*e0950*/  DFMA R10, -R8, R38, R10 ;  /* 0x00000026080a722b */ /* 0x000fe2000000010a */
[----:B------:R-:W0:Y:S01]  /*e0960*/  MUFU.RCP64H R9, R29 ;  /* 0x0000001d00097308 */ /* 0x000e220000001800 */
[----:B------:R-:W-:-:S06]  /*e0970*/  MOV R8, 0x1 ;  /* 0x0000000100087802 */ /* 0x000fcc0000000f00 */
[----:B------:R-:W-:Y:S02]  /*e0980*/  DFMA R10, -R52, R34, R10 ;  /* 0x00000022340a722b */ /* 0x000fe4000000010a */
[----:B0-----:R-:W-:-:S06]  /*e0990*/  DFMA R12, -R28, R8, 1 ;  /* 0x3ff000001c0c742b */ /* 0x001fcc0000000108 */
[----:B------:R-:W-:Y:S02]  /*e09a0*/  DFMA R10, -R50, R66, R10 ;  /* 0x00000042320a722b */ /* 0x000fe4000000010a */
[----:B------:R-:W-:-:S08]  /*e09b0*/  DFMA R12, R12, R12, R12 ;  /* 0x0000000c0c0c722b */ /* 0x000fd0000000000c */
[----:B------:R-:W-:Y:S01]  /*e09c0*/  DFMA R12, R8, R12, R8 ;  /* 0x0000000c080c722b */ /* 0x000fe20000000008 */
[----:B------:R0:W-:Y:S01]  /*e09d0*/  STL.64 [R1+0x6da8], R48 ;  /* 0x006da83001007387 */ /* 0x0001e20000100a00 */
[----:B------:R-:W-:Y:S01]  /*e09e0*/  BSSY.RECONVERGENT B3, `(.L_x_2159) ;  /* 0x0000014000037945 */ /* 0x000fe20003800200 */
[----:B--2---:R-:W-:-:S08]  /*e09f0*/  DFMA R10, -R16, R122, R10 ;  /* 0x0000007a100a722b */ /* 0x004fd0000000010a */
[----:B------:R-:W-:Y:S02]  /*e0a00*/  DFMA R8, -R30, R24, R10 ;  /* 0x000000181e08722b */ /* 0x000fe4000000010a */
[----:B------:R-:W-:-:S08]  /*e0a10*/  DFMA R10, -R28, R12, 1 ;  /* 0x3ff000001c0a742b */ /* 0x000fd0000000010c */
[----:B------:R-:W-:-:S08]  /*e0a20*/  DFMA R10, R12, R10, R12 ;  /* 0x0000000a0c0a722b */ /* 0x000fd0000000000c */
[----:B------:R-:W-:-:S08]  /*e0a30*/  DMUL R12, R10, R8 ;  /* 0x000000080a0c7228 */ /* 0x000fd00000000000 */
[----:B------:R-:W-:-:S08]  /*e0a40*/  DFMA R14, -R28, R12, R8 ;  /* 0x0000000c1c0e722b */ /* 0x000fd00000000108 */
[----:B------:R-:W-:Y:S01]  /*e0a50*/  DFMA R16, R10, R14, R12 ;  /* 0x0000000e0a10722b */ /* 0x000fe2000000000c */
[----:B------:R-:W-:-:S06]  /*e0a60*/  FSETP.GEU.AND P2, PT, |R9|, 6.5827683646048100446e-37, PT ;  /* 0x036000000900780b */ /* 0x000fcc0003f4e200 */
        /* <DEDUP_REMOVED lines=11> */
.L_x_2160:
[----:B------:R-:W-:Y:S05]  /*e0b20*/  BSYNC.RECONVERGENT B3 ;  /* 0x0000000000037941 */ /* 0x000fea0003800200 */
.L_x_2159:
[----:B------:R-:W2:Y:S04]  /*e0b30*/  LDL.LU.64 R62, [R1+0x77c8] ;  /* 0x0077c800013e7983 */ /* 0x000ea80000300a00 */
        /* <DEDUP_REMOVED lines=17> */
[----:B------:R-:W-:-:S05]  /*e0c50*/  IMAD.MOV.U32 R8, RZ, RZ, 0x1 ;  /* 0x00000001ff087424 */ /* 0x000fca00078e00ff */
        /* <DEDUP_REMOVED lines=23> */
.L_x_2162:
[----:B------:R-:W-:Y:S05]  /*e0dd0*/  BSYNC.RECONVERGENT B3 ;  /* 0x0000000000037941 */ /* 0x000fea0003800200 */
.L_x_2161:
[----:B------:R-:W2:Y:S04]  /*e0de0*/  LDL.64 R14, [R1+0x51d8] ;  /* 0x0051d800010e7983 */ /* 0x000ea80000100a00 */
[----:B------:R-:W3:Y:S04]  /*e0df0*/  LDL.LU.64 R16, [R1+0x83a0] ;  /* 0x0083a00001107983 */ /* 0x000ee80000300a00 */
[----:B------:R-:W4:Y:S04]  /*e0e00*/  LDL.64 R12, [R1+0x51e8] ;  /* 0x0051e800010c7983 */ /* 0x000f280000100a00 */
[----:B------:R-:W5:Y:S04]  /*e0e10*/  LDL.LU.64 R28, [R1+0x8380] ;  /* 0x00838000011c7983 */ /* 0x000f680000300a00 */
[----:B------:R-:W5:Y:S04]  /*e0e20*/  LDL.64 R10, [R1+0x51f8] ;  /* 0x0051f800010a7983 */ /* 0x000f680000100a00 */
[----:B------:R-:W5:Y:S04]  /*e0e30*/  LDL.LU.64 R18, [R1+0x8360] ;  /* 0x0083600001127983 */ /* 0x000f680000300a00 */
[----:B------:R-:W5:Y:S04]  /*e0e40*/  LDL.64 R8, [R1+0x5208] ;  /* 0x0052080001087983 */ /* 0x000f680000100a00 */
[----:B------:R0:W-:Y:S01]  /*e0e50*/  STL.64 [R1+0x6d98], R188 ;  /* 0x006d98bc01007387 */ /* 0x0001e20000100a00 */
[----:B------:R-:W-:Y:S01]  /*e0e60*/  BSSY.RECONVERGENT B3, `(.L_x_2163) ;  /* 0x000001c000037945 */ /* 0x000fe20003800200 */
[----:B--2---:R-:W-:-:S08]  /*e0e70*/  DFMA R14, -R14, R46, R116 ;  /* 0x0000002e0e0e722b */ /* 0x004fd00000000174 */
[----:B---3--:R-:W-:Y:S02]  /*e0e80*/  DFMA R16, -R16, R44, R14 ;  /* 0x0000002c1010722b */ /* 0x008fe4000000010e */
[----:B------:R-:W1:Y:S01]  /*e0e90*/  MUFU.RCP64H R15, R185 ;  /* 0x000000b9000f7308 */ /* 0x000e620000001800 */
[----:B------:R-:W-:-:S05]  /*e0ea0*/  IMAD.MOV.U32 R14, RZ, RZ, 0x1 ;  /* 0x00000001ff0e7424 */ /* 0x000fca00078e00ff */
[----:B----4-:R-:W-:Y:S02]  /*e0eb0*/  DFMA R12, -R12, R4, R16 ;  /* 0x000000040c0c722b */ /* 0x010fe40000000110 */
[----:B-1----:R-:W-:-:S06]  /*e0ec0*/  DFMA R16, -R184, R14, 1 ;  /* 0x3ff00000b810742b */ /* 0x002fcc000000010e */
[----:B-----5:R-:W-:Y:S02]  /*e0ed0*/  DFMA R12, -R28, R64, R12 ;  /* 0x000000401c0c722b */ /* 0x020fe4000000010c */
[----:B------:R-:W-:-:S06]  /*e0ee0*/  DFMA R16, R16, R16, R16 ;  /* 0x000000101010722b */ /* 0x000fcc0000000010 */
[----:B------:R-:W-:Y:S02]  /*e0ef0*/  DFMA R10, -R10, R34, R12 ;  /* 0x000000220a0a722b */ /* 0x000fe4000000010c */
[----:B------:R-:W-:-:S06]  /*e0f00*/  DFMA R14, R14, R16, R14 ;  /* 0x000000100e0e722b */ /* 0x000fcc000000000e */
[----:B------:R-:W-:Y:S02]  /*e0f10*/  DFMA R10, -R18, R66, R10 ;  /* 0x00000042120a722b */ /* 0x000fe4000000010a */
[----:B------:R-:W-:-:S06]  /*e0f20*/  DFMA R12, -R184, R14, 1 ;  /* 0x3ff00000b80c742b */ /* 0x000fcc000000010e */
[----:B------:R-:W-:Y:S02]  /*e0f30*/  DFMA R8, -R8, R24, R10 ;  /* 0x000000180808722b */ /* 0x000fe4000000010a */
        /* <DEDUP_REMOVED lines=14> */
.L_x_2164:
[----:B------:R-:W-:Y:S05]  /*e1020*/  BSYNC.RECONVERGENT B3 ;  /* 0x0000000000037941 */ /* 0x000fea0003800200 */
.L_x_2163:
[----:B------:R-:W2:Y:S04]  /*e1030*/  LDL.LU.64 R8, [R1+0x7810] ;  /* 0x0078100001087983 */ /* 0x000ea80000300a00 */
[----:B------:R-:W3:Y:S04]  /*e1040*/  LDL.LU.64 R28, [R1+0x8370] ;  /* 0x00837000011c7983 */ /* 0x000ee80000300a00 */
[----:B------:R-:W4:Y:S04]  /*e1050*/  LDL.LU.64 R10, [R1+0x8378] ;  /* 0x00837800010a7983 */ /* 0x000f280000300a00 */
        /* <DEDUP_REMOVED lines=33> */
.L_x_2166:
[----:B------:R-:W-:Y:S05]  /*e1270*/  BSYNC.RECONVERGENT B3 ;  /* 0x0000000000037941 */ /* 0x000fea0003800200 */
.L_x_2165:
[----:B------:R-:W2:Y:S04]  /*e1280*/  LDL.LU.64 R10, [R1+0x81b0] ;  /* 0x0081b000010a7983 */ /* 0x000ea80000300a00 */
[----:B------:R-:W3:Y:S04]  /*e1290*/  LDL.LU.64 R18, [R1+0x81b8] ;  /* 0x0081b80001127983 */ /* 0x000ee80000300a00 */
[----:B------:R-:W4:Y:S04]  /*e12a0*/  LDL.LU.64 R12, [R1+0x8220] ;  /* 0x00822000010c7983 */ /* 0x000f280000300a00 */
[----:B------:R-:W5:Y:S04]  /*e12b0*/  LDL.LU.64 R16, [R1+0x8228] ;  /* 0x0082280001107983 */ /* 0x000f680000300a00 */
[----:B------:R-:W5:Y:S01]  /*e12c0*/  LDL.LU.64 R14, [R1+0x8438] ;  /* 0x00843800010e7983 */ /* 0x000f620000300a00 */
[----:B------:R-:W0:Y:S01]  /*e12d0*/  MUFU.RCP64H R9, R191 ;  /* 0x000000bf00097308 */ /* 0x000e220000001800 */
[----:B------:R-:W-:Y:S01]  /*e12e0*/  IMAD.MOV.U32 R8, RZ, RZ, 0x1 ;  /* 0x00000001ff087424 */ /* 0x000fe200078e00ff */
[----:B------:R-:W-:Y:S01]  /*e12f0*/  BSSY.RECONVERGENT B3, `(.L_x_2167) ;  /* 0x000001b000037945 */ /* 0x000fe20003800200 */
[----:B------:R1:W-:Y:S01]  /*e1300*/  STL.64 [R1+0x6d88], R50 ;  /* 0x006d883201007387 */ /* 0x0003e20000100a00 */
[----:B--2---:R-:W-:-:S08]  /*e1310*/  DFMA R10, -R10, R6, R104 ;  /* 0x000000060a0a722b */ /* 0x004fd00000000168 */
[----:B---3--:R-:W-:-:S08]  /*e1320*/  DFMA R10, -R18, R44, R10 ;  /* 0x0000002c120a722b */ /* 0x008fd0000000010a */
[----:B----4-:R-:W-:Y:S02]  /*e1330*/  DFMA R12, -R12, R40, R10 ;  /* 0x000000280c0c722b */ /* 0x010fe4000000010a */
[----:B0-----:R-:W-:-:S06]  /*e1340*/  DFMA R10, -R190, R8, 1 ;  /* 0x3ff00000be0a742b */ /* 0x001fcc0000000108 */
        /* <DEDUP_REMOVED lines=19> */
[----:B------:R-:W-:-:S05]  /*e1480*/  MOV R9, R13 ;  /* 0x0000000d00097202 */ /* 0x000fca0000000f00 */
[----:B------:R0:W-:Y:S02]  /*e1490*/  STL.64 [R1+0x79f0], R8 ;  /* 0x0079f00801007387 */ /* 0x0001e40000100a00 */
.L_x_2168:
[----:B------:R-:W-:Y:S05]  /*e14a0*/  BSYNC.RECONVERGENT B3 ;  /* 0x0000000000037941 */ /* 0x000fea0003800200 */
.L_x_2167:
[----:B0-----:R-:W2:Y:S04]  /*e14b0*/  LDL.64 R8, [R1+0x79f0] ;  /* 0x0079f00001087983 */ /* 0x001ea80000100a00 */
[----:B------:R-:W3:Y:S04]  /*e14c0*/  LDL.LU.64 R16, [R1+0x7878] ;  /* 0x0078780001107983 */ /* 0x000ee80000300a00 */
[----:B------:R-:W3:Y:S04]  /*e14d0*/  LDL.LU.64 R12, [R1+0x86b0] ;  /* 0x0086b000010c7983 */ /* 0x000ee80000300a00 */
[----:B------:R-:W4:Y:S04]  /*e14e0*/  LDL.64 R14, [R1+0x5118] ;  /* 0x00511800010e7983 */ /* 0x000f280000100a00 */
[----:B------:R-:W5:Y:S04]  /*e14f0*/  LDL.64 R18, [R1+0x7b48] ;  /* 0x007b480001127983 */ /* 0x000f680000100a00 */
[----:B------:R-:W5:Y:S04]  /*e1500*/  LDL.LU.64 R52, [R1+0x8500] ;  /* 0x0085000001347983 */ /* 0x000f680000300a00 */
[----:B------:R-:W5:Y:S04]  /*e1510*/  LDL.64 R10, [R1+0x5128] ;  /* 0x00512800010a7983 */ /* 0x000f680000100a00 */
[----:B------:R-:W5:Y:S01]  /*e1520*/  LDL.LU.64 R30, [R1+0x8518] ;  /* 0x00851800011e7983 */ /* 0x000f620000300a00 */
[----:B--2---:R-:W-:-:S02]  /*e1530*/  IMAD.MOV.U32 R28, RZ, RZ, R8 ;  /* 0x000000ffff1c7224 */ /* 0x004fc400078e0008 */
[----:B------:R-:W-:Y:S02]  /*e1540*/  IMAD.MOV.U32 R29, RZ, RZ, R9 ;  /* 0x000000ffff1d7224 */ /* 0x000fe400078e0009 */
[----:B------:R-:W2:Y:S01]  /*e1550*/  LDL.64 R8, [R1+0x5130] ;  /* 0x0051300001087983 */ /* 0x000ea20000100a00 */
[----:B---3--:R-:W-:-:S03]  /*e1560*/  DFMA R16, -R12, R42, R16 ;  /* 0x0000002a0c10722b */ /* 0x008fc60000000110 */
[----:B------:R-:W3:Y:S05]  /*e1570*/  LDL.64 R12, [R1+0x5140] ;  /* 0x00514000010c7983 */ /* 0x000eea0000100a00 */
[----:B----4-:R-:W-:Y:S01]  /*e1580*/  DFMA R16, -R14, R20, R16 ;  /* 0x000000140e10722b */ /* 0x010fe20000000110 */
[----:B-----5:R-:W0:Y:S01]  /*e1590*/  MUFU.RCP64H R15, R19 ;  /* 0x00000013000f7308 */ /* 0x020e220000001800 */
[----:B------:R-:W-:-:S06]  /*e15a0*/  MOV R14, 0x1 ;  /* 0x00000001000e7802 */ /* 0x000fcc0000000f00 */
[----:B------:R-:W-:-:S08]  /*e15b0*/  DFMA R16, -R52, R6, R16 ;  /* 0x000000063410722b */ /* 0x000fd00000000110 */
[----:B------:R-:W-:Y:S02]  /*e15c0*/  DFMA R10, -R10, R32, R16 ;  /* 0x000000200a0a722b */ /* 0x000fe40000000110 */
[----:B0-----:R-:W-:-:S08]  /*e15d0*/  DFMA R16, -R18, R14, 1 ;  /* 0x3ff000001210742b */ /* 0x001fd0000000010e */
[----:B------:R-:W-:Y:S01]  /*e15e0*/  DFMA R16, R16, R16, R16 ;  /* 0x000000101010722b */ /* 0x000fe20000000010 */
[----:B------:R0:W-:Y:S01]  /*e15f0*/  STL.64 [R1+0x6d80], R28 ;  /* 0x006d801c01007387 */ /* 0x0001e20000100a00 */
[----:B------:R-:W-:Y:S01]  /*e1600*/  BSSY.RECONVERGENT B3, `(.L_x_2169) ;  /* 0x0000014000037945 */ /* 0x000fe20003800200 */
[----:B--2---:R-:W-:-:S05]  /*e1610*/  DFMA R8, -R8, R66, R10 ;  /* 0x000000420808722b */ /* 0x004fca000000010a */
[----:B------:R-:W-:-:S03]  /*e1620*/  DFMA R10, R14, R16, R14 ;  /* 0x000000100e0a722b */ /* 0x000fc6000000000e */
[----:B------:R-:W-:-:S05]  /*e1630*/  DFMA R8, -R30, R74, R8 ;  /* 0x0000004a1e08722b */ /* 0x000fca0000000108 */
[----:B------:R-:W-:-:S03]  /*e1640*/  DFMA R14, -R18, R10, 1 ;  /* 0x3ff00000120e742b */ /* 0x000fc6000000010a */
[----:B---3--:R-:W-:-:S05]  /*e1650*/  DFMA R8, -R12, R122, R8 ;  /* 0x0000007a0c08722b */ /* 0x008fca0000000108 */
        /* <DEDUP_REMOVED lines=14> */
.L_x_2170:
[----:B------:R-:W-:Y:S05]  /*e1740*/  BSYNC.RECONVERGENT B3 ;  /* 0x0000000000037941 */ /* 0x000fea0003800200 */
.L_x_2169:
[----:B------:R-:W2:Y:S04]  /*e1750*/  LDL.LU.64 R14, [R1+0x8550] ;  /* 0x00855000010e7983 */ /* 0x000ea80000300a00 */
[----:B------:R-:W3:Y:S04]  /*e1760*/  LDL.LU.64 R30, [R1+0x8558] ;  /* 0x00855800011e7983 */ /* 0x000ee80000300a00 */
[----:B------:R-:W4:Y:S04]  /*e1770*/  LDL.64 R8, [R1+0x50c0] ;  /* 0x0050c00001087983 */ /* 0x000f280000100a00 */
[----:B------:R-:W5:Y:S04]  /*e1780*/  LDL.64 R10, [R1+0x50a8] ;  /* 0x0050a800010a7983 */ /* 0x000f680000100a00 */
[----:B------:R-:W5:Y:S04]  /*e1790*/  LDL.LU.64 R28, [R1+0x8508] ;  /* 0x00850800011c7983 */ /* 0x000f680000300a00 */
[----:B------:R-:W5:Y:S04]  /*e17a0*/  LDL.64 R12, [R1+0x50d0] ;  /* 0x0050d000010c7983 */ /* 0x000f680000100a00 */
[----:B------:R-:W5:Y:S04]  /*e17b0*/  LDL.LU.64 R18, [R1+0x8638] ;  /* 0x0086380001127983 */ /* 0x000f680000300a00 */
[----:B------:R-:W5:Y:S04]  /*e17c0*/  LDL.LU.64 R16, [R1+0x82a0] ;  /* 0x0082a00001107983 */ /* 0x000f680000300a00 */
[----:B------:R0:W-:Y:S01]  /*e17d0*/  STL.64 [R1+0x6d78], R172 ;  /* 0x006d78ac01007387 */ /* 0x0001e20000100a00 */
[----:B------:R-:W-:Y:S01]  /*e17e0*/  BSSY.RECONVERGENT B3, `(.L_x_2171) ;  /* 0x000001c000037945 */ /* 0x000fe20003800200 */
[----:B--2---:R-:W-:-:S08]  /*e17f0*/  DFMA R14, -R14, R116, R120 ;  /* 0x000000740e0e722b */ /* 0x004fd00000000178 */
[----:B---3--:R-:W-:-:S08]  /*e1800*/  DFMA R14, -R30, R46, R14 ;  /* 0x0000002e1e0e722b */ /* 0x008fd0000000010e */
[----:B----4-:R-:W-:Y:S01]  /*e1810*/  DFMA R14, -R8, R6, R14 ;  /* 0x00000006080e722b */ /* 0x010fe2000000010e */
[----:B-----5:R-:W1:Y:S01]  /*e1820*/  MUFU.RCP64H R9, R11 ;  /* 0x0000000b00097308 */ /* 0x020e620000001800 */
[----:B------:R-:W-:-:S06]  /*e1830*/  IMAD.MOV.U32 R8, RZ, RZ, 0x1 ;  /* 0x00000001ff087424 */ /* 0x000fcc00078e00ff */
[----:B------:R-:W-:-:S08]  /*e1840*/  DFMA R14, -R28, R4, R14 ;  /* 0x000000041c0e722b */ /* 0x000fd0000000010e */
[----:B------:R-:W-:Y:S02]  /*e1850*/  DFMA R14, -R12, R34, R14 ;  /* 0x000000220c0e722b */ /* 0x000fe4000000010e */
[----:B-1----:R-:W-:-:S08]  /*e1860*/  DFMA R12, -R10, R8, 1 ;  /* 0x3ff000000a0c742b */ /* 0x002fd00000000108 */
        /* <DEDUP_REMOVED lines=19> */
.L_x_2172:
[----:B------:R-:W-:Y:S05]  /*e19a0*/  BSYNC.RECONVERGENT B3 ;  /* 0x0000000000037941 */ /* 0x000fea0003800200 */
.L_x_2171:
[----:B------:R-:W2:Y:S04]  /*e19b0*/  LDL.LU.64 R30, [R1+0x7978] ;  /* 0x00797800011e7983 */ /* 0x000ea80000300a00 */
[----:B------:R-:W2:Y:S04]  /*e19c0*/  LDL.64 R12, [R1+0x5070] ;  /* 0x00507000010c7983 */ /* 0x000ea80000100a00 */
[----:B------:R-:W3:Y:S04]  /*e19d0*/  LDL.LU.64 R28, [R1+0x85a8] ;  /* 0x0085a800011c7983 */ /* 0x000ee80000300a00 */
[----:B------:R-:W4:Y:S04]  /*e19e0*/  LDL.64 R8, [R1+0x5080] ;  /* 0x0050800001087983 */ /* 0x000f280000100a00 */
[----:B------:R-:W5:Y:S04]  /*e19f0*/  LDL.64 R16, [R1+0x77e8] ;  /* 0x0077e80001107983 */ /* 0x000f680000100a00 */
[----:B------:R-:W5:Y:S04]  /*e1a00*/  LDL.LU.64 R18, [R1+0x8528] ;  /* 0x0085280001127983 */ /* 0x000f680000300a00 */
[----:B------:R-:W5:Y:S04]  /*e1a10*/  LDL.64 R10, [R1+0x5090] ;  /* 0x00509000010a7983 */ /* 0x000f680000100a00 */
        /* <DEDUP_REMOVED lines=30> */
.L_x_2174:
[----:B------:R-:W-:Y:S05]  /*e1c00*/  BSYNC.RECONVERGENT B3 ;  /* 0x0000000000037941 */ /* 0x000fea0003800200 */
.L_x_2173:
        /* <DEDUP_REMOVED lines=11> */
[----:B---3--:R-:W-:Y:S02]  /*e1cc0*/  DFMA R14, -R14, R20, R12 ;  /* 0x000000140e0e722b */ /* 0x008fe4000000010c */
[----:B----4-:R-:W1:Y:S01]  /*e1cd0*/  MUFU.RCP64H R13, R17 ;  /* 0x00000011000d7308 */ /* 0x010e620000001800 */
[----:B------:R-:W-:-:S05]  /*e1ce0*/  MOV R12, 0x1 ;  /* 0x00000001000c7802 */ /* 0x000fca0000000f00 */
[----:B-----5:R-:W-:Y:S02]  /*e1cf0*/  DFMA R10, -R10, R6, R14 ;  /* 0x000000060a0a722b */ /* 0x020fe4000000010e */
[----:B-1----:R-:W-:-:S06]  /*e1d00*/  DFMA R14, -R16, R12, 1 ;  /* 0x3ff00000100e742b */ /* 0x002fcc000000010c */
[----:B------:R-:W-:Y:S02]  /*e1d10*/  DFMA R10, -R28, R32, R10 ;  /* 0x000000201c0a722b */ /* 0x000fe4000000010a */
[----:B------:R-:W-:-:S06]  /*e1d20*/  DFMA R14, R14, R14, R14 ;  /* 0x0000000e0e0e722b */ /* 0x000fcc000000000e */
[----:B------:R-:W-:Y:S02]  /*e1d30*/  DFMA R8, -R8, R74, R10 ;  /* 0x0000004a0808722b */ /* 0x000fe4000000010a */
[----:B------:R-:W-:-:S08]  /*e1d40*/  DFMA R10, R12, R14, R12 ;  /* 0x0000000e0c0a722b */ /* 0x000fd0000000000c */
[----:B------:R-:W-:Y:S02]  /*e1d50*/  DFMA R12, -R16, R10, 1 ;  /* 0x3ff00000100c742b */ /* 0x000fe4000000010a */
[----:B------:R-:W-:-:S06]  /*e1d60*/  DFMA R8, -R18, R122, R8 ;  /* 0x0000007a1208722b */ /* 0x000fcc0000000108 */
        /* <DEDUP_REMOVED lines=16> */
.L_x_2176:
[----:B------:R-:W-:Y:S05]  /*e1e70*/  BSYNC.RECONVERGENT B3 ;  /* 0x0000000000037941 */ /* 0x000fea0003800200 */
.L_x_2175:
[----:B0-----:R-:W2:Y:S04]  /*e1e80*/  LDL.64 R8, [R1+0x7908] ;  /* 0x0079080001087983 */ /* 0x001ea80000100a00 */
[----:B------:R-:W3:Y:S04]  /*e1e90*/  LDL.LU.64 R52, [R1+0x7948] ;  /* 0x0079480001347983 */ /* 0x000ee80000300a00 */
[----:B------:R-:W3:Y:S04]  /*e1ea0*/  LDL.128 R12, [R1+0x4fc0] ;  /* 0x004fc000010c7983 */ /* 0x000ee80000100c00 */
[----:B------:R-:W4:Y:S04]  /*e1eb0*/  LDL.LU.64 R16, [R1+0x8700] ;  /* 0x0087000001107983 */ /* 0x000f280000300a00 */
[----:B------:R-:W5:Y:S04]  /*e1ec0*/  LDL.64 R10, [R1+0x4fd8] ;  /* 0x004fd800010a7983 */ /* 0x000f680000100a00 */
[----:B------:R-:W5:Y:S04]  /*e1ed0*/  LDL.LU.64 R30, [R1+0x86e0] ;  /* 0x0086e000011e7983 */ /* 0x000f680000300a00 */
[----:B------:R-:W5:Y:S01]  /*e1ee0*/  LDL.LU.64 R28, [R1+0x87a8] ;  /* 0x0087a800011c7983 */ /* 0x000f620000300a00 */
[----:B--2---:R-:W-:Y:S01]  /*e1ef0*/  IMAD.MOV.U32 R18, RZ, RZ, R8 ;  /* 0x000000ffff127224 */ /* 0x004fe200078e0008 */
[----:B------:R-:W-:-:S02]  /*e1f00*/  MOV R19, R9 ;  /* 0x0000000900137202 */ /* 0x000fc40000000f00 */
[----:B------:R-:W2:Y:S01]  /*e1f10*/  LDL.64 R8, [R1+0x4fe8] ;  /* 0x004fe80001087983 */ /* 0x000ea20000100a00 */
[----:B---3--:R-:W-:-:S08]  /*e1f20*/  DFMA R14, -R14, R42, R52 ;  /* 0x0000002a0e0e722b */ /* 0x008fd00000000134 */
[----:B----4-:R-:W-:Y:S02]  /*e1f30*/  DFMA R16, -R16, R20, R14 ;  /* 0x000000141010722b */ /* 0x010fe4000000010e */
[----:B------:R-:W0:Y:S01]  /*e1f40*/  MUFU.RCP64H R15, R13 ;  /* 0x0000000d000f7308 */ /* 0x000e220000001800 */
[----:B------:R-:W-:-:S05]  /*e1f50*/  IMAD.MOV.U32 R14, RZ, RZ, 0x1 ;  /* 0x00000001ff0e7424 */ /* 0x000fca00078e00ff */
[----:B-----5:R-:W-:Y:S02]  /*e1f60*/  DFMA R10, -R10, R6, R16 ;  /* 0x000000060a0a722b */ /* 0x020fe40000000110 */
[----:B0-----:R-:W-:-:S06]  /*e1f70*/  DFMA R16, -R12, R14, 1 ;  /* 0x3ff000000c10742b */ /* 0x001fcc000000010e */
[----:B------:R-:W-:Y:S02]  /*e1f80*/  DFMA R10, -R30, R32, R10 ;  /* 0x000000201e0a722b */ /* 0x000fe4000000010a */
[----:B------:R-:W-:Y:S01]  /*e1f90*/  DFMA R16, R16, R16, R16 ;  /* 0x000000101010722b */ /* 0x000fe20000000010 */
[----:B------:R0:W-:Y:S01]  /*e1fa0*/  STL.64 [R1+0x6d60], R18 ;  /* 0x006d601201007387 */ /* 0x0001e20000100a00 */
[----:B------:R-:W-:Y:S04]  /*e1fb0*/  BSSY.RECONVERGENT B3, `(.L_x_2177) ;  /* 0x0000013000037945 */ /* 0x000fe80003800200 */
[----:B--2---:R-:W-:Y:S02]  /*e1fc0*/  DFMA R8, -R8, R74, R10 ;  /* 0x0000004a0808722b */ /* 0x004fe4000000010a */
[----:B------:R-:W-:-:S08]  /*e1fd0*/  DFMA R10, R14, R16, R14 ;  /* 0x000000100e0a722b */ /* 0x000fd0000000000e */
[----:B------:R-:W-:Y:S02]  /*e1fe0*/  DFMA R14, -R12, R10, 1 ;  /* 0x3ff000000c0e742b */ /* 0x000fe4000000010a */
[----:B------:R-:W-:-:S06]  /*e1ff0*/  DFMA R8, -R28, R122, R8 ;  /* 0x0000007a1c08722b */ /* 0x000fcc0000000108 */
        /* <DEDUP_REMOVED lines=14> */
.L_x_2178:
[----:B------:R-:W-:Y:S05]  /*e20e0*/  BSYNC.RECONVERGENT B3 ;  /* 0x0000000000037941 */ /* 0x000fea0003800200 */
.L_x_2177:
[----:B------:R-:W2:Y:S04]  /*e20f0*/  LDL.LU.64 R18, [R1+0x7b40] ;  /* 0x007b400001127983 */ /* 0x000ea80000300a00 */
[----:B------:R-:W2:Y:S04]  /*e2100*/  LDL.64 R12, [R1+0x4f68] ;  /* 0x004f6800010c7983 */ /* 0x000ea80000100a00 */
[----:B------:R-:W3:Y:S04]  /*e2110*/  LDL.LU.64 R62, [R1+0x8760] ;  /* 0x00876000013e7983 */ /* 0x000ee80000300a00 */
[----:B------:R-:W4:Y:S04]  /*e2120*/  LDL.64 R16, [R1+0x4f78] ;  /* 0x004f780001107983 */ /* 0x000f280000100a00 */
[----:B------:R-:W5:Y:S04]  /*e2130*/  LDL.LU.64 R58, [R1+0x8750] ;  /* 0x00875000013a7983 */ /* 0x000f680000300a00 */
[----:B------:R-:W5:Y:S04]  /*e2140*/  LDL.64 R14, [R1+0x4f88] ;  /* 0x004f8800010e7983 */ /* 0x000f680000100a00 */
[----:B------:R-:W5:Y:S04]  /*e2150*/  LDL.LU.64 R54, [R1+0x8660] ;  /* 0x0086600001367983 */ /* 0x000f680000300a00 */
[----:B------:R-:W5:Y:S04]  /*e2160*/  LDL.64 R28, [R1+0x7a70] ;  /* 0x007a7000011c7983 */ /* 0x000f680000100a00 */
[----:B------:R-:W5:Y:S04]  /*e2170*/  LDL.64 R8, [R1+0x4f98] ;  /* 0x004f980001087983 */ /* 0x000f680000100a00 */
[----:B------:R-:W5:Y:S04]  /*e2180*/  LDL.LU.64 R52, [R1+0x8728] ;  /* 0x0087280001347983 */ /* 0x000f680000300a00 */
[----:B------:R-:W5:Y:S01]  /*e2190*/  LDL.LU.64 R30, [R1+0x88d0] ;  /* 0x0088d000011e7983 */ /* 0x000f620000300a00 */
[----:B--2---:R-:W-:-:S03]  /*e21a0*/  DFMA R18, R12, -R10, R18 ;  /* 0x8000000a0c12722b */ /* 0x004fc60000000012 */
[----:B------:R-:W2:Y:S05]  /*e21b0*/  LDL.64 R12, [R1+0x4fa8] ;  /* 0x004fa800010c7983 */ /* 0x000eaa0000100a00 */
[----:B---3--:R-:W-:-:S08]  /*e21c0*/  DFMA R18, -R62, R172, R18 ;  /* 0x000000ac3e12722b */ /* 0x008fd00000000112 */
[----:B----4-:R-:W-:-:S08]  /*e21d0*/  DFMA R16, -R16, R50, R18 ;  /* 0x000000321010722b */ /* 0x010fd00000000112 */
[----:B-----5:R-:W-:-:S08]  /*e21e0*/  DFMA R16, -R58, R42, R16 ;  /* 0x0000002a3a10722b */ /* 0x020fd00000000110 */
[----:B------:R-:W-:-:S08]  /*e21f0*/  DFMA R14, -R14, R20, R16 ;  /* 0x000000140e0e722b */ /* 0x000fd00000000110 */
[----:B------:R-:W-:Y:S02]  /*e2200*/  DFMA R16, -R54, R6, R14 ;  /* 0x000000063610722b */ /* 0x000fe4000000010e */
[----:B------:R-:W0:Y:S01]  /*e2210*/  MUFU.RCP64H R15, R29 ;  /* 0x0000001d000f7308 */ /* 0x000e220000001800 */
[----:B------:R-:W-:-:S05]  /*e2220*/  MOV R14, 0x1 ;  /* 0x00000001000e7802 */ /* 0x000fca0000000f00 */
[----:B------:R-:W-:Y:S02]  /*e2230*/  DFMA R8, -R8, R32, R16 ;  /* 0x000000200808722b */ /* 0x000fe40000000110 */
        /* <DEDUP_REMOVED lines=25> */
.L_x_2180:
[----:B------:R-:W-:Y:S05]  /*e23d0*/  BSYNC.RECONVERGENT B3 ;  /* 0x0000000000037941 */ /* 0x000fea0003800200 */
.L_x_2179:
[----:B------:R-:W2:Y:S04]  /*e23e0*/  LDL.64 R12, [R1+0x8080] ;  /* 0x00808000010c7983 */ /* 0x000ea80000100a00 */
[----:B------:R-:W3:Y:S04]  /*e23f0*/  LDL.LU.64 R28, [R1+0x8130] ;  /* 0x00813000011c7983 */ /* 0x000ee80000300a00 */
[----:B------:R-:W4:Y:S01]  /*e2400*/  LDL.LU.64 R16, [R1+0x8138] ;  /* 0x0081380001107983 */ /* 0x000f220000300a00 */
[----:B0-----:R-:W0:Y:S01]  /*e2410*/  MUFU.RCP64H R9, R197 ;  /* 0x000000c500097308 */ /* 0x001e220000001800 */
[----:B------:R-:W-:Y:S01]  /*e2420*/  IMAD.MOV.U32 R8, RZ, RZ, 0x1 ;  /* 0x00000001ff087424 */ /* 0x000fe200078e00ff */
[----:B------:R-:W-:Y:S01]  /*e2430*/  DFMA R14, -R198, R42, R134 ;  /* 0x0000002ac60e722b */ /* 0x000fe20000000186 */
[----:B------:R-:W-:Y:S01]  /*e2440*/  BSSY.RECONVERGENT B3, `(.L_x_2181) ;  /* 0x0000018000037945 */ /* 0x000fe20003800200 */
[----:B--2---:R-:W-:Y:S01]  /*e2450*/  IMAD.MOV.U32 R18, RZ, RZ, R12 ;  /* 0x000000ffff127224 */ /* 0x004fe200078e000c */
[----:B------:R-:W-:-:S02]  /*e2460*/  MOV R19, R13 ;  /* 0x0000000d00137202 */ /* 0x000fc40000000f00 */
[----:B0-----:R-:W-:-:S03]  /*e2470*/  DFMA R12, -R196, R8, 1 ;  /* 0x3ff00000c40c742b */ /* 0x001fc60000000108 */
[----:B---3--:R-:W-:Y:S01]  /*e2480*/  DFMA R14, -R28, R6, R14 ;  /* 0x000000061c0e722b */ /* 0x008fe2000000010e */
[----:B------:R0:W-:Y:S04]  /*e2490*/  STL.64 [R1+0x6d50], R18 ;  /* 0x006d501201007387 */ /* 0x0001e80000100a00 */
[----:B------:R-:W-:-:S08]  /*e24a0*/  DFMA R12, R12, R12, R12 ;  /* 0x0000000c0c0c722b */ /* 0x000fd0000000000c */
[----:B------:R-:W-:Y:S02]  /*e24b0*/  DFMA R12, R8, R12, R8 ;  /* 0x0000000c080c722b */ /* 0x000fe40000000008 */
[----:B----4-:R-:W-:-:S06]  /*e24c0*/  DFMA R8, -R16, R74, R14 ;  /* 0x0000004a1008722b */ /* 0x010fcc000000010e */
        /* <DEDUP_REMOVED lines=15> */
.L_x_2182:
[----:B------:R-:W-:Y:S05]  /*e25c0*/  BSYNC.RECONVERGENT B3 ;  /* 0x0000000000037941 */ /* 0x000fea0003800200 */
.L_x_2181:
[----:B------:R-:W2:Y:S04]  /*e25d0*/  LDL.LU.64 R28, [R1+0x81f0] ;  /* 0x0081f000011c7983 */ /* 0x000ea80000300a00 */
[----:B------:R-:W3:Y:S01]  /*e25e0*/  LDL.LU.64 R18, [R1+0x81f8] ;  /* 0x0081f80001127983 */ /* 0x000ee20000300a00 */
[----:B------:R-:W0:Y:S01]  /*e25f0*/  MUFU.RCP64H R9, R201 ;  /* 0x000000c900097308 */ /* 0x000e220000001800 */
[----:B------:R-:W-:Y:S01]  /*e2600*/  MOV R8, 0x1 ;  /* 0x0000000100087802 */ /* 0x000fe20000000f00 */
[----:B------:R-:W-:Y:S01]  /*e2610*/  DFMA R16, -R202, R42, R132 ;  /* 0x0000002aca10722b */ /* 0x000fe20000000184 */
        /* <DEDUP_REMOVED lines=22> */
.L_x_2184:
[----:B------:R-:W-:Y:S05]  /*e2780*/  BSYNC.RECONVERGENT B3 ;  /* 0x0000000000037941 */ /* 0x000fea0003800200 */
.L_x_2183:
[----:B------:R-:W2:Y:S04]  /*e2790*/  LDL.LU.64 R30, [R1+0x83b0] ;  /* 0x0083b000011e7983 */ /* 0x000ea80000300a00 */
[----:B------:R-:W3:Y:S04]  /*e27a0*/  LDL.LU.64 R16, [R1+0x83b8] ;  /* 0x0083b80001107983 */ /* 0x000ee80000300a00 */
[----:B------:R-:W4:Y:S04]  /*e27b0*/  LDL.LU.64 R28, [R1+0x8420] ;  /* 0x00842000011c7983 */ /* 0x000f280000300a00 */
[----:B------:R-:W5:Y:S01]  /*e27c0*/  LDL.LU.64 R18, [R1+0x8428] ;  /* 0x0084280001127983 */ /* 0x000f620000300a00 */
[----:B------:R-:W-:Y:S01]  /*e27d0*/  DFMA R12, -R206, R4, R126 ;  /* 0x00000004ce0c722b */ /* 0x000fe2000000017e */
[----:B------:R-:W0:Y:S01]  /*e27e0*/  MUFU.RCP64H R9, R205 ;  /* 0x000000cd00097308 */ /* 0x000e220000001800 */
[----:B------:R-:W-:Y:S01]  /*e27f0*/  IMAD.MOV.U32 R8, RZ, RZ, 0x1 ;  /* 0x00000001ff087424 */ /* 0x000fe200078e00ff */
[----:B------:R1:W-:Y:S01]  /*e2800*/  STL.64 [R1+0x6d40], R132 ;  /* 0x006d408401007387 */ /* 0x0003e20000100a00 */
[----:B------:R-:W-:Y:S04]  /*e2810*/  BSSY.RECONVERGENT B3, `(.L_x_2185) ;  /* 0x0000017000037945 */ /* 0x000fe80003800200 */
[----:B--2---:R-:W-:-:S08]  /*e2820*/  DFMA R12, -R30, R40, R12 ;  /* 0x000000281e0c722b */ /* 0x004fd0000000010c */
[----:B---3--:R-:W-:Y:S02]  /*e2830*/  DFMA R12, -R16, R38, R12 ;  /* 0x00000026100c722b */ /* 0x008fe4000000010c */
[----:B0-----:R-:W-:-:S06]  /*e2840*/  DFMA R16, -R204, R8, 1 ;  /* 0x3ff00000cc10742b */ /* 0x001fcc0000000108 */
[----:B----4-:R-:W-:Y:S02]  /*e2850*/  DFMA R12, -R28, R66, R12 ;  /* 0x000000421c0c722b */ /* 0x010fe4000000010c */
[----:B------:R-:W-:-:S08]  /*e2860*/  DFMA R16, R16, R16, R16 ;  /* 0x000000101010722b */ /* 0x000fd00000000010 */
[----:B------:R-:W-:Y:S02]  /*e2870*/  DFMA R16, R8, R16, R8 ;  /* 0x000000100810722b */ /* 0x000fe40000000008 */
[----:B-----5:R-:W-:-:S06]  /*e2880*/  DFMA R8, -R18, R24, R12 ;  /* 0x000000181208722b */ /* 0x020fcc000000010c */
        /* <DEDUP_REMOVED lines=15> */
.L_x_2186:
[----:B------:R-:W-:Y:S05]  /*e2980*/  BSYNC.RECONVERGENT B3 ;  /* 0x0000000000037941 */ /* 0x000fea0003800200 */
.L_x_2185:
[----:B------:R-:W2:Y:S04]  /*e2990*/  LDL.64 R30, [R1+0x77e0] ;  /* 0x0077e000011e7983 */ /* 0x000ea80000100a00 */
[----:B------:R-:W3:Y:S04]  /*e29a0*/  LDL.LU.64 R54, [R1+0x84b0] ;  /* 0x0084b00001367983 */ /* 0x000ee80000300a00 */
[----:B------:R-:W4:Y:S04]  /*e29b0*/  LDL.LU.64 R18, [R1+0x8510] ;  /* 0x0085100001127983 */ /* 0x000f280000300a00 */
[----:B------:R-:W5:Y:S04]  /*e29c0*/  LDL.LU.64 R52, [R1+0x8538] ;  /* 0x0085380001347983 */ /* 0x000f680000300a00 */
[----:B------:R-:W5:Y:S01]  /*e29d0*/  LDL.LU.64 R28, [R1+0x8520] ;  /* 0x00852000011c7983 */ /* 0x000f620000300a00 */
[----:B------:R-:W-:Y:S01]  /*e29e0*/  DFMA R12, -R178, R20, R124 ;  /* 0x00000014b20c722b */ /* 0x000fe2000000017c */
[----:B------:R-:W-:-:S02]  /*e29f0*/  IMAD.MOV.U32 R8, RZ, RZ, 0x1 ;  /* 0x00000001ff087424 */ /* 0x000fc400078e00ff */
[----:B------:R0:W-:Y:S01]  /*e2a00*/  STL.64 [R1+0x6d38], R16 ;  /* 0x006d381001007387 */ /* 0x0001e20000100a00 */
[----:B------:R-:W-:Y:S01]  /*e2a10*/  BSSY.RECONVERGENT B3, `(.L_x_2187) ;  /* 0x000001a000037945 */ /* 0x000fe20003800200 */
[----:B--2---:R-:W1:Y:S03]  /*e2a20*/  MUFU.RCP64H R9, R31 ;  /* 0x0000001f00097308 */ /* 0x004e660000001800 */
        /* <DEDUP_REMOVED lines=24> */
.L_x_2188:
[----:B------:R-:W-:Y:S05]  /*e2bb0*/  BSYNC.RECONVERGENT B3 ;  /* 0x0000000000037941 */ /* 0x000fea0003800200 */
.L_x_2187:
[----:B------:R-:W2:Y:S04]  /*e2bc0*/  LDL.LU.64 R12, [R1+0x8460] ;  /* 0x00846000010c7983 */ /* 0x000ea80000300a00 */
[----:B------:R-:W3:Y:S04]  /*e2bd0*/  LDL.LU.64 R18, [R1+0x85a0] ;  /* 0x0085a00001127983 */ /* 0x000ee80000300a00 */
[----:B------:R-:W4:Y:S04]  /*e2be0*/  LDL.LU.64 R52, [R1+0x8390] ;  /* 0x0083900001347983 */ /* 0x000f280000300a00 */
[----:B------:R-:W5:Y:S04]  /*e2bf0*/  LDL.LU.64 R28, [R1+0x8398] ;  /* 0x00839800011c7983 */ /* 0x000f680000300a00 */
[----:B------:R-:W5:Y:S01]  /*e2c00*/  LDL.64 R30, [R1+0x80f0] ;  /* 0x0080f000011e7983 */ /* 0x000f620000100a00 */
[----:B0-----:R-:W0:Y:S01]  /*e2c10*/  MUFU.RCP64H R9, R227 ;  /* 0x000000e300097308 */ /* 0x001e220000001800 */
[----:B------:R-:W-:Y:S01]  /*e2c20*/  MOV R8, 0x1 ;  /* 0x0000000100087802 */ /* 0x000fe20000000f00 */
[----:B------:R-:W-:Y:S01]  /*e2c30*/  BSSY.RECONVERGENT B3, `(.L_x_2189) ;  /* 0x0000018000037945 */ /* 0x000fe20003800200 */
[----:B--2---:R-:W-:-:S08]  /*e2c40*/  DFMA R12, -R12, R42, R130 ;  /* 0x0000002a0c0c722b */ /* 0x004fd00000000182 */
[----:B---3--:R-:W-:Y:S02]  /*e2c50*/  DFMA R12, -R18, R6, R12 ;  /* 0x00000006120c722b */ /* 0x008fe4000000010c */
[----:B0-----:R-:W-:-:S08]  /*e2c60*/  DFMA R18, -R226, R8, 1 ;  /* 0x3ff00000e212742b */ /* 0x001fd00000000108 */
[----:B------:R-:W-:Y:S02]  /*e2c70*/  DFMA R18, R18, R18, R18 ;  /* 0x000000121212722b */ /* 0x000fe40000000012 */
[----:B----4-:R-:W-:-:S06]  /*e2c80*/  DFMA R12, -R52, R44, R12 ;  /* 0x0000002c340c722b */ /* 0x010fcc000000010c */
[----:B------:R-:W-:Y:S02]  /*e2c90*/  DFMA R18, R8, R18, R8 ;  /* 0x000000120812722b */ /* 0x000fe40000000008 */
[----:B-----5:R-:W-:-:S06]  /*e2ca0*/  DFMA R8, -R28, R40, R12 ;  /* 0x000000281c08722b */ /* 0x020fcc000000010c */
        /* <DEDUP_REMOVED lines=16> */
.L_x_2190:
[----:B------:R-:W-:Y:S05]  /*e2db0*/  BSYNC.RECONVERGENT B3 ;  /* 0x0000000000037941 */ /* 0x000fea0003800200 */
.L_x_2189:
[----:B------:R-:W2:Y:S04]  /*e2dc0*/  LDL.LU.64 R30, [R1+0x78c0] ;  /* 0x0078c000011e7983 */ /* 0x000ea80000300a00 */
[----:B------:R-:W2:Y:S04]  /*e2dd0*/  LDL.64 R18, [R1+0x4e48] ;  /* 0x004e480001127983 */ /* 0x000ea80000100a00 */
[----:B------:R-:W3:Y:S04]  /*e2de0*/  LDL.LU.64 R28, [R1+0x85f0] ;  /* 0x0085f000011c7983 */ /* 0x000ee80000300a00 */
[----:B------:R-:W4:Y:S01]  /*e2df0*/  LDL.64 R12, [R1+0x4e58] ;  /* 0x004e5800010c7983 */ /* 0x000f220000100a00 */
[----:B------:R-:W0:Y:S01]  /*e2e00*/  MUFU.RCP64H R9, R61 ;  /* 0x0000003d00097308 */ /* 0x000e220000001800 */
[----:B------:R-:W-:-:S02]  /*e2e10*/  IMAD.MOV.U32 R8, RZ, RZ, 0x1 ;  /* 0x00000001ff087424 */ /* 0x000fc400078e00ff */
[----:B------:R1:W-:Y:S01]  /*e2e20*/  STL.64 [R1+0x6d28], R58 ;  /* 0x006d283a01007387 */ /* 0x0003e20000100a00 */
[----:B------:R-:W-:Y:S01]  /*e2e30*/  BSSY.RECONVERGENT B3, `(.L_x_2191) ;  /* 0x0000017000037945 */ /* 0x000fe20003800200 */
[----:B--2---:R-:W-:-:S08]  /*e2e40*/  DFMA R18, -R18, R20, R30 ;  /* 0x000000141212722b */ /* 0x004fd0000000011e */
[----:B---3--:R-:W-:Y:S02]  /*e2e50*/  DFMA R18, -R28, R6, R18 ;  /* 0x000000061c12722b */ /* 0x008fe40000000112 */
[----:B0-----:R-:W-:-:S08]  /*e2e60*/  DFMA R28, -R60, R8, 1 ;  /* 0x3ff000003c1c742b */ /* 0x001fd00000000108 */
[----:B------:R-:W-:Y:S02]  /*e2e70*/  DFMA R28, R28, R28, R28 ;  /* 0x0000001c1c1c722b */ /* 0x000fe4000000001c */
[----:B----4-:R-:W-:-:S06]  /*e2e80*/  DFMA R12, -R12, R32, R18 ;  /* 0x000000200c0c722b */ /* 0x010fcc0000000112 */
        /* <DEDUP_REMOVED lines=17> */
.L_x_2192:
[----:B------:R-:W-:Y:S05]  /*e2fa0*/  BSYNC.RECONVERGENT B3 ;  /* 0x0000000000037941 */ /* 0x000fea0003800200 */
.L_x_2191:
[----:B------:R-:W2:Y:S04]  /*e2fb0*/  LDL.LU.64 R8, [R1+0x7be0] ;  /* 0x007be00001087983 */ /* 0x000ea80000300a00 */
[----:B------:R-:W3:Y:S04]  /*e2fc0*/  LDL.64 R72, [R1+0x79f0] ;  /* 0x0079f00001487983 */ /* 0x000ee80000100a00 */
        /* <DEDUP_REMOVED lines=45> */
.L_x_2194:
[----:B------:R-:W-:Y:S05]  /*e32a0*/  BSYNC.RECONVERGENT B3 ;  /* 0x0000000000037941 */ /* 0x000fea0003800200 */
.L_x_2193:
[----:B------:R-:W2:Y:S04]  /*e32b0*/  LDL.64 R28, [R1+0x8010] ;  /* 0x00801000011c7983 */ /* 0x000ea80000100a00 */
[----:B0-----:R-:W3:Y:S04]  /*e32c0*/  LDL.LU.64 R8, [R1+0x7aa0] ;  /* 0x007aa00001087983 */ /* 0x001ee80000300a00 */
[----:B------:R-:W3:Y:S04]  /*e32d0*/  LDL.128 R52, [R1+0x4d70] ;  /* 0x004d700001347983 */ /* 0x000ee80000100c00 */
[----:B------:R-:W4:Y:S04]  /*e32e0*/  LDL.64 R18, [R1+0x7960] ;  /* 0x0079600001127983 */ /* 0x000f280000100a00 */
[----:B------:R-:W5:Y:S04]  /*e32f0*/  LDL.64 R72, [R1+0x78d8] ;  /* 0x0078d80001487983 */ /* 0x000f680000100a00 */
[----:B------:R-:W4:Y:S04]  /*e3300*/  LDL.128 R60, [R1+0x4da0] ;  /* 0x004da000013c7983 */ /* 0x000f280000100c00 */
[----:B------:R-:W4:Y:S04]  /*e3310*/  LDL.128 R68, [R1+0x4db0] ;  /* 0x004db00001447983 */ /* 0x000f280000100c00 */
[----:B------:R-:W4:Y:S01]  /*e3320*/  LDL.LU.64 R110, [R1+0x83c0] ;  /* 0x0083c000016e7983 */ /* 0x000f220000300a00 */
[----:B--2---:R-:W-:Y:S01]  /*e3330*/  MOV R106, R28 ;  /* 0x0000001c006a7202 */ /* 0x004fe20000000f00 */
[----:B------:R-:W-:-:S02]  /*e3340*/  IMAD.MOV.U32 R107, RZ, RZ, R29 ;  /* 0x000000ffff6b7224 */ /* 0x000fc400078e001d */
[----:B------:R-:W2:Y:S01]  /*e3350*/  LDL.128 R28, [R1+0x4d80] ;  /* 0x004d8000011c7983 */ /* 0x000ea20000100c00 */
[----:B---3--:R-:W-:-:S08]  /*e3360*/  DFMA R8, -R52, R16, R8 ;  /* 0x000000103408722b */ /* 0x008fd00000000108 */
[----:B------:R-:W-:Y:S01]  /*e3370*/  DFMA R8, -R54, R190, R8 ;  /* 0x000000be3608722b */ /* 0x000fe20000000108 */
[----:B------:R-:W3:Y:S01]  /*e3380*/  LDL.128 R52, [R1+0x4d90] ;  /* 0x004d900001347983 */ /* 0x000ee20000100c00 */
[----:B-----5:R-:W0:Y:S01]  /*e3390*/  MUFU.RCP64H R13, R73 ;  /* 0x00000049000d7308 */ /* 0x020e220000001800 */
[----:B------:R-:W-:Y:S02]  /*e33a0*/  IMAD.MOV.U32 R12, RZ, RZ, 0x1 ;  /* 0x00000001ff0c7424 */ /* 0x000fe400078e00ff */
[----:B------:R1:W-:Y:S01]  /*e33b0*/  STL.64 [R1+0x6d18], R106 ;  /* 0x006d186a01007387 */ /* 0x0003e20000100a00 */
[----:B------:R-:W-:Y:S02]  /*e33c0*/  BSSY.RECONVERGENT B3, `(.L_x_2195) ;  /* 0x000001e000037945 */ /* 0x000fe40003800200 */
[----:B--2---:R-:W-:-:S08]  /*e33d0*/  DFMA R8, -R28, R116, R8 ;  /* 0x000000741c08722b */ /* 0x004fd00000000108 */
[----:B----4-:R-:W-:-:S08]  /*e33e0*/  DFMA R8, -R30, R18, R8 ;  /* 0x000000121e08722b */ /* 0x010fd00000000108 */
[----:B---3--:R-:W-:-:S08]  /*e33f0*/  DFMA R8, -R52, R46, R8 ;  /* 0x0000002e3408722b */ /* 0x008fd00000000108 */
[----:B------:R-:W-:Y:S02]  /*e3400*/  DFMA R8, -R54, R6, R8 ;  /* 0x000000063608722b */ /* 0x000fe40000000108 */
[----:B0-----:R-:W-:-:S06]  /*e3410*/  DFMA R18, -R72, R12, 1 ;  /* 0x3ff000004812742b */ /* 0x001fcc000000010c */
[----:B------:R-:W-:Y:S02]  /*e3420*/  DFMA R8, -R60, R44, R8 ;  /* 0x0000002c3c08722b */ /* 0x000fe40000000108 */
[----:B------:R-:W-:-:S06]  /*e3430*/  DFMA R18, R18, R18, R18 ;  /* 0x000000121212722b */ /* 0x000fcc0000000012 */
[----:B------:R-:W-:Y:S02]  /*e3440*/  DFMA R8, -R62, R40, R8 ;  /* 0x000000283e08722b */ /* 0x000fe40000000108 */
[----:B------:R-:W-:-:S06]  /*e3450*/  DFMA R12, R12, R18, R12 ;  /* 0x000000120c0c722b */ /* 0x000fcc000000000c */
[----:B------:R-:W-:Y:S02]  /*e3460*/  DFMA R8, -R68, R38, R8 ;  /* 0x000000264408722b */ /* 0x000fe40000000108 */
[----:B------:R-:W-:-:S06]  /*e3470*/  DFMA R18, -R72, R12, 1 ;  /* 0x3ff000004812742b */ /* 0x000fcc000000010c */
[----:B------:R-:W-:Y:S02]  /*e3480*/  DFMA R8, -R70, R34, R8 ;  /* 0x000000224608722b */ /* 0x000fe40000000108 */
[----:B------:R-:W-:-:S06]  /*e3490*/  DFMA R12, R12, R18, R12 ;  /* 0x000000120c0c722b */ /* 0x000fcc000000000c */
[----:B------:R-:W-:-:S08]  /*e34a0*/  DFMA R8, -R110, R24, R8 ;  /* 0x000000186e08722b */ /* 0x000fd00000000108 */
[----:B------:R-:W-:-:S08]  /*e34b0*/  DMUL R18, R8, R12 ;  /* 0x0000000c08127228 */ /* 0x000fd00000000000 */
[----:B------:R-:W-:-:S08]  /*e34c0*/  DFMA R28, -R72, R18, R8 ;  /* 0x00000012481c722b */ /* 0x000fd00000000108 */
[----:B------:R-:W-:Y:S01]  /*e34d0*/  DFMA R30, R12, R28, R18 ;  /* 0x0000001c0c1e722b */ /* 0x000fe20000000012 */
[----:B------:R-:W-:-:S06]  /*e34e0*/  FSETP.GEU.AND P2, PT, |R9|, 6.5827683646048100446e-37, PT ;  /* 0x036000000900780b */ /* 0x000fcc0003f4e200 */
        /* <DEDUP_REMOVED lines=11> */
.L_x_2196:
[----:B------:R-:W-:Y:S05]  /*e35a0*/  BSYNC.RECONVERGENT B3 ;  /* 0x0000000000037941 */ /* 0x000fea0003800200 */
.L_x_2195:
[----:B0-----:R-:W2:Y:S04]  /*e35b0*/  LDL.64 R8, [R1+0x7b30] ;  /* 0x007b300001087983 */ /* 0x001ea80000100a00 */
[----:B------:R-:W3:Y:S04]  /*e35c0*/  LDL.LU.64 R60, [R1+0x79f8] ;  /* 0x0079f800013c7983 */ /* 0x000ee80000300a00 */
[----:B------:R-:W3:Y:S04]  /*e35d0*/  LDL.64 R18, [R1+0x4d30] ;  /* 0x004d300001127983 */ /* 0x000ee80000100a00 */
[----:B------:R-:W4:Y:S04]  /*e35e0*/  LDL.LU.64 R28, [R1+0x85d8] ;  /* 0x0085d800011c7983 */ /* 0x000f280000300a00 */
[----:B------:R-:W5:Y:S04]  /*e35f0*/  LDL.64 R12, [R1+0x4d40] ;  /* 0x004d4000010c7983 */ /* 0x000f680000100a00 */
[----:B------:R-:W5:Y:S04]  /*e3600*/  LDL.LU.64 R54, [R1+0x8618] ;  /* 0x0086180001367983 */ /* 0x000f680000300a00 */
[----:B------:R-:W5:Y:S01]  /*e3610*/  LDL.LU.64 R52, [R1+0x8628] ;  /* 0x0086280001347983 */ /* 0x000f620000300a00 */
[----:B--2---:R-:W-:-:S02]  /*e3620*/  IMAD.MOV.U32 R30, RZ, RZ, R8 ;  /* 0x000000ffff1e7224 */ /* 0x004fc400078e0008 */
[----:B------:R-:W-:Y:S02]  /*e3630*/  IMAD.MOV.U32 R31, RZ, RZ, R9 ;  /* 0x000000ffff1f7224 */ /* 0x000fe400078e0009 */
[----:B------:R-:W2:Y:S01]  /*e3640*/  LDL.64 R8, [R1+0x4d50] ;  /* 0x004d500001087983 */ /* 0x000ea20000100a00 */
[----:B---3--:R-:W-:-:S08]  /*e3650*/  DFMA R18, -R18, R104, R60 ;  /* 0x000000681212722b */ /* 0x008fd0000000013c */
[----:B----4-:R-:W-:Y:S02]  /*e3660*/  DFMA R28, -R28, R56, R18 ;  /* 0x000000381c1c722b */ /* 0x010fe40000000112 */
[----:B------:R-:W0:Y:S01]  /*e3670*/  MUFU.RCP64H R19, R23 ;  /* 0x0000001700137308 */ /* 0x000e220000001800 */
[----:B------:R-:W-:-:S05]  /*e3680*/  MOV R18, 0x1 ;  /* 0x0000000100127802 */ /* 0x000fca0000000f00 */
        /* <DEDUP_REMOVED lines=24> */
.L_x_2198:
[----:B------:R-:W-:Y:S05]  /*e3810*/  BSYNC.RECONVERGENT B3 ;  /* 0x0000000000037941 */ /* 0x000fea0003800200 */
.L_x_2197:
[----:B------:R-:W2:Y:S04]  /*e3820*/  LDL.LU.64 R22, [R1+0x85b0] ;  /* 0x0085b00001167983 */ /* 0x000ea80000300a00 */
[----:B------:R-:W3:Y:S04]  /*e3830*/  LDL.64 R18, [R1+0x4cf8] ;  /* 0x004cf80001127983 */ /* 0x000ee80000100a00 */
[----:B------:R-:W4:Y:S04]  /*e3840*/  LDL.LU.64 R30, [R1+0x85d0] ;  /* 0x0085d000011e7983 */ /* 0x000f280000300a00 */
[----:B------:R-:W5:Y:S04]  /*e3850*/  LDL.64 R8, [R1+0x4d08] ;  /* 0x004d080001087983 */ /* 0x000f680000100a00 */
[----:B------:R-:W5:Y:S01]  /*e3860*/  LDL.LU.64 R28, [R1+0x85f8] ;  /* 0x0085f800011c7983 */ /* 0x000f620000300a00 */
        /* <DEDUP_REMOVED lines=29> */
.L_x_2200:
[----:B------:R-:W-:Y:S05]  /*e3a40*/  BSYNC.RECONVERGENT B3 ;  /* 0x0000000000037941 */ /* 0x000fea0003800200 */
.L_x_2199:
[----:B0-----:R-:W2:Y:S04]  /*e3a50*/  LDL.64 R8, [R1+0x7948] ;  /* 0x0079480001087983 */ /* 0x001ea80000100a00 */
[----:B------:R-:W3:Y:S04]  /*e3a60*/  LDL.LU.64 R68, [R1+0x7958] ;  /* 0x0079580001447983 */ /* 0x000ee80000300a00 */
[----:B------:R-:W3:Y:S04]  /*e3a70*/  LDL.LU.64 R12, [R1+0x8300] ;  /* 0x00830000010c7983 */ /* 0x000ee80000300a00 */
[----:B------:R-:W4:Y:S04]  /*e3a80*/  LDL.LU.64 R22, [R1+0x8308] ;  /* 0x0083080001167983 */ /* 0x000f280000300a00 */
[----:B------:R-:W5:Y:S04]  /*e3a90*/  LDL.64 R28, [R1+0x7968] ;  /* 0x00796800011c7983 */ /* 0x000f680000100a00 */
[----:B------:R-:W5:Y:S04]  /*e3aa0*/  LDL.64 R62, [R1+0x7988] ;  /* 0x00798800013e7983 */ /* 0x000f680000100a00 */
[----:B------:R-:W5:Y:S04]  /*e3ab0*/  LDL.64 R18, [R1+0x4cc0] ;  /* 0x004cc00001127983 */ /* 0x000f680000100a00 */
[----:B------:R-:W5:Y:S04]  /*e3ac0*/  LDL.LU.64 R60, [R1+0x8610] ;  /* 0x00861000013c7983 */ /* 0x000f680000300a00 */
[----:B------:R-:W5:Y:S04]  /*e3ad0*/  LDL.LU.64 R54, [R1+0x86c0] ;  /* 0x0086c00001367983 */ /* 0x000f680000300a00 */
[----:B------:R-:W5:Y:S01]  /*e3ae0*/  LDL.LU.64 R30, [R1+0x86c8] ;  /* 0x0086c800011e7983 */ /* 0x000f620000300a00 */
[----:B--2---:R-:W-:-:S02]  /*e3af0*/  IMAD.MOV.U32 R52, RZ, RZ, R8 ;  /* 0x000000ffff347224 */ /* 0x004fc400078e0008 */
[----:B------:R-:W-:Y:S02]  /*e3b00*/  IMAD.MOV.U32 R53, RZ, RZ, R9 ;  /* 0x000000ffff357224 */ /* 0x000fe400078e0009 */
[----:B------:R-:W2:Y:S04]  /*e3b10*/  LDL.64 R8, [R1+0x4ce0] ;  /* 0x004ce00001087983 */ /* 0x000ea80000100a00 */
[----:B---3--:R-:W-:-:S08]  /*e3b20*/  DFMA R12, R12, -R52, R68 ;  /* 0x800000340c0c722b */ /* 0x008fd00000000044 */
[----:B----4-:R-:W-:Y:S02]  /*e3b30*/  DFMA R22, -R22, R2, R12 ;  /* 0x000000021616722b */ /* 0x010fe4000000010c */
[----:B-----5:R-:W0:Y:S01]  /*e3b40*/  MUFU.RCP64H R13, R29 ;  /* 0x0000001d000d7308 */ /* 0x020e220000001800 */
        /* <DEDUP_REMOVED lines=9> */
[----:B------:R-:W-:Y:S01]  /*e3be0*/  DFMA R12, R12, R22, R12 ;  /* 0x000000160c0c722b */ /* 0x000fe2000000000c */
[----:B------:R0:W-:Y:S01]  /*e3bf0*/  STL.64 [R1+0x6d00], R52 ;  /* 0x006d003401007387 */ /* 0x0001e20000100a00 */
[----:B------:R-:W-:Y:S01]  /*e3c00*/  BSSY.RECONVERGENT B3, `(.L_x_2201) ;  /* 0x0000011000037945 */ /* 0x000fe20003800200 */
[----:B--2---:R-:W-:-:S08]  /*e3c10*/  DFMA R8, -R8, R122, R18 ;  /* 0x0000007a0808722b */ /* 0x004fd00000000112 */
        /* <DEDUP_REMOVED lines=15> */
.L_x_2202:
[----:B------:R-:W-:Y:S05]  /*e3d10*/  BSYNC.RECONVERGENT B3 ;  /* 0x0000000000037941 */ /* 0x000fea0003800200 */
.L_x_2201:
[----:B0-----:R-:W2:Y:S04]  /*e3d20*/  LDL.64 R8, [R1+0x7b10] ;  /* 0x007b100001087983 */ /* 0x001ea80000100a00 */
[----:B------:R-:W3:Y:S04]  /*e3d30*/  LDL.LU.64 R110, [R1+0x7bc0] ;  /* 0x007bc000016e7983 */ /* 0x000ee80000300a00 */
[----:B------:R-:W3:Y:S04]  /*e3d40*/  LDL.LU.64 R22, [R1+0x7b08] ;  /* 0x007b080001167983 */ /* 0x000ee80000300a00 */
[----:B------:R-:W4:Y:S04]  /*e3d50*/  LDL.64 R108, [R1+0x8080] ;  /* 0x00808000016c7983 */ /* 0x000f280000100a00 */
[----:B------:R-:W4:Y:S04]  /*e3d60*/  LDL.64 R18, [R1+0x4c60] ;  /* 0x004c600001127983 */ /* 0x000f280000100a00 */
        /* <DEDUP_REMOVED lines=9> */
[----:B--2---:R-:W-:Y:S01]  /*e3e00*/  IMAD.MOV.U32 R52, RZ, RZ, R8 ;  /* 0x000000ffff347224 */ /* 0x004fe200078e0008 */
[----:B------:R-:W-:-:S02]  /*e3e10*/  MOV R53, R9 ;  /* 0x0000000900357202 */ /* 0x000fc40000000f00 */
[----:B------:R-:W2:Y:S01]  /*e3e20*/  LDL.64 R8, [R1+0x4ca0] ;  /* 0x004ca00001087983 */ /* 0x000ea20000100a00 */
[----:B---3--:R-:W-:-:S08]  /*e3e30*/  DFMA R22, -R22, R14, R110 ;  /* 0x0000000e1616722b */ /* 0x008fd0000000016e */
[----:B----4-:R-:W-:-:S08]  /*e3e40*/  DFMA R18, -R18, R108, R22 ;  /* 0x0000006c1212722b */ /* 0x010fd00000000116 */
[----:B-----5:R-:W-:-:S08]  /*e3e50*/  DFMA R18, -R106, R10, R18 ;  /* 0x0000000a6a12722b */ /* 0x020fd00000000112 */
[----:B------:R-:W-:-:S08]  /*e3e60*/  DFMA R18, -R68, R70, R18 ;  /* 0x000000464412722b */ /* 0x000fd00000000112 */
[----:B------:R-:W-:Y:S02]  /*e3e70*/  DFMA R22, -R62, R172, R18 ;  /* 0x000000ac3e16722b */ /* 0x000fe40000000112 */
[----:B------:R-:W0:Y:S01]  /*e3e80*/  MUFU.RCP64H R19, R29 ;  /* 0x0000001d00137308 */ /* 0x000e220000001800 */
[----:B------:R-:W-:-:S05]  /*e3e90*/  IMAD.MOV.U32 R18, RZ, RZ, 0x1 ;  /* 0x00000001ff127424 */ /* 0x000fca00078e00ff */
[----:B------:R-:W-:Y:S02]  /*e3ea0*/  DFMA R12, -R12, R42, R22 ;  /* 0x0000002a0c0c722b */ /* 0x000fe40000000116 */
[----:B0-----:R-:W-:-:S06]  /*e3eb0*/  DFMA R22, -R28, R18, 1 ;  /* 0x3ff000001c16742b */ /* 0x001fcc0000000112 */
[----:B------:R-:W-:Y:S02]  /*e3ec0*/  DFMA R12, -R60, R20, R12 ;  /* 0x000000143c0c722b */ /* 0x000fe4000000010c */
[----:B------:R-:W-:-:S06]  /*e3ed0*/  DFMA R22, R22, R22, R22 ;  /* 0x000000161616722b */ /* 0x000fcc0000000016 */
[----:B------:R-:W-:Y:S02]  /*e3ee0*/  DFMA R12, -R54, R6, R12 ;  /* 0x00000006360c722b */ /* 0x000fe4000000010c */
[----:B------:R-:W-:-:S06]  /*e3ef0*/  DFMA R18, R18, R22, R18 ;  /* 0x000000161212722b */ /* 0x000fcc0000000012 */
[----:B------:R-:W-:Y:S02]  /*e3f00*/  DFMA R12, -R30, R32, R12 ;  /* 0x000000201e0c722b */ /* 0x000fe4000000010c */
        /* <DEDUP_REMOVED lines=20> */
.L_x_2204:
[----:B------:R-:W-:Y:S05]  /*e4050*/  BSYNC.RECONVERGENT B3 ;  /* 0x0000000000037941 */ /* 0x000fea0003800200 */
.L_x_2203:
[----:B------:R-:W2:Y:S04]  /*e4060*/  LDL.64 R22, [R1+0x7f80] ;  /* 0x007f800001167983 */ /* 0x000ea80000100a00 */
[----:B0-----:R-:W3:Y:S04]  /*e4070*/  LDL.LU.64 R8, [R1+0x7ee0] ;  /* 0x007ee00001087983 */ /* 0x001ee80000300a00 */
[----:B------:R-:W3:Y:S04]  /*e4080*/  LDL.128 R28, [R1+0x4b90] ;  /* 0x004b9000011c7983 */ /* 0x000ee80000100c00 */
[----:B------:R-:W4:Y:S04]  /*e4090*/  LDL.64 R18, [R1+0x7948] ;  /* 0x0079480001127983 */ /* 0x000f280000100a00 */
[----:B------:R-:W4:Y:S04]  /*e40a0*/  LDL.128 R52, [R1+0x4ba0] ;  /* 0x004ba00001347983 */ /* 0x000f280000100c00 */
[----:B------:R-:W5:Y:S04]  /*e40b0*/  LDL.128 R68, [R1+0x4bb0] ;  /* 0x004bb00001447983 */ /* 0x000f680000100c00 */
[----:B------:R-:W5:Y:S04]  /*e40c0*/  LDL.128 R60, [R1+0x4bc0] ;  /* 0x004bc000013c7983 */ /* 0x000f680000100c00 */
[----:B------:R-:W5:Y:S04]  /*e40d0*/  LDL.64 R12, [R1+0x7908] ;  /* 0x00790800010c7983 */ /* 0x000f680000100a00 */
[----:B------:R-:W5:Y:S01]  /*e40e0*/  LDL.128 R108, [R1+0x4be0] ;  /* 0x004be000016c7983 */ /* 0x000f620000100c00 */
[----:B--2---:R-:W-:Y:S01]  /*e40f0*/  MOV R106, R22 ;  /* 0x00000016006a7202 */ /* 0x004fe20000000f00 */
[----:B------:R-:W-:-:S02]  /*e4100*/  IMAD.MOV.U32 R107, RZ, RZ, R23 ;  /* 0x000000ffff6b7224 */ /* 0x000fc400078e0017 */
[----:B------:R-:W2:Y:S04]  /*e4110*/  LDL.LU.64 R22, [R1+0x8410] ;  /* 0x0084100001167983 */ /* 0x000ea80000300a00 */
[----:B---3--:R-:W-:-:S08]  /*e4120*/  DFMA R8, R30, -R106, R8 ;  /* 0x8000006a1e08722b */ /* 0x008fd00000000008 */
[----:B----4-:R-:W-:-:S08]  /*e4130*/  DFMA R8, -R52, R18, R8 ;  /* 0x000000123408722b */ /* 0x010fd00000000108 */
[----:B------:R-:W-:Y:S01]  /*e4140*/  DFMA R8, -R54, R58, R8 ;  /* 0x0000003a3608722b */ /* 0x000fe20000000108 */
[----:B------:R-:W3:Y:S07]  /*e4150*/  LDL.128 R52, [R1+0x4bf0] ;  /* 0x004bf00001347983 */ /* 0x000eee0000100c00 */
[----:B-----5:R-:W-:-:S08]  /*e4160*/  DFMA R8, -R68, R132, R8 ;  /* 0x000000844408722b */ /* 0x020fd00000000108 */
[----:B------:R-:W-:Y:S01]  /*e4170*/  DFMA R8, -R70, R14, R8 ;  /* 0x0000000e4608722b */ /* 0x000fe20000000108 */
[----:B------:R-:W4:Y:S07]  /*e4180*/  LDL.128 R68, [R1+0x4bd0] ;  /* 0x004bd00001447983 */ /* 0x000f2e0000100c00 */
[----:B------:R-:W-:-:S08]  /*e4190*/  DFMA R8, -R60, R10, R8 ;  /* 0x0000000a3c08722b */ /* 0x000fd00000000108 */
[----:B------:R-:W-:Y:S01]  /*e41a0*/  DFMA R8, -R62, R12, R8 ;  /* 0x0000000c3e08722b */ /* 0x000fe20000000108 */
[----:B------:R-:W5:Y:S07]  /*e41b0*/  LDL.128 R60, [R1+0x4c00] ;  /* 0x004c0000013c7983 */ /* 0x000f6e0000100c00 */
[----:B----4-:R-:W-:-:S08]  /*e41c0*/  DFMA R8, -R68, R172, R8 ;  /* 0x000000ac4408722b */ /* 0x010fd00000000108 */
[----:B------:R-:W-:Y:S01]  /*e41d0*/  DFMA R8, -R70, R48, R8 ;  /* 0x000000304608722b */ /* 0x000fe20000000108 */
[----:B------:R-:W4:Y:S07]  /*e41e0*/  LDL.128 R68, [R1+0x4c10] ;  /* 0x004c100001447983 */ /* 0x000f2e0000100c00 */
[----:B------:R-:W-:-:S08]  /*e41f0*/  DFMA R8, -R108, R128, R8 ;  /* 0x000000806c08722b */ /* 0x000fd00000000108 */
[----:B------:R-:W-:Y:S01]  /*e4200*/  DFMA R8, -R110, R42, R8 ;  /* 0x0000002a6e08722b */ /* 0x000fe20000000108 */
[----:B------:R-:W2:Y:S07]  /*e4210*/  LDL.128 R108, [R1+0x4c20] ;  /* 0x004c2000016c7983 */ /* 0x000eae0000100c00 */
[----:B---3--:R-:W-:-:S08]  /*e4220*/  DFMA R8, -R52, R20, R8 ;  /* 0x000000143408722b */ /* 0x008fd00000000108 */
[----:B------:R-:W-:-:S08]  /*e4230*/  DFMA R8, -R54, R6, R8 ;  /* 0x000000063608722b */ /* 0x000fd00000000108 */
[----:B-----5:R-:W-:-:S08]  /*e4240*/  DFMA R8, -R60, R44, R8 ;  /* 0x0000002c3c08722b */ /* 0x020fd00000000108 */
[----:B------:R-:W-:Y:S01]  /*e4250*/  DFMA R8, -R62, R40, R8 ;  /* 0x000000283e08722b */ /* 0x000fe20000000108 */
[----:B------:R0:W-:Y:S01]  /*e4260*/  STL.64 [R1+0x6cf0], R106 ;  /* 0x006cf06a01007387 */ /* 0x0001e20000100a00 */
[----:B------:R-:W-:Y:S06]  /*e4270*/  BSSY.RECONVERGENT B3, `(.L_x_2205) ;  /* 0x000001a000037945 */ /* 0x000fec0003800200 */
[----:B----4-:R-:W-:Y:S02]  /*e4280*/  DFMA R12, -R68, R36, R8 ;  /* 0x00000024440c722b */ /* 0x010fe40000000108 */
[----:B------:R-:W1:Y:S01]  /*e4290*/  MUFU.RCP64H R9, R29 ;  /* 0x0000001d00097308 */ /* 0x000e620000001800 */
[----:B------:R-:W-:-:S05]  /*e42a0*/  IMAD.MOV.U32 R8, RZ, RZ, 0x1 ;  /* 0x00000001ff087424 */ /* 0x000fca00078e00ff */
[----:B------:R-:W-:Y:S02]  /*e42b0*/  DFMA R12, -R70, R32, R12 ;  /* 0x00000020460c722b */ /* 0x000fe4000000010c */
[----:B-1----:R-:W-:-:S06]  /*e42c0*/  DFMA R18, -R28, R8, 1 ;  /* 0x3ff000001c12742b */ /* 0x002fcc0000000108 */
[----:B--2---:R-:W-:Y:S02]  /*e42d0*/  DFMA R12, -R108, R66, R12 ;  /* 0x000000426c0c722b */ /* 0x004fe4000000010c */
        /* <DEDUP_REMOVED lines=19> */
.L_x_2206:
[----:B------:R-:W-:Y:S05]  /*e4410*/  BSYNC.RECONVERGENT B3 ;  /* 0x0000000000037941 */ /* 0x000fea0003800200 */
.L_x_2205:
[----:B------:R-:W2:Y:S04]  /*e4420*/  LDL.64 R28, [R1+0x7bc8] ;  /* 0x007bc800011c7983 */ /* 0x000ea80000100a00 */
[----:B------:R-:W3:Y:S04]  /*e4430*/  LDL.LU.64 R52, [R1+0x79e0] ;  /* 0x0079e00001347983 */ /* 0x000ee80000300a00 */
[----:B------:R-:W3:Y:S04]  /*e4440*/  LDL.LU.64 R22, [R1+0x84d0] ;  /* 0x0084d00001167983 */ /* 0x000ee80000300a00 */
[----:B------:R-:W4:Y:S04]  /*e4450*/  LDL.64 R18, [R1+0x4b58] ;  /* 0x004b580001127983 */ /* 0x000f280000100a00 */
[----:B------:R-:W5:Y:S04]  /*e4460*/  LDL.LU.64 R30, [R1+0x8720] ;  /* 0x00872000011e7983 */ /* 0x000f680000300a00 */
[----:B------:R-:W5:Y:S01]  /*e4470*/  LDL.64 R12, [R1+0x4b68] ;  /* 0x004b6800010c7983 */ /* 0x000f620000100a00 */
[----:B------:R-:W-:-:S03]  /*e4480*/  IMAD.MOV.U32 R8, RZ, RZ, 0x1 ;  /* 0x00000001ff087424 */ /* 0x000fc600078e00ff */
[----:B------:R0:W-:Y:S01]  /*e4490*/  STL.64 [R1+0x6ce8], R130 ;  /* 0x006ce88201007387 */ /* 0x0001e20000100a00 */
[----:B------:R-:W-:Y:S01]  /*e44a0*/  BSSY.RECONVERGENT B3, `(.L_x_2207) ;  /* 0x000001a000037945 */ /* 0x000fe20003800200 */
[----:B--2---:R-:W1:Y:S01]  /*e44b0*/  MUFU.RCP64H R9, R29 ;  /* 0x0000001d00097308 */ /* 0x004e620000001800 */
        /* <DEDUP_REMOVED lines=24> */
.L_x_2208:
[----:B------:R-:W-:Y:S05]  /*e4640*/  BSYNC.RECONVERGENT B3 ;  /* 0x0000000000037941 */ /* 0x000fea0003800200 */
.L_x_2207:
[----:B------:R-:W2:Y:S04]  /*e4650*/  LDL.64 R12, [R1+0x7940] ;  /* 0x00794000010c7983 */ /* 0x000ea80000100a00 */
[----:B------:R-:W0:Y:S04]  /*e4660*/  LDL.64 R28, [R1+0x7870] ;  /* 0x00787000011c7983 */ /* 0x000e280000100a00 */
[----:B------:R-:W3:Y:S04]  /*e4670*/  LDL.LU.64 R54, [R1+0x79e8] ;  /* 0x0079e80001367983 */ /* 0x000ee80000300a00 */
[----:B------:R-:W3:Y:S04]  /*e4680*/  LDL.64 R18, [R1+0x4b10] ;  /* 0x004b100001127983 */ /* 0x000ee80000100a00 */
[----:B------:R-:W4:Y:S04]  /*e4690*/  LDL.LU.64 R22, [R1+0x87a0] ;  /* 0x0087a00001167983 */ /* 0x000f280000300a00 */
[----:B------:R-:W5:Y:S01]  /*e46a0*/  LDL.LU.64 R52, [R1+0x8658] ;  /* 0x0086580001347983 */ /* 0x000f620000300a00 */
[----:B--2---:R-:W-:Y:S01]  /*e46b0*/  MOV R30, R12 ;  /* 0x0000000c001e7202 */ /* 0x004fe20000000f00 */
[----:B------:R-:W-:-:S02]  /*e46c0*/  IMAD.MOV.U32 R31, RZ, RZ, R13 ;  /* 0x000000ffff1f7224 */ /* 0x000fc400078e000d */
[----:B------:R-:W2:Y:S01]  /*e46d0*/  LDL.64 R12, [R1+0x4b20] ;  /* 0x004b2000010c7983 */ /* 0x000ea20000100a00 */
[----:B0-----:R-:W0:Y:S01]  /*e46e0*/  MUFU.RCP64H R9, R29 ;  /* 0x0000001d00097308 */ /* 0x001e220000001800 */
[----:B------:R-:W-:Y:S01]  /*e46f0*/  IMAD.MOV.U32 R8, RZ, RZ, 0x1 ;  /* 0x00000001ff087424 */ /* 0x000fe200078e00ff */
[----:B---3--:R-:W-:-:S08]  /*e4700*/  DFMA R18, -R18, R20, R54 ;  /* 0x000000141212722b */ /* 0x008fd00000000136 */
[----:B----4-:R-:W-:Y:S02]  /*e4710*/  DFMA R18, -R22, R6, R18 ;  /* 0x000000061612722b */ /* 0x010fe40000000112 */
[----:B0-----:R-:W-:-:S08]  /*e4720*/  DFMA R22, -R28, R8, 1 ;  /* 0x3ff000001c16742b */ /* 0x001fd00000000108 */
[----:B------:R-:W-:Y:S01]  /*e4730*/  DFMA R22, R22, R22, R22 ;  /* 0x000000161616722b */ /* 0x000fe20000000016 */
[----:B------:R0:W-:Y:S01]  /*e4740*/  STL.64 [R1+0x6ce0], R30 ;  /* 0x006ce01e01007387 */ /* 0x0001e20000100a00 */
[----:B------:R-:W-:Y:S01]  /*e4750*/  BSSY.RECONVERGENT B3, `(.L_x_2209) ;  /* 0x0000013000037945 */ /* 0x000fe20003800200 */
[----:B--2---:R-:W-:-:S05]  /*e4760*/  DFMA R12, -R12, R32, R18 ;  /* 0x000000200c0c722b */ /* 0x004fca0000000112 */
[----:B------:R-:W-:-:S03]  /*e4770*/  DFMA R18, R8, R22, R8 ;  /* 0x000000160812722b */ /* 0x000fc60000000008 */
[----:B-----5:R-:W-:-:S05]  /*e4780*/  DFMA R8, -R52, R122, R12 ;  /* 0x0000007a3408722b */ /* 0x020fca000000010c */
        /* <DEDUP_REMOVED lines=15> */
.L_x_2210:
[----:B------:R-:W-:Y:S05]  /*e4880*/  BSYNC.RECONVERGENT B3 ;  /* 0x0000000000037941 */ /* 0x000fea0003800200 */
.L_x_2209:
[----:B------:R-:W2:Y:S04]  /*e4890*/  LDL.LU.64 R22, [R1+0x7ab0] ;  /* 0x007ab00001167983 */ /* 0x000ea80000300a00 */
[----:B------:R-:W2:Y:S04]  /*e48a0*/  LDL.64 R8, [R1+0x4ad0] ;  /* 0x004ad00001087983 */ /* 0x000ea80000100a00 */
[----:B------:R-:W3:Y:S04]  /*e48b0*/  LDL.LU.64 R52, [R1+0x8748] ;  /* 0x0087480001347983 */ /* 0x000ee80000300a00 */
[----:B------:R-:W4:Y:S04]  /*e48c0*/  LDL.64 R12, [R1+0x4ae0] ;  /* 0x004ae000010c7983 */ /* 0x000f280000100a00 */
[----:B------:R-:W5:Y:S04]  /*e48d0*/  LDL.LU.64 R30, [R1+0x8668] ;  /* 0x00866800011e7983 */ /* 0x000f680000300a00 */
[----:B------:R-:W5:Y:S04]  /*e48e0*/  LDL.LU.64 R28, [R1+0x8470] ;  /* 0x00847000011c7983 */ /* 0x000f680000300a00 */
[----:B------:R0:W-:Y:S01]  /*e48f0*/  STL.64 [R1+0x6cd8], R18 ;  /* 0x006cd81201007387 */ /* 0x0001e20000100a00 */
[----:B------:R-:W-:Y:S01]  /*e4900*/  BSSY.RECONVERGENT B3, `(.L_x_2211) ;  /* 0x000001a000037945 */ /* 0x000fe20003800200 */
[----:B--2---:R-:W-:Y:S01]  /*e4910*/  DFMA R22, -R8, R42, R22 ;  /* 0x0000002a0816722b */ /* 0x004fe20000000116 */
[----:B------:R-:W1:Y:S01]  /*e4920*/  MUFU.RCP64H R9, R27 ;  /* 0x0000001b00097308 */ /* 0x000e620000001800 */
[----:B------:R-:W-:-:S06]  /*e4930*/  IMAD.MOV.U32 R8, RZ, RZ, 0x1 ;  /* 0x00000001ff087424 */ /* 0x000fcc00078e00ff */
        /* <DEDUP_REMOVED lines=22> */
.L_x_2212:
[----:B------:R-:W-:Y:S05]  /*e4aa0*/  BSYNC.RECONVERGENT B3 ;  /* 0x0000000000037941 */ /* 0x000fea0003800200 */
.L_x_2211:
[----:B------:R-:W2:Y:S04]  /*e4ab0*/  LDL.LU.64 R62, [R1+0x77f8] ;  /* 0x0077f800013e7983 */ /* 0x000ea80000300a00 */
[----:B------:R-:W2:Y:S04]  /*e4ac0*/  LDL.LU.64 R12, [R1+0x8680] ;  /* 0x00868000010c7983 */ /* 0x000ea80000300a00 */
[----:B------:R-:W3:Y:S04]  /*e4ad0*/  LDL.128 R52, [R1+0x4a80] ;  /* 0x004a800001347983 */ /* 0x000ee80000100c00 */
[----:B------:R-:W4:Y:S04]  /*e4ae0*/  LDL.LU.64 R60, [R1+0x8688] ;  /* 0x00868800013c7983 */ /* 0x000f280000300a00 */
[----:B------:R-:W5:Y:S04]  /*e4af0*/  LDL.LU.64 R22, [R1+0x85e0] ;  /* 0x0085e00001167983 */ /* 0x000f680000300a00 */
[----:B------:R-:W5:Y:S04]  /*e4b00*/  LDL.LU.64 R30, [R1+0x85e8] ;  /* 0x0085e800011e7983 */ /* 0x000f680000300a00 */
[----:B------:R-:W5:Y:S01]  /*e4b10*/  LDL.LU.64 R26, [R1+0x87f0] ;  /* 0x0087f000011a7983 */ /* 0x000f620000300a00 */
[----:B------:R-:W-:-:S03]  /*e4b20*/  MOV R8, 0x1 ;  /* 0x0000000100087802 */ /* 0x000fc60000000f00 */
[----:B------:R0:W-:Y:S01]  /*e4b30*/  STL.64 [R1+0x6cd0], R28 ;  /* 0x006cd01c01007387 */ /* 0x0001e20000100a00 */
[----:B------:R-:W-:Y:S01]  /*e4b40*/  BSSY.RECONVERGENT B3, `(.L_x_2213) ;  /* 0x0000019000037945 */ /* 0x000fe20003800200 */
[----:B--2---:R-:W-:Y:S01]  /*e4b50*/  DFMA R12, -R12, R132, R62 ;  /* 0x000000840c0c722b */ /* 0x004fe2000000013e */
[----:B---3--:R-:W1:Y:S07]  /*e4b60*/  MUFU.RCP64H R9, R55 ;  /* 0x0000003700097308 */ /* 0x008e6e0000001800 */
[----:B----4-:R-:W-:-:S08]  /*e4b70*/  DFMA R12, -R60, R10, R12 ;  /* 0x0000000a3c0c722b */ /* 0x010fd0000000010c */
[----:B-----5:R-:W-:Y:S02]  /*e4b80*/  DFMA R12, -R22, R6, R12 ;  /* 0x00000006160c722b */ /* 0x020fe4000000010c */
        /* <DEDUP_REMOVED lines=20> */
.L_x_2214:
[----:B------:R-:W-:Y:S05]  /*e4cd0*/  BSYNC.RECONVERGENT B3 ;  /* 0x0000000000037941 */ /* 0x000fea0003800200 */
.L_x_2213:
[----:B------:R-:W2:Y:S04]  /*e4ce0*/  LDL.LU.64 R26, [R1+0x7d58] ;  /* 0x007d5800011a7983 */ /* 0x000ea80000300a00 */
[----:B------:R-:W2:Y:S04]  /*e4cf0*/  LDL.64 R8, [R1+0x7b30] ;  /* 0x007b300001087983 */ /* 0x000ea80000100a00 */
[----:B------:R-:W2:Y:S04]  /*e4d00*/  LDL.128 R68, [R1+0x4a30] ;  /* 0x004a300001447983 */ /* 0x000ea80000100c00 */
[----:B------:R-:W3:Y:S04]  /*e4d10*/  LDL.128 R60, [R1+0x4a40] ;  /* 0x004a4000013c7983 */ /* 0x000ee80000100c00 */
[----:B------:R-:W4:Y:S04]  /*e4d20*/  LDL.64 R12, [R1+0x7960] ;  /* 0x00796000010c7983 */ /* 0x000f280000100a00 */
[----:B------:R-:W5:Y:S04]  /*e4d30*/  LDL.128 R108, [R1+0x4a60] ;  /* 0x004a6000016c7983 */ /* 0x000f680000100c00 */
[----:B------:R-:W5:Y:S04]  /*e4d40*/  LDL.64 R54, [R1+0x7aa8] ;  /* 0x007aa80001367983 */ /* 0x000f680000100a00 */
[----:B------:R-:W5:Y:S01]  /*e4d50*/  LDL.128 R124, [R1+0x4a70] ;  /* 0x004a7000017c7983 */ /* 0x000f620000100c00 */
[----:B--2---:R-:W-:-:S08]  /*e4d60*/  DFMA R8, -R68, R8, R26 ;  /* 0x000000084408722b */ /* 0x004fd0000000011a */
[----:B------:R-:W-:Y:S01]  /*e4d70*/  DFMA R8, -R70, R16, R8 ;  /* 0x000000104608722b */ /* 0x000fe20000000108 */
[----:B------:R-:W4:Y:S07]  /*e4d80*/  LDL.128 R68, [R1+0x4a50] ;  /* 0x004a500001447983 */ /* 0x000f2e0000100c00 */
[----:B---3--:R-:W-:-:S08]  /*e4d90*/  DFMA R8, -R60, R190, R8 ;  /* 0x000000be3c08722b */ /* 0x008fd00000000108 */
[----:B------:R-:W-:Y:S01]  /*e4da0*/  DFMA R8, -R62, R116, R8 ;  /* 0x000000743e08722b */ /* 0x000fe20000000108 */
[----:B------:R0:W-:Y:S01]  /*e4db0*/  STL.64 [R1+0x6cc8], R22 ;  /* 0x006cc81601007387 */ /* 0x0001e20000100a00 */
[----:B------:R-:W-:Y:S06]  /*e4dc0*/  BSSY.RECONVERGENT B3, `(.L_x_2215) ;  /* 0x000001e000037945 */ /* 0x000fec0003800200 */
[----:B----4-:R-:W-:-:S08]  /*e4dd0*/  DFMA R8, -R68, R12, R8 ;  /* 0x0000000c4408722b */ /* 0x010fd00000000108 */
[----:B------:R-:W-:-:S08]  /*e4de0*/  DFMA R8, -R70, R46, R8 ;  /* 0x0000002e4608722b */ /* 0x000fd00000000108 */
[----:B-----5:R-:W-:Y:S02]  /*e4df0*/  DFMA R12, -R108, R44, R8 ;  /* 0x0000002c6c0c722b */ /* 0x020fe40000000108 */
[----:B------:R-:W1:Y:S01]  /*e4e00*/  MUFU.RCP64H R9, R55 ;  /* 0x0000003700097308 */ /* 0x000e620000001800 */
[----:B------:R-:W-:-:S05]  /*e4e10*/  IMAD.MOV.U32 R8, RZ, RZ, 0x1 ;  /* 0x00000001ff087424 */ /* 0x000fca00078e00ff */
        /* <DEDUP_REMOVED lines=24> */
.L_x_2216:
[----:B------:R-:W-:Y:S05]  /*e4fa0*/  BSYNC.RECONVERGENT B3 ;  /* 0x0000000000037941 */ /* 0x000fea0003800200 */
.L_x_2215:
[----:B------:R-:W2:Y:S04]  /*e4fb0*/  LDL.64 R12, [R1+0x7cc8] ;  /* 0x007cc800010c7983 */ /* 0x000ea80000100a00 */
[----:B0-----:R-:W3:Y:S04]  /*e4fc0*/  LDL.LU.64 R8, [R1+0x8800] ;  /* 0x0088000001087983 */ /* 0x001ee80000300a00 */
[----:B------:R-:W4:Y:S04]  /*e4fd0*/  LDL.64 R110, [R1+0x7940] ;  /* 0x00794000016e7983 */ /* 0x000f280000100a00 */
[----:B------:R-:W4:Y:S04]  /*e4fe0*/  LDL.LU.64 R108, [R1+0x8808] ;  /* 0x00880800016c7983 */ /* 0x000f280000300a00 */
[----:B------:R-:W5:Y:S04]  /*e4ff0*/  LDL.64 R30, [R1+0x49e0] ;  /* 0x0049e000011e7983 */ /* 0x000f680000100a00 */
[----:B------:R-:W5:Y:S04]  /*e5000*/  LDL.LU.64 R106, [R1+0x8878] ;  /* 0x00887800016a7983 */ /* 0x000f680000300a00 */
[----:B------:R-:W5:Y:S04]  /*e5010*/  LDL.LU.64 R70, [R1+0x8790] ;  /* 0x0087900001467983 */ /* 0x000f680000300a00 */
[----:B------:R-:W5:Y:S04]  /*e5020*/  LDL.64 R26, [R1+0x49f8] ;  /* 0x0049f800011a7983 */ /* 0x000f680000100a00 */
[----:B------:R-:W5:Y:S04]  /*e5030*/  LDL.LU.64 R68, [R1+0x8810] ;  /* 0x0088100001447983 */ /* 0x000f680000300a00 */
[----:B------:R-:W5:Y:S04]  /*e5040*/  LDL.LU.64 R62, [R1+0x8818] ;  /* 0x00881800013e7983 */ /* 0x000f680000300a00 */
[----:B------:R-:W5:Y:S01]  /*e5050*/  LDL.LU.64 R54, [R1+0x87d8] ;  /* 0x0087d80001367983 */ /* 0x000f620000300a00 */
[----:B--2---:R-:W-:-:S02]  /*e5060*/  IMAD.MOV.U32 R60, RZ, RZ, R12 ;  /* 0x000000ffff3c7224 */ /* 0x004fc400078e000c */
[----:B------:R-:W-:Y:S02]  /*e5070*/  IMAD.MOV.U32 R61, RZ, RZ, R13 ;  /* 0x000000ffff3d7224 */ /* 0x000fe400078e000d */
[----:B------:R-:W2:Y:S01]  /*e5080*/  LDL.64 R12, [R1+0x49c8] ;  /* 0x0049c800010c7983 */ /* 0x000ea20000100a00 */
[----:B---3--:R-:W-:-:S03]  /*e5090*/  DFMA R52, -R8, R18, R94 ;  /* 0x000000120834722b */ /* 0x008fc6000000015e */
[----:B------:R-:W3:Y:S05]  /*e50a0*/  LDL.64 R8, [R1+0x4a10] ;  /* 0x004a100001087983 */ /* 0x000eea0000100a00 */
[----:B----4-:R-:W-:-:S08]  /*e50b0*/  DFMA R52, -R108, R110, R52 ;  /* 0x0000006e6c34722b */ /* 0x010fd00000000134 */
[----:B-----5:R-:W-:-:S08]  /*e50c0*/  DFMA R30, -R30, R104, R52 ;  /* 0x000000681e1e722b */ /* 0x020fd00000000134 */
[----:B------:R-:W-:-:S08]  /*e50d0*/  DFMA R30, -R106, R14, R30 ;  /* 0x0000000e6a1e722b */ /* 0x000fd0000000011e */
[----:B------:R-:W-:-:S08]  /*e50e0*/  DFMA R30, -R70, R10, R30 ;  /* 0x0000000a461e722b */ /* 0x000fd0000000011e */
[----:B------:R-:W-:Y:S01]  /*e50f0*/  DFMA R30, -R26, R172, R30 ;  /* 0x000000ac1a1e722b */ /* 0x000fe2000000011e */
[----:B------:R-:W-:-:S07]  /*e5100*/  MOV R26, 0x1 ;  /* 0x00000001001a7802 */ /* 0x000fce0000000f00 */
[----:B------:R-:W-:-:S08]  /*e5110*/  DFMA R30, -R68, R188, R30 ;  /* 0x000000bc441e722b */ /* 0x000fd0000000011e */
[----:B------:R-:W-:Y:S01]  /*e5120*/  DFMA R30, -R62, R42, R30 ;  /* 0x0000002a3e1e722b */ /* 0x000fe2000000011e */
[----:B------:R0:W-:Y:S01]  /*e5130*/  STL.64 [R1+0x6cc0], R60 ;  /* 0x006cc03c01007387 */ /* 0x0001e20000100a00 */
[----:B------:R-:W-:Y:S01]  /*e5140*/  BSSY.RECONVERGENT B3, `(.L_x_2217) ;  /* 0x0000018000037945 */ /* 0x000fe20003800200 */
[----:B--2---:R-:W1:Y:S02]  /*e5150*/  MUFU.RCP64H R27, R13 ;  /* 0x0000000d001b7308 */ /* 0x004e640000001800 */
[----:B-1----:R-:W-:-:S08]  /*e5160*/  DFMA R52, -R12, R26, 1 ;  /* 0x3ff000000c34742b */ /* 0x002fd0000000011a */
[----:B------:R-:W-:-:S08]  /*e5170*/  DFMA R52, R52, R52, R52 ;  /* 0x000000343434722b */ /* 0x000fd00000000034 */
[----:B------:R-:W-:Y:S02]  /*e5180*/  DFMA R26, R26, R52, R26 ;  /* 0x000000341a1a722b */ /* 0x000fe4000000001a */
[----:B---3--:R-:W-:-:S06]  /*e5190*/  DFMA R8, -R8, R20, R30 ;  /* 0x000000140808722b */ /* 0x008fcc000000011e */
        /* <DEDUP_REMOVED lines=18> */
.L_x_2218:
[----:B------:R-:W-:Y:S05]  /*e52c0*/  BSYNC.RECONVERGENT B3 ;  /* 0x0000000000037941 */ /* 0x000fea0003800200 */
.L_x_2217:
[----:B0-----:R-:W2:Y:S04]  /*e52d0*/  LDL.64 R8, [R1+0x80c0] ;  /* 0x0080c00001087983 */ /* 0x001ea80000100a00 */
[----:B------:R-:W3:Y:S04]  /*e52e0*/  LDL.LU.64 R12, [R1+0x8670] ;  /* 0x00867000010c7983 */ /* 0x000ee80000300a00 */
[----:B------:R-:W4:Y:S04]  /*e52f0*/  LDL.LU.64 R60, [R1+0x8678] ;  /* 0x00867800013c7983 */ /* 0x000f280000300a00 */
[----:B------:R-:W5:Y:S04]  /*e5300*/  LDL.LU.64 R26, [R1+0x86a0] ;  /* 0x0086a000011a7983 */ /* 0x000f680000300a00 */
[----:B------:R-:W5:Y:S04]  /*e5310*/  LDL.LU.64 R52, [R1+0x87b8] ;  /* 0x0087b80001347983 */ /* 0x000f680000300a00 */
[----:B------:R-:W5:Y:S01]  /*e5320*/  LDL.LU.64 R30, [R1+0x86f8] ;  /* 0x0086f800011e7983 */ /* 0x000f620000300a00 */
[----:B------:R-:W-:Y:S01]  /*e5330*/  BSSY.RECONVERGENT B3, `(.L_x_2219) ;  /* 0x0000020000037945 */ /* 0x000fe20003800200 */
[----:B--2---:R-:W-:Y:S01]  /*e5340*/  IMAD.MOV.U32 R54, RZ, RZ, R8 ;  /* 0x000000ffff367224 */ /* 0x004fe200078e0008 */
[----:B------:R-:W-:Y:S01]  /*e5350*/  MOV R55, R9 ;  /* 0x0000000900377202 */ /* 0x000fe20000000f00 */
[----:B------:R-:W-:-:S04]  /*e5360*/  DFMA R8, -R214, R58, R92 ;  /* 0x0000003ad608722b */ /* 0x000fc8000000015c */
[----:B------:R0:W-:Y:S04]  /*e5370*/  STL.64 [R1+0x6cb8], R54 ;  /* 0x006cb83601007387 */ /* 0x0001e80000100a00 */
        /* <DEDUP_REMOVED lines=27> */
.L_x_2220:
[----:B------:R-:W-:Y:S05]  /*e5530*/  BSYNC.RECONVERGENT B3 ;  /* 0x0000000000037941 */ /* 0x000fea0003800200 */
.L_x_2219:
[----:B0-----:R-:W2:Y:S04]  /*e5540*/  LDL.64 R8, [R1+0x80b0] ;  /* 0x0080b00001087983 */ /* 0x001ea80000100a00 */
[----:B------:R-:W3:Y:S04]  /*e5550*/  LDL.64 R12, [R1+0x4960] ;  /* 0x00496000010c7983 */ /* 0x000ee80000100a00 */
[----:B------:R-:W4:Y:S04]  /*e5560*/  LDL.LU.64 R68, [R1+0x7cc0] ;  /* 0x007cc00001447983 */ /* 0x000f280000300a00 */
[----:B------:R-:W4:Y:S04]  /*e5570*/  LDL.LU.64 R52, [R1+0x87b0] ;  /* 0x0087b00001347983 */ /* 0x000f280000300a00 */
[----:B------:R-:W5:Y:S04]  /*e5580*/  LDL.64 R30, [R1+0x4970] ;  /* 0x00497000011e7983 */ /* 0x000f680000100a00 */
[----:B------:R-:W5:Y:S04]  /*e5590*/  LDL.LU.64 R62, [R1+0x8798] ;  /* 0x00879800013e7983 */ /* 0x000f680000300a00 */
[----:B------:R-:W5:Y:S01]  /*e55a0*/  LDL.LU.64 R60, [R1+0x86a8] ;  /* 0x0086a800013c7983 */ /* 0x000f620000300a00 */
[----:B------:R-:W-:Y:S01]  /*e55b0*/  IMAD.MOV.U32 R26, RZ, RZ, 0x1 ;  /* 0x00000001ff1a7424 */ /* 0x000fe200078e00ff */
[----:B--2---:R-:W-:Y:S01]  /*e55c0*/  MOV R54, R8 ;  /* 0x0000000800367202 */ /* 0x004fe20000000f00 */
[----:B------:R-:W-:-:S02]  /*e55d0*/  IMAD.MOV.U32 R55, RZ, RZ, R9 ;  /* 0x000000ffff377224 */ /* 0x000fc400078e0009 */
[----:B------:R-:W2:Y:S01]  /*e55e0*/  LDL.64 R8, [R1+0x4980] ;  /* 0x0049800001087983 */ /* 0x000ea20000100a00 */
[----:B---3--:R-:W0:Y:S01]  /*e55f0*/  MUFU.RCP64H R27, R13 ;  /* 0x0000000d001b7308 */ /* 0x008e220000001800 */
[----:B----4-:R-:W-:-:S08]  /*e5600*/  DFMA R52, -R52, R28, R68 ;  /* 0x0000001c3434722b */ /* 0x010fd00000000144 */
[----:B-----5:R-:W-:Y:S02]  /*e5610*/  DFMA R30, -R30, R42, R52 ;  /* 0x0000002a1e1e722b */ /* 0x020fe40000000134 */
[----:B0-----:R-:W-:-:S08]  /*e5620*/  DFMA R52, -R12, R26, 1 ;  /* 0x3ff000000c34742b */ /* 0x001fd0000000011a */
[----:B------:R-:W-:Y:S02]  /*e5630*/  DFMA R52, R52, R52, R52 ;  /* 0x000000343434722b */ /* 0x000fe40000000034 */
[----:B------:R-:W-:-:S06]  /*e5640*/  DFMA R30, -R62, R6, R30 ;  /* 0x000000063e1e722b */ /* 0x000fcc000000011e */
[----:B------:R-:W-:Y:S01]  /*e5650*/  DFMA R26, R26, R52, R26 ;  /* 0x000000341a1a722b */ /* 0x000fe2000000001a */
[----:B------:R0:W-:Y:S01]  /*e5660*/  STL.64 [R1+0x6cb0], R54 ;  /* 0x006cb03601007387 */ /* 0x0001e20000100a00 */
[----:B------:R-:W-:Y:S01]  /*e5670*/  BSSY.RECONVERGENT B3, `(.L_x_2221) ;  /* 0x0000012000037945 */ /* 0x000fe20003800200 */
[----:B--2---:R-:W-:-:S05]  /*e5680*/  DFMA R8, -R8, R66, R30 ;  /* 0x000000420808722b */ /* 0x004fca000000011e */
[----:B------:R-:W-:-:S03]  /*e5690*/  DFMA R30, -R12, R26, 1 ;  /* 0x3ff000000c1e742b */ /* 0x000fc6000000011a */
[----:B------:R-:W-:-:S05]  /*e56a0*/  DFMA R8, -R60, R122, R8 ;  /* 0x0000007a3c08722b */ /* 0x000fca0000000108 */
        /* <DEDUP_REMOVED lines=14> */
.L_x_2222:
[----:B------:R-:W-:Y:S05]  /*e5790*/  BSYNC.RECONVERGENT B3 ;  /* 0x0000000000037941 */ /* 0x000fea0003800200 */
.L_x_2221:
[----:B------:R-:W2:Y:S04]  /*e57a0*/  LDL.128 R52, [R1+0x4920] ;  /* 0x0049200001347983 */ /* 0x000ea80000100c00 */
[----:B------:R-:W3:Y:S04]  /*e57b0*/  LDL.LU.64 R8, [R1+0x7c60] ;  /* 0x007c600001087983 */ /* 0x000ee80000300a00 */
[----:B------:R-:W4:Y:S04]  /*e57c0*/  LDL.128 R68, [R1+0x4930] ;  /* 0x0049300001447983 */ /* 0x000f280000100c00 */
[----:B------:R-:W5:Y:S01]  /*e57d0*/  LDL.128 R92, [R1+0x4940] ;  /* 0x00494000015c7983 */ /* 0x000f620000100c00 */
[----:B------:R-:W-:-:S03]  /*e57e0*/  IMAD.MOV.U32 R12, RZ, RZ, 0x1 ;  /* 0x00000001ff0c7424 */ /* 0x000fc600078e00ff */
[----:B------:R0:W-:Y:S01]  /*e57f0*/  STL.64 [R1+0x6ca8], R62 ;  /* 0x006ca83e01007387 */ /* 0x0001e20000100a00 */
[----:B------:R-:W-:Y:S01]  /*e5800*/  BSSY.RECONVERGENT B3, `(.L_x_2223) ;  /* 0x000001b000037945 */ /* 0x000fe20003800200 */
[----:B--2---:R-:W1:Y:S01]  /*e5810*/  MUFU.RCP64H R13, R53 ;  /* 0x00000035000d7308 */ /* 0x004e620000001800 */
[----:B---3--:R-:W-:Y:S02]  /*e5820*/  DFMA R8, -R54, R18, R8 ;  /* 0x000000123608722b */ /* 0x008fe40000000108 */
[----:B-1----:R-:W-:-:S06]  /*e5830*/  DFMA R26, -R52, R12, 1 ;  /* 0x3ff00000341a742b */ /* 0x002fcc000000010c */
[----:B----4-:R-:W-:Y:S02]  /*e5840*/  DFMA R8, -R68, R20, R8 ;  /* 0x000000144408722b */ /* 0x010fe40000000108 */
[----:B------:R-:W-:-:S06]  /*e5850*/  DFMA R26, R26, R26, R26 ;  /* 0x0000001a1a1a722b */ /* 0x000fcc000000001a */
[----:B------:R-:W-:Y:S02]  /*e5860*/  DFMA R8, -R70, R6, R8 ;  /* 0x000000064608722b */ /* 0x000fe40000000108 */
[----:B------:R-:W-:-:S06]  /*e5870*/  DFMA R12, R12, R26, R12 ;  /* 0x0000001a0c0c722b */ /* 0x000fcc000000000c */
[----:B-----5:R-:W-:Y:S02]  /*e5880*/  DFMA R8, -R92, R32, R8 ;  /* 0x000000205c08722b */ /* 0x020fe40000000108 */
[----:B------:R-:W-:-:S06]  /*e5890*/  DFMA R26, -R52, R12, 1 ;  /* 0x3ff00000341a742b */ /* 0x000fcc000000010c */
[----:B------:R-:W-:Y:S02]  /*e58a0*/  DFMA R8, -R94, R122, R8 ;  /* 0x0000007a5e08722b */ /* 0x000fe40000000108 */
        /* <DEDUP_REMOVED lines=16> */
.L_x_2224:
[----:B------:R-:W-:Y:S05]  /*e59b0*/  BSYNC.RECONVERGENT B3 ;  /* 0x0000000000037941 */ /* 0x000fea0003800200 */
.L_x_2223:
[----:B0-----:R-:W2:Y:S04]  /*e59c0*/  LDL.LU.64 R8, [R1+0x7d10] ;  /* 0x007d100001087983 */ /* 0x001ea80000300a00 */
[----:B------:R-:W2:Y:S04]  /*e59d0*/  LDL.128 R92, [R1+0x48e0] ;  /* 0x0048e000015c7983 */ /* 0x000ea80000100c00 */
[----:B------:R-:W3:Y:S04]  /*e59e0*/  LDL.64 R12, [R1+0x80a8] ;  /* 0x0080a800010c7983 */ /* 0x000ee80000100a00 */
[----:B------:R-:W4:Y:S04]  /*e59f0*/  LDL.64 R60, [R1+0x7be8] ;  /* 0x007be800013c7983 */ /* 0x000f280000100a00 */
[----:B------:R-:W5:Y:S04]  /*e5a00*/  LDL.128 R52, [R1+0x48f0] ;  /* 0x0048f00001347983 */ /* 0x000f680000100c00 */
[----:B------:R-:W5:Y:S01]  /*e5a10*/  LDL.128 R68, [R1+0x4900] ;  /* 0x0049000001447983 */ /* 0x000f620000100c00 */
[----:B------:R-:W-:Y:S01]  /*e5a20*/  BSSY.RECONVERGENT B3, `(.L_x_2225) ;  /* 0x0000022000037945 */ /* 0x000fe20003800200 */
[----:B--2---:R-:W-:Y:S01]  /*e5a30*/  DFMA R8, -R92, R104, R8 ;  /* 0x000000685c08722b */ /* 0x004fe20000000108 */
[----:B---3--:R-:W-:Y:S01]  /*e5a40*/  MOV R108, R12 ;  /* 0x0000000c006c7202 */ /* 0x008fe20000000f00 */
[----:B------:R-:W-:-:S06]  /*e5a50*/  IMAD.MOV.U32 R109, RZ, RZ, R13 ;  /* 0x000000ffff6d7224 */ /* 0x000fcc00078e000d */
[----:B------:R-:W-:Y:S02]  /*e5a60*/  DFMA R12, -R94, R56, R8 ;  /* 0x000000385e0c722b */ /* 0x000fe40000000108 */
[----:B----4-:R-:W0:Y:S01]  /*e5a70*/  MUFU.RCP64H R9, R61 ;  /* 0x0000003d00097308 */ /* 0x010e220000001800 */
[----:B------:R-:W-:-:S05]  /*e5a80*/  IMAD.MOV.U32 R8, RZ, RZ, 0x1 ;  /* 0x00000001ff087424 */ /* 0x000fca00078e00ff */
[----:B-----5:R-:W-:Y:S02]  /*e5a90*/  DFMA R12, -R52, R20, R12 ;  /* 0x00000014340c722b */ /* 0x020fe4000000010c */
[----:B0-----:R-:W-:-:S08]  /*e5aa0*/  DFMA R26, -R60, R8, 1 ;  /* 0x3ff000003c1a742b */ /* 0x001fd00000000108 */
[----:B------:R-:W-:Y:S02]  /*e5ab0*/  DFMA R26, R26, R26, R26 ;  /* 0x0000001a1a1a722b */ /* 0x000fe4000000001a */
[----:B------:R-:W-:-:S06]  /*e5ac0*/  DFMA R12, -R54, R6, R12 ;  /* 0x00000006360c722b */ /* 0x000fcc000000010c */
[----:B------:R-:W-:Y:S02]  /*e5ad0*/  DFMA R8, R8, R26, R8 ;  /* 0x0000001a0808722b */ /* 0x000fe40000000008 */
[----:B------:R-:W-:-:S06]  /*e5ae0*/  DFMA R12, -R68, R32, R12 ;  /* 0x00000020440c722b */ /* 0x000fcc000000010c */
[----:B------:R-:W-:Y:S02]  /*e5af0*/  DFMA R26, -R60, R8, 1 ;  /* 0x3ff000003c1a742b */ /* 0x000fe40000000108 */
[----:B------:R-:W-:-:S06]  /*e5b00*/  DFMA R12, -R70, R122, R12 ;  /* 0x0000007a460c722b */ /* 0x000fcc000000010c */
[----:B------:R-:W-:-:S08]  /*e5b10*/  DFMA R8, R8, R26, R8 ;  /* 0x0000001a0808722b */ /* 0x000fd00000000008 */
[----:B------:R-:W-:-:S08]  /*e5b20*/  DMUL R26, R12, R8 ;  /* 0x000000080c1a7228 */ /* 0x000fd00000000000 */
[----:B------:R-:W-:-:S08]  /*e5b30*/  DFMA R30, -R60, R26, R12 ;  /* 0x0000001a3c1e722b */ /* 0x000fd0000000010c */
[----:B------:R-:W-:Y:S01]  /*e5b40*/  DFMA R106, R8, R30, R26 ;  /* 0x0000001e086a722b */ /* 0x000fe2000000001a */
[----:B------:R0:W-:Y:S01]  /*e5b50*/  STL.64 [R1+0x6ca0], R108 ;  /* 0x006ca06c01007387 */ /* 0x0001e20000100a00 */
[----:B------:R-:W-:-:S05]  /*e5b60*/  FSETP.GEU.AND P2, PT, |R13|, 6.5827683646048100446e-37, PT ;  /* 0x036000000d00780b */ /* 0x000fca0003f4e200 */
        /* <DEDUP_REMOVED lines=13> */
.L_x_2226:
[----:B------:R-:W-:Y:S05]  /*e5c40*/  BSYNC.RECONVERGENT B3 ;  /* 0x0000000000037941 */ /* 0x000fea0003800200 */
.L_x_2225:
[----:B------:R-:W2:Y:S04]  /*e5c50*/  LDL.64 R12, [R1+0x80a0] ;  /* 0x0080a000010c7983 */ /* 0x000ea80000100a00 */
[----:B------:R-:W3:Y:S04]  /*e5c60*/  LDL.LU.64 R26, [R1+0x7970] ;  /* 0x00797000011a7983 */ /* 0x000ee80000300a00 */
[----:B------:R-:W3:Y:S04]  /*e5c70*/  LDL.128 R52, [R1+0x48b0] ;  /* 0x0048b00001347983 */ /* 0x000ee80000100c00 */
[----:B------:R-:W4:Y:S01]  /*e5c80*/  LDL.128 R68, [R1+0x48c0] ;  /* 0x0048c00001447983 */ /* 0x000f220000100c00 */
[----:B--2---:R-:W-:Y:S01]  /*e5c90*/  MOV R92, R12 ;  /* 0x0000000c005c7202 */ /* 0x004fe20000000f00 */
[----:B------:R-:W-:-:S02]  /*e5ca0*/  IMAD.MOV.U32 R93, RZ, RZ, R13 ;  /* 0x000000ffff5d7224 */ /* 0x000fc400078e000d */
[----:B------:R-:W2:Y:S01]  /*e5cb0*/  LDL.64 R12, [R1+0x48a8] ;  /* 0x0048a800010c7983 */ /* 0x000ea20000100a00 */
[----:B0-----:R-:W-:Y:S01]  /*e5cc0*/  IMAD.MOV.U32 R8, RZ, RZ, 0x1 ;  /* 0x00000001ff087424 */ /* 0x001fe200078e00ff */
[----:B---3--:R-:W-:-:S08]  /*e5cd0*/  DFMA R26, -R52, R28, R26 ;  /* 0x0000001c341a722b */ /* 0x008fd0000000011a */
[----:B------:R-:W-:-:S08]  /*e5ce0*/  DFMA R26, -R54, R42, R26 ;  /* 0x0000002a361a722b */ /* 0x000fd0000000011a */
[----:B----4-:R-:W-:Y:S01]  /*e5cf0*/  DFMA R26, -R68, R66, R26 ;  /* 0x00000042441a722b */ /* 0x010fe2000000011a */
[----:B------:R0:W-:Y:S01]  /*e5d00*/  STL.64 [R1+0x6c98], R92 ;  /* 0x006c985c01007387 */ /* 0x0001e20000100a00 */
[----:B------:R-:W-:Y:S01]  /*e5d10*/  BSSY.RECONVERGENT B3, `(.L_x_2227) ;  /* 0x0000017000037945 */ /* 0x000fe20003800200 */
[----:B--2---:R-:W1:Y:S02]  /*e5d20*/  MUFU.RCP64H R9, R13 ;  /* 0x0000000d00097308 */ /* 0x004e640000001800 */
[----:B-1----:R-:W-:-:S08]  /*e5d30*/  DFMA R30, -R12, R8, 1 ;  /* 0x3ff000000c1e742b */ /* 0x002fd00000000108 */
[----:B------:R-:W-:-:S08]  /*e5d40*/  DFMA R30, R30, R30, R30 ;  /* 0x0000001e1e1e722b */ /* 0x000fd0000000001e */
        /* <DEDUP_REMOVED lines=19> */
.L_x_2228:
[----:B------:R-:W-:Y:S05]  /*e5e80*/  BSYNC.RECONVERGENT B3 ;  /* 0x0000000000037941 */ /* 0x000fea0003800200 */
.L_x_2227:
[----:B------:R-:W2:Y:S04]  /*e5e90*/  LDL.64 R12, [R1+0x7980] ;  /* 0x00798000010c7983 */ /* 0x000ea80000100a00 */
[----:B------:R-:W3:Y:S04]  /*e5ea0*/  LDL.LU.64 R26, [R1+0x8730] ;  /* 0x00873000011a7983 */ /* 0x000ee80000300a00 */
[----:B------:R-:W4:Y:S04]  /*e5eb0*/  LDL.LU.64 R54, [R1+0x8738] ;  /* 0x0087380001367983 */ /* 0x000f280000300a00 */
[----:B------:R-:W5:Y:S01]  /*e5ec0*/  LDL.LU.64 R30, [R1+0x8718] ;  /* 0x00871800011e7983 */ /* 0x000f620000300a00 */
[----:B0-----:R-:W0:Y:S01]  /*e5ed0*/  MUFU.RCP64H R9, R181 ;  /* 0x000000b500097308 */ /* 0x001e220000001800 */
[----:B------:R-:W-:Y:S01]  /*e5ee0*/  MOV R8, 0x1 ;  /* 0x0000000100087802 */ /* 0x000fe20000000f00 */
[----:B------:R-:W-:Y:S01]  /*e5ef0*/  BSSY.RECONVERGENT B3, `(.L_x_2229) ;  /* 0x000001a000037945 */ /* 0x000fe20003800200 */
[----:B--2---:R-:W-:-:S02]  /*e5f00*/  IMAD.MOV.U32 R52, RZ, RZ, R12 ;  /* 0x000000ffff347224 */ /* 0x004fc400078e000c */
[----:B------:R-:W-:Y:S01]  /*e5f10*/  IMAD.MOV.U32 R53, RZ, RZ, R13 ;  /* 0x000000ffff357224 */ /* 0x000fe200078e000d */
[----:B------:R-:W-:-:S04]  /*e5f20*/  DFMA R12, -R182, R4, R146 ;  /* 0x00000004b60c722b */ /* 0x000fc80000000192 */
[----:B------:R1:W-:Y:S04]  /*e5f30*/  STL.64 [R1+0x6c90], R52 ;  /* 0x006c903401007387 */ /* 0x0003e80000100a00 */
        /* <DEDUP_REMOVED lines=21> */
.L_x_2230:
[----:B------:R-:W-:Y:S05]  /*e6090*/  BSYNC.RECONVERGENT B3 ;  /* 0x0000000000037941 */ /* 0x000fea0003800200 */
.L_x_2229:
[----:B------:R-:W2:Y:S04]  /*e60a0*/  LDL.64 R52, [R1+0x7c00] ;  /* 0x007c000001347983 */ /* 0x000ea80000100a00 */
[----:B------:R-:W3:Y:S04]  /*e60b0*/  LDL.64 R12, [R1+0x4868] ;  /* 0x00486800010c7983 */ /* 0x000ee80000100a00 */
[----:B------:R-:W4:Y:S04]  /*e60c0*/  LDL.LU.64 R54, [R1+0x8570] ;  /* 0x0085700001367983 */ /* 0x000f280000300a00 */
[----:B------:R-:W5:Y:S01]  /*e60d0*/  LDL.LU.64 R30, [R1+0x8578] ;  /* 0x00857800011e7983 */ /* 0x000f620000300a00 */
[----:B------:R-:W-:-:S03]  /*e60e0*/  IMAD.MOV.U32 R8, RZ, RZ, 0x1 ;  /* 0x00000001ff087424 */ /* 0x000fc600078e00ff */
[----:B------:R0:W-:Y:S01]  /*e60f0*/  STL.64 [R1+0x6c88], R60 ;  /* 0x006c883c01007387 */ /* 0x0001e20000100a00 */
[----:B------:R-:W-:Y:S01]  /*e6100*/  BSSY.RECONVERGENT B3, `(.L_x_2231) ;  /* 0x0000019000037945 */ /* 0x000fe20003800200 */
[----:B--2---:R-:W1:Y:S01]  /*e6110*/  MUFU.RCP64H R9, R53 ;  /* 0x0000003500097308 */ /* 0x004e620000001800 */
[----:B---3--:R-:W-:Y:S02]  /*e6120*/  DFMA R12, -R12, R172, R144 ;  /* 0x000000ac0c0c722b */ /* 0x008fe40000000190 */
[----:B-1----:R-:W-:-:S08]  /*e6130*/  DFMA R26, -R52, R8, 1 ;  /* 0x3ff00000341a742b */ /* 0x002fd00000000108 */
        /* <DEDUP_REMOVED lines=21> */
.L_x_2232:
[----:B------:R-:W-:Y:S05]  /*e6290*/  BSYNC.RECONVERGENT B3 ;  /* 0x0000000000037941 */ /* 0x000fea0003800200 */
.L_x_2231:
[----:B0-----:R-:W2:Y:S04]  /*e62a0*/  LDL.64 R8, [R1+0x8088] ;  /* 0x0080880001087983 */ /* 0x001ea80000100a00 */
[----:B------:R-:W3:Y:S04]  /*e62b0*/  LDL.LU.64 R94, [R1+0x7938] ;  /* 0x00793800015e7983 */ /* 0x000ee80000300a00 */
[----:B------:R-:W3:Y:S04]  /*e62c0*/  LDL.64 R92, [R1+0x79f0] ;  /* 0x0079f000015c7983 */ /* 0x000ee80000100a00 */
[----:B------:R-:W3:Y:S04]  /*e62d0*/  LDL.LU.64 R12, [R1+0x8830] ;  /* 0x00883000010c7983 */ /* 0x000ee80000300a00 */
[----:B------:R-:W4:Y:S04]  /*e62e0*/  LDL.64 R26, [R1+0x4838] ;  /* 0x00483800011a7983 */ /* 0x000f280000100a00 */
[----:B------:R-:W5:Y:S04]  /*e62f0*/  LDL.64 R52, [R1+0x7bf8] ;  /* 0x007bf80001347983 */ /* 0x000f680000100a00 */
[----:B------:R-:W5:Y:S04]  /*e6300*/  LDL.LU.64 R70, [R1+0x8580] ;  /* 0x0085800001467983 */ /* 0x000f680000300a00 */
[----:B------:R-:W5:Y:S04]  /*e6310*/  LDL.LU.64 R30, [R1+0x8588] ;  /* 0x00858800011e7983 */ /* 0x000f680000300a00 */
[----:B------:R-:W5:Y:S01]  /*e6320*/  LDL.LU.64 R54, [R1+0x8840] ;  /* 0x0088400001367983 */ /* 0x000f620000300a00 */
[----:B--2---:R-:W-:-:S02]  /*e6330*/  IMAD.MOV.U32 R68, RZ, RZ, R8 ;  /* 0x000000ffff447224 */ /* 0x004fc400078e0008 */
[----:B------:R-:W-:Y:S02]  /*e6340*/  IMAD.MOV.U32 R69, RZ, RZ, R9 ;  /* 0x000000ffff457224 */ /* 0x000fe400078e0009 */
[----:B------:R-:W2:Y:S01]  /*e6350*/  LDL.64 R8, [R1+0x4858] ;  /* 0x0048580001087983 */ /* 0x000ea20000100a00 */
[----:B---3--:R-:W-:-:S08]  /*e6360*/  DFMA R12, -R12, R92, R94 ;  /* 0x0000005c0c0c722b */ /* 0x008fd0000000015e */
[----:B----4-:R-:W-:Y:S02]  /*e6370*/  DFMA R26, -R26, R42, R12 ;  /* 0x0000002a1a1a722b */ /* 0x010fe4000000010c */
[----:B-----5:R-:W0:Y:S01]  /*e6380*/  MUFU.RCP64H R13, R53 ;  /* 0x00000035000d7308 */ /* 0x020e220000001800 */
[----:B------:R-:W-:-:S05]  /*e6390*/  MOV R12, 0x1 ;  /* 0x00000001000c7802 */ /* 0x000fca0000000f00 */
[----:B------:R-:W-:-:S08]  /*e63a0*/  DFMA R26, -R70, R6, R26 ;  /* 0x00000006461a722b */ /* 0x000fd0000000011a */
[----:B------:R-:W-:Y:S02]  /*e63b0*/  DFMA R30, -R30, R44, R26 ;  /* 0x0000002c1e1e722b */ /* 0x000fe4000000011a */
[----:B0-----:R-:W-:-:S08]  /*e63c0*/  DFMA R26, -R52, R12, 1 ;  /* 0x3ff00000341a742b */ /* 0x001fd0000000010c */
[----:B------:R-:W-:-:S08]  /*e63d0*/  DFMA R26, R26, R26, R26 ;  /* 0x0000001a1a1a722b */ /* 0x000fd0000000001a */
        /* <DEDUP_REMOVED lines=22> */
.L_x_2234:
[----:B------:R-:W-:Y:S05]  /*e6540*/  BSYNC.RECONVERGENT B3 ;  /* 0x0000000000037941 */ /* 0x000fea0003800200 */
.L_x_2233:
[----:B------:R-:W2:Y:S04]  /*e6550*/  LDL.64 R12, [R1+0x7ac8] ;  /* 0x007ac800010c7983 */ /* 0x000ea80000100a00 */
[----:B------:R-:W3:Y:S04]  /*e6560*/  LDL.LU.64 R26, [R1+0x7930] ;  /* 0x00793000011a7983 */ /* 0x000ee80000300a00 */
[----:B0-----:R-:W3:Y:S04]  /*e6570*/  LDL.64 R8, [R1+0x7cc8] ;  /* 0x007cc80001087983 */ /* 0x001ee80000100a00 */
[----:B------:R-:W3:Y:S04]  /*e6580*/  LDL.128 R92, [R1+0x47f0] ;  /* 0x0047f000015c7983 */ /* 0x000ee80000100c00 */
[----:B------:R-:W4:Y:S04]  /*e6590*/  LDL.128 R52, [R1+0x4800] ;  /* 0x0048000001347983 */ /* 0x000f280000100c00 */
[----:B------:R-:W5:Y:S01]  /*e65a0*/  LDL.128 R68, [R1+0x4810] ;  /* 0x0048100001447983 */ /* 0x000f620000100c00 */
[----:B--2---:R-:W-:Y:S01]  /*e65b0*/  IMAD.MOV.U32 R108, RZ, RZ, R12 ;  /* 0x000000ffff6c7224 */ /* 0x004fe200078e000c */
[----:B------:R-:W-:-:S02]  /*e65c0*/  MOV R109, R13 ;  /* 0x0000000d006d7202 */ /* 0x000fc40000000f00 */
[----:B------:R-:W2:Y:S01]  /*e65d0*/  LDL.64 R12, [R1+0x47e8] ;  /* 0x0047e800010c7983 */ /* 0x000ea20000100a00 */
[----:B---3--:R-:W-:-:S03]  /*e65e0*/  DFMA R8, -R92, R8, R26 ;  /* 0x000000085c08722b */ /* 0x008fc6000000011a */
[----:B------:R-:W3:Y:S05]  /*e65f0*/  LDL.64 R26, [R1+0x4820] ;  /* 0x00482000011a7983 */ /* 0x000eea0000100a00 */
[----:B------:R-:W-:-:S08]  /*e6600*/  DFMA R8, -R94, R190, R8 ;  /* 0x000000be5e08722b */ /* 0x000fd00000000108 */
[----:B----4-:R-:W-:Y:S01]  /*e6610*/  DFMA R30, -R52, R116, R8 ;  /* 0x00000074341e722b */ /* 0x010fe20000000108 */
[----:B------:R-:W-:-:S07]  /*e6620*/  IMAD.MOV.U32 R8, RZ, RZ, 0x1 ;  /* 0x00000001ff087424 */ /* 0x000fce00078e00ff */
[----:B------:R-:W-:-:S08]  /*e6630*/  DFMA R30, -R54, R44, R30 ;  /* 0x0000002c361e722b */ /* 0x000fd0000000011e */
[----:B-----5:R-:W-:-:S08]  /*e6640*/  DFMA R30, -R68, R40, R30 ;  /* 0x00000028441e722b */ /* 0x020fd0000000011e */
        /* <DEDUP_REMOVED lines=27> */
.L_x_2236:
[----:B------:R-:W-:Y:S05]  /*e6800*/  BSYNC.RECONVERGENT B3 ;  /* 0x0000000000037941 */ /* 0x000fea0003800200 */
.L_x_2235:
[----:B------:R-:W2:Y:S04]  /*e6810*/  LDL.64 R12, [R1+0x8070] ;  /* 0x00807000010c7983 */ /* 0x000ea80000100a00 */
[----:B------:R-:W3:Y:S04]  /*e6820*/  LDL.LU.64 R30, [R1+0x87e8] ;  /* 0x0087e800011e7983 */ /* 0x000ee80000300a00 */
[----:B------:R-:W4:Y:S04]  /*e6830*/  LDL.64 R26, [R1+0x47d8] ;  /* 0x0047d800011a7983 */ /* 0x000f280000100a00 */
[----:B------:R-:W5:Y:S01]  /*e6840*/  LDL.LU.64 R68, [R1+0x8430] ;  /* 0x0084300001447983 */ /* 0x000f620000300a00 */
[----:B--2---:R-:W-:Y:S01]  /*e6850*/  IMAD.MOV.U32 R54, RZ, RZ, R12 ;  /* 0x000000ffff367224 */ /* 0x004fe200078e000c */
[----:B------:R-:W-:-:S02]  /*e6860*/  MOV R55, R13 ;  /* 0x0000000d00377202 */ /* 0x000fc40000000f00 */
[----:B------:R-:W2:Y:S01]  /*e6870*/  LDL.64 R12, [R1+0x47c8] ;  /* 0x0047c800010c7983 */ /* 0x000ea20000100a00 */
[----:B0-----:R-:W-:Y:S01]  /*e6880*/  IMAD.MOV.U32 R8, RZ, RZ, 0x1 ;  /* 0x00000001ff087424 */ /* 0x001fe200078e00ff */
[----:B---3--:R-:W-:-:S08]  /*e6890*/  DFMA R30, -R30, R104, R166 ;  /* 0x000000681e1e722b */ /* 0x008fd000000001a6 */
[----:B----4-:R-:W-:Y:S01]  /*e68a0*/  DFMA R26, -R26, R6, R30 ;  /* 0x000000061a1a722b */ /* 0x010fe2000000011e */
[----:B------:R0:W-:Y:S01]  /*e68b0*/  STL.64 [R1+0x6c70], R54 ;  /* 0x006c703601007387 */ /* 0x0001e20000100a00 */
[----:B------:R-:W-:Y:S01]  /*e68c0*/  BSSY.RECONVERGENT B3, `(.L_x_2237) ;  /* 0x0000015000037945 */ /* 0x000fe20003800200 */
[----:B--2---:R-:W1:Y:S02]  /*e68d0*/  MUFU.RCP64H R9, R13 ;  /* 0x0000000d00097308 */ /* 0x004e640000001800 */
[----:B-1----:R-:W-:-:S08]  /*e68e0*/  DFMA R52, -R12, R8, 1 ;  /* 0x3ff000000c34742b */ /* 0x002fd00000000108 */
[----:B------:R-:W-:-:S08]  /*e68f0*/  DFMA R52, R52, R52, R52 ;  /* 0x000000343434722b */ /* 0x000fd00000000034 */
[----:B------:R-:W-:Y:S02]  /*e6900*/  DFMA R30, R8, R52, R8 ;  /* 0x00000034081e722b */ /* 0x000fe40000000008 */
[----:B-----5:R-:W-:-:S06]  /*e6910*/  DFMA R8, -R68, R122, R26 ;  /* 0x0000007a4408722b */ /* 0x020fcc000000011a */
        /* <DEDUP_REMOVED lines=15> */
.L_x_2238:
[----:B------:R-:W-:Y:S05]  /*e6a10*/  BSYNC.RECONVERGENT B3 ;  /* 0x0000000000037941 */ /* 0x000fea0003800200 */
.L_x_2237:
[----:B------:R-:W2:Y:S04]  /*e6a20*/  LDL.LU.64 R26, [R1+0x7c18] ;  /* 0x007c1800011a7983 */ /* 0x000ea80000300a00 */
[----:B------:R-:W3:Y:S04]  /*e6a30*/  LDL.64 R12, [R1+0x47a0] ;  /* 0x0047a000010c7983 */ /* 0x000ee80000100a00 */
[----:B------:R-:W4:Y:S04]  /*e6a40*/  LDL.64 R52, [R1+0x7c10] ;  /* 0x007c100001347983 */ /* 0x000f280000100a00 */
[----:B------:R-:W5:Y:S04]  /*e6a50*/  LDL.LU.64 R92, [R1+0x8898] ;  /* 0x00889800015c7983 */ /* 0x000f680000300a00 */
[----:B------:R-:W5:Y:S04]  /*e6a60*/  LDL.64 R70, [R1+0x7908] ;  /* 0x0079080001467983 */ /* 0x000f680000100a00 */
[----:B------:R-:W5:Y:S04]  /*e6a70*/  LDL.LU.64 R30, [R1+0x87f8] ;  /* 0x0087f800011e7983 */ /* 0x000f680000300a00 */
[----:B------:R-:W5:Y:S04]  /*e6a80*/  LDL.64 R8, [R1+0x47b8] ;  /* 0x0047b80001087983 */ /* 0x000f680000100a00 */
[----:B------:R-:W5:Y:S04]  /*e6a90*/  LDL.LU.64 R54, [R1+0x8440] ;  /* 0x0084400001367983 */ /* 0x000f680000300a00 */
[----:B------:R0:W-:Y:S01]  /*e6aa0*/  STL.64 [R1+0x6c68], R68 ;  /* 0x006c684401007387 */ /* 0x0001e20000100a00 */
[----:B------:R-:W-:Y:S01]  /*e6ab0*/  BSSY.RECONVERGENT B3, `(.L_x_2239) ;  /* 0x000001d000037945 */ /* 0x000fe20003800200 */
[----:B--2---:R-:W-:-:S08]  /*e6ac0*/  DFMA R26, -R26, R58, R164 ;  /* 0x0000003a1a1a722b */ /* 0x004fd000000001a4 */
[----:B---3--:R-:W-:Y:S01]  /*e6ad0*/  DFMA R26, -R12, R132, R26 ;  /* 0x000000840c1a722b */ /* 0x008fe2000000011a */
[----:B----4-:R-:W1:Y:S01]  /*e6ae0*/  MUFU.RCP64H R13, R53 ;  /* 0x00000035000d7308 */ /* 0x010e620000001800 */
[----:B------:R-:W-:-:S06]  /*e6af0*/  MOV R12, 0x1 ;  /* 0x00000001000c7802 */ /* 0x000fcc0000000f00 */
[----:B-----5:R-:W-:-:S08]  /*e6b00*/  DFMA R26, -R92, R14, R26 ;  /* 0x0000000e5c1a722b */ /* 0x020fd0000000011a */
[----:B------:R-:W-:Y:S02]  /*e6b10*/  DFMA R26, -R30, R70, R26 ;  /* 0x000000461e1a722b */ /* 0x000fe4000000011a */
[----:B-1----:R-:W-:-:S08]  /*e6b20*/  DFMA R30, -R52, R12, 1 ;  /* 0x3ff00000341e742b */ /* 0x002fd0000000010c */
[----:B------:R-:W-:-:S08]  /*e6b30*/  DFMA R30, R30, R30, R30 ;  /* 0x0000001e1e1e722b */ /* 0x000fd0000000001e */
        /* <DEDUP_REMOVED lines=20> */
.L_x_2240:
[----:B------:R-:W-:Y:S05]  /*e6c80*/  BSYNC.RECONVERGENT B3 ;  /* 0x0000000000037941 */ /* 0x000fea0003800200 */
.L_x_2239:
[----:B0-----:R-:W2:Y:S04]  /*e6c90*/  LDL.64 R8, [R1+0x8030] ;  /* 0x0080300001087983 */ /* 0x001ea80000100a00 */
[----:B------:R-:W3:Y:S04]  /*e6ca0*/  LDL.64 R52, [R1+0x7c50] ;  /* 0x007c500001347983 */ /* 0x000ee80000100a00 */
[----:B------:R-:W4:Y:S04]  /*e6cb0*/  LDL.64 R26, [R1+0x4778] ;  /* 0x00477800011a7983 */ /* 0x000f280000100a00 */
[----:B------:R-:W5:Y:S01]  /*e6cc0*/  LDL.LU.64 R54, [R1+0x88b8] ;  /* 0x0088b80001367983 */ /* 0x000f620000300a00 */
[----:B------:R-:W-:-:S02]  /*e6cd0*/  IMAD.MOV.U32 R12, RZ, RZ, 0x1 ;  /* 0x00000001ff0c7424 */ /* 0x000fc400078e00ff */
[----:B--2---:R-:W-:Y:S01]  /*e6ce0*/  IMAD.MOV.U32 R70, RZ, RZ, R8 ;  /* 0x000000ffff467224 */ /* 0x004fe200078e0008 */
[----:B------:R-:W-:Y:S02]  /*e6cf0*/  MOV R71, R9 ;  /* 0x0000000900477202 */ /* 0x000fe40000000f00 */
[----:B------:R-:W2:Y:S01]  /*e6d00*/  LDL.64 R8, [R1+0x4788] ;  /* 0x0047880001087983 */ /* 0x000ea20000100a00 */
[----:B---3--:R-:W0:Y:S01]  /*e6d10*/  MUFU.RCP64H R13, R53 ;  /* 0x00000035000d7308 */ /* 0x008e220000001800 */
[----:B----4-:R-:W-:Y:S02]  /*e6d20*/  DFMA R26, -R26, R128, R150 ;  /* 0x000000801a1a722b */ /* 0x010fe40000000196 */
[----:B0-----:R-:W-:-:S08]  /*e6d30*/  DFMA R30, -R52, R12, 1 ;  /* 0x3ff00000341e742b */ /* 0x001fd0000000010c */
[----:B------:R-:W-:Y:S02]  /*e6d40*/  DFMA R30, R30, R30, R30 ;  /* 0x0000001e1e1e722b */ /* 0x000fe4000000001e */
[----:B-----5:R-:W-:-:S06]  /*e6d50*/  DFMA R26, -R54, R6, R26 ;  /* 0x00000006361a722b */ /* 0x020fcc000000011a */
[----:B------:R-:W-:Y:S01]  /*e6d60*/  DFMA R12, R12, R30, R12 ;  /* 0x0000001e0c0c722b */ /* 0x000fe2000000000c */
[----:B------:R0:W-:Y:S01]  /*e6d70*/  STL.64 [R1+0x6c60], R70 ;  /* 0x006c604601007387 */ /* 0x0001e20000100a00 */
[----:B------:R-:W-:Y:S01]  /*e6d80*/  BSSY.RECONVERGENT B3, `(.L_x_2241) ;  /* 0x0000013000037945 */ /* 0x000fe20003800200 */
[----:B--2---:R-:W-:-:S05]  /*e6d90*/  DFMA R8, -R8, R66, R26 ;  /* 0x000000420808722b */ /* 0x004fca000000011a */
        /* <DEDUP_REMOVED lines=17> */
.L_x_2242:
[----:B------:R-:W-:Y:S05]  /*e6eb0*/  BSYNC.RECONVERGENT B3 ;  /* 0x0000000000037941 */ /* 0x000fea0003800200 */
.L_x_2241:
[----:B0-----:R-:W2:Y:S04]  /*e6ec0*/  LDL.64 R8, [R1+0x8020] ;  /* 0x0080200001087983 */ /* 0x001ea80000100a00 */
[----:B------:R-:W3:Y:S04]  /*e6ed0*/  LDL.128 R52, [R1+0x4740] ;  /* 0x0047400001347983 */ /* 0x000ee80000100c00 */
[----:B------:R-:W4:Y:S04]  /*e6ee0*/  LDL.LU.64 R30, [R1+0x87d0] ;  /* 0x0087d000011e7983 */ /* 0x000f280000300a00 */
[----:B------:R-:W5:Y:S04]  /*e6ef0*/  LDL.64 R26, [R1+0x4758] ;  /* 0x00475800011a7983 */ /* 0x000f680000100a00 */
        /* <DEDUP_REMOVED lines=32> */
.L_x_2244:
[----:B------:R-:W-:Y:S05]  /*e7100*/  BSYNC.RECONVERGENT B3 ;  /* 0x0000000000037941 */ /* 0x000fea0003800200 */
.L_x_2243:
[----:B------:R-:W2:Y:S04]  /*e7110*/  LDL.128 R92, [R1+0x4730] ;  /* 0x00473000015c7983 */ /* 0x000ea80000100c00 */
[----:B------:R-:W3:Y:S01]  /*e7120*/  LDL.64 R54, [R1+0x7c60] ;  /* 0x007c600001367983 */ /* 0x000ee20000100a00 */
[----:B0-----:R-:W-:Y:S01]  /*e7130*/  IMAD.MOV.U32 R8, RZ, RZ, 0x1 ;  /* 0x00000001ff087424 */ /* 0x001fe200078e00ff */
[----:B------:R-:W-:Y:S01]  /*e7140*/  BSSY.RECONVERGENT B3, `(.L_x_2245) ;  /* 0x0000017000037945 */ /* 0x000fe20003800200 */
[----:B--2---:R-:W0:Y:S01]  /*e7150*/  MUFU.RCP64H R9, R93 ;  /* 0x0000005d00097308 */ /* 0x004e220000001800 */
[----:B------:R-:W-:-:S03]  /*e7160*/  DFMA R26, -R94, R2, R114 ;  /* 0x000000025e1a722b */ /* 0x000fc60000000172 */
[----:B0-----:R-:W-:-:S08]  /*e7170*/  DFMA R12, -R92, R8, 1 ;  /* 0x3ff000005c0c742b */ /* 0x001fd00000000108 */
        /* <DEDUP_REMOVED lines=8> */
[----:B---3--:R0:W-:Y:S01]  /*e7200*/  STL.64 [R1+0x6c50], R54 ;  /* 0x006c503601007387 */ /* 0x0081e20000100a00 */
[----:B------:R-:W-:-:S08]  /*e7210*/  FSETP.GEU.AND P2, PT, |R9|, 6.5827683646048100446e-37, PT ;  /* 0x036000000900780b */ /* 0x000fd00003f4e200 */
        /* <DEDUP_REMOVED lines=9> */
.L_x_2246:
[----:B------:R-:W-:Y:S05]  /*e72b0*/  BSYNC.RECONVERGENT B3 ;  /* 0x0000000000037941 */ /* 0x000fea0003800200 */
.L_x_2245:
[----:B------:R-:W2:Y:S04]  /*e72c0*/  LDL.128 R52, [R1+0x4700] ;  /* 0x0047000001347983 */ /* 0x000ea80000100c00 */
[----:B------:R-:W3:Y:S04]  /*e72d0*/  LDL.128 R92, [R1+0x4710] ;  /* 0x00471000015c7983 */ /* 0x000ee80000100c00 */
[----:B------:R-:W4:Y:S01]  /*e72e0*/  LDL.128 R108, [R1+0x4720] ;  /* 0x00472000016c7983 */ /* 0x000f220000100c00 */
[----:B------:R-:W-:Y:S01]  /*e72f0*/  MOV R8, 0x1 ;  /* 0x0000000100087802 */ /* 0x000fe20000000f00 */
[----:B------:R-:W-:Y:S02]  /*e7300*/  BSSY.RECONVERGENT B3, `(.L_x_2247) ;  /* 0x000001c000037945 */ /* 0x000fe40003800200 */
[----:B------:R0:W-:Y:S01]  /*e7310*/  STL.64 [R1+0x6c48], R70 ;  /* 0x006c484601007387 */ /* 0x0001e20000100a00 */
[----:B--2---:R-:W1:Y:S01]  /*e7320*/  MUFU.RCP64H R9, R53 ;  /* 0x0000003500097308 */ /* 0x004e620000001800 */
[----:B------:R-:W-:-:S08]  /*e7330*/  DFMA R12, -R54, R188, R112 ;  /* 0x000000bc360c722b */ /* 0x000fd00000000170 */
[----:B---3--:R-:W-:Y:S02]  /*e7340*/  DFMA R12, -R92, R128, R12 ;  /* 0x000000805c0c722b */ /* 0x008fe4000000010c */
[----:B-1----:R-:W-:-:S06]  /*e7350*/  DFMA R26, -R52, R8, 1 ;  /* 0x3ff00000341a742b */ /* 0x002fcc0000000108 */
[----:B------:R-:W-:Y:S02]  /*e7360*/  DFMA R12, -R94, R20, R12 ;  /* 0x000000145e0c722b */ /* 0x000fe4000000010c */
[----:B------:R-:W-:-:S06]  /*e7370*/  DFMA R26, R26, R26, R26 ;  /* 0x0000001a1a1a722b */ /* 0x000fcc000000001a */
[----:B----4-:R-:W-:Y:S02]  /*e7380*/  DFMA R12, -R108, R6, R12 ;  /* 0x000000066c0c722b */ /* 0x010fe4000000010c */
[----:B------:R-:W-:-:S06]  /*e7390*/  DFMA R26, R8, R26, R8 ;  /* 0x0000001a081a722b */ /* 0x000fcc0000000008 */
[----:B------:R-:W-:Y:S02]  /*e73a0*/  DFMA R8, -R110, R122, R12 ;  /* 0x0000007a6e08722b */ /* 0x000fe4000000010c */
[----:B------:R-:W-:-:S08]  /*e73b0*/  DFMA R12, -R52, R26, 1 ;  /* 0x3ff00000340c742b */ /* 0x000fd0000000011a */
[----:B------:R-:W-:Y:S01]  /*e73c0*/  FSETP.GEU.AND P2, PT, |R9|, 6.5827683646048100446e-37, PT ;  /* 0x036000000900780b */ /* 0x000fe20003f4e200 */
        /* <DEDUP_REMOVED lines=15> */
.L_x_2248:
[----:B------:R-:W-:Y:S05]  /*e74c0*/  BSYNC.RECONVERGENT B3 ;  /* 0x0000000000037941 */ /* 0x000fea0003800200 */
.L_x_2247:
        /* <DEDUP_REMOVED lines=32> */
.L_x_2250:
[----:B------:R-:W-:Y:S05]  /*e76d0*/  BSYNC.RECONVERGENT B3 ;  /* 0x0000000000037941 */ /* 0x000fea0003800200 */
.L_x_2249:
[----:B------:R-:W2:Y:S04]  /*e76e0*/  LDL.128 R52, [R1+0x46c0] ;  /* 0x0046c00001347983 */ /* 0x000ea80000100c00 */
[----:B------:R-:W3:Y:S04]  /*e76f0*/  LDL.64 R26, [R1+0x7c38] ;  /* 0x007c3800011a7983 */ /* 0x000ee80000100a00 */
[----:B------:R-:W4:Y:S04]  /*e7700*/  LDL.64 R12, [R1+0x7940] ;  /* 0x00794000010c7983 */ /* 0x000f280000100a00 */
[----:B------:R-:W5:Y:S01]  /*e7710*/  LDL.128 R92, [R1+0x46d0] ;  /* 0x0046d000015c7983 */ /* 0x000f620000100c00 */
[----:B0-----:R-:W-:Y:S01]  /*e7720*/  IMAD.MOV.U32 R8, RZ, RZ, 0x1 ;  /* 0x00000001ff087424 */ /* 0x001fe200078e00ff */
[----:B------:R-:W-:Y:S01]  /*e7730*/  BSSY.RECONVERGENT B3, `(.L_x_2251) ;  /* 0x000001c000037945 */ /* 0x000fe20003800200 */
[----:B--2---:R-:W0:Y:S01]  /*e7740*/  MUFU.RCP64H R9, R53 ;  /* 0x0000003500097308 */ /* 0x004e220000001800 */
[----:B---3--:R-:W-:Y:S01]  /*e7750*/  MOV R108, R26 ;  /* 0x0000001a006c7202 */ /* 0x008fe20000000f00 */
[----:B------:R-:W-:Y:S01]  /*e7760*/  IMAD.MOV.U32 R109, RZ, RZ, R27 ;  /* 0x000000ffff6d7224 */ /* 0x000fe200078e001b */
[----:B----4-:R-:W-:-:S02]  /*e7770*/  DFMA R12, -R54, R12, R152 ;  /* 0x0000000c360c722b */ /* 0x010fc40000000198 */
[----:B0-----:R-:W-:-:S08]  /*e7780*/  DFMA R26, -R52, R8, 1 ;  /* 0x3ff00000341a742b */ /* 0x001fd00000000108 */
        /* <DEDUP_REMOVED lines=22> */
.L_x_2252:
[----:B------:R-:W-:Y:S05]  /*e78f0*/  BSYNC.RECONVERGENT B3 ;  /* 0x0000000000037941 */ /* 0x000fea0003800200 */
.L_x_2251:
[----:B------:R-:W2:Y:S04]  /*e7900*/  LDL.64 R12, [R1+0x7f20] ;  /* 0x007f2000010c7983 */ /* 0x000ea80000100a00 */
[----:B------:R-:W3:Y:S04]  /*e7910*/  LDL.LU.64 R30, [R1+0x7ab8] ;  /* 0x007ab800011e7983 */ /* 0x000ee80000300a00 */
[----:B------:R-:W3:Y:S04]  /*e7920*/  LDL.LU.64 R26, [R1+0x88f8] ;  /* 0x0088f800011a7983 */ /* 0x000ee80000300a00 */
[----:B------:R-:W4:Y:S04]  /*e7930*/  LDL.LU.64 R92, [R1+0x8860] ;  /* 0x00886000015c7983 */ /* 0x000f280000300a00 */
[----:B------:R-:W5:Y:S01]  /*e7940*/  LDL.LU.64 R52, [R1+0x8868] ;  /* 0x0088680001347983 */ /* 0x000f620000300a00 */
[----:B--2---:R-:W-:-:S02]  /*e7950*/  IMAD.MOV.U32 R54, RZ, RZ, R12 ;  /* 0x000000ffff367224 */ /* 0x004fc400078e000c */
[----:B------:R-:W-:Y:S02]  /*e7960*/  IMAD.MOV.U32 R55, RZ, RZ, R13 ;  /* 0x000000ffff377224 */ /* 0x000fe400078e000d */
[----:B------:R-:W2:Y:S01]  /*e7970*/  LDL.64 R12, [R1+0x46a0] ;  /* 0x0046a000010c7983 */ /* 0x000ea20000100a00 */
[----:B0-----:R-:W-:Y:S01]  /*e7980*/  MOV R8, 0x1 ;  /* 0x0000000100087802 */ /* 0x001fe20000000f00 */
[----:B------:R-:W-:Y:S01]  /*e7990*/  BSSY.RECONVERGENT B3, `(.L_x_2253) ;  /* 0x0000018000037945 */ /* 0x000fe20003800200 */
[----:B---3--:R-:W-:Y:S01]  /*e79a0*/  DFMA R30, -R26, R188, R30 ;  /* 0x000000bc1a1e722b */ /* 0x008fe2000000011e */
[----:B------:R0:W-:Y:S07]  /*e79b0*/  STL.64 [R1+0x6c30], R54 ;  /* 0x006c303601007387 */ /* 0x0001ee0000100a00 */
[----:B----4-:R-:W-:Y:S01]  /*e79c0*/  DFMA R30, -R92, R6, R30 ;  /* 0x000000065c1e722b */ /* 0x010fe2000000011e */
[----:B--2---:R-:W1:Y:S02]  /*e79d0*/  MUFU.RCP64H R9, R13 ;  /* 0x0000000d00097308 */ /* 0x004e640000001800 */
[----:B-1----:R-:W-:-:S08]  /*e79e0*/  DFMA R26, -R12, R8, 1 ;  /* 0x3ff000000c1a742b */ /* 0x002fd00000000108 */
        /* <DEDUP_REMOVED lines=18> */
.L_x_2254:
[----:B------:R-:W-:Y:S05]  /*e7b10*/  BSYNC.RECONVERGENT B3 ;  /* 0x0000000000037941 */ /* 0x000fea0003800200 */
.L_x_2253:
[----:B------:R-:W2:Y:S04]  /*e7b20*/  LDL.128 R52, [R1+0x4680] ;  /* 0x0046800001347983 */ /* 0x000ea80000100c00 */
[----:B------:R-:W3:Y:S04]  /*e7b30*/  LDL.LU.64 R26, [R1+0x7e00] ;  /* 0x007e0000011a7983 */ /* 0x000ee80000300a00 */
[----:B------:R-:W3:Y:S04]  /*e7b40*/  LDL.64 R12, [R1+0x7980] ;  /* 0x00798000010c7983 */ /* 0x000ee80000100a00 */
[----:B------:R-:W4:Y:S01]  /*e7b50*/  LDL.128 R92, [R1+0x4690] ;  /* 0x00469000015c7983 */ /* 0x000f220000100c00 */
        /* <DEDUP_REMOVED lines=27> */
.L_x_2256:
[----:B------:R-:W-:Y:S05]  /*e7d10*/  BSYNC.RECONVERGENT B3 ;  /* 0x0000000000037941 */ /* 0x000fea0003800200 */
.L_x_2255:
[----:B------:R-:W2:Y:S04]  /*e7d20*/  LDL.128 R52, [R1+0x4650] ;  /* 0x0046500001347983 */ /* 0x000ea80000100c00 */
[----:B------:R-:W3:Y:S04]  /*e7d30*/  LDL.64 R26, [R1+0x7c08] ;  /* 0x007c0800011a7983 */ /* 0x000ee80000100a00 */
[----:B------:R-:W4:Y:S04]  /*e7d40*/  LDL.LU.64 R12, [R1+0x85c0] ;  /* 0x0085c000010c7983 */ /* 0x000f280000300a00 */
[----:B------:R-:W5:Y:S04]  /*e7d50*/  LDL.LU.64 R92, [R1+0x85c8] ;  /* 0x0085c800015c7983 */ /* 0x000f680000300a00 */
[----:B------:R-:W5:Y:S01]  /*e7d60*/  LDL.LU.64 R30, [R1+0x8828] ;  /* 0x00882800011e7983 */ /* 0x000f620000300a00 */
[----:B0-----:R-:W-:Y:S01]  /*e7d70*/  MOV R8, 0x1 ;  /* 0x0000000100087802 */ /* 0x001fe20000000f00 */
[----:B------:R-:W-:Y:S01]  /*e7d80*/  BSSY.RECONVERGENT B3, `(.L_x_2257) ;  /* 0x000001c000037945 */ /* 0x000fe20003800200 */
[----:B--2---:R-:W0:Y:S01]  /*e7d90*/  MUFU.RCP64H R9, R55 ;  /* 0x0000003700097308 */ /* 0x004e220000001800 */
[----:B---3--:R-:W-:-:S02]  /*e7da0*/  IMAD.MOV.U32 R94, RZ, RZ, R26 ;  /* 0x000000ffff5e7224 */ /* 0x008fc400078e001a */
[----:B------:R-:W-:Y:S01]  /*e7db0*/  IMAD.MOV.U32 R95, RZ, RZ, R27 ;  /* 0x000000ffff5f7224 */ /* 0x000fe200078e001b */
[----:B----4-:R-:W-:Y:S02]  /*e7dc0*/  DFMA R26, -R12, R18, R158 ;  /* 0x000000120c1a722b */ /* 0x010fe4000000019e */
        /* <DEDUP_REMOVED lines=23> */
.L_x_2258:
[----:B------:R-:W-:Y:S05]  /*e7f40*/  BSYNC.RECONVERGENT B3 ;  /* 0x0000000000037941 */ /* 0x000fea0003800200 */
.L_x_2257:
[----:B------:R-:W2:Y:S04]  /*e7f50*/  LDL.128 R92, [R1+0x4630] ;  /* 0x00463000015c7983 */ /* 0x000ea80000100c00 */
[----:B------:R-:W3:Y:S04]  /*e7f60*/  LDL.128 R108, [R1+0x4640] ;  /* 0x00464000016c7983 */ /* 0x000ee80000100c00 */
[----:B------:R-:W4:Y:S01]  /*e7f70*/  LDL.64 R112, [R1+0x7eb0] ;  /* 0x007eb00001707983 */ /* 0x000f220000100a00 */
[----:B0-----:R-:W-:Y:S01]  /*e7f80*/  IMAD.MOV.U32 R8, RZ, RZ, 0x1 ;  /* 0x00000001ff087424 */ /* 0x001fe200078e00ff */
[----:B------:R-:W-:Y:S01]  /*e7f90*/  BSSY.RECONVERGENT B3, `(.L_x_2259) ;  /* 0x000001a000037945 */ /* 0x000fe20003800200 */
[----:B--2---:R-:W0:Y:S01]  /*e7fa0*/  MUFU.RCP64H R9, R95 ;  /* 0x0000005f00097308 */ /* 0x004e220000001800 */
[----:B---3--:R-:W-:-:S03]  /*e7fb0*/  DFMA R12, -R108, R72, R156 ;  /* 0x000000486c0c722b */ /* 0x008fc6000000019c */
        /* <DEDUP_REMOVED lines=10> */
[----:B----4-:R0:W-:Y:S01]  /*e8060*/  STL.64 [R1+0x6c18], R112 ;  /* 0x006c187001007387 */ /* 0x0101e20000100a00 */
        /* <DEDUP_REMOVED lines=12> */
.L_x_2260:
[----:B------:R-:W-:Y:S05]  /*e8130*/  BSYNC.RECONVERGENT B3 ;  /* 0x0000000000037941 */ /* 0x000fea0003800200 */
.L_x_2259:
[----:B------:R-:W2:Y:S04]  /*e8140*/  LDL.64 R12, [R1+0x4618] ;  /* 0x00461800010c7983 */ /* 0x000ea80000100a00 */
        /* <DEDUP_REMOVED lines=27> */
.L_x_2262:
[----:B------:R-:W-:Y:S05]  /*e8300*/  BSYNC.RECONVERGENT B3 ;  /* 0x0000000000037941 */ /* 0x000fea0003800200 */
.L_x_2261:
[----:B------:R-:W2:Y:S04]  /*e8310*/  LDL.64 R52, [R1+0x8078] ;  /* 0x0080780001347983 */ /* 0x000ea80000100a00 */
[----:B------:R-:W3:Y:S04]  /*e8320*/  LDL.64 R12, [R1+0x4600] ;  /* 0x00460000010c7983 */ /* 0x000ee80000100a00 */
[----:B------:R-:W4:Y:S04]  /*e8330*/  LDL.LU.64 R54, [R1+0x8858] ;  /* 0x0088580001367983 */ /* 0x000f280000300a00 */
[----:B------:R-:W5:Y:S01]  /*e8340*/  LDL.LU.64 R30, [R1+0x8888] ;  /* 0x00888800011e7983 */ /* 0x000f620000300a00 */
[----:B------:R-:W-:-:S03]  /*e8350*/  MOV R8, 0x1 ;  /* 0x0000000100087802 */ /* 0x000fc60000000f00 */
        /* <DEDUP_REMOVED lines=26> */
.L_x_2264:
[----:B------:R-:W-:Y:S05]  /*e8500*/  BSYNC.RECONVERGENT B3 ;  /* 0x0000000000037941 */ /* 0x000fea0003800200 */
.L_x_2263:
[----:B------:R-:W2:Y:S04]  /*e8510*/  LDL.64 R12, [R1+0x7e80] ;  /* 0x007e8000010c7983 */ /* 0x000ea80000100a00 */
[----:B------:R-:W3:Y:S04]  /*e8520*/  LDL.64 R52, [R1+0x7dc8] ;  /* 0x007dc80001347983 */ /* 0x000ee80000100a00 */
[----:B------:R-:W4:Y:S04]  /*e8530*/  LDL.64 R30, [R1+0x79f0] ;  /* 0x0079f000011e7983 */ /* 0x000f280000100a00 */
[----:B------:R-:W4:Y:S04]  /*e8540*/  LDL.64 R26, [R1+0x45e0] ;  /* 0x0045e000011a7983 */ /* 0x000f280000100a00 */
[----:B------:R-:W5:Y:S01]  /*e8550*/  LDL.LU.64 R54, [R1+0x88b0] ;  /* 0x0088b00001367983 */ /* 0x000f620000300a00 */
[----:B0-----:R-:W-:-:S02]  /*e8560*/  IMAD.MOV.U32 R8, RZ, RZ, 0x1 ;  /* 0x00000001ff087424 */ /* 0x001fc400078e00ff */
        /* <DEDUP_REMOVED lines=29> */
.L_x_2266:
[----:B------:R-:W-:Y:S05]  /*e8740*/  BSYNC.RECONVERGENT B3 ;  /* 0x0000000000037941 */ /* 0x000fea0003800200 */
.L_x_2265:
[----:B------:R-:W2:Y:S04]  /*e8750*/  LDL.64 R26, [R1+0x7970] ;  /* 0x00797000011a7983 */ /* 0x000ea80000100a00 */
[----:B------:R-:W3:Y:S04]  /*e8760*/  LDL.64 R52, [R1+0x8328] ;  /* 0x0083280001347983 */ /* 0x000ee80000100a00 */
[----:B------:R-:W4:Y:S04]  /*e8770*/  LDL.LU.64 R12, [R1+0x88c0] ;  /* 0x0088c000010c7983 */ /* 0x000f280000300a00 */
[----:B------:R-:W5:Y:S01]  /*e8780*/  LDL.LU.64 R54, [R1+0x7dc0] ;  /* 0x007dc00001367983 */ /* 0x000f620000300a00 */
[----:B0-----:R-:W-:Y:S01]  /*e8790*/  IMAD.MOV.U32 R8, RZ, RZ, 0x1 ;  /* 0x00000001ff087424 */ /* 0x001fe200078e00ff */
[----:B--2---:R-:W-:Y:S01]  /*e87a0*/  MOV R92, R26 ;  /* 0x0000001a005c7202 */ /* 0x004fe20000000f00 */
[----:B------:R-:W-:-:S02]  /*e87b0*/  IMAD.MOV.U32 R93, RZ, RZ, R27 ;  /* 0x000000ffff5d7224 */ /* 0x000fc400078e001b */
[----:B------:R-:W2:Y:S01]  /*e87c0*/  LDL.64 R26, [R1+0x45c8] ;  /* 0x0045c800011a7983 */ /* 0x000ea20000100a00 */
[----:B---3--:R-:W0:Y:S01]  /*e87d0*/  MUFU.RCP64H R9, R53 ;  /* 0x0000003500097308 */ /* 0x008e220000001800 */
        /* <DEDUP_REMOVED lines=25> */
.L_x_2268:
[----:B------:R-:W-:Y:S05]  /*e8970*/  BSYNC.RECONVERGENT B3 ;  /* 0x0000000000037941 */ /* 0x000fea0003800200 */
.L_x_2267:
[----:B------:R-:W2:Y:S04]  /*e8980*/  LDL.64 R12, [R1+0x4598] ;  /* 0x00459800010c7983 */ /* 0x000ea80000100a00 */
[----:B------:R-:W3:Y:S04]  /*e8990*/  LDL.128 R52, [R1+0x45a0] ;  /* 0x0045a00001347983 */ /* 0x000ee80000100c00 */
[----:B------:R-:W4:Y:S04]  /*e89a0*/  LDL.64 R26, [R1+0x45b0] ;  /* 0x0045b000011a7983 */ /* 0x000f280000100a00 */
[----:B------:R-:W5:Y:S01]  /*e89b0*/  LDL.64 R92, [R1+0x7e60] ;  /* 0x007e6000015c7983 */ /* 0x000f620000100a00 */
        /* <DEDUP_REMOVED lines=14> */
[----:B-----5:R0:W-:Y:S01]  /*e8aa0*/  STL.64 [R1+0x6bf0], R92 ;  /* 0x006bf05c01007387 */ /* 0x0201e20000100a00 */
        /* <DEDUP_REMOVED lines=10> */
.L_x_2270:
[----:B------:R-:W-:Y:S05]  /*e8b50*/  BSYNC.RECONVERGENT B3 ;  /* 0x0000000000037941 */ /* 0x000fea0003800200 */
.L_x_2269:
[----:B------:R-:W2:Y:S04]  /*e8b60*/  LDL.64 R52, [R1+0x80b8] ;  /* 0x0080b80001347983 */ /* 0x000ea80000100a00 */
[----:B------:R-:W3:Y:S04]  /*e8b70*/  LDL.LU.64 R12, [R1+0x86d0] ;  /* 0x0086d000010c7983 */ /* 0x000ee80000300a00 */
        /* <DEDUP_REMOVED lines=29> */
.L_x_2272:
[----:B------:R-:W-:Y:S05]  /*e8d50*/  BSYNC.RECONVERGENT B3 ;  /* 0x0000000000037941 */ /* 0x000fea0003800200 */
.L_x_2271:
[----:B------:R-:W2:Y:S04]  /*e8d60*/  LDL.64 R12, [R1+0x7e38] ;  /* 0x007e3800010c7983 */ /* 0x000ea80000100a00 */
[----:B------:R-:W3:Y:S04]  /*e8d70*/  LDL.128 R52, [R1+0x4550] ;  /* 0x0045500001347983 */ /* 0x000ee80000100c00 */
[----:B------:R-:W4:Y:S04]  /*e8d80*/  LDL.LU.64 R30, [R1+0x7b68] ;  /* 0x007b6800011e7983 */ /* 0x000f280000300a00 */
[----:B------:R-:W4:Y:S04]  /*e8d90*/  LDL.64 R26, [R1+0x7c08] ;  /* 0x007c0800011a7983 */ /* 0x000f280000100a00 */
[----:B------:R-:W4:Y:S01]  /*e8da0*/  LDL.128 R92, [R1+0x4560] ;  /* 0x00456000015c7983 */ /* 0x000f220000100c00 */
        /* <DEDUP_REMOVED lines=30> */
.L_x_2274:
[----:B------:R-:W-:Y:S05]  /*e8f90*/  BSYNC.RECONVERGENT B3 ;  /* 0x0000000000037941 */ /* 0x000fea0003800200 */
.L_x_2273:
[----:B------:R-:W2:Y:S04]  /*e8fa0*/  LDL.128 R92, [R1+0x4530] ;  /* 0x00453000015c7983 */ /* 0x000ea80000100c00 */
[----:B------:R-:W3:Y:S04]  /*e8fb0*/  LDL.64 R26, [R1+0x7e20] ;  /* 0x007e2000011a7983 */ /* 0x000ee80000100a00 */
[----:B------:R-:W4:Y:S04]  /*e8fc0*/  LDL.LU.64 R12, [R1+0x7b60] ;  /* 0x007b6000010c7983 */ /* 0x000f280000300a00 */
[----:B------:R-:W5:Y:S01]  /*e8fd0*/  LDL.128 R112, [R1+0x4540] ;  /* 0x0045400001707983 */ /* 0x000f620000100c00 */
[----:B0-----:R-:W-:Y:S01]  /*e8fe0*/  IMAD.MOV.U32 R8, RZ, RZ, 0x1 ;  /* 0x00000001ff087424 */ /* 0x001fe200078e00ff */
[----:B------:R-:W-:Y:S01]  /*e8ff0*/  BSSY.RECONVERGENT B3, `(.L_x_2275) ;  /* 0x000001d000037945 */ /* 0x000fe20003800200 */
[----:B--2---:R-:W0:Y:S01]  /*e9000*/  MUFU.RCP64H R9, R93 ;  /* 0x0000005d00097308 */ /* 0x004e220000001800 */
[----:B---3--:R-:W-:Y:S01]  /*e9010*/  MOV R118, R26 ;  /* 0x0000001a00767202 */ /* 0x008fe20000000f00 */
[----:B------:R-:W-:Y:S01]  /*e9020*/  IMAD.MOV.U32 R119, RZ, RZ, R27 ;  /* 0x000000ffff777224 */ /* 0x000fe200078e001b */
[----:B----4-:R-:W-:-:S02]  /*e9030*/  DFMA R12, -R94, R28, R12 ;  /* 0x0000001c5e0c722b */ /* 0x010fc4000000010c */
[----:B0-----:R-:W-:-:S06]  /*e9040*/  DFMA R26, -R92, R8, 1 ;  /* 0x3ff000005c1a742b */ /* 0x001fcc0000000108 */
[----:B-----5:R-:W-:Y:S02]  /*e9050*/  DFMA R12, -R112, R2, R12 ;  /* 0x00000002700c722b */ /* 0x020fe4000000010c */
        /* <DEDUP_REMOVED lines=22> */
.L_x_2276:
[----:B------:R-:W-:Y:S05]  /*e91c0*/  BSYNC.RECONVERGENT B3 ;  /* 0x0000000000037941 */ /* 0x000fea0003800200 */
.L_x_2275:
        /* <DEDUP_REMOVED lines=29> */
.L_x_2278:
[----:B------:R-:W-:Y:S05]  /*e93a0*/  BSYNC.RECONVERGENT B3 ;  /* 0x0000000000037941 */ /* 0x000fea0003800200 */
.L_x_2277:
[----:B------:R-:W2:Y:S04]  /*e93b0*/  LDL.128 R52, [R1+0x44f0] ;  /* 0x0044f00001347983 */ /* 0x000ea80000100c00 */
[----:B------:R-:W3:Y:S01]  /*e93c0*/  LDL.128 R92, [R1+0x4500] ;  /* 0x00450000015c7983 */ /* 0x000ee20000100c00 */
[----:B------:R-:W-:Y:S01]  /*e93d0*/  IMAD.MOV.U32 R8, RZ, RZ, 0x1 ;  /* 0x00000001ff087424 */ /* 0x000fe200078e00ff */
[----:B------:R-:W-:Y:S02]  /*e93e0*/  BSSY.RECONVERGENT B3, `(.L_x_2279) ;  /* 0x0000019000037945 */ /* 0x000fe40003800200 */
[----:B------:R0:W-:Y:S01]  /*e93f0*/  STL.64 [R1+0x6bc8], R112 ;  /* 0x006bc87001007387 */ /* 0x0001e20000100a00 */
[----:B--2---:R-:W1:Y:S01]  /*e9400*/  MUFU.RCP64H R9, R55 ;  /* 0x0000003700097308 */ /* 0x004e620000001800 */
[----:B---3--:R-:W-:-:S02]  /*e9410*/  DFMA R26, -R92, R22, R168 ;  /* 0x000000165c1a722b */ /* 0x008fc400000001a8 */
[----:B-1----:R-:W-:-:S08]  /*e9420*/  DFMA R12, -R54, R8, 1 ;  /* 0x3ff00000360c742b */ /* 0x002fd00000000108 */
        /* <DEDUP_REMOVED lines=20> */
.L_x_2280:
[----:B------:R-:W-:Y:S05]  /*e9570*/  BSYNC.RECONVERGENT B3 ;  /* 0x0000000000037941 */ /* 0x000fea0003800200 */
.L_x_2279:
        /* <DEDUP_REMOVED lines=31> */
.L_x_2282:
[----:B------:R-:W-:Y:S05]  /*e9770*/  BSYNC.RECONVERGENT B3 ;  /* 0x0000000000037941 */ /* 0x000fea0003800200 */
.L_x_2281:
[----:B------:R-:W2:Y:S04]  /*e9780*/  LDL.64 R52, [R1+0x7900] ;  /* 0x0079000001347983 */ /* 0x000ea80000100a00 */
[----:B------:R-:W3:Y:S04]  /*e9790*/  LDL.LU.64 R26, [R1+0x79b0] ;  /* 0x0079b000011a7983 */ /* 0x000ee80000300a00 */
[----:B------:R-:W3:Y:S04]  /*e97a0*/  LDL.64 R12, [R1+0x7970] ;  /* 0x00797000010c7983 */ /* 0x000ee80000100a00 */
[----:B------:R-:W4:Y:S04]  /*e97b0*/  LDL.64 R30, [R1+0x7ac8] ;  /* 0x007ac800011e7983 */ /* 0x000f280000100a00 */
[----:B------:R-:W4:Y:S01]  /*e97c0*/  LDL.128 R92, [R1+0x44d0] ;  /* 0x0044d000015c7983 */ /* 0x000f220000100c00 */
[----:B--2---:R-:W-:Y:S01]  /*e97d0*/  IMAD.MOV.U32 R114, RZ, RZ, R52 ;  /* 0x000000ffff727224 */ /* 0x004fe200078e0034 */
[----:B------:R-:W-:-:S02]  /*e97e0*/  MOV R115, R53 ;  /* 0x0000003500737202 */ /* 0x000fc40000000f00 */
[----:B------:R-:W2:Y:S01]  /*e97f0*/  LDL.128 R52, [R1+0x44c0] ;  /* 0x0044c00001347983 */ /* 0x000ea20000100c00 */
[----:B0-----:R-:W-:-:S03]  /*e9800*/  IMAD.MOV.U32 R8, RZ, RZ, 0x1 ;  /* 0x00000001ff087424 */ /* 0x001fc600078e00ff */
        /* <DEDUP_REMOVED lines=26> */
.L_x_2284:
[----:B------:R-:W-:Y:S05]  /*e99b0*/  BSYNC.RECONVERGENT B3 ;  /* 0x0000000000037941 */ /* 0x000fea0003800200 */
.L_x_2283:
[----:B------:R-:W2:Y:S04]  /*e99c0*/  LDL.128 R52, [R1+0x44b0] ;  /* 0x0044b00001347983 */ /* 0x000ea80000100c00 */
[----:B------:R-:W3:Y:S01]  /*e99d0*/  LDL.64 R92, [R1+0x7b90] ;  /* 0x007b9000015c7983 */ /* 0x000ee20000100a00 */
[----:B0-----:R-:W-:Y:S01]  /*e99e0*/  MOV R8, 0x1 ;  /* 0x0000000100087802 */ /* 0x001fe20000000f00 */
[----:B------:R-:W-:Y:S01]  /*e99f0*/  BSSY.RECONVERGENT B3, `(.L_x_2285) ;  /* 0x0000016000037945 */ /* 0x000fe20003800200 */
[----:B--2---:R-:W0:Y:S04]  /*e9a00*/  MUFU.RCP64H R9, R53 ;  /* 0x0000003500097308 */ /* 0x004e280000001800 */
[----:B0-----:R-:W-:-:S08]  /*e9a10*/  DFMA R12, -R52, R8, 1 ;  /* 0x3ff00000340c742b */ /* 0x001fd00000000108 */
[----:B------:R-:W-:-:S08]  /*e9a20*/  DFMA R12, R12, R12, R12 ;  /* 0x0000000c0c0c722b */ /* 0x000fd0000000000c */
[----:B------:R-:W-:-:S08]  /*e9a30*/  DFMA R12, R8, R12, R8 ;  /* 0x0000000c080c722b */ /* 0x000fd00000000008 */
[----:B------:R-:W-:Y:S02]  /*e9a40*/  DFMA R26, -R52, R12, 1 ;  /* 0x3ff00000341a742b */ /* 0x000fe4000000010c */
[----:B------:R-:W-:-:S06]  /*e9a50*/  DFMA R8, -R54, R6, R98 ;  /* 0x000000063608722b */ /* 0x000fcc0000000162 */
        /* <DEDUP_REMOVED lines=15> */
.L_x_2286:
[----:B------:R-:W-:Y:S05]  /*e9b50*/  BSYNC.RECONVERGENT B3 ;  /* 0x0000000000037941 */ /* 0x000fea0003800200 */
.L_x_2285:
[----:B------:R-:W2:Y:S01]  /*e9b60*/  LDL.128 R52, [R1+0x44a0] ;  /* 0x0044a00001347983 */ /* 0x000ea20000100c00 */
[----:B------:R-:W-:Y:S01]  /*e9b70*/  IMAD.MOV.U32 R8, RZ, RZ, 0x1 ;  /* 0x00000001ff087424 */ /* 0x000fe200078e00ff */
[----:B------:R-:W-:Y:S02]  /*e9b80*/  BSSY.RECONVERGENT B3, `(.L_x_2287) ;  /* 0x0000016000037945 */ /* 0x000fe40003800200 */
[----:B------:R0:W-:Y:S01]  /*e9b90*/  STL.64 [R1+0x6ba8], R98 ;  /* 0x006ba86201007387 */ /* 0x0001e20000100a00 */
[----:B--2---:R-:W1:Y:S02]  /*e9ba0*/  MUFU.RCP64H R9, R53 ;  /* 0x0000003500097308 */ /* 0x004e640000001800 */
        /* <DEDUP_REMOVED lines=19> */
.L_x_2288:
[----:B------:R-:W-:Y:S05]  /*e9ce0*/  BSYNC.RECONVERGENT B3 ;  /* 0x0000000000037941 */ /* 0x000fea0003800200 */
.L_x_2287:
        /* <DEDUP_REMOVED lines=26> */
.L_x_2290:
[----:B------:R-:W-:Y:S05]  /*e9e90*/  BSYNC.RECONVERGENT B3 ;  /* 0x0000000000037941 */ /* 0x000fea0003800200 */
.L_x_2289:
        /* <DEDUP_REMOVED lines=25> */
.L_x_2292:
[----:B------:R-:W-:Y:S05]  /*ea030*/  BSYNC.RECONVERGENT B3 ;  /* 0x0000000000037941 */ /* 0x000fea0003800200 */
.L_x_2291:
[----:B------:R-:W2:Y:S04]  /*ea040*/  LDL.128 R52, [R1+0x4460] ;  /* 0x0044600001347983 */ /* 0x000ea80000100c00 */
[----:B------:R-:W3:Y:S04]  /*ea050*/  LDL.LU.64 R26, [R1+0x7b28] ;  /* 0x007b2800011a7983 */ /* 0x000ee80000300a00 */
[----:B------:R-:W3:Y:S01]  /*ea060*/  LDL.128 R92, [R1+0x4470] ;  /* 0x00447000015c7983 */ /* 0x000ee20000100c00 */
[----:B------:R-:W-:-:S03]  /*ea070*/  IMAD.MOV.U32 R8, RZ, RZ, 0x1 ;  /* 0x00000001ff087424 */ /* 0x000fc600078e00ff */
[----:B------:R0:W-:Y:S01]  /*ea080*/  STL.64 [R1+0x6b90], R118 ;  /* 0x006b907601007387 */ /* 0x0001e20000100a00 */
[----:B------:R-:W-:Y:S01]  /*ea090*/  BSSY.RECONVERGENT B3, `(.L_x_2293) ;  /* 0x0000018000037945 */ /* 0x000fe20003800200 */
[----:B--2---:R-:W1:Y:S02]  /*ea0a0*/  MUFU.RCP64H R9, R55 ;  /* 0x0000003700097308 */ /* 0x004e640000001800 */
[----:B-1----:R-:W-:-:S08]  /*ea0b0*/  DFMA R12, -R54, R8, 1 ;  /* 0x3ff00000360c742b */ /* 0x002fd00000000108 */
[----:B------:R-:W-:Y:S02]  /*ea0c0*/  DFMA R12, R12, R12, R12 ;  /* 0x0000000c0c0c722b */ /* 0x000fe4000000000c */
[----:B---3--:R-:W-:-:S06]  /*ea0d0*/  DFMA R26, -R92, R38, R26 ;  /* 0x000000265c1a722b */ /* 0x008fcc000000011a */
        /* <DEDUP_REMOVED lines=19> */
.L_x_2294:
[----:B------:R-:W-:Y:S05]  /*ea210*/  BSYNC.RECONVERGENT B3 ;  /* 0x0000000000037941 */ /* 0x000fea0003800200 */
.L_x_2293:
        /* <DEDUP_REMOVED lines=31> */
.L_x_2296:
[----:B------:R-:W-:Y:S05]  /*ea410*/  BSYNC.RECONVERGENT B3 ;  /* 0x0000000000037941 */ /* 0x000fea0003800200 */
.L_x_2295:
[----:B------:R-:W2:Y:S04]  /*ea420*/  LDL.128 R52, [R1+0x4440] ;  /* 0x0044400001347983 */ /* 0x000ea80000100c00 */
[----:B------:R-:W3:Y:S01]  /*ea430*/  LDL.64 R94, [R1+0x7b80] ;  /* 0x007b8000015e7983 */ /* 0x000ee20000100a00 */
[----:B0-----:R-:W-:Y:S01]  /*ea440*/  IMAD.MOV.U32 R8, RZ, RZ, 0x1 ;  /* 0x00000001ff087424 */ /* 0x001fe200078e00ff */
        /* <DEDUP_REMOVED lines=24> */
.L_x_2298:
[----:B------:R-:W-:Y:S05]  /*ea5d0*/  BSYNC.RECONVERGENT B3 ;  /* 0x0000000000037941 */ /* 0x000fea0003800200 */
.L_x_2297:
        /* <DEDUP_REMOVED lines=27> */
.L_x_2300:
[----:B------:R-:W-:Y:S05]  /*ea790*/  BSYNC.RECONVERGENT B3 ;  /* 0x0000000000037941 */ /* 0x000fea0003800200 */
.L_x_2299:
[----:B------:R-:W2:Y:S04]  /*ea7a0*/  LDL.128 R52, [R1+0x4420] ;  /* 0x0044200001347983 */ /* 0x000ea80000100c00 */
[----:B------:R-:W3:Y:S04]  /*ea7b0*/  LDL.64 R12, [R1+0x7dd8] ;  /* 0x007dd800010c7983 */ /* 0x000ee80000100a00 */
[----:B------:R-:W4:Y:S01]  /*ea7c0*/  LDL.LU.64 R26, [R1+0x9ac8] ;  /* 0x009ac800011a7983 */ /* 0x000f220000300a00 */
[----:B0-----:R-:W-:Y:S01]  /*ea7d0*/  IMAD.MOV.U32 R8, RZ, RZ, 0x1 ;  /* 0x00000001ff087424 */ /* 0x001fe200078e00ff */
[----:B------:R-:W-:Y:S01]  /*ea7e0*/  BSSY.RECONVERGENT B3, `(.L_x_2301) ;  /* 0x0000018000037945 */ /* 0x000fe20003800200 */
[----:B--2---:R-:W0:Y:S01]  /*ea7f0*/  MUFU.RCP64H R9, R53 ;  /* 0x0000003500097308 */ /* 0x004e220000001800 */
[----:B---3--:R-:W-:Y:S01]  /*ea800*/  MOV R88, R12 ;  /* 0x0000000c00587202 */ /* 0x008fe20000000f00 */
[----:B------:R-:W-:-:S02]  /*ea810*/  IMAD.MOV.U32 R89, RZ, RZ, R13 ;  /* 0x000000ffff597224 */ /* 0x000fc400078e000d */
[----:B0-----:R-:W-:-:S08]  /*ea820*/  DFMA R12, -R52, R8, 1 ;  /* 0x3ff00000340c742b */ /* 0x001fd00000000108 */
[----:B------:R-:W-:-:S08]  /*ea830*/  DFMA R12, R12, R12, R12 ;  /* 0x0000000c0c0c722b */ /* 0x000fd0000000000c */
        /* <DEDUP_REMOVED lines=18> */
.L_x_2302:
[----:B------:R-:W-:Y:S05]  /*ea960*/  BSYNC.RECONVERGENT B3 ;  /* 0x0000000000037941 */ /* 0x000fea0003800200 */
.L_x_2301:
[----:B------:R-:W2:Y:S04]  /*ea970*/  LDL.64 R54, [R1+0x7c70] ;  /* 0x007c700001367983 */ /* 0x000ea80000100a00 */
[----:B------:R-:W3:Y:S04]  /*ea980*/  LDL.LU.64 R90, [R1+0x81a0] ;  /* 0x0081a000015a7983 */ /* 0x000ee80000300a00 */
[----:B------:R-:W3:Y:S04]  /*ea990*/  LDL.64 R26, [R1+0x7ac8] ;  /* 0x007ac800011a7983 */ /* 0x000ee80000100a00 */
[----:B------:R-:W3:Y:S04]  /*ea9a0*/  LDL.LU.64 R12, [R1+0x7c78] ;  /* 0x007c7800010c7983 */ /* 0x000ee80000300a00 */
        /* <DEDUP_REMOVED lines=29> */
.L_x_2304:
[----:B------:R-:W-:Y:S05]  /*eab80*/  BSYNC.RECONVERGENT B3 ;  /* 0x0000000000037941 */ /* 0x000fea0003800200 */
.L_x_2303:
        /* <DEDUP_REMOVED lines=30> */
.L_x_2306:
[----:B------:R-:W-:Y:S05]  /*ead70*/  BSYNC.RECONVERGENT B3 ;  /* 0x0000000000037941 */ /* 0x000fea0003800200 */
.L_x_2305:
        /* <DEDUP_REMOVED lines=30> */
.L_x_2308:
[----:B------:R-:W-:Y:S05]  /*eaf60*/  BSYNC.RECONVERGENT B3 ;  /* 0x0000000000037941 */ /* 0x000fea0003800200 */
.L_x_2307:
[----:B------:R-:W2:Y:S04]  /*eaf70*/  LDL.128 R52, [R1+0x43d0] ;  /* 0x0043d00001347983 */ /* 0x000ea80000100c00 */
[----:B------:R-:W3:Y:S04]  /*eaf80*/  LDL.64 R12, [R1+0x79e8] ;  /* 0x0079e800010c7983 */ /* 0x000ee80000100a00 */
        /* <DEDUP_REMOVED lines=26> */
.L_x_2310:
[----:B------:R-:W-:Y:S05]  /*eb130*/  BSYNC.RECONVERGENT B3 ;  /* 0x0000000000037941 */ /* 0x000fea0003800200 */
.L_x_2309:
[----:B------:R-:W2:Y:S04]  /*eb140*/  LDL.128 R52, [R1+0x43c0] ;  /* 0x0043c00001347983 */ /* 0x000ea80000100c00 */
[----:B------:R-:W3:Y:S01]  /*eb150*/  LDL.LU.64 R26, [R1+0x7a00] ;  /* 0x007a0000011a7983 */ /* 0x000ee20000300a00 */
[----:B------:R-:W-:-:S03]  /*eb160*/  MOV R8, 0x1 ;  /* 0x0000000100087802 */ /* 0x000fc60000000f00 */
        /* <DEDUP_REMOVED lines=22> */
.L_x_2312:
[----:B------:R-:W-:Y:S05]  /*eb2d0*/  BSYNC.RECONVERGENT B3 ;  /* 0x0000000000037941 */ /* 0x000fea0003800200 */
.L_x_2311:
[----:B------:R-:W2:Y:S04]  /*eb2e0*/  LDL.128 R52, [R1+0x43b0] ;  /* 0x0043b00001347983 */ /* 0x000ea80000100c00 */
[----:B------:R-:W3:Y:S01]  /*eb2f0*/  LDL.LU.64 R88, [R1+0x7d18] ;  /* 0x007d180001587983 */ /* 0x000ee20000300a00 */
[----:B------:R-:W-:-:S03]  /*eb300*/  IMAD.MOV.U32 R8, RZ, RZ, 0x1 ;  /* 0x00000001ff087424 */ /* 0x000fc600078e00ff */
        /* <DEDUP_REMOVED lines=24> */
.L_x_2314:
[----:B------:R-:W-:Y:S05]  /*eb490*/  BSYNC.RECONVERGENT B3 ;  /* 0x0000000000037941 */ /* 0x000fea0003800200 */
.L_x_2313:
        /* <DEDUP_REMOVED lines=30> */
.L_x_2316:
[----:B------:R-:W-:Y:S05]  /*eb680*/  BSYNC.RECONVERGENT B3 ;  /* 0x0000000000037941 */ /* 0x000fea0003800200 */
.L_x_2315:
        /* <DEDUP_REMOVED lines=28> */
.L_x_2318:
[----:B------:R-:W-:Y:S05]  /*eb850*/  BSYNC.RECONVERGENT B3 ;  /* 0x0000000000037941 */ /* 0x000fea0003800200 */
.L_x_2317:
[----:B------:R-:W2:Y:S04]  /*eb860*/  LDL.128 R52, [R1+0x4370] ;  /* 0x0043700001347983 */ /* 0x000ea80000100c00 */
[----:B------:R-:W3:Y:S04]  /*eb870*/  LDL.LU.64 R94, [R1+0x7bb0] ;  /* 0x007bb000015e7983 */ /* 0x000ee80000300a00 */
[----:B------:R-:W3:Y:S04]  /*eb880*/  LDL.64 R92, [R1+0x7be0] ;  /* 0x007be000015c7983 */ /* 0x000ee80000100a00 */
[----:B------:R-:W3:Y:S01]  /*eb890*/  LDL.128 R88, [R1+0x4380] ;  /* 0x0043800001587983 */ /* 0x000ee20000100c00 */
[----:B------:R-:W-:-:S03]  /*eb8a0*/  MOV R8, 0x1 ;  /* 0x0000000100087802 */ /* 0x000fc60000000f00 */
        /* <DEDUP_REMOVED lines=25> */
.L_x_2320:
[----:B------:R-:W-:Y:S05]  /*eba40*/  BSYNC.RECONVERGENT B3 ;  /* 0x0000000000037941 */ /* 0x000fea0003800200 */
.L_x_2319:
[----:B------:R-:W2:Y:S04]  /*eba50*/  LDL.128 R88, [R1+0x4350] ;  /* 0x0043500001587983 */ /* 0x000ea80000100c00 */
[----:B------:R-:W3:Y:S04]  /*eba60*/  LDL.64 R54, [R1+0x7d90] ;  /* 0x007d900001367983 */ /* 0x000ee80000100a00 */
[----:B------:R-:W4:Y:S04]  /*eba70*/  LDL.LU.64 R12, [R1+0x7e58] ;  /* 0x007e5800010c7983 */ /* 0x000f280000300a00 */
[----:B------:R-:W4:Y:S01]  /*eba80*/  LDL.128 R92, [R1+0x4360] ;  /* 0x00436000015c7983 */ /* 0x000f220000100c00 */
[----:B0-----:R-:W-:Y:S01]  /*eba90*/  IMAD.MOV.U32 R8, RZ, RZ, 0x1 ;  /* 0x00000001ff087424 */ /* 0x001fe200078e00ff */
[----:B------:R-:W-:Y:S01]  /*ebaa0*/  BSSY.RECONVERGENT B3, `(.L_x_2321) ;  /* 0x000001c000037945 */ /* 0x000fe20003800200 */
[----:B--2---:R-:W0:Y:S01]  /*ebab0*/  MUFU.RCP64H R9, R91 ;  /* 0x0000005b00097308 */ /* 0x004e220000001800 */
[----:B---3--:R-:W-:Y:S01]  /*ebac0*/  IMAD.MOV.U32 R120, RZ, RZ, R54 ;  /* 0x000000ffff787224 */ /* 0x008fe200078e0036 */
[----:B------:R-:W-:-:S02]  /*ebad0*/  MOV R121, R55 ;  /* 0x0000003700797202 */ /* 0x000fc40000000f00 */
[----:B0-----:R-:W-:Y:S02]  /*ebae0*/  DFMA R54, -R90, R8, 1 ;  /* 0x3ff000005a36742b */ /* 0x001fe40000000108 */
[----:B----4-:R-:W-:-:S06]  /*ebaf0*/  DFMA R12, -R92, R118, R12 ;  /* 0x000000765c0c722b */ /* 0x010fcc000000010c */
        /* <DEDUP_REMOVED lines=22> */
.L_x_2322:
[----:B------:R-:W-:Y:S05]  /*ebc60*/  BSYNC.RECONVERGENT B3 ;  /* 0x0000000000037941 */ /* 0x000fea0003800200 */
.L_x_2321:
[----:B------:R-:W2:Y:S04]  /*ebc70*/  LDL.64 R52, [R1+0x7d78] ;  /* 0x007d780001347983 */ /* 0x000ea80000100a00 */
[----:B------:R-:W3:Y:S04]  /*ebc80*/  LDL.LU.64 R120, [R1+0x7e50] ;  /* 0x007e500001787983 */ /* 0x000ee80000300a00 */
[----:B0-----:R-:W3:Y:S04]  /*ebc90*/  LDL.64 R8, [R1+0x79e8] ;  /* 0x0079e80001087983 */ /* 0x001ee80000100a00 */
[----:B------:R-:W4:Y:S04]  /*ebca0*/  LDL.64 R90, [R1+0x79f8] ;  /* 0x0079f800015a7983 */ /* 0x000f280000100a00 */
[----:B------:R-:W4:Y:S04]  /*ebcb0*/  LDL.128 R92, [R1+0x4330] ;  /* 0x00433000015c7983 */ /* 0x000f280000100c00 */
[----:B------:R-:W5:Y:S01]  /*ebcc0*/  LDL.128 R124, [R1+0x4340] ;  /* 0x00434000017c7983 */ /* 0x000f620000100c00 */
[----:B--2---:R-:W-:Y:S01]  /*ebcd0*/  MOV R114, R52 ;  /* 0x0000003400727202 */ /* 0x004fe20000000f00 */
[----:B------:R-:W-:-:S02]  /*ebce0*/  IMAD.MOV.U32 R115, RZ, RZ, R53 ;  /* 0x000000ffff737224 */ /* 0x000fc400078e0035 */
[----:B------:R-:W2:Y:S01]  /*ebcf0*/  LDL.128 R52, [R1+0x4320] ;  /* 0x0043200001347983 */ /* 0x000ea20000100c00 */
[----:B------:R-:W-:-:S03]  /*ebd00*/  IMAD.MOV.U32 R12, RZ, RZ, 0x1 ;  /* 0x00000001ff0c7424 */ /* 0x000fc600078e00ff */
[----:B------:R0:W-:Y:S01]  /*ebd10*/  STL.64 [R1+0x6b18], R114 ;  /* 0x006b187201007387 */ /* 0x0001e20000100a00 */
[----:B------:R-:W-:Y:S01]  /*ebd20*/  BSSY.RECONVERGENT B3, `(.L_x_2323) ;  /* 0x000001c000037945 */ /* 0x000fe20003800200 */
[----:B--2---:R-:W1:Y:S01]  /*ebd30*/  MUFU.RCP64H R13, R53 ;  /* 0x00000035000d7308 */ /* 0x004e620000001800 */
[----:B---3--:R-:W-:-:S08]  /*ebd40*/  DFMA R8, -R54, R8, R120 ;  /* 0x000000083608722b */ /* 0x008fd00000000178 */
[----:B----4-:R-:W-:Y:S02]  /*ebd50*/  DFMA R8, -R92, R90, R8 ;  /* 0x0000005a5c08722b */ /* 0x010fe40000000108 */
[----:B-1----:R-:W-:-:S06]  /*ebd60*/  DFMA R54, -R52, R12, 1 ;  /* 0x3ff000003436742b */ /* 0x002fcc000000010c */
[----:B------:R-:W-:Y:S02]  /*ebd70*/  DFMA R8, -R94, R118, R8 ;  /* 0x000000765e08722b */ /* 0x000fe40000000108 */
[----:B------:R-:W-:-:S06]  /*ebd80*/  DFMA R54, R54, R54, R54 ;  /* 0x000000363636722b */ /* 0x000fcc0000000036 */
[----:B-----5:R-:W-:Y:S02]  /*ebd90*/  DFMA R8, -R124, R30, R8 ;  /* 0x0000001e7c08722b */ /* 0x020fe40000000108 */
        /* <DEDUP_REMOVED lines=20> */
.L_x_2324:
[----:B------:R-:W-:Y:S05]  /*ebee0*/  BSYNC.RECONVERGENT B3 ;  /* 0x0000000000037941 */ /* 0x000fea0003800200 */
.L_x_2323:
[----:B------:R-:W2:Y:S04]  /*ebef0*/  LDL.64 R52, [R1+0x7d70] ;  /* 0x007d700001347983 */ /* 0x000ea80000100a00 */
[----:B0-----:R-:W3:Y:S04]  /*ebf00*/  LDL.LU.64 R8, [R1+0x7ea8] ;  /* 0x007ea80001087983 */ /* 0x001ee80000300a00 */
[----:B------:R-:W4:Y:S04]  /*ebf10*/  LDL.64 R88, [R1+0x7940] ;  /* 0x0079400001587983 */ /* 0x000f280000100a00 */
[----:B------:R-:W5:Y:S04]  /*ebf20*/  LDL.128 R124, [R1+0x42e0] ;  /* 0x0042e000017c7983 */ /* 0x000f680000100c00 */
[----:B------:R-:W5:Y:S01]  /*ebf30*/  LDL.128 R92, [R1+0x42f0] ;  /* 0x0042f000015c7983 */ /* 0x000f620000100c00 */
[----:B--2---:R-:W-:-:S02]  /*ebf40*/  IMAD.MOV.U32 R114, RZ, RZ, R52 ;  /* 0x000000ffff727224 */ /* 0x004fc400078e0034 */
[----:B------:R-:W-:Y:S02]  /*ebf50*/  IMAD.MOV.U32 R115, RZ, RZ, R53 ;  /* 0x000000ffff737224 */ /* 0x000fe400078e0035 */
[----:B------:R-:W3:Y:S02]  /*ebf60*/  LDL.128 R52, [R1+0x42d0] ;  /* 0x0042d00001347983 */ /* 0x000ee40000100c00 */
[----:B---3--:R-:W-:-:S08]  /*ebf70*/  DFMA R8, -R52, R18, R8 ;  /* 0x000000123408722b */ /* 0x008fd00000000108 */
[----:B----4-:R-:W-:Y:S01]  /*ebf80*/  DFMA R8, -R54, R88, R8 ;  /* 0x000000583608722b */ /* 0x010fe20000000108 */
[----:B------:R-:W2:Y:S04]  /*ebf90*/  LDL.128 R52, [R1+0x42c0] ;  /* 0x0042c00001347983 */ /* 0x000ea80000100c00 */
[----:B------:R-:W3:Y:S03]  /*ebfa0*/  LDL.128 R88, [R1+0x4300] ;  /* 0x0043000001587983 */ /* 0x000ee60000100c00 */
[----:B-----5:R-:W-:-:S08]  /*ebfb0*/  DFMA R8, -R124, R72, R8 ;  /* 0x000000487c08722b */ /* 0x020fd00000000108 */
[----:B------:R-:W-:Y:S01]  /*ebfc0*/  DFMA R8, -R126, R104, R8 ;  /* 0x000000687e08722b */ /* 0x000fe20000000108 */
[----:B------:R-:W4:Y:S07]  /*ebfd0*/  LDL.128 R124, [R1+0x4310] ;  /* 0x00431000017c7983 */ /* 0x000f2e0000100c00 */
[----:B------:R-:W-:Y:S01]  /*ebfe0*/  DFMA R8, -R92, R10, R8 ;  /* 0x0000000a5c08722b */ /* 0x000fe20000000108 */
[----:B------:R-:W-:-:S07]  /*ebff0*/  MOV R12, 0x1 ;  /* 0x00000001000c7802 */ /* 0x000fce0000000f00 */
[----:B------:R-:W-:Y:S01]  /*ec000*/  DFMA R8, -R94, R172, R8 ;  /* 0x000000ac5e08722b */ /* 0x000fe20000000108 */
[----:B------:R0:W-:Y:S01]  /*ec010*/  STL.64 [R1+0x6b10], R114 ;  /* 0x006b107201007387 */ /* 0x0001e20000100a00 */
[----:B------:R-:W-:Y:S01]  /*ec020*/  BSSY.RECONVERGENT B3, `(.L_x_2325) ;  /* 0x0000018000037945 */ /* 0x000fe20003800200 */
[----:B--2---:R-:W1:Y:S05]  /*ec030*/  MUFU.RCP64H R13, R55 ;  /* 0x00000037000d7308 */ /* 0x004e6a0000001800 */
[----:B---3--:R-:W-:Y:S02]  /*ec040*/  DFMA R8, -R88, R50, R8 ;  /* 0x000000325808722b */ /* 0x008fe40000000108 */
[----:B-1----:R-:W-:-:S08]  /*ec050*/  DFMA R88, -R54, R12, 1 ;  /* 0x3ff000003658742b */ /* 0x002fd0000000010c */
[----:B------:R-:W-:Y:S02]  /*ec060*/  DFMA R88, R88, R88, R88 ;  /* 0x000000585858722b */ /* 0x000fe40000000058 */
[----:B------:R-:W-:-:S06]  /*ec070*/  DFMA R8, -R90, R188, R8 ;  /* 0x000000bc5a08722b */ /* 0x000fcc0000000108 */
[----:B------:R-:W-:Y:S02]  /*ec080*/  DFMA R12, R12, R88, R12 ;  /* 0x000000580c0c722b */ /* 0x000fe4000000000c */
[----:B----4-:R-:W-:-:S06]  /*ec090*/  DFMA R8, -R124, R128, R8 ;  /* 0x000000807c08722b */ /* 0x010fcc0000000108 */
        /* <DEDUP_REMOVED lines=16> */
.L_x_2326:
[----:B------:R-:W-:Y:S05]  /*ec1a0*/  BSYNC.RECONVERGENT B3 ;  /* 0x0000000000037941 */ /* 0x000fea0003800200 */
.L_x_2325:
[----:B------:R-:W2:Y:S04]  /*ec1b0*/  LDL.LU.64 R152, [R1+0x7700] ;  /* 0x0077000001987983 */ /* 0x000ea80000300a00 */
[----:B------:R-:W2:Y:S04]  /*ec1c0*/  LDL.64 R8, [R1+0x7b80] ;  /* 0x007b800001087983 */ /* 0x000ea80000100a00 */
[----:B------:R-:W2:Y:S04]  /*ec1d0*/  LDL.128 R124, [R1+0x41f0] ;  /* 0x0041f000017c7983 */ /* 0x000ea80000100c00 */
[----:B------:R-:W3:Y:S04]  /*ec1e0*/  LDL.64 R150, [R1+0x7b70] ;  /* 0x007b700001967983 */ /* 0x000ee80000100a00 */
[----:B------:R-:W3:Y:S04]  /*ec1f0*/  LDL.128 R88, [R1+0x4200] ;  /* 0x0042000001587983 */ /* 0x000ee80000100c00 */
[----:B------:R-:W4:Y:S04]  /*ec200*/  LDL.64 R148, [R1+0x7968] ;  /* 0x0079680001947983 */ /* 0x000f280000100a00 */
[----:B------:R-:W4:Y:S04]  /*ec210*/  LDL.128 R136, [R1+0x4210] ;  /* 0x0042100001887983 */ /* 0x000f280000100c00 */
[----:B------:R-:W5:Y:S04]  /*ec220*/  LDL.64 R142, [R1+0x7970] ;  /* 0x00797000018e7983 */ /* 0x000f680000100a00 */
[----:B------:R-:W5:Y:S04]  /*ec230*/  LDL.64 R140, [R1+0x7c38] ;  /* 0x007c3800018c7983 */ /* 0x000f680000100a00 */
[----:B------:R-:W5:Y:S04]  /*ec240*/  LDL.128 R92, [R1+0x4220] ;  /* 0x00422000015c7983 */ /* 0x000f680000100c00 */
[----:B------:R-:W5:Y:S04]  /*ec250*/  LDL.64 R146, [R1+0x7c60] ;  /* 0x007c600001927983 */ /* 0x000f680000100a00 */
[----:B------:R-:W5:Y:S04]  /*ec260*/  LDL.64 R144, [R1+0x7940] ;  /* 0x0079400001907983 */ /* 0x000f680000100a00 */
[----:B------:R-:W5:Y:S04]  /*ec270*/  LDL.64 R134, [R1+0x7b30] ;  /* 0x007b300001867983 */ /* 0x000f680000100a00 */
[----:B------:R-:W5:Y:S04]  /*ec280*/  LDL.64 R120, [R1+0x8010] ;  /* 0x0080100001787983 */ /* 0x000f680000100a00 */
[----:B------:R-:W5:Y:S04]  /*ec290*/  LDL.64 R114, [R1+0x79f0] ;  /* 0x0079f00001727983 */ /* 0x000f680000100a00 */
[----:B------:R-:W5:Y:S01]  /*ec2a0*/  LDL.64 R54, [R1+0x7988] ;  /* 0x0079880001367983 */ /* 0x000f620000100a00 */
[----:B--2---:R-:W-:-:S08]  /*ec2b0*/  DFMA R8, -R126, R8, R152 ;  /* 0x000000087e08722b */ /* 0x004fd00000000198 */
[----:B---3--:R-:W-:-:S08]  /*ec2c0*/  DFMA R8, -R88, R150, R8 ;  /* 0x000000965808722b */ /* 0x008fd00000000108 */
[----:B------:R-:W-:Y:S01]  /*ec2d0*/  DFMA R8, -R90, R112, R8 ;  /* 0x000000705a08722b */ /* 0x000fe20000000108 */
[----:B------:R-:W2:Y:S07]  /*ec2e0*/  LDL.128 R88, [R1+0x4250] ;  /* 0x0042500001587983 */ /* 0x000eae0000100c00 */
[----:B----4-:R-:W-:-:S08]  /*ec2f0*/  DFMA R8, -R136, R148, R8 ;  /* 0x000000948808722b */ /* 0x010fd00000000108 */
[----:B-----5:R-:W-:Y:S01]  /*ec300*/  DFMA R8, -R138, R142, R8 ;  /* 0x0000008e8a08722b */ /* 0x020fe20000000108 */
[----:B------:R-:W3:Y:S07]  /*ec310*/  LDL.128 R136, [R1+0x4230] ;  /* 0x0042300001887983 */ /* 0x000eee0000100c00 */
[----:B------:R-:W-:Y:S01]  /*ec320*/  DFMA R8, -R92, R140, R8 ;  /* 0x0000008c5c08722b */ /* 0x000fe20000000108 */
[----:B------:R-:W4:Y:S07]  /*ec330*/  LDL.128 R140, [R1+0x4240] ;  /* 0x00424000018c7983 */ /* 0x000f2e0000100c00 */
[----:B------:R-:W-:Y:S01]  /*ec340*/  DFMA R8, -R94, R146, R8 ;  /* 0x000000925e08722b */ /* 0x000fe20000000108 */
[----:B------:R-:W5:Y:S07]  /*ec350*/  LDL.128 R92, [R1+0x4280] ;  /* 0x00428000015c7983 */ /* 0x000f6e0000100c00 */
[----:B---3--:R-:W-:-:S08]  /*ec360*/  DFMA R8, -R136, R18, R8 ;  /* 0x000000128808722b */ /* 0x008fd00000000108 */
[----:B------:R-:W-:Y:S01]  /*ec370*/  DFMA R8, -R138, R144, R8 ;  /* 0x000000908a08722b */ /* 0x000fe20000000108 */
[----:B------:R-:W3:Y:S07]  /*ec380*/  LDL.128 R136, [R1+0x4260] ;  /* 0x0042600001887983 */ /* 0x000eee0000100c00 */
[----:B----4-:R-:W-:-:S08]  /*ec390*/  DFMA R8, -R140, R72, R8 ;  /* 0x000000488c08722b */ /* 0x010fd00000000108 */
[----:B------:R-:W-:Y:S01]  /*ec3a0*/  DFMA R8, -R142, R134, R8 ;  /* 0x000000868e08722b */ /* 0x000fe20000000108 */
[----:B------:R-:W4:Y:S07]  /*ec3b0*/  LDL.128 R140, [R1+0x4270] ;  /* 0x00427000018c7983 */ /* 0x000f2e0000100c00 */
[----:B--2---:R-:W-:-:S08]  /*ec3c0*/  DFMA R8, -R88, R120, R8 ;  /* 0x000000785808722b */ /* 0x004fd00000000108 */
[----:B------:R-:W-:Y:S01]  /*ec3d0*/  DFMA R8, -R90, R104, R8 ;  /* 0x000000685a08722b */ /* 0x000fe20000000108 */
[----:B------:R-:W2:Y:S07]  /*ec3e0*/  LDL.128 R88, [R1+0x4290] ;  /* 0x0042900001587983 */ /* 0x000eae0000100c00 */
[----:B---3--:R-:W-:-:S08]  /*ec3f0*/  DFMA R8, -R136, R10, R8 ;  /* 0x0000000a8808722b */ /* 0x008fd00000000108 */
[----:B------:R-:W-:Y:S01]  /*ec400*/  DFMA R8, -R138, R172, R8 ;  /* 0x000000ac8a08722b */ /* 0x000fe20000000108 */
[----:B------:R-:W3:Y:S07]  /*ec410*/  LDL.128 R136, [R1+0x42a0] ;  /* 0x0042a00001887983 */ /* 0x000eee0000100c00 */
[----:B----4-:R-:W-:-:S08]  /*ec420*/  DFMA R8, -R140, R114, R8 ;  /* 0x000000728c08722b */ /* 0x010fd00000000108 */
[----:B------:R-:W-:Y:S01]  /*ec430*/  DFMA R8, -R142, R50, R8 ;  /* 0x000000328e08722b */ /* 0x000fe20000000108 */
[----:B------:R-:W4:Y:S07]  /*ec440*/  LDL.128 R140, [R1+0x42b0] ;  /* 0x0042b000018c7983 */ /* 0x000f2e0000100c00 */
[----:B-----5:R-:W-:-:S08]  /*ec450*/  DFMA R8, -R92, R188, R8 ;  /* 0x000000bc5c08722b */ /* 0x020fd00000000108 */
[----:B------:R-:W-:-:S08]  /*ec460*/  DFMA R8, -R94, R128, R8 ;  /* 0x000000805e08722b */ /* 0x000fd00000000108 */
[----:B--2---:R-:W-:Y:S01]  /*ec470*/  DFMA R8, -R88, R54, R8 ;  /* 0x000000365808722b */ /* 0x004fe20000000108 */
[----:B------:R-:W0:Y:S07]  /*ec480*/  MUFU.RCP64H R13, R125 ;  /* 0x0000007d000d7308 */ /* 0x000e2e0000001800 */
[----:B------:R-:W-:Y:S01]  /*ec490*/  DFMA R8, -R90, R20, R8 ;  /* 0x000000145a08722b */ /* 0x000fe20000000108 */
[----:B------:R-:W-:-:S06]  /*ec4a0*/  IMAD.MOV.U32 R12, RZ, RZ, 0x1 ;  /* 0x00000001ff0c7424 */ /* 0x000fcc00078e00ff */
[----:B0-----:R-:W-:-:S08]  /*ec4b0*/  DFMA R54, -R124, R12, 1 ;  /* 0x3ff000007c36742b */ /* 0x001fd0000000010c */
[----:B------:R-:W-:-:S08]  /*ec4c0*/  DFMA R54, R54, R54, R54 ;  /* 0x000000363636722b */ /* 0x000fd00000000036 */
[----:B------:R-:W-:Y:S01]  /*ec4d0*/  DFMA R12, R12, R54, R12 ;  /* 0x000000360c0c722b */ /* 0x000fe2000000000c */
[----:B------:R0:W-:Y:S01]  /*ec4e0*/  STL.64 [R1+0x6b08], R234 ;  /* 0x006b08ea01007387 */ /* 0x0001e20000100a00 */
[----:B------:R-:W-:Y:S01]  /*ec4f0*/  BSSY.RECONVERGENT B3, `(.L_x_2327) ;  /* 0x0000017000037945 */ /* 0x000fe20003800200 */
[----:B---3--:R-:W-:-:S08]  /*ec500*/  DFMA R8, -R136, R6, R8 ;  /* 0x000000068808722b */ /* 0x008fd00000000108 */
[----:B------:R-:W-:-:S08]  /*ec510*/  DFMA R8, -R138, R44, R8 ;  /* 0x0000002c8a08722b */ /* 0x000fd00000000108 */
[----:B----4-:R-:W-:-:S08]  /*ec520*/  DFMA R8, -R140, R40, R8 ;  /* 0x000000288c08722b */ /* 0x010fd00000000108 */
[----:B------:R-:W-:-:S08]  /*ec530*/  DFMA R8, -R142, R32, R8 ;  /* 0x000000208e08722b */ /* 0x000fd00000000108 */
        /* <DEDUP_REMOVED lines=18> */
.L_x_2328:
[----:B------:R-:W-:Y:S05]  /*ec660*/  BSYNC.RECONVERGENT B3 ;  /* 0x0000000000037941 */ /* 0x000fea0003800200 */
.L_x_2327:
[----:B------:R-:W2:Y:S04]  /*ec670*/  LDL.128 R52, [R1+0x41d0] ;  /* 0x0041d00001347983 */ /* 0x000ea80000100c00 */
[----:B------:R-:W3:Y:S04]  /*ec680*/  LDL.64 R12, [R1+0x7d50] ;  /* 0x007d5000010c7983 */ /* 0x000ee80000100a00 */
[----:B------:R-:W4:Y:S04]  /*ec690*/  LDL.LU.64 R90, [R1+0x7ec8] ;  /* 0x007ec800015a7983 */ /* 0x000f280000300a00 */
[----:B------:R-:W5:Y:S01]  /*ec6a0*/  LDL.LU.64 R88, [R1+0x79d0] ;  /* 0x0079d00001587983 */ /* 0x000f620000300a00 */
        /* <DEDUP_REMOVED lines=28> */
.L_x_2330:
[----:B------:R-:W-:Y:S05]  /*ec870*/  BSYNC.RECONVERGENT B3 ;  /* 0x0000000000037941 */ /* 0x000fea0003800200 */
.L_x_2329:
[----:B------:R-:W2:Y:S04]  /*ec880*/  LDL.64 R52, [R1+0x7d38] ;  /* 0x007d380001347983 */ /* 0x000ea80000100a00 */
[----:B------:R-:W3:Y:S04]  /*ec890*/  LDL.LU.64 R134, [R1+0x7708] ;  /* 0x0077080001867983 */ /* 0x000ee80000300a00 */
[----:B0-----:R-:W3:Y:S04]  /*ec8a0*/  LDL.64 R8, [R1+0x79e0] ;  /* 0x0079e00001087983 */ /* 0x001ee80000100a00 */
[----:B------:R-:W4:Y:S04]  /*ec8b0*/  LDL.128 R88, [R1+0x41a0] ;  /* 0x0041a00001587983 */ /* 0x000f280000100c00 */
[----:B------:R-:W5:Y:S04]  /*ec8c0*/  LDL.64 R120, [R1+0x7900] ;  /* 0x0079000001787983 */ /* 0x000f680000100a00 */
[----:B------:R-:W5:Y:S04]  /*ec8d0*/  LDL.128 R92, [R1+0x41b0] ;  /* 0x0041b000015c7983 */ /* 0x000f680000100c00 */
[----:B------:R-:W5:Y:S01]  /*ec8e0*/  LDL.128 R124, [R1+0x41c0] ;  /* 0x0041c000017c7983 */ /* 0x000f620000100c00 */
[----:B--2---:R-:W-:Y:S01]  /*ec8f0*/  IMAD.MOV.U32 R114, RZ, RZ, R52 ;  /* 0x000000ffff727224 */ /* 0x004fe200078e0034 */
[----:B------:R-:W-:-:S02]  /*ec900*/  MOV R115, R53 ;  /* 0x0000003500737202 */ /* 0x000fc40000000f00 */
[----:B------:R-:W2:Y:S01]  /*ec910*/  LDL.128 R52, [R1+0x4190] ;  /* 0x0041900001347983 */ /* 0x000ea20000100c00 */
[----:B------:R-:W-:-:S03]  /*ec920*/  IMAD.MOV.U32 R12, RZ, RZ, 0x1 ;  /* 0x00000001ff0c7424 */ /* 0x000fc600078e00ff */
[----:B------:R0:W-:Y:S01]  /*ec930*/  STL.64 [R1+0x6af8], R114 ;  /* 0x006af87201007387 */ /* 0x0001e20000100a00 */
[----:B------:R-:W-:Y:S01]  /*ec940*/  BSSY.RECONVERGENT B3, `(.L_x_2331) ;  /* 0x000001d000037945 */ /* 0x000fe20003800200 */
[----:B--2---:R-:W1:Y:S01]  /*ec950*/  MUFU.RCP64H R13, R53 ;  /* 0x00000035000d7308 */ /* 0x004e620000001800 */
[----:B---3--:R-:W-:-:S08]  /*ec960*/  DFMA R8, -R54, R8, R134 ;  /* 0x000000083608722b */ /* 0x008fd00000000186 */
[----:B----4-:R-:W-:-:S08]  /*ec970*/  DFMA R8, -R88, R26, R8 ;  /* 0x0000001a5808722b */ /* 0x010fd00000000108 */
[----:B------:R-:W-:Y:S02]  /*ec980*/  DFMA R8, -R90, R102, R8 ;  /* 0x000000665a08722b */ /* 0x000fe40000000108 */
        /* <DEDUP_REMOVED lines=24> */
.L_x_2332:
[----:B------:R-:W-:Y:S05]  /*ecb10*/  BSYNC.RECONVERGENT B3 ;  /* 0x0000000000037941 */ /* 0x000fea0003800200 */
.L_x_2331:
[----:B------:R-:W2:Y:S04]  /*ecb20*/  LDL.128 R52, [R1+0x4170] ;  /* 0x0041700001347983 */ /* 0x000ea80000100c00 */
[----:B------:R-:W3:Y:S04]  /*ecb30*/  LDL.64 R12, [R1+0x7d20] ;  /* 0x007d2000010c7983 */ /* 0x000ee80000100a00 */
[----:B------:R-:W4:Y:S04]  /*ecb40*/  LDL.LU.64 R94, [R1+0x7710] ;  /* 0x00771000015e7983 */ /* 0x000f280000300a00 */
[----:B------:R-:W4:Y:S04]  /*ecb50*/  LDL.64 R90, [R1+0x7a20] ;  /* 0x007a2000015a7983 */ /* 0x000f280000100a00 */
[----:B------:R-:W5:Y:S01]  /*ecb60*/  LDL.LU.64 R88, [R1+0x7c80] ;  /* 0x007c800001587983 */ /* 0x000f620000300a00 */
[----:B0-----:R-:W-:Y:S01]  /*ecb70*/  IMAD.MOV.U32 R8, RZ, RZ, 0x1 ;  /* 0x00000001ff087424 */ /* 0x001fe200078e00ff */
[----:B------:R-:W-:Y:S01]  /*ecb80*/  BSSY.RECONVERGENT B3, `(.L_x_2333) ;  /* 0x000001b000037945 */ /* 0x000fe20003800200 */
[----:B--2---:R-:W0:Y:S01]  /*ecb90*/  MUFU.RCP64H R9, R53 ;  /* 0x0000003500097308 */ /* 0x004e220000001800 */
[----:B---3--:R-:W-:Y:S01]  /*ecba0*/  MOV R92, R12 ;  /* 0x0000000c005c7202 */ /* 0x008fe20000000f00 */
[----:B------:R-:W-:-:S02]  /*ecbb0*/  IMAD.MOV.U32 R93, RZ, RZ, R13 ;  /* 0x000000ffff5d7224 */ /* 0x000fc400078e000d */
        /* <DEDUP_REMOVED lines=23> */
.L_x_2334:
[----:B------:R-:W-:Y:S05]  /*ecd30*/  BSYNC.RECONVERGENT B3 ;  /* 0x0000000000037941 */ /* 0x000fea0003800200 */
.L_x_2333:
[----:B------:R-:W2:Y:S04]  /*ecd40*/  LDL.128 R52, [R1+0x4140] ;  /* 0x0041400001347983 */ /* 0x000ea80000100c00 */
[----:B------:R-:W3:Y:S04]  /*ecd50*/  LDL.64 R12, [R1+0x7d18] ;  /* 0x007d1800010c7983 */ /* 0x000ee80000100a00 */
[----:B------:R-:W4:Y:S04]  /*ecd60*/  LDL.LU.64 R92, [R1+0x7ed0] ;  /* 0x007ed000015c7983 */ /* 0x000f280000300a00 */
[----:B------:R-:W4:Y:S01]  /*ecd70*/  LDL.128 R88, [R1+0x4150] ;  /* 0x0041500001587983 */ /* 0x000f220000100c00 */
        /* <DEDUP_REMOVED lines=28> */
.L_x_2336:
[----:B------:R-:W-:Y:S05]  /*ecf40*/  BSYNC.RECONVERGENT B3 ;  /* 0x0000000000037941 */ /* 0x000fea0003800200 */
.L_x_2335:
        /* <DEDUP_REMOVED lines=31> */
.L_x_2338:
[----:B------:R-:W-:Y:S05]  /*ed140*/  BSYNC.RECONVERGENT B3 ;  /* 0x0000000000037941 */ /* 0x000fea0003800200 */
.L_x_2337:
[----:B------:R-:W2:Y:S04]  /*ed150*/  LDL.64 R52, [R1+0x7d08] ;  /* 0x007d080001347983 */ /* 0x000ea80000100a00 */
[----:B0-----:R-:W3:Y:S04]  /*ed160*/  LDL.LU.64 R8, [R1+0x7f30] ;  /* 0x007f300001087983 */ /* 0x001ee80000300a00 */
[----:B------:R-:W3:Y:S04]  /*ed170*/  LDL.128 R88, [R1+0x40d0] ;  /* 0x0040d00001587983 */ /* 0x000ee80000100c00 */
[----:B------:R-:W4:Y:S04]  /*ed180*/  LDL.128 R124, [R1+0x40e0] ;  /* 0x0040e000017c7983 */ /* 0x000f280000100c00 */
[----:B------:R-:W5:Y:S04]  /*ed190*/  LDL.64 R120, [R1+0x7908] ;  /* 0x0079080001787983 */ /* 0x000f680000100a00 */
[----:B------:R-:W5:Y:S04]  /*ed1a0*/  LDL.128 R92, [R1+0x4100] ;  /* 0x00410000015c7983 */ /* 0x000f680000100c00 */
[----:B------:R-:W5:Y:S01]  /*ed1b0*/  LDL.128 R136, [R1+0x4120] ;  /* 0x0041200001887983 */ /* 0x000f620000100c00 */
[----:B--2---:R-:W-:Y:S01]  /*ed1c0*/  MOV R114, R52 ;  /* 0x0000003400727202 */ /* 0x004fe20000000f00 */
[----:B------:R-:W-:-:S02]  /*ed1d0*/  IMAD.MOV.U32 R115, RZ, RZ, R53 ;  /* 0x000000ffff737224 */ /* 0x000fc400078e0035 */
[----:B------:R-:W5:Y:S01]  /*ed1e0*/  LDL.128 R52, [R1+0x40f0] ;  /* 0x0040f00001347983 */ /* 0x000f620000100c00 */
[----:B---3--:R-:W-:-:S08]  /*ed1f0*/  DFMA R8, -R90, R58, R8 ;  /* 0x0000003a5a08722b */ /* 0x008fd00000000108 */
[----:B----4-:R-:W-:-:S08]  /*ed200*/  DFMA R8, -R124, R132, R8 ;  /* 0x000000847c08722b */ /* 0x010fd00000000108 */
[----:B------:R-:W-:Y:S01]  /*ed210*/  DFMA R8, -R126, R14, R8 ;  /* 0x0000000e7e08722b */ /* 0x000fe20000000108 */
[----:B------:R-:W2:Y:S01]  /*ed220*/  LDL.128 R124, [R1+0x4110] ;  /* 0x00411000017c7983 */ /* 0x000ea20000100c00 */
[----:B------:R-:W0:Y:S01]  /*ed230*/  MUFU.RCP64H R13, R89 ;  /* 0x00000059000d7308 */ /* 0x000e220000001800 */
[----:B------:R-:W-:Y:S02]  /*ed240*/  IMAD.MOV.U32 R12, RZ, RZ, 0x1 ;  /* 0x00000001ff0c7424 */ /* 0x000fe400078e00ff */
[----:B------:R1:W-:Y:S01]  /*ed250*/  STL.64 [R1+0x6ad8], R114 ;  /* 0x006ad87201007387 */ /* 0x0003e20000100a00 */
[----:B------:R-:W-:Y:S02]  /*ed260*/  BSSY.RECONVERGENT B3, `(.L_x_2339) ;  /* 0x000001d000037945 */ /* 0x000fe40003800200 */
[----:B-----5:R-:W-:-:S08]  /*ed270*/  DFMA R8, -R52, R120, R8 ;  /* 0x000000783408722b */ /* 0x020fd00000000108 */
[----:B------:R-:W-:-:S08]  /*ed280*/  DFMA R8, -R54, R188, R8 ;  /* 0x000000bc3608722b */ /* 0x000fd00000000108 */
[----:B------:R-:W-:Y:S02]  /*ed290*/  DFMA R8, -R92, R48, R8 ;  /* 0x000000305c08722b */ /* 0x000fe40000000108 */
[----:B0-----:R-:W-:-:S06]  /*ed2a0*/  DFMA R52, -R88, R12, 1 ;  /* 0x3ff000005834742b */ /* 0x001fcc000000010c */
[----:B------:R-:W-:Y:S02]  /*ed2b0*/  DFMA R8, -R94, R128, R8 ;  /* 0x000000805e08722b */ /* 0x000fe40000000108 */
[----:B------:R-:W-:-:S06]  /*ed2c0*/  DFMA R52, R52, R52, R52 ;  /* 0x000000343434722b */ /* 0x000fcc0000000034 */
[----:B--2---:R-:W-:Y:S02]  /*ed2d0*/  DFMA R8, -R124, R42, R8 ;  /* 0x0000002a7c08722b */ /* 0x004fe40000000108 */
        /* <DEDUP_REMOVED lines=21> */
.L_x_2340:
[----:B------:R-:W-:Y:S05]  /*ed430*/  BSYNC.RECONVERGENT B3 ;  /* 0x0000000000037941 */ /* 0x000fea0003800200 */
.L_x_2339:
[----:B------:R-:W2:Y:S04]  /*ed440*/  LDL.64 R52, [R1+0x7d00] ;  /* 0x007d000001347983 */ /* 0x000ea80000100a00 */
[----:B------:R-:W3:Y:S04]  /*ed450*/  LDL.LU.64 R134, [R1+0x7f58] ;  /* 0x007f580001867983 */ /* 0x000ee80000300a00 */
[----:B0-----:R-:W3:Y:S04]  /*ed460*/  LDL.64 R8, [R1+0x7968] ;  /* 0x0079680001087983 */ /* 0x001ee80000100a00 */
[----:B------:R-:W3:Y:S04]  /*ed470*/  LDL.128 R124, [R1+0x40a0] ;  /* 0x0040a000017c7983 */ /* 0x000ee80000100c00 */
[----:B------:R-:W4:Y:S04]  /*ed480*/  LDL.64 R114, [R1+0x7948] ;  /* 0x0079480001727983 */ /* 0x000f280000100a00 */
[----:B------:R-:W5:Y:S04]  /*ed490*/  LDL.128 R88, [R1+0x40b0] ;  /* 0x0040b00001587983 */ /* 0x000f680000100c00 */
[----:B------:R-:W5:Y:S01]  /*ed4a0*/  LDL.128 R92, [R1+0x40c0] ;  /* 0x0040c000015c7983 */ /* 0x000f620000100c00 */
[----:B--2---:R-:W-:-:S02]  /*ed4b0*/  IMAD.MOV.U32 R120, RZ, RZ, R52 ;  /* 0x000000ffff787224 */ /* 0x004fc400078e0034 */
[----:B------:R-:W-:Y:S02]  /*ed4c0*/  IMAD.MOV.U32 R121, RZ, RZ, R53 ;  /* 0x000000ffff797224 */ /* 0x000fe400078e0035 */
[----:B------:R-:W2:Y:S01]  /*ed4d0*/  LDL.128 R52, [R1+0x4090] ;  /* 0x0040900001347983 */ /* 0x000ea20000100c00 */
[----:B---3--:R-:W-:Y:S01]  /*ed4e0*/  DFMA R8, -R124, R8, R134 ;  /* 0x000000087c08722b */ /* 0x008fe20000000186 */
[----:B------:R-:W-:-:S07]  /*ed4f0*/  MOV R12, 0x1 ;  /* 0x00000001000c7802 */ /* 0x000fce0000000f00 */
[----:B----4-:R-:W-:-:S08]  /*ed500*/  DFMA R8, -R126, R114, R8 ;  /* 0x000000727e08722b */ /* 0x010fd00000000108 */
[----:B-----5:R-:W-:-:S08]  /*ed510*/  DFMA R8, -R88, R2, R8 ;  /* 0x000000025808722b */ /* 0x020fd00000000108 */
[----:B------:R-:W-:-:S08]  /*ed520*/  DFMA R8, -R90, R42, R8 ;  /* 0x0000002a5a08722b */ /* 0x000fd00000000108 */
[----:B------:R-:W-:-:S08]  /*ed530*/  DFMA R8, -R92, R4, R8 ;  /* 0x000000045c08722b */ /* 0x000fd00000000108 */
[----:B------:R-:W-:Y:S01]  /*ed540*/  DFMA R8, -R94, R64, R8 ;  /* 0x000000405e08722b */ /* 0x000fe20000000108 */
[----:B------:R0:W-:Y:S09]  /*ed550*/  STL.64 [R1+0x6ad0], R120 ;  /* 0x006ad07801007387 */ /* 0x0001f20000100a00 */
[----:B------:R-:W-:Y:S01]  /*ed560*/  FSETP.GEU.AND P2, PT, |R9|, 6.5827683646048100446e-37, PT ;  /* 0x036000000900780b */ /* 0x000fe20003f4e200 */
[----:B------:R-:W-:Y:S01]  /*ed570*/  BSSY.RECONVERGENT B3, `(.L_x_2341) ;  /* 0x0000015000037945 */ /* 0x000fe20003800200 */
[----:B--2---:R-:W1:Y:S02]  /*ed580*/  MUFU.RCP64H R13, R55 ;  /* 0x00000037000d7308 */ /* 0x004e640000001800 */
[----:B-1----:R-:W-:-:S08]  /*ed590*/  DFMA R88, -R54, R12, 1 ;  /* 0x3ff000003658742b */ /* 0x002fd0000000010c */
        /* <DEDUP_REMOVED lines=18> */
.L_x_2342:
[----:B------:R-:W-:Y:S05]  /*ed6c0*/  BSYNC.RECONVERGENT B3 ;  /* 0x0000000000037941 */ /* 0x000fea0003800200 */
.L_x_2341:
[----:B------:R-:W2:Y:S04]  /*ed6d0*/  LDL.64 R88, [R1+0x7cf0] ;  /* 0x007cf00001587983 */ /* 0x000ea80000100a00 */
[----:B0-----:R-:W3:Y:S04]  /*ed6e0*/  LDL.LU.64 R8, [R1+0x7f50] ;  /* 0x007f500001087983 */ /* 0x001ee80000300a00 */
[----:B------:R-:W3:Y:S04]  /*ed6f0*/  LDL.128 R92, [R1+0x4020] ;  /* 0x00402000015c7983 */ /* 0x000ee80000100c00 */
[----:B------:R-:W4:Y:S04]  /*ed700*/  LDL.64 R54, [R1+0x7980] ;  /* 0x0079800001367983 */ /* 0x000f280000100a00 */
[----:B------:R-:W4:Y:S04]  /*ed710*/  LDL.128 R124, [R1+0x4030] ;  /* 0x00403000017c7983 */ /* 0x000f280000100c00 */
[----:B------:R-:W5:Y:S04]  /*ed720*/  LDL.128 R136, [R1+0x4040] ;  /* 0x0040400001887983 */ /* 0x000f680000100c00 */
[----:B------:R-:W5:Y:S01]  /*ed730*/  LDL.128 R140, [R1+0x4080] ;  /* 0x00408000018c7983 */ /* 0x000f620000100c00 */
[----:B--2---:R-:W-:Y:S01]  /*ed740*/  IMAD.MOV.U32 R114, RZ, RZ, R88 ;  /* 0x000000ffff727224 */ /* 0x004fe200078e0058 */
[----:B------:R-:W-:-:S02]  /*ed750*/  MOV R115, R89 ;  /* 0x0000005900737202 */ /* 0x000fc40000000f00 */
[----:B------:R-:W2:Y:S01]  /*ed760*/  LDL.128 R88, [R1+0x4050] ;  /* 0x0040500001587983 */ /* 0x000ea20000100c00 */
[----:B---3--:R-:W-:-:S08]  /*ed770*/  DFMA R8, -R94, R60, R8 ;  /* 0x0000003c5e08722b */ /* 0x008fd00000000108 */
[----:B----4-:R-:W-:-:S08]  /*ed780*/  DFMA R8, -R124, R54, R8 ;  /* 0x000000367c08722b */ /* 0x010fd00000000108 */
[----:B------:R-:W-:Y:S01]  /*ed790*/  DFMA R8, -R126, R62, R8 ;  /* 0x0000003e7e08722b */ /* 0x000fe20000000108 */
[----:B------:R-:W3:Y:S07]  /*ed7a0*/  LDL.128 R124, [R1+0x4060] ;  /* 0x00406000017c7983 */ /* 0x000eee0000100c00 */
[----:B-----5:R-:W-:-:S08]  /*ed7b0*/  DFMA R8, -R136, R28, R8 ;  /* 0x0000001c8808722b */ /* 0x020fd00000000108 */
[----:B------:R-:W-:Y:S01]  /*ed7c0*/  DFMA R8, -R138, R16, R8 ;  /* 0x000000108a08722b */ /* 0x000fe20000000108 */
[----:B------:R-:W4:Y:S01]  /*ed7d0*/  LDL.128 R136, [R1+0x4070] ;  /* 0x0040700001887983 */ /* 0x000f220000100c00 */
[----:B------:R-:W0:Y:S01]  /*ed7e0*/  MUFU.RCP64H R13, R93 ;  /* 0x0000005d000d7308 */ /* 0x000e220000001800 */
[----:B------:R-:W-:-:S06]  /*ed7f0*/  IMAD.MOV.U32 R12, RZ, RZ, 0x1 ;  /* 0x00000001ff0c7424 */ /* 0x000fcc00078e00ff */
[----:B0-----:R-:W-:-:S08]  /*ed800*/  DFMA R54, -R92, R12, 1 ;  /* 0x3ff000005c36742b */ /* 0x001fd0000000010c */
[----:B------:R-:W-:-:S08]  /*ed810*/  DFMA R54, R54, R54, R54 ;  /* 0x000000363636722b */ /* 0x000fd00000000036 */
[----:B------:R-:W-:Y:S01]  /*ed820*/  DFMA R12, R12, R54, R12 ;  /* 0x000000360c0c722b */ /* 0x000fe2000000000c */
[----:B------:R0:W-:Y:S01]  /*ed830*/  STL.64 [R1+0x6ac8], R114 ;  /* 0x006ac87201007387 */ /* 0x0001e20000100a00 */
[----:B------:R-:W-:Y:S01]  /*ed840*/  BSSY.RECONVERGENT B3, `(.L_x_2343) ;  /* 0x000001b000037945 */ /* 0x000fe20003800200 */
[----:B--2---:R-:W-:-:S08]  /*ed850*/  DFMA R8, -R88, R116, R8 ;  /* 0x000000745808722b */ /* 0x004fd00000000108 */
[----:B------:R-:W-:-:S08]  /*ed860*/  DFMA R8, -R90, R46, R8 ;  /* 0x0000002e5a08722b */ /* 0x000fd00000000108 */
[----:B---3--:R-:W-:-:S08]  /*ed870*/  DFMA R8, -R124, R42, R8 ;  /* 0x0000002a7c08722b */ /* 0x008fd00000000108 */
[----:B------:R-:W-:-:S08]  /*ed880*/  DFMA R8, -R126, R4, R8 ;  /* 0x000000047e08722b */ /* 0x000fd00000000108 */
[----:B----4-:R-:W-:-:S08]  /*ed890*/  DFMA R8, -R136, R64, R8 ;  /* 0x000000408808722b */ /* 0x010fd00000000108 */
[----:B------:R-:W-:-:S08]  /*ed8a0*/  DFMA R8, -R138, R66, R8 ;  /* 0x000000428a08722b */ /* 0x000fd00000000108 */
[----:B------:R-:W-:-:S08]  /*ed8b0*/  DFMA R8, -R140, R74, R8 ;  /* 0x0000004a8c08722b */ /* 0x000fd00000000108 */
        /* <DEDUP_REMOVED lines=19> */
.L_x_2344:
[----:B------:R-:W-:Y:S05]  /*ed9f0*/  BSYNC.RECONVERGENT B3 ;  /* 0x0000000000037941 */ /* 0x000fea0003800200 */
.L_x_2343:
[----:B------:R-:W2:Y:S04]  /*eda00*/  LDL.64 R52, [R1+0x7ce8] ;  /* 0x007ce80001347983 */ /* 0x000ea80000100a00 */
[----:B------:R-:W3:Y:S04]  /*eda10*/  LDL.LU.64 R134, [R1+0x7f98] ;  /* 0x007f980001867983 */ /* 0x000ee80000300a00 */
[----:B0-----:R-:W3:Y:S04]  /*eda20*/  LDL.64 R8, [R1+0x7b10] ;  /* 0x007b100001087983 */ /* 0x001ee80000100a00 */
[----:B------:R-:W4:Y:S04]  /*eda30*/  LDL.128 R88, [R1+0x3ff0] ;  /* 0x003ff00001587983 */ /* 0x000f280000100c00 */
[----:B------:R-:W5:Y:S04]  /*eda40*/  LDL.64 R114, [R1+0x7988] ;  /* 0x0079880001727983 */ /* 0x000f680000100a00 */
[----:B------:R-:W5:Y:S04]  /*eda50*/  LDL.128 R92, [R1+0x4000] ;  /* 0x00400000015c7983 */ /* 0x000f680000100c00 */
        /* <DEDUP_REMOVED lines=9> */
[----:B----4-:R-:W-:-:S08]  /*edaf0*/  DFMA R8, -R88, R2, R8 ;  /* 0x000000025808722b */ /* 0x010fd00000000108 */
[----:B-----5:R-:W-:Y:S02]  /*edb00*/  DFMA R8, -R90, R114, R8 ;  /* 0x000000725a08722b */ /* 0x020fe40000000108 */
[----:B-1----:R-:W-:-:S06]  /*edb10*/  DFMA R54, -R52, R12, 1 ;  /* 0x3ff000003436742b */ /* 0x002fcc000000010c */
[----:B------:R-:W-:Y:S02]  /*edb20*/  DFMA R8, -R92, R42, R8 ;  /* 0x0000002a5c08722b */ /* 0x000fe40000000108 */
        /* <DEDUP_REMOVED lines=22> */
.L_x_2346:
[----:B------:R-:W-:Y:S05]  /*edc90*/  BSYNC.RECONVERGENT B3 ;  /* 0x0000000000037941 */ /* 0x000fea0003800200 */
.L_x_2345:
[----:B------:R-:W2:Y:S04]  /*edca0*/  LDL.64 R52, [R1+0x7ce0] ;  /* 0x007ce00001347983 */ /* 0x000ea80000100a00 */
[----:B0-----:R-:W3:Y:S04]  /*edcb0*/  LDL.LU.64 R8, [R1+0x7f90] ;  /* 0x007f900001087983 */ /* 0x001ee80000300a00 */
[----:B------:R-:W3:Y:S04]  /*edcc0*/  LDL.128 R88, [R1+0x3f60] ;  /* 0x003f600001587983 */ /* 0x000ee80000100c00 */
[----:B------:R-:W4:Y:S04]  /*edcd0*/  LDL.64 R134, [R1+0x7900] ;  /* 0x0079000001867983 */ /* 0x000f280000100a00 */
[----:B------:R-:W5:Y:S04]  /*edce0*/  LDL.128 R92, [R1+0x3f80] ;  /* 0x003f8000015c7983 */ /* 0x000f680000100c00 */
[----:B------:R-:W5:Y:S04]  /*edcf0*/  LDL.128 R124, [R1+0x3f90] ;  /* 0x003f9000017c7983 */ /* 0x000f680000100c00 */
[----:B------:R-:W5:Y:S01]  /*edd00*/  LDL.64 R114, [R1+0x7960] ;  /* 0x0079600001727983 */ /* 0x000f620000100a00 */
[----:B--2---:R-:W-:-:S02]  /*edd10*/  IMAD.MOV.U32 R120, RZ, RZ, R52 ;  /* 0x000000ffff787224 */ /* 0x004fc400078e0034 */
[----:B------:R-:W-:Y:S02]  /*edd20*/  IMAD.MOV.U32 R121, RZ, RZ, R53 ;  /* 0x000000ffff797224 */ /* 0x000fe400078e0035 */
[----:B------:R-:W2:Y:S01]  /*edd30*/  LDL.128 R52, [R1+0x3f70] ;  /* 0x003f700001347983 */ /* 0x000ea20000100c00 */
[----:B---3--:R-:W-:-:S08]  /*edd40*/  DFMA R8, -R88, R96, R8 ;  /* 0x000000605808722b */ /* 0x008fd00000000108 */
[----:B----4-:R-:W-:Y:S01]  /*edd50*/  DFMA R8, -R90, R134, R8 ;  /* 0x000000865a08722b */ /* 0x010fe20000000108 */
[----:B------:R-:W3:Y:S07]  /*edd60*/  LDL.128 R88, [R1+0x3fa0] ;  /* 0x003fa00001587983 */ /* 0x000eee0000100c00 */
[----:B--2---:R-:W-:-:S08]  /*edd70*/  DFMA R8, -R52, R70, R8 ;  /* 0x000000463408722b */ /* 0x004fd00000000108 */
[----:B------:R-:W-:Y:S01]  /*edd80*/  DFMA R8, -R54, R60, R8 ;  /* 0x0000003c3608722b */ /* 0x000fe20000000108 */
[----:B------:R-:W2:Y:S07]  /*edd90*/  LDL.128 R52, [R1+0x3f50] ;  /* 0x003f500001347983 */ /* 0x000eae0000100c00 */
[----:B-----5:R-:W-:-:S08]  /*edda0*/  DFMA R8, -R92, R16, R8 ;  /* 0x000000105c08722b */ /* 0x020fd00000000108 */
[----:B------:R-:W-:Y:S01]  /*eddb0*/  DFMA R8, -R94, R190, R8 ;  /* 0x000000be5e08722b */ /* 0x000fe20000000108 */
[----:B------:R-:W4:Y:S07]  /*eddc0*/  LDL.128 R92, [R1+0x3fc0] ;  /* 0x003fc000015c7983 */ /* 0x000f2e0000100c00 */
[----:B------:R-:W-:-:S08]  /*eddd0*/  DFMA R8, -R124, R116, R8 ;  /* 0x000000747c08722b */ /* 0x000fd00000000108 */
[----:B------:R-:W-:Y:S01]  /*edde0*/  DFMA R8, -R126, R114, R8 ;  /* 0x000000727e08722b */ /* 0x000fe20000000108 */
[----:B------:R-:W5:Y:S07]  /*eddf0*/  LDL.128 R124, [R1+0x3fb0] ;  /* 0x003fb000017c7983 */ /* 0x000f6e0000100c00 */
[----:B---3--:R-:W-:-:S08]  /*ede00*/  DFMA R8, -R88, R2, R8 ;  /* 0x000000025808722b */ /* 0x008fd00000000108 */
[----:B------:R-:W-:Y:S01]  /*ede10*/  DFMA R8, -R90, R46, R8 ;  /* 0x0000002e5a08722b */ /* 0x000fe20000000108 */
[----:B------:R-:W3:Y:S01]  /*ede20*/  LDL.128 R88, [R1+0x3fd0] ;  /* 0x003fd00001587983 */ /* 0x000ee20000100c00 */
[----:B------:R-:W-:-:S03]  /*ede30*/  MOV R12, 0x1 ;  /* 0x00000001000c7802 */ /* 0x000fc60000000f00 */
[----:B------:R0:W-:Y:S01]  /*ede40*/  STL.64 [R1+0x6ab8], R120 ;  /* 0x006ab87801007387 */ /* 0x0001e20000100a00 */
[----:B------:R-:W-:Y:S01]  /*ede50*/  BSSY.RECONVERGENT B3, `(.L_x_2347) ;  /* 0x000001c000037945 */ /* 0x000fe20003800200 */
[----:B--2---:R-:W1:Y:S01]  /*ede60*/  MUFU.RCP64H R13, R55 ;  /* 0x00000037000d7308 */ /* 0x004e620000001800 */
[----:B-----5:R-:W-:-:S08]  /*ede70*/  DFMA R8, -R124, R20, R8 ;  /* 0x000000147c08722b */ /* 0x020fd00000000108 */
[----:B------:R-:W-:-:S08]  /*ede80*/  DFMA R8, -R126, R6, R8 ;  /* 0x000000067e08722b */ /* 0x000fd00000000108 */
[----:B----4-:R-:W-:Y:S02]  /*ede90*/  DFMA R8, -R92, R64, R8 ;  /* 0x000000405c08722b */ /* 0x010fe40000000108 */
[----:B-1----:R-:W-:-:S08]  /*edea0*/  DFMA R92, -R54, R12, 1 ;  /* 0x3ff00000365c742b */ /* 0x002fd0000000010c */
[----:B------:R-:W-:Y:S02]  /*edeb0*/  DFMA R92, R92, R92, R92 ;  /* 0x0000005c5c5c722b */ /* 0x000fe4000000005c */
[----:B------:R-:W-:-:S06]  /*edec0*/  DFMA R8, -R94, R38, R8 ;  /* 0x000000265e08722b */ /* 0x000fcc0000000108 */
        /* <DEDUP_REMOVED lines=20> */
.L_x_2348:
[----:B------:R-:W-:Y:S05]  /*ee010*/  BSYNC.RECONVERGENT B3 ;  /* 0x0000000000037941 */ /* 0x000fea0003800200 */
.L_x_2347:
        /* <DEDUP_REMOVED lines=10> */
[----:B---3--:R-:W-:Y:S01]  /*ee0c0*/  DFMA R8, -R94, R16, R8 ;  /* 0x000000105e08722b */ /* 0x008fe20000000108 */
[----:B------:R-:W0:Y:S01]  /*ee0d0*/  MUFU.RCP64H R13, R93 ;  /* 0x0000005d000d7308 */ /* 0x000e220000001800 */
[----:B------:R-:W-:Y:S01]  /*ee0e0*/  IMAD.MOV.U32 R12, RZ, RZ, 0x1 ;  /* 0x00000001ff0c7424 */ /* 0x000fe200078e00ff */
[----:B------:R1:W-:Y:S01]  /*ee0f0*/  STL.64 [R1+0x6ab0], R114 ;  /* 0x006ab07201007387 */ /* 0x0003e20000100a00 */
[----:B------:R-:W-:Y:S04]  /*ee100*/  BSSY.RECONVERGENT B3, `(.L_x_2349) ;  /* 0x000001e000037945 */ /* 0x000fe80003800200 */
[----:B--2---:R-:W-:-:S08]  /*ee110*/  DFMA R8, -R88, R190, R8 ;  /* 0x000000be5808722b */ /* 0x004fd00000000108 */
[----:B------:R-:W-:-:S08]  /*ee120*/  DFMA R8, -R90, R116, R8 ;  /* 0x000000745a08722b */ /* 0x000fd00000000108 */
[----:B----4-:R-:W-:-:S08]  /*ee130*/  DFMA R8, -R124, R54, R8 ;  /* 0x000000367c08722b */ /* 0x010fd00000000108 */
[----:B------:R-:W-:-:S08]  /*ee140*/  DFMA R8, -R126, R46, R8 ;  /* 0x0000002e7e08722b */ /* 0x000fd00000000108 */
[----:B-----5:R-:W-:Y:S02]  /*ee150*/  DFMA R8, -R136, R20, R8 ;  /* 0x000000148808722b */ /* 0x020fe40000000108 */
[----:B0-----:R-:W-:-:S06]  /*ee160*/  DFMA R54, -R92, R12, 1 ;  /* 0x3ff000005c36742b */ /* 0x001fcc000000010c */
[----:B------:R-:W-:Y:S02]  /*ee170*/  DFMA R8, -R138, R64, R8 ;  /* 0x000000408a08722b */ /* 0x000fe40000000108 */
[----:B------:R-:W-:-:S06]  /*ee180*/  DFMA R54, R54, R54, R54 ;  /* 0x000000363636722b */ /* 0x000fcc0000000036 */
[----:B------:R-:W-:Y:S02]  /*ee190*/  DFMA R8, -R140, R38, R8 ;  /* 0x000000268c08722b */ /* 0x000fe40000000108 */
[----:B------:R-:W-:-:S06]  /*ee1a0*/  DFMA R12, R12, R54, R12 ;  /* 0x000000360c0c722b */ /* 0x000fcc000000000c */
        /* <DEDUP_REMOVED lines=17> */
[----:B------:R-:W-:-:S05]  /*ee2c0*/  IMAD.MOV.U32 R9, RZ, RZ, R13 ;  /* 0x000000ffff097224 */ /* 0x000fca00078e000d */
[----:B------:R0:W-:Y:S02]  /*ee2d0*/  STL.64 [R1+0x7c80], R8 ;  /* 0x007c800801007387 */ /* 0x0001e40000100a00 */
.L_x_2350:
[----:B------:R-:W-:Y:S05]  /*ee2e0*/  BSYNC.RECONVERGENT B3 ;  /* 0x0000000000037941 */ /* 0x000fea0003800200 */
.L_x_2349:
[----:B------:R-:W2:Y:S04]  /*ee2f0*/  LDL.64 R52, [R1+0x7c80] ;  /* 0x007c800001347983 */ /* 0x000ea80000100a00 */
[----:B0-----:R-:W3:Y:S04]  /*ee300*/  LDL.LU.64 R8, [R1+0x8000] ;  /* 0x0080000001087983 */ /* 0x001ee80000300a00 */
[----:B------:R-:W3:Y:S04]  /*ee310*/  LDL.128 R92, [R1+0x3de0] ;  /* 0x003de000015c7983 */ /* 0x000ee80000100c00 */
[----:B------:R-:W4:Y:S04]  /*ee320*/  LDL.64 R144, [R1+0x7900] ;  /* 0x0079000001907983 */ /* 0x000f280000100a00 */
[----:B------:R-:W5:Y:S04]  /*ee330*/  LDL.64 R114, [R1+0x7968] ;  /* 0x0079680001727983 */ /* 0x000f680000100a00 */
[----:B------:R-:W5:Y:S04]  /*ee340*/  LDL.128 R124, [R1+0x3df0] ;  /* 0x003df000017c7983 */ /* 0x000f680000100c00 */
[----:B------:R-:W5:Y:S04]  /*ee350*/  LDL.128 R88, [R1+0x3e00] ;  /* 0x003e000001587983 */ /* 0x000f680000100c00 */
[----:B------:R-:W5:Y:S04]  /*ee360*/  LDL.64 R142, [R1+0x7980] ;  /* 0x00798000018e7983 */ /* 0x000f680000100a00 */
[----:B------:R-:W5:Y:S04]  /*ee370*/  LDL.64 R140, [R1+0x7b10] ;  /* 0x007b1000018c7983 */ /* 0x000f680000100a00 */
[----:B------:R-:W5:Y:S04]  /*ee380*/  LDL.64 R138, [R1+0x7948] ;  /* 0x00794800018a7983 */ /* 0x000f680000100a00 */
[----:B------:R-:W5:Y:S04]  /*ee390*/  LDL.64 R136, [R1+0x7908] ;  /* 0x0079080001887983 */ /* 0x000f680000100a00 */
[----:B------:R-:W5:Y:S01]  /*ee3a0*/  LDL.64 R134, [R1+0x7960] ;  /* 0x0079600001867983 */ /* 0x000f620000100a00 */
[----:B--2---:R-:W-:Y:S01]  /*ee3b0*/  MOV R120, R52 ;  /* 0x0000003400787202 */ /* 0x004fe20000000f00 */
[----:B------:R-:W-:-:S02]  /*ee3c0*/  IMAD.MOV.U32 R121, RZ, RZ, R53 ;  /* 0x000000ffff797224 */ /* 0x000fc400078e0035 */
[----:B------:R-:W2:Y:S01]  /*ee3d0*/  LDL.128 R52, [R1+0x3e10] ;  /* 0x003e100001347983 */ /* 0x000ea20000100c00 */
[----:B---3--:R-:W-:-:S08]  /*ee3e0*/  DFMA R8, -R92, R96, R8 ;  /* 0x000000605c08722b */ /* 0x008fd00000000108 */
[----:B----4-:R-:W-:Y:S01]  /*ee3f0*/  DFMA R8, -R94, R144, R8 ;  /* 0x000000905e08722b */ /* 0x010fe20000000108 */
[----:B------:R-:W3:Y:S07]  /*ee400*/  LDL.128 R92, [R1+0x3e20] ;  /* 0x003e2000015c7983 */ /* 0x000eee0000100c00 */
[----:B-----5:R-:W-:Y:S01]  /*ee410*/  DFMA R8, -R124, R114, R8 ;  /* 0x000000727c08722b */ /* 0x020fe20000000108 */
[----:B------:R-:W4:Y:S07]  /*ee420*/  LDL.64 R114, [R1+0x7988] ;  /* 0x0079880001727983 */ /* 0x000f2e0000100a00 */
[----:B------:R-:W-:Y:S01]  /*ee430*/  DFMA R8, -R126, R70, R8 ;  /* 0x000000467e08722b */ /* 0x000fe20000000108 */
[----:B------:R-:W5:Y:S07]  /*ee440*/  LDL.128 R124, [R1+0x3e30] ;  /* 0x003e3000017c7983 */ /* 0x000f6e0000100c00 */
[----:B------:R-:W-:-:S08]  /*ee450*/  DFMA R8, -R88, R60, R8 ;  /* 0x0000003c5808722b */ /* 0x000fd00000000108 */
        /* <DEDUP_REMOVED lines=8> */
[----:B-----5:R-:W-:-:S08]  /*ee4e0*/  DFMA R8, -R124, R58, R8 ;  /* 0x0000003a7c08722b */ /* 0x020fd00000000108 */
[----:B------:R-:W-:Y:S01]  /*ee4f0*/  DFMA R8, -R126, R16, R8 ;  /* 0x000000107e08722b */ /* 0x000fe20000000108 */
[----:B------:R-:W5:Y:S07]  /*ee500*/  LDL.128 R124, [R1+0x3e70] ;  /* 0x003e7000017c7983 */ /* 0x000f6e0000100c00 */
        /* <DEDUP_REMOVED lines=26> */
[----:B------:R-:W4:Y:S01]  /*ee6b0*/  LDL.128 R88, [R1+0x3ef0] ;  /* 0x003ef00001587983 */ /* 0x000f220000100c00 */
[----:B------:R-:W-:-:S03]  /*ee6c0*/  IMAD.MOV.U32 R12, RZ, RZ, 0x1 ;  /* 0x00000001ff0c7424 */ /* 0x000fc600078e00ff */
[----:B------:R0:W-:Y:S01]  /*ee6d0*/  STL.64 [R1+0x6aa8], R120 ;  /* 0x006aa87801007387 */ /* 0x0001e20000100a00 */
[----:B------:R-:W-:Y:S01]  /*ee6e0*/  BSSY.RECONVERGENT B3, `(.L_x_2351) ;  /* 0x000001c000037945 */ /* 0x000fe20003800200 */
[----:B--2---:R-:W1:Y:S01]  /*ee6f0*/  MUFU.RCP64H R13, R55 ;  /* 0x00000037000d7308 */ /* 0x004e620000001800 */
[----:B-----5:R-:W-:-:S08]  /*ee700*/  DFMA R8, -R124, R38, R8 ;  /* 0x000000267c08722b */ /* 0x020fd00000000108 */
[----:B------:R-:W-:-:S08]  /*ee710*/  DFMA R8, -R126, R34, R8 ;  /* 0x000000227e08722b */ /* 0x000fd00000000108 */
        /* <DEDUP_REMOVED lines=24> */
.L_x_2352:
[----:B------:R-:W-:Y:S05]  /*ee8a0*/  BSYNC.RECONVERGENT B3 ;  /* 0x0000000000037941 */ /* 0x000fea0003800200 */
.L_x_2351:
        /* <DEDUP_REMOVED lines=31> */
.L_x_2354:
[----:B------:R-:W-:Y:S05]  /*eeaa0*/  BSYNC.RECONVERGENT B3 ;  /* 0x0000000000037941 */ /* 0x000fea0003800200 */
.L_x_2353:
        /* <DEDUP_REMOVED lines=32> */
.L_x_2356:
[----:B------:R-:W-:Y:S05]  /*eecb0*/  BSYNC.RECONVERGENT B3 ;  /* 0x0000000000037941 */ /* 0x000fea0003800200 */
.L_x_2355:
[----:B------:R-:W2:Y:S01]  /*eecc0*/  LDL.64 R90, [R1+0x7c40] ;  /* 0x007c4000015a7983 */ /* 0x000ea20000100a00 */
[----:B0-----:R-:W0:Y:S01]  /*eecd0*/  MUFU.RCP64H R9, R53 ;  /* 0x0000003500097308 */ /* 0x001e220000001800 */
        /* <DEDUP_REMOVED lines=13> */
[----:B------:R-:W-:Y:S01]  /*eedb0*/  FSETP.GT.AND P1, PT, |R0|, 1.469367938527859385e-39, PT ;  /* 0x001000000000780b */ /* 0x000fe20003f24200 */
[----:B--2---:R0:W-:-:S12]  /*eedc0*/  STL.64 [R1+0x6a90], R90 ;  /* 0x006a905a01007387 */ /* 0x0041d80000100a00 */
        /* <DEDUP_REMOVED lines=8> */
[----:B------:R-:W-:-:S05]  /*eee50*/  MOV R9, R13 ;  /* 0x0000000d00097202 */ /* 0x000fca0000000f00 */
[----:B------:R1:W-:Y:S02]  /*eee60*/  STL.64 [R1+0x7c30], R8 ;  /* 0x007c300801007387 */ /* 0x0003e40000100a00 */
.L_x_2358:
[----:B------:R-:W-:Y:S05]  /*eee70*/  BSYNC.RECONVERGENT B3 ;  /* 0x0000000000037941 */ /* 0x000fea0003800200 */
.L_x_2357:
[----:B------:R-:W2:Y:S04]  /*eee80*/  LDL.128 R52, [R1+0x3d80] ;  /* 0x003d800001347983 */ /* 0x000ea80000100c00 */
[----:B------:R-:W3:Y:S04]  /*eee90*/  LDL.64 R12, [R1+0x7c30] ;  /* 0x007c3000010c7983 */ /* 0x000ee80000100a00 */
[----:B0-----:R-:W4:Y:S04]  /*eeea0*/  LDL.LU.64 R90, [R1+0x8060] ;  /* 0x00806000015a7983 */ /* 0x001f280000300a00 */
[----:B------:R-:W5:Y:S01]  /*eeeb0*/  LDL.LU.64 R88, [R1+0x7dd0] ;  /* 0x007dd00001587983 */ /* 0x000f620000300a00 */
[----:B-1----:R-:W-:Y:S01]  /*eeec0*/  HFMA2 R8, -RZ, RZ, 0, 5.9604644775390625e-08 ;  /* 0x00000001ff087431 */ /* 0x002fe200000001ff */
        /* <DEDUP_REMOVED lines=27> */
.L_x_2360:
[----:B------:R-:W-:Y:S05]  /*ef080*/  BSYNC.RECONVERGENT B3 ;  /* 0x0000000000037941 */ /* 0x000fea0003800200 */
.L_x_2359:
[----:B------:R-:W2:Y:S04]  /*ef090*/  LDL.128 R88, [R1+0x3d70] ;  /* 0x003d700001587983 */ /* 0x000ea80000100c00 */
[----:B------:R-:W3:Y:S04]  /*ef0a0*/  LDL.64 R12, [R1+0x7a80] ;  /* 0x007a8000010c7983 */ /* 0x000ee80000100a00 */
[----:B------:R-:W4:Y:S01]  /*ef0b0*/  LDL.LU.64 R54, [R1+0x8098] ;  /* 0x0080980001367983 */ /* 0x000f220000300a00 */
[----:B0-----:R-:W-:Y:S01]  /*ef0c0*/  HFMA2 R8, -RZ, RZ, 0, 5.9604644775390625e-08 ;  /* 0x00000001ff087431 */ /* 0x001fe200000001ff */
[----:B------:R-:W-:Y:S01]  /*ef0d0*/  BSSY.RECONVERGENT B3, `(.L_x_2361) ;  /* 0x000001d000037945 */ /* 0x000fe20003800200 */
[----:B--2---:R-:W0:Y:S01]  /*ef0e0*/  MUFU.RCP64H R9, R89 ;  /* 0x0000005900097308 */ /* 0x004e220000001800 */
[----:B---3--:R-:W-:Y:S01]  /*ef0f0*/  IMAD.MOV.U32 R92, RZ, RZ, R12 ;  /* 0x000000ffff5c7224 */ /* 0x008fe200078e000c */
[----:B------:R-:W-:-:S02]  /*ef100*/  MOV R93, R13 ;  /* 0x0000000d005d7202 */ /* 0x000fc40000000f00 */
[----:B0-----:R-:W-:-:S08]  /*ef110*/  DFMA R12, -R88, R8, 1 ;  /* 0x3ff00000580c742b */ /* 0x001fd00000000108 */
[----:B------:R-:W-:-:S08]  /*ef120*/  DFMA R12, R12, R12, R12 ;  /* 0x0000000c0c0c722b */ /* 0x000fd0000000000c */
[----:B------:R-:W-:Y:S01]  /*ef130*/  DFMA R8, R8, R12, R8 ;  /* 0x0000000c0808722b */ /* 0x000fe20000000008 */
[----:B------:R-:W-:Y:S02]  /*ef140*/  IMAD.MOV.U32 R52, RZ, RZ, R90 ;  /* 0x000000ffff347224 */ /* 0x000fe400078e005a */
[----:B------:R-:W-:-:S05]  /*ef150*/  IMAD.MOV.U32 R53, RZ, RZ, R91 ;  /* 0x000000ffff357224 */ /* 0x000fca00078e005b */
[----:B------:R-:W-:-:S08]  /*ef160*/  DFMA R12, -R88, R8, 1 ;  /* 0x3ff00000580c742b */ /* 0x000fd00000000108 */
[----:B------:R-:W-:Y:S02]  /*ef170*/  DFMA R12, R8, R12, R8 ;  /* 0x0000000c080c722b */ /* 0x000fe40000000008 */
[----:B----4-:R-:W-:-:S08]  /*ef180*/  DFMA R8, -R52, R2, R54 ;  /* 0x000000023408722b */ /* 0x010fd00000000136 */
[----:B------:R-:W-:Y:S01]  /*ef190*/  DMUL R52, R8, R12 ;  /* 0x0000000c08347228 */ /* 0x000fe20000000000 */
[----:B------:R0:W-:Y:S07]  /*ef1a0*/  STL.128 [R1+0x8130], R88 ;  /* 0x0081305801007387 */ /* 0x0001ee0000100c00 */
[----:B------:R-:W-:-:S08]  /*ef1b0*/  DFMA R54, -R88, R52, R8 ;  /* 0x000000345836722b */ /* 0x000fd00000000108 */
[----:B0-----:R-:W-:Y:S01]  /*ef1c0*/  DFMA R90, R12, R54, R52 ;  /* 0x000000360c5a722b */ /* 0x001fe20000000034 */
        /* <DEDUP_REMOVED lines=13> */
.L_x_2362:
[----:B------:R-:W-:Y:S05]  /*ef2a0*/  BSYNC.RECONVERGENT B3 ;  /* 0x0000000000037941 */ /* 0x000fea0003800200 */
.L_x_2361:
        /* <DEDUP_REMOVED lines=30> */
.L_x_2364:
[----:B------:R-:W-:Y:S05]  /*ef490*/  BSYNC.RECONVERGENT B3 ;  /* 0x0000000000037941 */ /* 0x000fea0003800200 */
.L_x_2363:
        /* <DEDUP_REMOVED lines=10> */
[----:B------:R-:W-:Y:S01]  /*ef540*/  DFMA R8, R8, R12, R8 ;  /* 0x0000000c0808722b */ /* 0x000fe20000000008 */
[----:B------:R-:W-:Y:S01]  /*ef550*/  IMAD.MOV.U32 R52, RZ, RZ, R90 ;  /* 0x000000ffff347224 */ /* 0x000fe200078e005a */
[----:B------:R-:W-:-:S06]  /*ef560*/  MOV R53, R91 ;  /* 0x0000005b00357202 */ /* 0x000fcc0000000f00 */
        /* <DEDUP_REMOVED lines=20> */
.L_x_2366:
[----:B------:R-:W-:Y:S05]  /*ef6b0*/  BSYNC.RECONVERGENT B3 ;  /* 0x0000000000037941 */ /* 0x000fea0003800200 */
.L_x_2365:
[----:B------:R-:W2:Y:S04]  /*ef6c0*/  LDL.64 R52, [R1+0x7a28] ;  /* 0x007a280001347983 */ /* 0x000ea80000100a00 */
[----:B------:R-:W3:Y:S04]  /*ef6d0*/  LDL.LU.64 R12, [R1+0x78e8] ;  /* 0x0078e800010c7983 */ /* 0x000ee80000300a00 */
[----:B------:R-:W4:Y:S04]  /*ef6e0*/  LDL.128 R88, [R1+0x3d30] ;  /* 0x003d300001587983 */ /* 0x000f280000100c00 */
[----:B------:R-:W5:Y:S04]  /*ef6f0*/  LDL.64 R126, [R1+0x7a40] ;  /* 0x007a4000017e7983 */ /* 0x000f680000100a00 */
[----:B------:R-:W5:Y:S04]  /*ef700*/  LDL.64 R120, [R1+0x7a48] ;  /* 0x007a480001787983 */ /* 0x000f680000100a00 */
[----:B------:R-:W3:Y:S04]  /*ef710*/  LDL.128 R136, [R1+0x3d40] ;  /* 0x003d400001887983 */ /* 0x000ee80000100c00 */
[----:B------:R-:W5:Y:S01]  /*ef720*/  LDL.64 R94, [R1+0x7a80] ;  /* 0x007a8000015e7983 */ /* 0x000f620000100a00 */
[----:B--2---:R-:W-:Y:S01]  /*ef730*/  MOV R92, R52 ;  /* 0x00000034005c7202 */ /* 0x004fe20000000f00 */
[----:B------:R-:W-:-:S02]  /*ef740*/  IMAD.MOV.U32 R93, RZ, RZ, R53 ;  /* 0x000000ffff5d7224 */ /* 0x000fc400078e0035 */
[----:B------:R-:W2:Y:S01]  /*ef750*/  LDL.128 R52, [R1+0x3d20] ;  /* 0x003d200001347983 */ /* 0x000ea20000100c00 */
[----:B0-----:R-:W-:Y:S02]  /*ef760*/  IMAD.MOV.U32 R8, RZ, RZ, 0x1 ;  /* 0x00000001ff087424 */ /* 0x001fe400078e00ff */
[----:B----4-:R-:W-:Y:S01]  /*ef770*/  IMAD.MOV.U32 R124, RZ, RZ, R88 ;  /* 0x000000ffff7c7224 */ /* 0x010fe200078e0058 */
[----:B------:R-:W-:Y:S01]  /*ef780*/  MOV R125, R89 ;  /* 0x00000059007d7202 */ /* 0x000fe20000000f00 */
[----:B------:R-:W-:Y:S02]  /*ef790*/  IMAD.MOV.U32 R114, RZ, RZ, R90 ;  /* 0x000000ffff727224 */ /* 0x000fe400078e005a */
[----:B------:R-:W-:Y:S01]  /*ef7a0*/  IMAD.MOV.U32 R115, RZ, RZ, R91 ;  /* 0x000000ffff737224 */ /* 0x000fe200078e005b */
[----:B------:R3:W-:Y:S02]  /*ef7b0*/  STL.128 [R1+0x9a80], R88 ;  /* 0x009a805801007387 */ /* 0x0007e40000100c00 */
[----:B---3--:R-:W-:Y:S01]  /*ef7c0*/  MOV R90, R136 ;  /* 0x00000088005a7202 */ /* 0x008fe20000000f00 */
[----:B------:R-:W-:Y:S01]  /*ef7d0*/  IMAD.MOV.U32 R91, RZ, RZ, R137 ;  /* 0x000000ffff5b7224 */ /* 0x000fe200078e0089 */
[----:B------:R-:W-:Y:S01]  /*ef7e0*/  MOV R89, R139 ;  /* 0x0000008b00597202 */ /* 0x000fe20000000f00 */
[----:B------:R-:W-:Y:S01]  /*ef7f0*/  IMAD.MOV.U32 R88, RZ, RZ, R138 ;  /* 0x000000ffff587224 */ /* 0x000fe200078e008a */
[----:B------:R0:W-:Y:S04]  /*ef800*/  STL.128 [R1+0x9a10], R136 ;  /* 0x009a108801007387 */ /* 0x0001e80000100c00 */
[----:B------:R0:W-:Y:S01]  /*ef810*/  STL.64 [R1+0x6a68], R92 ;  /* 0x006a685c01007387 */ /* 0x0001e20000100a00 */
[----:B------:R-:W-:Y:S01]  /*ef820*/  BSSY.RECONVERGENT B3, `(.L_x_2367) ;  /* 0x000001b000037945 */ /* 0x000fe20003800200 */
[----:B--2---:R-:W1:Y:S01]  /*ef830*/  MUFU.RCP64H R9, R53 ;  /* 0x0000003500097308 */ /* 0x004e620000001800 */
[----:B------:R-:W-:-:S02]  /*ef840*/  DFMA R54, R54, -R92, R12 ;  /* 0x8000005c3636722b */ /* 0x000fc4000000000c */
[----:B-1----:R-:W-:-:S06]  /*ef850*/  DFMA R12, -R52, R8, 1 ;  /* 0x3ff00000340c742b */ /* 0x002fcc0000000108 */
[----:B-----5:R-:W-:Y:S02]  /*ef860*/  DFMA R54, -R124, R126, R54 ;  /* 0x0000007e7c36722b */ /* 0x020fe40000000136 */
[----:B------:R-:W-:-:S08]  /*ef870*/  DFMA R12, R12, R12, R12 ;  /* 0x0000000c0c0c722b */ /* 0x000fd0000000000c */
[----:B------:R-:W-:Y:S02]  /*ef880*/  DFMA R12, R8, R12, R8 ;  /* 0x0000000c080c722b */ /* 0x000fe40000000008 */
[----:B------:R-:W-:-:S06]  /*ef890*/  DFMA R8, -R114, R120, R54 ;  /* 0x000000787208722b */ /* 0x000fcc0000000136 */
[----:B------:R-:W-:Y:S02]  /*ef8a0*/  DFMA R54, -R52, R12, 1 ;  /* 0x3ff000003436742b */ /* 0x000fe4000000010c */
[----:B------:R-:W-:-:S06]  /*ef8b0*/  DFMA R8, -R90, R94, R8 ;  /* 0x0000005e5a08722b */ /* 0x000fcc0000000108 */
[----:B------:R-:W-:Y:S02]  /*ef8c0*/  DFMA R12, R12, R54, R12 ;  /* 0x000000360c0c722b */ /* 0x000fe4000000000c */
        /* <DEDUP_REMOVED lines=16> */
.L_x_2368:
[----:B------:R-:W-:Y:S05]  /*ef9d0*/  BSYNC.RECONVERGENT B3 ;  /* 0x0000000000037941 */ /* 0x000fea0003800200 */
.L_x_2367:
[----:B------:R-:W2:Y:S04]  /*ef9e0*/  LDL.128 R88, [R1+0x3d00] ;  /* 0x003d000001587983 */ /* 0x000ea80000100c00 */
[----:B------:R-:W3:Y:S04]  /*ef9f0*/  LDL.64 R12, [R1+0x7c20] ;  /* 0x007c2000010c7983 */ /* 0x000ee80000100a00 */
        /* <DEDUP_REMOVED lines=31> */
.L_x_2370:
[----:B------:R-:W-:Y:S05]  /*efbf0*/  BSYNC.RECONVERGENT B3 ;  /* 0x0000000000037941 */ /* 0x000fea0003800200 */
.L_x_2369:
        /* <DEDUP_REMOVED lines=30> */
.L_x_2372:
[----:B------:R-:W-:Y:S05]  /*efde0*/  BSYNC.RECONVERGENT B3 ;  /* 0x0000000000037941 */ /* 0x000fea0003800200 */
.L_x_2371:
[----:B------:R-:W2:Y:S04]  /*efdf0*/  LDL.128 R52, [R1+0x3cd0] ;  /* 0x003cd00001347983 */ /* 0x000ea80000100c00 */
[----:B------:R-:W3:Y:S04]  /*efe00*/  LDL.64 R12, [R1+0x7c10] ;  /* 0x007c1000010c7983 */ /* 0x000ee80000100a00 */
[----:B------:R-:W4:Y:S04]  /*efe10*/  LDL.128 R124, [R1+0x3ce0] ;  /* 0x003ce000017c7983 */ /* 0x000f280000100c00 */
[----:B------:R-:W5:Y:S04]  /*efe20*/  LDL.LU.64 R94, [R1+0x82e8] ;  /* 0x0082e800015e7983 */ /* 0x000f680000300a00 */
[----:B------:R-:W5:Y:S01]  /*efe30*/  LDL.64 R90, [R1+0x7b90] ;  /* 0x007b9000015a7983 */ /* 0x000f620000100a00 */
[----:B0-----:R-:W-:Y:S01]  /*efe40*/  HFMA2 R8, -RZ, RZ, 0, 5.9604644775390625e-08 ;  /* 0x00000001ff087431 */ /* 0x001fe200000001ff */
[----:B------:R-:W-:Y:S01]  /*efe50*/  BSSY.RECONVERGENT B3, `(.L_x_2373) ;  /* 0x0000023000037945 */ /* 0x000fe20003800200 */
[----:B--2---:R-:W-:-:S04]  /*efe60*/  IMAD.MOV.U32 R89, RZ, RZ, R55 ;  /* 0x000000ffff597224 */ /* 0x004fc800078e0037 */
[----:B------:R-:W0:Y:S01]  /*efe70*/  MUFU.RCP64H R9, R89 ;  /* 0x0000005900097308 */ /* 0x000e220000001800 */
[----:B------:R-:W-:Y:S01]  /*efe80*/  MOV R88, R54 ;  /* 0x0000003600587202 */ /* 0x000fe20000000f00 */
[----:B---3--:R-:W-:Y:S02]  /*efe90*/  IMAD.MOV.U32 R92, RZ, RZ, R12 ;  /* 0x000000ffff5c7224 */ /* 0x008fe400078e000c */
[----:B------:R-:W-:-:S03]  /*efea0*/  IMAD.MOV.U32 R93, RZ, RZ, R13 ;  /* 0x000000ffff5d7224 */ /* 0x000fc600078e000d */
[----:B0-----:R-:W-:-:S08]  /*efeb0*/  DFMA R12, -R88, R8, 1 ;  /* 0x3ff00000580c742b */ /* 0x001fd00000000108 */
[----:B------:R-:W-:Y:S01]  /*efec0*/  DFMA R12, R12, R12, R12 ;  /* 0x0000000c0c0c722b */ /* 0x000fe2000000000c */
[----:B------:R4:W-:Y:S07]  /*efed0*/  STL.128 [R1+0x8110], R52 ;  /* 0x0081103401007387 */ /* 0x0009ee0000100c00 */
[----:B------:R-:W-:Y:S01]  /*efee0*/  DFMA R12, R8, R12, R8 ;  /* 0x0000000c080c722b */ /* 0x000fe20000000008 */
[----:B----4-:R-:W-:Y:S01]  /*efef0*/  IMAD.MOV.U32 R52, RZ, RZ, R124 ;  /* 0x000000ffff347224 */ /* 0x010fe200078e007c */
[----:B------:R-:W-:Y:S01]  /*eff00*/  MOV R53, R125 ;  /* 0x0000007d00357202 */ /* 0x000fe20000000f00 */
[----:B------:R-:W-:-:S02]  /*eff10*/  IMAD.MOV.U32 R54, RZ, RZ, R126 ;  /* 0x000000ffff367224 */ /* 0x000fc400078e007e */
[----:B------:R-:W-:-:S03]  /*eff20*/  IMAD.MOV.U32 R55, RZ, RZ, R127 ;  /* 0x000000ffff377224 */ /* 0x000fc600078e007f */
[----:B-----5:R-:W-:Y:S02]  /*eff30*/  DFMA R8, -R52, R90, R94 ;  /* 0x0000005a3408722b */ /* 0x020fe4000000015e */
[----:B------:R-:W-:-:S06]  /*eff40*/  DFMA R52, -R88, R12, 1 ;  /* 0x3ff000005834742b */ /* 0x000fcc000000010c */
[----:B------:R-:W-:Y:S02]  /*eff50*/  DFMA R8, -R54, R6, R8 ;  /* 0x000000063608722b */ /* 0x000fe40000000108 */
[----:B------:R-:W-:-:S08]  /*eff60*/  DFMA R12, R12, R52, R12 ;  /* 0x000000340c0c722b */ /* 0x000fd0000000000c */
[----:B------:R-:W-:-:S08]  /*eff70*/  DMUL R52, R8, R12 ;  /* 0x0000000c08347228 */ /* 0x000fd00000000000 */
[----:B------:R-:W-:-:S08]  /*eff80*/  DFMA R54, -R88, R52, R8 ;  /* 0x000000345836722b */ /* 0x000fd00000000108 */
[----:B------:R-:W-:Y:S01]  /*eff90*/  DFMA R90, R12, R54, R52 ;  /* 0x000000360c5a722b */ /* 0x000fe20000000034 */
[----:B------:R0:W-:Y:S04]  /*effa0*/  STL.128 [R1+0x8180], R124 ;  /* 0x0081807c01007387 */ /* 0x0001e80000100c00 */
[----:B------:R0:W-:Y:S04]  /*effb0*/  STL.64 [R1+0x6a50], R92 ;  /* 0x006a505c01007387 */ /* 0x0001e80000100a00 */
[----:B------:R0:W-:Y:S01]  /*effc0*/  STL.64 [R1+0x7c00], R90 ;  /* 0x007c005a01007387 */ /* 0x0001e20000100a00 */
[----:B------:R-:W-:Y:S01]  /*effd0*/  FFMA R0, RZ, R89, R91 ;  /* 0x00000059ff007223 */ /* 0x000fe2000000005b */
[----:B------:R-:W-:-:S04]  /*effe0*/  FSETP.GEU.AND P2, PT, |R9|, 6.5827683646048100446e-37, PT ;  /* 0x036000000900780b */ /* 0x000fc80003f4e200 */
        /* <DEDUP_REMOVED lines=9> */
.L_x_2374:
[----:B------:R-:W-:Y:S05]  /*f0080*/  BSYNC.RECONVERGENT B3 ;  /* 0x0000000000037941 */ /* 0x000fea0003800200 */
.L_x_2373:
[----:B------:R-:W2:Y:S04]  /*f0090*/  LDL.64 R12, [R1+0x7c00] ;  /* 0x007c0000010c7983 */ /* 0x000ea80000100a00 */
[----:B------:R-:W3:Y:S04]  /*f00a0*/  LDL.128 R52, [R1+0x3cb0] ;  /* 0x003cb00001347983 */ /* 0x000ee80000100c00 */
[----:B------:R-:W4:Y:S04]  /*f00b0*/  LDL.LU.64 R124, [R1+0x82e0] ;  /* 0x0082e000017c7983 */ /* 0x000f280000300a00 */
[----:B------:R-:W4:Y:S04]  /*f00c0*/  LDL.64 R120, [R1+0x7b58] ;  /* 0x007b580001787983 */ /* 0x000f280000100a00 */
[----:B------:R-:W5:Y:S04]  /*f00d0*/  LDL.64 R114, [R1+0x7970] ;  /* 0x0079700001727983 */ /* 0x000f680000100a00 */
[----:B------:R-:W5:Y:S01]  /*f00e0*/  LDL.64 R94, [R1+0x8110] ;  /* 0x00811000015e7983 */ /* 0x000f620000100a00 */
[----:B--2---:R-:W-:Y:S01]  /*f00f0*/  IMAD.MOV.U32 R92, RZ, RZ, R12 ;  /* 0x000000ffff5c7224 */ /* 0x004fe200078e000c */
[----:B------:R-:W-:Y:S01]  /*f0100*/  MOV R93, R13 ;  /* 0x0000000d005d7202 */ /* 0x000fe20000000f00 */
[----:B---3--:R-:W-:Y:S01]  /*f0110*/  IMAD.MOV.U32 R12, RZ, RZ, R54 ;  /* 0x000000ffff0c7224 */ /* 0x008fe200078e0036 */
[----:B------:R1:W-:Y:S01]  /*f0120*/  STL.128 [R1+0x8040], R52 ;  /* 0x0080403401007387 */ /* 0x0003e20000100c00 */
[----:B------:R-:W-:Y:S01]  /*f0130*/  IMAD.MOV.U32 R13, RZ, RZ, R55 ;  /* 0x000000ffff0d7224 */ /* 0x000fe200078e0037 */
[----:B------:R-:W-:Y:S01]  /*f0140*/  MOV R90, R52 ;  /* 0x00000034005a7202 */ /* 0x000fe20000000f00 */
[----:B------:R-:W-:-:S02]  /*f0150*/  IMAD.MOV.U32 R91, RZ, RZ, R53 ;  /* 0x000000ffff5b7224 */ /* 0x000fc400078e0035 */
[----:B-1----:R-:W5:Y:S02]  /*f0160*/  LDL.128 R52, [R1+0x3cc0] ;  /* 0x003cc00001347983 */ /* 0x002f640000100c00 */
[----:B0-----:R-:W0:Y:S01]  /*f0170*/  MUFU.RCP64H R9, R91 ;  /* 0x0000005b00097308 */ /* 0x001e220000001800 */
[----:B------:R-:W-:Y:S01]  /*f0180*/  IMAD.MOV.U32 R8, RZ, RZ, 0x1 ;  /* 0x00000001ff087424 */ /* 0x000fe200078e00ff */
[----:B----4-:R-:W-:-:S05]  /*f0190*/  DFMA R12, -R12, R120, R124 ;  /* 0x000000780c0c722b */ /* 0x010fca000000017c */
[----:B0-----:R-:W-:-:S08]  /*f01a0*/  DFMA R88, -R90, R8, 1 ;  /* 0x3ff000005a58742b */ /* 0x001fd00000000108 */
[----:B------:R-:W-:-:S08]  /*f01b0*/  DFMA R88, R88, R88, R88 ;  /* 0x000000585858722b */ /* 0x000fd00000000058 */
[----:B------:R-:W-:Y:S01]  /*f01c0*/  DFMA R8, R8, R88, R8 ;  /* 0x000000580808722b */ /* 0x000fe20000000008 */
[----:B------:R0:W-:Y:S01]  /*f01d0*/  STL.64 [R1+0x6a48], R92 ;  /* 0x006a485c01007387 */ /* 0x0001e20000100a00 */
[----:B------:R-:W-:Y:S01]  /*f01e0*/  BSSY.RECONVERGENT B3, `(.L_x_2375) ;  /* 0x0000017000037945 */ /* 0x000fe20003800200 */
[----:B-----5:R-:W-:-:S05]  /*f01f0*/  DFMA R12, -R52, R114, R12 ;  /* 0x00000072340c722b */ /* 0x020fca000000010c */
[----:B------:R-:W-:-:S03]  /*f0200*/  DFMA R52, -R90, R8, 1 ;  /* 0x3ff000005a34742b */ /* 0x000fc60000000108 */
[----:B------:R-:W-:-:S05]  /*f0210*/  DFMA R12, -R54, R6, R12 ;  /* 0x00000006360c722b */ /* 0x000fca000000010c */
[----:B------:R-:W-:-:S03]  /*f0220*/  DFMA R8, R8, R52, R8 ;  /* 0x000000340808722b */ /* 0x000fc60000000008 */
        /* <DEDUP_REMOVED lines=18> */
.L_x_2376:
[----:B------:R-:W-:Y:S05]  /*f0350*/  BSYNC.RECONVERGENT B3 ;  /* 0x0000000000037941 */ /* 0x000fea0003800200 */
.L_x_2375:
[----:B0-----:R-:W2:Y:S04]  /*f0360*/  LDL.64 R8, [R1+0x7bf8] ;  /* 0x007bf80001087983 */ /* 0x001ea80000100a00 */
[----:B------:R-:W3:Y:S04]  /*f0370*/  LDL.128 R52, [R1+0x3c70] ;  /* 0x003c700001347983 */ /* 0x000ee80000100c00 */
[----:B------:R-:W4:Y:S01]  /*f0380*/  LDL.LU.64 R124, [R1+0x8338] ;  /* 0x00833800017c7983 */ /* 0x000f220000300a00 */
[----:B--2---:R-:W-:Y:S01]  /*f0390*/  MOV R94, R8 ;  /* 0x00000008005e7202 */ /* 0x004fe20000000f00 */
[----:B------:R-:W-:-:S02]  /*f03a0*/  IMAD.MOV.U32 R95, RZ, RZ, R9 ;  /* 0x000000ffff5f7224 */ /* 0x000fc400078e0009 */
[----:B---3--:R-:W-:Y:S01]  /*f03b0*/  IMAD.MOV.U32 R8, RZ, RZ, R52 ;  /* 0x000000ffff087224 */ /* 0x008fe200078e0034 */
[----:B------:R-:W-:Y:S01]  /*f03c0*/  MOV R9, R53 ;  /* 0x0000003500097202 */ /* 0x000fe20000000f00 */
[----:B------:R0:W-:Y:S01]  /*f03d0*/  STL.128 [R1+0x8170], R52 ;  /* 0x0081703401007387 */ /* 0x0001e20000100c00 */
[----:B------:R-:W-:Y:S02]  /*f03e0*/  IMAD.MOV.U32 R120, RZ, RZ, R54 ;  /* 0x000000ffff787224 */ /* 0x000fe400078e0036 */
[----:B------:R-:W-:Y:S02]  /*f03f0*/  IMAD.MOV.U32 R121, RZ, RZ, R55 ;  /* 0x000000ffff797224 */ /* 0x000fe400078e0037 */
[----:B0-----:R-:W2:Y:S02]  /*f0400*/  LDL.128 R52, [R1+0x3c80] ;  /* 0x003c800001347983 */ /* 0x001ea40000100c00 */
[----:B--2---:R-:W-:Y:S01]  /*f0410*/  MOV R12, R52 ;  /* 0x00000034000c7202 */ /* 0x004fe20000000f00 */
[----:B------:R-:W-:Y:S01]  /*f0420*/  IMAD.MOV.U32 R13, RZ, RZ, R53 ;  /* 0x000000ffff0d7224 */ /* 0x000fe200078e0035 */
[----:B------:R0:W-:Y:S01]  /*f0430*/  STL.128 [R1+0x9a00], R52 ;  /* 0x009a003401007387 */ /* 0x0001e20000100c00 */
[----:B------:R-:W-:Y:S01]  /*f0440*/  IMAD.MOV.U32 R114, RZ, RZ, R54 ;  /* 0x000000ffff727224 */ /* 0x000fe200078e0036 */
[----:B------:R-:W-:-:S02]  /*f0450*/  MOV R115, R55 ;  /* 0x0000003700737202 */ /* 0x000fc40000000f00 */
[----:B0-----:R-:W2:Y:S04]  /*f0460*/  LDL.128 R52, [R1+0x3c60] ;  /* 0x003c600001347983 */ /* 0x001ea80000100c00 */
[----:B--2---:R0:W-:Y:S01]  /*f0470*/  STL.128 [R1+0x8060], R52 ;  /* 0x0080603401007387 */ /* 0x0041e20000100c00 */
[----:B------:R-:W-:Y:S02]  /*f0480*/  IMAD.MOV.U32 R90, RZ, RZ, R54 ;  /* 0x000000ffff5a7224 */ /* 0x000fe400078e0036 */
[----:B------:R-:W-:Y:S02]  /*f0490*/  IMAD.MOV.U32 R91, RZ, RZ, R55 ;  /* 0x000000ffff5b7224 */ /* 0x000fe400078e0037 */
[----:B0-----:R-:W2:Y:S01]  /*f04a0*/  LDL.128 R52, [R1+0x3c90] ;  /* 0x003c900001347983 */ /* 0x001ea20000100c00 */
[----:B----4-:R-:W-:-:S08]  /*f04b0*/  DFMA R8, -R8, R26, R124 ;  /* 0x0000001a0808722b */ /* 0x010fd0000000017c */
[----:B------:R-:W-:-:S08]  /*f04c0*/  DFMA R8, -R120, R102, R8 ;  /* 0x000000667808722b */ /* 0x000fd00000000108 */
[----:B------:R-:W-:Y:S02]  /*f04d0*/  DFMA R12, -R12, R118, R8 ;  /* 0x000000760c0c722b */ /* 0x000fe40000000108 */
[----:B------:R-:W0:Y:S01]  /*f04e0*/  MUFU.RCP64H R9, R91 ;  /* 0x0000005b00097308 */ /* 0x000e220000001800 */
[----:B------:R-:W-:Y:S01]  /*f04f0*/  IMAD.MOV.U32 R8, RZ, RZ, 0x1 ;  /* 0x00000001ff087424 */ /* 0x000fe200078e00ff */
[----:B--2---:R-:W-:Y:S01]  /*f0500*/  MOV R88, R52 ;  /* 0x0000003400587202 */ /* 0x004fe20000000f00 */
[----:B------:R-:W-:Y:S01]  /*f0510*/  IMAD.MOV.U32 R89, RZ, RZ, R53 ;  /* 0x000000ffff597224 */ /* 0x000fe200078e0035 */
[----:B------:R1:W-:Y:S01]  /*f0520*/  STL.128 [R1+0x9900], R52 ;  /* 0x0099003401007387 */ /* 0x0003e20000100c00 */
[----:B------:R-:W-:Y:S01]  /*f0530*/  IMAD.MOV.U32 R92, RZ, RZ, R54 ;  /* 0x000000ffff5c7224 */ /* 0x000fe200078e0036 */
[----:B------:R-:W-:Y:S02]  /*f0540*/  MOV R93, R55 ;  /* 0x00000037005d7202 */ /* 0x000fe40000000f00 */
[----:B-1----:R-:W2:Y:S01]  /*f0550*/  LDL.128 R52, [R1+0x3ca0] ;  /* 0x003ca00001347983 */ /* 0x002ea20000100c00 */
[----:B------:R-:W-:-:S08]  /*f0560*/  DFMA R12, -R114, R30, R12 ;  /* 0x0000001e720c722b */ /* 0x000fd0000000010c */
        /* <DEDUP_REMOVED lines=26> */
.L_x_2378:
[----:B------:R-:W-:Y:S05]  /*f0710*/  BSYNC.RECONVERGENT B3 ;  /* 0x0000000000037941 */ /* 0x000fea0003800200 */
.L_x_2377:
[----:B------:R-:W2:Y:S04]  /*f0720*/  LDL.64 R12, [R1+0x7bf0] ;  /* 0x007bf000010c7983 */ /* 0x000ea80000100a00 */
[----:B------:R-:W3:Y:S04]  /*f0730*/  LDL.128 R92, [R1+0x3c50] ;  /* 0x003c5000015c7983 */ /* 0x000ee80000100c00 */
[----:B------:R-:W4:Y:S01]  /*f0740*/  LDL.64 R54, [R1+0x8060] ;  /* 0x0080600001367983 */ /* 0x000f220000100a00 */
[----:B0-----:R-:W0:Y:S01]  /*f0750*/  MUFU.RCP64H R9, R243 ;  /* 0x000000f300097308 */ /* 0x001e220000001800 */
[----:B------:R-:W-:Y:S01]  /*f0760*/  HFMA2 R8, -RZ, RZ, 0, 5.9604644775390625e-08 ;  /* 0x00000001ff087431 */ /* 0x000fe200000001ff */
[----:B------:R-:W-:Y:S01]  /*f0770*/  BSSY.RECONVERGENT B3, `(.L_x_2379) ;  /* 0x0000020000037945 */ /* 0x000fe20003800200 */
[----:B--2---:R-:W-:Y:S01]  /*f0780*/  MOV R90, R12 ;  /* 0x0000000c005a7202 */ /* 0x004fe20000000f00 */
[----:B------:R-:W-:-:S03]  /*f0790*/  IMAD.MOV.U32 R91, RZ, RZ, R13 ;  /* 0x000000ffff5b7224 */ /* 0x000fc600078e000d */
[----:B0-----:R-:W-:Y:S01]  /*f07a0*/  DFMA R12, -R242, R8, 1 ;  /* 0x3ff00000f20c742b */ /* 0x001fe20000000108 */
[----:B---3--:R-:W-:Y:S01]  /*f07b0*/  IMAD.MOV.U32 R88, RZ, RZ, R92 ;  /* 0x000000ffff587224 */ /* 0x008fe200078e005c */
[----:B------:R-:W-:-:S06]  /*f07c0*/  MOV R89, R93 ;  /* 0x0000005d00597202 */ /* 0x000fcc0000000f00 */
[----:B------:R-:W-:Y:S01]  /*f07d0*/  DFMA R12, R12, R12, R12 ;  /* 0x0000000c0c0c722b */ /* 0x000fe2000000000c */
[----:B------:R-:W-:Y:S02]  /*f07e0*/  IMAD.MOV.U32 R52, RZ, RZ, R94 ;  /* 0x000000ffff347224 */ /* 0x000fe400078e005e */
[----:B------:R-:W-:-:S05]  /*f07f0*/  IMAD.MOV.U32 R53, RZ, RZ, R95 ;  /* 0x000000ffff357224 */ /* 0x000fca00078e005f */
[----:B------:R-:W-:Y:S02]  /*f0800*/  DFMA R12, R8, R12, R8 ;  /* 0x0000000c080c722b */ /* 0x000fe40000000008 */
[----:B------:R-:W-:-:S08]  /*f0810*/  DFMA R8, -R88, R26, R240 ;  /* 0x0000001a5808722b */ /* 0x000fd000000001f0 */
[----:B------:R-:W-:Y:S02]  /*f0820*/  DFMA R8, -R52, R102, R8 ;  /* 0x000000663408722b */ /* 0x000fe40000000108 */
[----:B------:R-:W-:-:S06]  /*f0830*/  DFMA R52, -R242, R12, 1 ;  /* 0x3ff00000f234742b */ /* 0x000fcc000000010c */
[----:B----4-:R-:W-:Y:S02]  /*f0840*/  DFMA R8, -R54, R2, R8 ;  /* 0x000000023608722b */ /* 0x010fe40000000108 */
        /* <DEDUP_REMOVED lines=18> */
.L_x_2380:
[----:B------:R-:W-:Y:S05]  /*f0970*/  BSYNC.RECONVERGENT B3 ;  /* 0x0000000000037941 */ /* 0x000fea0003800200 */
.L_x_2379:
[----:B------:R-:W2:Y:S04]  /*f0980*/  LDL.128 R88, [R1+0x3bf0] ;  /* 0x003bf00001587983 */ /* 0x000ea80000100c00 */
[----:B0-----:R-:W3:Y:S04]  /*f0990*/  LDL.64 R8, [R1+0x7be8] ;  /* 0x007be80001087983 */ /* 0x001ee80000100a00 */
[----:B------:R-:W4:Y:S04]  /*f09a0*/  LDL.128 R52, [R1+0x3bd0] ;  /* 0x003bd00001347983 */ /* 0x000f280000100c00 */
[----:B------:R-:W5:Y:S04]  /*f09b0*/  LDL.LU.64 R148, [R1+0x7718] ;  /* 0x0077180001947983 */ /* 0x000f680000300a00 */
[----:B------:R-:W5:Y:S04]  /*f09c0*/  LDL.64 R146, [R1+0x79e0] ;  /* 0x0079e00001927983 */ /* 0x000f680000100a00 */
[----:B------:R-:W5:Y:S04]  /*f09d0*/  LDL.64 R142, [R1+0x79e8] ;  /* 0x0079e800018e7983 */ /* 0x000f680000100a00 */
[----:B------:R-:W5:Y:S04]  /*f09e0*/  LDL.64 R140, [R1+0x79f8] ;  /* 0x0079f800018c7983 */ /* 0x000f680000100a00 */
[----:B------:R-:W5:Y:S04]  /*f09f0*/  LDL.64 R134, [R1+0x7a20] ;  /* 0x007a200001867983 */ /* 0x000f680000100a00 */
[----:B------:R-:W5:Y:S04]  /*f0a00*/  LDL.64 R120, [R1+0x7900] ;  /* 0x0079000001787983 */ /* 0x000f680000100a00 */
[----:B------:R-:W5:Y:S01]  /*f0a10*/  LDL.LU.64 R94, [R1+0x7de0] ;  /* 0x007de000015e7983 */ /* 0x000f620000300a00 */
[----:B--2---:R-:W-:Y:S01]  /*f0a20*/  IMAD.MOV.U32 R138, RZ, RZ, R88 ;  /* 0x000000ffff8a7224 */ /* 0x004fe200078e0058 */
[----:B------:R-:W-:-:S02]  /*f0a30*/  MOV R139, R89 ;  /* 0x00000059008b7202 */ /* 0x000fc40000000f00 */
[----:B------:R0:W-:Y:S01]  /*f0a40*/  STL.128 [R1+0x98f0], R88 ;  /* 0x0098f05801007387 */ /* 0x0001e20000100c00 */
[----:B------:R-:W-:Y:S01]  /*f0a50*/  IMAD.MOV.U32 R136, RZ, RZ, R90 ;  /* 0x000000ffff887224 */ /* 0x000fe200078e005a */
[----:B---3--:R-:W-:Y:S01]  /*f0a60*/  MOV R93, R9 ;  /* 0x00000009005d7202 */ /* 0x008fe20000000f00 */
[----:B------:R-:W-:Y:S02]  /*f0a70*/  IMAD.MOV.U32 R137, RZ, RZ, R91 ;  /* 0x000000ffff897224 */ /* 0x000fe400078e005b */
[----:B------:R-:W-:Y:S01]  /*f0a80*/  IMAD.MOV.U32 R92, RZ, RZ, R8 ;  /* 0x000000ffff5c7224 */ /* 0x000fe200078e0008 */
[----:B0-----:R-:W2:Y:S01]  /*f0a90*/  LDL.128 R88, [R1+0x3c00] ;  /* 0x003c000001587983 */ /* 0x001ea20000100c00 */
[----:B----4-:R-:W-:Y:S01]  /*f0aa0*/  IMAD.MOV.U32 R8, RZ, RZ, R52 ;  /* 0x000000ffff087224 */ /* 0x010fe200078e0034 */
[----:B------:R-:W-:Y:S01]  /*f0ab0*/  MOV R144, R54 ;  /* 0x0000003600907202 */ /* 0x000fe20000000f00 */
[----:B------:R-:W-:Y:S01]  /*f0ac0*/  IMAD.MOV.U32 R9, RZ, RZ, R53 ;  /* 0x000000ffff097224 */ /* 0x000fe200078e0035 */
[----:B------:R0:W-:Y:S01]  /*f0ad0*/  STL.128 [R1+0x98e0], R52 ;  /* 0x0098e03401007387 */ /* 0x0001e20000100c00 */
[----:B------:R-:W-:-:S03]  /*f0ae0*/  IMAD.MOV.U32 R145, RZ, RZ, R55 ;  /* 0x000000ffff917224 */ /* 0x000fc600078e0037 */
[----:B0-----:R-:W3:Y:S01]  /*f0af0*/  LDL.128 R52, [R1+0x3be0] ;  /* 0x003be00001347983 */ /* 0x001ee20000100c00 */
[----:B--2---:R-:W-:Y:S01]  /*f0b00*/  MOV R126, R88 ;  /* 0x00000058007e7202 */ /* 0x004fe20000000f00 */
[----:B------:R-:W-:Y:S02]  /*f0b10*/  IMAD.MOV.U32 R127, RZ, RZ, R89 ;  /* 0x000000ffff7f7224 */ /* 0x000fe400078e0059 */
[----:B------:R0:W-:Y:S01]  /*f0b20*/  STL.128 [R1+0x99d0], R88 ;  /* 0x0099d05801007387 */ /* 0x0001e20000100c00 */
[----:B------:R-:W-:Y:S01]  /*f0b30*/  IMAD.MOV.U32 R124, RZ, RZ, R90 ;  /* 0x000000ffff7c7224 */ /* 0x000fe200078e005a */
[----:B------:R-:W-:Y:S02]  /*f0b40*/  MOV R125, R91 ;  /* 0x0000005b007d7202 */ /* 0x000fe40000000f00 */
[----:B0-----:R-:W2:Y:S01]  /*f0b50*/  LDL.128 R88, [R1+0x3c10] ;  /* 0x003c100001587983 */ /* 0x001ea20000100c00 */
[----:B-----5:R-:W-:-:S08]  /*f0b60*/  DFMA R8, -R8, R146, R148 ;  /* 0x000000920808722b */ /* 0x020fd00000000194 */
[----:B------:R-:W-:-:S08]  /*f0b70*/  DFMA R8, -R144, R26, R8 ;  /* 0x0000001a9008722b */ /* 0x000fd00000000108 */
[----:B---3--:R-:W-:-:S08]  /*f0b80*/  DFMA R8, -R52, R102, R8 ;  /* 0x000000663408722b */ /* 0x008fd00000000108 */
[----:B------:R-:W-:-:S08]  /*f0b90*/  DFMA R8, -R54, R142, R8 ;  /* 0x0000008e3608722b */ /* 0x000fd00000000108 */
[----:B------:R-:W-:-:S08]  /*f0ba0*/  DFMA R8, -R138, R140, R8 ;  /* 0x0000008c8a08722b */ /* 0x000fd00000000108 */
[----:B------:R-:W-:Y:S01]  /*f0bb0*/  DFMA R8, -R136, R118, R8 ;  /* 0x000000768808722b */ /* 0x000fe20000000108 */
[----:B--2---:R-:W-:Y:S01]  /*f0bc0*/  IMAD.MOV.U32 R12, RZ, RZ, R88 ;  /* 0x000000ffff0c7224 */ /* 0x004fe200078e0058 */
[----:B------:R0:W-:Y:S01]  /*f0bd0*/  STL.128 [R1+0x9910], R88 ;  /* 0x0099105801007387 */ /* 0x0001e20000100c00 */
[----:B------:R-:W-:Y:S01]  /*f0be0*/  IMAD.MOV.U32 R13, RZ, RZ, R89 ;  /* 0x000000ffff0d7224 */ /* 0x000fe200078e0059 */
[----:B------:R-:W-:Y:S01]  /*f0bf0*/  MOV R114, R90 ;  /* 0x0000005a00727202 */ /* 0x000fe20000000f00 */
[----:B------:R-:W-:Y:S02]  /*f0c00*/  IMAD.MOV.U32 R115, RZ, RZ, R91 ;  /* 0x000000ffff737224 */ /* 0x000fe400078e005b */
[----:B0-----:R-:W2:Y:S01]  /*f0c10*/  LDL.128 R88, [R1+0x3c20] ;  /* 0x003c200001587983 */ /* 0x001ea20000100c00 */
[----:B------:R-:W-:-:S08]  /*f0c20*/  DFMA R8, -R126, R134, R8 ;  /* 0x000000867e08722b */ /* 0x000fd00000000108 */
[----:B------:R-:W-:-:S08]  /*f0c30*/  DFMA R8, -R124, R30, R8 ;  /* 0x0000001e7c08722b */ /* 0x000fd00000000108 */
[----:B------:R-:W-:Y:S02]  /*f0c40*/  DFMA R12, -R12, R98, R8 ;  /* 0x000000620c0c722b */ /* 0x000fe40000000108 */
[----:B------:R-:W0:Y:S01]  /*f0c50*/  MUFU.RCP64H R9, R247 ;  /* 0x000000f700097308 */ /* 0x000e220000001800 */
[----:B------:R-:W-:-:S05]  /*f0c60*/  IMAD.MOV.U32 R8, RZ, RZ, 0x1 ;  /* 0x00000001ff087424 */ /* 0x000fca00078e00ff */
[----:B------:R-:W-:Y:S02]  /*f0c70*/  DFMA R12, -R114, R120, R12 ;  /* 0x00000078720c722b */ /* 0x000fe4000000010c */
[----:B0-----:R-:W-:-:S08]  /*f0c80*/  DFMA R52, -R246, R8, 1 ;  /* 0x3ff00000f634742b */ /* 0x001fd00000000108 */
[----:B------:R-:W-:-:S08]  /*f0c90*/  DFMA R52, R52, R52, R52 ;  /* 0x000000343434722b */ /* 0x000fd00000000034 */
[----:B------:R-:W-:Y:S01]  /*f0ca0*/  DFMA R52, R8, R52, R8 ;  /* 0x000000340834722b */ /* 0x000fe20000000008 */
[----:B------:R0:W-:Y:S01]  /*f0cb0*/  STL.64 [R1+0x6a30], R92 ;  /* 0x006a305c01007387 */ /* 0x0001e20000100a00 */
[----:B------:R-:W-:Y:S01]  /*f0cc0*/  BSSY.RECONVERGENT B3, `(.L_x_2381) ;  /* 0x0000015000037945 */ /* 0x000fe20003800200 */
[----:B--2---:R-:W-:-:S08]  /*f0cd0*/  DFMA R12, -R88, R70, R12 ;  /* 0x00000046580c722b */ /* 0x004fd0000000010c */
        /* <DEDUP_REMOVED lines=19> */
.L_x_2382:
[----:B------:R-:W-:Y:S05]  /*f0e10*/  BSYNC.RECONVERGENT B3 ;  /* 0x0000000000037941 */ /* 0x000fea0003800200 */
.L_x_2381:
[----:B------:R-:W2:Y:S04]  /*f0e20*/  LDL.64 R54, [R1+0x9a90] ;  /* 0x009a900001367983 */ /* 0x000ea80000100a00 */
[----:B------:R-:W3:Y:S01]  /*f0e30*/  LDL.64 R90, [R1+0x7bd8] ;  /* 0x007bd800015a7983 */ /* 0x000ee20000100a00 */
        /* <DEDUP_REMOVED lines=8> */
[----:B--2---:R-:W-:-:S08]  /*f0ec0*/  DMUL R12, R8, R54 ;  /* 0x00000036080c7228 */ /* 0x004fd00000000000 */
        /* <DEDUP_REMOVED lines=17> */
.L_x_2384:
[----:B------:R-:W-:Y:S05]  /*f0fe0*/  BSYNC.RECONVERGENT B3 ;  /* 0x0000000000037941 */ /* 0x000fea0003800200 */
.L_x_2383:
[----:B------:R-:W2:Y:S04]  /*f0ff0*/  LDL.128 R176, [R1+0x3ba0] ;  /* 0x003ba00001b07983 */ /* 0x000ea80000100c00 */
[----:B------:R-:W3:Y:S01]  /*f1000*/  LDL.64 R88, [R1+0x7bc8] ;  /* 0x007bc80001587983 */ /* 0x000ee20000100a00 */
[----:B0-----:R-:W-:Y:S01]  /*f1010*/  IMAD.MOV.U32 R8, RZ, RZ, 0x1 ;  /* 0x00000001ff087424 */ /* 0x001fe200078e00ff */
[----:B------:R-:W-:Y:S01]  /*f1020*/  FSETP.GEU.AND P2, PT, |R87|, 6.5827683646048100446e-37, PT ;  /* 0x036000005700780b */ /* 0x000fe20003f4e200 */
[----:B------:R-:W-:Y:S01]  /*f1030*/  BSSY.RECONVERGENT B3, `(.L_x_2385) ;  /* 0x0000018000037945 */ /* 0x000fe20003800200 */
[----:B--2---:R-:W0:Y:S03]  /*f1040*/  MUFU.RCP64H R9, R179 ;  /* 0x000000b300097308 */ /* 0x004e260000001800 */
        /* <DEDUP_REMOVED lines=8> */
[----:B---3--:R0:W-:Y:S06]  /*f10d0*/  STL.64 [R1+0x6a20], R88 ;  /* 0x006a205801007387 */ /* 0x0081ec0000100a00 */
        /* <DEDUP_REMOVED lines=13> */
.L_x_2386:
[----:B------:R-:W-:Y:S05]  /*f11b0*/  BSYNC.RECONVERGENT B3 ;  /* 0x0000000000037941 */ /* 0x000fea0003800200 */
.L_x_2385:
        /* <DEDUP_REMOVED lines=27> */
.L_x_2388:
[----:B------:R-:W-:Y:S05]  /*f1370*/  BSYNC.RECONVERGENT B3 ;  /* 0x0000000000037941 */ /* 0x000fea0003800200 */
.L_x_2387:
[----:B------:R-:W2:Y:S04]  /*f1380*/  LDL.128 R180, [R1+0x3b90] ;  /* 0x003b900001b47983 */ /* 0x000ea80000100c00 */
[----:B------:R-:W3:Y:S01]  /*f1390*/  LDL.64 R84, [R1+0x7bd0] ;  /* 0x007bd00001547983 */ /* 0x000ee20000100a00 */
[----:B-1----:R-:W-:Y:S01]  /*f13a0*/  IMAD.MOV.U32 R8, RZ, RZ, 0x1 ;  /* 0x00000001ff087424 */ /* 0x002fe200078e00ff */
[----:B------:R-:W-:Y:S01]  /*f13b0*/  FSETP.GEU.AND P2, PT, |R83|, 6.5827683646048100446e-37, PT ;  /* 0x036000005300780b */ /* 0x000fe20003f4e200 */
[----:B------:R-:W-:Y:S01]  /*f13c0*/  BSSY.RECONVERGENT B3, `(.L_x_2389) ;  /* 0x0000018000037945 */ /* 0x000fe20003800200 */
[----:B--2---:R-:W1:Y:S03]  /*f13d0*/  MUFU.RCP64H R9, R183 ;  /* 0x000000b700097308 */ /* 0x004e660000001800 */
[----:B-1----:R-:W-:-:S08]  /*f13e0*/  DFMA R12, -R182, R8, 1 ;  /* 0x3ff00000b60c742b */ /* 0x002fd00000000108 */
[----:B------:R-:W-:-:S08]  /*f13f0*/  DFMA R12, R12, R12, R12 ;  /* 0x0000000c0c0c722b */ /* 0x000fd0000000000c */
[----:B------:R-:W-:-:S08]  /*f1400*/  DFMA R8, R8, R12, R8 ;  /* 0x0000000c0808722b */ /* 0x000fd00000000008 */
[----:B------:R-:W-:-:S08]  /*f1410*/  DFMA R12, -R182, R8, 1 ;  /* 0x3ff00000b60c742b */ /* 0x000fd00000000108 */
[----:B------:R-:W-:-:S08]  /*f1420*/  DFMA R8, R8, R12, R8 ;  /* 0x0000000c0808722b */ /* 0x000fd00000000008 */
[----:B------:R-:W-:-:S08]  /*f1430*/  DMUL R12, R8, R82 ;  /* 0x00000052080c7228 */ /* 0x000fd00000000000 */
[----:B------:R-:W-:-:S08]  /*f1440*/  DFMA R52, -R182, R12, R82 ;  /* 0x0000000cb634722b */ /* 0x000fd00000000152 */
[----:B0-----:R-:W-:Y:S01]  /*f1450*/  DFMA R54, R8, R52, R12 ;  /* 0x000000340836722b */ /* 0x001fe2000000000c */
[----:B---3--:R0:W-:Y:S06]  /*f1460*/  STL.64 [R1+0x6a10], R84 ;  /* 0x006a105401007387 */ /* 0x0081ec0000100a00 */
        /* <DEDUP_REMOVED lines=13> */
.L_x_2390:
[----:B------:R-:W-:Y:S05]  /*f1540*/  BSYNC.RECONVERGENT B3 ;  /* 0x0000000000037941 */ /* 0x000fea0003800200 */
.L_x_2389:
[----:B------:R-:W2:Y:S01]  /*f1550*/  LDL.64 R82, [R1+0x7bb8] ;  /* 0x007bb80001527983 */ /* 0x000ea20000100a00 */
[----:B0-----:R-:W0:Y:S01]  /*f1560*/  MUFU.RCP64H R9, R181 ;  /* 0x000000b500097308 */ /* 0x001e220000001800 */
        /* <DEDUP_REMOVED lines=25> */
.L_x_2392:
[----:B------:R-:W-:Y:S05]  /*f1700*/  BSYNC.RECONVERGENT B3 ;  /* 0x0000000000037941 */ /* 0x000fea0003800200 */
.L_x_2391:
[----:B------:R-:W2:Y:S04]  /*f1710*/  LDL.128 R184, [R1+0x3b80] ;  /* 0x003b800001b87983 */ /* 0x000ea80000100c00 */
[----:B------:R-:W3:Y:S01]  /*f1720*/  LDL.64 R80, [R1+0x9858] ;  /* 0x0098580001507983 */ /* 0x000ee20000100a00 */
[----:B-1----:R-:W-:Y:S02]  /*f1730*/  MOV R8, 0x1 ;  /* 0x0000000100087802 */ /* 0x002fe40000000f00 */
        /* <DEDUP_REMOVED lines=25> */
.L_x_2394:
[----:B------:R-:W-:Y:S05]  /*f18d0*/  BSYNC.RECONVERGENT B3 ;  /* 0x0000000000037941 */ /* 0x000fea0003800200 */
.L_x_2393:
        /* <DEDUP_REMOVED lines=25> */
[----:B------:R-:W-:-:S05]  /*f1a70*/  IMAD.MOV.U32 R9, RZ, RZ, R13 ;  /* 0x000000ffff097224 */ /* 0x000fca00078e000d */
[----:B------:R1:W-:Y:S02]  /*f1a80*/  STL.64 [R1+0x81a0], R8 ;  /* 0x0081a00801007387 */ /* 0x0003e40000100a00 */
.L_x_2396:
[----:B------:R-:W-:Y:S05]  /*f1a90*/  BSYNC.RECONVERGENT B3 ;  /* 0x0000000000037941 */ /* 0x000fea0003800200 */
.L_x_2395:
[----:B------:R-:W2:Y:S04]  /*f1aa0*/  LDL.64 R164, [R1+0x9850] ;  /* 0x0098500001a47983 */ /* 0x000ea80000100a00 */
[----:B-1----:R-:W3:Y:S04]  /*f1ab0*/  LDL.64 R8, [R1+0x870] ;  /* 0x0008700001087983 */ /* 0x002ee80000100a00 */
        /* <DEDUP_REMOVED lines=10> */
[----:B0-----:R-:W4:Y:S04]  /*f1b60*/  LDL.64 R78, [R1+0x848] ;  /* 0x00084800014e7983 */ /* 0x001f280000100a00 */
[----:B------:R-:W4:Y:S04]  /*f1b70*/  LDL.64 R88, [R1+0x630] ;  /* 0x0006300001587983 */ /* 0x000f280000100a00 */
[----:B------:R0:W-:Y:S04]  /*f1b80*/  STL.64 [R1+0xafd0], R98 ;  /* 0x00afd06201007387 */ /* 0x0001e80000100a00 */
[----:B------:R1:W-:Y:S04]  /*f1b90*/  STL.64 [R1+0xafc8], R60 ;  /* 0x00afc83c01007387 */ /* 0x0003e80000100a00 */
[----:B------:R1:W-:Y:S04]  /*f1ba0*/  STL.64 [R1+0xafd8], R46 ;  /* 0x00afd82e01007387 */ /* 0x0003e80000100a00 */
[----:B0-----:R-:W4:Y:S04]  /*f1bb0*/  LDL.64 R98, [R1+0xa5d8] ;  /* 0x00a5d80001627983 */ /* 0x001f280000100a00 */
[----:B-1----:R-:W4:Y:S04]  /*f1bc0*/  LDL.64 R60, [R1+0xa7d0] ;  /* 0x00a7d000013c7983 */ /* 0x002f280000100a00 */
[----:B------:R-:W4:Y:S04]  /*f1bd0*/  LDL.64 R76, [R1+0x760] ;  /* 0x00076000014c7983 */ /* 0x000f280000100a00 */
[----:B------:R-:W4:Y:S04]  /*f1be0*/  LDL.64 R46, [R1+0x7b10] ;  /* 0x007b1000012e7983 */ /* 0x000f280000100a00 */
[----:B------:R0:W-:Y:S01]  /*f1bf0*/  STL.64 [R1+0xb028], R24 ;  /* 0x00b0281801007387 */ /* 0x0001e20000100a00 */
[----:B------:R-:W-:-:S03]  /*f1c00*/  IMAD.MOV.U32 R84, RZ, RZ, 0x1 ;  /* 0x00000001ff547424 */ /* 0x000fc600078e00ff */
[----:B------:R-:W4:Y:S04]  /*f1c10*/  LDL.64 R124, [R1+0x890] ;  /* 0x00089000017c7983 */ /* 0x000f280000100a00 */
[----:B------:R1:W-:Y:S04]  /*f1c20*/  STL.64 [R1+0xb020], R116 ;  /* 0x00b0207401007387 */ /* 0x0003e80000100a00 */
[----:B0-----:R-:W4:Y:S04]  /*f1c30*/  LDL.64 R24, [R1+0xa688] ;  /* 0x00a6880001187983 */ /* 0x001f280000100a00 */
[----:B------:R0:W-:Y:S04]  /*f1c40*/  STL.64 [R1+0xaf70], R50 ;  /* 0x00af703201007387 */ /* 0x0001e80000100a00 */
[----:B-1----:R-:W4:Y:S01]  /*f1c50*/  LDL.64 R116, [R1+0xa878] ;  /* 0x00a8780001747983 */ /* 0x002f220000100a00 */
[----:B------:R-:W-:Y:S01]  /*f1c60*/  UMOV UR4, 0xb99c8977 ;  /* 0xb99c897700047882 */ /* 0x000fe20000000000 */
[----:B------:R-:W-:-:S02]  /*f1c70*/  UMOV UR5, 0x3ff03ff7 ;  /* 0x3ff03ff700057882 */ /* 0x000fc40000000000 */
[----:B------:R1:W-:Y:S04]  /*f1c80*/  STL.64 [R1+0xafc0], R30 ;  /* 0x00afc01e01007387 */ /* 0x0003e80000100a00 */
[----:B0-----:R-:W4:Y:S04]  /*f1c90*/  LDL.64 R50, [R1+0xa8e8] ;  /* 0x00a8e80001327983 */ /* 0x001f280000100a00 */
[----:B------:R0:W-:Y:S04]  /*f1ca0*/  STL.64 [R1+0xaf48], R16 ;  /* 0x00af481001007387 */ /* 0x0001e80000100a00 */
[----:B------:R-:W4:Y:S04]  /*f1cb0*/  LDL.64 R52, [R1+0x8a0] ;  /* 0x0008a00001347983 */ /* 0x000f280000100a00 */
[----:B-1----:R-:W4:Y:S04]  /*f1cc0*/  LDL.64 R30, [R1+0xa5b8] ;  /* 0x00a5b800011e7983 */ /* 0x002f280000100a00 */
[----:B0-----:R-:W4:Y:S04]  /*f1cd0*/  LDL.64 R16, [R1+0xa7c8] ;  /* 0x00a7c80001107983 */ /* 0x001f280000100a00 */
[----:B------:R3:W-:Y:S04]  /*f1ce0*/  STL.64 [R1+0xabc0], R178 ;  /* 0x00abc0b201007387 */ /* 0x0007e80000100a00 */
[----:B------:R4:W-:Y:S04]  /*f1cf0*/  STL.64 [R1+0xac40], R182 ;  /* 0x00ac40b601007387 */ /* 0x0009e80000100a00 */
[----:B------:R0:W-:Y:S04]  /*f1d00*/  STL.64 [R1+0xaf78], R10 ;  /* 0x00af780a01007387 */ /* 0x0001e80000100a00 */
[----:B------:R1:W-:Y:S04]  /*f1d10*/  STL.64 [R1+0xac48], R2 ;  /* 0x00ac480201007387 */ /* 0x0003e80000100a00 */
[----:B------:R-:W4:Y:S04]  /*f1d20*/  LDL.64 R86, [R1+0x858] ;  /* 0x0008580001567983 */ /* 0x000f280000100a00 */
[----:B------:R1:W-:Y:S04]  /*f1d30*/  STL.128 [R1+0xabd0], R184 ;  /* 0x00abd0b801007387 */ /* 0x0003e80000100c00 */
[----:B------:R-:W-:Y:S01]  /*f1d40*/  STL.64 [R1+0xafa8], R96 ;  /* 0x00afa86001007387 */ /* 0x000fe20000100a00 */
[----:B------:R-:W-:Y:S01]  /*f1d50*/  UMOV UR6, 0x68497682 ;  /* 0x6849768200067882 */ /* 0x000fe20000000000 */
[----:B------:R-:W-:-:S02]  /*f1d60*/  UMOV UR7, 0x3d7c25c2 ;  /* 0x3d7c25c200077882 */ /* 0x000fc40000000000 */
[----:B------:R1:W-:Y:S04]  /*f1d70*/  STL.128 [R1+0xabf0], R4 ;  /* 0x00abf00401007387 */ /* 0x0003e80000100c00 */
        /* <DEDUP_REMOVED lines=13> */
[----:B------:R-:W-:Y:S04]  /*f1e50*/  STL.64 [R1+0xac50], R20 ;  /* 0x00ac501401007387 */ /* 0x000fe80000100a00 */
[----:B------:R-:W4:Y:S04]  /*f1e60*/  LDL.64 R200, [R1+0x670] ;  /* 0x0006700001c87983 */ /* 0x000f280000100a00 */
[----:B------:R-:W4:Y:S04]  /*f1e70*/  LDL.64 R90, [R1+0x640] ;  /* 0x00064000015a7983 */ /* 0x000f280000100a00 */
[----:B------:R-:W-:Y:S04]  /*f1e80*/  STL.64 [R1+0xafb8], R118 ;  /* 0x00afb87601007387 */ /* 0x000fe80000100a00 */
[----:B------:R-:W-:Y:S04]  /*f1e90*/  STL.64 [R1+0xb030], R190 ;  /* 0x00b030be01007387 */ /* 0x000fe80000100a00 */
        /* <DEDUP_REMOVED lines=14> */
[----:B------:R-:W-:Y:S04]  /*f1f80*/  STL.64 [R1+0xac58], R28 ;  /* 0x00ac581c01007387 */ /* 0x000fe80000100a00 */
[----:B------:R-:W-:Y:S01]  /*f1f90*/  STL.64 [R1+0xac60], R74 ;  /* 0x00ac604a01007387 */ /* 0x000fe20000100a00 */
[----:B--2---:R-:W2:Y:S03]  /*f1fa0*/  MUFU.RCP64H R85, R165 ;  /* 0x000000a500557308 */ /* 0x004ea60000001800 */
[----:B------:R-:W4:Y:S04]  /*f1fb0*/  LDL.64 R144, [R1+0x720] ;  /* 0x0007200001907983 */ /* 0x000f280000100a00 */
[----:B------:R-:W4:Y:S04]  /*f1fc0*/  LDL.64 R146, [R1+0x798] ;  /* 0x0007980001927983 */ /* 0x000f280000100a00 */
[----:B------:R-:W-:Y:S01]  /*f1fd0*/  STL.64 [R1+0xac68], R128 ;  /* 0x00ac688001007387 */ /* 0x000fe20000100a00 */
[----:B------:R-:W-:Y:S01]  /*f1fe0*/  UMOV UR16, 0x66666666 ;  /* 0x6666666600107882 */ /* 0x000fe20000000000 */
[----:B------:R-:W-:-:S02]  /*f1ff0*/  UMOV UR17, 0x3fe66666 ;  /* 0x3fe6666600117882 */ /* 0x000fc40000000000 */
[----:B------:R-:W4:Y:S01]  /*f2000*/  LDL.64 R236, [R1+0x5e0] ;  /* 0x0005e00001ec7983 */ /* 0x000f220000100a00 */
[----:B--2---:R-:W-:-:S03]  /*f2010*/  DFMA R120, -R164, R84, 1 ;  /* 0x3ff00000a478742b */ /* 0x004fc60000000154 */
[----:B------:R-:W2:Y:S05]  /*f2020*/  LDL.64 R232, [R1+0x5a8] ;  /* 0x0005a80001e87983 */ /* 0x000eaa0000100a00 */
[----:B------:R-:W-:-:S08]  /*f2030*/  DFMA R120, R120, R120, R120 ;  /* 0x000000787878722b */ /* 0x000fd00000000078 */
[----:B------:R-:W-:-:S08]  /*f2040*/  DFMA R84, R84, R120, R84 ;  /* 0x000000785454722b */ /* 0x000fd00000000054 */
[----:B------:R-:W-:-:S08]  /*f2050*/  DFMA R120, -R164, R84, 1 ;  /* 0x3ff00000a478742b */ /* 0x000fd00000000154 */
[----:B------:R-:W-:-:S08]  /*f2060*/  DFMA R84, R84, R120, R84 ;  /* 0x000000785454722b */ /* 0x000fd00000000054 */
[----:B------:R-:W-:Y:S02]  /*f2070*/  DMUL R120, R84, UR4 ;  /* 0x0000000454787c28 */ /* 0x000fe40008000000 */
[----:B---3--:R-:W-:-:S06]  /*f2080*/  DADD R178, R8, R64 ;  /* 0x0000000008b27229 */ /* 0x008fcc0000000040 */
[----:B------:R-:W-:Y:S02]  /*f2090*/  DFMA R164, -R164, R120, UR4 ;  /* 0x00000004a4a47e2b */ /* 0x000fe40008000178 */
[----:B----4-:R-:W-:Y:S02]  /*f20a0*/  DADD R182, R138, R42 ;  /* 0x000000008ab67229 */ /* 0x010fe4000000002a */
[----:B------:R-:W-:Y:S02]  /*f20b0*/  DADD R8, R12, R2 ;  /* 0x000000000c087229 */ /* 0x000fe40000000002 */
[----:B0-----:R-:W-:Y:S01]  /*f20c0*/  DADD R10, R114, R70 ;  /* 0x00000000720a7229 */ /* 0x001fe20000000046 */
[----:B------:R-:W-:Y:S01]  /*f20d0*/  UMOV UR4, 0xe91b0b70 ;  /* 0xe91b0b7000047882 */ /* 0x000fe20000000000 */
[----:B------:R-:W-:Y:S01]  /*f20e0*/  DFMA R120, R84, R164, R120 ;  /* 0x000000a45478722b */ /* 0x000fe20000000078 */
[----:B------:R-:W-:Y:S01]  /*f20f0*/  UMOV UR5, 0x3de07e1f ;  /* 0x3de07e1f00057882 */ /* 0x000fe20000000000 */
[----:B------:R-:W-:Y:S01]  /*f2100*/  DMUL R84, R206, R178 ;  /* 0x000000b2ce547228 */ /* 0x000fe20000000000 */
[----:B------:R-:W3:Y:S01]  /*f2110*/  LDL.64 R138, [R1+0x868] ;  /* 0x00086800018a7983 */ /* 0x000ee20000100a00 */
[----:B-1----:R-:W-:-:S02]  /*f2120*/  DADD R2, R150, R102 ;  /* 0x0000000096027229 */ /* 0x002fc40000000066 */
[----:B------:R-:W-:Y:S01]  /*f2130*/  DMUL R64, R208, R182 ;  /* 0x000000b6d0407228 */ /* 0x000fe20000000000 */
[----:B------:R-:W4:Y:S01]  /*f2140*/  LDL.64 R12, [R1+0x820] ;  /* 0x00082000010c7983 */ /* 0x000f220000100a00 */
[----:B------:R-:W-:Y:S02]  /*f2150*/  DMUL R102, R204, R8 ;  /* 0x00000008cc667228 */ /* 0x000fe40000000000 */
[----:B------:R-:W-:Y:S01]  /*f2160*/  DMUL R150, R220, R84 ;  /* 0x00000054dc967228 */ /* 0x000fe20000000000 */
[----:B------:R0:W-:Y:S01]  /*f2170*/  STL.64 [R1+0x79c0], R10 ;  /* 0x0079c00a01007387 */ /* 0x0001e20000100a00 */
[----:B------:R-:W-:Y:S02]  /*f2180*/  DMUL R164, R8, UR4 ;  /* 0x0000000408a47c28 */ /* 0x000fe40008000000 */
[----:B------:R-:W-:Y:S02]  /*f2190*/  DMUL R64, R178, R64 ;  /* 0x00000040b2407228 */ /* 0x000fe40000000000 */
[----:B------:R-:W-:-:S02]  /*f21a0*/  DADD R78, R78, R6 ;  /* 0x000000004e4e7229 */ /* 0x000fc40000000006 */
[----:B------:R-:W-:Y:S01]  /*f21b0*/  DADD R184, R88, R112 ;  /* 0x0000000058b87229 */ /* 0x000fe20000000070 */
[----:B------:R-:W2:Y:S01]  /*f21c0*/  LDL.64 R6, [R1+0x7968] ;  /* 0x0079680001067983 */ /* 0x000ea20000100a00 */
[----:B0-----:R-:W-:Y:S02]  /*f21d0*/  DADD R10, R82, R202 ;  /* 0x00000000520a7229 */ /* 0x001fe400000000ca */
[----:B------:R-:W-:Y:S02]  /*f21e0*/  DFMA R82, R220, R102, -R150 ;  /* 0x00000066dc52722b */ /* 0x000fe40000000896 */
[----:B------:R-:W-:Y:S02]  /*f21f0*/  DMUL R112, R182, R164 ;  /* 0x000000a4b6707228 */ /* 0x000fe40000000000 */
[----:B------:R-:W-:Y:S02]  /*f2200*/  DADD R46, R76, R46 ;  /* 0x000000004c2e7229 */ /* 0x000fe4000000002e */
[----:B------:R-:W-:-:S02]  /*f2210*/  DADD R70, R64, R64 ;  /* 0x0000000040467229 */ /* 0x000fc40000000040 */
[----:B------:R-:W-:Y:S02]  /*f2220*/  DADD R88, R124, R66 ;  /* 0x000000007c587229 */ /* 0x000fe40000000042 */
[-C--:B------:R-:W-:Y:S02]  /*f2230*/  DMUL R210, R116, R10.reuse ;  /* 0x0000000a74d27228 */ /* 0x080fe40000000000 */
[----:B------:R-:W-:Y:S02]  /*f2240*/  DMUL R114, R50, R10 ;  /* 0x0000000a32727228 */ /* 0x000fe40000000000 */
[----:B------:R-:W-:Y:S01]  /*f2250*/  DADD R52, R52, R122 ;  /* 0x0000000034347229 */ /* 0x000fe2000000007a */
[----:B------:R-:W-:Y:S01]  /*f2260*/  STL.64 [R1+0x78e8], R10 ;  /* 0x0078e80a01007387 */ /* 0x000fe20000100a00 */
[----:B------:R-:W-:Y:S02]  /*f2270*/  DADD R208, -R64, R82 ;  /* 0x0000000040d07229 */ /* 0x000fe40000000152 */
[----:B------:R-:W-:Y:S01]  /*f2280*/  DMUL R164, R98, R78 ;  /* 0x0000004e62a47228 */ /* 0x000fe20000000000 */
[----:B------:R-:W-:Y:S01]  /*f2290*/  STL.128 [R1+0xabe0], R120 ;  /* 0x00abe07801007387 */ /* 0x000fe20000100c00 */
[----:B------:R-:W-:-:S03]  /*f22a0*/  DMUL R82, R60, R182 ;  /* 0x000000b63c527228 */ /* 0x000fc60000000000 */
[----:B------:R-:W3:Y:S04]  /*f22b0*/  LDL.64 R98, [R1+0xa870] ;  /* 0x00a8700001627983 */ /* 0x000ee80000100a00 */
[----:B------:R-:W4:Y:S01]  /*f22c0*/  LDL.64 R60, [R1+0xa990] ;  /* 0x00a99000013c7983 */ /* 0x000f220000100a00 */
[----:B------:R-:W-:-:S03]  /*f22d0*/  DMUL R206, R24, R46 ;  /* 0x0000002e18ce7228 */ /* 0x000fc60000000000 */
[----:B------:R-:W4:Y:S01]  /*f22e0*/  LDL.64 R24, [R1+0xa8f8] ;  /* 0x00a8f80001187983 */ /* 0x000f220000100a00 */
[----:B------:R-:W-:Y:S02]  /*f22f0*/  DFMA R66, R220, R84, -R112 ;  /* 0x00000054dc42722b */ /* 0x000fe40000000870 */
[----:B------:R-:W-:Y:S02]  /*f2300*/  DFMA R96, R112, 2, R70 ;  /* 0x400000007060782b */ /* 0x000fe40000000046 */
[----:B------:R-:W-:Y:S02]  /*f2310*/  DADD R190, R196, R68 ;  /* 0x00000000c4be7229 */ /* 0x000fe40000000044 */
[----:B------:R-:W-:Y:S02]  /*f2320*/  DADD R176, R168, R56 ;  /* 0x00000000a8b07229 */ /* 0x000fe40000000038 */
[----:B------:R-:W-:Y:S02]  /*f2330*/  DADD R156, R156, R100 ;  /* 0x000000009c9c7229 */ /* 0x000fe40000000064 */
[----:B------:R-:W-:-:S02]  /*f2340*/  DADD R250, R160, R110 ;  /* 0x00000000a0fa7229 */ /* 0x000fc4000000006e */
[----:B------:R-:W-:Y:S01]  /*f2350*/  DADD R248, R200, R108 ;  /* 0x00000000c8f87229 */ /* 0x000fe2000000006c */
[----:B------:R-:W-:Y:S01]  /*f2360*/  STL.64 [R1+0x79d0], R184 ;  /* 0x0079d0b801007387 */ /* 0x000fe20000100a00 */
[----:B------:R-:W-:Y:S02]  /*f2370*/  DFMA R204, R220, -R102, -R112 ;  /* 0x80000066dccc722b */ /* 0x000fe40000000870 */
[----:B------:R-:W-:Y:S02]  /*f2380*/  DADD R66, -R64, R66 ;  /* 0x0000000040427229 */ /* 0x000fe40000000142 */
[----:B------:R-:W-:Y:S01]  /*f2390*/  DADD R14, R170, R14 ;  /* 0x00000000aa0e7229 */ /* 0x000fe2000000000e */
[----:B------:R-:W-:Y:S01]  /*f23a0*/  STL.64 [R1+0xb008], R8 ;  /* 0x00b0080801007387 */ /* 0x000fe20000100a00 */
[----:B------:R-:W-:Y:S02]  /*f23b0*/  DMUL R112, R46, UR4 ;  /* 0x000000042e707c28 */ /* 0x000fe40008000000 */
[CC--:B------:R-:W-:Y:S01]  /*f23c0*/  DFMA R64, R182.reuse, R210.reuse, R96 ;  /* 0x000000d2b640722b */ /* 0x0c0fe20000000060 */
[----:B------:R-:W4:Y:S01]  /*f23d0*/  LDL.64 R150, [R1+0x800] ;  /* 0x0008000001967983 */ /* 0x000f220000100a00 */
[----:B------:R-:W-:-:S02]  /*f23e0*/  DMUL R84, R182, R210 ;  /* 0x000000d2b6547228 */ /* 0x000fc40000000000 */
[----:B------:R-:W-:Y:S01]  /*f23f0*/  DMUL R82, R78, R82 ;  /* 0x000000524e527228 */ /* 0x000fe20000000000 */
[----:B------:R-:W-:Y:S01]  /*f2400*/  STL.64 [R1+0x7db0], R178 ;  /* 0x007db0b201007387 */ /* 0x000fe20000100a00 */
[CC--:B------:R-:W-:Y:S02]  /*f2410*/  DMUL R216, R8.reuse, R112.reuse ;  /* 0x0000007008d87228 */ /* 0x0c0fe40000000000 */
[----:B------:R-:W-:Y:S01]  /*f2420*/  DFMA R64, R8, R112, R64 ;  /* 0x000000700840722b */ /* 0x000fe20000000040 */
[----:B------:R-:W4:Y:S01]  /*f2430*/  LDL.64 R76, [R1+0x6c8] ;  /* 0x0006c800014c7983 */ /* 0x000f220000100a00 */
[----:B------:R-:W-:Y:S02]  /*f2440*/  DFMA R112, R220, -R114, -R84 ;  /* 0x80000072dc70722b */ /* 0x000fe40000000854 */
[----:B------:R-:W-:Y:S01]  /*f2450*/  DADD R66, -R84, R66 ;  /* 0x0000000054427229 */ /* 0x000fe20000000142 */
[----:B------:R-:W4:Y:S01]  /*f2460*/  LDL.64 R124, [R1+0x6a8] ;  /* 0x0006a800017c7983 */ /* 0x000f220000100a00 */
[----:B------:R-:W-:-:S02]  /*f2470*/  DMUL R102, R30, R178 ;  /* 0x000000b21e667228 */ /* 0x000fc40000000000 */
[----:B------:R-:W-:Y:S01]  /*f2480*/  DMUL R84, R16, R182 ;  /* 0x000000b610547228 */ /* 0x000fe20000000000 */
[----:B------:R-:W-:Y:S01]  /*f2490*/  UMOV UR4, 0xb153a753 ;  /* 0xb153a75300047882 */ /* 0x000fe20000000000 */
[----:B------:R-:W-:Y:S01]  /*f24a0*/  DADD R112, R216, R112 ;  /* 0x00000000d8707229 */ /* 0x000fe20000000070 */
[----:B------:R-:W-:Y:S01]  /*f24b0*/  UMOV UR5, 0x3dd3ca8c ;  /* 0x3dd3ca8c00057882 */ /* 0x000fe20000000000 */
[----:B------:R-:W-:Y:S02]  /*f24c0*/  DFMA R202, R220, R114, R82 ;  /* 0x00000072dcca722b */ /* 0x000fe40000000052 */
[-C--:B------:R-:W-:Y:S01]  /*f24d0*/  DFMA R208, R178, -R164.reuse, R208 ;  /* 0x800000a4b2d0722b */ /* 0x080fe200000000d0 */
[----:B------:R0:W-:Y:S01]  /*f24e0*/  STL.64 [R1+0x77c8], R96 ;  /* 0x0077c86001007387 */ /* 0x0001e20000100a00 */
[----:B------:R-:W-:Y:S02]  /*f24f0*/  DMUL R114, R10, UR4 ;  /* 0x000000040a727c28 */ /* 0x000fe40008000000 */
[----:B------:R-:W-:Y:S01]  /*f2500*/  DFMA R112, R178, R164, R112 ;  /* 0x000000a4b270722b */ /* 0x000fe20000000070 */
[----:B------:R-:W4:Y:S01]  /*f2510*/  LDL.64 R16, [R1+0x9aa8] ;  /* 0x009aa80001107983 */ /* 0x000f220000100a00 */
[----:B------:R-:W-:-:S02]  /*f2520*/  DMUL R84, R52, R84 ;  /* 0x0000005434547228 */ /* 0x000fc40000000000 */
[----:B------:R-:W-:Y:S01]  /*f2530*/  DFMA R212, R52, -R102, R202 ;  /* 0x8000006634d4722b */ /* 0x000fe200000000ca */
[----:B------:R-:W4:Y:S01]  /*f2540*/  LDL.64 R56, [R1+0xaa88] ;  /* 0x00aa880001387983 */ /* 0x000f220000100a00 */
[----:B------:R-:W-:Y:S01]  /*f2550*/  DFMA R210, R182, R210, R216 ;  /* 0x000000d2b6d2722b */ /* 0x000fe200000000d8 */
[----:B------:R-:W-:Y:S01]  /*f2560*/  UMOV UR4, 0x986f33c4 ;  /* 0x986f33c400047882 */ /* 0x000fe20000000000 */
[----:B------:R-:W-:Y:S01]  /*f2570*/  UMOV UR5, 0x3d9e58b5 ;  /* 0x3d9e58b500057882 */ /* 0x000fe20000000000 */
[----:B------:R-:W-:Y:S01]  /*f2580*/  DFMA R214, R78, R206, R112 ;  /* 0x000000ce4ed6722b */ /* 0x000fe20000000070 */
[----:B0-----:R-:W4:Y:S01]  /*f2590*/  LDL.64 R96, [R1+0xa970] ;  /* 0x00a9700001607983 */ /* 0x001f220000100a00 */
[----:B------:R-:W-:Y:S02]  /*f25a0*/  DADD R204, -R216, R204 ;  /* 0x00000000d8cc7229 */ /* 0x000fe400000001cc */
[----:B------:R-:W-:Y:S01]  /*f25b0*/  DMUL R202, R52, R114 ;  /* 0x0000007234ca7228 */ /* 0x000fe20000000000 */
[----:B------:R-:W4:Y:S01]  /*f25c0*/  LDL.64 R30, [R1+0xa5a8] ;  /* 0x00a5a800011e7983 */ /* 0x000f220000100a00 */
[----:B------:R-:W-:-:S02]  /*f25d0*/  DADD R212, -R84, R212 ;  /* 0x0000000054d47229 */ /* 0x000fc400000001d4 */
[----:B------:R-:W-:Y:S01]  /*f25e0*/  DMUL R112, R10, UR4 ;  /* 0x000000040a707c28 */ /* 0x000fe20008000000 */
[----:B------:R-:W4:Y:S01]  /*f25f0*/  LDL.64 R110, [R1+0xa8c0] ;  /* 0x00a8c000016e7983 */ /* 0x000f220000100a00 */
[----:B------:R-:W-:Y:S02]  /*f2600*/  DFMA R216, -R78, R206, -R216 ;  /* 0x000000ce4ed8722b */ /* 0x000fe400000009d8 */
[CCC-:B------:R-:W-:Y:S01]  /*f2610*/  DFMA R114, R178.reuse, R164.reuse, R210.reuse ;  /* 0x000000a4b272722b */ /* 0x1c0fe200000000d2 */
[----:B------:R-:W4:Y:S01]  /*f2620*/  LDL.64 R108, [R1+0xaa80] ;  /* 0x00aa8000016c7983 */ /* 0x000f220000100a00 */
[CC--:B------:R-:W-:Y:S02]  /*f2630*/  DFMA R210, R178.reuse, -R164.reuse, R210 ;  /* 0x800000a4b2d2722b */ /* 0x0c0fe400000000d2 */
[----:B------:R-:W-:Y:S01]  /*f2640*/  DFMA R164, R178, R164, R64 ;  /* 0x000000a4b2a4722b */ /* 0x000fe20000000040 */
[----:B------:R-:W4:Y:S01]  /*f2650*/  LDL.64 R168, [R1+0xa6d8] ;  /* 0x00a6d80001a87983 */ /* 0x000f220000100a00 */
[----:B------:R-:W-:-:S02]  /*f2660*/  DMUL R64, R10, UR6 ;  /* 0x000000060a407c28 */ /* 0x000fc40008000000 */
[----:B------:R-:W-:Y:S01]  /*f2670*/  DADD R212, -R202, R212 ;  /* 0x00000000cad47229 */ /* 0x000fe200000001d4 */
[----:B------:R-:W4:Y:S01]  /*f2680*/  LDL.64 R10, [R1+0xa8b8] ;  /* 0x00a8b800010a7983 */ /* 0x000f220000100a00 */
[----:B------:R-:W-:Y:S02]  /*f2690*/  DFMA R50, R52, R112, R216 ;  /* 0x000000703432722b */ /* 0x000fe400000000d8 */
[----:B------:R-:W-:Y:S01]  /*f26a0*/  DADD R218, -R202, R214 ;  /* 0x00000000cada7229 */ /* 0x000fe200000001d6 */
[----:B------:R-:W4:Y:S01]  /*f26b0*/  LDL.64 R70, [R1+0x5d8] ;  /* 0x0005d80001467983 */ /* 0x000f220000100a00 */
[----:B------:R-:W-:Y:S02]  /*f26c0*/  DADD R214, -R82, R210 ;  /* 0x0000000052d67229 */ /* 0x000fe400000001d2 */
[C---:B------:R-:W-:Y:S01]  /*f26d0*/  DMUL R210, R52.reuse, R64 ;  /* 0x0000004034d27228 */ /* 0x040fe20000000000 */
[----:B------:R0:W-:Y:S01]  /*f26e0*/  STL.64 [R1+0x7fb8], R50 ;  /* 0x007fb83201007387 */ /* 0x0001e20000100a00 */
[----:B------:R-:W-:-:S02]  /*f26f0*/  DFMA R208, R52, -R102, R208 ;  /* 0x8000006634d0722b */ /* 0x000fc400000000d0 */
[----:B------:R-:W-:Y:S01]  /*f2700*/  DFMA R212, R52, -R112, R212 ;  /* 0x8000007034d4722b */ /* 0x000fe200000000d4 */
[----:B------:R-:W-:Y:S01]  /*f2710*/  UMOV UR44, 0xa3d70a4 ;  /* 0x0a3d70a4002c7882 */ /* 0x000fe20000000000 */
[-C--:B------:R-:W-:Y:S01]  /*f2720*/  DFMA R214, -R78, R206.reuse, R214 ;  /* 0x000000ce4ed6722b */ /* 0x080fe200000001d6 */
[----:B------:R-:W-:Y:S01]  /*f2730*/  UMOV UR45, 0x3fc0a3d7 ;  /* 0x3fc0a3d7002d7882 */ /* 0x000fe20000000000 */
[----:B------:R-:W-:Y:S01]  /*f2740*/  DADD R116, R166, R48 ;  /* 0x00000000a6747229 */ /* 0x000fe20000000030 */
[----:B------:R-:W-:Y:S01]  /*f2750*/  UMOV UR8, 0xae147ae1 ;  /* 0xae147ae100087882 */ /* 0x000fe20000000000 */
[----:B------:R-:W-:Y:S01]  /*f2760*/  DADD R122, R158, R72 ;  /* 0x000000009e7a7229 */ /* 0x000fe20000000048 */
[----:B------:R-:W-:Y:S01]  /*f2770*/  UMOV UR9, 0x3fdae147 ;  /* 0x3fdae14700097882 */ /* 0x000fe20000000000 */
[----:B------:R-:W-:Y:S01]  /*f2780*/  UMOV UR42, 0xa3d70a3d ;  /* 0xa3d70a3d002a7882 */ /* 0x000fe20000000000 */
[----:B0-----:R-:W-:Y:S01]  /*f2790*/  DADD R50, R86, R4 ;  /* 0x0000000056327229 */ /* 0x001fe20000000004 */
[----:B------:R-:W-:Y:S01]  /*f27a0*/  UMOV UR43, 0x3fea3d70 ;  /* 0x3fea3d70002b7882 */ /* 0x000fe20000000000 */
[----:B------:R-:W-:Y:S01]  /*f27b0*/  DADD R86, R82, R114 ;  /* 0x0000000052567229 */ /* 0x000fe20000000072 */
[----:B------:R-:W-:Y:S01]  /*f27c0*/  UMOV UR12, 0x6a7ef9db ;  /* 0x6a7ef9db000c7882 */ /* 0x000fe20000000000 */
[----:B------:R-:W-:Y:S01]  /*f27d0*/  DFMA R206, R78, R206, R210 ;  /* 0x000000ce4ece722b */ /* 0x000fe200000000d2 */
[----:B------:R-:W-:Y:S01]  /*f27e0*/  UMOV UR13, 0x3f9374bc ;  /* 0x3f9374bc000d7882 */ /* 0x000fe20000000000 */
[C---:B------:R-:W-:Y:S01]  /*f27f0*/  DADD R208, R210.reuse, R208 ;  /* 0x00000000d2d07229 */ /* 0x040fe200000000d0 */
[----:B------:R-:W-:Y:S01]  /*f2800*/  STL.64 [R1+0xac78], R18 ;  /* 0x00ac781201007387 */ /* 0x000fe20000100a00 */
[----:B------:R-:W-:-:S02]  /*f2810*/  DADD R210, -R210, R212 ;  /* 0x00000000d2d27229 */ /* 0x000fc400000001d4 */
[-C--:B------:R-:W-:Y:S01]  /*f2820*/  DFMA R4, R52, R102.reuse, R86 ;  /* 0x000000663404722b */ /* 0x080fe20000000056 */
[----:B------:R-:W-:Y:S01]  /*f2830*/  STL.128 [R1+0xac00], R40 ;  /* 0x00ac002801007387 */ /* 0x000fe20000100c00 */
[----:B------:R-:W-:Y:S02]  /*f2840*/  DADD R164, R82, R164 ;  /* 0x0000000052a47229 */ /* 0x000fe400000000a4 */
[CC--:B------:R-:W-:Y:S01]  /*f2850*/  DFMA R214, R52.reuse, R102.reuse, R214 ;  /* 0x0000006634d6722b */ /* 0x0c0fe200000000d6 */
[----:B------:R-:W4:Y:S04]  /*f2860*/  LDL.64 R196, [R1+0x7b8] ;  /* 0x0007b80001c47983 */ /* 0x000f280000100a00 */
[----:B------:R0:W-:Y:S01]  /*f2870*/  STL.64 [R1+0x8160], R4 ;  /* 0x0081600401007387 */ /* 0x0001e20000100a00 */
[----:B------:R-:W-:-:S02]  /*f2880*/  DFMA R164, R52, R102, R164 ;  /* 0x0000006634a4722b */ /* 0x000fc400000000a4 */
[----:B------:R-:W-:Y:S01]  /*f2890*/  DADD R102, R84, R214 ;  /* 0x0000000054667229 */ /* 0x000fe200000000d6 */
[----:B------:R1:W-:Y:S01]  /*f28a0*/  STL.64 [R1+0x7920], R50 ;  /* 0x0079203201007387 */ /* 0x0003e20000100a00 */
[----:B--2---:R-:W-:Y:S01]  /*f28b0*/  DADD R68, R152, R6 ;  /* 0x0000000098447229 */ /* 0x004fe20000000006 */
[----:B------:R-:W-:Y:S02]  /*f28c0*/  UMOV UR4, 0xde9cc603 ;  /* 0xde9cc60300047882 */ /* 0x000fe40000000000 */
[----:B------:R-:W-:Y:S04]  /*f28d0*/  STL.64 [R1+0x79a0], R156 ;  /* 0x0079a09c01007387 */ /* 0x000fe80000100a00 */
[----:B------:R-:W-:Y:S01]  /*f28e0*/  STL.64 [R1+0x79b0], R248 ;  /* 0x0079b0f801007387 */ /* 0x000fe20000100a00 */
[----:B------:R-:W-:Y:S01]  /*f28f0*/  UMOV UR14, 0xe1796495 ;  /* 0xe1796495000e7882 */ /* 0x000fe20000000000 */
[----:B------:R-:W-:-:S02]  /*f2900*/  UMOV UR15, 0x3dd5fd7f ;  /* 0x3dd5fd7f000f7882 */ /* 0x000fc40000000000 */
[----:B------:R-:W-:Y:S04]  /*f2910*/  STL.64 [R1+0x7db8], R250 ;  /* 0x007db8fa01007387 */ /* 0x000fe80000100a00 */
[----:B------:R-:W-:Y:S04]  /*f2920*/  STL.64 [R1+0x7d40], R190 ;  /* 0x007d40be01007387 */ /* 0x000fe80000100a00 */
[----:B------:R-:W2:Y:S04]  /*f2930*/  LDL.64 R200, [R1+0x7e0] ;  /* 0x0007e00001c87983 */ /* 0x000ea80000100a00 */
[----:B------:R-:W-:Y:S04]  /*f2940*/  STL.64 [R1+0xac88], R132 ;  /* 0x00ac888401007387 */ /* 0x000fe80000100a00 */
[----:B------:R-:W2:Y:S01]  /*f2950*/  LDL.64 R170, [R1+0x860] ;  /* 0x0008600001aa7983 */ /* 0x000ea20000100a00 */
[----:B---3--:R-:W-:-:S03]  /*f2960*/  DMUL R216, R98, R8 ;  /* 0x0000000862d87228 */ /* 0x008fc60000000000 */
[----:B------:R-:W3:Y:S01]  /*f2970*/  LDL.64 R152, [R1+0x80b0] ;  /* 0x0080b00001987983 */ /* 0x000ee20000100a00 */
[----:B----4-:R-:W-:-:S03]  /*f2980*/  DMUL R212, R60, R52 ;  /* 0x000000343cd47228 */ /* 0x010fc60000000000 */
[----:B------:R-:W4:Y:S01]  /*f2990*/  LDL.64 R6, [R1+0xa5e0] ;  /* 0x00a5e00001067983 */ /* 0x000f220000100a00 */
[----:B------:R-:W-:-:S03]  /*f29a0*/  DMUL R86, R50, R216 ;  /* 0x000000d832567228 */ /* 0x000fc60000000000 */
[----:B------:R-:W2:Y:S01]  /*f29b0*/  LDL.64 R98, [R1+0xa958] ;  /* 0x00a9580001627983 */ /* 0x000ea20000100a00 */
[----:B0-----:R-:W-:-:S03]  /*f29c0*/  DMUL R4, R52, R212 ;  /* 0x000000d434047228 */ /* 0x001fc60000000000 */
[----:B-1----:R-:W3:Y:S01]  /*f29d0*/  LDL.64 R50, [R1+0x7c60] ;  /* 0x007c600001327983 */ /* 0x002ee20000100a00 */
[----:B------:R-:W-:Y:S01]  /*f29e0*/  DADD R214, -R86, R204 ;  /* 0x0000000056d67229 */ /* 0x000fe200000001cc */
[----:B------:R-:W-:Y:S01]  /*f29f0*/  UMOV UR5, 0x3de80d43 ;  /* 0x3de80d4300057882 */ /* 0x000fe20000000000 */
[----:B------:R-:W-:Y:S01]  /*f2a00*/  DFMA R112, R52, -R112, R218 ;  /* 0x800000703470722b */ /* 0x000fe200000000da */
[----:B------:R0:W-:Y:S01]  /*f2a10*/  STL.64 [R1+0x7d88], R4 ;  /* 0x007d880401007387 */ /* 0x0001e20000100a00 */
[----:B------:R-:W-:-:S03]  /*f2a20*/  DADD R204, R4, R4 ;  /* 0x0000000004cc7229 */ /* 0x000fc60000000004 */
[----:B------:R-:W2:Y:S04]  /*f2a30*/  LDL.64 R72, [R1+0xa7f8] ;  /* 0x00a7f80001487983 */ /* 0x000ea80000100a00 */
[----:B------:R1:W-:Y:S04]  /*f2a40*/  STL.64 [R1+0x7cf8], R14 ;  /* 0x007cf80e01007387 */ /* 0x0003e80000100a00 */
[----:B0-----:R-:W4:Y:S01]  /*f2a50*/  LDL.64 R4, [R1+0x7948] ;  /* 0x0079480001047983 */ /* 0x001f220000100a00 */
[----:B------:R-:W-:Y:S02]  /*f2a60*/  DFMA R102, R202, 2, R102 ;  /* 0x40000000ca66782b */ /* 0x000fe40000000066 */
[----:B------:R-:W-:Y:S01]  /*f2a70*/  DMUL R202, R24, R8 ;  /* 0x0000000818ca7228 */ /* 0x000fe20000000000 */
[----:B------:R-:W2:Y:S04]  /*f2a80*/  LDL.64 R166, [R1+0xa798] ;  /* 0x00a7980001a67983 */ /* 0x000ea80000100a00 */
[----:B------:R-:W2:Y:S01]  /*f2a90*/  LDL.64 R24, [R1+0x7980] ;  /* 0x0079800001187983 */ /* 0x000ea20000100a00 */
[----:B------:R-:W-:Y:S01]  /*f2aa0*/  UMOV UR6, 0xf4bbb049 ;  /* 0xf4bbb04900067882 */ /* 0x000fe20000000000 */
[----:B------:R-:W-:-:S02]  /*f2ab0*/  UMOV UR7, 0x3d76dead ;  /* 0x3d76dead00077882 */ /* 0x000fc40000000000 */
[----:B------:R-:W-:Y:S04]  /*f2ac0*/  STL.64 [R1+0xac70], R82 ;  /* 0x00ac705201007387 */ /* 0x000fe80000100a00 */
[----:B------:R-:W-:Y:S04]  /*f2ad0*/  STL.64 [R1+0x80d8], R116 ;  /* 0x0080d87401007387 */ /* 0x000fe80000100a00 */
[----:B------:R-:W2:Y:S01]  /*f2ae0*/  LDL.64 R158, [R1+0x6c0] ;  /* 0x0006c000019e7983 */ /* 0x000ea20000100a00 */
[----:B------:R-:W-:-:S03]  /*f2af0*/  DMUL R114, R96, R184 ;  /* 0x000000b860727228 */ /* 0x000fc60000000000 */
[----:B------:R-:W-:Y:S01]  /*f2b00*/  STL.64 [R1+0x7998], R68 ;  /* 0x0079984401007387 */ /* 0x000fe20000100a00 */
[----:B------:R-:W-:-:S03]  /*f2b10*/  DMUL R212, R30, R78 ;  /* 0x0000004e1ed47228 */ /* 0x000fc60000000000 */
[----:B-1----:R-:W2:Y:S01]  /*f2b20*/  LDL.64 R14, [R1+0xa890] ;  /* 0x00a89000010e7983 */ /* 0x002ea20000100a00 */
[----:B------:R-:W-:-:S03]  /*f2b30*/  DMUL R114, R220, R114 ;  /* 0x00000072dc727228 */ /* 0x000fc60000000000 */
[----:B------:R-:W2:Y:S01]  /*f2b40*/  LDL.64 R30, [R1+0x8010] ;  /* 0x00801000011e7983 */ /* 0x000ea20000100a00 */
[----:B------:R-:W-:-:S03]  /*f2b50*/  DADD R96, R126, R20 ;  /* 0x000000007e607229 */ /* 0x000fc60000000014 */
[----:B------:R-:W2:Y:S01]  /*f2b60*/  LDL.64 R20, [R1+0x7e20] ;  /* 0x007e200001147983 */ /* 0x000ea20000100a00 */
[----:B------:R-:W-:Y:S02]  /*f2b70*/  DADD R208, R114, R208 ;  /* 0x0000000072d07229 */ /* 0x000fe400000000d0 */
[----:B------:R-:W-:-:S06]  /*f2b80*/  DFMA R118, R16, -R202, R214 ;  /* 0x800000ca1076722b */ /* 0x000fcc00000000d6 */
[----:B------:R-:W-:-:S07]  /*f2b90*/  DFMA R16, R16, R202, R208 ;  /* 0x000000ca1010722b */ /* 0x000fce00000000d0 */
[----:B------:R0:W-:Y:S04]  /*f2ba0*/  STL.64 [R1+0x8050], R16 ;  /* 0x0080501001007387 */ /* 0x0001e80000100a00 */
[----:B0-----:R-:W2:Y:S01]  /*f2bb0*/  LDL.64 R16, [R1+0x7c08] ;  /* 0x007c080001107983 */ /* 0x001ea20000100a00 */
[----:B------:R-:W-:-:S03]  /*f2bc0*/  DMUL R100, R96, R10 ;  /* 0x0000000a60647228 */ /* 0x000fc60000000000 */
[----:B------:R0:W-:Y:S02]  /*f2bd0*/  STL.64 [R1+0xafe0], R118 ;  /* 0x00afe07601007387 */ /* 0x0001e40000100a00 */
[----:B0-----:R-:W-:-:S03]  /*f2be0*/  DADD R118, R194, R62 ;  /* 0x00000000c2767229 */ /* 0x001fc6000000003e */
[----:B------:R-:W-:-:S08]  /*f2bf0*/  DMUL R62, R96, R100 ;  /* 0x00000064603e7228 */ /* 0x000fd00000000000 */
[----:B------:R-:W-:Y:S02]  /*f2c00*/  DFMA R180, R96, R100, R62 ;  /* 0x0000006460b4722b */ /* 0x000fe4000000003e */
[----:B------:R-:W2:Y:S01]  /*f2c10*/  LDL.64 R62, [R1+0xa610] ;  /* 0x00a61000013e7983 */ /* 0x000ea20000100a00 */
[----:B---3--:R-:W-:-:S03]  /*f2c20*/  DADD R48, R134, R50 ;  /* 0x0000000086307229 */ /* 0x008fc60000000032 */
[----:B------:R-:W3:Y:S01]  /*f2c30*/  LDL.64 R50, [R1+0xa6a0] ;  /* 0x00a6a00001327983 */ /* 0x000ee20000100a00 */
[----:B----4-:R-:W-:Y:S02]  /*f2c40*/  DADD R120, R148, R4 ;  /* 0x0000000094787229 */ /* 0x010fe40000000004 */
[----:B--2---:R-:W-:Y:S01]  /*f2c50*/  DADD R160, R94, R24 ;  /* 0x000000005ea07229 */ /* 0x004fe20000000018 */
[----:B------:R-:W2:Y:S04]  /*f2c60*/  LDL.64 R4, [R1+0x7c38] ;  /* 0x007c380001047983 */ /* 0x000ea80000100a00 */
[----:B------:R-:W4:Y:S01]  /*f2c70*/  LDL.64 R24, [R1+0xa938] ;  /* 0x00a9380001187983 */ /* 0x000f220000100a00 */
[----:B------:R-:W-:Y:S02]  /*f2c80*/  DFMA R126, R52, R212, R206 ;  /* 0x000000d4347e722b */ /* 0x000fe400000000ce */
[----:B------:R-:W-:-:S02]  /*f2c90*/  DADD R206, R198, R106 ;  /* 0x00000000c6ce7229 */ /* 0x000fc4000000006a */
[----:B------:R-:W-:Y:S02]  /*f2ca0*/  DADD R10, R192, R130 ;  /* 0x00000000c00a7229 */ /* 0x000fe40000000082 */
[----:B------:R-:W-:Y:S01]  /*f2cb0*/  DFMA R202, -R52, R212, R102 ;  /* 0x000000d434ca722b */ /* 0x000fe20000000166 */
[----:B------:R-:W4:Y:S01]  /*f2cc0*/  LDL.64 R130, [R1+0xa600] ;  /* 0x00a6000001827983 */ /* 0x000f220000100a00 */
[----:B------:R-:W-:-:S03]  /*f2cd0*/  DADD R106, R162, R44 ;  /* 0x00000000a26a7229 */ /* 0x000fc6000000002c */
[----:B------:R-:W4:Y:S01]  /*f2ce0*/  LDL.64 R44, [R1+0xa7f0] ;  /* 0x00a7f000012c7983 */ /* 0x000f220000100a00 */
[----:B------:R-:W-:Y:S02]  /*f2cf0*/  DFMA R210, -R52, R212, R210 ;  /* 0x000000d434d2722b */ /* 0x000fe400000001d2 */
[----:B------:R-:W-:Y:S02]  /*f2d00*/  DMUL R56, R56, R68 ;  /* 0x0000004438387228 */ /* 0x000fe40000000000 */
[----:B------:R-:W-:Y:S01]  /*f2d10*/  DMUL R6, R6, R78 ;  /* 0x0000004e06067228 */ /* 0x000fe20000000000 */
[----:B------:R0:W-:Y:S03]  /*f2d20*/  STL.64 [R1+0x7c90], R118 ;  /* 0x007c907601007387 */ /* 0x0001e60000100a00 */
[----:B------:R-:W-:Y:S02]  /*f2d30*/  DADD R102, R210, -R204 ;  /* 0x00000000d2667229 */ /* 0x000fe400000008cc */
[----:B------:R-:W-:-:S02]  /*f2d40*/  DMUL R98, R98, R118 ;  /* 0x0000007662627228 */ /* 0x000fc40000000000 */
[----:B------:R-:W-:Y:S02]  /*f2d50*/  DADD R60, R90, R20 ;  /* 0x000000005a3c7229 */ /* 0x000fe40000000014 */
[----:B------:R-:W-:Y:S01]  /*f2d60*/  DADD R234, R142, R30 ;  /* 0x000000008eea7229 */ /* 0x000fe2000000001e */
[----:B------:R-:W4:Y:S01]  /*f2d70*/  LDL.64 R20, [R1+0xa940] ;  /* 0x00a9400001147983 */ /* 0x000f220000100a00 */
[----:B------:R-:W-:Y:S02]  /*f2d80*/  DADD R30, R92, R28 ;  /* 0x000000005c1e7229 */ /* 0x000fe4000000001c */
[----:B------:R-:W-:Y:S02]  /*f2d90*/  DADD R28, R80, R152 ;  /* 0x00000000501c7229 */ /* 0x000fe40000000098 */
[----:B------:R-:W-:Y:S02]  /*f2da0*/  DADD R16, R140, R16 ;  /* 0x000000008c107229 */ /* 0x000fe40000000010 */
[----:B------:R-:W-:Y:S01]  /*f2db0*/  DMUL R62, R62, R118 ;  /* 0x000000763e3e7228 */ /* 0x000fe20000000000 */
[----:B------:R-:W-:Y:S01]  /*f2dc0*/  STL.64 [R1+0x8140], R48 ;  /* 0x0081403001007387 */ /* 0x000fe20000100a00 */
[----:B------:R-:W-:-:S02]  /*f2dd0*/  DADD R204, R174, R58 ;  /* 0x00000000aecc7229 */ /* 0x000fc4000000003a */
[----:B------:R-:W-:Y:S01]  /*f2de0*/  DADD R58, R154, R32 ;  /* 0x000000009a3a7229 */ /* 0x000fe20000000020 */
[----:B------:R-:W-:Y:S04]  /*f2df0*/  STL.64 [R1+0x7e30], R6 ;  /* 0x007e300601007387 */ /* 0x000fe80000100a00 */
[----:B------:R1:W-:Y:S04]  /*f2e00*/  STL.64 [R1+0x7e70], R28 ;  /* 0x007e701c01007387 */ /* 0x0003e80000100a00 */
[----:B0-----:R-:W4:Y:S01]  /*f2e10*/  LDL.64 R118, [R1+0xa620] ;  /* 0x00a6200001767983 */ /* 0x001f220000100a00 */
[----:B------:R-:W-:-:S02]  /*f2e20*/  DMUL R216, R110, R184 ;  /* 0x000000b86ed87228 */ /* 0x000fc40000000000 */
[----:B------:R-:W-:Y:S01]  /*f2e30*/  DADD R100, R136, R74 ;  /* 0x0000000088647229 */ /* 0x000fe2000000004a */
[----:B------:R-:W-:Y:S01]  /*f2e40*/  STL.64 [R1+0xaf50], R114 ;  /* 0x00af507201007387 */ /* 0x000fe20000100a00 */
[----:B------:R-:W-:Y:S02]  /*f2e50*/  DMUL R72, R72, R178 ;  /* 0x000000b248487228 */ /* 0x000fe40000000000 */
[----:B------:R-:W-:Y:S01]  /*f2e60*/  DMUL R14, R14, R120 ;  /* 0x000000780e0e7228 */ /* 0x000fe20000000000 */
[----:B------:R-:W4:Y:S04]  /*f2e70*/  LDL.64 R74, [R1+0xa950] ;  /* 0x00a95000014a7983 */ /* 0x000f280000100a00 */
[----:B------:R-:W-:Y:S04]  /*f2e80*/  STL.64 [R1+0x77f0], R180 ;  /* 0x0077f0b401007387 */ /* 0x000fe80000100a00 */
[----:B------:R-:W-:Y:S04]  /*f2e90*/  STL.64 [R1+0xaf88], R86 ;  /* 0x00af885601007387 */ /* 0x000fe80000100a00 */
[----:B------:R-:W4:Y:S04]  /*f2ea0*/  LDL.64 R94, [R1+0x708] ;  /* 0x00070800015e7983 */ /* 0x000f280000100a00 */
[----:B------:R-:W4:Y:S01]  /*f2eb0*/  LDL.64 R134, [R1+0x748] ;  /* 0x0007480001867983 */ /* 0x000f220000100a00 */
[----:B--2---:R-:W-:-:S03]  /*f2ec0*/  DADD R4, R54, R4 ;  /* 0x0000000036047229 */ /* 0x004fc60000000004 */
[----:B------:R-:W-:Y:S01]  /*f2ed0*/  STL.64 [R1+0x7d98], R160 ;  /* 0x007d98a001007387 */ /* 0x000fe20000100a00 */
[----:B------:R-:W-:Y:S01]  /*f2ee0*/  DMUL R54, R120, UR4 ;  /* 0x0000000478367c28 */ /* 0x000fe20008000000 */
[----:B------:R-:W-:Y:S01]  /*f2ef0*/  UMOV UR4, 0xb552a552 ;  /* 0xb552a55200047882 */ /* 0x000fe20000000000 */
[----:B------:R-:W-:Y:S01]  /*f2f00*/  UMOV UR5, 0x3d7faa7a ;  /* 0x3d7faa7a00057882 */ /* 0x000fe20000000000 */
[----:B---3--:R-:W-:Y:S01]  /*f2f10*/  DMUL R140, R50, R68 ;  /* 0x00000044328c7228 */ /* 0x008fe20000000000 */
[----:B------:R-:W-:Y:S01]  /*f2f20*/  STL.64 [R1+0x80c8], R206 ;  /* 0x0080c8ce01007387 */ /* 0x000fe20000100a00 */
[----:B------:R-:W-:Y:S02]  /*f2f30*/  DMUL R50, R28, UR4 ;  /* 0x000000041c327c28 */ /* 0x000fe40008000000 */
[----:B------:R-:W-:Y:S01]  /*f2f40*/  DFMA R68, R86, 2, R202 ;  /* 0x400000005644782b */ /* 0x000fe200000000ca */
[----:B-1----:R-:W2:Y:S01]  /*f2f50*/  LDL.64 R28, [R1+0xa6c8] ;  /* 0x00a6c800011c7983 */ /* 0x002ea20000100a00 */
[----:B----4-:R-:W-:-:S03]  /*f2f60*/  DMUL R154, R24, R48 ;  /* 0x00000030189a7228 */ /* 0x010fc60000000000 */
[----:B------:R-:W3:Y:S03]  /*f2f70*/  LDL.64 R24, [R1+0xaaf0] ;  /* 0x00aaf00001187983 */ /* 0x000ee60000100a00 */
[----:B------:R-:W-:Y:S01]  /*f2f80*/  DFMA R80, R78, -R50, R68 ;  /* 0x800000324e50722b */ /* 0x000fe20000000044 */
[----:B------:R-:W4:Y:S01]  /*f2f90*/  LDL.64 R192, [R1+0x758] ;  /* 0x0007580001c07983 */ /* 0x000f220000100a00 */
[----:B------:R-:W-:Y:S02]  /*f2fa0*/  DMUL R44, R44, R58 ;  /* 0x0000003a2c2c7228 */ /* 0x000fe40000000000 */
[----:B------:R-:W-:Y:S01]  /*f2fb0*/  DMUL R110, R108, R156 ;  /* 0x0000009c6c6e7228 */ /* 0x000fe20000000000 */
[----:B------:R-:W-:Y:S01]  /*f2fc0*/  UMOV UR4, 0xb299048d ;  /* 0xb299048d00047882 */ /* 0x000fe20000000000 */
[----:B------:R-:W-:Y:S01]  /*f2fd0*/  DFMA R48, R52, -R64, R112 ;  /* 0x800000403430722b */ /* 0x000fe20000000070 */
[----:B------:R-:W-:Y:S01]  /*f2fe0*/  UMOV UR5, 0x3d7d33f9 ;  /* 0x3d7d33f900057882 */ /* 0x000fe20000000000 */
[----:B------:R-:W-:-:S02]  /*f2ff0*/  DFMA R90, R58, -R6, R80 ;  /* 0x800000063a5a722b */ /* 0x000fc40000000050 */
[----:B------:R-:W-:Y:S01]  /*f3000*/  DMUL R198, R130, R78 ;  /* 0x0000004e82c67228 */ /* 0x000fe20000000000 */
[----:B------:R-:W3:Y:S01]  /*f3010*/  LDL.64 R6, [R1+0xa7d8] ;  /* 0x00a7d80001067983 */ /* 0x000ee20000100a00 */
[C---:B------:R-:W-:Y:S02]  /*f3020*/  DFMA R64, R52.reuse, R64, R114 ;  /* 0x000000403440722b */ /* 0x040fe40000000072 */
[----:B------:R-:W-:Y:S02]  /*f3030*/  DMUL R108, R52, R44 ;  /* 0x0000002c346c7228 */ /* 0x000fe40000000000 */
[----:B------:R-:W-:Y:S01]  /*f3040*/  DMUL R56, R8, R56 ;  /* 0x0000003808387228 */ /* 0x000fe20000000000 */
[----:B------:R-:W-:Y:S01]  /*f3050*/  STL.64 [R1+0xaff0], R140 ;  /* 0x00aff08c01007387 */ /* 0x000fe20000100a00 */
[----:B------:R-:W-:Y:S01]  /*f3060*/  DMUL R68, R16, UR4 ;  /* 0x0000000410447c28 */ /* 0x000fe20008000000 */
[----:B------:R-:W-:Y:S01]  /*f3070*/  UMOV UR4, 0xa210599e ;  /* 0xa210599e00047882 */ /* 0x000fe20000000000 */
[----:B------:R-:W-:Y:S01]  /*f3080*/  UMOV UR5, 0x3d8ec94c ;  /* 0x3d8ec94c00057882 */ /* 0x000fe20000000000 */
[----:B------:R-:W-:Y:S01]  /*f3090*/  DFMA R44, R58, R216, R64 ;  /* 0x000000d83a2c722b */ /* 0x000fe20000000040 */
[----:B------:R-:W-:Y:S01]  /*f30a0*/  STL.64 [R1+0x7dd0], R60 ;  /* 0x007dd03c01007387 */ /* 0x000fe20000100a00 */
[----:B------:R-:W-:-:S02]  /*f30b0*/  DMUL R92, R100, UR4 ;  /* 0x00000004645c7c28 */ /* 0x000fc40008000000 */
[C---:B------:R-:W-:Y:S01]  /*f30c0*/  DADD R90, R108.reuse, R90 ;  /* 0x000000006c5a7229 */ /* 0x040fe2000000005a */
[----:B------:R-:W-:Y:S03]  /*f30d0*/  STL.64 [R1+0x7938], R98 ;  /* 0x0079386201007387 */ /* 0x000fe60000100a00 */
[----:B------:R-:W-:Y:S01]  /*f30e0*/  DADD R44, R108, R44 ;  /* 0x000000006c2c7229 */ /* 0x000fe2000000002c */
[----:B------:R-:W-:Y:S01]  /*f30f0*/  STL.64 [R1+0x79d8], R10 ;  /* 0x0079d80a01007387 */ /* 0x000fe20000100a00 */
[----:B------:R-:W-:Y:S02]  /*f3100*/  DMUL R184, R52, R92 ;  /* 0x0000005c34b87228 */ /* 0x000fe40000000000 */
[----:B------:R-:W-:Y:S01]  /*f3110*/  DFMA R90, R88, -R198, R90 ;  /* 0x800000c6585a722b */ /* 0x000fe2000000005a */
[----:B------:R-:W4:Y:S01]  /*f3120*/  LDL.64 R142, [R1+0x788] ;  /* 0x00078800018e7983 */ /* 0x000f220000100a00 */
[----:B------:R-:W-:-:S02]  /*f3130*/  DMUL R194, R78, R154 ;  /* 0x0000009a4ec27228 */ /* 0x000fc40000000000 */
[----:B------:R-:W-:Y:S01]  /*f3140*/  DFMA R44, R78, R154, R44 ;  /* 0x0000009a4e2c722b */ /* 0x000fe2000000002c */
[----:B------:R0:W-:Y:S03]  /*f3150*/  STL.64 [R1+0xafe8], R56 ;  /* 0x00afe83801007387 */ /* 0x0001e60000100a00 */
[----:B------:R-:W-:Y:S02]  /*f3160*/  DADD R90, R184, R90 ;  /* 0x00000000b85a7229 */ /* 0x000fe4000000005a */
[----:B------:R-:W-:Y:S02]  /*f3170*/  DMUL R148, R20, R234 ;  /* 0x000000ea14947228 */ /* 0x000fe40000000000 */
[----:B------:R-:W-:Y:S01]  /*f3180*/  DMUL R210, R168, R30 ;  /* 0x0000001ea8d27228 */ /* 0x000fe20000000000 */
[----:B------:R-:W4:Y:S01]  /*f3190*/  LDL.64 R20, [R1+0xab28] ;  /* 0x00ab280001147983 */ /* 0x000f220000100a00 */
[----:B------:R-:W-:-:S02]  /*f31a0*/  DADD R92, R84, R164 ;  /* 0x00000000545c7229 */ /* 0x000fc400000000a4 */
[----:B------:R-:W-:Y:S01]  /*f31b0*/  DMUL R72, R88, R72 ;  /* 0x0000004858487228 */ /* 0x000fe20000000000 */
[----:B------:R-:W-:Y:S01]  /*f31c0*/  STL.64 [R1+0x7ca0], R30 ;  /* 0x007ca01e01007387 */ /* 0x000fe20000100a00 */
[CC--:B------:R-:W-:Y:S02]  /*f31d0*/  DFMA R44, R78.reuse, R148.reuse, R44 ;  /* 0x000000944e2c722b */ /* 0x0c0fe4000000002c */
[----:B------:R-:W-:Y:S01]  /*f31e0*/  DMUL R186, R78, R148 ;  /* 0x000000944eba7228 */ /* 0x000fe20000000000 */
[----:B------:R-:W4:Y:S01]  /*f31f0*/  LDL.64 R152, [R1+0x7a8] ;  /* 0x0007a80001987983 */ /* 0x000f220000100a00 */
[----:B------:R-:W-:Y:S02]  /*f3200*/  DADD R148, -R194, R90 ;  /* 0x00000000c2947229 */ /* 0x000fe4000000015a */
[----:B------:R-:W-:Y:S02]  /*f3210*/  DADD R92, R86, R92 ;  /* 0x00000000565c7229 */ /* 0x000fe4000000005c */
[----:B------:R-:W-:Y:S01]  /*f3220*/  DMUL R226, R78, R62 ;  /* 0x0000003e4ee27228 */ /* 0x000fe20000000000 */
[----:B------:R-:W-:Y:S04]  /*f3230*/  STL.64 [R1+0x7dc0], R16 ;  /* 0x007dc01001007387 */ /* 0x000fe80000100a00 */
[----:B------:R-:W-:Y:S01]  /*f3240*/  STL.64 [R1+0x7ec0], R204 ;  /* 0x007ec0cc01007387 */ /* 0x000fe20000100a00 */
[----:B------:R-:W-:-:S03]  /*f3250*/  DADD R92, R56, R92 ;  /* 0x00000000385c7229 */ /* 0x000fc6000000005c */
[----:B0-----:R-:W4:Y:S04]  /*f3260*/  LDL.64 R56, [R1+0x80c0] ;  /* 0x0080c00001387983 */ /* 0x001f280000100a00 */
[----:B------:R-:W-:Y:S01]  /*f3270*/  STL.64 [R1+0xaf58], R216 ;  /* 0x00af58d801007387 */ /* 0x000fe20000100a00 */
[----:B------:R-:W-:-:S03]  /*f3280*/  DFMA R92, R8, R140, R92 ;  /* 0x0000008c085c722b */ /* 0x000fc6000000005c */
[----:B------:R-:W4:Y:S04]  /*f3290*/  LDL.64 R136, [R1+0x698] ;  /* 0x0006980001887983 */ /* 0x000f280000100a00 */
[----:B------:R-:W4:Y:S01]  /*f32a0*/  LDL.64 R174, [R1+0x6e8] ;  /* 0x0006e80001ae7983 */ /* 0x000f220000100a00 */
[----:B------:R-:W-:-:S03]  /*f32b0*/  DMUL R162, R96, R74 ;  /* 0x0000004a60a27228 */ /* 0x000fc60000000000 */
[----:B------:R-:W-:Y:S01]  /*f32c0*/  STL.64 [R1+0x7e78], R4 ;  /* 0x007e780401007387 */ /* 0x000fe20000100a00 */
[----:B------:R-:W-:-:S03]  /*f32d0*/  DMUL R140, R118, R30 ;  /* 0x0000001e768c7228 */ /* 0x000fc60000000000 */
[----:B------:R-:W4:Y:S04]  /*f32e0*/  LDL.64 R80, [R1+0x680] ;  /* 0x0006800001507983 */ /* 0x000f280000100a00 */
[----:B------:R-:W4:Y:S04]  /*f32f0*/  LDL.64 R156, [R1+0x628] ;  /* 0x00062800019c7983 */ /* 0x000f280000100a00 */
[----:B------:R-:W4:Y:S04]  /*f3300*/  LDL.64 R112, [R1+0x740] ;  /* 0x0007400001707983 */ /* 0x000f280000100a00 */
[----:B------:R-:W-:Y:S04]  /*f3310*/  STL.64 [R1+0x7b18], R50 ;  /* 0x007b183201007387 */ /* 0x000fe80000100a00 */
[----:B------:R-:W4:Y:S04]  /*f3320*/  LDL.64 R130, [R1+0x648] ;  /* 0x0006480001827983 */ /* 0x000f280000100a00 */
[----:B------:R-:W-:Y:S04]  /*f3330*/  STL.64 [R1+0x7e08], R122 ;  /* 0x007e087a01007387 */ /* 0x000fe80000100a00 */
[----:B------:R-:W4:Y:S01]  /*f3340*/  LDL.64 R202, [R1+0x598] ;  /* 0x0005980001ca7983 */ /* 0x000f220000100a00 */
[----:B--2---:R-:W-:Y:S01]  /*f3350*/  DMUL R114, R28, R96 ;  /* 0x000000601c727228 */ /* 0x004fe20000000000 */
[----:B------:R-:W-:-:S02]  /*f3360*/  UMOV UR4, 0x6e5b0120 ;  /* 0x6e5b012000047882 */ /* 0x000fc40000000000 */
[----:B------:R-:W2:Y:S01]  /*f3370*/  LDL.64 R28, [R1+0xaa78] ;  /* 0x00aa7800011c7983 */ /* 0x000ea20000100a00 */
[----:B------:R-:W-:Y:S01]  /*f3380*/  DMUL R154, R166, R30 ;  /* 0x0000001ea69a7228 */ /* 0x000fe20000000000 */
[----:B------:R-:W-:Y:S01]  /*f3390*/  UMOV UR5, 0x3d0b0587 ;  /* 0x3d0b058700057882 */ /* 0x000fe20000000000 */
[----:B------:R-:W-:Y:S01]  /*f33a0*/  DMUL R240, R182, R210 ;  /* 0x000000d2b6f07228 */ /* 0x000fe20000000000 */
[----:B------:R0:W-:Y:S04]  /*f33b0*/  STL.64 [R1+0xafb0], R72 ;  /* 0x00afb04801007387 */ /* 0x0001e80000100a00 */
[----:B------:R-:W-:Y:S04]  /*f33c0*/  STL.64 [R1+0x7860], R194 ;  /* 0x007860c201007387 */ /* 0x000fe80000100a00 */
[----:B------:R-:W2:Y:S01]  /*f33d0*/  LDL.64 R64, [R1+0x7c8] ;  /* 0x0007c80001407983 */ /* 0x000ea20000100a00 */
[----:B---3--:R-:W-:-:S03]  /*f33e0*/  DMUL R90, R6, R96 ;  /* 0x00000060065a7228 */ /* 0x008fc60000000000 */
[----:B------:R-:W3:Y:S04]  /*f33f0*/  LDL.64 R166, [R1+0x7dd8] ;  /* 0x007dd80001a67983 */ /* 0x000ee80000100a00 */
[----:B------:R-:W3:Y:S01]  /*f3400*/  LDL.64 R6, [R1+0xa658] ;  /* 0x00a6580001067983 */ /* 0x000ee20000100a00 */
[----:B------:R-:W-:-:S03]  /*f3410*/  DMUL R118, R24, R30 ;  /* 0x0000001e18767228 */ /* 0x000fc60000000000 */
[----:B------:R-:W3:Y:S01]  /*f3420*/  LDL.64 R24, [R1+0xaa70] ;  /* 0x00aa700001187983 */ /* 0x000ee20000100a00 */
[----:B------:R-:W-:Y:S02]  /*f3430*/  DADD R148, -R186, R148 ;  /* 0x00000000ba947229 */ /* 0x000fe40000000194 */
[----:B------:R-:W-:Y:S01]  /*f3440*/  DMUL R74, R78, R110 ;  /* 0x0000006e4e4a7228 */ /* 0x000fe20000000000 */
[----:B------:R-:W3:Y:S01]  /*f3450*/  LDL.64 R164, [R1+0x700] ;  /* 0x0007000001a47983 */ /* 0x000ee20000100a00 */
[----:B------:R-:W-:Y:S02]  /*f3460*/  DFMA R92, R72, 2, R92 ;  /* 0x40000000485c782b */ /* 0x000fe4000000005c */
[----:B------:R-:W-:Y:S01]  /*f3470*/  DMUL R90, R58, R90 ;  /* 0x0000005a3a5a7228 */ /* 0x000fe20000000000 */
[----:B0-----:R-:W3:Y:S01]  /*f3480*/  LDL.64 R72, [R1+0x80f0] ;  /* 0x0080f00001487983 */ /* 0x001ee20000100a00 */
[----:B------:R-:W-:Y:S02]  /*f3490*/  DMUL R16, R96, UR6 ;  /* 0x0000000660107c28 */ /* 0x000fe40008000000 */
[----:B----4-:R-:W-:-:S08]  /*f34a0*/  DMUL R20, R20, R4 ;  /* 0x0000000414147228 */ /* 0x010fd00000000000 */
[----:B------:R-:W-:Y:S02]  /*f34b0*/  DFMA R110, R78, -R20, R148 ;  /* 0x800000144e6e722b */ /* 0x000fe40000000094 */
[----:B------:R-:W-:Y:S02]  /*f34c0*/  DMUL R148, R8, R54 ;  /* 0x0000003608947228 */ /* 0x000fe40000000000 */
[----:B------:R-:W-:Y:S01]  /*f34d0*/  DMUL R54, R78, R14 ;  /* 0x0000000e4e367228 */ /* 0x000fe20000000000 */
[----:B------:R-:W4:Y:S01]  /*f34e0*/  LDL.64 R8, [R1+0x9ad8] ;  /* 0x009ad80001087983 */ /* 0x000f220000100a00 */
[----:B------:R-:W-:Y:S02]  /*f34f0*/  DADD R14, R184, R92 ;  /* 0x00000000b80e7229 */ /* 0x000fe4000000005c */
[----:B------:R-:W-:-:S04]  /*f3500*/  DADD R110, -R74, R110 ;  /* 0x000000004a6e7229 */ /* 0x000fc8000000016e */
[----:B------:R-:W-:Y:S02]  /*f3510*/  DFMA R92, R148, 0.75, R54 ;  /* 0x3fe80000945c782b */ /* 0x000fe40000000036 */
[----:B------:R-:W-:Y:S02]  /*f3520*/  DFMA R14, R182, R210, R14 ;  /* 0x000000d2b60e722b */ /* 0x000fe4000000000e */
[----:B------:R-:W-:-:S06]  /*f3530*/  DFMA R110, R52, R154, R110 ;  /* 0x0000009a346e722b */ /* 0x000fcc000000006e */
[----:B------:R-:W-:Y:S02]  /*f3540*/  DFMA R14, R88, R118, R14 ;  /* 0x00000076580e722b */ /* 0x000fe4000000000e */
[----:B------:R-:W-:Y:S02]  /*f3550*/  DFMA R62, R58, R140, R110 ;  /* 0x0000008c3a3e722b */ /* 0x000fe4000000006e */
[----:B------:R-:W-:Y:S02]  /*f3560*/  DFMA R110, R52, -R114, R92 ;  /* 0x80000072346e722b */ /* 0x000fe4000000005c */
[----:B------:R-:W-:-:S06]  /*f3570*/  DMUL R92, R160, UR4 ;  /* 0x00000004a05c7c28 */ /* 0x000fcc0008000000 */
[----:B------:R-:W-:Y:S02]  /*f3580*/  DADD R110, -R90, R110 ;  /* 0x000000005a6e7229 */ /* 0x000fe4000000016e */
[----:B------:R-:W-:Y:S02]  /*f3590*/  DADD R56, R144, R56 ;  /* 0x0000000090387229 */ /* 0x000fe40000000038 */
[----:B--2---:R-:W-:Y:S02]  /*f35a0*/  DMUL R160, R28, R60 ;  /* 0x0000003c1ca07228 */ /* 0x004fe40000000000 */
[----:B---3--:R-:W-:Y:S01]  /*f35b0*/  DMUL R6, R6, R30 ;  /* 0x0000001e06067228 */ /* 0x008fe20000000000 */
[----:B------:R-:W2:Y:S05]  /*f35c0*/  LDL.64 R60, [R1+0xa748] ;  /* 0x00a74800013c7983 */ /* 0x000eaa0000100a00 */
[----:B------:R-:W-:-:S02]  /*f35d0*/  DMUL R222, R78, R160 ;  /* 0x000000a04ede7228 */ /* 0x000fc40000000000 */
[----:B------:R-:W-:Y:S01]  /*f35e0*/  DADD R62, -R226, R62 ;  /* 0x00000000e23e7229 */ /* 0x000fe2000000013e */
[----:B------:R-:W3:Y:S01]  /*f35f0*/  LDL.64 R28, [R1+0xa8c8] ;  /* 0x00a8c800011c7983 */ /* 0x000ee20000100a00 */
[----:B------:R-:W-:Y:S02]  /*f3600*/  DFMA R14, R88, R6, R14 ;  /* 0x00000006580e722b */ /* 0x000fe4000000000e */
[----:B------:R-:W-:-:S06]  /*f3610*/  DFMA R160, R100, -R16, R110 ;  /* 0x8000001064a0722b */ /* 0x000fcc000000006e */
[----:B------:R-:W-:-:S08]  /*f3620*/  DFMA R110, R182, R92, R14 ;  /* 0x0000005cb66e722b */ /* 0x000fd0000000000e */
[----:B------:R-:W-:Y:S02]  /*f3630*/  DFMA R144, R88, R98, R110 ;  /* 0x000000625890722b */ /* 0x000fe4000000006e */
[----:B------:R-:W-:Y:S01]  /*f3640*/  DMUL R110, R24, R56 ;  /* 0x00000038186e7228 */ /* 0x000fe20000000000 */
[----:B------:R-:W2:Y:S01]  /*f3650*/  LDL.64 R24, [R1+0xa9f0] ;  /* 0x00a9f00001187983 */ /* 0x000ea20000100a00 */
[----:B------:R-:W-:-:S08]  /*f3660*/  DFMA R62, R78, -R68, R62 ;  /* 0x800000444e3e722b */ /* 0x000fd0000000003e */
[----:B------:R-:W-:Y:S02]  /*f3670*/  DADD R62, -R222, R62 ;  /* 0x00000000de3e7229 */ /* 0x000fe4000000013e */
[----:B------:R-:W-:Y:S01]  /*f3680*/  DADD R98, R146, R72 ;  /* 0x0000000092627229 */ /* 0x000fe20000000048 */
[----:B------:R0:W-:Y:S01]  /*f3690*/  STL.64 [R1+0x7b08], R6 ;  /* 0x007b080601007387 */ /* 0x0001e20000100a00 */
[----:B------:R-:W-:-:S03]  /*f36a0*/  DMUL R224, R78, R110 ;  /* 0x0000006e4ee07228 */ /* 0x000fc60000000000 */
[----:B------:R1:W-:Y:S01]  /*f36b0*/  STL.64 [R1+0x7d28], R56 ;  /* 0x007d283801007387 */ /* 0x0003e20000100a00 */
[----:B------:R-:W-:Y:S01]  /*f36c0*/  DFMA R62, R148, 0.75, R62 ;  /* 0x3fe80000943e782b */ /* 0x000fe2000000003e */
[----:B------:R-:W-:Y:S01]  /*f36d0*/  UMOV UR4, 0x66666666 ;  /* 0x6666666600047882 */ /* 0x000fe20000000000 */
[----:B------:R-:W-:Y:S01]  /*f36e0*/  DMUL R178, R96, R162 ;  /* 0x000000a260b27228 */ /* 0x000fe20000000000 */
[----:B------:R-:W-:Y:S01]  /*f36f0*/  UMOV UR5, 0x3fe66666 ;  /* 0x3fe6666600057882 */ /* 0x000fe20000000000 */
[----:B------:R-:W-:Y:S04]  /*f3700*/  STL.64 [R1+0x8028], R98 ;  /* 0x0080286201007387 */ /* 0x000fe80000100a00 */
[----:B0-----:R-:W3:Y:S01]  /*f3710*/  LDL.64 R6, [R1+0xa588] ;  /* 0x00a5880001067983 */ /* 0x001ee20000100a00 */
[----:B------:R-:W-:-:S02]  /*f3720*/  DADD R62, -R54, R62 ;  /* 0x00000000363e7229 */ /* 0x000fc4000000013e */
[----:B-1----:R-:W-:Y:S01]  /*f3730*/  DADD R56, R138, R36 ;  /* 0x000000008a387229 */ /* 0x002fe20000000024 */
[----:B------:R-:W-:Y:S01]  /*f3740*/  STL.64 [R1+0xb018], R98 ;  /* 0x00b0186201007387 */ /* 0x000fe20000100a00 */
[----:B------:R-:W-:-:S03]  /*f3750*/  DADD R138, R148, R144 ;  /* 0x00000000948a7229 */ /* 0x000fc60000000090 */
[----:B------:R-:W3:Y:S01]  /*f3760*/  LDL.64 R162, [R1+0x8030] ;  /* 0x0080300001a27983 */ /* 0x000ee20000100a00 */
[----:B------:R-:W-:-:S03]  /*f3770*/  DADD R62, -R224, R62 ;  /* 0x00000000e03e7229 */ /* 0x000fc6000000013e */
[----:B------:R0:W-:Y:S04]  /*f3780*/  STL.64 [R1+0x7880], R140 ;  /* 0x0078808c01007387 */ /* 0x0001e80000100a00 */
[----:B------:R-:W3:Y:S04]  /*f3790*/  LDL.64 R72, [R1+0xa710] ;  /* 0x00a7100001487983 */ /* 0x000ee80000100a00 */
[----:B0-----:R-:W3:Y:S04]  /*f37a0*/  LDL.64 R140, [R1+0x7f88] ;  /* 0x007f8800018c7983 */ /* 0x001ee80000100a00 */
[----:B------:R0:W-:Y:S04]  /*f37b0*/  STL.64 [R1+0x7b88], R114 ;  /* 0x007b887201007387 */ /* 0x0001e80000100a00 */
[----:B0-----:R-:W3:Y:S01]  /*f37c0*/  LDL.64 R114, [R1+0xaa58] ;  /* 0x00aa580001727983 */ /* 0x001ee20000100a00 */
[----:B----4-:R-:W-:-:S03]  /*f37d0*/  DMUL R144, R8, R98 ;  /* 0x0000006208907228 */ /* 0x010fc60000000000 */
[----:B------:R-:W4:Y:S05]  /*f37e0*/  LDL.64 R98, [R1+0xa928] ;  /* 0x00a9280001627983 */ /* 0x000f2a0000100a00 */
[----:B------:R-:W-:-:S08]  /*f37f0*/  DMUL R218, R78, R144 ;  /* 0x000000904eda7228 */ /* 0x000fd00000000000 */
[----:B------:R-:W-:Y:S02]  /*f3800*/  DFMA R144, R218, -UR4, R62 ;  /* 0x80000004da907c2b */ /* 0x000fe4000800003e */
[----:B--2---:R-:W-:Y:S01]  /*f3810*/  DMUL R62, R10, R24 ;  /* 0x000000180a3e7228 */ /* 0x004fe20000000000 */
[----:B------:R-:W2:Y:S01]  /*f3820*/  LDL.64 R10, [R1+0xaa60] ;  /* 0x00aa6000010a7983 */ /* 0x000ea20000100a00 */
[----:B------:R-:W-:-:S03]  /*f3830*/  DMUL R110, R60, R56 ;  /* 0x000000383c6e7228 */ /* 0x000fc60000000000 */
[----:B------:R0:W-:Y:S01]  /*f3840*/  STL.64 [R1+0xaff8], R92 ;  /* 0x00aff85c01007387 */ /* 0x0001e20000100a00 */
[----:B------:R-:W-:Y:S02]  /*f3850*/  DFMA R138, R100, R16, R138 ;  /* 0x00000010648a722b */ /* 0x000fe4000000008a */
[----:B------:R-:W-:Y:S01]  /*f3860*/  DADD R160, R160, -R180 ;  /* 0x00000000a0a07229 */ /* 0x000fe200000008b4 */
[----:B------:R-:W2:Y:S01]  /*f3870*/  LDL.64 R24, [R1+0xa988] ;  /* 0x00a9880001187983 */ /* 0x000ea20000100a00 */
[----:B------:R-:W-:Y:S01]  /*f3880*/  DADD R14, R178, R178 ;  /* 0x00000000b20e7229 */ /* 0x000fe200000000b2 */
[----:B------:R-:W-:Y:S01]  /*f3890*/  UMOV UR4, 0x9999999a ;  /* 0x9999999a00047882 */ /* 0x000fe20000000000 */
[----:B------:R-:W-:Y:S01]  /*f38a0*/  UMOV UR5, 0x3fd99999 ;  /* 0x3fd9999900057882 */ /* 0x000fe20000000000 */
[----:B------:R-:W-:Y:S01]  /*f38b0*/  STL.64 [R1+0xaf60], R90 ;  /* 0x00af605a01007387 */ /* 0x000fe20000100a00 */
[----:B0-----:R-:W-:-:S03]  /*f38c0*/  DADD R92, R12, R128 ;  /* 0x000000000c5c7229 */ /* 0x001fc60000000080 */
[----:B------:R-:W-:Y:S01]  /*f38d0*/  STL.64 [R1+0x7e48], R16 ;  /* 0x007e481001007387 */ /* 0x000fe20000100a00 */
[----:B------:R-:W-:Y:S01]  /*f38e0*/  DMUL R168, R100, R110 ;  /* 0x0000006e64a87228 */ /* 0x000fe20000000000 */
[----:B------:R-:W-:Y:S01]  /*f38f0*/  UMOV UR6, 0xbaf4cd2d ;  /* 0xbaf4cd2d00067882 */ /* 0x000fe20000000000 */
[----:B------:R-:W-:Y:S01]  /*f3900*/  UMOV UR7, 0x3d843b23 ;  /* 0x3d843b2300077882 */ /* 0x000fe20000000000 */
[----:B------:R0:W-:Y:S01]  /*f3910*/  STL.64 [R1+0xb000], R148 ;  /* 0x00b0009401007387 */ /* 0x0001e20000100a00 */
[----:B---3--:R-:W-:-:S03]  /*f3920*/  DMUL R12, R28, R92 ;  /* 0x0000005c1c0c7228 */ /* 0x008fc60000000000 */
[----:B------:R-:W-:Y:S01]  /*f3930*/  STL.64 [R1+0x7a00], R20 ;  /* 0x007a001401007387 */ /* 0x000fe20000100a00 */
[----:B------:R-:W-:Y:S02]  /*f3940*/  DMUL R6, R6, R78 ;  /* 0x0000004e06067228 */ /* 0x000fe40000000000 */
[----:B------:R-:W-:Y:S01]  /*f3950*/  DFMA R138, R100, R110, R138 ;  /* 0x0000006e648a722b */ /* 0x000fe2000000008a */
[----:B------:R-:W3:Y:S01]  /*f3960*/  LDL.64 R28, [R1+0xa6c0] ;  /* 0x00a6c000011c7983 */ /* 0x000ee20000100a00 */
[----:B------:R-:W-:-:S03]  /*f3970*/  DMUL R146, R92, R12 ;  /* 0x0000000c5c927228 */ /* 0x000fc60000000000 */
[----:B------:R-:W3:Y:S01]  /*f3980*/  LDL.64 R60, [R1+0xa708] ;  /* 0x00a70800013c7983 */ /* 0x000ee20000100a00 */
[-C--:B------:R-:W-:Y:S02]  /*f3990*/  DFMA R110, R56, R6.reuse, R168 ;  /* 0x00000006386e722b */ /* 0x080fe400000000a8 */
[----:B------:R-:W-:Y:S02]  /*f39a0*/  DFMA R48, R148, UR4, R48 ;  /* 0x0000000494307c2b */ /* 0x000fe40008000030 */
[----:B------:R-:W-:Y:S01]  /*f39b0*/  DFMA R144, R56, -R6, R144 ;  /* 0x800000063890722b */ /* 0x000fe20000000090 */
[----:B0-----:R-:W3:Y:S01]  /*f39c0*/  LDL.64 R148, [R1+0xa6a8] ;  /* 0x00a6a80001947983 */ /* 0x001ee20000100a00 */
[----:B------:R-:W-:Y:S02]  /*f39d0*/  DADD R128, R150, R188 ;  /* 0x0000000096807229 */ /* 0x000fe400000000bc */
[----:B------:R-:W-:Y:S01]  /*f39e0*/  DADD R14, R160, -R14 ;  /* 0x00000000a00e7229 */ /* 0x000fe2000000080e */
[----:B------:R-:W3:Y:S01]  /*f39f0*/  LDL.64 R160, [R1+0xaa68] ;  /* 0x00aa680001a07983 */ /* 0x000ee20000100a00 */
[----:B------:R-:W-:-:S02]  /*f3a00*/  DFMA R242, R92, R12, R146 ;  /* 0x0000000c5cf2722b */ /* 0x000fc40000000092 */
[----:B------:R-:W-:Y:S02]  /*f3a10*/  DADD R12, R70, R166 ;  /* 0x00000000460c7229 */ /* 0x000fe400000000a6 */
[CC--:B------:R-:W-:Y:S02]  /*f3a20*/  DFMA R70, R78.reuse, -R62.reuse, R110 ;  /* 0x8000003e4e46722b */ /* 0x0c0fe4000000006e */
[CC--:B------:R-:W-:Y:S02]  /*f3a30*/  DFMA R110, R78.reuse, R62.reuse, R48 ;  /* 0x0000003e4e6e722b */ /* 0x0c0fe40000000030 */
[----:B------:R-:W-:Y:S02]  /*f3a40*/  DFMA R48, R78, -R62, R144 ;  /* 0x8000003e4e30722b */ /* 0x000fe40000000090 */
[----:B------:R-:W-:Y:S02]  /*f3a50*/  DADD R180, R76, R162 ;  /* 0x000000004cb47229 */ /* 0x000fe400000000a2 */
[----:B------:R-:W-:-:S02]  /*f3a60*/  DADD R76, R90, R44 ;  /* 0x000000005a4c7229 */ /* 0x000fc4000000002c */
[----:B------:R-:W-:Y:S02]  /*f3a70*/  DADD R140, R124, R140 ;  /* 0x000000007c8c7229 */ /* 0x000fe4000000008c */
[----:B------:R-:W-:Y:S01]  /*f3a80*/  DMUL R146, R8, R206 ;  /* 0x000000ce08927228 */ /* 0x000fe20000000000 */
[----:B------:R0:W-:Y:S01]  /*f3a90*/  STL.64 [R1+0x7ef8], R110 ;  /* 0x007ef86e01007387 */ /* 0x0001e20000100a00 */
[----:B------:R-:W-:-:S03]  /*f3aa0*/  DMUL R90, R72, R182 ;  /* 0x000000b6485a7228 */ /* 0x000fc60000000000 */
[----:B------:R-:W3:Y:S04]  /*f3ab0*/  LDL.64 R72, [R1+0xa720] ;  /* 0x00a7200001487983 */ /* 0x000ee80000100a00 */
[----:B------:R-:W3:Y:S01]  /*f3ac0*/  LDL.64 R162, [R1+0xa608] ;  /* 0x00a6080001a27983 */ /* 0x000ee20000100a00 */
[----:B----4-:R-:W-:-:S03]  /*f3ad0*/  DMUL R62, R98, R128 ;  /* 0x00000080623e7228 */ /* 0x010fc60000000000 */
[----:B------:R-:W4:Y:S05]  /*f3ae0*/  LDL.64 R98, [R1+0xa680] ;  /* 0x00a6800001627983 */ /* 0x000f2a0000100a00 */
[CC--:B------:R-:W-:Y:S02]  /*f3af0*/  DFMA R76, R58.reuse, R62.reuse, R76 ;  /* 0x0000003e3a4c722b */ /* 0x0c0fe4000000004c */
[----:B------:R-:W-:Y:S02]  /*f3b00*/  DMUL R166, R58, R62 ;  /* 0x0000003e3aa67228 */ /* 0x000fe40000000000 */
[-C--:B------:R-:W-:Y:S02]  /*f3b10*/  DMUL R62, R114, R204.reuse ;  /* 0x000000cc723e7228 */ /* 0x080fe40000000000 */
[----:B--2---:R-:W-:Y:S01]  /*f3b20*/  DMUL R124, R10, R204 ;  /* 0x000000cc0a7c7228 */ /* 0x004fe20000000000 */
[----:B------:R-:W2:Y:S04]  /*f3b30*/  LDL.64 R114, [R1+0xa960] ;  /* 0x00a9600001727983 */ /* 0x000ea80000100a00 */
[----:B------:R-:W2:Y:S03]  /*f3b40*/  LDL.64 R10, [R1+0xa760] ;  /* 0x00a76000010a7983 */ /* 0x000ea60000100a00 */
[----:B------:R-:W-:-:S02]  /*f3b50*/  DMUL R204, R182, R124 ;  /* 0x0000007cb6cc7228 */ /* 0x000fc40000000000 */
[----:B------:R-:W-:Y:S01]  /*f3b60*/  DFMA R124, R100, R16, R168 ;  /* 0x00000010647c722b */ /* 0x000fe200000000a8 */
[----:B------:R-:W2:Y:S01]  /*f3b70*/  LDL.64 R16, [R1+0xa648] ;  /* 0x00a6480001107983 */ /* 0x000ea20000100a00 */
[----:B0-----:R-:W-:Y:S02]  /*f3b80*/  DMUL R110, R24, R128 ;  /* 0x00000080186e7228 */ /* 0x001fe40000000000 */
[----:B------:R-:W-:Y:S02]  /*f3b90*/  DMUL R24, R128, UR6 ;  /* 0x0000000680187c28 */ /* 0x000fe40008000000 */
[----:B------:R-:W-:Y:S02]  /*f3ba0*/  DMUL R228, R78, R146 ;  /* 0x000000924ee47228 */ /* 0x000fe40000000000 */
[----:B------:R-:W-:Y:S02]  /*f3bb0*/  DADD R146, -R86, R126 ;  /* 0x0000000056927229 */ /* 0x000fe4000000017e */
[----:B------:R-:W-:-:S02]  /*f3bc0*/  DMUL R110, R96, R110 ;  /* 0x0000006e606e7228 */ /* 0x000fc40000000000 */
[----:B------:R-:W-:-:S04]  /*f3bd0*/  DFMA R144, R100, R24, R166 ;  /* 0x000000186490722b */ /* 0x000fc800000000a6 */
[----:B------:R-:W-:Y:S02]  /*f3be0*/  DFMA R146, R78, R50, R146 ;  /* 0x000000324e92722b */ /* 0x000fe40000000092 */
[----:B------:R-:W-:Y:S02]  /*f3bf0*/  DADD R150, R204, R138 ;  /* 0x00000000cc967229 */ /* 0x000fe4000000008a */
[----:B------:R-:W-:Y:S02]  /*f3c00*/  DFMA R126, R110, 0.75, R144 ;  /* 0x3fe800006e7e782b */ /* 0x000fe40000000090 */
[----:B------:R-:W-:Y:S02]  /*f3c10*/  DADD R144, R204, R124 ;  /* 0x00000000cc907229 */ /* 0x000fe4000000007c */
[----:B---3--:R-:W-:Y:S02]  /*f3c20*/  DMUL R44, R160, R12 ;  /* 0x0000000ca02c7228 */ /* 0x008fe40000000000 */
[----:B------:R-:W-:-:S02]  /*f3c30*/  DFMA R160, R88, R198, -R186 ;  /* 0x000000c658a0722b */ /* 0x000fc400000008ba */
[----:B------:R-:W-:-:S06]  /*f3c40*/  DADD R146, R194, R146 ;  /* 0x00000000c2927229 */ /* 0x000fcc0000000092 */
[----:B------:R-:W-:Y:S02]  /*f3c50*/  DADD R138, R168, R160 ;  /* 0x00000000a88a7229 */ /* 0x000fe400000000a0 */
[----:B------:R-:W-:Y:S02]  /*f3c60*/  DFMA R126, R228, UR16, R126 ;  /* 0x00000010e47e7c2b */ /* 0x000fe4000800007e */
[----:B------:R-:W-:Y:S02]  /*f3c70*/  DFMA R144, R100, R24, R144 ;  /* 0x000000186490722b */ /* 0x000fe40000000090 */
[----:B------:R-:W-:-:S08]  /*f3c80*/  DMUL R124, R72, R116 ;  /* 0x00000074487c7228 */ /* 0x000fd00000000000 */
[-C--:B------:R-:W-:Y:S02]  /*f3c90*/  DFMA R216, R100, R124.reuse, R138 ;  /* 0x0000007c64d8722b */ /* 0x080fe4000000008a */
[----:B------:R-:W-:Y:S02]  /*f3ca0*/  DADD R138, R186, R146 ;  /* 0x00000000ba8a7229 */ /* 0x000fe40000000092 */
[----:B------:R-:W-:-:S06]  /*f3cb0*/  DFMA R72, R100, R124, R144 ;  /* 0x0000007c6448722b */ /* 0x000fcc0000000090 */
[----:B------:R-:W-:Y:S01]  /*f3cc0*/  DFMA R144, R78, R20, R138 ;  /* 0x000000144e90722b */ /* 0x000fe2000000008a */
[----:B------:R-:W3:Y:S04]  /*f3cd0*/  LDL.64 R20, [R1+0xa4f8] ;  /* 0x00a4f80001147983 */ /* 0x000ee80000100a00 */
[----:B------:R-:W-:Y:S01]  /*f3ce0*/  STL.64 [R1+0x8090], R72 ;  /* 0x0080904801007387 */ /* 0x000fe20000100a00 */
[----:B----4-:R-:W-:-:S03]  /*f3cf0*/  DMUL R238, R98, R116 ;  /* 0x0000007462ee7228 */ /* 0x010fc60000000000 */
[----:B------:R0:W-:Y:S04]  /*f3d00*/  STL.64 [R1+0xb010], R12 ;  /* 0x00b0100c01007387 */ /* 0x0001e80000100a00 */
[----:B------:R-:W4:Y:S01]  /*f3d10*/  LDL.64 R98, [R1+0xa790] ;  /* 0x00a7900001627983 */ /* 0x000f220000100a00 */
[----:B------:R-:W-:-:S03]  /*f3d20*/  DFMA R126, -R78, R238, R126 ;  /* 0x000000ee4e7e722b */ /* 0x000fc6000000017e */
[----:B0-----:R-:W3:Y:S05]  /*f3d30*/  LDL.64 R12, [R1+0xa650] ;  /* 0x00a65000010c7983 */ /* 0x001eea0000100a00 */
[----:B------:R-:W-:-:S07]  /*f3d40*/  DFMA R72, R100, -R124, R126 ;  /* 0x8000007c6448722b */ /* 0x000fce000000007e */
[----:B------:R0:W-:Y:S04]  /*f3d50*/  STL.64 [R1+0x8078], R72 ;  /* 0x0080784801007387 */ /* 0x0001e80000100a00 */
[----:B0-----:R-:W3:Y:S01]  /*f3d60*/  LDL.64 R72, [R1+0xa5a0] ;  /* 0x00a5a00001487983 */ /* 0x001ee20000100a00 */
[----:B--2---:R-:W-:-:S03]  /*f3d70*/  DMUL R86, R16, R30 ;  /* 0x0000001e10567228 */ /* 0x004fc60000000000 */
[----:B------:R-:W2:Y:S01]  /*f3d80*/  LDL.64 R16, [R1+0xa5c0] ;  /* 0x00a5c00001107983 */ /* 0x000ea20000100a00 */
[----:B------:R-:W-:-:S03]  /*f3d90*/  DMUL R10, R10, R30 ;  /* 0x0000001e0a0a7228 */ /* 0x000fc60000000000 */
[----:B------:R-:W2:Y:S01]  /*f3da0*/  LDL.64 R30, [R1+0xa828] ;  /* 0x00a82800011e7983 */ /* 0x000ea20000100a00 */
[----:B------:R-:W-:Y:S02]  /*f3db0*/  DMUL R160, R100, R124 ;  /* 0x0000007c64a07228 */ /* 0x000fe40000000000 */
[C---:B------:R-:W-:Y:S02]  /*f3dc0*/  DMUL R146, R92.reuse, R162 ;  /* 0x000000a25c927228 */ /* 0x040fe40000000000 */
[----:B------:R-:W-:Y:S02]  /*f3dd0*/  DMUL R148, R92, R148 ;  /* 0x000000945c947228 */ /* 0x000fe40000000000 */
[----:B------:R-:W-:Y:S02]  /*f3de0*/  DFMA R150, R100, R24, R150 ;  /* 0x000000186496722b */ /* 0x000fe40000000096 */
[----:B------:R-:W-:Y:S02]  /*f3df0*/  DFMA R138, R78, R238, R160 ;  /* 0x000000ee4e8a722b */ /* 0x000fe400000000a0 */
[----:B------:R-:W-:Y:S01]  /*f3e00*/  DADD R144, R74, R144 ;  /* 0x000000004a907229 */ /* 0x000fe20000000090 */
[----:B------:R0:W-:Y:S01]  /*f3e10*/  STL.64 [R1+0x78f0], R86 ;  /* 0x0078f05601007387 */ /* 0x0001e20000100a00 */
[----:B------:R-:W-:-:S03]  /*f3e20*/  DMUL R220, R52, R146 ;  /* 0x0000009234dc7228 */ /* 0x000fc60000000000 */
[----:B------:R1:W-:Y:S01]  /*f3e30*/  STL.64 [R1+0x7818], R10 ;  /* 0x0078180a01007387 */ /* 0x0003e20000100a00 */
[----:B------:R-:W-:Y:S02]  /*f3e40*/  DFMA R138, R52, -R148, R138 ;  /* 0x80000094348a722b */ /* 0x000fe4000000008a */
[----:B------:R-:W-:Y:S01]  /*f3e50*/  DFMA R212, R100, R124, R150 ;  /* 0x0000007c64d4722b */ /* 0x000fe20000000096 */
[----:B------:R-:W-:Y:S01]  /*f3e60*/  UMOV UR6, 0x68497682 ;  /* 0x6849768200067882 */ /* 0x000fe20000000000 */
[----:B------:R-:W-:Y:S01]  /*f3e70*/  DMUL R124, R114, R128 ;  /* 0x00000080727c7228 */ /* 0x000fe20000000000 */
[----:B------:R-:W-:Y:S01]  /*f3e80*/  UMOV UR7, 0x3d5c25c2 ;  /* 0x3d5c25c200077882 */ /* 0x000fe20000000000 */
[C---:B------:R-:W-:Y:S01]  /*f3e90*/  DFMA R114, R52.reuse, R146, R76 ;  /* 0x000000923472722b */ /* 0x040fe2000000004c */
[----:B------:R1:W-:Y:S01]  /*f3ea0*/  STL.64 [R1+0x79b8], R148 ;  /* 0x0079b89401007387 */ /* 0x0003e20000100a00 */
[----:B------:R-:W-:Y:S02]  /*f3eb0*/  DFMA R76, R52, R10, R144 ;  /* 0x0000000a344c722b */ /* 0x000fe40000000090 */
[----:B------:R-:W-:-:S02]  /*f3ec0*/  DADD R138, -R220, R138 ;  /* 0x00000000dc8a7229 */ /* 0x000fc4000000018a */
[----:B------:R-:W-:Y:S02]  /*f3ed0*/  DFMA R14, R218, UR16, R14 ;  /* 0x00000010da0e7c2b */ /* 0x000fe4000800000e */
[----:B------:R-:W-:Y:S02]  /*f3ee0*/  DMUL R28, R28, R88 ;  /* 0x000000581c1c7228 */ /* 0x000fe40000000000 */
[----:B------:R-:W-:Y:S02]  /*f3ef0*/  DMUL R60, R60, R182 ;  /* 0x000000b63c3c7228 */ /* 0x000fe40000000000 */
[----:B----4-:R-:W-:Y:S02]  /*f3f00*/  DMUL R214, R98, R140 ;  /* 0x0000008c62d67228 */ /* 0x010fe40000000000 */
[-C--:B---3--:R-:W-:Y:S02]  /*f3f10*/  DMUL R12, R12, R92.reuse ;  /* 0x0000005c0c0c7228 */ /* 0x088fe40000000000 */
[----:B------:R-:W-:-:S02]  /*f3f20*/  DMUL R72, R72, R92 ;  /* 0x0000005c48487228 */ /* 0x000fc40000000000 */
[----:B--2---:R-:W-:Y:S02]  /*f3f30*/  DMUL R16, R16, R92 ;  /* 0x0000005c10107228 */ /* 0x004fe40000000000 */
[----:B------:R-:W-:Y:S01]  /*f3f40*/  DMUL R30, R4, R30 ;  /* 0x0000001e041e7228 */ /* 0x000fe20000000000 */
[----:B------:R-:W-:Y:S01]  /*f3f50*/  STL.64 [R1+0x7930], R6 ;  /* 0x0079300601007387 */ /* 0x000fe20000100a00 */
[----:B------:R-:W-:Y:S02]  /*f3f60*/  DFMA R76, R58, R86, R76 ;  /* 0x000000563a4c722b */ /* 0x000fe4000000004c */
[----:B0-----:R-:W-:Y:S01]  /*f3f70*/  DMUL R86, R78, R44 ;  /* 0x0000002c4e567228 */ /* 0x001fe20000000000 */
[----:B------:R-:W-:Y:S01]  /*f3f80*/  STL.64 [R1+0x7888], R186 ;  /* 0x007888ba01007387 */ /* 0x000fe20000100a00 */
[----:B-1----:R-:W-:Y:S02]  /*f3f90*/  DMUL R10, R20, R92 ;  /* 0x0000005c140a7228 */ /* 0x002fe40000000000 */
[----:B------:R-:W-:Y:S01]  /*f3fa0*/  DFMA R44, R58, -R16, R138 ;  /* 0x800000103a2c722b */ /* 0x000fe2000000008a */
[----:B------:R-:W-:Y:S01]  /*f3fb0*/  STL.64 [R1+0x7b00], R118 ;  /* 0x007b007601007387 */ /* 0x000fe20000100a00 */
[----:B------:R-:W-:Y:S01]  /*f3fc0*/  DMUL R126, R180, UR6 ;  /* 0x00000006b47e7c28 */ /* 0x000fe20008000000 */
[----:B------:R-:W-:Y:S01]  /*f3fd0*/  UMOV UR6, 0x812dea11 ;  /* 0x812dea1100067882 */ /* 0x000fe20000000000 */
[----:B------:R-:W-:Y:S01]  /*f3fe0*/  UMOV UR7, 0x3d919799 ;  /* 0x3d91979900077882 */ /* 0x000fe20000000000 */
[----:B------:R-:W-:Y:S01]  /*f3ff0*/  DMUL R4, R78, R62 ;  /* 0x0000003e4e047228 */ /* 0x000fe20000000000 */
[----:B------:R-:W-:Y:S01]  /*f4000*/  STL.64 [R1+0xaf90], R168 ;  /* 0x00af90a801007387 */ /* 0x000fe20000100a00 */
[----:B------:R-:W-:-:S02]  /*f4010*/  DFMA R62, R88, R118, R76 ;  /* 0x00000076583e722b */ /* 0x000fc4000000004c */
[----:B------:R-:W-:Y:S01]  /*f4020*/  DMUL R148, R92, UR6 ;  /* 0x000000065c947c28 */ /* 0x000fe20008000000 */
[----:B------:R-:W-:Y:S01]  /*f4030*/  STL.64 [R1+0x7cd0], R140 ;  /* 0x007cd08c01007387 */ /* 0x000fe20000100a00 */
[----:B------:R-:W-:Y:S02]  /*f4040*/  DADD R76, -R82, R66 ;  /* 0x00000000524c7229 */ /* 0x000fe40000000142 */
[----:B------:R-:W-:Y:S01]  /*f4050*/  DFMA R44, R88, -R10, R44 ;  /* 0x8000000a582c722b */ /* 0x000fe2000000002c */
[----:B------:R-:W-:Y:S01]  /*f4060*/  STL.64 [R1+0x7c68], R128 ;  /* 0x007c688001007387 */ /* 0x000fe20000100a00 */
[----:B------:R-:W-:Y:S02]  /*f4070*/  DADD R66, R226, R62 ;  /* 0x00000000e2427229 */ /* 0x000fe4000000003e */
[----:B------:R-:W-:Y:S01]  /*f4080*/  DMUL R144, R92, R124 ;  /* 0x0000007c5c907228 */ /* 0x000fe20000000000 */
[----:B------:R-:W-:Y:S01]  /*f4090*/  STL.64 [R1+0x7da8], R28 ;  /* 0x007da81c01007387 */ /* 0x000fe20000100a00 */
[----:B------:R-:W-:-:S02]  /*f40a0*/  DADD R62, -R84, R76 ;  /* 0x00000000543e7229 */ /* 0x000fc4000000014c */
[----:B------:R-:W-:Y:S01]  /*f40b0*/  DFMA R44, R100, -R148, R44 ;  /* 0x80000094642c722b */ /* 0x000fe2000000002c */
[----:B------:R-:W-:Y:S01]  /*f40c0*/  STL.64 [R1+0x7ad0], R30 ;  /* 0x007ad01e01007387 */ /* 0x000fe20000100a00 */
[----:B------:R-:W-:-:S03]  /*f40d0*/  DFMA R66, R78, R68, R66 ;  /* 0x000000444e42722b */ /* 0x000fc60000000042 */
[----:B------:R-:W-:Y:S01]  /*f40e0*/  STL.64 [R1+0x7df0], R10 ;  /* 0x007df00a01007387 */ /* 0x000fe20000100a00 */
[----:B------:R-:W-:Y:S02]  /*f40f0*/  DFMA R76, R58, -R90, R62 ;  /* 0x8000005a3a4c722b */ /* 0x000fe4000000003e */
[----:B------:R-:W-:Y:S01]  /*f4100*/  DFMA R138, R96, -R72, R44 ;  /* 0x80000048608a722b */ /* 0x000fe2000000002c */
[----:B------:R0:W-:Y:S01]  /*f4110*/  STL.64 [R1+0x7950], R60 ;  /* 0x0079503c01007387 */ /* 0x0001e20000100a00 */
[----:B------:R-:W-:-:S03]  /*f4120*/  DADD R62, -R110, R14 ;  /* 0x000000006e3e7229 */ /* 0x000fc6000000010e */
[----:B------:R-:W-:Y:S03]  /*f4130*/  STL.64 [R1+0x7910], R12 ;  /* 0x0079100c01007387 */ /* 0x000fe60000100a00 */
[----:B------:R-:W-:Y:S01]  /*f4140*/  DFMA R206, R96, -R12, R138 ;  /* 0x8000000c60ce722b */ /* 0x000fe2000000008a */
[----:B------:R-:W-:Y:S01]  /*f4150*/  STL.64 [R1+0x78b8], R4 ;  /* 0x0078b80401007387 */ /* 0x000fe20000100a00 */
[C---:B------:R-:W-:Y:S02]  /*f4160*/  DFMA R138, R78.reuse, R214, R62 ;  /* 0x000000d64e8a722b */ /* 0x040fe4000000003e */
[----:B------:R-:W-:Y:S01]  /*f4170*/  DFMA R62, R78, R50, R102 ;  /* 0x000000324e3e722b */ /* 0x000fe20000000066 */
[----:B------:R-:W2:Y:S01]  /*f4180*/  LDL.64 R98, [R1+0x7cf8] ;  /* 0x007cf80001627983 */ /* 0x000ea20000100a00 */
[----:B------:R-:W-:Y:S02]  /*f4190*/  DFMA R76, -R88, R60, R76 ;  /* 0x0000003c584c722b */ /* 0x000fe4000000014c */
[----:B------:R-:W-:Y:S01]  /*f41a0*/  DADD R244, -R144, R206 ;  /* 0x0000000090f47229 */ /* 0x000fe200000001ce */
[----:B0-----:R-:W3:Y:S03]  /*f41b0*/  LDL.64 R60, [R1+0x7de8] ;  /* 0x007de800013c7983 */ /* 0x001ee60000100a00 */
[----:B------:R-:W-:Y:S01]  /*f41c0*/  DADD R246, -R108, R62 ;  /* 0x000000006cf67229 */ /* 0x000fe2000000013e */
[----:B------:R-:W2:Y:S01]  /*f41d0*/  LDL.64 R82, [R1+0xaa30] ;  /* 0x00aa300001527983 */ /* 0x000ea20000100a00 */
[----:B------:R-:W-:-:S02]  /*f41e0*/  DADD R14, R74, -R240 ;  /* 0x000000004a0e7229 */ /* 0x000fc400000008f0 */
[----:B------:R-:W-:Y:S01]  /*f41f0*/  DMUL R10, R78, R126 ;  /* 0x0000007e4e0a7228 */ /* 0x000fe20000000000 */
[----:B------:R-:W-:Y:S03]  /*f4200*/  STL.64 [R1+0x7b78], R74 ;  /* 0x007b784a01007387 */ /* 0x000fe60000100a00 */
[----:B------:R-:W-:Y:S01]  /*f4210*/  DFMA R246, R52, -R28, R246 ;  /* 0x8000001c34f6722b */ /* 0x000fe200000000f6 */
[----:B------:R-:W-:Y:S04]  /*f4220*/  STL.64 [R1+0x7a38], R92 ;  /* 0x007a385c01007387 */ /* 0x000fe80000100a00 */
[----:B------:R-:W4:Y:S03]  /*f4230*/  LDL.64 R28, [R1+0x7eb0] ;  /* 0x007eb000011c7983 */ /* 0x000f260000100a00 */
[----:B------:R-:W-:Y:S01]  /*f4240*/  DADD R206, -R184, R246 ;  /* 0x00000000b8ce7229 */ /* 0x000fe200000001f6 */
[----:B------:R-:W-:Y:S01]  /*f4250*/  STL.64 [R1+0xada8], R84 ;  /* 0x00ada85401007387 */ /* 0x000fe20000100a00 */
[----:B------:R-:W-:-:S02]  /*f4260*/  DADD R126, R222, R66 ;  /* 0x00000000de7e7229 */ /* 0x000fc40000000042 */
[----:B------:R-:W-:Y:S01]  /*f4270*/  DADD R102, -R10, R48 ;  /* 0x000000000a667229 */ /* 0x000fe20000000130 */
[----:B------:R-:W-:Y:S03]  /*f4280*/  STL.64 [R1+0x7c28], R180 ;  /* 0x007c28b401007387 */ /* 0x000fe60000100a00 */
[----:B------:R-:W-:Y:S01]  /*f4290*/  DADD R206, R30, R206 ;  /* 0x000000001ece7229 */ /* 0x000fe200000000ce */
[----:B------:R-:W-:Y:S01]  /*f42a0*/  UMOV UR20, 0x33333333 ;  /* 0x3333333300147882 */ /* 0x000fe20000000000 */
[----:B------:R-:W-:Y:S01]  /*f42b0*/  DADD R30, -R240, R76 ;  /* 0x00000000f01e7229 */ /* 0x000fe2000000014c */
[----:B------:R-:W-:Y:S01]  /*f42c0*/  UMOV UR21, 0x3fd33333 ;  /* 0x3fd3333300157882 */ /* 0x000fe20000000000 */
[----:B------:R-:W-:Y:S01]  /*f42d0*/  DADD R126, R54, R126 ;  /* 0x00000000367e7229 */ /* 0x000fe2000000007e */
[----:B------:R-:W-:Y:S04]  /*f42e0*/  STL.64 [R1+0xafa0], R220 ;  /* 0x00afa0dc01007387 */ /* 0x000fe80000100a00 */
[----:B------:R0:W-:Y:S01]  /*f42f0*/  STL.64 [R1+0x7e28], R30 ;  /* 0x007e281e01007387 */ /* 0x0001e20000100a00 */
[----:B------:R-:W-:-:S02]  /*f4300*/  DFMA R208, R58, R16, R138 ;  /* 0x000000103ad0722b */ /* 0x000fc4000000008a */
[----:B------:R-:W-:Y:S01]  /*f4310*/  DADD R230, R218, R126 ;  /* 0x00000000dae67229 */ /* 0x000fe2000000007e */
[----:B------:R-:W-:Y:S01]  /*f4320*/  STL.64 [R1+0x7780], R10 ;  /* 0x0077800a01007387 */ /* 0x000fe20000100a00 */
[----:B------:R-:W-:Y:S02]  /*f4330*/  DADD R194, -R86, R102 ;  /* 0x0000000056c27229 */ /* 0x000fe40000000166 */
[----:B------:R-:W-:Y:S01]  /*f4340*/  DADD R168, R112, R18 ;  /* 0x0000000070a87229 */ /* 0x000fe20000000012 */
[----:B------:R1:W-:Y:S01]  /*f4350*/  STL.64 [R1+0x79c8], R72 ;  /* 0x0079c84801007387 */ /* 0x0003e20000100a00 */
[----:B0-----:R-:W-:-:S03]  /*f4360*/  DFMA R30, R52, -R154, R14 ;  /* 0x8000009a341e722b */ /* 0x001fc6000000000e */
[----:B------:R-:W2:Y:S01]  /*f4370*/  LDL.64 R18, [R1+0x98b0] ;  /* 0x0098b00001127983 */ /* 0x000ea20000100a00 */
[----:B------:R-:W-:-:S03]  /*f4380*/  DFMA R230, R56, R6, R230 ;  /* 0x0000000638e6722b */ /* 0x000fc600000000e6 */
[----:B------:R-:W3:Y:S04]  /*f4390*/  LDL.64 R6, [R1+0x9b00] ;  /* 0x009b000001067983 */ /* 0x000ee80000100a00 */
[----:B------:R0:W-:Y:S01]  /*f43a0*/  STL.64 [R1+0x7de0], R30 ;  /* 0x007de01e01007387 */ /* 0x0001e20000100a00 */
[----:B------:R-:W-:Y:S02]  /*f43b0*/  DFMA R208, R100, R148, R208 ;  /* 0x0000009464d0722b */ /* 0x000fe400000000d0 */
[----:B------:R-:W-:Y:S01]  /*f43c0*/  DFMA R194, R204, UR44, R194 ;  /* 0x0000002cccc27c2b */ /* 0x000fe200080000c2 */
[----:B------:R-:W2:Y:S04]  /*f43d0*/  LDL.64 R112, [R1+0x9fa8] ;  /* 0x009fa80001707983 */ /* 0x000ea80000100a00 */
[----:B-1----:R-:W2:Y:S04]  /*f43e0*/  LDL.64 R72, [R1+0x7e38] ;  /* 0x007e380001487983 */ /* 0x002ea80000100a00 */
[----:B0-----:R-:W3:Y:S01]  /*f43f0*/  LDL.64 R30, [R1+0x7e10] ;  /* 0x007e1000011e7983 */ /* 0x001ee20000100a00 */
[----:B------:R-:W-:-:S02]  /*f4400*/  DFMA R208, R96, -R12, R208 ;  /* 0x8000000c60d0722b */ /* 0x000fc400000000d0 */
[----:B------:R-:W-:Y:S01]  /*f4410*/  DADD R230, R10, R230 ;  /* 0x000000000ae67229 */ /* 0x000fe200000000e6 */
[----:B------:R-:W2:Y:S01]  /*f4420*/  LDL.64 R12, [R1+0x9f78] ;  /* 0x009f7800010c7983 */ /* 0x000ea20000100a00 */
[----:B------:R-:W-:-:S03]  /*f4430*/  DADD R246, -R4, R194 ;  /* 0x0000000004f67229 */ /* 0x000fc600000001c2 */
[----:B------:R-:W2:Y:S04]  /*f4440*/  LDL.64 R10, [R1+0x7908] ;  /* 0x00790800010a7983 */ /* 0x000ea80000100a00 */
[----:B------:R-:W2:Y:S01]  /*f4450*/  LDL.64 R4, [R1+0x80a8] ;  /* 0x0080a80001047983 */ /* 0x000ea20000100a00 */
[----:B------:R-:W-:Y:S01]  /*f4460*/  UMOV UR6, 0x33333333 ;  /* 0x3333333300067882 */ /* 0x000fe20000000000 */
[----:B------:R-:W-:Y:S02]  /*f4470*/  UMOV UR7, 0x3fe33333 ;  /* 0x3fe3333300077882 */ /* 0x000fe40000000000 */
[----:B------:R0:W-:Y:S01]  /*f4480*/  STL.64 [R1+0xaf98], R114 ;  /* 0x00af987201007387 */ /* 0x0001e20000100a00 */
[----:B------:R-:W-:-:S03]  /*f4490*/  DFMA R74, R52, R154, R240 ;  /* 0x0000009a344a722b */ /* 0x000fc600000000f0 */
[----:B------:R-:W2:Y:S04]  /*f44a0*/  LDL.64 R92, [R1+0xaa38] ;  /* 0x00aa3800015c7983 */ /* 0x000ea80000100a00 */
[----:B------:R-:W-:Y:S04]  /*f44b0*/  STL.64 [R1+0xac80], R104 ;  /* 0x00ac806801007387 */ /* 0x000fe80000100a00 */
        /* <DEDUP_REMOVED lines=26> */
[----:B------:R-:W2:Y:S04]  /*f4660*/  LDL.64 R124, [R1+0x730] ;  /* 0x00073000017c7983 */ /* 0x000ea80000100a00 */
[----:B------:R-:W2:Y:S04]  /*f4670*/  LDL.64 R44, [R1+0x888] ;  /* 0x00088800012c7983 */ /* 0x000ea80000100a00 */
[----:B------:R-:W2:Y:S04]  /*f4680*/  LDL.64 R150, [R1+0x658] ;  /* 0x0006580001967983 */ /* 0x000ea80000100a00 */
[----:B------:R-:W-:Y:S04]  /*f4690*/  STL.64 [R1+0x8058], R160 ;  /* 0x008058a001007387 */ /* 0x000fe80000100a00 */
[----:B------:R-:W-:Y:S04]  /*f46a0*/  STL.64 [R1+0x7df8], R198 ;  /* 0x007df8c601007387 */ /* 0x000fe80000100a00 */
[----:B------:R-:W-:Y:S04]  /*f46b0*/  STL.128 [R1+0xac10], R32 ;  /* 0x00ac102001007387 */ /* 0x000fe80000100c00 */
[----:B------:R-:W2:Y:S04]  /*f46c0*/  LDL.64 R162, [R1+0x620] ;  /* 0x0006200001a27983 */ /* 0x000ea80000100a00 */
[----:B------:R-:W2:Y:S04]  /*f46d0*/  LDL.64 R146, [R1+0x778] ;  /* 0x0007780001927983 */ /* 0x000ea80000100a00 */
[----:B------:R-:W-:Y:S01]  /*f46e0*/  STL.128 [R1+0xac20], R36 ;  /* 0x00ac202401007387 */ /* 0x000fe20000100c00 */
[----:B------:R-:W-:Y:S01]  /*f46f0*/  UMOV UR24, 0x851eb852 ;  /* 0x851eb85200187882 */ /* 0x000fe20000000000 */
[----:B------:R-:W-:-:S02]  /*f4700*/  UMOV UR25, 0x3fc851eb ;  /* 0x3fc851eb00197882 */ /* 0x000fc40000000000 */
[----:B------:R-:W-:Y:S04]  /*f4710*/  STL.64 [R1+0xac98], R26 ;  /* 0x00ac981a01007387 */ /* 0x000fe80000100a00 */
[----:B------:R-:W2:Y:S01]  /*f4720*/  LDL.64 R62, [R1+0x7f8] ;  /* 0x0007f800013e7983 */ /* 0x000ea20000100a00 */
[----:B----4-:R-:W-:-:S03]  /*f4730*/  DADD R186, R80, R28 ;  /* 0x0000000050ba7229 */ /* 0x010fc6000000001c */
[----:B0-----:R-:W4:Y:S04]  /*f4740*/  LDL.64 R114, [R1+0x8088] ;  /* 0x0080880001727983 */ /* 0x001f280000100a00 */
[----:B------:R-:W4:Y:S01]  /*f4750*/  LDL.64 R28, [R1+0x7f80] ;  /* 0x007f8000011c7983 */ /* 0x000f220000100a00 */
[----:B------:R-:W-:-:S03]  /*f4760*/  DMUL R76, R20, 0.25 ;  /* 0x3fd00000144c7828 */ /* 0x000fc60000000000 */
[----:B------:R-:W4:Y:S01]  /*f4770*/  LDL.64 R84, [R1+0x9b20] ;  /* 0x009b200001547983 */ /* 0x000f220000100a00 */
[----:B------:R-:W-:-:S03]  /*f4780*/  DADD R220, R200, R172 ;  /* 0x00000000c8dc7229 */ /* 0x000fc600000000ac */
[----:B------:R-:W4:Y:S04]  /*f4790*/  LDL.64 R66, [R1+0x678] ;  /* 0x0006780001427983 */ /* 0x000f280000100a00 */
[----:B------:R-:W4:Y:S04]  /*f47a0*/  LDL.64 R126, [R1+0x6d8] ;  /* 0x0006d800017e7983 */ /* 0x000f280000100a00 */
[----:B------:R-:W4:Y:S01]  /*f47b0*/  LDL.64 R102, [R1+0x728] ;  /* 0x0007280001667983 */ /* 0x000f220000100a00 */
[----:B------:R-:W-:Y:S01]  /*f47c0*/  UMOV UR56, 0xd41e8097 ;  /* 0xd41e809700387882 */ /* 0x000fe20000000000 */
[----:B------:R-:W-:Y:S01]  /*f47d0*/  UMOV UR57, 0x3def9c67 ;  /* 0x3def9c6700397882 */ /* 0x000fe20000000000 */
[----:B------:R-:W-:Y:S01]  /*f47e0*/  UMOV UR54, 0xe54a3803 ;  /* 0xe54a380300367882 */ /* 0x000fe20000000000 */
[----:B------:R-:W-:Y:S01]  /*f47f0*/  UMOV UR55, 0x3de33dcf ;  /* 0x3de33dcf00377882 */ /* 0x000fe20000000000 */
[----:B------:R-:W-:Y:S04]  /*f4800*/  STL.64 [R1+0x7b20], R24 ;  /* 0x007b201801007387 */ /* 0x000fe80000100a00 */
[----:B------:R-:W-:Y:S04]  /*f4810*/  STL.64 [R1+0x80d0], R2 ;  /* 0x0080d00201007387 */ /* 0x000fe80000100a00 */
[----:B------:R-:W4:Y:S04]  /*f4820*/  LDL.64 R138, [R1+0x8a8] ;  /* 0x0008a800018a7983 */ /* 0x000f280000100a00 */
[----:B------:R-:W-:Y:S01]  /*f4830*/  STL.64 [R1+0x77d0], R46 ;  /* 0x0077d02e01007387 */ /* 0x000fe20000100a00 */
[----:B------:R-:W-:Y:S01]  /*f4840*/  UMOV UR48, 0x119f21d8 ;  /* 0x119f21d800307882 */ /* 0x000fe20000000000 */
[----:B------:R-:W-:-:S02]  /*f4850*/  UMOV UR49, 0x3dc83073 ;  /* 0x3dc8307300317882 */ /* 0x000fc40000000000 */
[----:B------:R-:W4:Y:S01]  /*f4860*/  LDL.64 R48, [R1+0x7d8] ;  /* 0x0007d80001307983 */ /* 0x000f220000100a00 */
[----:B---3--:R-:W-:-:S03]  /*f4870*/  DADD R118, R156, R30 ;  /* 0x000000009c767229 */ /* 0x008fc6000000001e */
[----:B------:R-:W3:Y:S04]  /*f4880*/  LDL.64 R80, [R1+0x8080] ;  /* 0x0080800001507983 */ /* 0x000ee80000100a00 */
[----:B------:R-:W3:Y:S01]  /*f4890*/  LDL.64 R30, [R1+0xaa18] ;  /* 0x00aa1800011e7983 */ /* 0x000ee20000100a00 */
[----:B------:R-:W-:Y:S02]  /*f48a0*/  DFMA R14, R52, -R154, R206 ;  /* 0x8000009a340e722b */ /* 0x000fe400000000ce */
[----:B------:R-:W-:Y:S01]  /*f48b0*/  DADD R194, R244, -R242 ;  /* 0x00000000f4c27229 */ /* 0x000fe200000008f2 */
[----:B------:R-:W3:Y:S01]  /*f48c0*/  LDL.64 R20, [R1+0x8020] ;  /* 0x0080200001147983 */ /* 0x000ee20000100a00 */
[----:B------:R-:W-:Y:S01]  /*f48d0*/  DMUL R244, R6, UR8 ;  /* 0x0000000806f47c28 */ /* 0x000fe20008000000 */
[----:B------:R-:W-:Y:S01]  /*f48e0*/  UMOV UR8, 0xfbe76c8b ;  /* 0xfbe76c8b00087882 */ /* 0x000fe20000000000 */
[----:B------:R-:W-:Y:S01]  /*f48f0*/  UMOV UR9, 0x3fb2f1a9 ;  /* 0x3fb2f1a900097882 */ /* 0x000fe20000000000 */
[----:B------:R-:W-:Y:S01]  /*f4900*/  DFMA R208, R144, UR42, R208 ;  /* 0x0000002a90d07c2b */ /* 0x000fe200080000d0 */
[----:B------:R0:W-:Y:S01]  /*f4910*/  STL.64 [R1+0x7e90], R14 ;  /* 0x007e900e01007387 */ /* 0x0001e20000100a00 */
[----:B------:R-:W-:-:S02]  /*f4920*/  DADD R230, R86, R230 ;  /* 0x0000000056e67229 */ /* 0x000fc400000000e6 */
[----:B--2---:R-:W-:Y:S01]  /*f4930*/  DADD R4, R94, R4 ;  /* 0x000000005e047229 */ /* 0x004fe20000000004 */
[----:B------:R-:W-:Y:S03]  /*f4940*/  STL.64 [R1+0x7e00], R74 ;  /* 0x007e004a01007387 */ /* 0x000fe60000100a00 */
[----:B------:R-:W-:Y:S01]  /*f4950*/  DADD R50, R242, R208 ;  /* 0x00000000f2327229 */ /* 0x000fe200000000d0 */
[----:B------:R-:W2:Y:S01]  /*f4960*/  LDL.64 R94, [R1+0xa808] ;  /* 0x00a80800015e7983 */ /* 0x000ea20000100a00 */
[----:B0-----:R-:W-:-:S03]  /*f4970*/  DMUL R14, R6, UR8 ;  /* 0x00000008060e7c28 */ /* 0x001fc60008000000 */
[----:B------:R-:W-:Y:S01]  /*f4980*/  STL.64 [R1+0x7b68], R168 ;  /* 0x007b68a801007387 */ /* 0x000fe20000100a00 */
[----:B------:R-:W-:Y:S02]  /*f4990*/  DFMA R208, R78, R238, R230 ;  /* 0x000000ee4ed0722b */ /* 0x000fe400000000e6 */
[----:B------:R-:W-:Y:S01]  /*f49a0*/  DMUL R230, R12, UR12 ;  /* 0x0000000c0ce67c28 */ /* 0x000fe20008000000 */
[----:B------:R-:W2:Y:S04]  /*f49b0*/  LDL.64 R6, [R1+0x7f20] ;  /* 0x007f200001067983 */ /* 0x000ea80000100a00 */
[----:B------:R0:W-:Y:S04]  /*f49c0*/  STL.64 [R1+0x7958], R14 ;  /* 0x0079580e01007387 */ /* 0x0001e80000100a00 */
[----:B------:R-:W2:Y:S01]  /*f49d0*/  LDL.64 R12, [R1+0x7940] ;  /* 0x00794000010c7983 */ /* 0x000ea20000100a00 */
[----:B------:R-:W-:-:S03]  /*f49e0*/  DFMA R246, R228, -UR20, R246 ;  /* 0x80000014e4f67c2b */ /* 0x000fc600080000f6 */
[----:B------:R-:W2:Y:S01]  /*f49f0*/  LDL.64 R160, [R1+0x878] ;  /* 0x0008780001a07983 */ /* 0x000ea20000100a00 */
[----:B0-----:R-:W-:-:S03]  /*f4a00*/  DADD R14, R236, R60 ;  /* 0x00000000ec0e7229 */ /* 0x001fc6000000003c */
[----:B------:R-:W2:Y:S01]  /*f4a10*/  LDL.64 R198, [R1+0x5a0] ;  /* 0x0005a00001c67983 */ /* 0x000ea20000100a00 */
[----:B------:R-:W-:-:S03]  /*f4a20*/  DADD R60, R64, R10 ;  /* 0x00000000403c7229 */ /* 0x000fc6000000000a */
[----:B------:R-:W2:Y:S04]  /*f4a30*/  LDL.64 R10, [R1+0x80a0] ;  /* 0x0080a000010a7983 */ /* 0x000ea80000100a00 */
[----:B------:R-:W2:Y:S04]  /*f4a40*/  LDL.64 R64, [R1+0xaa40] ;  /* 0x00aa400001407983 */ /* 0x000ea80000100a00 */
[----:B------:R-:W2:Y:S04]  /*f4a50*/  LDL.64 R32, [R1+0x7cc8] ;  /* 0x007cc80001207983 */ /* 0x000ea80000100a00 */
[----:B------:R-:W2:Y:S01]  /*f4a60*/  LDL.64 R36, [R1+0xaa98] ;  /* 0x00aa980001247983 */ /* 0x000ea20000100a00 */
[----:B----4-:R-:W-:-:S03]  /*f4a70*/  DADD R42, R192, R28 ;  /* 0x00000000c02a7229 */ /* 0x010fc6000000001c */
[----:B------:R-:W4:Y:S01]  /*f4a80*/  LDL.64 R28, [R1+0xa698] ;  /* 0x00a69800011c7983 */ /* 0x000f220000100a00 */
[----:B---3--:R-:W-:-:S03]  /*f4a90*/  DMUL R248, R30, R248 ;  /* 0x000000f81ef87228 */ /* 0x008fc60000000000 */
[----:B------:R-:W3:Y:S01]  /*f4aa0*/  LDL.64 R30, [R1+0xa920] ;  /* 0x00a92000011e7983 */ /* 0x000ee20000100a00 */
[----:B------:R-:W-:Y:S02]  /*f4ab0*/  DMUL R206, R8, UR6 ;  /* 0x0000000608ce7c28 */ /* 0x000fe40008000000 */
[----:B--2---:R-:W-:Y:S02]  /*f4ac0*/  DADD R140, R134, R12 ;  /* 0x00000000868c7229 */ /* 0x004fe4000000000c */
[----:B------:R-:W-:Y:S02]  /*f4ad0*/  DADD R12, R152, R132 ;  /* 0x00000000980c7229 */ /* 0x000fe40000000084 */
[----:B------:R-:W-:Y:S02]  /*f4ae0*/  DADD R134, R142, R104 ;  /* 0x000000008e867229 */ /* 0x000fe40000000068 */
[----:B------:R-:W-:Y:S02]  /*f4af0*/  DMUL R152, R82, R98 ;  /* 0x0000006252987228 */ /* 0x000fe40000000000 */
[----:B------:R-:W-:-:S02]  /*f4b00*/  DMUL R142, R18, R190 ;  /* 0x000000be128e7228 */ /* 0x000fc40000000000 */
[----:B------:R-:W-:Y:S02]  /*f4b10*/  DMUL R82, R116, UR14 ;  /* 0x0000000e74527c28 */ /* 0x000fe40008000000 */
[----:B------:R-:W-:Y:S02]  /*f4b20*/  DADD R10, R164, R10 ;  /* 0x00000000a40a7229 */ /* 0x000fe4000000000a */
[----:B------:R-:W-:Y:S02]  /*f4b30*/  DMUL R164, R64, R14 ;  /* 0x0000000e40a47228 */ /* 0x000fe40000000000 */
[----:B------:R-:W-:Y:S02]  /*f4b40*/  DMUL R64, R206, R250 ;  /* 0x000000face407228 */ /* 0x000fe40000000000 */
[----:B------:R-:W-:Y:S02]  /*f4b50*/  DMUL R250, R8, R190 ;  /* 0x000000be08fa7228 */ /* 0x000fe40000000000 */
[----:B------:R-:W-:Y:S01]  /*f4b60*/  DMUL R190, R94, R128 ;  /* 0x000000805ebe7228 */ /* 0x000fe20000000000 */
[----:B------:R-:W2:Y:S04]  /*f4b70*/  LDL.64 R128, [R1+0xaa10] ;  /* 0x00aa100001807983 */ /* 0x000ea80000100a00 */
[----:B------:R-:W2:Y:S01]  /*f4b80*/  LDL.64 R94, [R1+0xaa50] ;  /* 0x00aa5000015e7983 */ /* 0x000ea20000100a00 */
[----:B------:R-:W-:-:S03]  /*f4b90*/  DMUL R236, R112, R122 ;  /* 0x0000007a70ec7228 */ /* 0x000fc60000000000 */
[----:B------:R-:W2:Y:S01]  /*f4ba0*/  LDL.64 R122, [R1+0xa548] ;  /* 0x00a54800017a7983 */ /* 0x000ea20000100a00 */
[----:B------:R-:W-:Y:S02]  /*f4bb0*/  DADD R74, R130, R72 ;  /* 0x00000000824a7229 */ /* 0x000fe40000000048 */
[----:B------:R-:W-:Y:S01]  /*f4bc0*/  DADD R72, R136, R6 ;  /* 0x0000000088487229 */ /* 0x000fe20000000006 */
[----:B------:R-:W2:Y:S01]  /*f4bd0*/  LDL.64 R6, [R1+0x7dc8] ;  /* 0x007dc80001067983 */ /* 0x000ea20000100a00 */
[----:B------:R-:W-:-:S03]  /*f4be0*/  DADD R132, R196, R80 ;  /* 0x00000000c4847229 */ /* 0x000fc60000000050 */
[----:B------:R-:W2:Y:S01]  /*f4bf0*/  LDL.64 R80, [R1+0xaa00] ;  /* 0x00aa000001507983 */ /* 0x000ea20000100a00 */
[----:B----4-:R-:W-:-:S03]  /*f4c00*/  DMUL R116, R28, R116 ;  /* 0x000000741c747228 */ /* 0x010fc60000000000 */
[----:B------:R-:W4:Y:S01]  /*f4c10*/  LDL.64 R28, [R1+0xab10] ;  /* 0x00ab1000011c7983 */ /* 0x000f220000100a00 */
[----:B---3--:R-:W-:-:S03]  /*f4c20*/  DMUL R156, R30, R4 ;  /* 0x000000041e9c7228 */ /* 0x008fc60000000000 */
[----:B------:R-:W3:Y:S04]  /*f4c30*/  LDL.64 R30, [R1+0xaa48] ;  /* 0x00aa4800011e7983 */ /* 0x000ee80000100a00 */
[----:B------:R-:W-:Y:S01]  /*f4c40*/  STL.64 [R1+0x7d60], R140 ;  /* 0x007d608c01007387 */ /* 0x000fe20000100a00 */
[----:B------:R-:W-:Y:S02]  /*f4c50*/  DADD R180, R158, R20 ;  /* 0x000000009eb47229 */ /* 0x000fe40000000014 */
[----:B------:R-:W-:Y:S01]  /*f4c60*/  DADD R130, R174, R114 ;  /* 0x00000000ae827229 */ /* 0x000fe20000000072 */
[----:B------:R0:W-:Y:S01]  /*f4c70*/  STL.64 [R1+0x7fd8], R118 ;  /* 0x007fd87601007387 */ /* 0x0001e20000100a00 */
[----:B------:R-:W-:Y:S02]  /*f4c80*/  DFMA R154, -R78, R238, R246 ;  /* 0x000000ee4e9a722b */ /* 0x000fe400000001f6 */
[----:B------:R-:W-:-:S02]  /*f4c90*/  DMUL R246, R112, R168 ;  /* 0x000000a870f67228 */ /* 0x000fc40000000000 */
[----:B--2---:R-:W-:Y:S01]  /*f4ca0*/  DMUL R206, R128, R140 ;  /* 0x0000008c80ce7228 */ /* 0x004fe20000000000 */
[----:B------:R-:W2:Y:S01]  /*f4cb0*/  LDL.64 R128, [R1+0xa670] ;  /* 0x00a6700001807983 */ /* 0x000ea20000100a00 */
[----:B------:R-:W-:-:S03]  /*f4cc0*/  DMUL R196, R94, R118 ;  /* 0x000000765ec47228 */ /* 0x000fc60000000000 */
[----:B0-----:R-:W2:Y:S01]  /*f4cd0*/  LDL.64 R118, [R1+0xa758] ;  /* 0x00a7580001767983 */ /* 0x001ea20000100a00 */
[----:B------:R-:W-:-:S03]  /*f4ce0*/  DMUL R200, R122, R168 ;  /* 0x000000a87ac87228 */ /* 0x000fc60000000000 */
[----:B------:R-:W2:Y:S01]  /*f4cf0*/  LDL.64 R168, [R1+0xa4e8] ;  /* 0x00a4e80001a87983 */ /* 0x000ea20000100a00 */
[----:B------:R-:W-:Y:S02]  /*f4d00*/  DADD R20, R170, R40 ;  /* 0x00000000aa147229 */ /* 0x000fe40000000028 */
[----:B------:R-:W-:Y:S01]  /*f4d10*/  DADD R114, R202, R6 ;  /* 0x00000000ca727229 */ /* 0x000fe20000000006 */
[----:B------:R-:W2:Y:S01]  /*f4d20*/  LDL.64 R40, [R1+0xa860] ;  /* 0x00a8600001287983 */ /* 0x000ea20000100a00 */
[----:B------:R-:W-:Y:S02]  /*f4d30*/  DMUL R202, R92, R98 ;  /* 0x000000625cca7228 */ /* 0x000fe40000000000 */
[----:B------:R-:W-:Y:S01]  /*f4d40*/  DMUL R170, R80, R60 ;  /* 0x0000003c50aa7228 */ /* 0x000fe20000000000 */
[----:B------:R-:W2:Y:S04]  /*f4d50*/  LDL.64 R92, [R1+0xa888] ;  /* 0x00a88800015c7983 */ /* 0x000ea80000100a00 */
[----:B------:R-:W2:Y:S01]  /*f4d60*/  LDL.64 R80, [R1+0xa9f8] ;  /* 0x00a9f80001507983 */ /* 0x000ea20000100a00 */
[----:B------:R-:W-:Y:S01]  /*f4d70*/  UMOV UR8, 0xeb851eb8 ;  /* 0xeb851eb800087882 */ /* 0x000fe20000000000 */
[----:B------:R-:W-:-:S02]  /*f4d80*/  UMOV UR9, 0x3f8eb851 ;  /* 0x3f8eb85100097882 */ /* 0x000fc40000000000 */
[----:B------:R-:W-:Y:S01]  /*f4d90*/  DFMA R6, R84, UR8, R230 ;  /* 0x0000000854067c2b */ /* 0x000fe200080000e6 */
[----:B------:R0:W-:Y:S01]  /*f4da0*/  STL.64 [R1+0x8000], R186 ;  /* 0x008000ba01007387 */ /* 0x0001e20000100a00 */
[----:B------:R-:W-:-:S03]  /*f4db0*/  DMUL R230, R8, R186 ;  /* 0x000000ba08e67228 */ /* 0x000fc60000000000 */
[----:B0-----:R-:W2:Y:S01]  /*f4dc0*/  LDL.64 R186, [R1+0x9ae0] ;  /* 0x009ae00001ba7983 */ /* 0x001ea20000100a00 */
[----:B----4-:R-:W-:-:S03]  /*f4dd0*/  DMUL R28, R28, R140 ;  /* 0x0000008c1c1c7228 */ /* 0x010fc60000000000 */
[----:B------:R-:W4:Y:S01]  /*f4de0*/  LDL.64 R140, [R1+0x9b38] ;  /* 0x009b3800018c7983 */ /* 0x000f220000100a00 */
[----:B---3--:R-:W-:-:S03]  /*f4df0*/  DMUL R174, R30, R180 ;  /* 0x000000b41eae7228 */ /* 0x008fc60000000000 */
[----:B------:R-:W3:Y:S01]  /*f4e00*/  LDL.64 R30, [R1+0xaa08] ;  /* 0x00aa0800011e7983 */ /* 0x000ee20000100a00 */
[----:B------:R-:W-:-:S08]  /*f4e10*/  DMUL R94, R78, R64 ;  /* 0x000000404e5e7228 */ /* 0x000fd00000000000 */
[----:B------:R-:W-:Y:S01]  /*f4e20*/  DADD R64, R94, R194 ;  /* 0x000000005e407229 */ /* 0x000fe200000000c2 */
[----:B------:R-:W-:Y:S01]  /*f4e30*/  UMOV UR12, 0x8ece0dea ;  /* 0x8ece0dea000c7882 */ /* 0x000fe20000000000 */
[----:B------:R-:W-:Y:S01]  /*f4e40*/  UMOV UR13, 0x3d7de81e ;  /* 0x3d7de81e000d7882 */ /* 0x000fe20000000000 */
[----:B------:R-:W-:Y:S02]  /*f4e50*/  DMUL R202, R182, R202 ;  /* 0x000000cab6ca7228 */ /* 0x000fe40000000000 */
[----:B------:R-:W-:Y:S01]  /*f4e60*/  DMUL R104, R176, UR12 ;  /* 0x0000000cb0687c28 */ /* 0x000fe20008000000 */
[----:B------:R-:W-:Y:S01]  /*f4e70*/  UMOV UR12, 0xe91b0b70 ;  /* 0xe91b0b70000c7882 */ /* 0x000fe20000000000 */
[----:B------:R-:W-:Y:S02]  /*f4e80*/  UMOV UR13, 0x3dc07e1f ;  /* 0x3dc07e1f000d7882 */ /* 0x000fe40000000000 */
[----:B------:R-:W-:Y:S01]  /*f4e90*/  DMUL R242, R130, UR12 ;  /* 0x0000000c82f27c28 */ /* 0x000fe20008000000 */
[----:B------:R-:W-:Y:S01]  /*f4ea0*/  UMOV UR12, 0xd70a3d71 ;  /* 0xd70a3d71000c7882 */ /* 0x000fe20000000000 */
[----:B------:R-:W-:Y:S01]  /*f4eb0*/  UMOV UR13, 0x3fcd70a3 ;  /* 0x3fcd70a3000d7882 */ /* 0x000fe20000000000 */
[----:B------:R-:W-:-:S02]  /*f4ec0*/  DMUL R172, R78, R152 ;  /* 0x000000984eac7228 */ /* 0x000fc40000000000 */
[----:B------:R-:W-:Y:S02]  /*f4ed0*/  DMUL R152, R58, R246 ;  /* 0x000000f63a987228 */ /* 0x000fe40000000000 */
[C---:B------:R-:W-:Y:S02]  /*f4ee0*/  DMUL R200, R96.reuse, R200 ;  /* 0x000000c860c87228 */ /* 0x040fe40000000000 */
[----:B------:R-:W-:Y:S01]  /*f4ef0*/  DMUL R206, R96, R206 ;  /* 0x000000ce60ce7228 */ /* 0x000fe20000000000 */
[----:B------:R0:W-:Y:S01]  /*f4f00*/  STL.64 [R1+0x7d80], R134 ;  /* 0x007d808601007387 */ /* 0x0001e20000100a00 */
[-C--:B------:R-:W-:Y:S02]  /*f4f10*/  DMUL R136, R122, R134.reuse ;  /* 0x000000867a887228 */ /* 0x080fe40000000000 */
[----:B------:R-:W-:Y:S02]  /*f4f20*/  DMUL R112, R112, R134 ;  /* 0x0000008670707228 */ /* 0x000fe40000000000 */
[----:B------:R-:W-:-:S02]  /*f4f30*/  DMUL R230, R78, R230 ;  /* 0x000000e64ee67228 */ /* 0x000fc40000000000 */
[----:B------:R-:W-:Y:S01]  /*f4f40*/  DMUL R170, R182, R170 ;  /* 0x000000aab6aa7228 */ /* 0x000fe20000000000 */
[----:B------:R1:W-:Y:S01]  /*f4f50*/  STL.64 [R1+0x7e58], R114 ;  /* 0x007e587201007387 */ /* 0x0003e20000100a00 */
[----:B------:R-:W-:Y:S01]  /*f4f60*/  DFMA R246, R152, UR30, R200 ;  /* 0x0000001e98f67c2b */ /* 0x000fe200080000c8 */
[----:B------:R-:W-:Y:S01]  /*f4f70*/  UMOV UR14, 0x9999999a ;  /* 0x9999999a000e7882 */ /* 0x000fe20000000000 */
[----:B------:R-:W-:Y:S01]  /*f4f80*/  DMUL R174, R78, R174 ;  /* 0x000000ae4eae7228 */ /* 0x000fe20000000000 */
[----:B------:R1:W-:Y:S01]  /*f4f90*/  STL.64 [R1+0x77f8], R28 ;  /* 0x0077f81c01007387 */ /* 0x0003e20000100a00 */
[----:B------:R-:W-:Y:S01]  /*f4fa0*/  DMUL R192, R8, R72 ;  /* 0x0000004808c07228 */ /* 0x000fe20000000000 */
[----:B------:R-:W-:Y:S01]  /*f4fb0*/  UMOV UR15, 0x3fb99999 ;  /* 0x3fb99999000f7882 */ /* 0x000fe20000000000 */
[-C--:B--2---:R-:W-:Y:S02]  /*f4fc0*/  DMUL R238, R118, R220.reuse ;  /* 0x000000dc76ee7228 */ /* 0x084fe40000000000 */
[----:B------:R-:W-:-:S02]  /*f4fd0*/  DMUL R194, R168, R220 ;  /* 0x000000dca8c27228 */ /* 0x000fc40000000000 */
[----:B------:R-:W-:Y:S02]  /*f4fe0*/  DMUL R158, R92, R74 ;  /* 0x0000004a5c9e7228 */ /* 0x000fe40000000000 */
[----:B------:R-:W-:Y:S01]  /*f4ff0*/  DMUL R80, R80, R12 ;  /* 0x0000000c50507228 */ /* 0x000fe20000000000 */
[----:B------:R-:W-:Y:S01]  /*f5000*/  STL.64 [R1+0x7878], R172 ;  /* 0x007878ac01007387 */ /* 0x000fe20000100a00 */
[----:B------:R-:W-:Y:S02]  /*f5010*/  DMUL R118, R78, R196 ;  /* 0x000000c44e767228 */ /* 0x000fe40000000000 */
[----:B0-----:R-:W-:Y:S01]  /*f5020*/  DMUL R134, R128, R42 ;  /* 0x0000002a80867228 */ /* 0x001fe20000000000 */
[----:B------:R-:W-:Y:S01]  /*f5030*/  STL.64 [R1+0x7e50], R220 ;  /* 0x007e50dc01007387 */ /* 0x000fe20000100a00 */
[----:B------:R-:W-:Y:S02]  /*f5040*/  DMUL R128, R76, R220 ;  /* 0x000000dc4c807228 */ /* 0x000fe40000000000 */
[----:B------:R-:W-:Y:S01]  /*f5050*/  DMUL R76, R220, UR52 ;  /* 0x00000034dc4c7c28 */ /* 0x000fe20008000000 */
[----:B------:R-:W2:Y:S01]  /*f5060*/  LDL.64 R122, [R1+0xa788] ;  /* 0x00a78800017a7983 */ /* 0x000ea20000100a00 */
[----:B------:R-:W-:-:S02]  /*f5070*/  DMUL R168, R78, R192 ;  /* 0x000000c04ea87228 */ /* 0x000fc40000000000 */
[----:B------:R-:W-:Y:S01]  /*f5080*/  DMUL R192, R96, R136 ;  /* 0x0000008860c07228 */ /* 0x000fe20000000000 */
[----:B------:R-:W2:Y:S01]  /*f5090*/  LDL.64 R92, [R1+0xa858] ;  /* 0x00a85800015c7983 */ /* 0x000ea20000100a00 */
[----:B------:R-:W-:-:S03]  /*f50a0*/  DMUL R40, R40, R60 ;  /* 0x0000003c28287228 */ /* 0x000fc60000000000 */
[----:B------:R-:W-:Y:S01]  /*f50b0*/  STL.64 [R1+0xae60], R186 ;  /* 0x00ae60ba01007387 */ /* 0x000fe20000100a00 */
[----:B----4-:R-:W-:-:S08]  /*f50c0*/  DFMA R240, R180, R140, R64 ;  /* 0x0000008cb4f0722b */ /* 0x010fd00000000040 */
[----:B------:R-:W-:-:S08]  /*f50d0*/  DFMA R240, R202, UR12, R240 ;  /* 0x0000000ccaf07c2b */ /* 0x000fd000080000f0 */
[----:B------:R-:W-:-:S08]  /*f50e0*/  DFMA R240, R58, R28, R240 ;  /* 0x0000001c3af0722b */ /* 0x000fd000000000f0 */
[----:B------:R-:W-:Y:S02]  /*f50f0*/  DFMA R196, R206, UR36, R240 ;  /* 0x00000024cec47c2b */ /* 0x000fe400080000f0 */
[----:B------:R-:W-:-:S06]  /*f5100*/  DFMA R240, R230, UR16, R246 ;  /* 0x00000010e6f07c2b */ /* 0x000fcc00080000f6 */
[----:B------:R-:W-:Y:S02]  /*f5110*/  DFMA R196, R78, R134, R196 ;  /* 0x000000864ec4722b */ /* 0x000fe400000000c4 */
[----:B---3--:R-:W-:Y:S02]  /*f5120*/  DMUL R64, R30, R114 ;  /* 0x000000721e407228 */ /* 0x008fe40000000000 */
[C---:B------:R-:W-:Y:S02]  /*f5130*/  DMUL R30, R78.reuse, R248 ;  /* 0x000000f84e1e7228 */ /* 0x040fe40000000000 */
[----:B------:R-:W-:Y:S02]  /*f5140*/  DFMA R248, R78, -R214, R154 ;  /* 0x800000d64ef8722b */ /* 0x000fe4000000009a */
[----:B------:R-:W-:-:S06]  /*f5150*/  DMUL R154, R58, R236 ;  /* 0x000000ec3a9a7228 */ /* 0x000fcc0000000000 */
[----:B------:R-:W-:Y:S02]  /*f5160*/  DADD R236, -R94, R248 ;  /* 0x000000005eec7229 */ /* 0x000fe400000001f8 */
[CC--:B-1----:R-:W-:Y:S02]  /*f5170*/  DFMA R114, -R78.reuse, R156.reuse, R240 ;  /* 0x0000009c4e72722b */ /* 0x0c2fe400000001f0 */
[----:B------:R-:W-:-:S04]  /*f5180*/  DMUL R28, R78, R156 ;  /* 0x0000009c4e1c7228 */ /* 0x000fc80000000000 */
[----:B------:R-:W-:Y:S02]  /*f5190*/  DADD R236, -R118, R236 ;  /* 0x0000000076ec7229 */ /* 0x000fe400000001ec */
[----:B------:R-:W-:Y:S02]  /*f51a0*/  DMUL R156, R58, R194 ;  /* 0x000000c23a9c7228 */ /* 0x000fe40000000000 */
[----:B------:R-:W-:Y:S02]  /*f51b0*/  DFMA R196, R170, UR14, R196 ;  /* 0x0000000eaac47c2b */ /* 0x000fe400080000c4 */
[----:B------:R-:W-:Y:S02]  /*f51c0*/  DMUL R140, R78, R164 ;  /* 0x000000a44e8c7228 */ /* 0x000fe40000000000 */
[----:B------:R-:W-:Y:S02]  /*f51d0*/  DADD R236, -R174, R236 ;  /* 0x00000000aeec7229 */ /* 0x000fe400000001ec */
[----:B------:R-:W-:-:S02]  /*f51e0*/  DMUL R194, R96, R76 ;  /* 0x0000004c60c27228 */ /* 0x000fc40000000000 */
[----:B------:R-:W-:Y:S02]  /*f51f0*/  DFMA R136, R156, 0.25, R196 ;  /* 0x3fd000009c88782b */ /* 0x000fe400000000c4 */
[----:B------:R-:W-:Y:S02]  /*f5200*/  DMUL R196, R220, R76 ;  /* 0x0000004cdcc47228 */ /* 0x000fe40000000000 */
[----:B------:R-:W-:Y:S01]  /*f5210*/  DADD R236, -R140, R236 ;  /* 0x000000008cec7229 */ /* 0x000fe200000001ec */
[----:B------:R0:W-:Y:S03]  /*f5220*/  STL.64 [R1+0x7f08], R114 ;  /* 0x007f087201007387 */ /* 0x0001e60000100a00 */
[----:B------:R-:W-:-:S04]  /*f5230*/  DFMA R76, R194, 0.125, R136 ;  /* 0x3fc00000c24c782b */ /* 0x000fc80000000088 */
[----:B------:R-:W-:Y:S02]  /*f5240*/  DFMA R240, R202, UR18, R236 ;  /* 0x00000012caf07c2b */ /* 0x000fe400080000ec */
[----:B0-----:R-:W-:Y:S02]  /*f5250*/  DMUL R114, R78, R158 ;  /* 0x0000009e4e727228 */ /* 0x001fe40000000000 */
[----:B------:R-:W-:Y:S02]  /*f5260*/  DMUL R158, R58, R112 ;  /* 0x000000703a9e7228 */ /* 0x000fe40000000000 */
[----:B------:R-:W-:Y:S02]  /*f5270*/  DMUL R112, R182, R80 ;  /* 0x00000050b6707228 */ /* 0x000fe40000000000 */
[----:B------:R-:W-:Y:S02]  /*f5280*/  DADD R80, -R224, R178 ;  /* 0x00000000e0507229 */ /* 0x000fe400000001b2 */
[----:B------:R-:W-:-:S02]  /*f5290*/  DFMA R136, R154, UR26, R76 ;  /* 0x0000001a9a887c2b */ /* 0x000fc4000800004c */
[----:B------:R-:W-:-:S04]  /*f52a0*/  DADD R76, -R172, R240 ;  /* 0x00000000ac4c7229 */ /* 0x000fc800000001f0 */
[----:B------:R-:W-:Y:S02]  /*f52b0*/  DFMA R80, R110, 0.25, R80 ;  /* 0x3fd000006e50782b */ /* 0x000fe40000000050 */
[----:B------:R-:W-:Y:S01]  /*f52c0*/  DFMA R136, R112, UR14, R136 ;  /* 0x0000000e70887c2b */ /* 0x000fe20008000088 */
[----:B------:R-:W-:Y:S01]  /*f52d0*/  UMOV UR12, 0xeb851eb8 ;  /* 0xeb851eb8000c7882 */ /* 0x000fe20000000000 */
[----:B------:R-:W-:Y:S01]  /*f52e0*/  DMUL R178, R78, R64 ;  /* 0x000000404eb27228 */ /* 0x000fe20000000000 */
[----:B------:R-:W-:Y:S01]  /*f52f0*/  UMOV UR13, 0x3f9eb851 ;  /* 0x3f9eb851000d7882 */ /* 0x000fe20000000000 */
[----:B------:R-:W-:Y:S02]  /*f5300*/  DMUL R172, R30, 0.5 ;  /* 0x3fe000001eac7828 */ /* 0x000fe40000000000 */
[----:B------:R-:W-:Y:S02]  /*f5310*/  DFMA R64, R230, -UR20, R76 ;  /* 0x80000014e6407c2b */ /* 0x000fe4000800004c */
[----:B------:R-:W-:-:S02]  /*f5320*/  DFMA R80, R202, UR12, R80 ;  /* 0x0000000cca507c2b */ /* 0x000fc40008000050 */
[----:B------:R-:W-:Y:S02]  /*f5330*/  DFMA R136, R106, R82, R136 ;  /* 0x000000526a88722b */ /* 0x000fe40000000088 */
[----:B------:R-:W-:Y:S02]  /*f5340*/  DMUL R220, R52, R238 ;  /* 0x000000ee34dc7228 */ /* 0x000fe40000000000 */
[----:B------:R-:W-:Y:S01]  /*f5350*/  DADD R64, -R172, R64 ;  /* 0x00000000ac407229 */ /* 0x000fe20000000140 */
[----:B------:R0:W-:Y:S01]  /*f5360*/  STL.64 [R1+0x7870], R172 ;  /* 0x007870ac01007387 */ /* 0x0001e20000100a00 */
[----:B------:R-:W-:Y:S02]  /*f5370*/  DMUL R76, R206, 0.5 ;  /* 0x3fe00000ce4c7828 */ /* 0x000fe40000000000 */
[----:B------:R-:W-:Y:S02]  /*f5380*/  DFMA R80, R200, UR34, R80 ;  /* 0x00000022c8507c2b */ /* 0x000fe40008000050 */
[----:B------:R-:W-:Y:S01]  /*f5390*/  DFMA R248, R20, R116, R136 ;  /* 0x0000007414f8722b */ /* 0x000fe20000000088 */
[----:B------:R1:W-:Y:S01]  /*f53a0*/  STL.64 [R1+0x7c78], R220 ;  /* 0x007c78dc01007387 */ /* 0x0003e20000100a00 */
[----:B------:R-:W-:-:S03]  /*f53b0*/  DADD R136, -R28, R64 ;  /* 0x000000001c887229 */ /* 0x000fc60000000140 */
[----:B0-----:R-:W3:Y:S01]  /*f53c0*/  LDL.64 R172, [R1+0xa478] ;  /* 0x00a4780001ac7983 */ /* 0x001ee20000100a00 */
[----:B------:R-:W-:Y:S02]  /*f53d0*/  DFMA R64, R78, R40, -R220 ;  /* 0x000000284e40722b */ /* 0x000fe400000008dc */
[----:B-1----:R-:W-:Y:S02]  /*f53e0*/  DADD R220, R80, R76 ;  /* 0x0000000050dc7229 */ /* 0x002fe4000000004c */
[----:B------:R-:W-:Y:S01]  /*f53f0*/  DFMA R80, R186, R180, R248 ;  /* 0x000000b4ba50722b */ /* 0x000fe200000000f8 */
[----:B------:R-:W4:Y:S01]  /*f5400*/  LDL.LU.64 R186, [R1+0x7958] ;  /* 0x0079580001ba7983 */ /* 0x000f220000300a00 */
[----:B------:R-:W-:-:S08]  /*f5410*/  DFMA R236, R52, -R190, R86 ;  /* 0x800000be34ec722b */ /* 0x000fd00000000056 */
[----:B------:R-:W-:-:S08]  /*f5420*/  DADD R236, -R166, R236 ;  /* 0x00000000a6ec7229 */ /* 0x000fd000000001ec */
[----:B------:R-:W-:Y:S02]  /*f5430*/  DFMA R236, R100, -R24, R236 ;  /* 0x8000001864ec722b */ /* 0x000fe400000000ec */
[----:B------:R-:W-:Y:S01]  /*f5440*/  DMUL R246, R158, UR40 ;  /* 0x000000289ef67c28 */ /* 0x000fe20008000000 */
[----:B------:R-:W-:Y:S01]  /*f5450*/  UMOV UR12, 0xc28f5c29 ;  /* 0xc28f5c29000c7882 */ /* 0x000fe20000000000 */
[----:B------:R-:W-:Y:S01]  /*f5460*/  UMOV UR13, 0x3fec28f5 ;  /* 0x3fec28f5000d7882 */ /* 0x000fe20000000000 */
[----:B------:R-:W-:Y:S01]  /*f5470*/  DFMA R76, R202, UR28, R76 ;  /* 0x0000001cca4c7c2b */ /* 0x000fe2000800004c */
[----:B------:R-:W-:Y:S02]  /*f5480*/  STL.64 [R1+0x7850], R6 ;  /* 0x0078500601007387 */ /* 0x000fe40000100a00 */
[----:B------:R-:W-:Y:S02]  /*f5490*/  DADD R236, -R110, R236 ;  /* 0x000000006eec7229 */ /* 0x000fe400000001ec */
[----:B------:R0:W-:Y:S01]  /*f54a0*/  STL.64 [R1+0x7eb8], R130 ;  /* 0x007eb88201007387 */ /* 0x0001e20000100a00 */
[----:B------:R-:W-:-:S03]  /*f54b0*/  DFMA R136, R168, -UR20, R136 ;  /* 0x80000014a8887c2b */ /* 0x000fc60008000088 */
[----:B------:R1:W-:Y:S02]  /*f54c0*/  STL.64 [R1+0x7778], R168 ;  /* 0x007778a801007387 */ /* 0x0003e40000100a00 */
[----:B------:R-:W-:Y:S02]  /*f54d0*/  DFMA R236, R228, UR36, R236 ;  /* 0x00000024e4ec7c2b */ /* 0x000fe400080000ec */
[----:B------:R-:W-:Y:S01]  /*f54e0*/  DFMA R246, R192, UR12, R246 ;  /* 0x0000000cc0f67c2b */ /* 0x000fe200080000f6 */
[----:B------:R-:W-:Y:S01]  /*f54f0*/  UMOV UR13, 0x3fe428f5 ;  /* 0x3fe428f5000d7882 */ /* 0x000fe20000000000 */
[----:B------:R4:W-:Y:S04]  /*f5500*/  STL.64 [R1+0x7fe0], R72 ;  /* 0x007fe04801007387 */ /* 0x0009e80000100a00 */
[----:B------:R-:W-:-:S02]  /*f5510*/  DADD R248, -R144, R236 ;  /* 0x0000000090f87229 */ /* 0x000fc400000001ec */
[----:B--2---:R-:W-:Y:S02]  /*f5520*/  DMUL R122, R122, R132 ;  /* 0x000000847a7a7228 */ /* 0x004fe40000000000 */
[----:B------:R-:W-:Y:S02]  /*f5530*/  DMUL R164, R78, R250 ;  /* 0x000000fa4ea47228 */ /* 0x000fe40000000000 */
[----:B------:R-:W-:Y:S02]  /*f5540*/  DMUL R92, R92, R10 ;  /* 0x0000000a5c5c7228 */ /* 0x000fe40000000000 */
[----:B------:R-:W-:Y:S01]  /*f5550*/  DADD R64, -R156, R64 ;  /* 0x000000009c407229 */ /* 0x000fe20000000140 */
[----:B------:R-:W-:Y:S01]  /*f5560*/  STL.64 [R1+0x7fd0], R42 ;  /* 0x007fd02a01007387 */ /* 0x000fe20000100a00 */
[----:B------:R-:W-:Y:S02]  /*f5570*/  DFMA R70, R204, UR12, R70 ;  /* 0x0000000ccc467c2b */ /* 0x000fe40008000046 */
[----:B------:R-:W-:Y:S01]  /*f5580*/  DFMA R248, R140, UR22, R248 ;  /* 0x000000168cf87c2b */ /* 0x000fe200080000f8 */
[----:B------:R-:W-:Y:S01]  /*f5590*/  STL.64 [R1+0x7ed0], R10 ;  /* 0x007ed00a01007387 */ /* 0x000fe20000100a00 */
[----:B------:R-:W-:-:S02]  /*f55a0*/  DFMA R76, R168, UR16, R76 ;  /* 0x00000010a84c7c2b */ /* 0x000fc4000800004c */
[----:B0-----:R-:W-:Y:S02]  /*f55b0*/  DMUL R130, R18, R130 ;  /* 0x0000008212827228 */ /* 0x001fe40000000000 */
[----:B---3--:R-:W-:Y:S01]  /*f55c0*/  DFMA R80, R172, R4, R80 ;  /* 0x00000004ac50722b */ /* 0x008fe20000000050 */
[----:B-1----:R-:W2:Y:S01]  /*f55d0*/  LDL.64 R168, [R1+0x7db0] ;  /* 0x007db00001a87983 */ /* 0x002ea20000100a00 */
[----:B------:R-:W-:Y:S02]  /*f55e0*/  DADD R70, R118, R70 ;  /* 0x0000000076467229 */ /* 0x000fe40000000046 */
[----:B------:R-:W-:Y:S01]  /*f55f0*/  DFMA R248, R202, UR32, R248 ;  /* 0x00000020caf87c2b */ /* 0x000fe200080000f8 */
[----:B------:R-:W-:Y:S01]  /*f5600*/  UMOV UR21, 0x3fc33333 ;  /* 0x3fc3333300157882 */ /* 0x000fe20000000000 */
[----:B------:R-:W-:Y:S02]  /*f5610*/  DADD R240, R196, R196 ;  /* 0x00000000c4f07229 */ /* 0x000fe400000000c4 */
[----:B------:R-:W-:Y:S01]  /*f5620*/  DMUL R242, R78, R242 ;  /* 0x000000f24ef27228 */ /* 0x000fe20000000000 */
[----:B------:R-:W-:Y:S01]  /*f5630*/  STL.64 [R1+0x7868], R114 ;  /* 0x0078687201007387 */ /* 0x000fe20000100a00 */
[----:B----4-:R-:W-:-:S02]  /*f5640*/  DFMA R80, R186, R132, R80 ;  /* 0x00000084ba50722b */ /* 0x010fc40000000050 */
[----:B------:R-:W-:Y:S01]  /*f5650*/  DADD R70, R174, R70 ;  /* 0x00000000ae467229 */ /* 0x000fe20000000046 */
[----:B------:R-:W-:Y:S01]  /*f5660*/  STL.64 [R1+0x7f78], R60 ;  /* 0x007f783c01007387 */ /* 0x000fe20000100a00 */
[----:B------:R-:W-:-:S03]  /*f5670*/  DFMA R248, R192, UR38, R248 ;  /* 0x00000026c0f87c2b */ /* 0x000fc600080000f8 */
[----:B------:R0:W-:Y:S01]  /*f5680*/  STL.64 [R1+0x7fc8], R132 ;  /* 0x007fc88401007387 */ /* 0x0001e20000100a00 */
[----:B------:R-:W-:Y:S01]  /*f5690*/  DFMA R80, R84, R42, R80 ;  /* 0x0000002a5450722b */ /* 0x000fe20000000050 */
[----:B------:R-:W-:Y:S01]  /*f56a0*/  UMOV UR16, 0x1eb851ec ;  /* 0x1eb851ec00107882 */ /* 0x000fe20000000000 */
[----:B------:R-:W-:Y:S01]  /*f56b0*/  UMOV UR17, 0x3fd1eb85 ;  /* 0x3fd1eb8500117882 */ /* 0x000fe20000000000 */
[----:B------:R-:W-:Y:S01]  /*f56c0*/  DFMA R70, R202, UR46, R70 ;  /* 0x0000002eca467c2b */ /* 0x000fe20008000046 */
[----:B------:R1:W-:Y:S01]  /*f56d0*/  STL.64 [R1+0x7b40], R128 ;  /* 0x007b408001007387 */ /* 0x0003e20000100a00 */
[----:B------:R-:W-:-:S03]  /*f56e0*/  DFMA R248, R158, UR16, R248 ;  /* 0x000000109ef87c2b */ /* 0x000fc600080000f8 */
[----:B------:R-:W-:Y:S01]  /*f56f0*/  DFMA R80, R18, R72, R80 ;  /* 0x000000481250722b */ /* 0x000fe20000000050 */
[----:B------:R3:W-:Y:S04]  /*f5700*/  STL.64 [R1+0x7fc0], R220 ;  /* 0x007fc0dc01007387 */ /* 0x0007e80000100a00 */
[----:B------:R-:W4:Y:S03]  /*f5710*/  LDL.64 R72, [R1+0x7e60] ;  /* 0x007e600001487983 */ /* 0x000f260000100a00 */
[----:B------:R-:W-:Y:S01]  /*f5720*/  DFMA R80, R6, R60, R80 ;  /* 0x0000003c0650722b */ /* 0x000fe20000000050 */
[----:B------:R-:W-:Y:S01]  /*f5730*/  STL.64 [R1+0x78a0], R40 ;  /* 0x0078a02801007387 */ /* 0x000fe20000100a00 */
[----:B------:R-:W-:-:S02]  /*f5740*/  DFMA R6, R78, R134, R70 ;  /* 0x000000864e06722b */ /* 0x000fc40000000046 */
[----:B------:R-:W-:Y:S01]  /*f5750*/  DFMA R70, R142, UR18, R248 ;  /* 0x000000128e467c2b */ /* 0x000fe200080000f8 */
[----:B------:R-:W-:Y:S01]  /*f5760*/  STL.64 [R1+0x7978], R140 ;  /* 0x0079788c01007387 */ /* 0x000fe20000100a00 */
[----:B------:R-:W-:Y:S01]  /*f5770*/  DFMA R136, -R78, R122, R136 ;  /* 0x0000007a4e88722b */ /* 0x000fe20000000188 */
[----:B------:R-:W-:Y:S01]  /*f5780*/  UMOV UR12, 0x33333333 ;  /* 0x33333333000c7882 */ /* 0x000fe20000000000 */
[----:B------:R-:W-:Y:S01]  /*f5790*/  UMOV UR13, 0x3feb3333 ;  /* 0x3feb3333000d7882 */ /* 0x000fe20000000000 */
[----:B------:R-:W-:Y:S01]  /*f57a0*/  DFMA R64, R88, -R128, R64 ;  /* 0x800000805840722b */ /* 0x000fe20000000040 */
[----:B------:R-:W2:Y:S02]  /*f57b0*/  LDL.64 R84, [R1+0x7be0] ;  /* 0x007be00001547983 */ /* 0x000ea40000100a00 */
[----:B------:R-:W-:Y:S02]  /*f57c0*/  DFMA R18, R244, R10, R70 ;  /* 0x0000000af412722b */ /* 0x000fe40000000046 */
[----:B------:R-:W-:Y:S01]  /*f57d0*/  DFMA R136, R78, -R134, R136 ;  /* 0x800000864e88722b */ /* 0x000fe20000000088 */
[----:B0-----:R-:W2:Y:S04]  /*f57e0*/  LDL.64 R132, [R1+0x79e0] ;  /* 0x0079e00001847983 */ /* 0x001ea80000100a00 */
[----:B------:R0:W-:Y:S01]  /*f57f0*/  STL.64 [R1+0xae10], R18 ;  /* 0x00ae101201007387 */ /* 0x0001e20000100a00 */
[----:B------:R-:W-:-:S02]  /*f5800*/  DFMA R246, R164, UR12, R246 ;  /* 0x0000000ca4f67c2b */ /* 0x000fc400080000f6 */
[----:B------:R-:W-:Y:S01]  /*f5810*/  DFMA R80, R130, 0.25, R80 ;  /* 0x3fd000008250782b */ /* 0x000fe20000000050 */
[----:B-1----:R-:W2:Y:S01]  /*f5820*/  LDL.64 R128, [R1+0x7900] ;  /* 0x0079000001807983 */ /* 0x002ea20000100a00 */
[----:B------:R-:W-:Y:S02]  /*f5830*/  DADD R64, -R194, R64 ;  /* 0x00000000c2407229 */ /* 0x000fe40000000140 */
[----:B---3--:R-:W-:Y:S01]  /*f5840*/  DADD R220, R44, R34 ;  /* 0x000000002cdc7229 */ /* 0x008fe20000000022 */
[----:B------:R1:W-:Y:S04]  /*f5850*/  STL.64 [R1+0x7d58], R116 ;  /* 0x007d587401007387 */ /* 0x0003e80000100a00 */
[----:B0-----:R-:W3:Y:S01]  /*f5860*/  LDL.64 R18, [R1+0xa850] ;  /* 0x00a8500001127983 */ /* 0x001ee20000100a00 */
[----:B------:R-:W-:-:S02]  /*f5870*/  DADD R136, -R114, R136 ;  /* 0x0000000072887229 */ /* 0x000fc40000000188 */
[----:B------:R-:W-:Y:S01]  /*f5880*/  DFMA R246, -R78, R92, R246 ;  /* 0x0000005c4ef6722b */ /* 0x000fe200000001f6 */
[----:B------:R-:W3:Y:S01]  /*f5890*/  LDL.64 R114, [R1+0xa980] ;  /* 0x00a9800001727983 */ /* 0x000ee20000100a00 */
[----:B------:R-:W-:Y:S02]  /*f58a0*/  DADD R64, R64, -R240 ;  /* 0x0000000040407229 */ /* 0x000fe400000008f0 */
[----:B------:R-:W-:Y:S01]  /*f58b0*/  DADD R140, R232, R26 ;  /* 0x00000000e88c7229 */ /* 0x000fe2000000001a */
[----:B-1----:R-:W3:Y:S01]  /*f58c0*/  LDL.LU.64 R116, [R1+0xb020] ;  /* 0x00b0200001747983 */ /* 0x002ee20000300a00 */
[----:B------:R-:W-:Y:S02]  /*f58d0*/  DADD R136, -R178, R136 ;  /* 0x00000000b2887229 */ /* 0x000fe40000000188 */
[----:B------:R-:W-:Y:S01]  /*f58e0*/  DFMA R246, R78, R104, R246 ;  /* 0x000000684ef6722b */ /* 0x000fe200000000f6 */
[----:B------:R-:W-:Y:S01]  /*f58f0*/  STL.64 [R1+0x7790], R118 ;  /* 0x0077907601007387 */ /* 0x000fe20000100a00 */
[----:B------:R-:W-:-:S02]  /*f5900*/  DFMA R172, R52, R238, -R242 ;  /* 0x000000ee34ac722b */ /* 0x000fc400000008f2 */
[----:B------:R-:W-:Y:S01]  /*f5910*/  DADD R32, R102, R32 ;  /* 0x0000000066207229 */ /* 0x000fe20000000020 */
[----:B------:R-:W-:Y:S01]  /*f5920*/  STL.64 [R1+0x7f70], R180 ;  /* 0x007f70b401007387 */ /* 0x000fe20000100a00 */
[----:B------:R-:W-:Y:S01]  /*f5930*/  DFMA R250, R164, -UR20, R136 ;  /* 0x80000014a4fa7c2b */ /* 0x000fe20008000088 */
[----:B------:R-:W-:Y:S01]  /*f5940*/  UMOV UR20, 0xd70a3d71 ;  /* 0xd70a3d7100147882 */ /* 0x000fe20000000000 */
[----:B------:R-:W-:Y:S01]  /*f5950*/  UMOV UR21, 0x3fe570a3 ;  /* 0x3fe570a300157882 */ /* 0x000fe20000000000 */
[----:B------:R-:W-:Y:S01]  /*f5960*/  DADD R60, R242, R64 ;  /* 0x00000000f23c7229 */ /* 0x000fe20000000040 */
[----:B------:R-:W3:Y:S01]  /*f5970*/  LDL.LU.64 R24, [R1+0xb028] ;  /* 0x00b0280001187983 */ /* 0x000ee20000300a00 */
[----:B------:R-:W-:Y:S02]  /*f5980*/  DFMA R246, R142, UR20, R246 ;  /* 0x000000148ef67c2b */ /* 0x000fe400080000f6 */
[----:B------:R-:W-:Y:S01]  /*f5990*/  DMUL R36, R36, R46 ;  /* 0x0000002e24247228 */ /* 0x000fe20000000000 */
[----:B------:R-:W-:Y:S04]  /*f59a0*/  STL.64 [R1+0x7820], R190 ;  /* 0x007820be01007387 */ /* 0x000fe80000100a00 */
[----:B------:R0:W-:Y:S01]  /*f59b0*/  STL.64 [R1+0x8158], R60 ;  /* 0x0081583c01007387 */ /* 0x0001e20000100a00 */
[----:B------:R-:W-:-:S02]  /*f59c0*/  DFMA R42, -R244, R10, R246 ;  /* 0x0000000af42a722b */ /* 0x000fc400000001f6 */
[----:B------:R-:W-:Y:S01]  /*f59d0*/  DFMA R10, R244, R10, R80 ;  /* 0x0000000af40a722b */ /* 0x000fe20000000050 */
[----:B------:R-:W3:Y:S04]  /*f59e0*/  LDL.64 R248, [R1+0x7e70] ;  /* 0x007e700001f87983 */ /* 0x000ee80000100a00 */
[----:B------:R1:W-:Y:S04]  /*f59f0*/  STL.64 [R1+0xae08], R42 ;  /* 0x00ae082a01007387 */ /* 0x0003e80000100a00 */
[----:B------:R1:W-:Y:S01]  /*f5a00*/  STL.64 [R1+0x7ea0], R10 ;  /* 0x007ea00a01007387 */ /* 0x0003e20000100a00 */
[----:B0-----:R-:W-:-:S03]  /*f5a10*/  DADD R60, R124, R22 ;  /* 0x000000007c3c7229 */ /* 0x001fc60000000016 */
[----:B------:R-:W-:Y:S04]  /*f5a20*/  STL.64 [R1+0x7ba0], R12 ;  /* 0x007ba00c01007387 */ /* 0x000fe80000100a00 */
[----:B-1----:R-:W3:Y:S04]  /*f5a30*/  LDL.64 R42, [R1+0x7b30] ;  /* 0x007b3000012a7983 */ /* 0x002ee80000100a00 */
[----:B------:R-:W3:Y:S04]  /*f5a40*/  LDL.64 R10, [R1+0xa700] ;  /* 0x00a70000010a7983 */ /* 0x000ee80000100a00 */
        /* <DEDUP_REMOVED lines=14> */
[----:B------:R-:W-:Y:S01]  /*f5b30*/  UMOV UR50, 0x71ea9c5c ;  /* 0x71ea9c5c00327882 */ /* 0x000fe20000000000 */
[----:B------:R-:W-:Y:S01]  /*f5b40*/  UMOV UR51, 0x3dac9659 ;  /* 0x3dac965900337882 */ /* 0x000fe20000000000 */
[----:B------:R-:W-:Y:S01]  /*f5b50*/  DFMA R212, R100, R148, R212 ;  /* 0x0000009464d4722b */ /* 0x000fe200000000d4 */
[----:B------:R-:W-:Y:S01]  /*f5b60*/  UMOV UR60, 0x9999999a ;  /* 0x9999999a003c7882 */ /* 0x000fe20000000000 */
[----:B------:R-:W-:Y:S01]  /*f5b70*/  UMOV UR61, 0x3fc99999 ;  /* 0x3fc99999003d7882 */ /* 0x000fe20000000000 */
[----:B------:R-:W-:Y:S01]  /*f5b80*/  UMOV UR58, 0xe0852fba ;  /* 0xe0852fba003a7882 */ /* 0x000fe20000000000 */
[----:B------:R-:W-:Y:S01]  /*f5b90*/  UMOV UR59, 0x3df6ad6b ;  /* 0x3df6ad6b003b7882 */ /* 0x000fe20000000000 */
[----:B------:R-:W3:Y:S01]  /*f5ba0*/  LDL.64 R236, [R1+0x7e8] ;  /* 0x0007e80001ec7983 */ /* 0x000ee20000100a00 */
[----:B------:R-:W-:-:S03]  /*f5bb0*/  DFMA R76, R78, R122, R76 ;  /* 0x0000007a4e4c722b */ /* 0x000fc6000000004c */
[----:B------:R-:W3:Y:S04]  /*f5bc0*/  LDL.64 R70, [R1+0x6f0] ;  /* 0x0006f00001467983 */ /* 0x000ee80000100a00 */
[----:B------:R-:W3:Y:S01]  /*f5bd0*/  LDL.64 R44, [R1+0x5b8] ;  /* 0x0005b800012c7983 */ /* 0x000ee20000100a00 */
[----:B----4-:R-:W-:Y:S01]  /*f5be0*/  DADD R34, R150, R72 ;  /* 0x0000000096227229 */ /* 0x010fe20000000048 */
[----:B------:R-:W-:Y:S02]  /*f5bf0*/  MOV R26, R182 ;  /* 0x000000b6001a7202 */ /* 0x000fe40000000f00 */
[----:B------:R-:W4:Y:S01]  /*f5c00*/  LDL.64 R72, [R1+0xa7c0] ;  /* 0x00a7c00001487983 */ /* 0x000f220000100a00 */
[----:B------:R-:W-:Y:S01]  /*f5c10*/  DFMA R250, R170, UR24, R250 ;  /* 0x00000018aafa7c2b */ /* 0x000fe200080000fa */
[----:B------:R-:W-:-:S02]  /*f5c20*/  IMAD.MOV.U32 R27, RZ, RZ, R183 ;  /* 0x000000ffff1b7224 */ /* 0x000fc400078e00b7 */
[----:B------:R-:W4:Y:S04]  /*f5c30*/  LDL.64 R118, [R1+0xa448] ;  /* 0x00a4480001767983 */ /* 0x000f280000100a00 */
[----:B------:R-:W-:Y:S01]  /*f5c40*/  STL.64 [R1+0xae18], R172 ;  /* 0x00ae18ac01007387 */ /* 0x000fe20000100a00 */
[----:B------:R-:W-:-:S03]  /*f5c50*/  DMUL R102, R140, UR54 ;  /* 0x000000368c667c28 */ /* 0x000fc60008000000 */
[----:B------:R0:W-:Y:S04]  /*f5c60*/  STL.64 [R1+0x7f40], R140 ;  /* 0x007f408c01007387 */ /* 0x0001e80000100a00 */
[----:B------:R-:W4:Y:S04]  /*f5c70*/  LDL.64 R246, [R1+0x7ec0] ;  /* 0x007ec00001f67983 */ /* 0x000f280000100a00 */
[----:B------:R-:W4:Y:S01]  /*f5c80*/  LDL.64 R46, [R1+0xa9d0] ;  /* 0x00a9d000012e7983 */ /* 0x000f220000100a00 */
[----:B--2---:R-:W-:-:S03]  /*f5c90*/  DADD R180, R162, R128 ;  /* 0x00000000a2b47229 */ /* 0x004fc60000000080 */
[----:B0-----:R-:W2:Y:S04]  /*f5ca0*/  LDL.64 R140, [R1+0xaa28] ;  /* 0x00aa2800018c7983 */ /* 0x001ea80000100a00 */
[----:B------:R-:W2:Y:S01]  /*f5cb0*/  LDL.LU.64 R190, [R1+0xb030] ;  /* 0x00b0300001be7983 */ /* 0x000ea20000300a00 */
[----:B---3--:R-:W-:-:S03]  /*f5cc0*/  DMUL R22, R18, R168 ;  /* 0x000000a812167228 */ /* 0x008fc60000000000 */
[----:B------:R-:W-:Y:S04]  /*f5cd0*/  STL.64 [R1+0x77e0], R36 ;  /* 0x0077e02401007387 */ /* 0x000fe80000100a00 */
[----:B------:R-:W3:Y:S01]  /*f5ce0*/  LDL.64 R18, [R1+0x8070] ;  /* 0x0080700001127983 */ /* 0x000ee20000100a00 */
[----:B------:R-:W-:-:S03]  /*f5cf0*/  DFMA R240, R78, -R40, R250 ;  /* 0x800000284ef0722b */ /* 0x000fc600000000fa */
[----:B------:R-:W2:Y:S01]  /*f5d00*/  LDL.64 R40, [R1+0xa978] ;  /* 0x00a9780001287983 */ /* 0x000ea20000100a00 */
[----:B------:R-:W-:Y:S02]  /*f5d10*/  DADD R182, R66, R84 ;  /* 0x0000000042b67229 */ /* 0x000fe40000000054 */
[----:B------:R-:W-:Y:S01]  /*f5d20*/  DADD R84, R160, R38 ;  /* 0x00000000a0547229 */ /* 0x000fe20000000026 */
[----:B------:R-:W-:Y:S01]  /*f5d30*/  STL.64 [R1+0x78d8], R220 ;  /* 0x0078d8dc01007387 */ /* 0x000fe20000100a00 */
[----:B------:R-:W-:Y:S02]  /*f5d40*/  DMUL R160, R114, R220 ;  /* 0x000000dc72a07228 */ /* 0x000fe40000000000 */
[C---:B------:R-:W-:Y:S01]  /*f5d50*/  DMUL R66, R220.reuse, R22 ;  /* 0x00000016dc427228 */ /* 0x040fe20000000000 */
[----:B------:R-:W-:Y:S04]  /*f5d60*/  STL.64 [R1+0x7f48], R32 ;  /* 0x007f482001007387 */ /* 0x000fe80000100a00 */
[----:B------:R-:W-:Y:S01]  /*f5d70*/  STL.64 [R1+0xaca0], R24 ;  /* 0x00aca01801007387 */ /* 0x000fe20000100a00 */
[----:B------:R-:W-:-:S02]  /*f5d80*/  DMUL R22, R220, R160 ;  /* 0x000000a0dc167228 */ /* 0x000fc40000000000 */
[----:B------:R-:W-:Y:S01]  /*f5d90*/  DADD R172, R198, R132 ;  /* 0x00000000c6ac7229 */ /* 0x000fe20000000084 */
[----:B------:R-:W2:Y:S04]  /*f5da0*/  LDL.64 R136, [R1+0x830] ;  /* 0x0008300001887983 */ /* 0x000ea80000100a00 */
[----:B------:R-:W2:Y:S04]  /*f5db0*/  LDL.64 R132, [R1+0x79c0] ;  /* 0x0079c00001847983 */ /* 0x000ea80000100a00 */
[----:B------:R-:W2:Y:S01]  /*f5dc0*/  LDL.64 R80, [R1+0x5c0] ;  /* 0x0005c00001507983 */ /* 0x000ea20000100a00 */
[----:B------:R-:W-:-:S08]  /*f5dd0*/  DMUL R10, R10, R26 ;  /* 0x0000001a0a0a7228 */ /* 0x000fd00000000000 */
[----:B------:R-:W-:Y:S02]  /*f5de0*/  DFMA R150, R106, -R10, R66 ;  /* 0x8000000a6a96722b */ /* 0x000fe40000000042 */
[----:B------:R-:W-:Y:S01]  /*f5df0*/  DADD R128, R146, R42 ;  /* 0x0000000092807229 */ /* 0x000fe2000000002a */
[----:B------:R-:W2:Y:S04]  /*f5e00*/  LDL.64 R42, [R1+0xa668] ;  /* 0x00a66800012a7983 */ /* 0x000ea80000100a00 */
[----:B------:R0:W-:Y:S04]  /*f5e10*/  STL.64 [R1+0x7ad8], R10 ;  /* 0x007ad80a01007387 */ /* 0x0001e80000100a00 */
[----:B0-----:R-:W2:Y:S01]  /*f5e20*/  LDL.64 R10, [R1+0xa9d8] ;  /* 0x00a9d800010a7983 */ /* 0x001ea20000100a00 */
[----:B----4-:R-:W-:-:S03]  /*f5e30*/  DMUL R198, R72, R78 ;  /* 0x0000004e48c67228 */ /* 0x010fc60000000000 */
[----:B------:R-:W4:Y:S01]  /*f5e40*/  LDL.64 R72, [R1+0xaa90] ;  /* 0x00aa900001487983 */ /* 0x000f220000100a00 */
[----:B---3--:R-:W-:Y:S02]  /*f5e50*/  DADD R18, R126, R18 ;  /* 0x000000007e127229 */ /* 0x008fe40000000012 */
[----:B------:R-:W-:Y:S02]  /*f5e60*/  DFMA R126, R22, 2, R150 ;  /* 0x40000000167e782b */ /* 0x000fe40000000096 */
[----:B------:R-:W-:Y:S01]  /*f5e70*/  DMUL R150, R2, UR56 ;  /* 0x0000003802967c28 */ /* 0x000fe20008000000 */
[----:B------:R-:W3:Y:S01]  /*f5e80*/  LDL.64 R2, [R1+0xa518] ;  /* 0x00a5180001027983 */ /* 0x000ee20000100a00 */
[----:B--2---:R-:W-:Y:S02]  /*f5e90*/  DMUL R146, R40, R220 ;  /* 0x000000dc28927228 */ /* 0x004fe40000000000 */
[----:B------:R-:W-:-:S06]  /*f5ea0*/  DADD R38, R62, R116 ;  /* 0x000000003e267229 */ /* 0x000fcc0000000074 */
[----:B------:R-:W-:Y:S02]  /*f5eb0*/  DMUL R62, R220, R146 ;  /* 0x00000092dc3e7228 */ /* 0x000fe40000000000 */
[----:B------:R-:W-:Y:S01]  /*f5ec0*/  DADD R124, -R118, UR48 ;  /* 0x00000030767c7e29 */ /* 0x000fe20008000100 */
[----:B------:R-:W-:Y:S01]  /*f5ed0*/  UMOV UR48, 0xe0852fba ;  /* 0xe0852fba00307882 */ /* 0x000fe20000000000 */
[----:B------:R-:W-:-:S04]  /*f5ee0*/  UMOV UR49, 0x3de6ad6b ;  /* 0x3de6ad6b00317882 */ /* 0x000fc80000000000 */
[----:B------:R-:W-:Y:S02]  /*f5ef0*/  DADD R146, R62, R126 ;  /* 0x000000003e927229 */ /* 0x000fe4000000007e */
[----:B------:R-:W-:Y:S01]  /*f5f00*/  DMUL R160, R132, UR48 ;  /* 0x0000003084a07c28 */ /* 0x000fe20008000000 */
[----:B------:R-:W-:Y:S01]  /*f5f10*/  UMOV UR48, 0xe0ff4a28 ;  /* 0xe0ff4a2800307882 */ /* 0x000fe20000000000 */
[----:B------:R-:W-:Y:S01]  /*f5f20*/  UMOV UR49, 0x3df65575 ;  /* 0x3df6557500317882 */ /* 0x000fe20000000000 */
[----:B------:R-:W-:Y:S01]  /*f5f30*/  DADD R64, -R242, R240 ;  /* 0x00000000f2407229 */ /* 0x000fe200000001f0 */
[----:B------:R-:W-:Y:S01]  /*f5f40*/  STL.64 [R1+0x7770], R180 ;  /* 0x007770b401007387 */ /* 0x000fe20000100a00 */
[----:B------:R-:W-:Y:S02]  /*f5f50*/  DADD R40, R138, R24 ;  /* 0x000000008a287229 */ /* 0x000fe40000000018 */
[----:B------:R-:W-:Y:S01]  /*f5f60*/  DFMA R232, R106, -R36, R146 ;  /* 0x800000246ae8722b */ /* 0x000fe20000000092 */
[----:B------:R0:W-:Y:S01]  /*f5f70*/  STL.128 [R1+0xac30], R188 ;  /* 0x00ac30bc01007387 */ /* 0x0001e20000100c00 */
[----:B------:R-:W-:-:S02]  /*f5f80*/  DMUL R242, R180, UR48 ;  /* 0x00000030b4f27c28 */ /* 0x000fc40008000000 */
[----:B------:R-:W-:Y:S01]  /*f5f90*/  DMUL R146, R140, R98 ;  /* 0x000000628c927228 */ /* 0x000fe20000000000 */
[----:B------:R-:W2:Y:S04]  /*f5fa0*/  LDL.64 R36, [R1+0xa5d0] ;  /* 0x00a5d00001247983 */ /* 0x000ea80000100a00 */
[----:B------:R-:W2:Y:S01]  /*f5fb0*/  LDL.LU.64 R98, [R1+0xb018] ;  /* 0x00b0180001627983 */ /* 0x000ea20000300a00 */
[----:B------:R-:W-:-:S03]  /*f5fc0*/  DADD R114, R48, R190 ;  /* 0x0000000030727229 */ /* 0x000fc600000000be */
[----:B------:R-:W-:Y:S04]  /*f5fd0*/  STL.64 [R1+0x8018], R60 ;  /* 0x0080183c01007387 */ /* 0x000fe80000100a00 */
[----:B------:R-:W-:Y:S04]  /*f5fe0*/  STL.64 [R1+0x7b28], R182 ;  /* 0x007b28b601007387 */ /* 0x000fe80000100a00 */
[----:B------:R-:W-:Y:S04]  /*f5ff0*/  STL.64 [R1+0x7f30], R34 ;  /* 0x007f302201007387 */ /* 0x000fe80000100a00 */
[----:B------:R-:W-:Y:S01]  /*f6000*/  STL.64 [R1+0x7f38], R128 ;  /* 0x007f388001007387 */ /* 0x000fe20000100a00 */
[----:B------:R-:W-:-:S03]  /*f6010*/  DMUL R24, R42, R78 ;  /* 0x0000004e2a187228 */ /* 0x000fc60000000000 */
[----:B------:R-:W-:Y:S01]  /*f6020*/  STL.64 [R1+0x7fa8], R18 ;  /* 0x007fa81201007387 */ /* 0x000fe20000100a00 */
[----:B------:R-:W-:Y:S02]  /*f6030*/  DMUL R42, R124, R106 ;  /* 0x0000006a7c2a7228 */ /* 0x000fe40000000000 */
[----:B------:R-:W-:Y:S01]  /*f6040*/  DMUL R124, R46, R246 ;  /* 0x000000f62e7c7228 */ /* 0x000fe20000000000 */
[----:B------:R-:W-:Y:S04]  /*f6050*/  STL.64 [R1+0x7e88], R38 ;  /* 0x007e882601007387 */ /* 0x000fe80000100a00 */
[----:B------:R-:W2:Y:S01]  /*f6060*/  LDL.64 R46, [R1+0xa9e8] ;  /* 0x00a9e800012e7983 */ /* 0x000ea20000100a00 */
[----:B------:R-:W-:Y:S02]  /*f6070*/  DMUL R198, R220, R198 ;  /* 0x000000c6dcc67228 */ /* 0x000fe40000000000 */
[----:B------:R-:W-:Y:S01]  /*f6080*/  DMUL R162, R172, UR58 ;  /* 0x0000003aaca27c28 */ /* 0x000fe20008000000 */
[----:B------:R-:W2:Y:S01]  /*f6090*/  LDL.64 R126, [R1+0x5f8] ;  /* 0x0005f800017e7983 */ /* 0x000ea20000100a00 */
[----:B------:R-:W-:-:S02]  /*f60a0*/  DMUL R138, R10, R132 ;  /* 0x000000840a8a7228 */ /* 0x000fc40000000000 */
[----:B0-----:R-:W-:Y:S01]  /*f60b0*/  DMUL R188, R118, R106 ;  /* 0x0000006a76bc7228 */ /* 0x001fe20000000000 */
[----:B------:R-:W2:Y:S04]  /*f60c0*/  LDL.64 R132, [R1+0xa638] ;  /* 0x00a6380001847983 */ /* 0x000ea80000100a00 */
[----:B------:R-:W2:Y:S04]  /*f60d0*/  LDL.64 R10, [R1+0xa660] ;  /* 0x00a66000010a7983 */ /* 0x000ea80000100a00 */
[----:B------:R-:W2:Y:S01]  /*f60e0*/  LDL.64 R118, [R1+0xab00] ;  /* 0x00ab000001767983 */ /* 0x000ea20000100a00 */
[----:B---3--:R-:W-:Y:S01]  /*f60f0*/  DMUL R240, R2, R180 ;  /* 0x000000b402f07228 */ /* 0x008fe20000000000 */
[----:B------:R-:W-:Y:S01]  /*f6100*/  UMOV UR48, 0x831653c8 ;  /* 0x831653c800307882 */ /* 0x000fe20000000000 */
[----:B----4-:R-:W-:Y:S01]  /*f6110*/  DMUL R180, R72, R120 ;  /* 0x0000007848b47228 */ /* 0x010fe20000000000 */
[----:B------:R-:W-:Y:S01]  /*f6120*/  UMOV UR49, 0x3dd037c1 ;  /* 0x3dd037c100317882 */ /* 0x000fe20000000000 */
[----:B------:R-:W3:Y:S01]  /*f6130*/  LDL.64 R72, [R1+0xab08] ;  /* 0x00ab080001487983 */ /* 0x000ee20000100a00 */
[----:B------:R-:W-:-:S03]  /*f6140*/  DFMA R238, R52, -R42, R232 ;  /* 0x8000002a34ee722b */ /* 0x000fc600000000e8 */
[----:B------:R2:W-:Y:S04]  /*f6150*/  STL.64 [R1+0x7f98], R42 ;  /* 0x007f982a01007387 */ /* 0x0005e80000100a00 */
[----:B------:R-:W-:Y:S01]  /*f6160*/  STL.64 [R1+0x7b60], R40 ;  /* 0x007b602801007387 */ /* 0x000fe20000100a00 */
[----:B------:R-:W-:Y:S02]  /*f6170*/  DFMA R64, -R78, R92, R64 ;  /* 0x0000005c4e40722b */ /* 0x000fe40000000140 */
[----:B------:R-:W-:Y:S01]  /*f6180*/  DMUL R146, R100, R146 ;  /* 0x0000009264927228 */ /* 0x000fe20000000000 */
[----:B------:R-:W4:Y:S01]  /*f6190*/  LDL.64 R48, [R1+0x608] ;  /* 0x0006080001307983 */ /* 0x000f220000100a00 */
[----:B--2---:R-:W-:Y:S02]  /*f61a0*/  DMUL R42, R36, R96 ;  /* 0x00000060242a7228 */ /* 0x004fe40000000000 */
[----:B------:R-:W-:-:S02]  /*f61b0*/  DMUL R36, R98, UR48 ;  /* 0x0000003062247c28 */ /* 0x000fc40008000000 */
[----:B------:R-:W-:Y:S01]  /*f61c0*/  DMUL R232, R46, R12 ;  /* 0x0000000c2ee87228 */ /* 0x000fe20000000000 */
[----:B------:R-:W2:Y:S01]  /*f61d0*/  LDL.64 R46, [R1+0xa5c8] ;  /* 0x00a5c800012e7983 */ /* 0x000ea20000100a00 */
[----:B------:R-:W-:-:S03]  /*f61e0*/  DMUL R140, R132, R106 ;  /* 0x0000006a848c7228 */ /* 0x000fc60000000000 */
[----:B------:R-:W4:Y:S01]  /*f61f0*/  LDL.64 R132, [R1+0xa8e0] ;  /* 0x00a8e00001847983 */ /* 0x000f220000100a00 */
[----:B------:R-:W-:Y:S02]  /*f6200*/  DMUL R10, R10, R58 ;  /* 0x0000003a0a0a7228 */ /* 0x000fe40000000000 */
[----:B------:R-:W-:Y:S01]  /*f6210*/  DMUL R118, R118, R248 ;  /* 0x000000f876767228 */ /* 0x000fe20000000000 */
[----:B------:R-:W-:Y:S01]  /*f6220*/  STL.64 [R1+0x7fb0], R114 ;  /* 0x007fb07201007387 */ /* 0x000fe20000100a00 */
[----:B------:R-:W-:Y:S02]  /*f6230*/  DFMA R246, R52, -R188, R238 ;  /* 0x800000bc34f6722b */ /* 0x000fe400000000ee */
[----:B------:R-:W-:Y:S01]  /*f6240*/  DMUL R238, R8, R182 ;  /* 0x000000b608ee7228 */ /* 0x000fe20000000000 */
[----:B------:R-:W-:Y:S04]  /*f6250*/  STL.64 [R1+0x7aa8], R24 ;  /* 0x007aa81801007387 */ /* 0x000fe80000100a00 */
[----:B------:R-:W-:Y:S04]  /*f6260*/  STL.64 [R1+0x7890], R180 ;  /* 0x007890b401007387 */ /* 0x000fe80000100a00 */
[----:B------:R-:W-:Y:S04]  /*f6270*/  STL.64 [R1+0x7a60], R188 ;  /* 0x007a60bc01007387 */ /* 0x000fe80000100a00 */
[----:B------:R-:W-:Y:S04]  /*f6280*/  STL.64 [R1+0x7af8], R140 ;  /* 0x007af88c01007387 */ /* 0x000fe80000100a00 */
[----:B------:R0:W-:Y:S04]  /*f6290*/  STL.64 [R1+0x7c58], R10 ;  /* 0x007c580a01007387 */ /* 0x0001e80000100a00 */
[----:B------:R-:W-:Y:S04]  /*f62a0*/  STL.64 [R1+0x7990], R42 ;  /* 0x0079902a01007387 */ /* 0x000fe80000100a00 */
[----:B------:R-:W-:Y:S01]  /*f62b0*/  STL.64 [R1+0x7c98], R36 ;  /* 0x007c982401007387 */ /* 0x000fe20000100a00 */
[----:B---3--:R-:W-:-:S03]  /*f62c0*/  DMUL R98, R72, R12 ;  /* 0x0000000c48627228 */ /* 0x008fc60000000000 */
[----:B------:R-:W3:Y:S04]  /*f62d0*/  LDL.64 R72, [R1+0xa9e0] ;  /* 0x00a9e00001487983 */ /* 0x000ee80000100a00 */
[----:B------:R-:W2:Y:S04]  /*f62e0*/  LDL.LU.64 R12, [R1+0xb010] ;  /* 0x00b01000010c7983 */ /* 0x000ea80000300a00 */
[----:B------:R-:W-:Y:S04]  /*f62f0*/  STL.64 [R1+0x7b50], R98 ;  /* 0x007b506201007387 */ /* 0x000fe80000100a00 */
[----:B------:R1:W-:Y:S04]  /*f6300*/  STL.64 [R1+0x77e8], R118 ;  /* 0x0077e87601007387 */ /* 0x0003e80000100a00 */
[----:B------:R-:W2:Y:S01]  /*f6310*/  LDL.LU.64 R8, [R1+0xb008] ;  /* 0x00b0080001087983 */ /* 0x000ea20000300a00 */
[----:B------:R-:W-:-:S02]  /*f6320*/  DFMA R250, R106, -R118, R246 ;  /* 0x800000766afa722b */ /* 0x000fc400000000f6 */
[----:B------:R-:W-:Y:S01]  /*f6330*/  DMUL R60, R60, UR50 ;  /* 0x000000323c3c7c28 */ /* 0x000fe20008000000 */
[----:B------:R-:W-:Y:S01]  /*f6340*/  UMOV UR50, 0xe147ae14 ;  /* 0xe147ae1400327882 */ /* 0x000fe20000000000 */
[----:B------:R-:W-:Y:S01]  /*f6350*/  UMOV UR51, 0x3fee147a ;  /* 0x3fee147a00337882 */ /* 0x000fe20000000000 */
[----:B------:R-:W-:Y:S01]  /*f6360*/  DMUL R190, R106, R124 ;  /* 0x0000007c6abe7228 */ /* 0x000fe20000000000 */
[----:B------:R-:W-:Y:S01]  /*f6370*/  UMOV UR48, 0x812dea11 ;  /* 0x812dea1100307882 */ /* 0x000fe20000000000 */
[----:B------:R-:W-:Y:S01]  /*f6380*/  UMOV UR49, 0x3dc19799 ;  /* 0x3dc1979900317882 */ /* 0x000fe20000000000 */
[----:B------:R-:W-:Y:S01]  /*f6390*/  DFMA R250, R198, UR50, R250 ;  /* 0x00000032c6fa7c2b */ /* 0x000fe200080000fa */
[----:B------:R-:W2:Y:S01]  /*f63a0*/  LDL.LU.64 R148, [R1+0xb000] ;  /* 0x00b0000001947983 */ /* 0x000ea20000300a00 */
[C---:B------:R-:W-:Y:S02]  /*f63b0*/  DMUL R138, R78.reuse, R138 ;  /* 0x0000008a4e8a7228 */ /* 0x040fe40000000000 */
[----:B------:R-:W-:Y:S01]  /*f63c0*/  DMUL R240, R78, R240 ;  /* 0x000000f04ef07228 */ /* 0x000fe20000000000 */
[----:B------:R-:W2:Y:S03]  /*f63d0*/  LDL.LU.64 R92, [R1+0xaff8] ;  /* 0x00aff800015c7983 */ /* 0x000ea60000300a00 */
[----:B------:R-:W-:-:S08]  /*f63e0*/  DFMA R250, R40, R24, R250 ;  /* 0x0000001828fa722b */ /* 0x000fd000000000fa */
[----:B------:R-:W-:Y:S02]  /*f63f0*/  DFMA R124, R220, R10, R250 ;  /* 0x0000000adc7c722b */ /* 0x000fe400000000fa */
[----:B------:R-:W-:Y:S01]  /*f6400*/  DMUL R34, R34, UR48 ;  /* 0x0000003022227c28 */ /* 0x000fe20008000000 */
[----:B------:R-:W-:Y:S01]  /*f6410*/  UMOV UR48, 0x1723dbb3 ;  /* 0x1723dbb300307882 */ /* 0x000fe20000000000 */
[----:B------:R-:W-:Y:S02]  /*f6420*/  UMOV UR49, 0x3cede766 ;  /* 0x3cede76600317882 */ /* 0x000fe40000000000 */
[----:B------:R-:W-:-:S08]  /*f6430*/  DMUL R248, R32, UR48 ;  /* 0x0000003020f87c28 */ /* 0x000fd00008000000 */
[----:B0-----:R-:W-:Y:S02]  /*f6440*/  DMUL R10, R20, R248 ;  /* 0x000000f8140a7228 */ /* 0x001fe40000000000 */
[----:B----4-:R-:W-:Y:S02]  /*f6450*/  DMUL R244, R132, R220 ;  /* 0x000000dc84f47228 */ /* 0x010fe40000000000 */
[----:B-1----:R-:W-:Y:S01]  /*f6460*/  DMUL R118, R78, R34 ;  /* 0x000000224e767228 */ /* 0x002fe20000000000 */
[----:B------:R-:W4:Y:S06]  /*f6470*/  LDL.64 R34, [R1+0x7978] ;  /* 0x0079780001227983 */ /* 0x000f2c0000100a00 */
[----:B------:R0:W-:Y:S04]  /*f6480*/  STL.64 [R1+0x7ae0], R118 ;  /* 0x007ae07601007387 */ /* 0x0001e80000100a00 */
[----:B------:R-:W-:Y:S01]  /*f6490*/  STL.64 [R1+0x7918], R10 ;  /* 0x0079180a01007387 */ /* 0x000fe20000100a00 */
[----:B---3--:R-:W-:-:S02]  /*f64a0*/  DMUL R246, R72, R114 ;  /* 0x0000007248f67228 */ /* 0x008fc40000000000 */
[----:B--2---:R-:W-:Y:S02]  /*f64b0*/  DMUL R72, R46, R38 ;  /* 0x000000262e487228 */ /* 0x004fe40000000000 */
[----:B------:R-:W-:Y:S02]  /*f64c0*/  DMUL R46, R100, R232 ;  /* 0x000000e8642e7228 */ /* 0x000fe40000000000 */
[----:B------:R-:W-:-:S04]  /*f64d0*/  DMUL R232, R78, R238 ;  /* 0x000000ee4ee87228 */ /* 0x000fc80000000000 */
[----:B------:R-:W-:Y:S02]  /*f64e0*/  DFMA R250, R106, -R72, R124 ;  /* 0x800000486afa722b */ /* 0x000fe4000000007c */
[----:B------:R-:W-:Y:S02]  /*f64f0*/  DMUL R132, R78, R246 ;  /* 0x000000f64e847228 */ /* 0x000fe40000000000 */
[----:B------:R-:W-:-:S04]  /*f6500*/  DADD R246, R202, R212 ;  /* 0x00000000caf67229 */ /* 0x000fc800000000d4 */
[----:B------:R-:W-:Y:S02]  /*f6510*/  DFMA R212, -R106, R180, R250 ;  /* 0x000000b46ad4722b */ /* 0x000fe400000001fa */
[----:B------:R-:W-:Y:S02]  /*f6520*/  DFMA R248, R232, -UR60, R64 ;  /* 0x8000003ce8f87c2b */ /* 0x000fe40008000040 */
[----:B------:R-:W-:Y:S02]  /*f6530*/  DMUL R238, R220, R244 ;  /* 0x000000f4dcee7228 */ /* 0x000fe40000000000 */
[----:B------:R-:W-:Y:S02]  /*f6540*/  DADD R246, R146, R246 ;  /* 0x0000000092f67229 */ /* 0x000fe400000000f6 */
[----:B------:R-:W-:Y:S02]  /*f6550*/  DFMA R212, R56, -R140, R212 ;  /* 0x8000008c38d4722b */ /* 0x000fe400000000d4 */
[----:B------:R-:W-:Y:S01]  /*f6560*/  DADD R180, R22, R22 ;  /* 0x0000000016b47229 */ /* 0x000fe20000000016 */
[----:B------:R-:W2:Y:S01]  /*f6570*/  LDL.LU.64 R56, [R1+0xafe8] ;  /* 0x00afe80001387983 */ /* 0x000ea20000300a00 */
[----:B------:R-:W-:-:S02]  /*f6580*/  DFMA R22, -R78, R104, R248 ;  /* 0x000000684e16722b */ /* 0x000fc400000001f8 */
[----:B------:R-:W-:Y:S02]  /*f6590*/  DFMA R248, R220, R244, R238 ;  /* 0x000000f4dcf8722b */ /* 0x000fe400000000ee */
[C---:B------:R-:W-:Y:S02]  /*f65a0*/  DMUL R162, R8.reuse, R162 ;  /* 0x000000a208a27228 */ /* 0x040fe40000000000 */
[----:B------:R-:W-:Y:S01]  /*f65b0*/  DMUL R160, R8, R160 ;  /* 0x000000a008a07228 */ /* 0x000fe20000000000 */
[----:B------:R-:W-:Y:S01]  /*f65c0*/  UMOV UR60, 0x66666666 ;  /* 0x66666666003c7882 */ /* 0x000fe20000000000 */
[----:B------:R-:W-:Y:S01]  /*f65d0*/  DFMA R244, R78, R214, R208 ;  /* 0x000000d64ef4722b */ /* 0x000fe200000000d0 */
[----:B------:R-:W-:Y:S01]  /*f65e0*/  UMOV UR61, 0x3fd66666 ;  /* 0x3fd66666003d7882 */ /* 0x000fe20000000000 */
[----:B------:R-:W-:Y:S01]  /*f65f0*/  DADD R208, R170, R246 ;  /* 0x00000000aad07229 */ /* 0x000fe200000000f6 */
[----:B------:R-:W3:Y:S01]  /*f6600*/  LDL.LU.64 R140, [R1+0xaff0] ;  /* 0x00aff000018c7983 */ /* 0x000ee20000300a00 */
[----:B------:R-:W-:-:S02]  /*f6610*/  DFMA R246, R106, -R36, R212 ;  /* 0x800000246af6722b */ /* 0x000fc400000000d4 */
[----:B------:R-:W-:Y:S01]  /*f6620*/  DADD R22, -R118, R22 ;  /* 0x0000000076167229 */ /* 0x000fe20000000116 */
[----:B0-----:R-:W2:Y:S05]  /*f6630*/  LDL.LU.64 R118, [R1+0xafe0] ;  /* 0x00afe00001767983 */ /* 0x001eaa0000300a00 */
[----:B------:R-:W-:Y:S02]  /*f6640*/  DFMA R246, R220, R42, R246 ;  /* 0x0000002adcf6722b */ /* 0x000fe400000000f6 */
[----:B------:R-:W-:-:S06]  /*f6650*/  DFMA R22, R112, 0.25, R22 ;  /* 0x3fd000007016782b */ /* 0x000fcc0000000016 */
[----:B------:R-:W-:Y:S02]  /*f6660*/  DFMA R246, R162, 3, R246 ;  /* 0x40080000a2f6782b */ /* 0x000fe400000000f6 */
[----:B------:R-:W-:-:S06]  /*f6670*/  DADD R212, R94, R244 ;  /* 0x000000005ed47229 */ /* 0x000fcc00000000f4 */
[----:B------:R-:W-:Y:S02]  /*f6680*/  DFMA R246, R160, UR60, R246 ;  /* 0x0000003ca0f67c2b */ /* 0x000fe400080000f6 */
[----:B------:R-:W-:Y:S02]  /*f6690*/  DFMA R22, R78, -R98, R22 ;  /* 0x800000624e16722b */ /* 0x000fe40000000016 */
[----:B------:R-:W-:Y:S02]  /*f66a0*/  DFMA R244, R66, 2, R248 ;  /* 0x4000000042f4782b */ /* 0x000fe400000000f8 */
[C---:B------:R-:W-:Y:S02]  /*f66b0*/  DMUL R242, R8.reuse, R242 ;  /* 0x000000f208f27228 */ /* 0x040fe40000000000 */
[C---:B------:R-:W-:Y:S02]  /*f66c0*/  DMUL R102, R8.reuse, R102 ;  /* 0x0000006608667228 */ /* 0x040fe40000000000 */
[----:B------:R-:W-:-:S02]  /*f66d0*/  DMUL R150, R8, R150 ;  /* 0x0000009608967228 */ /* 0x000fc40000000000 */
[----:B------:R-:W-:Y:S02]  /*f66e0*/  DADD R208, R112, R208 ;  /* 0x0000000070d07229 */ /* 0x000fe400000000d0 */
[----:B------:R-:W-:Y:S01]  /*f66f0*/  DADD R212, R174, R212 ;  /* 0x00000000aed47229 */ /* 0x000fe200000000d4 */
[----:B------:R-:W-:Y:S01]  /*f6700*/  STL.64 [R1+0x7828], R248 ;  /* 0x007828f801007387 */ /* 0x000fe20000100a00 */
[----:B------:R-:W-:Y:S02]  /*f6710*/  DADD R246, R138, R246 ;  /* 0x000000008af67229 */ /* 0x000fe400000000f6 */
[----:B------:R-:W-:Y:S02]  /*f6720*/  DFMA R22, -R78, R60, R22 ;  /* 0x0000003c4e16722b */ /* 0x000fe40000000116 */
[----:B------:R-:W-:Y:S02]  /*f6730*/  DFMA R64, R162, 4, R160 ;  /* 0x40100000a240782b */ /* 0x000fe400000000a0 */
[----:B------:R-:W-:Y:S01]  /*f6740*/  DFMA R6, R78, -R134, R76 ;  /* 0x800000864e06722b */ /* 0x000fe2000000004c */
[----:B------:R-:W-:Y:S01]  /*f6750*/  UMOV UR60, 0xc864deb1 ;  /* 0xc864deb1003c7882 */ /* 0x000fe20000000000 */
[----:B------:R-:W-:Y:S01]  /*f6760*/  DADD R244, R180, R244 ;  /* 0x00000000b4f47229 */ /* 0x000fe200000000f4 */
[----:B------:R-:W3:Y:S01]  /*f6770*/  LDL.64 R134, [R1+0x610] ;  /* 0x0006100001867983 */ /* 0x000ee20000100a00 */
[----:B------:R-:W-:-:S02]  /*f6780*/  DFMA R246, R242, 3, R246 ;  /* 0x40080000f2f6782b */ /* 0x000fc400000000f6 */
[----:B------:R-:W-:Y:S01]  /*f6790*/  DFMA R22, R52, R188, R22 ;  /* 0x000000bc3416722b */ /* 0x000fe20000000016 */
[----:B------:R-:W3:Y:S03]  /*f67a0*/  LDL.64 R76, [R1+0x600] ;  /* 0x00060000014c7983 */ /* 0x000ee60000100a00 */
[----:B------:R-:W-:Y:S01]  /*f67b0*/  DADD R244, R62, R244 ;  /* 0x000000003ef47229 */ /* 0x000fe200000000f4 */
[----:B------:R-:W-:Y:S01]  /*f67c0*/  UMOV UR61, 0x3cd3d0da ;  /* 0x3cd3d0da003d7882 */ /* 0x000fe20000000000 */
[----:B------:R-:W-:Y:S01]  /*f67d0*/  DFMA R246, R240, 3, R246 ;  /* 0x40080000f0f6782b */ /* 0x000fe200000000f6 */
[----:B------:R0:W-:Y:S01]  /*f67e0*/  STL.64 [R1+0x7e68], R60 ;  /* 0x007e683c01007387 */ /* 0x0001e20000100a00 */
[----:B------:R-:W-:Y:S02]  /*f67f0*/  DADD R22, -R198, R22 ;  /* 0x00000000c6167229 */ /* 0x000fe40000000116 */
[----:B------:R-:W-:Y:S01]  /*f6800*/  DADD R208, R46, R208 ;  /* 0x000000002ed07229 */ /* 0x000fe200000000d0 */
[----:B------:R-:W-:Y:S01]  /*f6810*/  STL.64 [R1+0x7838], R180 ;  /* 0x007838b401007387 */ /* 0x000fe20000100a00 */
[----:B------:R-:W-:-:S02]  /*f6820*/  DADD R244, R198, R244 ;  /* 0x00000000c6f47229 */ /* 0x000fc400000000f4 */
[----:B------:R-:W-:Y:S01]  /*f6830*/  DADD R246, -R190, R246 ;  /* 0x00000000bef67229 */ /* 0x000fe200000001f6 */
[----:B------:R-:W-:Y:S01]  /*f6840*/  UMOV UR48, 0xcccccccd ;  /* 0xcccccccd00307882 */ /* 0x000fe20000000000 */
[----:B------:R-:W-:Y:S01]  /*f6850*/  DFMA R22, R40, -R24, R22 ;  /* 0x800000182816722b */ /* 0x000fe20000000016 */
[----:B------:R-:W-:Y:S01]  /*f6860*/  UMOV UR49, 0x3feccccc ;  /* 0x3feccccc00317882 */ /* 0x000fe20000000000 */
[----:B----4-:R-:W-:Y:S01]  /*f6870*/  DADD R212, R34, R212 ;  /* 0x0000000022d47229 */ /* 0x010fe200000000d4 */
[----:B0-----:R-:W4:Y:S01]  /*f6880*/  LDL.LU.64 R60, [R1+0xafc8] ;  /* 0x00afc800013c7983 */ /* 0x001f220000300a00 */
[----:B------:R-:W-:Y:S02]  /*f6890*/  DFMA R244, R220, R42, R244 ;  /* 0x0000002adcf4722b */ /* 0x000fe400000000f4 */
[----:B------:R-:W-:Y:S01]  /*f68a0*/  DFMA R246, -R106, R82, R246 ;  /* 0x000000526af6722b */ /* 0x000fe200000001f6 */
[----:B------:R0:W-:Y:S04]  /*f68b0*/  STL.64 [R1+0x7760], R46 ;  /* 0x0077602e01007387 */ /* 0x0001e80000100a00 */
[----:B------:R-:W4:Y:S01]  /*f68c0*/  LDL.64 R82, [R1+0xa7b8] ;  /* 0x00a7b80001527983 */ /* 0x000f220000100a00 */
[----:B------:R-:W-:-:S02]  /*f68d0*/  DADD R22, -R132, R22 ;  /* 0x0000000084167229 */ /* 0x000fc40000000116 */
[----:B------:R-:W-:Y:S01]  /*f68e0*/  DADD R244, R160, R244 ;  /* 0x00000000a0f47229 */ /* 0x000fe200000000f4 */
[----:B------:R-:W4:Y:S01]  /*f68f0*/  LDL.LU.64 R98, [R1+0xafd0] ;  /* 0x00afd00001627983 */ /* 0x000f220000300a00 */
[----:B------:R-:W-:Y:S02]  /*f6900*/  DADD R246, R102, R246 ;  /* 0x0000000066f67229 */ /* 0x000fe400000000f6 */
[----:B------:R-:W-:Y:S01]  /*f6910*/  DFMA R208, R66, 2, R208 ;  /* 0x4000000042d0782b */ /* 0x000fe200000000d0 */
[----:B0-----:R-:W4:Y:S01]  /*f6920*/  LDL.LU.64 R46, [R1+0xafd8] ;  /* 0x00afd800012e7983 */ /* 0x001f220000300a00 */
[----:B------:R-:W-:Y:S02]  /*f6930*/  DFMA R22, R106, R36, R22 ;  /* 0x000000246a16722b */ /* 0x000fe40000000016 */
[----:B------:R-:W-:Y:S01]  /*f6940*/  DADD R36, R242, R244 ;  /* 0x00000000f2247229 */ /* 0x000fe200000000f4 */
[----:B------:R-:W4:Y:S01]  /*f6950*/  LDL.64 R188, [R1+0x7920] ;  /* 0x0079200001bc7983 */ /* 0x000f220000100a00 */
[----:B------:R-:W-:-:S05]  /*f6960*/  DFMA R246, R150, 2, R246 ;  /* 0x4000000096f6782b */ /* 0x000fca00000000f6 */
[----:B------:R0:W-:Y:S03]  /*f6970*/  STL.64 [R1+0x7d68], R36 ;  /* 0x007d682401007387 */ /* 0x0001e60000100a00 */
[----:B------:R-:W-:Y:S01]  /*f6980*/  DADD R246, R10, R246 ;  /* 0x000000000af67229 */ /* 0x000fe200000000f6 */
[----:B------:R-:W4:Y:S04]  /*f6990*/  LDL.64 R10, [R1+0xa9b8] ;  /* 0x00a9b800010a7983 */ /* 0x000f280000100a00 */
[----:B0-----:R-:W3:Y:S01]  /*f69a0*/  LDL.64 R36, [R1+0x79f0] ;  /* 0x0079f00001247983 */ /* 0x001ee20000100a00 */
[----:B------:R-:W-:Y:S02]  /*f69b0*/  DADD R208, R208, R248 ;  /* 0x00000000d0d07229 */ /* 0x000fe400000000f8 */
[----:B------:R-:W-:-:S02]  /*f69c0*/  DADD R212, R30, R212 ;  /* 0x000000001ed47229 */ /* 0x000fc400000000d4 */
[----:B------:R-:W-:Y:S01]  /*f69d0*/  DADD R64, R138, R64 ;  /* 0x000000008a407229 */ /* 0x000fe20000000040 */
[----:B------:R-:W4:Y:S03]  /*f69e0*/  LDL.LU.64 R30, [R1+0xafc0] ;  /* 0x00afc000011e7983 */ /* 0x000f260000300a00 */
[----:B------:R-:W-:Y:S02]  /*f69f0*/  DADD R208, R208, R180 ;  /* 0x00000000d0d07229 */ /* 0x000fe400000000b4 */
[----:B------:R-:W-:Y:S02]  /*f6a00*/  DADD R250, R28, R212 ;  /* 0x000000001cfa7229 */ /* 0x000fe400000000d4 */
[----:B------:R-:W4:Y:S04]  /*f6a10*/  LDL.64 R212, [R1+0x808] ;  /* 0x0008080001d47983 */ /* 0x000f280000100a00 */
[----:B------:R-:W-:-:S02]  /*f6a20*/  DADD R208, R62, R208 ;  /* 0x000000003ed07229 */ /* 0x000fc400000000d0 */
[----:B------:R-:W-:-:S06]  /*f6a30*/  DADD R250, R178, R250 ;  /* 0x00000000b2fa7229 */ /* 0x000fcc00000000fa */
[----:B------:R-:W-:Y:S02]  /*f6a40*/  DADD R208, R198, R208 ;  /* 0x00000000c6d07229 */ /* 0x000fe400000000d0 */
[----:B------:R-:W-:-:S06]  /*f6a50*/  DFMA R250, R164, UR12, R250 ;  /* 0x0000000ca4fa7c2b */ /* 0x000fcc00080000fa */
[----:B------:R-:W-:Y:S01]  /*f6a60*/  DFMA R208, R220, R42, R208 ;  /* 0x0000002adcd0722b */ /* 0x000fe200000000d0 */
[----:B------:R-:W4:Y:S01]  /*f6a70*/  LDL.64 R42, [R1+0xa750] ;  /* 0x00a75000012a7983 */ /* 0x000f220000100a00 */
[----:B------:R-:W-:-:S03]  /*f6a80*/  DFMA R250, R78, R104, R250 ;  /* 0x000000684efa722b */ /* 0x000fc600000000fa */
[----:B------:R0:W-:Y:S01]  /*f6a90*/  STL.64 [R1+0x180], R12 ;  /* 0x0001800c01007387 */ /* 0x0001e20000100a00 */
[----:B------:R-:W-:-:S03]  /*f6aa0*/  DFMA R64, R242, 3, R64 ;  /* 0x40080000f240782b */ /* 0x000fc60000000040 */
[----:B------:R1:W-:Y:S01]  /*f6ab0*/  STL.64 [R1+0x188], R14 ;  /* 0x0001880e01007387 */ /* 0x0003e20000100a00 */
[----:B------:R-:W-:Y:S02]  /*f6ac0*/  DFMA R250, R40, R24, R250 ;  /* 0x0000001828fa722b */ /* 0x000fe400000000fa */
[----:B------:R-:W-:Y:S02]  /*f6ad0*/  DADD R22, -R138, R22 ;  /* 0x000000008a167229 */ /* 0x000fe40000000116 */
[----:B0-----:R-:W-:Y:S02]  /*f6ae0*/  DADD R12, -RZ, -R86 ;  /* 0x00000000ff0c7229 */ /* 0x001fe40000000956 */
[----:B-1----:R-:W-:Y:S02]  /*f6af0*/  DADD R14, -RZ, -R34 ;  /* 0x00000000ff0e7229 */ /* 0x002fe40000000922 */
[----:B------:R-:W-:Y:S02]  /*f6b00*/  DFMA R64, R240, 3, R64 ;  /* 0x40080000f040782b */ /* 0x000fe40000000040 */
[----:B------:R-:W-:-:S03]  /*f6b10*/  DADD R22, R242, R22 ;  /* 0x00000000f2167229 */ /* 0x000fc60000000016 */
[----:B------:R0:W-:Y:S04]  /*f6b20*/  STL.128 [R1+0x180], R12 ;  /* 0x0001800c01007387 */ /* 0x0001e80000100c00 */
[----:B------:R1:W-:Y:S01]  /*f6b30*/  STL.64 [R1+0x7758], R64 ;  /* 0x0077584001007387 */ /* 0x0003e20000100a00 */
[----:B0-----:R-:W-:Y:S02]  /*f6b40*/  DADD R14, -R240, R22 ;  /* 0x00000000f00e7229 */ /* 0x001fe40000000116 */
[----:B--2---:R-:W-:-:S05]  /*f6b50*/  DADD R248, -R56, R118 ;  /* 0x0000000038f87229 */ /* 0x004fca0000000176 */
[----:B------:R-:W-:Y:S01]  /*f6b60*/  STL.64 [R1+0x77c0], R14 ;  /* 0x0077c00e01007387 */ /* 0x000fe20000100a00 */
[----:B---3--:R-:W-:-:S03]  /*f6b70*/  DADD R180, R236, R36 ;  /* 0x00000000ecb47229 */ /* 0x008fc60000000024 */
[----:B------:R-:W2:Y:S01]  /*f6b80*/  LDL.LU.64 R118, [R1+0xafb8] ;  /* 0x00afb80001767983 */ /* 0x000ea20000300a00 */
[----:B------:R-:W-:Y:S02]  /*f6b90*/  DFMA R248, R8, -R140, R248 ;  /* 0x8000008c08f8722b */ /* 0x000fe400000000f8 */
[----:B----4-:R-:W-:Y:S01]  /*f6ba0*/  DMUL R12, R82, R84 ;  /* 0x00000054520c7228 */ /* 0x010fe20000000000 */
[----:B------:R-:W3:Y:S01]  /*f6bb0*/  LDL.64 R36, [R1+0x79e8] ;  /* 0x0079e80001247983 */ /* 0x000ee20000100a00 */
[C---:B------:R-:W-:Y:S02]  /*f6bc0*/  DFMA R124, R160.reuse, UR48, R162 ;  /* 0x00000030a07c7c2b */ /* 0x040fe400080000a2 */
[----:B------:R-:W-:Y:S01]  /*f6bd0*/  DADD R208, R160, R208 ;  /* 0x00000000a0d07229 */ /* 0x000fe200000000d0 */
[----:B------:R-:W-:Y:S01]  /*f6be0*/  STL.64 [R1+0xacc0], R30 ;  /* 0x00acc01e01007387 */ /* 0x000fe20000100a00 */
[----:B------:R-:W-:Y:S02]  /*f6bf0*/  DADD R248, -R148, R248 ;  /* 0x0000000094f87229 */ /* 0x000fe400000001f8 */
[----:B------:R-:W-:Y:S01]  /*f6c00*/  DMUL R178, R42, R128 ;  /* 0x000000802ab27228 */ /* 0x000fe20000000000 */
[----:B------:R-:W-:Y:S05]  /*f6c10*/  STL.64 [R1+0x77b0], R132 ;  /* 0x0077b08401007387 */ /* 0x000fea0000100a00 */
[----:B------:R-:W-:-:S02]  /*f6c20*/  DADD R248, -R162, R248 ;  /* 0x00000000a2f87229 */ /* 0x000fc400000001f8 */
[----:B------:R-:W-:Y:S01]  /*f6c30*/  DADD R86, R70, R60 ;  /* 0x0000000046567229 */ /* 0x000fe2000000003c */
[----:B------:R-:W-:Y:S01]  /*f6c40*/  STL.64 [R1+0x7c70], R72 ;  /* 0x007c704801007387 */ /* 0x000fe20000100a00 */
[----:B------:R-:W-:Y:S02]  /*f6c50*/  DADD R244, R132, R250 ;  /* 0x0000000084f47229 */ /* 0x000fe400000000fa */
[----:B-1----:R-:W-:Y:S01]  /*f6c60*/  DMUL R64, R220, R12 ;  /* 0x0000000cdc407228 */ /* 0x002fe20000000000 */
[----:B------:R-:W4:Y:S01]  /*f6c70*/  LDL.64 R22, [R1+0x590] ;  /* 0x0005900001167983 */ /* 0x000f220000100a00 */
[----:B------:R-:W-:Y:S02]  /*f6c80*/  DADD R248, -R160, R248 ;  /* 0x00000000a0f87229 */ /* 0x000fe400000001f8 */
[----:B------:R-:W-:Y:S01]  /*f6c90*/  DMUL R236, R10, R18 ;  /* 0x000000120aec7228 */ /* 0x000fe20000000000 */
[----:B------:R-:W4:Y:S01]  /*f6ca0*/  LDL.64 R250, [R1+0x7938] ;  /* 0x0079380001fa7983 */ /* 0x000f220000100a00 */
[----:B------:R-:W-:-:S02]  /*f6cb0*/  DFMA R12, R106, R72, R238 ;  /* 0x000000486a0c722b */ /* 0x000fc400000000ee */
[----:B------:R-:W-:Y:S01]  /*f6cc0*/  DADD R124, R138, R124 ;  /* 0x000000008a7c7229 */ /* 0x000fe2000000007c */
[----:B------:R-:W2:Y:S01]  /*f6cd0*/  LDL.64 R10, [R1+0xa840] ;  /* 0x00a84000010a7983 */ /* 0x000ea20000100a00 */
[C---:B------:R-:W-:Y:S02]  /*f6ce0*/  DADD R24, -R242.reuse, R248 ;  /* 0x00000000f2187229 */ /* 0x040fe400000001f8 */
[C---:B------:R-:W-:Y:S01]  /*f6cf0*/  DADD R208, R242.reuse, R208 ;  /* 0x00000000f2d07229 */ /* 0x040fe200000000d0 */
[----:B------:R-:W4:Y:S04]  /*f6d00*/  LDL.64 R238, [R1+0x4d0] ;  /* 0x0004d00001ee7983 */ /* 0x000f280000100a00 */
[----:B------:R0:W-:Y:S01]  /*f6d10*/  STL.64 [R1+0x77d8], R24 ;  /* 0x0077d81801007387 */ /* 0x0001e20000100a00 */
[----:B------:R-:W-:-:S02]  /*f6d20*/  DFMA R124, R242, 2, R124 ;  /* 0x40000000f27c782b */ /* 0x000fc4000000007c */
[----:B------:R-:W-:Y:S01]  /*f6d30*/  DADD R82, R136, R46 ;  /* 0x0000000088527229 */ /* 0x000fe2000000002e */
[----:B------:R-:W4:Y:S01]  /*f6d40*/  LDL.64 R248, [R1+0x570] ;  /* 0x0005700001f87983 */ /* 0x000f220000100a00 */
[----:B------:R-:W-:Y:S02]  /*f6d50*/  DADD R244, R138, R244 ;  /* 0x000000008af47229 */ /* 0x000fe400000000f4 */
[----:B------:R-:W-:Y:S01]  /*f6d60*/  DADD R104, R134, R98 ;  /* 0x0000000086687229 */ /* 0x000fe20000000062 */
[----:B------:R-:W4:Y:S01]  /*f6d70*/  LDL.64 R46, [R1+0x4e0] ;  /* 0x0004e000012e7983 */ /* 0x000f220000100a00 */
[----:B0-----:R-:W-:-:S03]  /*f6d80*/  DADD R24, -R242, -R240 ;  /* 0x00000000f2187229 */ /* 0x001fc600000009f0 */
[----:B------:R-:W-:Y:S04]  /*f6d90*/  STL.64 [R1+0x7e40], R82 ;  /* 0x007e405201007387 */ /* 0x000fe80000100a00 */
[----:B------:R-:W4:Y:S04]  /*f6da0*/  LDL.64 R98, [R1+0xa9a0] ;  /* 0x00a9a00001627983 */ /* 0x000f280000100a00 */
[----:B------:R0:W-:Y:S02]  /*f6db0*/  STL.64 [R1+0x77a0], R24 ;  /* 0x0077a01801007387 */ /* 0x0001e40000100a00 */
[----:B0-----:R-:W-:-:S02]  /*f6dc0*/  DMUL R24, R18, UR60 ;  /* 0x0000003c12187c28 */ /* 0x001fc40008000000 */
[----:B------:R-:W3:Y:S06]  /*f6dd0*/  LDL.64 R18, [R1+0xa7a8] ;  /* 0x00a7a80001127983 */ /* 0x000eec0000100a00 */
[CC--:B------:R-:W-:Y:S02]  /*f6de0*/  DFMA R14, R20.reuse, R24.reuse, R246 ;  /* 0x00000018140e722b */ /* 0x0c0fe400000000f6 */
[----:B------:R-:W-:Y:S01]  /*f6df0*/  DFMA R12, -R20, R24, R12 ;  /* 0x00000018140c722b */ /* 0x000fe2000000010c */
[----:B------:R-:W2:Y:S05]  /*f6e00*/  LDL.64 R20, [R1+0x7a20] ;  /* 0x007a200001147983 */ /* 0x000eaa0000100a00 */
[----:B------:R-:W-:Y:S01]  /*f6e10*/  DFMA R14, R106, -R178, R14 ;  /* 0x800000b26a0e722b */ /* 0x000fe2000000000e */
[----:B------:R-:W-:Y:S01]  /*f6e20*/  UMOV UR60, 0x3a23383f ;  /* 0x3a23383f003c7882 */ /* 0x000fe20000000000 */
[----:B------:R-:W-:-:S02]  /*f6e30*/  UMOV UR61, 0x3dafe2c6 ;  /* 0x3dafe2c6003d7882 */ /* 0x000fc40000000000 */
[----:B------:R-:W-:-:S04]  /*f6e40*/  DMUL R32, R32, UR60 ;  /* 0x0000003c20207c28 */ /* 0x000fc80008000000 */
[----:B------:R-:W-:Y:S01]  /*f6e50*/  DADD R14, R64, R14 ;  /* 0x00000000400e7229 */ /* 0x000fe2000000000e */
[----:B------:R0:W-:Y:S07]  /*f6e60*/  STL.64 [R1+0x78b0], R24 ;  /* 0x0078b01801007387 */ /* 0x0001ee0000100a00 */
[----:B------:R-:W-:Y:S02]  /*f6e70*/  DFMA R14, R106, -R32, R14 ;  /* 0x800000206a0e722b */ /* 0x000fe4000000000e */
[----:B0-----:R-:W-:-:S02]  /*f6e80*/  DMUL R24, R180, UR58 ;  /* 0x0000003ab4187c28 */ /* 0x001fc40008000000 */
[----:B------:R-:W-:-:S06]  /*f6e90*/  DFMA R242, R240, 2, R124 ;  /* 0x40000000f0f2782b */ /* 0x000fcc000000007c */
[----:B------:R-:W-:Y:S02]  /*f6ea0*/  DFMA R14, R106, -R24, R14 ;  /* 0x800000186a0e722b */ /* 0x000fe4000000000e */
[----:B------:R-:W4:Y:S01]  /*f6eb0*/  LDL.64 R24, [R1+0x79f8] ;  /* 0x0079f80001187983 */ /* 0x000f220000100a00 */
[----:B------:R-:W-:-:S08]  /*f6ec0*/  DADD R60, R102, R242 ;  /* 0x00000000663c7229 */ /* 0x000fd000000000f2 */
[----:B------:R-:W-:Y:S02]  /*f6ed0*/  DADD R70, R150, R60 ;  /* 0x0000000096467229 */ /* 0x000fe4000000003c */
[----:B--2---:R-:W-:-:S08]  /*f6ee0*/  DADD R20, R76, R20 ;  /* 0x000000004c147229 */ /* 0x004fd00000000014 */
[----:B---3--:R-:W-:Y:S01]  /*f6ef0*/  DMUL R60, R18, R20 ;  /* 0x00000014123c7228 */ /* 0x008fe20000000000 */
[----:B------:R-:W2:Y:S01]  /*f6f00*/  LDL.64 R18, [R1+0x9fa0] ;  /* 0x009fa00001127983 */ /* 0x000ea20000100a00 */
[----:B------:R-:W-:-:S03]  /*f6f10*/  DFMA R12, R106, R32, R12 ;  /* 0x000000206a0c722b */ /* 0x000fc6000000000c */
[----:B------:R0:W-:Y:S04]  /*f6f20*/  STL.64 [R1+0x7da0], R32 ;  /* 0x007da02001007387 */ /* 0x0001e80000100a00 */
[----:B0-----:R-:W3:Y:S01]  /*f6f30*/  LDL.64 R32, [R1+0xa9c8] ;  /* 0x00a9c80001207983 */ /* 0x001ee20000100a00 */
[----:B------:R-:W-:-:S07]  /*f6f40*/  DADD R12, -R236, R12 ;  /* 0x00000000ec0c7229 */ /* 0x000fce000000010c */
[----:B------:R0:W-:Y:S01]  /*f6f50*/  STL.64 [R1+0x8038], R12 ;  /* 0x0080380c01007387 */ /* 0x0001e20000100a00 */
[----:B----4-:R-:W-:Y:S02]  /*f6f60*/  DADD R24, R80, R24 ;  /* 0x0000000050187229 */ /* 0x010fe40000000018 */
[----:B------:R-:W-:Y:S02]  /*f6f70*/  DADD R80, R44, R36 ;  /* 0x000000002c507229 */ /* 0x000fe40000000024 */
[----:B------:R-:W-:Y:S02]  /*f6f80*/  DFMA R44, R78, R60, R70 ;  /* 0x0000003c4e2c722b */ /* 0x000fe40000000046 */
[----:B------:R-:W-:Y:S01]  /*f6f90*/  DADD R124, R240, R244 ;  /* 0x00000000f07c7229 */ /* 0x000fe200000000f4 */
[----:B------:R1:W-:Y:S01]  /*f6fa0*/  STL.64 [R1+0x7e98], R20 ;  /* 0x007e981401007387 */ /* 0x0003e20000100a00 */
[----:B0-----:R-:W-:-:S03]  /*f6fb0*/  DMUL R12, R10, R82 ;  /* 0x000000520a0c7228 */ /* 0x001fc60000000000 */
[----:B------:R0:W-:Y:S04]  /*f6fc0*/  STL.64 [R1+0x7748], R44 ;  /* 0x0077482c01007387 */ /* 0x0001e80000100a00 */
[----:B------:R-:W4:Y:S01]  /*f6fd0*/  LDL.64 R36, [R1+0xa640] ;  /* 0x00a6400001247983 */ /* 0x000f220000100a00 */
[----:B------:R-:W-:-:S03]  /*f6fe0*/  DMUL R12, R78, R12 ;  /* 0x0000000c4e0c7228 */ /* 0x000fc60000000000 */
[----:B-1----:R-:W4:Y:S01]  /*f6ff0*/  LDL.64 R20, [R1+0xa6f8] ;  /* 0x00a6f80001147983 */ /* 0x002f220000100a00 */
[----:B0-----:R-:W-:Y:S02]  /*f7000*/  DMUL R44, R78, R60 ;  /* 0x0000003c4e2c7228 */ /* 0x001fe40000000000 */
[----:B------:R-:W-:Y:S01]  /*f7010*/  DADD R76, R48, R30 ;  /* 0x00000000304c7229 */ /* 0x000fe2000000001e */
[----:B------:R0:W-:Y:S01]  /*f7020*/  STL.64 [R1+0x7ec8], R80 ;  /* 0x007ec85001007387 */ /* 0x0001e20000100a00 */
[----:B------:R-:W-:-:S03]  /*f7030*/  DADD R60, R12, R124 ;  /* 0x000000000c3c7229 */ /* 0x000fc6000000007c */
[----:B------:R-:W4:Y:S04]  /*f7040*/  LDL.64 R82, [R1+0xa6e8] ;  /* 0x00a6e80001527983 */ /* 0x000f280000100a00 */
[----:B------:R-:W-:Y:S01]  /*f7050*/  STL.64 [R1+0x7f18], R104 ;  /* 0x007f186801007387 */ /* 0x000fe20000100a00 */
[----:B------:R-:W-:-:S03]  /*f7060*/  DADD R48, R44, R60 ;  /* 0x000000002c307229 */ /* 0x000fc6000000003c */
[----:B------:R1:W-:Y:S04]  /*f7070*/  STL.64 [R1+0xae20], R24 ;  /* 0x00ae201801007387 */ /* 0x0003e80000100a00 */
[----:B------:R4:W-:Y:S01]  /*f7080*/  STL.128 [R1+0xacb0], R116 ;  /* 0x00acb07401007387 */ /* 0x0009e20000100c00 */
[----:B------:R-:W-:Y:S01]  /*f7090*/  DADD R124, R126, R118 ;  /* 0x000000007e7c7229 */ /* 0x000fe20000000076 */
[----:B------:R-:W-:Y:S01]  /*f70a0*/  UMOV UR58, 0x47ae147b ;  /* 0x47ae147b003a7882 */ /* 0x000fe20000000000 */
[----:B------:R-:W-:Y:S01]  /*f70b0*/  UMOV UR59, 0x3ff27ae1 ;  /* 0x3ff27ae1003b7882 */ /* 0x000fe20000000000 */
[----:B------:R-:W-:Y:S01]  /*f70c0*/  DFMA R42, R236, 2, R14 ;  /* 0x40000000ec2a782b */ /* 0x000fe2000000000e */
[----:B------:R4:W-:Y:S04]  /*f70d0*/  STL.64 [R1+0x7ee8], R76 ;  /* 0x007ee84c01007387 */ /* 0x0009e80000100a00 */
[----:B------:R-:W4:Y:S01]  /*f70e0*/  LDL.64 R10, [R1+0x4e8] ;  /* 0x0004e800010a7983 */ /* 0x000f220000100a00 */
[----:B--2---:R-:W-:-:S02]  /*f70f0*/  DMUL R60, R18, R80 ;  /* 0x00000050123c7228 */ /* 0x004fc40000000000 */
[----:B---3--:R-:W-:Y:S01]  /*f7100*/  DMUL R70, R32, R24 ;  /* 0x0000001820467228 */ /* 0x008fe20000000000 */
[----:B0-----:R-:W2:Y:S05]  /*f7110*/  LDL.64 R80, [R1+0xa908] ;  /* 0x00a9080001507983 */ /* 0x001eaa0000100a00 */
[C---:B------:R-:W-:Y:S01]  /*f7120*/  DMUL R136, R78.reuse, R60 ;  /* 0x0000003c4e887228 */ /* 0x040fe20000000000 */
[----:B-1----:R-:W3:Y:S01]  /*f7130*/  LDL.64 R24, [R1+0xa6d0] ;  /* 0x00a6d00001187983 */ /* 0x002ee20000100a00 */
[----:B------:R-:W-:-:S03]  /*f7140*/  DMUL R134, R78, R70 ;  /* 0x000000464e867228 */ /* 0x000fc60000000000 */
[----:B------:R-:W3:Y:S01]  /*f7150*/  LDL.64 R32, [R1+0xa780] ;  /* 0x00a7800001207983 */ /* 0x000ee20000100a00 */
[----:B------:R-:W-:Y:S02]  /*f7160*/  DMUL R60, R18, R76 ;  /* 0x0000004c123c7228 */ /* 0x000fe40000000000 */
[----:B----4-:R-:W-:Y:S02]  /*f7170*/  DMUL R36, R36, R38 ;  /* 0x0000002624247228 */ /* 0x010fe40000000000 */
[----:B------:R-:W-:Y:S01]  /*f7180*/  DMUL R20, R20, R220 ;  /* 0x000000dc14147228 */ /* 0x000fe20000000000 */
[----:B------:R-:W-:Y:S01]  /*f7190*/  STL.64 [R1+0x7ed8], R124 ;  /* 0x007ed87c01007387 */ /* 0x000fe20000100a00 */
[----:B------:R-:W-:Y:S02]  /*f71a0*/  DADD R48, R134, R48 ;  /* 0x0000000086307229 */ /* 0x000fe40000000030 */
[----:B------:R-:W-:Y:S01]  /*f71b0*/  DMUL R126, R78, R60 ;  /* 0x0000003c4e7e7228 */ /* 0x000fe20000000000 */
[----:B------:R-:W4:Y:S04]  /*f71c0*/  LDL.64 R118, [R1+0x9f38] ;  /* 0x009f380001767983 */ /* 0x000f280000100a00 */
[----:B------:R-:W4:Y:S01]  /*f71d0*/  LDL.64 R116, [R1+0x7f0] ;  /* 0x0007f00001747983 */ /* 0x000f220000100a00 */
[----:B------:R-:W-:-:S02]  /*f71e0*/  DADD R60, R136, R48 ;  /* 0x00000000883c7229 */ /* 0x000fc40000000030 */
[----:B------:R-:W-:Y:S01]  /*f71f0*/  DMUL R48, R18, R104 ;  /* 0x0000006812307228 */ /* 0x000fe20000000000 */
[----:B------:R-:W4:Y:S04]  /*f7200*/  LDL.64 R14, [R1+0x4d8] ;  /* 0x0004d800010e7983 */ /* 0x000f280000100a00 */
[----:B------:R-:W3:Y:S01]  /*f7210*/  LDL.64 R104, [R1+0xaae8] ;  /* 0x00aae80001687983 */ /* 0x000ee20000100a00 */
[----:B------:R-:W-:-:S03]  /*f7220*/  DADD R76, R126, R60 ;  /* 0x000000007e4c7229 */ /* 0x000fc6000000003c */
[----:B------:R0:W-:Y:S01]  /*f7230*/  STL.64 [R1+0x7b38], R20 ;  /* 0x007b381401007387 */ /* 0x0001e20000100a00 */
[----:B------:R-:W-:-:S03]  /*f7240*/  DMUL R70, R98, R180 ;  /* 0x000000b462467228 */ /* 0x000fc60000000000 */
[----:B------:R1:W-:Y:S04]  /*f7250*/  STL.64 [R1+0x7b48], R36 ;  /* 0x007b482401007387 */ /* 0x0003e80000100a00 */
[----:B------:R-:W-:Y:S04]  /*f7260*/  STL.64 [R1+0xaf68], R164 ;  /* 0x00af68a401007387 */ /* 0x000fe80000100a00 */
[----:B------:R-:W4:Y:S01]  /*f7270*/  LDL.64 R18, [R1+0x7c0] ;  /* 0x0007c00001127983 */ /* 0x000f220000100a00 */
[----:B--2---:R-:W-:Y:S02]  /*f7280*/  DMUL R60, R80, R86 ;  /* 0x00000056503c7228 */ /* 0x004fe40000000000 */
[----:B------:R-:W-:Y:S01]  /*f7290*/  DFMA R80, R88, R20, -R36 ;  /* 0x000000145850722b */ /* 0x000fe20000000824 */
[----:B0-----:R-:W2:Y:S01]  /*f72a0*/  LDL.64 R20, [R1+0xa4a8] ;  /* 0x00a4a80001147983 */ /* 0x001ea20000100a00 */
[----:B------:R-:W-:-:S03]  /*f72b0*/  DMUL R98, R82, R38 ;  /* 0x0000002652627228 */ /* 0x000fc60000000000 */
[----:B------:R-:W2:Y:S04]  /*f72c0*/  LDL.64 R82, [R1+0xa4c0] ;  /* 0x00a4c00001527983 */ /* 0x000ea80000100a00 */
[----:B-1----:R-:W2:Y:S01]  /*f72d0*/  LDL.64 R36, [R1+0xa8d0] ;  /* 0x00a8d00001247983 */ /* 0x002ea20000100a00 */
[----:B------:R-:W-:-:S08]  /*f72e0*/  DMUL R70, R100, R70 ;  /* 0x0000004664467228 */ /* 0x000fd00000000000 */
[----:B------:R-:W-:Y:S02]  /*f72f0*/  DADD R240, R70, R216 ;  /* 0x0000000046f07229 */ /* 0x000fe400000000d8 */
[----:B---3--:R-:W-:Y:S02]  /*f7300*/  DMUL R124, R104, R124 ;  /* 0x0000007c687c7228 */ /* 0x008fe40000000000 */
[----:B------:R-:W-:Y:S01]  /*f7310*/  DMUL R30, R32, R38 ;  /* 0x00000026201e7228 */ /* 0x000fe20000000000 */
[----:B----4-:R-:W-:Y:S01]  /*f7320*/  STL.64 [R1+0x7738], R116 ;  /* 0x0077387401007387 */ /* 0x010fe20000100a00 */
[----:B------:R-:W-:-:S03]  /*f7330*/  DMUL R104, R24, R220 ;  /* 0x000000dc18687228 */ /* 0x000fc60000000000 */
[----:B------:R-:W3:Y:S01]  /*f7340*/  LDL.64 R24, [R1+0xa6b0] ;  /* 0x00a6b00001187983 */ /* 0x000ee20000100a00 */
[----:B------:R-:W-:-:S03]  /*f7350*/  DMUL R48, R78, R48 ;  /* 0x000000304e307228 */ /* 0x000fc60000000000 */
[----:B------:R-:W4:Y:S01]  /*f7360*/  LDL.64 R32, [R1+0x9fc8] ;  /* 0x009fc80001207983 */ /* 0x000f220000100a00 */
[----:B------:R-:W-:Y:S02]  /*f7370*/  DMUL R60, R188, R60 ;  /* 0x0000003cbc3c7228 */ /* 0x000fe40000000000 */
[----:B------:R-:W-:Y:S01]  /*f7380*/  DMUL R98, R40, R98 ;  /* 0x0000006228627228 */ /* 0x000fe20000000000 */
[----:B------:R-:W-:Y:S01]  /*f7390*/  UMOV UR60, 0x1eb851ec ;  /* 0x1eb851ec003c7882 */ /* 0x000fe20000000000 */
[----:B------:R-:W-:Y:S01]  /*f73a0*/  UMOV UR61, 0x3fb1eb85 ;  /* 0x3fb1eb85003d7882 */ /* 0x000fe20000000000 */
[----:B------:R-:W4:Y:S01]  /*f73b0*/  LDL.64 R216, [R1+0x5e8] ;  /* 0x0005e80001d87983 */ /* 0x000f220000100a00 */
[----:B--2---:R-:W-:-:S03]  /*f73c0*/  DFMA R240, -R20, R234, R240 ;  /* 0x000000ea14f0722b */ /* 0x004fc600000001f0 */
[----:B------:R-:W2:Y:S01]  /*f73d0*/  LDL.64 R20, [R1+0xaad8] ;  /* 0x00aad80001147983 */ /* 0x000ea20000100a00 */
[----:B------:R-:W-:Y:S02]  /*f73e0*/  DADD R76, R48, R76 ;  /* 0x00000000304c7229 */ /* 0x000fe4000000004c */
[----:B------:R-:W-:Y:S01]  /*f73f0*/  DFMA R80, R168, -R30, R80 ;  /* 0x8000001ea850722b */ /* 0x000fe20000000050 */
[----:B------:R0:W-:Y:S05]  /*f7400*/  STL.64 [R1+0x7a98], R30 ;  /* 0x007a981e01007387 */ /* 0x0001ea0000100a00 */
[----:B------:R-:W-:Y:S01]  /*f7410*/  DFMA R76, R78, R124, R76 ;  /* 0x0000007c4e4c722b */ /* 0x000fe2000000004c */
[----:B0-----:R-:W4:Y:S07]  /*f7420*/  LDL.64 R30, [R1+0x9fc0] ;  /* 0x009fc000011e7983 */ /* 0x001f2e0000100a00 */
[----:B------:R-:W-:-:S02]  /*f7430*/  DFMA R76, -R82, R188, R76 ;  /* 0x000000bc524c722b */ /* 0x000fc4000000014c */
[----:B------:R-:W-:Y:S01]  /*f7440*/  DMUL R242, R36, R120 ;  /* 0x0000007824f27228 */ /* 0x000fe20000000000 */
[----:B------:R0:W-:Y:S01]  /*f7450*/  STL.64 [R1+0x7898], R104 ;  /* 0x0078986801007387 */ /* 0x0001e20000100a00 */
[----:B------:R-:W-:Y:S02]  /*f7460*/  DFMA R236, R106, -R72, R80 ;  /* 0x800000486aec722b */ /* 0x000fe40000000050 */
[----:B------:R-:W-:Y:S01]  /*f7470*/  DFMA R240, R60, 2, R240 ;  /* 0x400000003cf0782b */ /* 0x000fe200000000f0 */
[----:B------:R-:W4:Y:S03]  /*f7480*/  LDL.LU.64 R72, [R1+0xafb0] ;  /* 0x00afb00001487983 */ /* 0x000f260000300a00 */
[----:B------:R-:W-:Y:S01]  /*f7490*/  DFMA R244, R242, UR58, R76 ;  /* 0x0000003af2f47c2b */ /* 0x000fe2000800004c */
[----:B------:R-:W4:Y:S01]  /*f74a0*/  LDL.64 R82, [R1+0x660] ;  /* 0x0006600001527983 */ /* 0x000f220000100a00 */
[----:B------:R-:W-:-:S03]  /*f74b0*/  DFMA R80, R52, R104, -R132 ;  /* 0x000000683450722b */ /* 0x000fc60000000884 */
[----:B------:R-:W4:Y:S01]  /*f74c0*/  LDL.64 R132, [R1+0xa968] ;  /* 0x00a9680001847983 */ /* 0x000f220000100a00 */
[----:B---3--:R-:W-:-:S03]  /*f74d0*/  DMUL R76, R24, R114 ;  /* 0x00000072184c7228 */ /* 0x008fc60000000000 */
[----:B------:R-:W3:Y:S01]  /*f74e0*/  LDL.64 R24, [R1+0xa848] ;  /* 0x00a8480001187983 */ /* 0x000ee20000100a00 */
[----:B------:R-:W-:Y:S02]  /*f74f0*/  DADD R244, -R60, R244 ;  /* 0x000000003cf47229 */ /* 0x000fe400000001f4 */
[-C--:B--2---:R-:W-:Y:S01]  /*f7500*/  DMUL R246, R20, R38.reuse ;  /* 0x0000002614f67228 */ /* 0x084fe20000000000 */
[----:B------:R-:W2:Y:S01]  /*f7510*/  LDL.64 R20, [R1+0x7960] ;  /* 0x0079600001147983 */ /* 0x000ea20000100a00 */
[----:B----4-:R-:W-:-:S04]  /*f7520*/  DFMA R236, -R32, R38, R236 ;  /* 0x0000002620ec722b */ /* 0x010fc800000001ec */
[----:B------:R-:W-:Y:S02]  /*f7530*/  DFMA R244, R40, R76, R244 ;  /* 0x0000004c28f4722b */ /* 0x000fe400000000f4 */
[----:B------:R-:W-:Y:S02]  /*f7540*/  DFMA R80, -R118, R114, R80 ;  /* 0x000000727650722b */ /* 0x000fe40000000150 */
[----:B------:R-:W-:-:S04]  /*f7550*/  DFMA R236, -R30, R38, R236 ;  /* 0x000000261eec722b */ /* 0x000fc800000001ec */
[----:B------:R-:W-:Y:S01]  /*f7560*/  DFMA R30, R188, -R246, R244 ;  /* 0x800000f6bc1e722b */ /* 0x000fe200000000f4 */
[----:B------:R-:W-:Y:S01]  /*f7570*/  UMOV UR58, 0x7fdfbfd ;  /* 0x07fdfbfd003a7882 */ /* 0x000fe20000000000 */
[----:B------:R-:W-:Y:S01]  /*f7580*/  DFMA R80, R40, -R76, R80 ;  /* 0x8000004c2850722b */ /* 0x000fe20000000050 */
[----:B------:R-:W-:Y:S01]  /*f7590*/  UMOV UR59, 0x3d87bfdc ;  /* 0x3d87bfdc003b7882 */ /* 0x000fe20000000000 */
[C---:B------:R-:W-:Y:S01]  /*f75a0*/  DADD R240, R98.reuse, R240 ;  /* 0x0000000062f07229 */ /* 0x040fe200000000f0 */
[----:B------:R-:W4:Y:S01]  /*f75b0*/  LDL.64 R38, [R1+0x7b00] ;  /* 0x007b000001267983 */ /* 0x000f220000100a00 */
[----:B------:R-:W-:-:S03]  /*f75c0*/  DADD R236, -R98, R236 ;  /* 0x0000000062ec7229 */ /* 0x000fc600000001ec */
[----:B------:R1:W-:Y:S01]  /*f75d0*/  STL.64 [R1+0x7808], R30 ;  /* 0x0078081e01007387 */ /* 0x0003e20000100a00 */
[----:B------:R-:W-:-:S04]  /*f75e0*/  DFMA R120, R188, R246, R80 ;  /* 0x000000f6bc78722b */ /* 0x000fc80000000050 */
[----:B0-----:R-:W-:Y:S02]  /*f75f0*/  DFMA R104, R188, -R246, R236 ;  /* 0x800000f6bc68722b */ /* 0x001fe400000000ec */
[----:B------:R-:W-:Y:S01]  /*f7600*/  DMUL R236, R84, UR58 ;  /* 0x0000003a54ec7c28 */ /* 0x000fe20008000000 */
[----:B-1----:R-:W4:Y:S01]  /*f7610*/  LDL.64 R30, [R1+0xa838] ;  /* 0x00a83800011e7983 */ /* 0x002f220000100a00 */
[----:B---3--:R-:W-:-:S06]  /*f7620*/  DMUL R80, R24, R168 ;  /* 0x000000a818507228 */ /* 0x008fcc0000000000 */
[----:B------:R-:W-:Y:S01]  /*f7630*/  DMUL R116, R84, R236 ;  /* 0x000000ec54747228 */ /* 0x000fe20000000000 */
[----:B------:R-:W3:Y:S01]  /*f7640*/  LDL.64 R24, [R1+0xa770] ;  /* 0x00a7700001187983 */ /* 0x000ee20000100a00 */
[----:B------:R-:W-:Y:S02]  /*f7650*/  DMUL R236, R132, R84 ;  /* 0x0000005484ec7228 */ /* 0x000fe40000000000 */
[----:B------:R-:W-:Y:S02]  /*f7660*/  DMUL R80, R84, R80 ;  /* 0x0000005054507228 */ /* 0x000fe40000000000 */
[----:B------:R-:W-:-:S04]  /*f7670*/  DFMA R40, R188, R246, R240 ;  /* 0x000000f6bc28722b */ /* 0x000fc800000000f0 */
[----:B------:R-:W-:Y:S01]  /*f7680*/  DMUL R246, R84, R236 ;  /* 0x000000ec54f67228 */ /* 0x000fe20000000000 */
[----:B------:R-:W-:Y:S01]  /*f7690*/  UMOV UR58, 0xe26a48f5 ;  /* 0xe26a48f5003a7882 */ /* 0x000fe20000000000 */
[----:B------:R-:W-:Y:S01]  /*f76a0*/  DADD R132, R116, R116 ;  /* 0x0000000074847229 */ /* 0x000fe20000000074 */
[----:B------:R-:W-:Y:S01]  /*f76b0*/  UMOV UR59, 0x3d7b590c ;  /* 0x3d7b590c003b7882 */ /* 0x000fe20000000000 */
[----:B------:R-:W-:Y:S01]  /*f76c0*/  DFMA R208, R80, 2, R208 ;  /* 0x4000000050d0782b */ /* 0x000fe200000000d0 */
[----:B------:R-:W3:Y:S03]  /*f76d0*/  LDL.64 R240, [R1+0xaaa0] ;  /* 0x00aaa00001f07983 */ /* 0x000ee60000100a00 */
[----:B------:R-:W-:-:S04]  /*f76e0*/  DADD R116, R246, R246 ;  /* 0x00000000f6747229 */ /* 0x000fc800000000f6 */
[----:B------:R-:W-:-:S03]  /*f76f0*/  DADD R208, R208, R132 ;  /* 0x00000000d0d07229 */ /* 0x000fc60000000084 */
[----:B------:R0:W-:Y:S05]  /*f7700*/  STL.64 [R1+0x77a8], R116 ;  /* 0x0077a87401007387 */ /* 0x0001ea0000100a00 */
[----:B------:R-:W-:Y:S02]  /*f7710*/  DADD R208, R208, R116 ;  /* 0x00000000d0d07229 */ /* 0x000fe40000000074 */
[----:B0-----:R-:W-:Y:S01]  /*f7720*/  DMUL R116, R96, UR58 ;  /* 0x0000003a60747c28 */ /* 0x001fe20008000000 */
[----:B------:R-:W3:Y:S01]  /*f7730*/  LDL.LU.64 R96, [R1+0xafa8] ;  /* 0x00afa80001607983 */ /* 0x000ee20000300a00 */
[----:B--2---:R-:W-:-:S03]  /*f7740*/  DADD R234, R212, R20 ;  /* 0x00000000d4ea7229 */ /* 0x004fc60000000014 */
[----:B------:R-:W2:Y:S05]  /*f7750*/  LDL.64 R20, [R1+0xa7a0] ;  /* 0x00a7a00001147983 */ /* 0x000eaa0000100a00 */
[----:B----4-:R-:W-:Y:S01]  /*f7760*/  DMUL R244, R30, R234 ;  /* 0x000000ea1ef47228 */ /* 0x010fe20000000000 */
[----:B------:R0:W-:Y:S04]  /*f7770*/  STL.64 [R1+0x7810], R40 ;  /* 0x0078102801007387 */ /* 0x0001e80000100a00 */
[----:B------:R-:W4:Y:S03]  /*f7780*/  LDL.64 R30, [R1+0x9ff0] ;  /* 0x009ff000011e7983 */ /* 0x000f260000100a00 */
[----:B------:R-:W-:Y:S01]  /*f7790*/  DFMA R212, R168, R244, R208 ;  /* 0x000000f4a8d4722b */ /* 0x000fe200000000d0 */
[----:B------:R-:W4:Y:S04]  /*f77a0*/  LDL.64 R168, [R1+0xa690] ;  /* 0x00a6900001a87983 */ /* 0x000f280000100a00 */
[----:B0-----:R-:W4:Y:S03]  /*f77b0*/  LDL.64 R40, [R1+0x7b08] ;  /* 0x007b080001287983 */ /* 0x001f260000100a00 */
[----:B------:R-:W-:-:S02]  /*f77c0*/  DFMA R236, R84, R116, R212 ;  /* 0x0000007454ec722b */ /* 0x000fc400000000d4 */
[----:B------:R-:W-:Y:S02]  /*f77d0*/  DFMA R212, R72, 2, R184 ;  /* 0x4000000048d4782b */ /* 0x000fe400000000b8 */
[----:B---3--:R-:W-:Y:S01]  /*f77e0*/  DMUL R208, R24, R84 ;  /* 0x0000005418d07228 */ /* 0x008fe20000000000 */
[----:B------:R-:W3:Y:S05]  /*f77f0*/  LDL.64 R24, [R1+0xa7b0] ;  /* 0x00a7b00001187983 */ /* 0x000eea0000100a00 */
[----:B------:R-:W-:Y:S02]  /*f7800*/  DFMA R212, R26, R210, R212 ;  /* 0x000000d21ad4722b */ /* 0x000fe400000000d4 */
[----:B------:R-:W-:-:S02]  /*f7810*/  DMUL R208, R220, R208 ;  /* 0x000000d0dcd07228 */ /* 0x000fc40000000000 */
[----:B--2---:R-:W-:Y:S01]  /*f7820*/  DMUL R210, R20, R84 ;  /* 0x0000005414d27228 */ /* 0x004fe20000000000 */
[----:B------:R-:W2:Y:S07]  /*f7830*/  LDL.64 R20, [R1+0x9f48] ;  /* 0x009f480001147983 */ /* 0x000eae0000100a00 */
[----:B------:R-:W-:Y:S02]  /*f7840*/  DMUL R210, R220, R210 ;  /* 0x000000d2dcd27228 */ /* 0x000fe40000000000 */
[----:B------:R-:W-:Y:S01]  /*f7850*/  DADD R220, R22, R96 ;  /* 0x0000000016dc7229 */ /* 0x000fe20000000060 */
[----:B------:R-:W4:Y:S01]  /*f7860*/  LDL.64 R96, [R1+0xa740] ;  /* 0x00a7400001607983 */ /* 0x000f220000100a00 */
[----:B------:R-:W-:-:S08]  /*f7870*/  DADD R236, R208, R236 ;  /* 0x00000000d0ec7229 */ /* 0x000fd000000000ec */
[----:B------:R-:W-:Y:S02]  /*f7880*/  DFMA R236, R64, 2, R236 ;  /* 0x4000000040ec782b */ /* 0x000fe400000000ec */
[----:B------:R-:W-:-:S06]  /*f7890*/  DFMA R22, R88, R38, R212 ;  /* 0x000000265816722b */ /* 0x000fcc00000000d4 */
[----:B------:R-:W-:Y:S01]  /*f78a0*/  DFMA R236, R210, 2, R236 ;  /* 0x40000000d2ec782b */ /* 0x000fe200000000ec */
[----:B------:R0:W-:Y:S01]  /*f78b0*/  STL.64 [R1+0x7f28], R234 ;  /* 0x007f28ea01007387 */ /* 0x0001e20000100a00 */
[----:B----4-:R-:W-:Y:S02]  /*f78c0*/  DMUL R212, R96, R100 ;  /* 0x0000006460d47228 */ /* 0x010fe40000000000 */
[----:B------:R-:W-:-:S06]  /*f78d0*/  DFMA R96, R88, R40, R22 ;  /* 0x000000285860722b */ /* 0x000fcc0000000016 */
[----:B------:R-:W-:Y:S02]  /*f78e0*/  DFMA R22, R212, 2, R236 ;  /* 0x40000000d416782b */ /* 0x000fe400000000ec */
[----:B------:R-:W-:Y:S02]  /*f78f0*/  DMUL R236, R240, R220 ;  /* 0x000000dcf0ec7228 */ /* 0x000fe40000000000 */
[----:B------:R-:W-:Y:S02]  /*f7900*/  DFMA R96, R26, R92, R96 ;  /* 0x0000005c1a60722b */ /* 0x000fe40000000060 */
[----:B------:R-:W-:Y:S02]  /*f7910*/  DMUL R240, R168, R88 ;  /* 0x00000058a8f07228 */ /* 0x000fe40000000000 */
[----:B---3--:R-:W-:Y:S02]  /*f7920*/  DMUL R168, R86, R24 ;  /* 0x0000001856a87228 */ /* 0x008fe40000000000 */
[----:B------:R-:W-:Y:S01]  /*f7930*/  DFMA R22, R236, 2, R22 ;  /* 0x40000000ec16782b */ /* 0x000fe20000000016 */
[----:B------:R-:W3:Y:S01]  /*f7940*/  LDL.64 R24, [R1+0x7a40] ;  /* 0x007a400001187983 */ /* 0x000ee20000100a00 */
[----:B------:R-:W-:-:S06]  /*f7950*/  DFMA R250, R88, R250, R96 ;  /* 0x000000fa58fa722b */ /* 0x000fcc0000000060 */
[----:B------:R-:W-:Y:S02]  /*f7960*/  DFMA R96, R118, R114, R22 ;  /* 0x000000727660722b */ /* 0x000fe40000000016 */
[----:B------:R-:W-:Y:S01]  /*f7970*/  DFMA R22, R100, R240, -R168 ;  /* 0x000000f06416722b */ /* 0x000fe200000008a8 */
[----:B------:R-:W-:Y:S01]  /*f7980*/  IMAD.MOV.U32 R36, RZ, RZ, R90 ;  /* 0x000000ffff247224 */ /* 0x000fe200078e005a */
[----:B------:R-:W-:Y:S01]  /*f7990*/  DFMA R250, R212, 2, R250 ;  /* 0x40000000d4fa782b */ /* 0x000fe200000000fa */
[----:B------:R-:W-:Y:S01]  /*f79a0*/  MOV R37, R91 ;  /* 0x0000005b00257202 */ /* 0x000fe20000000f00 */
[----:B------:R1:W-:Y:S04]  /*f79b0*/  STL.64 [R1+0x7ea8], R86 ;  /* 0x007ea85601007387 */ /* 0x0003e80000100a00 */
[----:B------:R-:W-:Y:S01]  /*f79c0*/  DFMA R22, -R30, R86, R22 ;  /* 0x000000561e16722b */ /* 0x000fe20000000116 */
[----:B------:R-:W4:Y:S01]  /*f79d0*/  LDL.64 R90, [R1+0x6e0] ;  /* 0x0006e000015a7983 */ /* 0x000f220000100a00 */
[----:B--2---:R-:W-:-:S02]  /*f79e0*/  DFMA R96, R20, R234, R96 ;  /* 0x000000ea1460722b */ /* 0x004fc40000000060 */
[C---:B------:R-:W-:Y:S01]  /*f79f0*/  DADD R250, R60.reuse, R250 ;  /* 0x000000003cfa7229 */ /* 0x040fe200000000fa */
[----:B0-----:R-:W2:Y:S03]  /*f7a00*/  LDL.LU.64 R234, [R1+0xaf80] ;  /* 0x00af800001ea7983 */ /* 0x001ea60000300a00 */
[C---:B------:R-:W-:Y:S01]  /*f7a10*/  DADD R22, -R60.reuse, R22 ;  /* 0x000000003c167229 */ /* 0x040fe20000000116 */
[----:B------:R-:W4:Y:S04]  /*f7a20*/  LDL.64 R30, [R1+0x7a80] ;  /* 0x007a8000011e7983 */ /* 0x000f280000100a00 */
[----:B-1----:R-:W4:Y:S04]  /*f7a30*/  LDL.LU.64 R86, [R1+0xaf88] ;  /* 0x00af880001567983 */ /* 0x002f280000300a00 */
[----:B------:R0:W-:Y:S01]  /*f7a40*/  STL.64 [R1+0x80e0], R22 ;  /* 0x0080e01601007387 */ /* 0x0001e20000100a00 */
[----:B------:R-:W-:-:S03]  /*f7a50*/  DADD R96, R60, R96 ;  /* 0x000000003c607229 */ /* 0x000fc60000000060 */
[----:B------:R-:W3:Y:S01]  /*f7a60*/  LDL.64 R60, [R1+0x7a48] ;  /* 0x007a4800013c7983 */ /* 0x000ee20000100a00 */
[----:B------:R-:W-:Y:S01]  /*f7a70*/  UMOV UR58, 0xe361ce4c ;  /* 0xe361ce4c003a7882 */ /* 0x000fe20000000000 */
[----:B------:R-:W-:Y:S02]  /*f7a80*/  UMOV UR59, 0x3df49da7 ;  /* 0x3df49da7003b7882 */ /* 0x000fe40000000000 */
[----:B------:R1:W-:Y:S04]  /*f7a90*/  STL.64 [R1+0xaee8], R162 ;  /* 0x00aee8a201007387 */ /* 0x0003e80000100a00 */
[----:B0-----:R-:W2:Y:S04]  /*f7aa0*/  LDL.64 R22, [R1+0x7a28] ;  /* 0x007a280001167983 */ /* 0x001ea80000100a00 */
[----:B------:R0:W-:Y:S04]  /*f7ab0*/  STL.64 [R1+0x7af0], R250 ;  /* 0x007af0fa01007387 */ /* 0x0001e80000100a00 */
[----:B------:R0:W-:Y:S04]  /*f7ac0*/  STL.64 [R1+0x7a88], R96 ;  /* 0x007a886001007387 */ /* 0x0001e80000100a00 */
[----:B-1----:R-:W4:Y:S04]  /*f7ad0*/  LDL.64 R162, [R1+0x7b60] ;  /* 0x007b600001a27983 */ /* 0x002f280000100a00 */
[----:B0-----:R-:W4:Y:S04]  /*f7ae0*/  LDL.64 R250, [R1+0xa578] ;  /* 0x00a5780001fa7983 */ /* 0x001f280000100a00 */
[----:B------:R-:W4:Y:S04]  /*f7af0*/  LDL.64 R96, [R1+0xa560] ;  /* 0x00a5600001607983 */ /* 0x000f280000100a00 */
[----:B------:R0:W-:Y:S04]  /*f7b00*/  STL.64 [R1+0xaf00], R62 ;  /* 0x00af003e01007387 */ /* 0x0001e80000100a00 */
[----:B------:R1:W-:Y:S04]  /*f7b10*/  STL.64 [R1+0xaf40], R146 ;  /* 0x00af409201007387 */ /* 0x0003e80000100a00 */
[----:B------:R-:W4:Y:S04]  /*f7b20*/  LDL.LU.64 R114, [R1+0xaf98] ;  /* 0x00af980001727983 */ /* 0x000f280000300a00 */
[----:B0-----:R-:W4:Y:S04]  /*f7b30*/  LDL.LU.64 R62, [R1+0x7748] ;  /* 0x00774800013e7983 */ /* 0x001f280000300a00 */
[----:B-1----:R-:W4:Y:S01]  /*f7b40*/  LDL.64 R146, [R1+0x80d8] ;  /* 0x0080d80001927983 */ /* 0x002f220000100a00 */
[----:B---3--:R-:W-:-:S02]  /*f7b50*/  DADD R60, R46, R60 ;  /* 0x000000002e3c7229 */ /* 0x008fc4000000003c */
[----:B--2---:R-:W-:Y:S01]  /*f7b60*/  DADD R22, R238, R22 ;  /* 0x00000000ee167229 */ /* 0x004fe20000000016 */
[----:B------:R-:W2:Y:S01]  /*f7b70*/  LDL.64 R238, [R1+0xa820] ;  /* 0x00a8200001ee7983 */ /* 0x000ea20000100a00 */
[----:B------:R-:W-:Y:S02]  /*f7b80*/  DADD R46, R14, R24 ;  /* 0x000000000e2e7229 */ /* 0x000fe40000000018 */
[----:B------:R-:W-:Y:S01]  /*f7b90*/  DADD R24, R248, R234 ;  /* 0x00000000f8187229 */ /* 0x000fe200000000ea */
[----:B------:R-:W3:Y:S03]  /*f7ba0*/  LDL.64 R234, [R1+0xa830] ;  /* 0x00a8300001ea7983 */ /* 0x000ee60000100a00 */
[----:B----4-:R-:W-:Y:S02]  /*f7bb0*/  DMUL R250, R250, R22 ;  /* 0x00000016fafa7228 */ /* 0x010fe40000000000 */
[----:B------:R-:W-:-:S02]  /*f7bc0*/  DMUL R248, R96, R46 ;  /* 0x0000002e60f87228 */ /* 0x000fc40000000000 */
[----:B--2---:R-:W-:-:S06]  /*f7bd0*/  DMUL R14, R238, R60 ;  /* 0x0000003cee0e7228 */ /* 0x004fcc0000000000 */
[----:B------:R-:W-:Y:S02]  /*f7be0*/  DADD R238, R250, R248 ;  /* 0x00000000faee7229 */ /* 0x000fe400000000f8 */
[----:B---3--:R-:W-:Y:S02]  /*f7bf0*/  DMUL R234, R234, R60 ;  /* 0x0000003ceaea7228 */ /* 0x008fe40000000000 */
[----:B------:R-:W-:Y:S02]  /*f7c00*/  DMUL R96, R8, R14 ;  /* 0x0000000e08607228 */ /* 0x000fe40000000000 */
[----:B------:R-:W-:Y:S01]  /*f7c10*/  DADD R14, R10, R30 ;  /* 0x000000000a0e7229 */ /* 0x000fe2000000001e */
[----:B------:R-:W2:Y:S05]  /*f7c20*/  LDL.LU.64 R10, [R1+0xaf78] ;  /* 0x00af7800010a7983 */ /* 0x000eaa0000300a00 */
[----:B------:R-:W-:Y:S01]  /*f7c30*/  DADD R238, R96, R238 ;  /* 0x0000000060ee7229 */ /* 0x000fe200000000ee */
[----:B------:R-:W3:Y:S01]  /*f7c40*/  LDL.64 R30, [R1+0x618] ;  /* 0x00061800011e7983 */ /* 0x000ee20000100a00 */
[----:B------:R-:W-:-:S02]  /*f7c50*/  DFMA R234, -R8, R234, -R96 ;  /* 0x000000ea08ea722b */ /* 0x000fc40000000960 */
[----:B------:R-:W-:-:S08]  /*f7c60*/  DMUL R96, R2, R14 ;  /* 0x0000000e02607228 */ /* 0x000fd00000000000 */
[----:B------:R-:W-:-:S10]  /*f7c70*/  DMUL R2, R78, R96 ;  /* 0x000000604e027228 */ /* 0x000fd40000000000 */
[----:B------:R-:W-:Y:S02]  /*f7c80*/  IMAD.MOV.U32 R164, RZ, RZ, R2 ;  /* 0x000000ffffa47224 */ /* 0x000fe400078e0002 */
[----:B------:R-:W-:Y:S02]  /*f7c90*/  IMAD.MOV.U32 R165, RZ, RZ, R3 ;  /* 0x000000ffffa57224 */ /* 0x000fe400078e0003 */
[----:B------:R-:W4:Y:S01]  /*f7ca0*/  LDL.64 R2, [R1+0x9f10] ;  /* 0x009f100001027983 */ /* 0x000f220000100a00 */
[----:B------:R-:W-:-:S03]  /*f7cb0*/  DFMA R96, R202, UR60, R50 ;  /* 0x0000003cca607c2b */ /* 0x000fc60008000032 */
[----:B------:R0:W-:Y:S04]  /*f7cc0*/  STL.64 [R1+0x118], R24 ;  /* 0x0001181801007387 */ /* 0x0001e80000100a00 */
[----:B------:R-:W-:Y:S01]  /*f7cd0*/  STL.64 [R1+0xadb0], R86 ;  /* 0x00adb05601007387 */ /* 0x000fe20000100a00 */
[----:B------:R-:W-:-:S03]  /*f7ce0*/  DADD R96, -R200, R96 ;  /* 0x00000000c8607229 */ /* 0x000fc60000000160 */
[----:B------:R1:W-:Y:S01]  /*f7cf0*/  STL.64 [R1+0x78], R22 ;  /* 0x0000781601007387 */ /* 0x0003e20000100a00 */
[----:B0-----:R-:W-:-:S03]  /*f7d00*/  DMUL R24, R22, UR56 ;  /* 0x0000003816187c28 */ /* 0x001fc60008000000 */
[----:B------:R-:W3:Y:S01]  /*f7d10*/  LDL.LU.64 R50, [R1+0xaf70] ;  /* 0x00af700001327983 */ /* 0x000ee20000300a00 */
[----:B-1----:R-:W-:Y:S02]  /*f7d20*/  DADD R22, -R206, R96 ;  /* 0x00000000ce167229 */ /* 0x002fe40000000160 */
[----:B------:R-:W-:Y:S01]  /*f7d30*/  DMUL R96, R46, UR54 ;  /* 0x000000362e607c28 */ /* 0x000fe20008000000 */
[----:B------:R0:W-:Y:S01]  /*f7d40*/  STL.64 [R1+0x80], R46 ;  /* 0x0000802e01007387 */ /* 0x0001e20000100a00 */
[----:B------:R-:W-:Y:S01]  /*f7d50*/  DFMA R24, -R8, R24, -R250 ;  /* 0x000000180818722b */ /* 0x000fe200000009fa */
[----:B------:R-:W-:Y:S01]  /*f7d60*/  MOV R250, R36 ;  /* 0x0000002400fa7202 */ /* 0x000fe20000000f00 */
[----:B------:R-:W-:-:S04]  /*f7d70*/  IMAD.MOV.U32 R251, RZ, RZ, R37 ;  /* 0x000000fffffb7224 */ /* 0x000fc800078e0025 */
[----:B------:R-:W-:Y:S02]  /*f7d80*/  DFMA R36, -R8, R96, -R248 ;  /* 0x000000600824722b */ /* 0x000fe400000009f8 */
[----:B------:R-:W3:Y:S01]  /*f7d90*/  LDL.LU.64 R96, [R1+0x77c8] ;  /* 0x0077c80001607983 */ /* 0x000ee20000300a00 */
[----:B0-----:R-:W-:Y:S01]  /*f7da0*/  DADD R46, -R192, R22 ;  /* 0x00000000c02e7229 */ /* 0x001fe20000000116 */
[----:B------:R-:W-:Y:S01]  /*f7db0*/  IMAD.MOV.U32 R248, RZ, RZ, R26 ;  /* 0x000000fffff87224 */ /* 0x000fe200078e001a */
[----:B------:R-:W-:Y:S01]  /*f7dc0*/  MOV R249, R27 ;  /* 0x0000001b00f97202 */ /* 0x000fe20000000f00 */
[----:B--2---:R-:W-:Y:S01]  /*f7dd0*/  DADD R26, R18, R10 ;  /* 0x00000000121a7229 */ /* 0x004fe2000000000a */
[----:B------:R0:W-:Y:S01]  /*f7de0*/  STL.64 [R1+0xad60], R10 ;  /* 0x00ad600a01007387 */ /* 0x0001e20000100a00 */
[----:B----4-:R-:W-:-:S03]  /*f7df0*/  DFMA R22, R2, R60, R238 ;  /* 0x0000003c0216722b */ /* 0x010fc600000000ee */
[----:B0-----:R-:W2:Y:S04]  /*f7e00*/  LDL.64 R10, [R1+0x7890] ;  /* 0x00789000010a7983 */ /* 0x001ea80000100a00 */
[----:B------:R-:W4:Y:S04]  /*f7e10*/  LDL.64 R238, [R1+0x7ae8] ;  /* 0x007ae80001ee7983 */ /* 0x000f280000100a00 */
[----:B------:R0:W-:Y:S01]  /*f7e20*/  STL.64 [R1+0x7a50], R36 ;  /* 0x007a502401007387 */ /* 0x0001e20000100a00 */
[----:B------:R-:W-:-:S03]  /*f7e30*/  DADD R46, -R194, R46 ;  /* 0x00000000c22e7229 */ /* 0x000fc6000000012e */
[----:B------:R-:W-:Y:S04]  /*f7e40*/  STL.64 [R1+0x88], R60 ;  /* 0x0000883c01007387 */ /* 0x000fe80000100a00 */
[----:B---3--:R1:W-:Y:S01]  /*f7e50*/  STL.64 [R1+0x7710], R30 ;  /* 0x0077101e01007387 */ /* 0x0083e20000100a00 */
[----:B0-----:R-:W-:Y:S02]  /*f7e60*/  DFMA R36, -R2, R60, R234 ;  /* 0x0000003c0224722b */ /* 0x001fe400000001ea */
[----:B------:R-:W-:-:S05]  /*f7e70*/  DADD R96, R86, R96 ;  /* 0x0000000056607229 */ /* 0x000fca0000000060 */
[----:B------:R0:W-:Y:S01]  /*f7e80*/  STL.64 [R1+0x7a58], R36 ;  /* 0x007a582401007387 */ /* 0x0001e20000100a00 */
[----:B-1----:R-:W-:-:S03]  /*f7e90*/  DMUL R30, R14, -UR58 ;  /* 0x8000003a0e1e7c28 */ /* 0x002fc60008000000 */
[----:B------:R-:W-:Y:S04]  /*f7ea0*/  STL.64 [R1+0x3c0], R8 ;  /* 0x0003c00801007387 */ /* 0x000fe80000100a00 */
[----:B------:R-:W3:Y:S01]  /*f7eb0*/  LDL.64 R18, [R1+0xa000] ;  /* 0x00a0000001127983 */ /* 0x000ee20000100a00 */
[----:B0-----:R-:W-:Y:S01]  /*f7ec0*/  DMUL R36, R26, UR52 ;  /* 0x000000341a247c28 */ /* 0x001fe20008000000 */
[----:B------:R-:W-:Y:S01]  /*f7ed0*/  UMOV UR52, 0x47ae147b ;  /* 0x47ae147b00347882 */ /* 0x000fe20000000000 */
[----:B------:R-:W-:Y:S01]  /*f7ee0*/  UMOV UR53, 0x3fb47ae1 ;  /* 0x3fb47ae100357882 */ /* 0x000fe20000000000 */
[----:B------:R0:W-:Y:S01]  /*f7ef0*/  STL.64 [R1+0x7a78], R24 ;  /* 0x007a781801007387 */ /* 0x0001e20000100a00 */
[----:B------:R-:W-:Y:S02]  /*f7f00*/  DFMA R60, R112, UR52, R46 ;  /* 0x00000034703c7c2b */ /* 0x000fe4000800002e */
[----:B------:R-:W-:Y:S01]  /*f7f10*/  DADD R96, R56, R96 ;  /* 0x0000000038607229 */ /* 0x000fe20000000060 */
[----:B------:R-:W3:Y:S01]  /*f7f20*/  LDL.64 R234, [R1+0x78f8] ;  /* 0x0078f80001ea7983 */ /* 0x000ee20000100a00 */
[----:B------:R-:W-:-:S03]  /*f7f30*/  DFMA R30, R8, R30, -R164 ;  /* 0x0000001e081e722b */ /* 0x000fc600000008a4 */
[----:B------:R-:W-:Y:S03]  /*f7f40*/  STL.64 [R1+0x90], R14 ;  /* 0x0000900e01007387 */ /* 0x000fe60000100a00 */
[CC--:B------:R-:W-:Y:S01]  /*f7f50*/  DFMA R86, R8.reuse, R140.reuse, R96 ;  /* 0x0000008c0856722b */ /* 0x0c0fe20000000060 */
[----:B------:R1:W-:Y:S01]  /*f7f60*/  STL.64 [R1+0x7788], R36 ;  /* 0x0077882401007387 */ /* 0x0003e20000100a00 */
[----:B------:R-:W-:-:S03]  /*f7f70*/  DFMA R96, R8, -R140, -R56 ;  /* 0x8000008c0860722b */ /* 0x000fc60000000838 */
[----:B0-----:R-:W3:Y:S01]  /*f7f80*/  LDL.64 R24, [R1+0x8028] ;  /* 0x0080280001187983 */ /* 0x001ee20000100a00 */
[----:B------:R-:W-:Y:S01]  /*f7f90*/  UMOV UR52, 0xec46db4f ;  /* 0xec46db4f00347882 */ /* 0x000fe20000000000 */
[----:B------:R-:W-:Y:S01]  /*f7fa0*/  UMOV UR53, 0x3d923b5d ;  /* 0x3d923b5d00357882 */ /* 0x000fe20000000000 */
[----:B------:R-:W-:Y:S01]  /*f7fb0*/  UMOV UR54, 0xd9d7bdbb ;  /* 0xd9d7bdbb00367882 */ /* 0x000fe20000000000 */
[----:B------:R-:W-:Y:S01]  /*f7fc0*/  UMOV UR55, 0x3ddb7cdf ;  /* 0x3ddb7cdf00377882 */ /* 0x000fe20000000000 */
[----:B------:R-:W-:Y:S01]  /*f7fd0*/  STL.64 [R1+0xaee0], R70 ;  /* 0x00aee04601007387 */ /* 0x000fe20000100a00 */
[----:B----4-:R-:W-:-:S03]  /*f7fe0*/  DMUL R46, R238, R36 ;  /* 0x00000024ee2e7228 */ /* 0x010fc60000000000 */
[----:B------:R0:W-:Y:S04]  /*f7ff0*/  STL.64 [R1+0x8008], R86 ;  /* 0x0080085601007387 */ /* 0x0001e80000100a00 */
[----:B-1----:R-:W4:Y:S01]  /*f8000*/  LDL.64 R36, [R1+0xa778] ;  /* 0x00a7780001247983 */ /* 0x002f220000100a00 */
[----:B------:R-:W-:-:S03]  /*f8010*/  DADD R60, -R46, R60 ;  /* 0x000000002e3c7229 */ /* 0x000fc6000000013c */
[----:B------:R-:W-:Y:S04]  /*f8020*/  STL.64 [R1+0xaed8], R176 ;  /* 0x00aed8b001007387 */ /* 0x000fe80000100a00 */
[----:B0-----:R-:W4:Y:S01]  /*f8030*/  LDL.64 R86, [R1+0x7fb0] ;  /* 0x007fb00001567983 */ /* 0x001f220000100a00 */
[----:B--2---:R-:W-:-:S03]  /*f8040*/  DFMA R8, R106, R10, R60 ;  /* 0x0000000a6a08722b */ /* 0x004fc6000000003c */
[----:B------:R0:W-:Y:S04]  /*f8050*/  STL.64 [R1+0xaf38], R6 ;  /* 0x00af380601007387 */ /* 0x0001e80000100a00 */
[----:B------:R-:W2:Y:S04]  /*f8060*/  LDL.LU.64 R60, [R1+0x7738] ;  /* 0x00773800013c7983 */ /* 0x000ea80000300a00 */
[----:B------:R1:W-:Y:S04]  /*f8070*/  STL.64 [R1+0xaef0], R190 ;  /* 0x00aef0be01007387 */ /* 0x0003e80000100a00 */
[----:B------:R-:W4:Y:S04]  /*f8080*/  LDL.64 R70, [R1+0x9f98] ;  /* 0x009f980001467983 */ /* 0x000f280000100a00 */
[----:B0-----:R-:W4:Y:S04]  /*f8090*/  LDL.64 R6, [R1+0x7db8] ;  /* 0x007db80001067983 */ /* 0x001f280000100a00 */
[----:B-1----:R-:W4:Y:S01]  /*f80a0*/  LDL.64 R190, [R1+0xa490] ;  /* 0x00a4900001be7983 */ /* 0x002f220000100a00 */
[----:B---3--:R-:W-:-:S03]  /*f80b0*/  DFMA R140, -R18, R14, R30 ;  /* 0x0000000e128c722b */ /* 0x008fc6000000011e */
[----:B------:R-:W-:Y:S01]  /*f80c0*/  STL.64 [R1+0xaef8], R198 ;  /* 0x00aef8c601007387 */ /* 0x000fe20000100a00 */
[----:B------:R-:W-:-:S03]  /*f80d0*/  DFMA R30, R18, R14, R22 ;  /* 0x0000000e121e722b */ /* 0x000fc60000000016 */
[----:B------:R-:W3:Y:S04]  /*f80e0*/  LDL.64 R22, [R1+0x78d8] ;  /* 0x0078d80001167983 */ /* 0x000ee80000100a00 */
[----:B------:R-:W3:Y:S04]  /*f80f0*/  LDL.64 R14, [R1+0x7990] ;  /* 0x00799000010e7983 */ /* 0x000ee80000100a00 */
[----:B------:R-:W-:Y:S04]  /*f8100*/  STL.64 [R1+0xaf08], R66 ;  /* 0x00af084201007387 */ /* 0x000fe80000100a00 */
[----:B------:R-:W-:Y:S04]  /*f8110*/  STL.64 [R1+0xaf30], R184 ;  /* 0x00af30b801007387 */ /* 0x000fe80000100a00 */
[----:B------:R-:W-:Y:S04]  /*f8120*/  STL.64 [R1+0x7bb0], R26 ;  /* 0x007bb01a01007387 */ /* 0x000fe80000100a00 */
[----:B------:R-:W-:Y:S01]  /*f8130*/  STL.64 [R1+0x7798], R132 ;  /* 0x0077988401007387 */ /* 0x000fe20000100a00 */
[----:B------:R-:W-:Y:S01]  /*f8140*/  UMOV UR56, 0xe0852fba ;  /* 0xe0852fba00387882 */ /* 0x000fe20000000000 */
[----:B------:R-:W-:Y:S01]  /*f8150*/  UMOV UR57, 0x3df6ad6b ;  /* 0x3df6ad6b00397882 */ /* 0x000fe20000000000 */
[----:B------:R-:W-:Y:S01]  /*f8160*/  DADD R54, -R148, -R54 ;  /* 0x0000000094367229 */ /* 0x000fe20000000936 */
[----:B------:R-:W-:Y:S01]  /*f8170*/  UMOV UR58, 0x9999999a ;  /* 0x9999999a003a7882 */ /* 0x000fe20000000000 */
[----:B------:R-:W-:Y:S01]  /*f8180*/  UMOV UR59, 0x3fa99999 ;  /* 0x3fa99999003b7882 */ /* 0x000fe20000000000 */
        /* <DEDUP_REMOVED lines=14> */
[----:B------:R-:W-:-:S02]  /*f8270*/  UMOV UR61, 0x3fe99999 ;  /* 0x3fe99999003d7882 */ /* 0x000fc40000000000 */
[----:B------:R-:W-:Y:S04]  /*f8280*/  STL.64 [R1+0x7858], R178 ;  /* 0x007858b201007387 */ /* 0x000fe80000100a00 */
[----:B------:R-:W4:Y:S01]  /*f8290*/  LDL.LU.64 R164, [R1+0xaf68] ;  /* 0x00af680001a47983 */ /* 0x000f220000300a00 */
[----:B--2---:R-:W-:-:S03]  /*f82a0*/  DADD R60, R60, R50 ;  /* 0x000000003c3c7229 */ /* 0x004fc60000000032 */
[----:B------:R0:W-:Y:S04]  /*f82b0*/  STL.64 [R1+0xad68], R140 ;  /* 0x00ad688c01007387 */ /* 0x0001e80000100a00 */
[----:B------:R-:W2:Y:S04]  /*f82c0*/  LDL.LU.64 R50, [R1+0x77d0] ;  /* 0x0077d00001327983 */ /* 0x000ea80000300a00 */
[----:B------:R1:W-:Y:S04]  /*f82d0*/  STL.64 [R1+0x77c8], R60 ;  /* 0x0077c83c01007387 */ /* 0x0003e80000100a00 */
[----:B0-----:R-:W2:Y:S04]  /*f82e0*/  LDL.64 R140, [R1+0x7970] ;  /* 0x00797000018c7983 */ /* 0x001ea80000100a00 */
[----:B------:R-:W2:Y:S04]  /*f82f0*/  LDL.64 R198, [R1+0x7e88] ;  /* 0x007e880001c67983 */ /* 0x000ea80000100a00 */
[----:B-1----:R-:W2:Y:S04]  /*f8300*/  LDL.64 R60, [R1+0x7ac8] ;  /* 0x007ac800013c7983 */ /* 0x002ea80000100a00 */
[----:B------:R-:W2:Y:S01]  /*f8310*/  LDL.64 R66, [R1+0x77f8] ;  /* 0x0077f80001427983 */ /* 0x000ea20000100a00 */
[----:B---3--:R-:W-:-:S03]  /*f8320*/  DFMA R8, R22, -R14, R8 ;  /* 0x8000000e1608722b */ /* 0x008fc60000000008 */
[----:B------:R-:W3:Y:S01]  /*f8330*/  LDL.LU.64 R184, [R1+0x79c0] ;  /* 0x0079c00001b87983 */ /* 0x000ee20000300a00 */
[----:B----4-:R-:W-:-:S03]  /*f8340*/  DMUL R22, R36, R24 ;  /* 0x0000001824167228 */ /* 0x010fc60000000000 */
[----:B------:R-:W4:Y:S04]  /*f8350*/  LDL.64 R36, [R1+0xa478] ;  /* 0x00a4780001247983 */ /* 0x000f280000100a00 */
[----:B------:R0:W-:Y:S01]  /*f8360*/  STL.64 [R1+0x77d0], R22 ;  /* 0x0077d01601007387 */ /* 0x0001e20000100a00 */
[----:B------:R-:W-:-:S03]  /*f8370*/  DFMA R8, R234, R22, R8 ;  /* 0x00000016ea08722b */ /* 0x000fc60000000008 */
[----:B------:R-:W-:Y:S04]  /*f8380*/  STL.64 [R1+0xaeb8], R24 ;  /* 0x00aeb81801007387 */ /* 0x000fe80000100a00 */
[----:B------:R-:W3:Y:S01]  /*f8390*/  LDL.LU.64 R212, [R1+0x7930] ;  /* 0x0079300001d47983 */ /* 0x000ee20000300a00 */
[----:B0-----:R-:W-:-:S03]  /*f83a0*/  DMUL R22, R238, UR52 ;  /* 0x00000034ee167c28 */ /* 0x001fc60008000000 */
[----:B------:R-:W3:Y:S04]  /*f83b0*/  LDL.LU.64 R168, [R1+0xaf90] ;  /* 0x00af900001a87983 */ /* 0x000ee80000300a00 */
[----:B------:R-:W3:Y:S04]  /*f83c0*/  LDL.LU.64 R220, [R1+0xafa0] ;  /* 0x00afa00001dc7983 */ /* 0x000ee80000300a00 */
[----:B--2---:R0:W-:Y:S04]  /*f83d0*/  STL.64 [R1+0x308], R50 ;  /* 0x0003083201007387 */ /* 0x0041e80000100a00 */
[----:B0-----:R-:W2:Y:S01]  /*f83e0*/  LDL.64 R50, [R1+0x7b80] ;  /* 0x007b800001327983 */ /* 0x001ea20000100a00 */
[----:B------:R-:W-:-:S03]  /*f83f0*/  DADD R238, R90, R60 ;  /* 0x000000005aee7229 */ /* 0x000fc6000000003c */
[----:B------:R-:W4:Y:S01]  /*f8400*/  LDL.64 R60, [R1+0xa460] ;  /* 0x00a46000013c7983 */ /* 0x000f220000100a00 */
[----:B------:R-:W-:Y:S02]  /*f8410*/  DADD R14, R82, R140 ;  /* 0x00000000520e7229 */ /* 0x000fe4000000008c */
[C---:B------:R-:W-:Y:S01]  /*f8420*/  DFMA R8, R84.reuse, -R22, R8 ;  /* 0x800000165408722b */ /* 0x040fe20000000008 */
[----:B------:R-:W-:Y:S04]  /*f8430*/  STL.64 [R1+0x7e18], R22 ;  /* 0x007e181601007387 */ /* 0x000fe80000100a00 */
[----:B------:R0:W-:Y:S03]  /*f8440*/  STL.64 [R1+0x7a10], R14 ;  /* 0x007a100e01007387 */ /* 0x0001e60000100a00 */
[----:B------:R-:W-:Y:S01]  /*f8450*/  DFMA R8, R84, -R116, R8 ;  /* 0x800000745408722b */ /* 0x000fe20000000008 */
[----:B------:R-:W3:Y:S04]  /*f8460*/  LDL.64 R140, [R1+0xaa20] ;  /* 0x00aa2000018c7983 */ /* 0x000ee80000100a00 */
[----:B------:R-:W3:Y:S01]  /*f8470*/  LDL.64 R82, [R1+0xa450] ;  /* 0x00a4500001527983 */ /* 0x000ee20000100a00 */
[----:B0-----:R-:W-:-:S02]  /*f8480*/  DMUL R14, R14, UR54 ;  /* 0x000000360e0e7c28 */ /* 0x001fc40008000000 */
[----:B------:R-:W-:Y:S01]  /*f8490*/  DFMA R234, R236, 2, R42 ;  /* 0x40000000ecea782b */ /* 0x000fe2000000002a */
[----:B------:R-:W-:Y:S01]  /*f84a0*/  UMOV UR52, 0xcccccccd ;  /* 0xcccccccd00347882 */ /* 0x000fe20000000000 */
[----:B------:R-:W3:Y:S04]  /*f84b0*/  LDL.64 R42, [R1+0x9f88] ;  /* 0x009f8800012a7983 */ /* 0x000ee80000100a00 */
[----:B------:R-:W-:Y:S01]  /*f84c0*/  DMUL R22, R78, R14 ;  /* 0x0000000e4e167228 */ /* 0x000fe20000000000 */
[----:B------:R-:W-:Y:S01]  /*f84d0*/  UMOV UR53, 0x3feccccc ;  /* 0x3feccccc00357882 */ /* 0x000fe20000000000 */
[----:B------:R-:W3:Y:S01]  /*f84e0*/  LDL.LU.64 R90, [R1+0xaf60] ;  /* 0x00af6000015a7983 */ /* 0x000ee20000300a00 */
[----:B--2---:R-:W-:-:S03]  /*f84f0*/  DADD R14, R216, R50 ;  /* 0x00000000d80e7229 */ /* 0x004fc60000000032 */
[----:B------:R-:W-:Y:S01]  /*f8500*/  STL.64 [R1+0x7d48], R238 ;  /* 0x007d48ee01007387 */ /* 0x000fe20000100a00 */
[----:B------:R-:W-:-:S03]  /*f8510*/  DFMA R138, R160, -UR52, -R138 ;  /* 0x80000034a08a7c2b */ /* 0x000fc6000800088a */
[----:B------:R-:W2:Y:S04]  /*f8520*/  LDL.LU.64 R216, [R1+0xaf58] ;  /* 0x00af580001d87983 */ /* 0x000ea80000300a00 */
[----:B------:R0:W-:Y:S04]  /*f8530*/  STL.64 [R1+0x7f10], R14 ;  /* 0x007f100e01007387 */ /* 0x0001e80000100a00 */
[----:B------:R-:W2:Y:S01]  /*f8540*/  LDL.64 R176, [R1+0x7f10] ;  /* 0x007f100001b07983 */ /* 0x000ea20000100a00 */
[----:B0-----:R-:W-:-:S03]  /*f8550*/  DFMA R14, R22, UR6, R8 ;  /* 0x00000006160e7c2b */ /* 0x001fc60008000008 */
[----:B------:R-:W2:Y:S05]  /*f8560*/  LDL.64 R8, [R1+0x77c8] ;  /* 0x0077c80001087983 */ /* 0x000eaa0000100a00 */
[----:B----4-:R-:W-:Y:S02]  /*f8570*/  DFMA R60, R60, R238, R14 ;  /* 0x000000ee3c3c722b */ /* 0x010fe4000000000e */
[----:B------:R-:W4:Y:S01]  /*f8580*/  LDL.LU.64 R14, [R1+0x7758] ;  /* 0x00775800010e7983 */ /* 0x000f220000300a00 */
[----:B---3--:R-:W-:-:S05]  /*f8590*/  DFMA R238, R82, R162, R234 ;  /* 0x000000a252ee722b */ /* 0x008fca00000000ea */
[----:B------:R-:W-:Y:S01]  /*f85a0*/  DFMA R60, R42, R146, R60 ;  /* 0x000000922a3c722b */ /* 0x000fe2000000003c */
[----:B------:R-:W3:Y:S01]  /*f85b0*/  LDL.64 R42, [R1+0xa4e8] ;  /* 0x00a4e800012a7983 */ /* 0x000ee20000100a00 */
[----:B------:R-:W-:Y:S02]  /*f85c0*/  DFMA R50, R58, R16, R114 ;  /* 0x000000103a32722b */ /* 0x000fe40000000072 */
[----:B--2---:R-:W-:Y:S01]  /*f85d0*/  DMUL R8, R140, R8 ;  /* 0x000000088c087228 */ /* 0x004fe20000000000 */
[----:B------:R-:W-:Y:S01]  /*f85e0*/  UMOV UR52, 0x1eb851ec ;  /* 0x1eb851ec00347882 */ /* 0x000fe20000000000 */
[----:B------:R-:W-:Y:S01]  /*f85f0*/  DFMA R238, R118, R86, R238 ;  /* 0x0000005676ee722b */ /* 0x000fe200000000ee */
[----:B------:R-:W-:-:S03]  /*f8600*/  UMOV UR53, 0x3fc1eb85 ;  /* 0x3fc1eb8500357882 */ /* 0x000fc60000000000 */
[----:B------:R-:W-:Y:S01]  /*f8610*/  DADD R50, R152, R50 ;  /* 0x0000000098327229 */ /* 0x000fe20000000032 */
[----:B------:R0:W-:Y:S01]  /*f8620*/  STL.64 [R1+0xaf10], R82 ;  /* 0x00af105201007387 */ /* 0x0001e20000100a00 */
[----:B------:R-:W-:-:S03]  /*f8630*/  DMUL R234, R58, R8 ;  /* 0x000000083aea7228 */ /* 0x000fc60000000000 */
[----:B------:R-:W2:Y:S01]  /*f8640*/  LDL.LU.64 R146, [R1+0xaf40] ;  /* 0x00af400001927983 */ /* 0x000ea20000300a00 */
[----:B----4-:R-:W-:Y:S02]  /*f8650*/  DFMA R8, R102, 2, R14 ;  /* 0x400000006608782b */ /* 0x010fe4000000000e */
[----:B------:R-:W-:Y:S02]  /*f8660*/  DADD R14, R134, R62 ;  /* 0x00000000860e7229 */ /* 0x000fe4000000003e */
[----:B------:R-:W-:Y:S01]  /*f8670*/  DFMA R60, R190, R6, R60 ;  /* 0x00000006be3c722b */ /* 0x000fe2000000003c */
[----:B------:R-:W4:Y:S01]  /*f8680*/  LDL.64 R62, [R1+0x9f68] ;  /* 0x009f6800013e7983 */ /* 0x000f220000100a00 */
[----:B------:R-:W-:Y:S02]  /*f8690*/  DFMA R238, R70, R176, R238 ;  /* 0x000000b046ee722b */ /* 0x000fe400000000ee */
[----:B------:R-:W-:Y:S01]  /*f86a0*/  DADD R50, R234, R50 ;  /* 0x00000000ea327229 */ /* 0x000fe20000000032 */
[----:B------:R-:W-:Y:S01]  /*f86b0*/  IMAD.MOV.U32 R140, RZ, RZ, R248 ;  /* 0x000000ffff8c7224 */ /* 0x000fe200078e00f8 */
[----:B------:R-:W2:Y:S01]  /*f86c0*/  LDL.LU.64 R190, [R1+0x7770] ;  /* 0x0077700001be7983 */ /* 0x000ea20000300a00 */
[----:B------:R-:W-:Y:S01]  /*f86d0*/  IMAD.MOV.U32 R141, RZ, RZ, R249 ;  /* 0x000000ffff8d7224 */ /* 0x000fe200078e00f9 */
[----:B------:R-:W-:-:S02]  /*f86e0*/  DFMA R60, R36, R4, R60 ;  /* 0x00000004243c722b */ /* 0x000fc4000000003c */
[----:B------:R-:W-:Y:S01]  /*f86f0*/  DFMA R238, R32, R198, R238 ;  /* 0x000000c620ee722b */ /* 0x000fe200000000ee */
[----:B------:R-:W2:Y:S01]  /*f8700*/  LDL.LU.64 R248, [R1+0x78e8] ;  /* 0x0078e80001f87983 */ /* 0x000ea20000300a00 */
[----:B------:R-:W-:-:S03]  /*f8710*/  DFMA R50, R58, R66, R50 ;  /* 0x000000423a32722b */ /* 0x000fc60000000032 */
[----:B------:R-:W2:Y:S01]  /*f8720*/  LDL.64 R32, [R1+0xa730] ;  /* 0x00a7300001207983 */ /* 0x000ea20000100a00 */
[----:B------:R-:W-:Y:S02]  /*f8730*/  DADD R14, R136, R14 ;  /* 0x00000000880e7229 */ /* 0x000fe4000000000e */
[----:B------:R-:W-:Y:S01]  /*f8740*/  DFMA R8, R150, 3, R8 ;  /* 0x400800009608782b */ /* 0x000fe20000000008 */
[----:B------:R-:W2:Y:S01]  /*f8750*/  LDL.LU.64 R70, [R1+0x77a0] ;  /* 0x0077a00001467983 */ /* 0x000ea20000300a00 */
[----:B------:R-:W-:-:S03]  /*f8760*/  DADD R50, R158, R50 ;  /* 0x000000009e327229 */ /* 0x000fc60000000032 */
[----:B------:R-:W2:Y:S01]  /*f8770*/  LDL.64 R118, [R1+0x7a0] ;  /* 0x0007a00001767983 */ /* 0x000ea20000100a00 */
[----:B------:R-:W-:-:S03]  /*f8780*/  DADD R14, R126, R14 ;  /* 0x000000007e0e7229 */ /* 0x000fc6000000000e */
[----:B0-----:R-:W2:Y:S04]  /*f8790*/  LDL.64 R82, [R1+0x7e78] ;  /* 0x007e780001527983 */ /* 0x001ea80000100a00 */
[----:B------:R-:W2:Y:S04]  /*f87a0*/  LDL.LU.64 R16, [R1+0xaf48] ;  /* 0x00af480001107983 */ /* 0x000ea80000300a00 */
[----:B------:R-:W2:Y:S04]  /*f87b0*/  LDL.LU.64 R114, [R1+0xaf50] ;  /* 0x00af500001727983 */ /* 0x000ea80000300a00 */
[----:B------:R-:W2:Y:S01]  /*f87c0*/  LDL.LU.64 R6, [R1+0xaf38] ;  /* 0x00af380001067983 */ /* 0x000ea20000300a00 */
[CC--:B----4-:R-:W-:Y:S01]  /*f87d0*/  DFMA R60, R62.reuse, R184.reuse, R60 ;  /* 0x000000b83e3c722b */ /* 0x0d0fe2000000003c */
[----:B------:R-:W-:Y:S01]  /*f87e0*/  MOV R176, R140 ;  /* 0x0000008c00b07202 */ /* 0x000fe20000000f00 */
[CC--:B------:R-:W-:Y:S01]  /*f87f0*/  DFMA R238, R62.reuse, R184.reuse, R238 ;  /* 0x000000b83eee722b */ /* 0x0c0fe200000000ee */
[----:B------:R-:W-:Y:S01]  /*f8800*/  IMAD.MOV.U32 R177, RZ, RZ, R141 ;  /* 0x000000ffffb17224 */ /* 0x000fe200078e008d */
[CC--:B------:R-:W-:Y:S01]  /*f8810*/  DFMA R8, R62.reuse, R184.reuse, R8 ;  /* 0x000000b83e08722b */ /* 0x0c0fe20000000008 */
[----:B------:R-:W-:Y:S04]  /*f8820*/  STL.64 [R1+0x258], R184 ;  /* 0x000258b801007387 */ /* 0x000fe80000100a00 */
[----:B------:R0:W-:Y:S04]  /*f8830*/  STL.64 [R1+0x8098], R60 ;  /* 0x0080983c01007387 */ /* 0x0001e80000100a00 */
[----:B------:R-:W4:Y:S04]  /*f8840*/  LDL.LU.64 R140, [R1+0x79d0] ;  /* 0x0079d000018c7983 */ /* 0x000f280000300a00 */
[----:B------:R-:W4:Y:S01]  /*f8850*/  LDL.LU.64 R198, [R1+0x77d8] ;  /* 0x0077d80001c67983 */ /* 0x000f220000300a00 */
[----:B0-----:R-:W-:-:S03]  /*f8860*/  DFMA R60, -R62, R184, R138 ;  /* 0x000000b83e3c722b */ /* 0x001fc6000000018a */
[----:B------:R-:W4:Y:S01]  /*f8870*/  LDL.64 R66, [R1+0x78f8] ;  /* 0x0078f80001427983 */ /* 0x000f220000100a00 */
[----:B------:R-:W-:Y:S02]  /*f8880*/  DADD R138, R156, R50 ;  /* 0x000000009c8a7229 */ /* 0x000fe40000000032 */
[----:B---3--:R-:W-:Y:S01]  /*f8890*/  DMUL R50, R42, R26 ;  /* 0x0000001a2a327228 */ /* 0x008fe20000000000 */
[----:B------:R-:W3:Y:S04]  /*f88a0*/  LDL.64 R184, [R1+0x7a60] ;  /* 0x007a600001b87983 */ /* 0x000ee80000100a00 */
[----:B------:R-:W4:Y:S04]  /*f88b0*/  LDL.64 R26, [R1+0xa718] ;  /* 0x00a71800011a7983 */ /* 0x000f280000100a00 */
[----:B------:R0:W-:Y:S04]  /*f88c0*/  STL.64 [R1+0x7a68], R60 ;  /* 0x007a683c01007387 */ /* 0x0001e80000100a00 */
[----:B------:R-:W3:Y:S01]  /*f88d0*/  LDL.64 R62, [R1+0xa5f0] ;  /* 0x00a5f000013e7983 */ /* 0x000ee20000100a00 */
[----:B0-----:R-:W-:-:S03]  /*f88e0*/  DADD R60, R48, R14 ;  /* 0x00000000303c7229 */ /* 0x001fc6000000000e */
[----:B--2---:R0:W-:Y:S01]  /*f88f0*/  STL.64 [R1+0x3d0], R248 ;  /* 0x0003d0f801007387 */ /* 0x0041e20000100a00 */
[----:B------:R-:W-:-:S03]  /*f8900*/  DMUL R14, R32, R172 ;  /* 0x000000ac200e7228 */ /* 0x000fc60000000000 */
[----:B------:R-:W2:Y:S01]  /*f8910*/  LDL.64 R32, [R1+0xa6e0] ;  /* 0x00a6e00001207983 */ /* 0x000ea20000100a00 */
[----:B0-----:R-:W-:Y:S02]  /*f8920*/  DFMA R248, R78, R124, R60 ;  /* 0x0000007c4ef8722b */ /* 0x001fe4000000003c */
[----:B------:R-:W-:Y:S02]  /*f8930*/  DMUL R60, R58, R50 ;  /* 0x000000323a3c7228 */ /* 0x000fe40000000000 */
[C---:B------:R-:W-:Y:S02]  /*f8940*/  DFMA R50, R14.reuse, 4, R8 ;  /* 0x401000000e32782b */ /* 0x040fe40000000008 */
[C---:B------:R-:W-:Y:S02]  /*f8950*/  DFMA R238, R14.reuse, 4, R238 ;  /* 0x401000000eee782b */ /* 0x040fe400000000ee */
[----:B------:R-:W-:Y:S02]  /*f8960*/  DADD R8, R14, R248 ;  /* 0x000000000e087229 */ /* 0x000fe400000000f8 */
[----:B------:R-:W-:-:S08]  /*f8970*/  DMUL R248, R18, R190 ;  /* 0x000000be12f87228 */ /* 0x000fd00000000000 */
[----:B------:R-:W-:Y:S02]  /*f8980*/  DFMA R42, R248, 3, R238 ;  /* 0x40080000f82a782b */ /* 0x000fe400000000ee */
[----:B----4-:R-:W-:Y:S01]  /*f8990*/  DMUL R238, R26, R128 ;  /* 0x000000801aee7228 */ /* 0x010fe20000000000 */
[----:B------:R-:W4:Y:S01]  /*f89a0*/  LDL.64 R26, [R1+0xab30] ;  /* 0x00ab3000011a7983 */ /* 0x000f220000100a00 */
[----:B------:R-:W-:Y:S02]  /*f89b0*/  DADD R138, R154, R138 ;  /* 0x000000009a8a7229 */ /* 0x000fe4000000008a */
[C---:B------:R-:W-:Y:S02]  /*f89c0*/  DFMA R18, R248.reuse, 2, R8 ;  /* 0x40000000f812782b */ /* 0x040fe40000000008 */
[----:B------:R-:W-:Y:S01]  /*f89d0*/  DADD R8, -R248, R70 ;  /* 0x00000000f8087229 */ /* 0x000fe20000000146 */
[----:B------:R0:W-:Y:S03]  /*f89e0*/  STL.64 [R1+0x148], R172 ;  /* 0x000148ac01007387 */ /* 0x0001e60000100a00 */
[----:B------:R-:W-:-:S03]  /*f89f0*/  DADD R138, R60, R138 ;  /* 0x000000003c8a7229 */ /* 0x000fc6000000008a */
[----:B------:R3:W-:Y:S01]  /*f8a00*/  STL.64 [R1+0x7a18], R8 ;  /* 0x007a180801007387 */ /* 0x0007e20000100a00 */
[----:B0-----:R-:W-:-:S03]  /*f8a10*/  DFMA R172, R248, 3, R50 ;  /* 0x40080000f8ac782b */ /* 0x001fc60000000032 */
[----:B------:R-:W4:Y:S01]  /*f8a20*/  LDL.64 R248, [R1+0x7db0] ;  /* 0x007db00001f87983 */ /* 0x000f220000100a00 */
[----:B---3--:R-:W-:Y:S02]  /*f8a30*/  DFMA R8, R52, R184, R138 ;  /* 0x000000b83408722b */ /* 0x008fe4000000008a */
[----:B------:R-:W-:-:S06]  /*f8a40*/  DMUL R184, R62, R180 ;  /* 0x000000b43eb87228 */ /* 0x000fcc0000000000 */
[----:B------:R-:W-:Y:S02]  /*f8a50*/  DFMA R8, R78, R238, R8 ;  /* 0x000000ee4e08722b */ /* 0x000fe40000000008 */
[----:B--2---:R-:W-:Y:S01]  /*f8a60*/  DMUL R70, R180, R32 ;  /* 0x00000020b4467228 */ /* 0x004fe20000000000 */
[----:B------:R-:W2:Y:S05]  /*f8a70*/  LDL.64 R32, [R1+0xa678] ;  /* 0x00a6780001207983 */ /* 0x000eaa0000100a00 */
[C---:B------:R-:W-:Y:S01]  /*f8a80*/  DFMA R8, R78.reuse, R184, R8 ;  /* 0x000000b84e08722b */ /* 0x040fe20000000008 */
[----:B------:R0:W-:Y:S04]  /*f8a90*/  STL.64 [R1+0x1c8], R190 ;  /* 0x0001c8be01007387 */ /* 0x0001e80000100a00 */
[----:B------:R1:W-:Y:S03]  /*f8aa0*/  STL.64 [R1+0xae38], R18 ;  /* 0x00ae381201007387 */ /* 0x0003e60000100a00 */
[----:B------:R-:W-:Y:S01]  /*f8ab0*/  DFMA R50, R78, R70, R8 ;  /* 0x000000464e32722b */ /* 0x000fe20000000008 */
[----:B0-----:R-:W3:Y:S04]  /*f8ac0*/  LDL.64 R190, [R1+0xa550] ;  /* 0x00a5500001be7983 */ /* 0x001ee80000100a00 */
[----:B-1----:R-:W3:Y:S03]  /*f8ad0*/  LDL.LU.64 R18, [R1+0x7998] ;  /* 0x0079980001127983 */ /* 0x002ee60000300a00 */
[----:B------:R-:W-:-:S02]  /*f8ae0*/  DFMA R138, R22, UR4, R50 ;  /* 0x00000004168a7c2b */ /* 0x000fc40008000032 */
[----:B------:R-:W-:Y:S01]  /*f8af0*/  DFMA R8, R80, 2, R132 ;  /* 0x400000005008782b */ /* 0x000fe20000000084 */
[----:B------:R0:W-:Y:S04]  /*f8b00*/  STL.64 [R1+0xae30], R172 ;  /* 0x00ae30ac01007387 */ /* 0x0001e80000100a00 */
[----:B------:R-:W3:Y:S04]  /*f8b10*/  LDL.64 R132, [R1+0x7818] ;  /* 0x0078180001847983 */ /* 0x000ee80000100a00 */
[----:B0-----:R-:W3:Y:S01]  /*f8b20*/  LDL.LU.64 R172, [R1+0x7de0] ;  /* 0x007de00001ac7983 */ /* 0x001ee20000300a00 */
[----:B----4-:R-:W-:-:S03]  /*f8b30*/  DMUL R50, R26, R140 ;  /* 0x0000008c1a327228 */ /* 0x010fc60000000000 */
[----:B------:R-:W4:Y:S01]  /*f8b40*/  LDL.64 R26, [R1+0xa580] ;  /* 0x00a58000011a7983 */ /* 0x000f220000100a00 */
[----:B------:R-:W-:-:S08]  /*f8b50*/  DADD R62, R246, R246 ;  /* 0x00000000f63e7229 */ /* 0x000fd000000000f6 */
[----:B------:R-:W-:Y:S02]  /*f8b60*/  DADD R8, R62, R8 ;  /* 0x000000003e087229 */ /* 0x000fe40000000008 */
[----:B------:R-:W-:Y:S01]  /*f8b70*/  DFMA R96, R88, R50, R96 ;  /* 0x000000325860722b */ /* 0x000fe20000000060 */
[----:B------:R0:W-:Y:S04]  /*f8b80*/  STL.64 [R1+0x1d8], R140 ;  /* 0x0001d88c01007387 */ /* 0x0001e80000100a00 */
[----:B------:R-:W-:Y:S01]  /*f8b90*/  STL.64 [R1+0xae28], R42 ;  /* 0x00ae282a01007387 */ /* 0x000fe20000100a00 */
[----:B------:R-:W-:-:S03]  /*f8ba0*/  DFMA R8, R248, R244, R8 ;  /* 0x000000f4f808722b */ /* 0x000fc60000000008 */
[----:B------:R-:W4:Y:S04]  /*f8bb0*/  LDL.LU.64 R62, [R1+0x7c88] ;  /* 0x007c8800013e7983 */ /* 0x000f280000300a00 */
[----:B------:R1:W-:Y:S01]  /*f8bc0*/  STL.64 [R1+0x7770], R8 ;  /* 0x0077700801007387 */ /* 0x0003e20000100a00 */
[----:B0-----:R-:W-:Y:S02]  /*f8bd0*/  DMUL R140, R180, UR56 ;  /* 0x00000038b48c7c28 */ /* 0x001fe40008000000 */
[----:B-1----:R-:W-:Y:S02]  /*f8be0*/  DMUL R8, R248, R244 ;  /* 0x000000f4f8087228 */ /* 0x002fe40000000000 */
[----:B------:R-:W-:Y:S01]  /*f8bf0*/  DADD R248, -R102, R198 ;  /* 0x0000000066f87229 */ /* 0x000fe200000001c6 */
[----:B------:R-:W-:Y:S01]  /*f8c00*/  IMAD.MOV.U32 R42, RZ, RZ, R176 ;  /* 0x000000ffff2a7224 */ /* 0x000fe200078e00b0 */
[----:B------:R-:W-:Y:S01]  /*f8c10*/  DFMA R96, R88, R38, R96 ;  /* 0x000000265860722b */ /* 0x000fe20000000060 */
[----:B------:R-:W-:Y:S01]  /*f8c20*/  MOV R43, R177 ;  /* 0x000000b1002b7202 */ /* 0x000fe20000000f00 */
[----:B------:R-:W-:Y:S01]  /*f8c30*/  DFMA R244, R106, R140, R138 ;  /* 0x0000008c6af4722b */ /* 0x000fe2000000008a */
[----:B------:R-:W4:Y:S03]  /*f8c40*/  LDL.64 R176, [R1+0x7880] ;  /* 0x0078800001b07983 */ /* 0x000f260000100a00 */
[----:B------:R-:W-:Y:S01]  /*f8c50*/  DADD R248, -R150, R248 ;  /* 0x0000000096f87229 */ /* 0x000fe200000001f8 */
[----:B------:R-:W4:Y:S01]  /*f8c60*/  LDL.64 R198, [R1+0x78f0] ;  /* 0x0078f00001c67983 */ /* 0x000f220000100a00 */
[----:B--2---:R-:W-:-:S03]  /*f8c70*/  DMUL R32, R32, R180 ;  /* 0x000000b420207228 */ /* 0x004fc60000000000 */
[----:B------:R-:W2:Y:S03]  /*f8c80*/  LDL.LU.64 R138, [R1+0x77c0] ;  /* 0x0077c000018a7983 */ /* 0x000ea60000300a00 */
[----:B---3--:R-:W-:Y:S01]  /*f8c90*/  DFMA R248, R190, R42, R248 ;  /* 0x0000002abef8722b */ /* 0x008fe200000000f8 */
[----:B------:R-:W3:Y:S01]  /*f8ca0*/  LDL.LU.64 R140, [R1+0x7710] ;  /* 0x00771000018c7983 */ /* 0x000ee20000300a00 */
[----:B------:R-:W-:Y:S02]  /*f8cb0*/  DFMA R190, -R2, R18, R96 ;  /* 0x0000001202be722b */ /* 0x000fe40000000160 */
[----:B------:R-:W-:Y:S01]  /*f8cc0*/  DFMA R244, R66, R32, R244 ;  /* 0x0000002042f4722b */ /* 0x000fe200000000f4 */
[----:B------:R-:W-:Y:S01]  /*f8cd0*/  IMAD.MOV.U32 R96, RZ, RZ, R2 ;  /* 0x000000ffff607224 */ /* 0x000fe200078e0002 */
[----:B------:R-:W-:Y:S01]  /*f8ce0*/  STL.64 [R1+0x1e0], R18 ;  /* 0x0001e01201007387 */ /* 0x000fe20000100a00 */
[----:B------:R-:W-:-:S03]  /*f8cf0*/  IMAD.MOV.U32 R97, RZ, RZ, R3 ;  /* 0x000000ffff617224 */ /* 0x000fc600078e0003 */
[----:B------:R0:W-:Y:S03]  /*f8d00*/  STL.64 [R1+0x79d0], R190 ;  /* 0x0079d0be01007387 */ /* 0x0001e60000100a00 */
[----:B------:R-:W-:Y:S01]  /*f8d10*/  DFMA R2, R96, R18, R248 ;  /* 0x000000126002722b */ /* 0x000fe200000000f8 */
[----:B------:R-:W-:Y:S01]  /*f8d20*/  UMOV UR56, 0xc28f5c29 ;  /* 0xc28f5c2900387882 */ /* 0x000fe20000000000 */
[----:B------:R-:W3:Y:S01]  /*f8d30*/  LDL.LU.64 R248, [R1+0x79a0] ;  /* 0x0079a00001f87983 */ /* 0x000ee20000300a00 */
[----:B------:R-:W-:-:S03]  /*f8d40*/  UMOV UR57, 0x3fcc28f5 ;  /* 0x3fcc28f500397882 */ /* 0x000fc60000000000 */
[----:B------:R-:W-:Y:S04]  /*f8d50*/  STL.64 [R1+0x7ac0], R70 ;  /* 0x007ac04601007387 */ /* 0x000fe80000100a00 */
[----:B0-----:R-:W3:Y:S04]  /*f8d60*/  LDL.64 R190, [R1+0x7b90] ;  /* 0x007b900001be7983 */ /* 0x001ee80000100a00 */
[----:B------:R0:W-:Y:S04]  /*f8d70*/  STL.64 [R1+0x78e8], R32 ;  /* 0x0078e82001007387 */ /* 0x0001e80000100a00 */
[----:B------:R-:W3:Y:S04]  /*f8d80*/  LDL.LU.64 R180, [R1+0x7d40] ;  /* 0x007d400001b47983 */ /* 0x000ee80000300a00 */
[----:B------:R-:W-:Y:S04]  /*f8d90*/  STL.64 [R1+0xae40], R16 ;  /* 0x00ae401001007387 */ /* 0x000fe80000100a00 */
[----:B0-----:R-:W3:Y:S04]  /*f8da0*/  LDL.LU.64 R32, [R1+0x79a8] ;  /* 0x0079a80001207983 */ /* 0x001ee80000300a00 */
[----:B------:R-:W3:Y:S01]  /*f8db0*/  LDL.LU.64 R102, [R1+0x7808] ;  /* 0x0078080001667983 */ /* 0x000ee20000300a00 */
[----:B------:R-:W-:-:S03]  /*f8dc0*/  DFMA R56, R56, 2, R114 ;  /* 0x400000003838782b */ /* 0x000fc60000000072 */
[----:B------:R-:W3:Y:S01]  /*f8dd0*/  LDL.LU.64 R186, [R1+0x78f0] ;  /* 0x0078f00001ba7983 */ /* 0x000ee20000300a00 */
[----:B----4-:R-:W-:-:S03]  /*f8de0*/  DADD R244, R26, R244 ;  /* 0x000000001af47229 */ /* 0x010fc600000000f4 */
[----:B------:R-:W4:Y:S05]  /*f8df0*/  LDL.LU.64 R26, [R1+0x7e00] ;  /* 0x007e0000011a7983 */ /* 0x000f2a0000300a00 */
[----:B------:R-:W-:Y:S01]  /*f8e00*/  DFMA R244, R96, R18, R244 ;  /* 0x0000001260f4722b */ /* 0x000fe200000000f4 */
[----:B------:R-:W4:Y:S01]  /*f8e10*/  LDL.64 R18, [R1+0xa9a8] ;  /* 0x00a9a80001127983 */ /* 0x000f220000100a00 */
[----:B------:R-:W-:-:S03]  /*f8e20*/  DFMA R96, -R52, R132, R172 ;  /* 0x000000843460722b */ /* 0x000fc600000001ac */
[----:B------:R-:W4:Y:S04]  /*f8e30*/  LDL.LU.64 R132, [R1+0x7e28] ;  /* 0x007e280001847983 */ /* 0x000f280000300a00 */
[----:B------:R-:W-:Y:S04]  /*f8e40*/  STL.64 [R1+0x7f68], R244 ;  /* 0x007f68f401007387 */ /* 0x000fe80000100a00 */
[----:B------:R-:W-:Y:S04]  /*f8e50*/  STL.64 [R1+0x7a30], R2 ;  /* 0x007a300201007387 */ /* 0x000fe80000100a00 */
[----:B------:R-:W-:Y:S04]  /*f8e60*/  STL.64 [R1+0xad70], R2 ;  /* 0x00ad700201007387 */ /* 0x000fe80000100a00 */
[----:B------:R0:W-:Y:S04]  /*f8e70*/  STL.64 [R1+0x310], R62 ;  /* 0x0003103e01007387 */ /* 0x0001e80000100a00 */
[----:B------:R-:W4:Y:S04]  /*f8e80*/  LDL.64 R172, [R1+0x7ab8] ;  /* 0x007ab80001ac7983 */ /* 0x000f280000100a00 */
[----:B0-----:R-:W4:Y:S01]  /*f8e90*/  LDL.64 R62, [R1+0x77e0] ;  /* 0x0077e000013e7983 */ /* 0x001f220000100a00 */
[----:B------:R-:W-:-:S08]  /*f8ea0*/  DFMA R96, R58, -R176, R96 ;  /* 0x800000b03a60722b */ /* 0x000fd00000000060 */
[----:B------:R-:W-:Y:S02]  /*f8eb0*/  DFMA R244, R58, -R198, R96 ;  /* 0x800000c63af4722b */ /* 0x000fe40000000060 */
[----:B--2---:R-:W-:Y:S01]  /*f8ec0*/  DADD R138, -R12, R138 ;  /* 0x000000000c8a7229 */ /* 0x004fe2000000018a */
[----:B------:R-:W2:Y:S07]  /*f8ed0*/  LDL.64 R198, [R1+0x7af8] ;  /* 0x007af80001c67983 */ /* 0x000eae0000100a00 */
[----:B------:R-:W-:Y:S01]  /*f8ee0*/  DADD R138, R8, R138 ;  /* 0x00000000088a7229 */ /* 0x000fe2000000008a */
[----:B---3--:R0:W-:Y:S01]  /*f8ef0*/  STL.64 [R1+0x178], R248 ;  /* 0x000178f801007387 */ /* 0x0081e20000100a00 */
[----:B------:R-:W-:Y:S01]  /*f8f00*/  DADD R2, R140, R190 ;  /* 0x000000008c027229 */ /* 0x000fe200000000be */
[----:B------:R-:W-:Y:S01]  /*f8f10*/  MOV R140, R250 ;  /* 0x000000fa008c7202 */ /* 0x000fe20000000f00 */
[----:B------:R-:W-:Y:S01]  /*f8f20*/  IMAD.MOV.U32 R141, RZ, RZ, R251 ;  /* 0x000000ffff8d7224 */ /* 0x000fe200078e00fb */
[----:B0-----:R-:W-:Y:S01]  /*f8f30*/  DFMA R248, R88, -R38, R244 ;  /* 0x8000002658f8722b */ /* 0x001fe200000000f4 */
[----:B------:R-:W3:Y:S02]  /*f8f40*/  LDL.LU.64 R190, [R1+0x7ef8] ;  /* 0x007ef80001be7983 */ /* 0x000ee40000300a00 */
[----:B------:R-:W-:-:S02]  /*f8f50*/  DFMA R138, R78, -R238, R138 ;  /* 0x800000ee4e8a722b */ /* 0x000fc4000000008a */
[----:B------:R-:W2:Y:S03]  /*f8f60*/  LDL.64 R38, [R1+0x9f78] ;  /* 0x009f780001267983 */ /* 0x000ea60000100a00 */
[----:B------:R-:W-:-:S03]  /*f8f70*/  DFMA R248, -R88, R40, R248 ;  /* 0x0000002858f8722b */ /* 0x000fc600000001f8 */
[----:B------:R-:W-:-:S08]  /*f8f80*/  DADD R138, -R44, R138 ;  /* 0x000000002c8a7229 */ /* 0x000fd0000000018a */
[----:B------:R-:W-:-:S08]  /*f8f90*/  DADD R138, -R134, R138 ;  /* 0x00000000868a7229 */ /* 0x000fd0000000018a */
[----:B------:R-:W-:Y:S02]  /*f8fa0*/  DADD R96, -R136, R138 ;  /* 0x0000000088607229 */ /* 0x000fe4000000018a */
[----:B------:R-:W-:Y:S02]  /*f8fb0*/  DFMA R244, R170, UR56, R32 ;  /* 0x00000038aaf47c2b */ /* 0x000fe40008000020 */
[----:B----4-:R-:W-:Y:S01]  /*f8fc0*/  DFMA R250, R88, R40, R26 ;  /* 0x0000002858fa722b */ /* 0x010fe2000000001a */
[----:B------:R-:W4:Y:S07]  /*f8fd0*/  LDL.64 R26, [R1+0xa630] ;  /* 0x00a63000011a7983 */ /* 0x000f2e0000100a00 */
[----:B------:R-:W-:-:S02]  /*f8fe0*/  DFMA R40, R42, -R92, R250 ;  /* 0x8000005c2a28722b */ /* 0x000fc400000000fa */
[----:B------:R-:W2:Y:S01]  /*f8ff0*/  LDL.LU.64 R250, [R1+0x79b0] ;  /* 0x0079b00001fa7983 */ /* 0x000ea20000300a00 */
[----:B------:R-:W-:-:S03]  /*f9000*/  DMUL R138, R18, R2 ;  /* 0x00000002128a7228 */ /* 0x000fc60000000000 */
[----:B------:R-:W4:Y:S01]  /*f9010*/  LDL.LU.64 R18, [R1+0x7fb8] ;  /* 0x007fb80001127983 */ /* 0x000f220000300a00 */
[----:B------:R-:W-:-:S03]  /*f9020*/  DFMA R32, R42, -R92, R132 ;  /* 0x8000005c2a20722b */ /* 0x000fc60000000084 */
[----:B------:R-:W4:Y:S01]  /*f9030*/  LDL.64 R132, [R1+0x9b00] ;  /* 0x009b000001847983 */ /* 0x000f220000100a00 */
[----:B------:R-:W-:Y:S02]  /*f9040*/  DADD R96, -R126, R96 ;  /* 0x000000007e607229 */ /* 0x000fe40000000160 */
[----:B------:R-:W-:Y:S01]  /*f9050*/  DFMA R244, R156, 0.25, R244 ;  /* 0x3fd000009cf4782b */ /* 0x000fe200000000f4 */
[----:B------:R0:W-:Y:S01]  /*f9060*/  STL.64 [R1+0x7738], R32 ;  /* 0x0077382001007387 */ /* 0x0001e20000100a00 */
[----:B------:R-:W-:-:S03]  /*f9070*/  DMUL R138, R78, R138 ;  /* 0x0000008a4e8a7228 */ /* 0x000fc60000000000 */
[----:B------:R1:W-:Y:S01]  /*f9080*/  STL.64 [R1+0x79a0], R2 ;  /* 0x0079a00201007387 */ /* 0x0003e20000100a00 */
[----:B------:R-:W-:Y:S02]  /*f9090*/  DADD R96, -R48, R96 ;  /* 0x0000000030607229 */ /* 0x000fe40000000160 */
[----:B------:R-:W-:Y:S01]  /*f90a0*/  DFMA R244, R194, 0.125, R244 ;  /* 0x3fc00000c2f4782b */ /* 0x000fe200000000f4 */
[----:B------:R-:W4:Y:S01]  /*f90b0*/  LDL.64 R126, [R1+0x80f8] ;  /* 0x0080f800017e7983 */ /* 0x000f220000100a00 */
[----:B0-----:R-:W-:-:S03]  /*f90c0*/  DFMA R32, R42, R92, R248 ;  /* 0x0000005c2a20722b */ /* 0x001fc600000000f8 */
[----:B------:R-:W4:Y:S01]  /*f90d0*/  LDL.LU.64 R48, [R1+0x7880] ;  /* 0x0078800001307983 */ /* 0x000f220000300a00 */
[----:B------:R-:W-:Y:S02]  /*f90e0*/  DFMA R96, R78, -R124, R96 ;  /* 0x8000007c4e60722b */ /* 0x000fe40000000060 */
[----:B------:R-:W-:Y:S01]  /*f90f0*/  DFMA R92, R196, 0.5, R244 ;  /* 0x3fe00000c45c782b */ /* 0x000fe200000000f4 */
[----:B-1----:R-:W4:Y:S04]  /*f9100*/  LDL.64 R2, [R1+0xa4c0] ;  /* 0x00a4c00001027983 */ /* 0x002f280000100a00 */
[----:B------:R-:W4:Y:S01]  /*f9110*/  LDL.64 R124, [R1+0x7780] ;  /* 0x00778000017c7983 */ /* 0x000f220000100a00 */
[----:B------:R-:W-:-:S08]  /*f9120*/  DADD R96, -R138, R96 ;  /* 0x000000008a607229 */ /* 0x000fd00000000160 */
[----:B------:R-:W-:Y:S02]  /*f9130*/  DFMA R96, R78, -R184, R96 ;  /* 0x800000b84e60722b */ /* 0x000fe40000000060 */
[----:B---3--:R-:W-:Y:S01]  /*f9140*/  DFMA R244, R106, R62, R190 ;  /* 0x0000003e6af4722b */ /* 0x008fe200000000be */
[----:B------:R-:W-:Y:S01]  /*f9150*/  IMAD.MOV.U32 R190, RZ, RZ, R140 ;  /* 0x000000ffffbe7224 */ /* 0x000fe200078e008c */
[----:B------:R-:W-:Y:S02]  /*f9160*/  MOV R191, R141 ;  /* 0x0000008d00bf7202 */ /* 0x000fe40000000f00 */
[----:B------:R-:W3:Y:S04]  /*f9170*/  LDL.64 R140, [R1+0x8140] ;  /* 0x00814000018c7983 */ /* 0x000ee80000100a00 */
[----:B--2---:R0:W-:Y:S02]  /*f9180*/  STL.64 [R1+0x218], R250 ;  /* 0x000218fa01007387 */ /* 0x0041e40000100a00 */
[----:B0-----:R-:W-:-:S02]  /*f9190*/  DFMA R250, R112, UR52, R92 ;  /* 0x0000003470fa7c2b */ /* 0x001fc4000800005c */
[----:B------:R-:W-:Y:S01]  /*f91a0*/  DMUL R92, R78, R70 ;  /* 0x000000464e5c7228 */ /* 0x000fe20000000000 */
[----:B------:R-:W2:Y:S05]  /*f91b0*/  LDL.64 R70, [R1+0xa9c0] ;  /* 0x00a9c00001467983 */ /* 0x000eaa0000100a00 */
[----:B------:R-:W-:Y:S02]  /*f91c0*/  DFMA R250, R172, R198, R250 ;  /* 0x000000c6acfa722b */ /* 0x000fe400000000fa */
[----:B----4-:R-:W-:Y:S02]  /*f91d0*/  DMUL R198, R26, R66 ;  /* 0x000000421ac67228 */ /* 0x010fe40000000000 */
[----:B------:R-:W-:Y:S01]  /*f91e0*/  DADD R96, -R92, R96 ;  /* 0x000000005c607229 */ /* 0x000fe20000000160 */
[----:B------:R-:W-:Y:S01]  /*f91f0*/  UMOV UR52, 0x70a3d70a ;  /* 0x70a3d70a00347882 */ /* 0x000fe20000000000 */
[----:B------:R-:W-:Y:S01]  /*f9200*/  UMOV UR53, 0x3fb70a3d ;  /* 0x3fb70a3d00357882 */ /* 0x000fe20000000000 */
[----:B------:R-:W4:Y:S03]  /*f9210*/  LDL.64 R26, [R1+0x80c8] ;  /* 0x0080c800011a7983 */ /* 0x000f260000100a00 */
[----:B------:R-:W-:-:S02]  /*f9220*/  DFMA R250, R172, R198, R250 ;  /* 0x000000c6acfa722b */ /* 0x000fc400000000fa */
[----:B------:R-:W-:Y:S02]  /*f9230*/  DADD R248, -R22, R96 ;  /* 0x0000000016f87229 */ /* 0x000fe40000000160 */
[----:B------:R-:W-:Y:S02]  /*f9240*/  DFMA R96, R202, UR32, R54 ;  /* 0x00000020ca607c2b */ /* 0x000fe40008000036 */
[----:B------:R-:W-:Y:S02]  /*f9250*/  DFMA R54, R148, UR58, R18 ;  /* 0x0000003a94367c2b */ /* 0x000fe40008000012 */
[----:B------:R-:W-:Y:S02]  /*f9260*/  DFMA R18, R38, R172, R250 ;  /* 0x000000ac2612722b */ /* 0x000fe400000000fa */
[----:B------:R-:W2:Y:S02]  /*f9270*/  LDL.64 R250, [R1+0x7e70] ;  /* 0x007e700001fa7983 */ /* 0x000ea40000100a00 */
[----:B------:R-:W-:-:S02]  /*f9280*/  DFMA R10, -R106, R10, R96 ;  /* 0x0000000a6a0a722b */ /* 0x000fc40000000160 */
[----:B------:R-:W3:Y:S02]  /*f9290*/  LDL.64 R96, [R1+0x9b00] ;  /* 0x009b000001607983 */ /* 0x000ee40000100a00 */
[----:B------:R-:W-:Y:S02]  /*f92a0*/  DFMA R18, R132, R172, R18 ;  /* 0x000000ac8412722b */ /* 0x000fe40000000012 */
[----:B------:R-:W4:Y:S01]  /*f92b0*/  LDL.64 R132, [R1+0xa4b0] ;  /* 0x00a4b00001847983 */ /* 0x000f220000100a00 */
[----:B------:R-:W-:Y:S02]  /*f92c0*/  DFMA R244, R160, UR52, R244 ;  /* 0x00000034a0f47c2b */ /* 0x000fe400080000f4 */
[----:B------:R-:W-:Y:S02]  /*f92d0*/  DFMA R248, R2, R188, R248 ;  /* 0x000000bc02f8722b */ /* 0x000fe400000000f8 */
[----:B------:R-:W-:Y:S01]  /*f92e0*/  DFMA R54, R106, -R62, R54 ;  /* 0x8000003e6a36722b */ /* 0x000fe20000000036 */
[----:B------:R0:W-:Y:S03]  /*f92f0*/  STL.64 [R1+0x7710], R18 ;  /* 0x0077101201007387 */ /* 0x0001e60000100a00 */
[----:B------:R-:W-:Y:S01]  /*f9300*/  DFMA R244, R2, R188, R244 ;  /* 0x000000bc02f4722b */ /* 0x000fe200000000f4 */
[----:B------:R-:W4:Y:S04]  /*f9310*/  LDL.LU.64 R160, [R1+0x7710] ;  /* 0x0077100001a07983 */ /* 0x000f280000300a00 */
[----:B------:R-:W-:Y:S04]  /*f9320*/  STL.64 [R1+0x7708], R54 ;  /* 0x0077083601007387 */ /* 0x000fe80000100a00 */
[----:B------:R-:W4:Y:S04]  /*f9330*/  LDL.64 R2, [R1+0x98b0] ;  /* 0x0098b00001027983 */ /* 0x000f280000100a00 */
[----:B0-----:R-:W4:Y:S04]  /*f9340*/  LDL.64 R18, [R1+0xa490] ;  /* 0x00a4900001127983 */ /* 0x001f280000100a00 */
[----:B------:R0:W-:Y:S04]  /*f9350*/  STL.64 [R1+0x7750], R198 ;  /* 0x007750c601007387 */ /* 0x0001e80000100a00 */
[----:B------:R-:W4:Y:S04]  /*f9360*/  LDL.64 R62, [R1+0x79b8] ;  /* 0x0079b800013e7983 */ /* 0x000f280000100a00 */
[----:B0-----:R-:W4:Y:S01]  /*f9370*/  LDL.LU.64 R198, [R1+0x7c90] ;  /* 0x007c900001c67983 */ /* 0x001f220000300a00 */
[----:B--2---:R-:W-:-:S03]  /*f9380*/  DMUL R250, R70, R250 ;  /* 0x000000fa46fa7228 */ /* 0x004fc60000000000 */
[----:B------:R-:W2:Y:S01]  /*f9390*/  LDL.LU.64 R70, [R1+0x7e90] ;  /* 0x007e900001467983 */ /* 0x000ea20000300a00 */
[----:B---3--:R-:W-:-:S03]  /*f93a0*/  DFMA R96, R96, R172, R244 ;  /* 0x000000ac6060722b */ /* 0x008fc600000000f4 */
[----:B------:R-:W3:Y:S01]  /*f93b0*/  LDL.64 R244, [R1+0x9ff8] ;  /* 0x009ff80001f47983 */ /* 0x000ee20000100a00 */
[----:B------:R-:W-:-:S03]  /*f93c0*/  DFMA R54, R250, 2, R248 ;  /* 0x40000000fa36782b */ /* 0x000fc600000000f8 */
[----:B------:R-:W2:Y:S05]  /*f93d0*/  LDL.LU.64 R248, [R1+0x7708] ;  /* 0x0077080001f87983 */ /* 0x000eaa0000300a00 */
[----:B----4-:R-:W-:Y:S02]  /*f93e0*/  DFMA R54, R132, R140, R54 ;  /* 0x0000008c8436722b */ /* 0x010fe40000000036 */
[----:B------:R-:W-:Y:S01]  /*f93f0*/  DFMA R132, R242, UR46, R96 ;  /* 0x0000002ef2847c2b */ /* 0x000fe20008000060 */
[----:B------:R-:W4:Y:S04]  /*f9400*/  LDL.64 R140, [R1+0x7938] ;  /* 0x00793800018c7983 */ /* 0x000f280000100a00 */
[----:B------:R-:W4:Y:S04]  /*f9410*/  LDL.64 R96, [R1+0xa4a8] ;  /* 0x00a4a80001607983 */ /* 0x000f280000100a00 */
[----:B------:R0:W-:Y:S01]  /*f9420*/  STL.64 [R1+0x7ef8], R132 ;  /* 0x007ef88401007387 */ /* 0x0001e20000100a00 */
[----:B------:R-:W-:Y:S01]  /*f9430*/  UMOV UR46, 0xe147ae14 ;  /* 0xe147ae14002e7882 */ /* 0x000fe20000000000 */
[----:B------:R-:W-:Y:S01]  /*f9440*/  UMOV UR47, 0x3fe6147a ;  /* 0x3fe6147a002f7882 */ /* 0x000fe20000000000 */
[----:B---3--:R-:W-:Y:S01]  /*f9450*/  DADD R244, R244, R160 ;  /* 0x00000000f4f47229 */ /* 0x008fe200000000a0 */
[----:B------:R-:W-:Y:S01]  /*f9460*/  STL.64 [R1+0x278], R180 ;  /* 0x000278b401007387 */ /* 0x000fe20000100a00 */
[----:B--2---:R-:W-:Y:S01]  /*f9470*/  DFMA R248, R38, R172, R248 ;  /* 0x000000ac26f8722b */ /* 0x004fe200000000f8 */
[----:B------:R-:W-:Y:S01]  /*f9480*/  UMOV UR58, 0xdce4e6a ;  /* 0x0dce4e6a003a7882 */ /* 0x000fe20000000000 */
[----:B------:R-:W-:Y:S01]  /*f9490*/  DFMA R94, R52, R62, -R94 ;  /* 0x0000003e345e722b */ /* 0x000fe2000000085e */
[----:B------:R-:W2:Y:S03]  /*f94a0*/  LDL.LU.64 R38, [R1+0x79d8] ;  /* 0x0079d80001267983 */ /* 0x000ea60000300a00 */
[----:B0-----:R-:W-:-:S02]  /*f94b0*/  DADD R132, R242, R244 ;  /* 0x00000000f2847229 */ /* 0x001fc400000000f4 */
[----:B----4-:R-:W-:Y:S01]  /*f94c0*/  DFMA R96, R96, R126, R54 ;  /* 0x0000007e6060722b */ /* 0x010fe20000000036 */
[----:B------:R-:W3:Y:S04]  /*f94d0*/  LDL.LU.64 R244, [R1+0x7818] ;  /* 0x0078180001f47983 */ /* 0x000ee80000300a00 */
[----:B------:R-:W4:Y:S01]  /*f94e0*/  LDL.64 R54, [R1+0xa738] ;  /* 0x00a7380001367983 */ /* 0x000f220000100a00 */
[----:B------:R-:W-:-:S03]  /*f94f0*/  DADD R172, -R242, R10 ;  /* 0x00000000f2ac7229 */ /* 0x000fc6000000010a */
[----:B------:R0:W-:Y:S04]  /*f9500*/  STL.64 [R1+0x7de0], R132 ;  /* 0x007de08401007387 */ /* 0x0001e80000100a00 */
[----:B------:R-:W2:Y:S01]  /*f9510*/  LDL.64 R10, [R1+0x7d98] ;  /* 0x007d9800010a7983 */ /* 0x000ea20000100a00 */
[----:B------:R-:W-:-:S03]  /*f9520*/  UMOV UR59, 0x3dcaf023 ;  /* 0x3dcaf023003b7882 */ /* 0x000fc60000000000 */
[----:B------:R-:W2:Y:S01]  /*f9530*/  LDL.64 R62, [R1+0x7e18] ;  /* 0x007e1800013e7983 */ /* 0x000ea20000100a00 */
[----:B0-----:R-:W-:-:S03]  /*f9540*/  DFMA R132, R242, UR46, R248 ;  /* 0x0000002ef2847c2b */ /* 0x001fc600080000f8 */
[----:B------:R-:W-:Y:S04]  /*f9550*/  STL.64 [R1+0x79c0], R32 ;  /* 0x0079c02001007387 */ /* 0x000fe80000100a00 */
[----:B------:R-:W2:Y:S04]  /*f9560*/  LDL.64 R242, [R1+0x7dc0] ;  /* 0x007dc00001f27983 */ /* 0x000ea80000100a00 */
[----:B------:R-:W2:Y:S04]  /*f9570*/  LDL.64 R248, [R1+0xa930] ;  /* 0x00a9300001f87983 */ /* 0x000ea80000100a00 */
[----:B------:R-:W-:Y:S04]  /*f9580*/  STL.64 [R1+0x7998], R132 ;  /* 0x0079988401007387 */ /* 0x000fe80000100a00 */
[----:B------:R0:W-:Y:S04]  /*f9590*/  STL.64 [R1+0xad78], R132 ;  /* 0x00ad788401007387 */ /* 0x0001e80000100a00 */
[----:B------:R1:W-:Y:S04]  /*f95a0*/  STL.64 [R1+0x7758], R184 ;  /* 0x007758b801007387 */ /* 0x0003e80000100a00 */
[----:B------:R-:W2:Y:S04]  /*f95b0*/  LDL.LU.64 R160, [R1+0xaf28] ;  /* 0x00af280001a07983 */ /* 0x000ea80000300a00 */
[----:B0-----:R-:W2:Y:S01]  /*f95c0*/  LDL.LU.64 R132, [R1+0x7db8] ;  /* 0x007db80001847983 */ /* 0x001ea20000300a00 */
[----:B------:R-:W-:Y:S01]  /*f95d0*/  UMOV UR46, 0x3b645a1d ;  /* 0x3b645a1d002e7882 */ /* 0x000fe20000000000 */
[----:B------:R-:W-:-:S02]  /*f95e0*/  UMOV UR47, 0x3fd54fdf ;  /* 0x3fd54fdf002f7882 */ /* 0x000fc40000000000 */
[----:B------:R0:W-:Y:S04]  /*f95f0*/  STL.64 [R1+0x79b0], R172 ;  /* 0x0079b0ac01007387 */ /* 0x0001e80000100a00 */
[----:B-1----:R-:W2:Y:S04]  /*f9600*/  LDL.LU.64 R184, [R1+0xaf30] ;  /* 0x00af300001b87983 */ /* 0x002ea80000300a00 */
[----:B------:R-:W2:Y:S04]  /*f9610*/  LDL.LU.64 R180, [R1+0xaf20] ;  /* 0x00af200001b47983 */ /* 0x000ea80000300a00 */
[----:B0-----:R-:W2:Y:S04]  /*f9620*/  LDL.LU.64 R172, [R1+0x7cf8] ;  /* 0x007cf80001ac7983 */ /* 0x001ea80000300a00 */
[----:B------:R-:W2:Y:S01]  /*f9630*/  LDL.LU.64 R126, [R1+0xaf18] ;  /* 0x00af1800017e7983 */ /* 0x000ea20000300a00 */
[----:B----4-:R-:W-:-:S02]  /*f9640*/  DMUL R54, R54, R82 ;  /* 0x0000005236367228 */ /* 0x010fc40000000000 */
[----:B---3--:R-:W-:Y:S01]  /*f9650*/  DFMA R70, -R52, R244, R70 ;  /* 0x000000f43446722b */ /* 0x008fe20000000146 */
[----:B------:R-:W3:Y:S05]  /*f9660*/  LDL.LU.64 R82, [R1+0xaf10] ;  /* 0x00af100001527983 */ /* 0x000eea0000300a00 */
[----:B------:R-:W-:Y:S02]  /*f9670*/  DFMA R96, R54, UR46, R96 ;  /* 0x0000002e36607c2b */ /* 0x000fe40008000060 */
[----:B--2---:R-:W-:-:S06]  /*f9680*/  DMUL R248, R248, R242 ;  /* 0x000000f2f8f87228 */ /* 0x004fcc0000000000 */
[C---:B------:R-:W-:Y:S01]  /*f9690*/  DFMA R242, R2.reuse, R24, R96 ;  /* 0x0000001802f2722b */ /* 0x040fe20000000060 */
[----:B------:R-:W-:Y:S07]  /*f96a0*/  STL.64 [R1+0x1f8], R132 ;  /* 0x0001f88401007387 */ /* 0x000fee0000100a00 */
[----:B------:R-:W-:Y:S01]  /*f96b0*/  DFMA R242, R2, R26, R242 ;  /* 0x0000001a02f2722b */ /* 0x000fe200000000f2 */
[----:B------:R-:W-:Y:S04]  /*f96c0*/  STL.64 [R1+0xaec0], R54 ;  /* 0x00aec03601007387 */ /* 0x000fe80000100a00 */
[----:B------:R-:W2:Y:S03]  /*f96d0*/  LDL.64 R24, [R1+0x7e48] ;  /* 0x007e480001187983 */ /* 0x000ea60000100a00 */
[----:B------:R-:W-:Y:S01]  /*f96e0*/  DFMA R2, R18, R132, R242 ;  /* 0x000000841202722b */ /* 0x000fe200000000f2 */
[----:B------:R0:W-:Y:S06]  /*f96f0*/  STL.64 [R1+0x2f8], R38 ;  /* 0x0002f82601007387 */ /* 0x0001ec0000100a00 */
[----:B------:R1:W-:Y:S04]  /*f9700*/  STL.64 [R1+0x77a0], R2 ;  /* 0x0077a00201007387 */ /* 0x0003e80000100a00 */
[----:B------:R-:W4:Y:S01]  /*f9710*/  LDL.64 R242, [R1+0x588] ;  /* 0x0005880001f27983 */ /* 0x000f220000100a00 */
[----:B------:R-:W-:-:S02]  /*f9720*/  DFMA R96, R52, R244, -R226 ;  /* 0x000000f43460722b */ /* 0x000fc400000008e2 */
[----:B------:R-:W-:Y:S01]  /*f9730*/  DFMA R18, -R18, R132, R94 ;  /* 0x000000841212722b */ /* 0x000fe2000000015e */
[----:B0-----:R-:W3:Y:S04]  /*f9740*/  LDL.64 R38, [R1+0x9aa0] ;  /* 0x009aa00001267983 */ /* 0x001ee80000100a00 */
[----:B-1----:R-:W2:Y:S01]  /*f9750*/  LDL.64 R2, [R1+0xa5f8] ;  /* 0x00a5f80001027983 */ /* 0x002ea20000100a00 */
[----:B------:R-:W-:-:S03]  /*f9760*/  DMUL R244, R198, R248 ;  /* 0x000000f8c6f47228 */ /* 0x000fc60000000000 */
[----:B------:R0:W-:Y:S04]  /*f9770*/  STL.64 [R1+0x358], R172 ;  /* 0x000358ac01007387 */ /* 0x0001e80000100a00 */
[----:B------:R-:W3:Y:S01]  /*f9780*/  LDL.LU.64 R132, [R1+0x7810] ;  /* 0x0078100001847983 */ /* 0x000ee20000300a00 */
[----:B------:R-:W-:-:S08]  /*f9790*/  DADD R96, -R244, R96 ;  /* 0x00000000f4607229 */ /* 0x000fd00000000160 */
[----:B------:R-:W-:Y:S02]  /*f97a0*/  DFMA R94, R88, -R140, R96 ;  /* 0x8000008c585e722b */ /* 0x000fe40000000060 */
[----:B------:R-:W-:Y:S02]  /*f97b0*/  DFMA R96, R10, 1300, -R244 ;  /* 0x409450000a60782b */ /* 0x000fe400000008f4 */
[----:B0-----:R-:W-:Y:S01]  /*f97c0*/  DADD R172, R118, R16 ;  /* 0x0000000076ac7229 */ /* 0x001fe20000000010 */
[----:B------:R0:W-:Y:S04]  /*f97d0*/  STL.64 [R1+0x79a8], R18 ;  /* 0x0079a81201007387 */ /* 0x0001e80000100a00 */
[----:B------:R-:W3:Y:S01]  /*f97e0*/  LDL.64 R16, [R1+0xa6b8] ;  /* 0x00a6b80001107983 */ /* 0x000ee20000100a00 */
[----:B------:R-:W-:-:S03]  /*f97f0*/  DFMA R140, R78, -R68, R96 ;  /* 0x800000444e8c722b */ /* 0x000fc60000000060 */
[----:B------:R-:W3:Y:S01]  /*f9800*/  LDL.64 R118, [R1+0xa628] ;  /* 0x00a6280001767983 */ /* 0x000ee20000100a00 */
[----:B0-----:R-:W-:-:S03]  /*f9810*/  DFMA R18, R78, R68, R94 ;  /* 0x000000444e12722b */ /* 0x001fc6000000005e */
[----:B------:R-:W3:Y:S01]  /*f9820*/  LDL.64 R10, [R1+0x7e40] ;  /* 0x007e4000010a7983 */ /* 0x000ee20000100a00 */
[----:B------:R-:W-:Y:S02]  /*f9830*/  DFMA R68, R78, -R238, R246 ;  /* 0x800000ee4e44722b */ /* 0x000fe400000000f6 */
[----:B------:R-:W-:Y:S01]  /*f9840*/  DMUL R94, R172, UR58 ;  /* 0x0000003aac5e7c28 */ /* 0x000fe20008000000 */
[----:B------:R-:W3:Y:S07]  /*f9850*/  LDL.64 R246, [R1+0x7f28] ;  /* 0x007f280001f67983 */ /* 0x000eee0000100a00 */
[----:B------:R-:W-:-:S07]  /*f9860*/  DFMA R68, R66, R94, R68 ;  /* 0x0000005e4244722b */ /* 0x000fce0000000044 */
[----:B------:R-:W-:Y:S04]  /*f9870*/  STL.64 [R1+0x7748], R68 ;  /* 0x0077484401007387 */ /* 0x000fe80000100a00 */
[----:B------:R0:W-:Y:S04]  /*f9880*/  STL.64 [R1+0x7d40], R18 ;  /* 0x007d401201007387 */ /* 0x0001e80000100a00 */
[----:B0-----:R-:W3:Y:S04]  /*f9890*/  LDL.64 R18, [R1+0x9fd8] ;  /* 0x009fd80001127983 */ /* 0x001ee80000100a00 */
[----:B----4-:R2:W-:Y:S02]  /*f98a0*/  STL.64 [R1+0x7730], R242 ;  /* 0x007730f201007387 */ /* 0x0105e40000100a00 */
[----:B--2---:R-:W-:-:S08]  /*f98b0*/  DMUL R242, R2, R84 ;  /* 0x0000005402f27228 */ /* 0x004fd00000000000 */
[----:B------:R-:W-:Y:S02]  /*f98c0*/  DFMA R96, R52, R242, -R8 ;  /* 0x000000f23460722b */ /* 0x000fe40000000808 */
[----:B------:R-:W-:Y:S01]  /*f98d0*/  DMUL R2, R66, R94 ;  /* 0x0000005e42027228 */ /* 0x000fe20000000000 */
[----:B------:R-:W2:Y:S05]  /*f98e0*/  LDL.64 R94, [R1+0xaac8] ;  /* 0x00aac800015e7983 */ /* 0x000eaa0000100a00 */
[----:B------:R-:W-:Y:S02]  /*f98f0*/  DFMA R68, R78, R238, R96 ;  /* 0x000000ee4e44722b */ /* 0x000fe40000000060 */
[----:B---3--:R-:W-:Y:S01]  /*f9900*/  DMUL R16, R16, R84 ;  /* 0x0000005410107228 */ /* 0x008fe20000000000 */
[----:B------:R-:W2:Y:S04]  /*f9910*/  LDL.64 R96, [R1+0x7ea8] ;  /* 0x007ea80001607983 */ /* 0x000ea80000100a00 */
[----:B------:R-:W-:Y:S04]  /*f9920*/  STL.64 [R1+0x2b8], R198 ;  /* 0x0002b8c601007387 */ /* 0x000fe80000100a00 */
[----:B------:R0:W-:Y:S01]  /*f9930*/  STL.64 [R1+0x77d8], R16 ;  /* 0x0077d81001007387 */ /* 0x0001e20000100a00 */
[----:B------:R-:W-:Y:S01]  /*f9940*/  UMOV UR58, 0x4fdf3b64 ;  /* 0x4fdf3b64003a7882 */ /* 0x000fe20000000000 */
[----:B------:R-:W-:-:S02]  /*f9950*/  UMOV UR59, 0x3fee978d ;  /* 0x3fee978d003b7882 */ /* 0x000fc40000000000 */
[----:B------:R-:W-:Y:S04]  /*f9960*/  STL.64 [R1+0x7c88], R172 ;  /* 0x007c88ac01007387 */ /* 0x000fe80000100a00 */
[----:B------:R-:W3:Y:S01]  /*f9970*/  LDL.LU.64 R66, [R1+0xaf08] ;  /* 0x00af080001427983 */ /* 0x000ee20000300a00 */
[----:B--2---:R-:W-:Y:S02]  /*f9980*/  DMUL R96, R94, R96 ;  /* 0x000000605e607228 */ /* 0x004fe40000000000 */
[----:B------:R-:W-:Y:S01]  /*f9990*/  DFMA R94, R88, R16, -R2 ;  /* 0x00000010585e722b */ /* 0x000fe20000000802 */
[----:B0-----:R-:W-:Y:S02]  /*f99a0*/  IMAD.MOV.U32 R16, RZ, RZ, R190 ;  /* 0x000000ffff107224 */ /* 0x001fe400078e00be */
[----:B------:R-:W-:-:S05]  /*f99b0*/  IMAD.MOV.U32 R17, RZ, RZ, R191 ;  /* 0x000000ffff117224 */ /* 0x000fca00078e00bf */
[----:B------:R-:W-:Y:S02]  /*f99c0*/  DFMA R190, R172, -R18, R94 ;  /* 0x80000012acbe722b */ /* 0x000fe4000000005e */
[----:B------:R-:W2:Y:S01]  /*f99d0*/  LDL.64 R94, [R1+0xa728] ;  /* 0x00a72800015e7983 */ /* 0x000ea20000100a00 */
[----:B------:R-:W-:Y:S02]  /*f99e0*/  DFMA R68, R84, R62, R68 ;  /* 0x0000003e5444722b */ /* 0x000fe40000000044 */
[----:B------:R-:W-:Y:S01]  /*f99f0*/  DMUL R96, R162, R96 ;  /* 0x00000060a2607228 */ /* 0x000fe20000000000 */
[----:B------:R-:W-:Y:S01]  /*f9a00*/  MOV R74, R16 ;  /* 0x00000010004a7202 */ /* 0x000fe20000000f00 */
[----:B------:R-:W-:Y:S01]  /*f9a10*/  IMAD.MOV.U32 R75, RZ, RZ, R17 ;  /* 0x000000ffff4b7224 */ /* 0x000fe200078e0011 */
[----:B------:R-:W4:Y:S03]  /*f9a20*/  LDL.LU.64 R62, [R1+0xaf00] ;  /* 0x00af0000013e7983 */ /* 0x000f260000300a00 */
[-C--:B------:R-:W-:Y:S01]  /*f9a30*/  DFMA R162, -R20, R246.reuse, R68 ;  /* 0x000000f614a2722b */ /* 0x080fe20000000144 */
[----:B------:R-:W3:Y:S01]  /*f9a40*/  LDL.64 R16, [R1+0x7b08] ;  /* 0x007b080001107983 */ /* 0x000ee20000100a00 */
[----:B------:R-:W-:-:S03]  /*f9a50*/  DMUL R246, R118, R246 ;  /* 0x000000f676f67228 */ /* 0x000fc60000000000 */
[----:B------:R-:W4:Y:S01]  /*f9a60*/  LDL.64 R68, [R1+0xa998] ;  /* 0x00a9980001447983 */ /* 0x000f220000100a00 */
[----:B------:R-:W-:-:S03]  /*f9a70*/  DFMA R118, R198, R248, -R222 ;  /* 0x000000f8c676722b */ /* 0x000fc600000008de */
[----:B------:R-:W3:Y:S04]  /*f9a80*/  LDL.64 R248, [R1+0xaad0] ;  /* 0x00aad00001f87983 */ /* 0x000ee80000100a00 */
[----:B------:R0:W-:Y:S04]  /*f9a90*/  STL.64 [R1+0x79d8], R118 ;  /* 0x0079d87601007387 */ /* 0x0001e80000100a00 */
[----:B0-----:R-:W3:Y:S01]  /*f9aa0*/  LDL.64 R118, [R1+0x7b88] ;  /* 0x007b880001767983 */ /* 0x001ee20000100a00 */
[----:B--2---:R-:W-:-:S07]  /*f9ab0*/  DMUL R94, R94, R172 ;  /* 0x000000ac5e5e7228 */ /* 0x004fce0000000000 */
[----:B------:R0:W-:Y:S01]  /*f9ac0*/  STL.64 [R1+0xae48], R94 ;  /* 0x00ae485e01007387 */ /* 0x0001e20000100a00 */
[----:B------:R-:W-:Y:S02]  /*f9ad0*/  DADD R190, -R94, R190 ;  /* 0x000000005ebe7229 */ /* 0x000fe400000001be */
[----:B0-----:R-:W-:-:S05]  /*f9ae0*/  DFMA R94, R10, -R246, R162 ;  /* 0x800000f60a5e722b */ /* 0x001fca00000000a2 */
[----:B------:R-:W-:Y:S04]  /*f9af0*/  STL.64 [R1+0x7720], R190 ;  /* 0x007720be01007387 */ /* 0x000fe80000100a00 */
[----:B------:R-:W2:Y:S04]  /*f9b00*/  LDL.LU.64 R150, [R1+0x7720] ;  /* 0x0077200001967983 */ /* 0x000ea80000300a00 */
[----:B------:R0:W-:Y:S04]  /*f9b10*/  STL.64 [R1+0x7710], R94 ;  /* 0x0077105e01007387 */ /* 0x0001e80000100a00 */
[----:B------:R-:W2:Y:S01]  /*f9b20*/  LDL.LU.64 R54, [R1+0x7710] ;  /* 0x0077100001367983 */ /* 0x000ea20000300a00 */
[----:B----4-:R-:W-:-:S02]  /*f9b30*/  DMUL R68, R68, R198 ;  /* 0x000000c644447228 */ /* 0x010fc40000000000 */
[----:B------:R-:W-:Y:S01]  /*f9b40*/  DADD R132, R96, R132 ;  /* 0x0000000060847229 */ /* 0x000fe20000000084 */
[----:B------:R-:W4:Y:S01]  /*f9b50*/  LDL.LU.64 R198, [R1+0xaef8] ;  /* 0x00aef80001c67983 */ /* 0x000f220000300a00 */
[----:B0-----:R-:W-:-:S03]  /*f9b60*/  DFMA R94, R58, R176, R70 ;  /* 0x000000b03a5e722b */ /* 0x001fc60000000046 */
[----:B------:R-:W4:Y:S01]  /*f9b70*/  LDL.LU.64 R190, [R1+0xaef0] ;  /* 0x00aef00001be7983 */ /* 0x000f220000300a00 */
[----:B------:R-:W-:Y:S02]  /*f9b80*/  DFMA R10, R10, R246, R102 ;  /* 0x000000f60a0a722b */ /* 0x000fe40000000066 */
[----:B---3--:R-:W-:Y:S01]  /*f9b90*/  DMUL R248, R248, R172 ;  /* 0x000000acf8f87228 */ /* 0x008fe20000000000 */
[----:B------:R-:W3:Y:S01]  /*f9ba0*/  LDL.LU.64 R162, [R1+0xaee8] ;  /* 0x00aee80001a27983 */ /* 0x000ee20000300a00 */
[----:B------:R-:W-:-:S03]  /*f9bb0*/  DFMA R94, R38, R68, R94 ;  /* 0x00000044265e722b */ /* 0x000fc6000000005e */
[----:B------:R-:W3:Y:S03]  /*f9bc0*/  LDL.LU.64 R70, [R1+0xaee0] ;  /* 0x00aee00001467983 */ /* 0x000ee60000300a00 */
[CC--:B------:R-:W-:Y:S01]  /*f9bd0*/  DFMA R132, R188.reuse, R248.reuse, R132 ;  /* 0x000000f8bc84722b */ /* 0x0c0fe20000000084 */
[----:B------:R-:W3:Y:S01]  /*f9be0*/  LDL.LU.64 R176, [R1+0xaed8] ;  /* 0x00aed80001b07983 */ /* 0x000ee20000300a00 */
[----:B------:R-:W-:Y:S02]  /*f9bf0*/  DFMA R10, R188, -R248, R10 ;  /* 0x800000f8bc0a722b */ /* 0x000fe4000000000a */
[----:B------:R-:W-:Y:S01]  /*f9c00*/  DFMA R56, R58, -R74, R56 ;  /* 0x8000004a3a38722b */ /* 0x000fe20000000038 */
[----:B------:R-:W3:Y:S01]  /*f9c10*/  LDL.LU.64 R102, [R1+0xaed0] ;  /* 0x00aed00001667983 */ /* 0x000ee20000300a00 */
[CC--:B--2---:R-:W-:Y:S02]  /*f9c20*/  DFMA R150, R188.reuse, -R248.reuse, R150 ;  /* 0x800000f8bc96722b */ /* 0x0c4fe40000000096 */
[----:B------:R-:W-:-:S02]  /*f9c30*/  DFMA R54, R188, R248, R54 ;  /* 0x000000f8bc36722b */ /* 0x000fc40000000036 */
[----:B------:R-:W-:Y:S01]  /*f9c40*/  DADD R248, R224, R94 ;  /* 0x00000000e0f87229 */ /* 0x000fe2000000005e */
[----:B------:R-:W2:Y:S01]  /*f9c50*/  LDL.LU.64 R188, [R1+0x77f0] ;  /* 0x0077f00001bc7983 */ /* 0x000ea20000300a00 */
[----:B------:R-:W-:Y:S02]  /*f9c60*/  DFMA R224, R148, 0.25, R224 ;  /* 0x3fd0000094e0782b */ /* 0x000fe400000000e0 */
[----:B------:R-:W-:Y:S01]  /*f9c70*/  DFMA R56, -R58, R216, R56 ;  /* 0x000000d83a38722b */ /* 0x000fe20000000138 */
[----:B------:R-:W4:Y:S04]  /*f9c80*/  LDL.LU.64 R148, [R1+0x7800] ;  /* 0x0078000001947983 */ /* 0x000f280000300a00 */
[----:B------:R-:W3:Y:S01]  /*f9c90*/  LDL.64 R94, [R1+0x7ab8] ;  /* 0x007ab800015e7983 */ /* 0x000ee20000100a00 */
[----:B------:R-:W-:-:S02]  /*f9ca0*/  DADD R224, R90, R224 ;  /* 0x000000005ae07229 */ /* 0x000fc400000000e0 */
[----:B------:R-:W-:Y:S02]  /*f9cb0*/  DFMA R248, R52, -R118, R248 ;  /* 0x8000007634f8722b */ /* 0x000fe400000000f8 */
[----:B------:R-:W-:Y:S01]  /*f9cc0*/  DFMA R118, -R58, R216, -R114 ;  /* 0x000000d83a76722b */ /* 0x000fe20000000972 */
[----:B------:R-:W2:Y:S03]  /*f9cd0*/  LDL.LU.64 R114, [R1+0x8050] ;  /* 0x0080500001727983 */ /* 0x000ea60000300a00 */
[----:B------:R-:W-:Y:S02]  /*f9ce0*/  DFMA R24, R100, R24, R224 ;  /* 0x000000186418722b */ /* 0x000fe400000000e0 */
[----:B------:R-:W4:Y:S01]  /*f9cf0*/  LDL.64 R224, [R1+0x7e48] ;  /* 0x007e480001e07983 */ /* 0x000f220000100a00 */
[----:B------:R-:W-:Y:S02]  /*f9d00*/  DADD R248, R90, R248 ;  /* 0x000000005af87229 */ /* 0x000fe400000000f8 */
[----:B------:R-:W-:-:S02]  /*f9d10*/  DADD R56, R72, R56 ;  /* 0x0000000048387229 */ /* 0x000fc40000000038 */
[----:B--2---:R-:W-:Y:S01]  /*f9d20*/  DFMA R114, R58, R216, R114 ;  /* 0x000000d83a72722b */ /* 0x004fe20000000072 */
[----:B------:R-:W-:-:S03]  /*f9d30*/  IMAD.MOV.U32 R216, RZ, RZ, R74 ;  /* 0x000000ffffd87224 */ /* 0x000fc600078e004a */
[----:B----4-:R-:W-:Y:S01]  /*f9d40*/  DFMA R224, R100, R224, R248 ;  /* 0x000000e064e0722b */ /* 0x010fe200000000f8 */
[----:B------:R-:W-:Y:S01]  /*f9d50*/  MOV R217, R75 ;  /* 0x0000004b00d97202 */ /* 0x000fe20000000f00 */
[----:B------:R-:W2:Y:S02]  /*f9d60*/  LDL.LU.64 R248, [R1+0x7950] ;  /* 0x0079500001f87983 */ /* 0x000ea40000300a00 */
[----:B------:R-:W-:Y:S02]  /*f9d70*/  DADD R114, -R72, R114 ;  /* 0x0000000048727229 */ /* 0x000fe40000000172 */
[----:B------:R-:W-:Y:S01]  /*f9d80*/  DADD R24, R188, R24 ;  /* 0x00000000bc187229 */ /* 0x000fe20000000018 */
[----:B------:R0:W-:Y:S01]  /*f9d90*/  STL.64 [R1+0x7710], R132 ;  /* 0x0077108401007387 */ /* 0x0001e20000100a00 */
[----:B------:R-:W-:Y:S02]  /*f9da0*/  DFMA R216, R58, R216, -R72 ;  /* 0x000000d83ad8722b */ /* 0x000fe40000000848 */
[----:B------:R-:W-:Y:S01]  /*f9db0*/  DADD R72, R188, R224 ;  /* 0x00000000bc487229 */ /* 0x000fe200000000e0 */
[----:B------:R-:W4:Y:S04]  /*f9dc0*/  LDL.LU.64 R74, [R1+0x7820] ;  /* 0x00782000014a7983 */ /* 0x000f280000300a00 */
[----:B------:R-:W4:Y:S04]  /*f9dd0*/  LDL.64 R224, [R1+0xa868] ;  /* 0x00a8680001e07983 */ /* 0x000f280000100a00 */
[----:B0-----:R-:W4:Y:S01]  /*f9de0*/  LDL.64 R132, [R1+0x7e30] ;  /* 0x007e300001847983 */ /* 0x001f220000100a00 */
[----:B---3--:R-:W-:-:S02]  /*f9df0*/  DFMA R72, R94, R212, R72 ;  /* 0x000000d45e48722b */ /* 0x008fc40000000048 */
[----:B------:R-:W-:Y:S01]  /*f9e00*/  DFMA R118, R88, -R50, R118 ;  /* 0x800000325876722b */ /* 0x000fe20000000076 */
[----:B------:R-:W3:Y:S05]  /*f9e10*/  LDL.64 R188, [R1+0x7b20] ;  /* 0x007b200001bc7983 */ /* 0x000eea0000100a00 */
[----:B------:R-:W-:-:S08]  /*f9e20*/  DADD R72, R168, R72 ;  /* 0x00000000a8487229 */ /* 0x000fd00000000048 */
[----:B------:R-:W-:Y:S02]  /*f9e30*/  DADD R72, R124, R72 ;  /* 0x000000007c487229 */ /* 0x000fe40000000048 */
[----:B--2---:R-:W-:Y:S02]  /*f9e40*/  DFMA R216, -R88, R248, R216 ;  /* 0x000000f858d8722b */ /* 0x004fe400000001d8 */
[----:B----4-:R-:W-:Y:S01]  /*f9e50*/  DMUL R224, R224, R58 ;  /* 0x0000003ae0e07228 */ /* 0x010fe20000000000 */
[----:B------:R0:W-:Y:S05]  /*f9e60*/  STL.64 [R1+0xade8], R118 ;  /* 0x00ade87601007387 */ /* 0x0001ea0000100a00 */
[----:B------:R-:W-:Y:S01]  /*f9e70*/  DFMA R216, R88, -R50, R216 ;  /* 0x8000003258d8722b */ /* 0x000fe200000000d8 */
[----:B------:R1:W-:Y:S01]  /*f9e80*/  STL.64 [R1+0x7e28], R150 ;  /* 0x007e289601007387 */ /* 0x0003e20000100a00 */
[----:B------:R-:W-:-:S03]  /*f9e90*/  DMUL R224, R100, R224 ;  /* 0x000000e064e07228 */ /* 0x000fc60000000000 */
[----:B------:R2:W-:Y:S01]  /*f9ea0*/  STL.64 [R1+0x7e90], R54 ;  /* 0x007e903601007387 */ /* 0x0005e20000100a00 */
[----:B------:R-:W-:-:S03]  /*f9eb0*/  DFMA R72, R204, UR44, R72 ;  /* 0x0000002ccc487c2b */ /* 0x000fc60008000048 */
[----:B0-----:R-:W4:Y:S01]  /*f9ec0*/  LDL.LU.64 R118, [R1+0x7d88] ;  /* 0x007d880001767983 */ /* 0x001f220000300a00 */
[----:B------:R-:W-:-:S03]  /*f9ed0*/  DADD R56, -R224, R56 ;  /* 0x00000000e0387229 */ /* 0x000fc60000000138 */
[----:B-1----:R-:W4:Y:S01]  /*f9ee0*/  LDL.LU.64 R150, [R1+0xaec8] ;  /* 0x00aec80001967983 */ /* 0x002f220000300a00 */
[----:B------:R-:W-:Y:S02]  /*f9ef0*/  DFMA R248, R88, R248, -R224 ;  /* 0x000000f858f8722b */ /* 0x000fe400000008e0 */
[----:B------:R-:W-:Y:S01]  /*f9f00*/  DFMA R216, R224, 2, R216 ;  /* 0x40000000e0d8782b */ /* 0x000fe200000000d8 */
[----:B--2---:R-:W2:Y:S01]  /*f9f10*/  LDL.LU.64 R54, [R1+0xaec0] ;  /* 0x00aec00001367983 */ /* 0x004ea20000300a00 */
[----:B------:R-:W-:Y:S01]  /*f9f20*/  DADD R224, R148, R24 ;  /* 0x0000000094e07229 */ /* 0x000fe20000000018 */
[----:B------:R-:W-:Y:S01]  /*f9f30*/  UMOV UR44, 0xeb851eb8 ;  /* 0xeb851eb8002c7882 */ /* 0x000fe20000000000 */
[----:B------:R-:W-:Y:S01]  /*f9f40*/  UMOV UR45, 0x3ff23851 ;  /* 0x3ff23851002d7882 */ /* 0x000fe20000000000 */
[----:B------:R-:W-:Y:S01]  /*f9f50*/  DFMA R50, R88, R50, R114 ;  /* 0x000000325832722b */ /* 0x000fe20000000072 */
[----:B------:R-:W4:Y:S04]  /*f9f60*/  LDL.LU.64 R148, [R1+0x79c8] ;  /* 0x0079c80001947983 */ /* 0x000f280000300a00 */
[----:B------:R-:W-:Y:S01]  /*f9f70*/  DFMA R224, R218, UR36, R224 ;  /* 0x00000024dae07c2b */ /* 0x000fe200080000e0 */
[----:B------:R-:W2:Y:S01]  /*f9f80*/  LDL.LU.64 R114, [R1+0x7910] ;  /* 0x0079100001727983 */ /* 0x000ea20000300a00 */
[----:B------:R-:W-:-:S03]  /*f9f90*/  DFMA R56, R58, -R132, R56 ;  /* 0x800000843a38722b */ /* 0x000fc60000000038 */
[----:B------:R0:W-:Y:S03]  /*f9fa0*/  STL.64 [R1+0x77c0], R50 ;  /* 0x0077c03201007387 */ /* 0x0001e60000100a00 */
[----:B------:R-:W-:Y:S01]  /*f9fb0*/  DFMA R224, R94, -R212, R224 ;  /* 0x800000d45ee0722b */ /* 0x000fe200000000e0 */
[----:B------:R-:W4:Y:S01]  /*f9fc0*/  LDL.64 R132, [R1+0x7ae8] ;  /* 0x007ae80001847983 */ /* 0x000f220000100a00 */
[----:B------:R-:W-:Y:S02]  /*f9fd0*/  DADD R56, -R108, R56 ;  /* 0x000000006c387229 */ /* 0x000fe40000000138 */
[----:B------:R-:W-:Y:S01]  /*f9fe0*/  DFMA R72, R52, -R74, R72 ;  /* 0x8000004a3448722b */ /* 0x000fe20000000048 */
[----:B------:R-:W2:Y:S03]  /*f9ff0*/  LDL.LU.64 R94, [R1+0x7d98] ;  /* 0x007d9800015e7983 */ /* 0x000ea60000300a00 */
[----:B------:R-:W-:Y:S01]  /*fa000*/  DADD R224, -R168, R224 ;  /* 0x00000000a8e07229 */ /* 0x000fe200000001e0 */
[----:B------:R-:W2:Y:S01]  /*fa010*/  LDL.LU.64 R24, [R1+0xaeb8] ;  /* 0x00aeb80001187983 */ /* 0x000ea20000300a00 */
[----:B------:R-:W-:-:S02]  /*fa020*/  DFMA R248, -R100, R240, R248 ;  /* 0x000000f064f8722b */ /* 0x000fc400000001f8 */
[----:B------:R-:W-:Y:S01]  /*fa030*/  DFMA R216, -R100, R240, R216 ;  /* 0x000000f064d8722b */ /* 0x000fe200000001d8 */
[----:B------:R-:W2:Y:S03]  /*fa040*/  LDL.LU.64 R124, [R1+0xaea8] ;  /* 0x00aea800017c7983 */ /* 0x000ea60000300a00 */
[----:B------:R-:W-:Y:S01]  /*fa050*/  DFMA R224, R204, UR44, R224 ;  /* 0x0000002ccce07c2b */ /* 0x000fe200080000e0 */
[----:B------:R-:W2:Y:S07]  /*fa060*/  LDL.LU.64 R212, [R1+0xae98] ;  /* 0x00ae980001d47983 */ /* 0x000eae0000300a00 */
[----:B0-----:R-:W-:-:S02]  /*fa070*/  DFMA R50, R110, 0.75, R224 ;  /* 0x3fe800006e32782b */ /* 0x001fc400000000e0 */
[----:B------:R-:W4:Y:S01]  /*fa080*/  LDL.LU.64 R224, [R1+0x7920] ;  /* 0x0079200001e07983 */ /* 0x000f220000300a00 */
[----:B------:R-:W-:Y:S02]  /*fa090*/  DFMA R56, R58, -R48, R56 ;  /* 0x800000303a38722b */ /* 0x000fe40000000038 */
[----:B------:R-:W-:Y:S01]  /*fa0a0*/  DADD R72, R166, R72 ;  /* 0x00000000a6487229 */ /* 0x000fe20000000048 */
[----:B------:R0:W-:Y:S04]  /*fa0b0*/  STL.64 [R1+0x7880], R248 ;  /* 0x007880f801007387 */ /* 0x0001e80000100a00 */
[----:B------:R1:W-:Y:S01]  /*fa0c0*/  STL.64 [R1+0x7768], R216 ;  /* 0x007768d801007387 */ /* 0x0003e20000100a00 */
[----:B------:R-:W-:Y:S02]  /*fa0d0*/  DFMA R56, R58, -R186, R56 ;  /* 0x800000ba3a38722b */ /* 0x000fe40000000038 */
[----:B---3--:R-:W-:Y:S01]  /*fa0e0*/  DFMA R72, R100, R188, R72 ;  /* 0x000000bc6448722b */ /* 0x008fe20000000048 */
[----:B------:R-:W-:Y:S01]  /*fa0f0*/  IMAD.MOV.U32 R240, RZ, RZ, R74 ;  /* 0x000000fffff07224 */ /* 0x000fe200078e004a */
[----:B------:R-:W3:Y:S04]  /*fa100*/  LDL.LU.64 R188, [R1+0x7ca0] ;  /* 0x007ca00001bc7983 */ /* 0x000ee80000300a00 */
[----:B------:R-:W-:Y:S01]  /*fa110*/  DFMA R56, R88, R16, R56 ;  /* 0x000000105838722b */ /* 0x000fe20000000038 */
[----:B0-----:R-:W3:Y:S01]  /*fa120*/  LDL.LU.64 R248, [R1+0x79b8] ;  /* 0x0079b80001f87983 */ /* 0x001ee20000300a00 */
[----:B------:R-:W-:-:S03]  /*fa130*/  DADD R72, R110, R72 ;  /* 0x000000006e487229 */ /* 0x000fc60000000048 */
[----:B------:R-:W3:Y:S03]  /*fa140*/  LDL.LU.64 R110, [R1+0x7738] ;  /* 0x00773800016e7983 */ /* 0x000ee60000300a00 */
[----:B------:R-:W-:Y:S01]  /*fa150*/  DADD R56, R226, R56 ;  /* 0x00000000e2387229 */ /* 0x000fe20000000038 */
[----:B-1----:R-:W3:Y:S04]  /*fa160*/  LDL.LU.64 R216, [R1+0x7b88] ;  /* 0x007b880001d87983 */ /* 0x002ee80000300a00 */
[----:B------:R-:W3:Y:S03]  /*fa170*/  LDL.LU.64 R226, [R1+0x7b18] ;  /* 0x007b180001e27983 */ /* 0x000ee60000300a00 */
[----:B------:R-:W-:Y:S01]  /*fa180*/  DADD R56, R244, R56 ;  /* 0x00000000f4387229 */ /* 0x000fe20000000038 */
[----:B------:R-:W-:Y:S01]  /*fa190*/  IMAD.MOV.U32 R241, RZ, RZ, R75 ;  /* 0x000000fffff17224 */ /* 0x000fe200078e004b */
[----:B------:R-:W3:Y:S04]  /*fa1a0*/  LDL.LU.64 R244, [R1+0x7b68] ;  /* 0x007b680001f47983 */ /* 0x000ee80000300a00 */
[----:B------:R-:W3:Y:S04]  /*fa1b0*/  LDL.LU.64 R16, [R1+0x7dc0] ;  /* 0x007dc00001107983 */ /* 0x000ee80000300a00 */
[----:B----4-:R0:W-:Y:S04]  /*fa1c0*/  STL.64 [R1+0x400], R224 ;  /* 0x000400e001007387 */ /* 0x0101e80000100a00 */
[----:B------:R1:W-:Y:S01]  /*fa1d0*/  STL.64 [R1+0x77f0], R56 ;  /* 0x0077f03801007387 */ /* 0x0003e20000100a00 */
[----:B------:R-:W-:-:S02]  /*fa1e0*/  DFMA R50, R132, R148, R50 ;  /* 0x000000948432722b */ /* 0x000fc40000000032 */
[----:B--2---:R-:W-:Y:S01]  /*fa1f0*/  DFMA R40, R94, -1300, R40 ;  /* 0xc09450005e28782b */ /* 0x004fe20000000028 */
[----:B------:R-:W-:Y:S01]  /*fa200*/  UMOV UR44, 0x7fdfbfd ;  /* 0x07fdfbfd002c7882 */ /* 0x000fe20000000000 */
[----:B------:R-:W-:Y:S01]  /*fa210*/  UMOV UR45, 0x3d87bfdc ;  /* 0x3d87bfdc002d7882 */ /* 0x000fe20000000000 */
[----:B------:R-:W2:Y:S04]  /*fa220*/  LDL.LU.64 R48, [R1+0xaeb0] ;  /* 0x00aeb00001307983 */ /* 0x000ea80000300a00 */
[----:B0-----:R-:W4:Y:S01]  /*fa230*/  LDL.64 R224, [R1+0x9fe0] ;  /* 0x009fe00001e07983 */ /* 0x001f220000100a00 */
[----:B-1----:R-:W-:-:S03]  /*fa240*/  DFMA R56, R52, R240, -R228 ;  /* 0x000000f03438722b */ /* 0x002fc600000008e4 */
[----:B------:R-:W2:Y:S01]  /*fa250*/  LDL.LU.64 R186, [R1+0xaea0] ;  /* 0x00aea00001ba7983 */ /* 0x000ea20000300a00 */
[----:B---3--:R-:W-:-:S03]  /*fa260*/  DADD R110, -R204, R110 ;  /* 0x00000000cc6e7229 */ /* 0x008fc6000000016e */
[----:B------:R0:W-:Y:S01]  /*fa270*/  STL.64 [R1+0x7db8], R56 ;  /* 0x007db83801007387 */ /* 0x0001e20000100a00 */
[----:B------:R-:W-:-:S03]  /*fa280*/  DFMA R216, R52, R216, -R218 ;  /* 0x000000d834d8722b */ /* 0x000fc600000008da */
[----:B------:R-:W-:Y:S01]  /*fa290*/  STL.64 [R1+0x7930], R40 ;  /* 0x0079302801007387 */ /* 0x000fe20000100a00 */
[----:B------:R-:W-:-:S03]  /*fa2a0*/  DADD R110, R220, R110 ;  /* 0x00000000dc6e7229 */ /* 0x000fc6000000006e */
[----:B------:R-:W-:Y:S01]  /*fa2b0*/  STL.64 [R1+0xae58], R40 ;  /* 0x00ae582801007387 */ /* 0x000fe20000100a00 */
[----:B0-----:R-:W-:-:S03]  /*fa2c0*/  DFMA R56, R52, -R248, R72 ;  /* 0x800000f83438722b */ /* 0x001fc60000000048 */
[----:B------:R-:W3:Y:S01]  /*fa2d0*/  LDL.64 R218, [R1+0x8000] ;  /* 0x0080000001da7983 */ /* 0x000ee20000100a00 */
[----:B------:R-:W-:Y:S02]  /*fa2e0*/  DFMA R72, R78, -R214, R220 ;  /* 0x800000d64e48722b */ /* 0x000fe400000000dc */
[CC--:B------:R-:W-:Y:S01]  /*fa2f0*/  DFMA R248, R132.reuse, R114.reuse, R50 ;  /* 0x0000007284f8722b */ /* 0x0c0fe20000000032 */
[----:B------:R0:W-:Y:S04]  /*fa300*/  STL.64 [R1+0x7708], R110 ;  /* 0x0077086e01007387 */ /* 0x0001e80000100a00 */
[----:B------:R1:W-:Y:S01]  /*fa310*/  STL.64 [R1+0x7808], R216 ;  /* 0x007808d801007387 */ /* 0x0003e20000100a00 */
[----:B------:R-:W-:Y:S02]  /*fa320*/  DFMA R50, R132, R114, R72 ;  /* 0x000000728432722b */ /* 0x000fe40000000048 */
[----:B------:R-:W-:Y:S01]  /*fa330*/  DADD R72, -R220, R56 ;  /* 0x00000000dc487229 */ /* 0x000fe20000000138 */
[----:B------:R-:W2:Y:S04]  /*fa340*/  LDL.LU.64 R214, [R1+0x7c68] ;  /* 0x007c680001d67983 */ /* 0x000ea80000300a00 */
[----:B------:R-:W3:Y:S03]  /*fa350*/  LDL.LU.64 R220, [R1+0x7f08] ;  /* 0x007f080001dc7983 */ /* 0x000ee60000300a00 */
[----:B0-----:R-:W-:Y:S01]  /*fa360*/  DFMA R110, R132, R148, R72 ;  /* 0x00000094846e722b */ /* 0x001fe20000000048 */
[----:B-1----:R-:W3:Y:S04]  /*fa370*/  LDL.64 R216, [R1+0x7868] ;  /* 0x0078680001d87983 */ /* 0x002ee80000100a00 */
[----:B------:R0:W-:Y:S04]  /*fa380*/  STL.64 [R1+0x7b88], R50 ;  /* 0x007b883201007387 */ /* 0x0001e80000100a00 */
[----:B------:R1:W-:Y:S04]  /*fa390*/  STL.64 [R1+0x230], R16 ;  /* 0x0002301001007387 */ /* 0x0003e80000100a00 */
[----:B------:R-:W2:Y:S01]  /*fa3a0*/  LDL.64 R228, [R1+0x77e8] ;  /* 0x0077e80001e47983 */ /* 0x000ea20000100a00 */
[----:B0-----:R-:W-:-:S03]  /*fa3b0*/  DFMA R50, R78, -R226, R118 ;  /* 0x800000e24e32722b */ /* 0x001fc60000000076 */
[----:B------:R-:W2:Y:S04]  /*fa3c0*/  LDL.LU.64 R132, [R1+0x78a0] ;  /* 0x0078a00001847983 */ /* 0x000ea80000300a00 */
[----:B------:R-:W2:Y:S04]  /*fa3d0*/  LDL.LU.64 R118, [R1+0x7a38] ;  /* 0x007a380001767983 */ /* 0x000ea80000300a00 */
[----:B-1----:R-:W2:Y:S04]  /*fa3e0*/  LDL.64 R16, [R1+0x98b0] ;  /* 0x0098b00001107983 */ /* 0x002ea80000100a00 */
[----:B------:R-:W2:Y:S04]  /*fa3f0*/  LDL.LU.64 R240, [R1+0x7e08] ;  /* 0x007e080001f07983 */ /* 0x000ea80000300a00 */
[----:B------:R-:W2:Y:S04]  /*fa400*/  LDL.LU.64 R114, [R1+0x7730] ;  /* 0x0077300001727983 */ /* 0x000ea80000300a00 */
[----:B------:R-:W2:Y:S01]  /*fa410*/  LDL.LU.64 R74, [R1+0xae90] ;  /* 0x00ae9000014a7983 */ /* 0x000ea20000300a00 */
[----:B----4-:R-:W-:-:S03]  /*fa420*/  DMUL R56, R224, R244 ;  /* 0x000000f4e0387228 */ /* 0x010fc60000000000 */
[----:B------:R0:W-:Y:S01]  /*fa430*/  STL.64 [R1+0x2a0], R94 ;  /* 0x0002a05e01007387 */ /* 0x0001e20000100a00 */
[----:B------:R-:W-:-:S03]  /*fa440*/  DFMA R110, R144, UR42, R110 ;  /* 0x0000002a906e7c2b */ /* 0x000fc6000800006e */
[----:B------:R-:W4:Y:S01]  /*fa450*/  LDL.64 R226, [R1+0x7b50] ;  /* 0x007b500001e27983 */ /* 0x000f220000100a00 */
[----:B------:R-:W-:-:S03]  /*fa460*/  DMUL R56, R52, R56 ;  /* 0x0000003834387228 */ /* 0x000fc60000000000 */
[----:B------:R-:W4:Y:S04]  /*fa470*/  LDL.LU.64 R148, [R1+0x7848] ;  /* 0x0078480001947983 */ /* 0x000f280000300a00 */
[----:B0-----:R-:W4:Y:S01]  /*fa480*/  LDL.LU.64 R94, [R1+0x7bb0] ;  /* 0x007bb000015e7983 */ /* 0x001f220000300a00 */
[----:B------:R-:W-:-:S08]  /*fa490*/  DFMA R72, R34, UR42, -R56 ;  /* 0x0000002a22487c2b */ /* 0x000fd00008000838 */
[----:B------:R-:W-:-:S08]  /*fa4a0*/  DADD R72, -R152, R72 ;  /* 0x0000000098487229 */ /* 0x000fd00000000148 */
[----:B------:R-:W-:-:S08]  /*fa4b0*/  DADD R72, -R200, R72 ;  /* 0x00000000c8487229 */ /* 0x000fd00000000148 */
[----:B------:R-:W-:Y:S02]  /*fa4c0*/  DFMA R34, R230, UR36, R72 ;  /* 0x00000024e6227c2b */ /* 0x000fe40008000048 */
[----:B------:R-:W2:Y:S01]  /*fa4d0*/  LDL.LU.64 R72, [R1+0x7c28] ;  /* 0x007c280001487983 */ /* 0x000ea20000300a00 */
[----:B------:R-:W-:Y:S01]  /*fa4e0*/  DADD R40, R56, -R230 ;  /* 0x0000000038287229 */ /* 0x000fe200000008e6 */
[----:B------:R-:W-:Y:S01]  /*fa4f0*/  UMOV UR42, 0xa3d70a4 ;  /* 0x0a3d70a4002a7882 */ /* 0x000fe20000000000 */
[----:B------:R-:W-:Y:S01]  /*fa500*/  UMOV UR43, 0x3fd0a3d7 ;  /* 0x3fd0a3d7002b7882 */ /* 0x000fe20000000000 */
[----:B------:R-:W-:Y:S04]  /*fa510*/  STL.64 [R1+0x2e0], R188 ;  /* 0x0002e0bc01007387 */ /* 0x000fe80000100a00 */
[----:B------:R0:W-:Y:S01]  /*fa520*/  STL.64 [R1+0x7d88], R40 ;  /* 0x007d882801007387 */ /* 0x0001e20000100a00 */
[----:B------:R-:W-:-:S03]  /*fa530*/  DFMA R110, R202, UR42, R110 ;  /* 0x0000002aca6e7c2b */ /* 0x000fc6000800006e */
[----:B------:R1:W-:Y:S04]  /*fa540*/  STL.128 [R1+0xacd0], R32 ;  /* 0x00acd02001007387 */ /* 0x0003e80000100c00 */
[----:B------:R-:W-:Y:S04]  /*fa550*/  STL.64 [R1+0x79c8], R34 ;  /* 0x0079c82201007387 */ /* 0x000fe80000100a00 */
[----:B0-----:R-:W4:Y:S01]  /*fa560*/  LDL.64 R40, [R1+0xa800] ;  /* 0x00a8000001287983 */ /* 0x001f220000100a00 */
[----:B------:R-:W-:Y:S02]  /*fa570*/  DADD R56, -R56, R110 ;  /* 0x0000000038387229 */ /* 0x000fe4000000016e */
[----:B------:R-:W-:Y:S01]  /*fa580*/  DADD R188, R222, R140 ;  /* 0x00000000debc7229 */ /* 0x000fe2000000008c */
[----:B------:R-:W4:Y:S04]  /*fa590*/  LDL.64 R230, [R1+0x77d0] ;  /* 0x0077d00001e67983 */ /* 0x000f280000100a00 */
[----:B------:R3:W-:Y:S04]  /*fa5a0*/  STL.64 [R1+0x7700], R56 ;  /* 0x0077003801007387 */ /* 0x0007e80000100a00 */
[----:B-1----:R-:W4:Y:S04]  /*fa5b0*/  LDL.64 R32, [R1+0x7d90] ;  /* 0x007d900001207983 */ /* 0x002f280000100a00 */
[----:B------:R-:W4:Y:S01]  /*fa5c0*/  LDL.64 R140, [R1+0x9b20] ;  /* 0x009b2000018c7983 */ /* 0x000f220000100a00 */
[----:B---3--:R-:W-:-:S03]  /*fa5d0*/  DADD R56, R216, R220 ;  /* 0x00000000d8387229 */ /* 0x008fc600000000dc */
[----:B------:R-:W3:Y:S04]  /*fa5e0*/  LDL.LU.64 R216, [R1+0x7788] ;  /* 0x0077880001d87983 */ /* 0x000ee80000300a00 */
[----:B--2---:R-:W-:Y:S04]  /*fa5f0*/  STL.64 [R1+0x270], R72 ;  /* 0x0002704801007387 */ /* 0x004fe80000100a00 */
[----:B------:R-:W-:Y:S04]  /*fa600*/  STL.64 [R1+0x3a8], R214 ;  /* 0x0003a8d601007387 */ /* 0x000fe80000100a00 */
[----:B------:R0:W-:Y:S04]  /*fa610*/  STL.64 [R1+0x3c8], R118 ;  /* 0x0003c87601007387 */ /* 0x0001e80000100a00 */
[----:B0-----:R-:W2:Y:S01]  /*fa620*/  LDL.LU.64 R118, [R1+0x7ea0] ;  /* 0x007ea00001767983 */ /* 0x001ea20000300a00 */
[----:B------:R-:W-:Y:S01]  /*fa630*/  UMOV UR42, 0x5c28f5c3 ;  /* 0x5c28f5c3002a7882 */ /* 0x000fe20000000000 */
[----:B------:R-:W-:Y:S01]  /*fa640*/  UMOV UR43, 0x3fc1c28f ;  /* 0x3fc1c28f002b7882 */ /* 0x000fe20000000000 */
[----:B------:R-:W-:-:S02]  /*fa650*/  DFMA R56, R16, R218, R56 ;  /* 0x000000da1038722b */ /* 0x000fc40000000038 */
[----:B------:R-:W-:-:S06]  /*fa660*/  DFMA R50, R204, UR42, R50 ;  /* 0x0000002acc327c2b */ /* 0x000fcc0008000032 */
[----:B------:R-:W-:Y:S02]  /*fa670*/  DFMA R36, -R36, R4, R56 ;  /* 0x000000042424722b */ /* 0x000fe40000000138 */
[----:B------:R-:W-:Y:S02]  /*fa680*/  DFMA R50, R112, UR52, R50 ;  /* 0x0000003470327c2b */ /* 0x000fe40008000032 */
[----:B----4-:R-:W-:-:S06]  /*fa690*/  DMUL R56, R40, R94 ;  /* 0x0000005e28387228 */ /* 0x010fcc0000000000 */
[----:B------:R-:W-:Y:S02]  /*fa6a0*/  DFMA R50, R106, -R228, R50 ;  /* 0x800000e46a32722b */ /* 0x000fe40000000032 */
[----:B------:R-:W-:Y:S01]  /*fa6b0*/  DMUL R72, R52, R56 ;  /* 0x0000003834487228 */ /* 0x000fe20000000000 */
[----:B------:R0:W-:Y:S01]  /*fa6c0*/  STL.64 [R1+0x2b0], R4 ;  /* 0x0002b00401007387 */ /* 0x0001e20000100a00 */
[----:B------:R-:W-:Y:S01]  /*fa6d0*/  DFMA R110, R78, -R132, -R170 ;  /* 0x800000844e6e722b */ /* 0x000fe200000008aa */
[----:B------:R-:W-:Y:S01]  /*fa6e0*/  UMOV UR42, 0xcccccccd ;  /* 0xcccccccd002a7882 */ /* 0x000fe20000000000 */
[----:B------:R-:W-:Y:S01]  /*fa6f0*/  UMOV UR43, 0x3fe4cccc ;  /* 0x3fe4cccc002b7882 */ /* 0x000fe20000000000 */
[----:B------:R-:W-:Y:S01]  /*fa700*/  DADD R218, R114, R32 ;  /* 0x0000000072da7229 */ /* 0x000fe20000000020 */
[----:B------:R-:W4:Y:S02]  /*fa710*/  LDL.LU.64 R132, [R1+0x7d28] ;  /* 0x007d280001847983 */ /* 0x000f240000300a00 */
[----:B------:R-:W-:-:S02]  /*fa720*/  DFMA R56, R78, R226, -R72 ;  /* 0x000000e24e38722b */ /* 0x000fc40000000848 */
[----:B------:R1:W-:Y:S01]  /*fa730*/  STL.64 [R1+0xadf0], R36 ;  /* 0x00adf02401007387 */ /* 0x0003e20000100a00 */
[----:B0-----:R-:W-:-:S03]  /*fa740*/  DADD R4, -R250, R50 ;  /* 0x00000000fa047229 */ /* 0x001fc60000000132 */
[----:B------:R-:W4:Y:S01]  /*fa750*/  LDL.LU.64 R228, [R1+0x7ba0] ;  /* 0x007ba00001e47983 */ /* 0x000f220000300a00 */
[----:B------:R-:W-:Y:S02]  /*fa760*/  DMUL R50, R224, R240 ;  /* 0x000000f0e0327228 */ /* 0x000fe40000000000 */
[----:B------:R-:W-:Y:S01]  /*fa770*/  DFMA R110, R112, UR42, R110 ;  /* 0x0000002a706e7c2b */ /* 0x000fe2000800006e */
[----:B------:R-:W-:Y:S01]  /*fa780*/  UMOV UR42, 0x33333333 ;  /* 0x33333333002a7882 */ /* 0x000fe20000000000 */
[----:B------:R-:W-:Y:S01]  /*fa790*/  UMOV UR43, 0x40013333 ;  /* 0x40013333002b7882 */ /* 0x000fe20000000000 */
[----:B---3--:R-:W-:Y:S01]  /*fa7a0*/  DMUL R226, R94, R216 ;  /* 0x000000d85ee27228 */ /* 0x008fe20000000000 */
[----:B------:R-:W3:Y:S01]  /*fa7b0*/  LDL.LU.64 R224, [R1+0x7cd0] ;  /* 0x007cd00001e07983 */ /* 0x000ee20000300a00 */
[----:B------:R-:W-:Y:S02]  /*fa7c0*/  DADD R214, -R60, R56 ;  /* 0x000000003cd67229 */ /* 0x000fe40000000138 */
[----:B------:R-:W-:Y:S01]  /*fa7d0*/  DMUL R220, R52, R50 ;  /* 0x0000003234dc7228 */ /* 0x000fe20000000000 */
[----:B-1----:R-:W3:Y:S01]  /*fa7e0*/  LDL.64 R36, [R1+0x78f8] ;  /* 0x0078f80001247983 */ /* 0x002ee20000100a00 */
[----:B------:R-:W-:-:S02]  /*fa7f0*/  DMUL R56, R140, UR42 ;  /* 0x0000002a8c387c28 */ /* 0x000fc40008000000 */
[----:B------:R-:W-:Y:S01]  /*fa800*/  DFMA R32, R52, R50, -R232 ;  /* 0x000000323420722b */ /* 0x000fe200000008e8 */
[----:B------:R0:W-:Y:S04]  /*fa810*/  STL.64 [R1+0x2e8], R244 ;  /* 0x0002e8f401007387 */ /* 0x0001e80000100a00 */
[----:B------:R-:W3:Y:S01]  /*fa820*/  LDL.64 R50, [R1+0xa6f0] ;  /* 0x00a6f00001327983 */ /* 0x000ee20000100a00 */
[----:B------:R-:W-:Y:S02]  /*fa830*/  DFMA R222, R60, UR58, R110 ;  /* 0x0000003a3cde7c2b */ /* 0x000fe4000800006e */
[----:B------:R-:W-:Y:S01]  /*fa840*/  DFMA R110, R94, R216, R226 ;  /* 0x000000d85e6e722b */ /* 0x000fe200000000e2 */
[----:B------:R-:W-:Y:S01]  /*fa850*/  STL.64 [R1+0x7950], R188 ;  /* 0x007950bc01007387 */ /* 0x000fe20000100a00 */
[----:B------:R-:W-:-:S02]  /*fa860*/  DMUL R56, R56, R218 ;  /* 0x000000da38387228 */ /* 0x000fc40000000000 */
[----:B------:R-:W-:Y:S01]  /*fa870*/  DFMA R114, R78, R148, -R220 ;  /* 0x000000944e72722b */ /* 0x000fe200000008dc */
[----:B0-----:R-:W3:Y:S04]  /*fa880*/  LDL.64 R244, [R1+0x7e88] ;  /* 0x007e880001f47983 */ /* 0x001ee80000100a00 */
[----:B------:R-:W3:Y:S03]  /*fa890*/  LDL.64 R148, [R1+0x7918] ;  /* 0x0079180001947983 */ /* 0x000ee60000100a00 */
[----:B------:R-:W-:Y:S01]  /*fa8a0*/  DADD R114, -R154, R114 ;  /* 0x000000009a727229 */ /* 0x000fe20000000172 */
[----:B------:R-:W-:Y:S01]  /*fa8b0*/  STL.64 [R1+0xae88], R188 ;  /* 0x00ae88bc01007387 */ /* 0x000fe20000100a00 */
[----:B------:R-:W-:-:S03]  /*fa8c0*/  DFMA R34, R232, UR60, -R56 ;  /* 0x0000003ce8227c2b */ /* 0x000fc60008000838 */
[----:B------:R-:W3:Y:S03]  /*fa8d0*/  LDL.64 R250, [R1+0x7b60] ;  /* 0x007b600001fa7983 */ /* 0x000ee60000100a00 */
[----:B------:R-:W-:Y:S01]  /*fa8e0*/  DFMA R40, R232, UR34, R114 ;  /* 0x00000022e8287c2b */ /* 0x000fe20008000072 */
[----:B------:R-:W3:Y:S04]  /*fa8f0*/  LDL.LU.64 R232, [R1+0x7d68] ;  /* 0x007d680001e87983 */ /* 0x000ee80000300a00 */
[----:B------:R0:W-:Y:S04]  /*fa900*/  STL.64 [R1+0x318], R240 ;  /* 0x000318f001007387 */ /* 0x0001e80000100a00 */
[----:B------:R1:W-:Y:S04]  /*fa910*/  STL.64 [R1+0x79b8], R40 ;  /* 0x0079b82801007387 */ /* 0x0003e80000100a00 */
[----:B------:R-:W3:Y:S04]  /*fa920*/  LDL.64 R114, [R1+0x7750] ;  /* 0x0077500001727983 */ /* 0x000ee80000100a00 */
[----:B0-----:R-:W3:Y:S04]  /*fa930*/  LDL.64 R240, [R1+0x7ab8] ;  /* 0x007ab80001f07983 */ /* 0x001ee80000100a00 */
[----:B-1----:R-:W3:Y:S01]  /*fa940*/  LDL.64 R40, [R1+0x78b0] ;  /* 0x0078b00001287983 */ /* 0x002ee20000100a00 */
[----:B--2---:R-:W-:-:S03]  /*fa950*/  DFMA R216, R16, R182, R118 ;  /* 0x000000b610d8722b */ /* 0x004fc60000000076 */
[----:B------:R-:W2:Y:S04]  /*fa960*/  LDL.64 R188, [R1+0x7da0] ;  /* 0x007da00001bc7983 */ /* 0x000ea80000100a00 */
[----:B------:R-:W2:Y:S01]  /*fa970*/  LDL.LU.64 R118, [R1+0x7ec0] ;  /* 0x007ec00001767983 */ /* 0x000ea20000300a00 */
[----:B------:R-:W-:-:S03]  /*fa980*/  DFMA R182, R56, 2, R216 ;  /* 0x4000000038b6782b */ /* 0x000fc600000000d8 */
[----:B------:R-:W2:Y:S04]  /*fa990*/  LDL.64 R216, [R1+0xa5e8] ;  /* 0x00a5e80001d87983 */ /* 0x000ea80000100a00 */
[----:B------:R-:W2:Y:S04]  /*fa9a0*/  LDL.64 R56, [R1+0xaae0] ;  /* 0x00aae00001387983 */ /* 0x000ea80000100a00 */
[----:B------:R0:W-:Y:S04]  /*fa9b0*/  STL.64 [R1+0x7920], R34 ;  /* 0x0079202201007387 */ /* 0x0001e80000100a00 */
[----:B----4-:R-:W-:Y:S01]  /*fa9c0*/  STL.64 [R1+0x2c8], R132 ;  /* 0x0002c88401007387 */ /* 0x010fe20000100a00 */
[----:B0-----:R-:W-:-:S03]  /*fa9d0*/  DMUL R34, R84, UR44 ;  /* 0x0000002c54227c28 */ /* 0x001fc60008000000 */
[----:B---3--:R0:W-:Y:S05]  /*fa9e0*/  STL.64 [R1+0x250], R224 ;  /* 0x000250e001007387 */ /* 0x0081ea0000100a00 */
[----:B------:R-:W-:Y:S02]  /*fa9f0*/  DMUL R34, R84, R34 ;  /* 0x0000002254227228 */ /* 0x000fe40000000000 */
[----:B0-----:R-:W-:Y:S01]  /*faa00*/  DMUL R224, R50, R42 ;  /* 0x0000002a32e07228 */ /* 0x001fe20000000000 */
[----:B------:R2:W-:Y:S01]  /*faa10*/  STL.64 [R1+0x350], R228 ;  /* 0x000350e401007387 */ /* 0x0005e20000100a00 */
[----:B------:R-:W-:-:S06]  /*faa20*/  DFMA R222, R46, 0.5, R222 ;  /* 0x3fe000002ede782b */ /* 0x000fcc00000000de */
[----:B------:R-:W-:Y:S02]  /*faa30*/  DFMA R50, R36, -R224, R80 ;  /* 0x800000e02432722b */ /* 0x000fe40000000050 */
[----:B------:R-:W-:-:S06]  /*faa40*/  DADD R214, -R46, R214 ;  /* 0x000000002ed67229 */ /* 0x000fcc00000001d6 */
[----:B------:R-:W-:Y:S02]  /*faa50*/  DFMA R50, R34, 2, R50 ;  /* 0x400000002232782b */ /* 0x000fe40000000032 */
[----:B------:R-:W-:Y:S01]  /*faa60*/  DADD R132, R110, R222 ;  /* 0x000000006e847229 */ /* 0x000fe200000000de */
[----:B------:R-:W3:Y:S01]  /*faa70*/  LDL.64 R34, [R1+0x9f38] ;  /* 0x009f380001227983 */ /* 0x000ee20000100a00 */
[----:B------:R-:W-:Y:S02]  /*faa80*/  DADD R222, R214, -R110 ;  /* 0x00000000d6de7229 */ /* 0x000fe4000000086e */
[----:B--2---:R-:W-:Y:S01]  /*faa90*/  DMUL R228, R216, R36 ;  /* 0x00000024d8e47228 */ /* 0x004fe20000000000 */
[----:B------:R-:W2:Y:S07]  /*faaa0*/  LDL.64 R216, [R1+0xa768] ;  /* 0x00a7680001d87983 */ /* 0x000eae0000100a00 */
[----:B------:R-:W-:-:S02]  /*faab0*/  DFMA R110, R52, -R228, R50 ;  /* 0x800000e4346e722b */ /* 0x000fc40000000032 */
[----:B------:R-:W-:Y:S02]  /*faac0*/  DFMA R50, R208, 0.5, R232 ;  /* 0x3fe00000d032782b */ /* 0x000fe400000000e8 */
[----:B------:R-:W-:Y:S01]  /*faad0*/  DMUL R56, R118, R56 ;  /* 0x0000003876387228 */ /* 0x000fe20000000000 */
[----:B------:R-:W4:Y:S03]  /*faae0*/  LDL.64 R232, [R1+0x7d58] ;  /* 0x007d580001e87983 */ /* 0x000f260000100a00 */
[----:B------:R-:W-:Y:S02]  /*faaf0*/  DADD R214, R12, R110 ;  /* 0x000000000cd67229 */ /* 0x000fe4000000006e */
[----:B------:R-:W-:Y:S02]  /*fab00*/  DFMA R110, R52, R228, -R12 ;  /* 0x000000e4346e722b */ /* 0x000fe4000000080c */
[----:B------:R-:W-:-:S02]  /*fab10*/  DADD R12, R64, R50 ;  /* 0x00000000400c7229 */ /* 0x000fc40000000032 */
[----:B------:R-:W-:Y:S01]  /*fab20*/  DFMA R50, R36, R40, -R148 ;  /* 0x000000282432722b */ /* 0x000fe20000000894 */
[----:B------:R0:W-:Y:S03]  /*fab30*/  STL.64 [R1+0x7730], R214 ;  /* 0x007730d601007387 */ /* 0x0001e60000100a00 */
[----:B------:R-:W-:Y:S01]  /*fab40*/  DFMA R114, R240, R114, R110 ;  /* 0x00000072f072722b */ /* 0x000fe2000000006e */
[----:B------:R1:W-:Y:S04]  /*fab50*/  STL.64 [R1+0x338], R118 ;  /* 0x0003387601007387 */ /* 0x0003e80000100a00 */
[----:B------:R-:W2:Y:S01]  /*fab60*/  LDL.64 R110, [R1+0x7ea8] ;  /* 0x007ea800016e7983 */ /* 0x000ea20000100a00 */
[----:B0-----:R-:W-:-:S03]  /*fab70*/  DMUL R214, R36, R56 ;  /* 0x0000003824d67228 */ /* 0x001fc60000000000 */
[----:B------:R-:W-:Y:S01]  /*fab80*/  STL.64 [R1+0x7a38], R182 ;  /* 0x007a38b601007387 */ /* 0x000fe20000100a00 */
[----:B------:R-:W-:-:S03]  /*fab90*/  DFMA R56, R106, R178, R50 ;  /* 0x000000b26a38722b */ /* 0x000fc60000000032 */
[----:B------:R-:W3:Y:S04]  /*faba0*/  LDL.LU.64 R50, [R1+0x7770] ;  /* 0x0077700001327983 */ /* 0x000ee80000300a00 */
[----:B-1----:R-:W4:Y:S01]  /*fabb0*/  LDL.LU.64 R118, [R1+0x7af0] ;  /* 0x007af00001767983 */ /* 0x002f220000300a00 */
[----:B------:R-:W-:-:S03]  /*fabc0*/  DADD R12, R210, R12 ;  /* 0x00000000d20c7229 */ /* 0x000fc6000000000c */
[----:B------:R0:W-:Y:S04]  /*fabd0*/  STL.64 [R1+0xad88], R182 ;  /* 0x00ad88b601007387 */ /* 0x0001e80000100a00 */
[----:B------:R-:W4:Y:S04]  /*fabe0*/  LDL.64 R40, [R1+0x7f28] ;  /* 0x007f280001287983 */ /* 0x000f280000100a00 */
[----:B------:R-:W4:Y:S04]  /*fabf0*/  LDL.64 R240, [R1+0x7f48] ;  /* 0x007f480001f07983 */ /* 0x000f280000100a00 */
[----:B0-----:R-:W4:Y:S01]  /*fac00*/  LDL.64 R182, [R1+0xaac0] ;  /* 0x00aac00001b67983 */ /* 0x001f220000100a00 */
[----:B--2---:R-:W-:-:S02]  /*fac10*/  DMUL R110, R216, R110 ;  /* 0x0000006ed86e7228 */ /* 0x004fc40000000000 */
[----:B---3--:R-:W-:Y:S02]  /*fac20*/  DFMA R50, R84, R116, R50 ;  /* 0x000000745432722b */ /* 0x008fe40000000032 */
[----:B------:R-:W-:-:S06]  /*fac30*/  DFMA R216, R36, R230, R114 ;  /* 0x000000e624d8722b */ /* 0x000fcc0000000072 */
[----:B------:R-:W-:Y:S02]  /*fac40*/  DFMA R114, R208, 0.5, R50 ;  /* 0x3fe00000d072782b */ /* 0x000fe40000000032 */
[----:B------:R-:W2:Y:S01]  /*fac50*/  LDL.LU.64 R50, [R1+0x7a88] ;  /* 0x007a880001327983 */ /* 0x000ea20000300a00 */
[----:B------:R-:W-:-:S03]  /*fac60*/  DADD R216, R214, R216 ;  /* 0x00000000d6d87229 */ /* 0x000fc600000000d8 */
[----:B------:R-:W-:Y:S05]  /*fac70*/  STL.64 [R1+0xadf8], R110 ;  /* 0x00adf86e01007387 */ /* 0x000fea0000100a00 */
[----:B----4-:R-:W-:Y:S02]  /*fac80*/  DFMA R232, R36, R232, R216 ;  /* 0x000000e824e8722b */ /* 0x010fe400000000d8 */
[----:B------:R-:W-:Y:S02]  /*fac90*/  DFMA R216, R110, 3, R118 ;  /* 0x400800006ed8782b */ /* 0x000fe40000000076 */
[----:B------:R-:W-:Y:S01]  /*faca0*/  DFMA R230, R236, 2, R12 ;  /* 0x40000000ece6782b */ /* 0x000fe2000000000c */
[----:B------:R0:W-:Y:S01]  /*facb0*/  STL.64 [R1+0xad80], R222 ;  /* 0x00ad80de01007387 */ /* 0x0001e20000100a00 */
[----:B------:R-:W-:-:S02]  /*facc0*/  DADD R114, R64, R114 ;  /* 0x0000000040727229 */ /* 0x000fc40000000072 */
[----:B------:R-:W-:Y:S01]  /*facd0*/  DADD R56, R210, R56 ;  /* 0x00000000d2387229 */ /* 0x000fe20000000038 */
[----:B------:R-:W3:Y:S03]  /*face0*/  LDL.LU.64 R118, [R1+0x7748] ;  /* 0x0077480001767983 */ /* 0x000ee60000300a00 */
[----:B------:R-:W-:Y:S01]  /*facf0*/  DFMA R230, R34, R86, R230 ;  /* 0x0000005622e6722b */ /* 0x000fe200000000e6 */
[----:B------:R-:W4:Y:S04]  /*fad00*/  LDL.64 R34, [R1+0x9fb0] ;  /* 0x009fb00001227983 */ /* 0x000f280000100a00 */
[----:B0-----:R-:W3:Y:S01]  /*fad10*/  LDL.64 R222, [R1+0x7e40] ;  /* 0x007e400001de7983 */ /* 0x001ee20000100a00 */
[----:B--2---:R-:W-:-:S03]  /*fad20*/  DFMA R50, R110, 3, R50 ;  /* 0x400800006e32782b */ /* 0x004fc60000000032 */
[----:B------:R-:W2:Y:S01]  /*fad30*/  LDL.64 R110, [R1+0x78e8] ;  /* 0x0078e800016e7983 */ /* 0x000ea20000100a00 */
[----:B------:R-:W-:-:S03]  /*fad40*/  DMUL R12, R182, R244 ;  /* 0x000000f4b60c7228 */ /* 0x000fc60000000000 */
[----:B------:R-:W3:Y:S01]  /*fad50*/  LDL.LU.64 R244, [R1+0x7710] ;  /* 0x0077100001f47983 */ /* 0x000ee20000300a00 */
[----:B------:R-:W-:Y:S02]  /*fad60*/  DADD R114, R210, R114 ;  /* 0x00000000d2727229 */ /* 0x000fe40000000072 */
[----:B------:R-:W-:Y:S01]  /*fad70*/  DFMA R56, R106, -R188, R56 ;  /* 0x800000bc6a38722b */ /* 0x000fe20000000038 */
[----:B------:R-:W3:Y:S01]  /*fad80*/  LDL.LU.64 R182, [R1+0x7dd0] ;  /* 0x007dd00001b67983 */ /* 0x000ee20000300a00 */
[CC--:B------:R-:W-:Y:S02]  /*fad90*/  DFMA R50, R250.reuse, R76.reuse, R50 ;  /* 0x0000004cfa32722b */ /* 0x0c0fe40000000032 */
[----:B------:R-:W-:Y:S01]  /*fada0*/  DFMA R230, R250, R76, R230 ;  /* 0x0000004cfae6722b */ /* 0x000fe200000000e6 */
[----:B------:R-:W-:Y:S01]  /*fadb0*/  UMOV UR42, 0xef6b5d46 ;  /* 0xef6b5d46002a7882 */ /* 0x000fe20000000000 */
[----:B------:R-:W-:Y:S01]  /*fadc0*/  DFMA R114, R20, R40, R114 ;  /* 0x000000281472722b */ /* 0x000fe20000000072 */
[----:B------:R-:W-:Y:S01]  /*fadd0*/  UMOV UR43, 0x3fd55553 ;  /* 0x3fd55553002b7882 */ /* 0x000fe20000000000 */
[----:B------:R-:W3:Y:S01]  /*fade0*/  LDL.64 R40, [R1+0xaab0] ;  /* 0x00aab00001287983 */ /* 0x000ee20000100a00 */
[----:B------:R-:W-:-:S03]  /*fadf0*/  DFMA R216, R98, 0.5, R216 ;  /* 0x3fe0000062d8782b */ /* 0x000fc600000000d8 */
[----:B------:R-:W-:Y:S01]  /*fae00*/  STL.64 [R1+0x7910], R4 ;  /* 0x0079100401007387 */ /* 0x000fe20000100a00 */
[----:B----4-:R-:W-:-:S03]  /*fae10*/  DFMA R56, -R34, R240, R56 ;  /* 0x000000f02238722b */ /* 0x010fc60000000138 */
[----:B------:R-:W4:Y:S01]  /*fae20*/  LDL.64 R34, [R1+0xa9b0] ;  /* 0x00a9b00001227983 */ /* 0x000f220000100a00 */
[----:B------:R-:W-:Y:S02]  /*fae30*/  DADD R50, R98, R50 ;  /* 0x0000000062327229 */ /* 0x000fe40000000032 */
[----:B--2---:R-:W-:Y:S01]  /*fae40*/  DFMA R232, R36, R110, R232 ;  /* 0x0000006e24e8722b */ /* 0x004fe200000000e8 */
[----:B------:R-:W2:Y:S04]  /*fae50*/  LDL.LU.64 R188, [R1+0xae88] ;  /* 0x00ae880001bc7983 */ /* 0x000ea80000300a00 */
[----:B------:R-:W4:Y:S01]  /*fae60*/  LDL.64 R110, [R1+0xaab8] ;  /* 0x00aab800016e7983 */ /* 0x000f220000100a00 */
[----:B------:R-:W-:Y:S02]  /*fae70*/  DFMA R230, R98, 0.5, R230 ;  /* 0x3fe0000062e6782b */ /* 0x000fe400000000e6 */
[----:B------:R-:W-:-:S02]  /*fae80*/  DFMA R50, R96, 2, R50 ;  /* 0x400000006032782b */ /* 0x000fc40000000032 */
[C---:B---3--:R-:W-:Y:S02]  /*fae90*/  DMUL R12, R222.reuse, R12 ;  /* 0x0000000cde0c7228 */ /* 0x048fe40000000000 */
[CC--:B------:R-:W-:Y:S02]  /*faea0*/  DFMA R232, R222.reuse, -R246.reuse, R232 ;  /* 0x800000f6dee8722b */ /* 0x0c0fe400000000e8 */
[-C--:B------:R-:W-:Y:S02]  /*faeb0*/  DFMA R114, R222, R246.reuse, R114 ;  /* 0x000000f6de72722b */ /* 0x080fe40000000072 */
[C---:B------:R-:W-:Y:S02]  /*faec0*/  DADD R216, R96.reuse, R216 ;  /* 0x0000000060d87229 */ /* 0x040fe400000000d8 */
[----:B------:R-:W-:Y:S02]  /*faed0*/  DADD R230, R96, R230 ;  /* 0x0000000060e67229 */ /* 0x000fe400000000e6 */
[----:B------:R-:W-:-:S02]  /*faee0*/  DFMA R50, R222, R246, R50 ;  /* 0x000000f6de32722b */ /* 0x000fc40000000032 */
[C---:B------:R-:W-:Y:S02]  /*faef0*/  DADD R240, -R12.reuse, R232 ;  /* 0x000000000cf07229 */ /* 0x040fe400000001e8 */
[C---:B------:R-:W-:Y:S02]  /*faf00*/  DADD R232, R12.reuse, R244 ;  /* 0x000000000ce87229 */ /* 0x040fe400000000f4 */
[C---:B------:R-:W-:Y:S02]  /*faf10*/  DADD R56, R12.reuse, R56 ;  /* 0x000000000c387229 */ /* 0x040fe40000000038 */
[C---:B------:R-:W-:Y:S02]  /*faf20*/  DFMA R114, R12.reuse, UR42, R114 ;  /* 0x0000002a0c727c2b */ /* 0x040fe40008000072 */
[C---:B------:R-:W-:Y:S02]  /*faf30*/  DFMA R216, R12.reuse, UR42, R216 ;  /* 0x0000002a0cd87c2b */ /* 0x040fe400080000d8 */
[----:B------:R-:W-:-:S02]  /*faf40*/  DFMA R230, R12, UR42, R230 ;  /* 0x0000002a0ce67c2b */ /* 0x000fc400080000e6 */
[C---:B------:R-:W-:Y:S02]  /*faf50*/  DADD R244, R12.reuse, R50 ;  /* 0x000000000cf47229 */ /* 0x040fe40000000032 */
[----:B------:R-:W-:Y:S01]  /*faf60*/  DADD R104, -R12, R104 ;  /* 0x000000000c687229 */ /* 0x000fe20000000168 */
[----:B------:R0:W-:Y:S04]  /*faf70*/  STL.64 [R1+0x7cd8], R216 ;  /* 0x007cd8d801007387 */ /* 0x0001e80000100a00 */
[----:B------:R1:W-:Y:S01]  /*faf80*/  STL.64 [R1+0x7cd0], R232 ;  /* 0x007cd0e801007387 */ /* 0x0003e20000100a00 */
[----:B0-----:R-:W-:-:S03]  /*faf90*/  DADD R216, R148, R118 ;  /* 0x0000000094d87229 */ /* 0x001fc60000000076 */
[----:B------:R0:W-:Y:S04]  /*fafa0*/  STL.64 [R1+0x1e8], R182 ;  /* 0x0001e8b601007387 */ /* 0x0001e80000100a00 */
[----:B------:R-:W-:Y:S01]  /*fafb0*/  STL.64 [R1+0x7810], R104 ;  /* 0x0078106801007387 */ /* 0x000fe20000100a00 */
[----:B-1----:R-:W-:-:S03]  /*fafc0*/  DFMA R232, R106, -R178, R216 ;  /* 0x800000b26ae8722b */ /* 0x002fc600000000d8 */
[----:B------:R1:W-:Y:S04]  /*fafd0*/  STL.64 [R1+0xad90], R104 ;  /* 0x00ad906801007387 */ /* 0x0003e80000100a00 */
[----:B0-----:R-:W3:Y:S04]  /*fafe0*/  LDL.LU.64 R182, [R1+0x7e78] ;  /* 0x007e780001b67983 */ /* 0x001ee80000300a00 */
[----:B------:R-:W2:Y:S04]  /*faff0*/  LDL.LU.64 R148, [R1+0x7e70] ;  /* 0x007e700001947983 */ /* 0x000ea80000300a00 */
[----:B------:R-:W2:Y:S04]  /*fb000*/  LDL.64 R118, [R1+0xa948] ;  /* 0x00a9480001767983 */ /* 0x000ea80000100a00 */
[----:B-1----:R-:W3:Y:S01]  /*fb010*/  LDL.64 R104, [R1+0x7790] ;  /* 0x0077900001687983 */ /* 0x002ee20000100a00 */
[----:B----4-:R-:W-:-:S08]  /*fb020*/  DMUL R12, R110, R172 ;  /* 0x000000ac6e0c7228 */ /* 0x010fd00000000000 */
[----:B------:R-:W-:Y:S02]  /*fb030*/  DMUL R50, R250, R12 ;  /* 0x0000000cfa327228 */ /* 0x000fe40000000000 */
[----:B------:R-:W-:Y:S01]  /*fb040*/  DMUL R12, R40, R86 ;  /* 0x00000056280c7228 */ /* 0x000fe20000000000 */
[----:B------:R-:W4:Y:S04]  /*fb050*/  LDL.LU.64 R250, [R1+0x7878] ;  /* 0x0078780001fa7983 */ /* 0x000f280000300a00 */
[----:B------:R-:W2:Y:S01]  /*fb060*/  LDL.64 R86, [R1+0x7b98] ;  /* 0x007b980001567983 */ /* 0x000ea20000100a00 */
[----:B------:R-:W-:Y:S02]  /*fb070*/  DFMA R216, R50, UR42, R114 ;  /* 0x0000002a32d87c2b */ /* 0x000fe40008000072 */
[----:B------:R-:W-:-:S02]  /*fb080*/  DMUL R114, R34, R128 ;  /* 0x0000008022727228 */ /* 0x000fc40000000000 */
[----:B------:R-:W-:Y:S02]  /*fb090*/  DMUL R12, R222, R12 ;  /* 0x0000000cde0c7228 */ /* 0x000fe40000000000 */
[C---:B------:R-:W-:Y:S02]  /*fb0a0*/  DFMA R230, R50.reuse, UR42, R230 ;  /* 0x0000002a32e67c2b */ /* 0x040fe400080000e6 */
[----:B------:R-:W-:Y:S02]  /*fb0b0*/  DADD R56, R50, R56 ;  /* 0x0000000032387229 */ /* 0x000fe40000000038 */
[----:B------:R-:W-:Y:S02]  /*fb0c0*/  DADD R232, -R114, R232 ;  /* 0x0000000072e87229 */ /* 0x000fe400000001e8 */
[----:B------:R-:W-:Y:S02]  /*fb0d0*/  DADD R244, R50, R244 ;  /* 0x0000000032f47229 */ /* 0x000fe400000000f4 */
[----:B------:R-:W-:-:S02]  /*fb0e0*/  DFMA R40, R12, 0.5, R216 ;  /* 0x3fe000000c28782b */ /* 0x000fc400000000d8 */
[C---:B------:R-:W-:Y:S02]  /*fb0f0*/  DFMA R34, R12.reuse, 0.5, R230 ;  /* 0x3fe000000c22782b */ /* 0x040fe400000000e6 */
[C---:B------:R-:W-:Y:S02]  /*fb100*/  DADD R120, -R12.reuse, R120 ;  /* 0x000000000c787229 */ /* 0x040fe40000000178 */
[C---:B------:R-:W-:Y:S02]  /*fb110*/  DADD R178, R12.reuse, R56 ;  /* 0x000000000cb27229 */ /* 0x040fe40000000038 */
[----:B------:R-:W-:Y:S02]  /*fb120*/  DADD R128, -R12, R240 ;  /* 0x000000000c807229 */ /* 0x000fe400000001f0 */
[----:B------:R-:W-:Y:S01]  /*fb130*/  DFMA R216, R222, R246, R232 ;  /* 0x000000f6ded8722b */ /* 0x000fe200000000e8 */
[----:B------:R0:W-:Y:S01]  /*fb140*/  STL.64 [R1+0x7c68], R34 ;  /* 0x007c682201007387 */ /* 0x0001e20000100a00 */
[----:B------:R-:W-:-:S03]  /*fb150*/  DADD R110, R12, R10 ;  /* 0x000000000c6e7229 */ /* 0x000fc6000000000a */
[----:B------:R1:W-:Y:S04]  /*fb160*/  STL.64 [R1+0x7ba0], R40 ;  /* 0x007ba02801007387 */ /* 0x0003e80000100a00 */
[----:B------:R-:W-:Y:S01]  /*fb170*/  STL.64 [R1+0xae00], R178 ;  /* 0x00ae00b201007387 */ /* 0x000fe20000100a00 */
[----:B0-----:R-:W-:-:S03]  /*fb180*/  DADD R34, R12, R244 ;  /* 0x000000000c227229 */ /* 0x001fc600000000f4 */
[----:B------:R-:W-:Y:S04]  /*fb190*/  STL.64 [R1+0x7800], R120 ;  /* 0x0078007801007387 */ /* 0x000fe80000100a00 */
[----:B------:R-:W2:Y:S04]  /*fb1a0*/  LDL.64 R56, [R1+0xa8b0] ;  /* 0x00a8b00001387983 */ /* 0x000ea80000100a00 */
[----:B-1----:R-:W4:Y:S04]  /*fb1b0*/  LDL.LU.64 R40, [R1+0x78b8] ;  /* 0x0078b80001287983 */ /* 0x002f280000300a00 */
[----:B------:R-:W4:Y:S04]  /*fb1c0*/  LDL.LU.64 R10, [R1+0x8090] ;  /* 0x00809000010a7983 */ /* 0x000f280000300a00 */
[----:B------:R-:W4:Y:S04]  /*fb1d0*/  LDL.LU.64 R244, [R1+0x7780] ;  /* 0x0077800001f47983 */ /* 0x000f280000300a00 */
[----:B------:R-:W4:Y:S04]  /*fb1e0*/  LDL.LU.64 R240, [R1+0x8078] ;  /* 0x0080780001f07983 */ /* 0x000f280000300a00 */
[----:B------:R-:W-:Y:S04]  /*fb1f0*/  STL.64 [R1+0xad98], R216 ;  /* 0x00ad98d801007387 */ /* 0x000fe80000100a00 */
[----:B------:R-:W-:Y:S04]  /*fb200*/  STL.64 [R1+0x7848], R128 ;  /* 0x0078488001007387 */ /* 0x000fe80000100a00 */
[----:B------:R0:W-:Y:S01]  /*fb210*/  STL.64 [R1+0xada0], R128 ;  /* 0x00ada08001007387 */ /* 0x0001e20000100a00 */
[----:B---3--:R-:W-:-:S03]  /*fb220*/  DADD R232, R104, R248 ;  /* 0x0000000068e87229 */ /* 0x008fc600000000f8 */
[----:B------:R1:W-:Y:S04]  /*fb230*/  STL.64 [R1+0x248], R182 ;  /* 0x000248b601007387 */ /* 0x0003e80000100a00 */
[----:B------:R-:W3:Y:S04]  /*fb240*/  LDL.64 R104, [R1+0xab18] ;  /* 0x00ab180001687983 */ /* 0x000ee80000100a00 */
[----:B0-----:R-:W4:Y:S04]  /*fb250*/  LDL.64 R128, [R1+0x78d8] ;  /* 0x0078d80001807983 */ /* 0x001f280000100a00 */
[----:B-1----:R-:W3:Y:S01]  /*fb260*/  LDL.LU.64 R182, [R1+0x7d60] ;  /* 0x007d600001b67983 */ /* 0x002ee20000300a00 */
[----:B------:R-:W-:Y:S01]  /*fb270*/  UMOV UR44, 0x9999999a ;  /* 0x9999999a002c7882 */ /* 0x000fe20000000000 */
[----:B------:R-:W-:-:S02]  /*fb280*/  UMOV UR45, 0x3fcd9999 ;  /* 0x3fcd9999002d7882 */ /* 0x000fc40000000000 */
[----:B------:R-:W3:Y:S04]  /*fb290*/  LDL.LU.64 R178, [R1+0x7708] ;  /* 0x0077080001b27983 */ /* 0x000ee80000300a00 */
[----:B------:R-:W3:Y:S01]  /*fb2a0*/  LDL.LU.64 R222, [R1+0x7700] ;  /* 0x0077000001de7983 */ /* 0x000ee20000300a00 */
[----:B--2---:R-:W-:Y:S02]  /*fb2b0*/  DMUL R230, R86, R56 ;  /* 0x0000003856e67228 */ /* 0x004fe40000000000 */
[----:B----4-:R-:W-:Y:S01]  /*fb2c0*/  DMUL R12, R118, R128 ;  /* 0x00000080760c7228 */ /* 0x010fe20000000000 */
[----:B------:R-:W2:Y:S07]  /*fb2d0*/  LDL.LU.64 R118, [R1+0x77f8] ;  /* 0x0077f80001767983 */ /* 0x000eae0000300a00 */
[----:B------:R-:W-:-:S08]  /*fb2e0*/  DMUL R12, R128, R12 ;  /* 0x0000000c800c7228 */ /* 0x000fd00000000000 */
[----:B------:R-:W-:-:S08]  /*fb2f0*/  DADD R56, R12, -R230 ;  /* 0x000000000c387229 */ /* 0x000fd000000008e6 */
[----:B------:R-:W-:-:S07]  /*fb300*/  DADD R86, -R236, R56 ;  /* 0x00000000ec567229 */ /* 0x000fce0000000138 */
[----:B------:R-:W-:Y:S04]  /*fb310*/  STL.64 [R1+0x7928], R86 ;  /* 0x0079285601007387 */ /* 0x000fe80000100a00 */
[----:B------:R0:W-:Y:S04]  /*fb320*/  STL.64 [R1+0xadd0], R86 ;  /* 0x00add05601007387 */ /* 0x0001e80000100a00 */
[----:B0-----:R-:W4:Y:S01]  /*fb330*/  LDL.LU.64 R86, [R1+0x7f00] ;  /* 0x007f000001567983 */ /* 0x001f220000300a00 */
[C---:B------:R-:W-:Y:S01]  /*fb340*/  DFMA R56, R204.reuse, UR44, -R244 ;  /* 0x0000002ccc387c2b */ /* 0x040fe200080008f4 */
[----:B------:R-:W-:Y:S01]  /*fb350*/  UMOV UR44, 0x84a515d ;  /* 0x084a515d002c7882 */ /* 0x000fe20000000000 */
[----:B------:R-:W-:Y:S01]  /*fb360*/  UMOV UR45, 0x3fe55556 ;  /* 0x3fe55556002d7882 */ /* 0x000fe20000000000 */
[----:B------:R0:W-:Y:S01]  /*fb370*/  STL.64 [R1+0x2c0], R148 ;  /* 0x0002c09401007387 */ /* 0x0001e20000100a00 */
[----:B------:R-:W-:-:S02]  /*fb380*/  DADD R216, -R204, -R40 ;  /* 0x00000000ccd87229 */ /* 0x000fc40000000928 */
[----:B------:R-:W-:Y:S01]  /*fb390*/  DFMA R244, R40, UR44, R250 ;  /* 0x0000002c28f47c2b */ /* 0x000fe200080000fa */
[----:B------:R-:W2:Y:S04]  /*fb3a0*/  LDL.64 R246, [R1+0x668] ;  /* 0x0006680001f67983 */ /* 0x000ea80000100a00 */
[----:B------:R-:W2:Y:S04]  /*fb3b0*/  LDL.64 R40, [R1+0xab20] ;  /* 0x00ab200001287983 */ /* 0x000ea80000100a00 */
[----:B0-----:R-:W2:Y:S01]  /*fb3c0*/  LDL.LU.64 R148, [R1+0x77c8] ;  /* 0x0077c80001947983 */ /* 0x001ea20000300a00 */
[----:B------:R-:W-:-:S03]  /*fb3d0*/  DADD R236, R144, R240 ;  /* 0x0000000090ec7229 */ /* 0x000fc600000000f0 */
[----:B------:R0:W-:Y:S01]  /*fb3e0*/  STL.64 [R1+0x7710], R216 ;  /* 0x007710d801007387 */ /* 0x0001e20000100a00 */
[----:B------:R-:W-:Y:S02]  /*fb3f0*/  DADD R232, R174, R232 ;  /* 0x00000000aee87229 */ /* 0x000fe400000000e8 */
[----:B0-----:R-:W-:Y:S02]  /*fb400*/  DADD R216, -R202, -R250 ;  /* 0x00000000cad87229 */ /* 0x001fe400000009fa */
[----:B----4-:R-:W-:Y:S01]  /*fb410*/  DFMA R204, R100, R86, R10 ;  /* 0x0000005664cc722b */ /* 0x010fe2000000000a */
[----:B------:R-:W4:Y:S01]  /*fb420*/  LDL.LU.64 R10, [R1+0x7778] ;  /* 0x00777800010a7983 */ /* 0x000f220000300a00 */
[----:B------:R-:W-:Y:S02]  /*fb430*/  DFMA R250, R202, UR56, R56 ;  /* 0x00000038cafa7c2b */ /* 0x000fe40008000038 */
[----:B---3--:R-:W-:Y:S01]  /*fb440*/  DMUL R56, R104, R182 ;  /* 0x000000b668387228 */ /* 0x008fe20000000000 */
[----:B------:R-:W-:Y:S01]  /*fb450*/  UMOV UR56, 0xe147ae14 ;  /* 0xe147ae1400387882 */ /* 0x000fe20000000000 */
[----:B------:R-:W-:Y:S01]  /*fb460*/  UMOV UR57, 0x3fde147a ;  /* 0x3fde147a00397882 */ /* 0x000fe20000000000 */
[----:B--2---:R0:W-:Y:S01]  /*fb470*/  STL.64 [R1+0x7718], R246 ;  /* 0x007718f601007387 */ /* 0x0041e20000100a00 */
[C---:B------:R-:W-:Y:S01]  /*fb480*/  DFMA R236, R202.reuse, UR56, R236 ;  /* 0x00000038caec7c2b */ /* 0x040fe200080000ec */
[----:B------:R-:W-:Y:S01]  /*fb490*/  UMOV UR56, 0xa3d70a3d ;  /* 0xa3d70a3d00387882 */ /* 0x000fe20000000000 */
[----:B------:R-:W-:Y:S01]  /*fb4a0*/  UMOV UR57, 0x3fe23d70 ;  /* 0x3fe23d7000397882 */ /* 0x000fe20000000000 */
[C---:B------:R-:W-:Y:S01]  /*fb4b0*/  DADD R248, R202.reuse, R204 ;  /* 0x00000000caf87229 */ /* 0x040fe200000000cc */
[----:B------:R-:W2:Y:S01]  /*fb4c0*/  LDL.LU.64 R104, [R1+0x7d58] ;  /* 0x007d580001687983 */ /* 0x000ea20000300a00 */
[----:B------:R-:W-:-:S02]  /*fb4d0*/  DFMA R240, R202, UR56, R232 ;  /* 0x00000038caf07c2b */ /* 0x000fc400080000e8 */
[----:B------:R-:W-:-:S08]  /*fb4e0*/  DFMA R232, R52, -R56, R28 ;  /* 0x8000003834e8722b */ /* 0x000fd0000000001c */
[----:B------:R-:W-:-:S08]  /*fb4f0*/  DFMA R232, R58, -R118, R232 ;  /* 0x800000763ae8722b */ /* 0x000fd000000000e8 */
[----:B------:R-:W-:Y:S02]  /*fb500*/  DADD R232, -R206, R232 ;  /* 0x00000000cee87229 */ /* 0x000fe400000001e8 */
[----:B0-----:R-:W-:Y:S02]  /*fb510*/  DADD R246, -R202, R178 ;  /* 0x00000000caf67229 */ /* 0x001fe400000001b2 */
[----:B------:R-:W-:Y:S02]  /*fb520*/  DMUL R202, R40, R148 ;  /* 0x0000009428ca7228 */ /* 0x000fe40000000000 */
[----:B------:R-:W-:Y:S01]  /*fb530*/  DFMA R204, R152, UR30, R222 ;  /* 0x0000001e98cc7c2b */ /* 0x000fe200080000de */
[----:B------:R0:W-:Y:S01]  /*fb540*/  STL.64 [R1+0x7748], R216 ;  /* 0x007748d801007387 */ /* 0x0001e20000100a00 */
[----:B------:R-:W-:Y:S01]  /*fb550*/  UMOV UR56, 0xf5c28f5c ;  /* 0xf5c28f5c00387882 */ /* 0x000fe20000000000 */
[----:B------:R-:W-:Y:S02]  /*fb560*/  UMOV UR57, 0x3fef5c28 ;  /* 0x3fef5c2800397882 */ /* 0x000fe40000000000 */
[----:B------:R-:W-:Y:S01]  /*fb570*/  STL.64 [R1+0x2f0], R182 ;  /* 0x0002f0b601007387 */ /* 0x000fe20000100a00 */
[----:B----4-:R-:W-:-:S03]  /*fb580*/  DFMA R28, R10, UR36, R232 ;  /* 0x000000240a1c7c2b */ /* 0x010fc600080000e8 */
[----:B0-----:R-:W3:Y:S01]  /*fb590*/  LDL.64 R216, [R1+0x8000] ;  /* 0x0080000001d87983 */ /* 0x001ee20000100a00 */
[----:B------:R-:W-:Y:S02]  /*fb5a0*/  DFMA R232, R52, R56, -R10 ;  /* 0x0000003834e8722b */ /* 0x000fe4000000080a */
[C---:B------:R-:W-:Y:S01]  /*fb5b0*/  DFMA R204, R200.reuse, UR60, R204 ;  /* 0x0000003cc8cc7c2b */ /* 0x040fe200080000cc */
[----:B------:R-:W-:Y:S04]  /*fb5c0*/  STL.64 [R1+0x398], R148 ;  /* 0x0003989401007387 */ /* 0x000fe80000100a00 */
[----:B------:R0:W-:Y:S01]  /*fb5d0*/  STL.64 [R1+0x7ca0], R232 ;  /* 0x007ca0e801007387 */ /* 0x0001e20000100a00 */
[----:B------:R-:W-:-:S03]  /*fb5e0*/  DFMA R200, R200, UR60, R240 ;  /* 0x0000003cc8c87c2b */ /* 0x000fc600080000f0 */
[----:B------:R-:W3:Y:S04]  /*fb5f0*/  LDL.LU.64 R240, [R1+0x77a0] ;  /* 0x0077a00001f07983 */ /* 0x000ee80000300a00 */
[----:B------:R1:W-:Y:S01]  /*fb600*/  STL.128 [R1+0xace0], R28 ;  /* 0x00ace01c01007387 */ /* 0x0003e20000100c00 */
[----:B0-----:R-:W-:-:S03]  /*fb610*/  DFMA R232, R52, -R202, R244 ;  /* 0x800000ca34e8722b */ /* 0x001fc600000000f4 */
[----:B------:R0:W-:Y:S04]  /*fb620*/  STL.64 [R1+0x7830], R28 ;  /* 0x0078301c01007387 */ /* 0x0001e80000100a00 */
[----:B------:R-:W4:Y:S01]  /*fb630*/  LDL.64 R244, [R1+0x7fa0] ;  /* 0x007fa00001f47983 */ /* 0x000f220000100a00 */
[----:B------:R-:W-:Y:S02]  /*fb640*/  DFMA R204, R52, -R202, R204 ;  /* 0x800000ca34cc722b */ /* 0x000fe400000000cc */
[C---:B------:R-:W-:Y:S01]  /*fb650*/  DFMA R236, R234.reuse, UR56, R236 ;  /* 0x00000038eaec7c2b */ /* 0x040fe200080000ec */
[----:B------:R-:W3:Y:S04]  /*fb660*/  LDL.64 R40, [R1+0x80d8] ;  /* 0x0080d80001287983 */ /* 0x000ee80000100a00 */
[----:B-1----:R-:W3:Y:S04]  /*fb670*/  LDL.64 R30, [R1+0x7fe0] ;  /* 0x007fe000011e7983 */ /* 0x002ee80000100a00 */
[----:B0-----:R-:W3:Y:S04]  /*fb680*/  LDL.LU.64 R28, [R1+0x7870] ;  /* 0x00787000011c7983 */ /* 0x001ee80000300a00 */
[----:B------:R-:W3:Y:S01]  /*fb690*/  LDL.64 R148, [R1+0x9f88] ;  /* 0x009f880001947983 */ /* 0x000ee20000100a00 */
[----:B------:R-:W-:-:S02]  /*fb6a0*/  DFMA R204, R234, UR56, R204 ;  /* 0x00000038eacc7c2b */ /* 0x000fc400080000cc */
[----:B------:R-:W-:Y:S01]  /*fb6b0*/  DFMA R236, R192, UR38, R236 ;  /* 0x00000026c0ec7c2b */ /* 0x000fe200080000ec */
[----:B------:R-:W3:Y:S04]  /*fb6c0*/  LDL.LU.64 R178, [R1+0x7d80] ;  /* 0x007d800001b27983 */ /* 0x000ee80000300a00 */
[----:B------:R-:W3:Y:S01]  /*fb6d0*/  LDL.64 R182, [R1+0x9fe0] ;  /* 0x009fe00001b67983 */ /* 0x000ee20000100a00 */
[----:B------:R-:W-:Y:S02]  /*fb6e0*/  DFMA R56, R52, -R56, R204 ;  /* 0x800000383438722b */ /* 0x000fe400000000cc */
[----:B------:R-:W-:Y:S01]  /*fb6f0*/  DFMA R204, R158, UR16, R236 ;  /* 0x000000109ecc7c2b */ /* 0x000fe200080000ec */
[----:B------:R-:W3:Y:S04]  /*fb700*/  LDL.LU.64 R222, [R1+0x7b28] ;  /* 0x007b280001de7983 */ /* 0x000ee80000300a00 */
[----:B------:R-:W3:Y:S01]  /*fb710*/  LDL.64 R10, [R1+0x7a08] ;  /* 0x007a0800010a7983 */ /* 0x000ee20000100a00 */
[----:B------:R-:W-:-:S02]  /*fb720*/  DFMA R200, R234, UR56, R200 ;  /* 0x00000038eac87c2b */ /* 0x000fc400080000c8 */
[----:B------:R-:W-:-:S06]  /*fb730*/  DFMA R236, R154, UR26, R204 ;  /* 0x0000001a9aec7c2b */ /* 0x000fcc00080000cc */
[----:B------:R-:W-:Y:S02]  /*fb740*/  DFMA R204, R58, R118, R200 ;  /* 0x000000763acc722b */ /* 0x000fe400000000c8 */
[----:B----4-:R-:W-:-:S06]  /*fb750*/  DFMA R200, -R106, R244, R236 ;  /* 0x000000f46ac8722b */ /* 0x010fcc00000001ec */
[----:B------:R-:W-:Y:S02]  /*fb760*/  DFMA R236, R206, UR60, R204 ;  /* 0x0000003cceec7c2b */ /* 0x000fe400080000cc */
[----:B--2---:R-:W-:Y:S01]  /*fb770*/  DFMA R204, -R36, R104, R200 ;  /* 0x0000006824cc722b */ /* 0x004fe200000001c8 */
[----:B------:R-:W2:Y:S01]  /*fb780*/  LDL.LU.64 R36, [R1+0x7c78] ;  /* 0x007c780001247983 */ /* 0x000ea20000300a00 */
[----:B---3--:R-:W-:Y:S02]  /*fb790*/  DFMA R200, R16, R216, R240 ;  /* 0x000000d810c8722b */ /* 0x008fe400000000f0 */
[----:B------:R-:W-:Y:S01]  /*fb7a0*/  DFMA R56, R206, UR36, R56 ;  /* 0x00000024ce387c2b */ /* 0x000fe20008000038 */
[----:B------:R0:W-:Y:S03]  /*fb7b0*/  STL.64 [R1+0xae80], R50 ;  /* 0x00ae803201007387 */ /* 0x0001e60000100a00 */
[----:B------:R-:W-:-:S02]  /*fb7c0*/  DFMA R204, R16, R26, R204 ;  /* 0x0000001a10cc722b */ /* 0x000fc400000000cc */
[----:B------:R-:W-:Y:S01]  /*fb7d0*/  DFMA R244, R206, UR34, R28 ;  /* 0x00000022cef47c2b */ /* 0x000fe2000800001c */
[----:B------:R-:W3:Y:S01]  /*fb7e0*/  LDL.LU.64 R26, [R1+0x7fc0] ;  /* 0x007fc000011a7983 */ /* 0x000ee20000300a00 */
[----:B------:R-:W-:Y:S02]  /*fb7f0*/  DFMA R200, R16, R30, R200 ;  /* 0x0000001e10c8722b */ /* 0x000fe400000000c8 */
[----:B------:R-:W-:Y:S02]  /*fb800*/  DFMA R56, R78, R122, R56 ;  /* 0x0000007a4e38722b */ /* 0x000fe40000000038 */
[----:B------:R-:W-:Y:S01]  /*fb810*/  DADD R232, -R234, R232 ;  /* 0x00000000eae87229 */ /* 0x000fe200000001e8 */
[----:B------:R1:W-:Y:S01]  /*fb820*/  STL.64 [R1+0x330], R178 ;  /* 0x000330b201007387 */ /* 0x0003e20000100a00 */
[----:B------:R-:W-:Y:S02]  /*fb830*/  DFMA R204, -R148, R40, R204 ;  /* 0x0000002894cc722b */ /* 0x000fe400000001cc */
[----:B------:R-:W-:Y:S01]  /*fb840*/  DADD R206, R142, R200 ;  /* 0x000000008ece7229 */ /* 0x000fe200000000c8 */
[----:B------:R-:W-:Y:S01]  /*fb850*/  UMOV UR34, 0x7ae147ae ;  /* 0x7ae147ae00227882 */ /* 0x000fe20000000000 */
[----:B------:R-:W-:Y:S01]  /*fb860*/  UMOV UR35, 0x3ff3ae14 ;  /* 0x3ff3ae1400237882 */ /* 0x000fe20000000000 */
[----:B------:R-:W-:Y:S01]  /*fb870*/  DMUL R200, R182, R178 ;  /* 0x000000b2b6c87228 */ /* 0x000fe20000000000 */
[----:B0-----:R-:W4:Y:S01]  /*fb880*/  LDL.LU.64 R50, [R1+0x7828] ;  /* 0x0078280001327983 */ /* 0x001f220000300a00 */
[----:B------:R-:W-:-:S02]  /*fb890*/  DFMA R240, R192, UR34, R56 ;  /* 0x00000022c0f07c2b */ /* 0x000fc40008000038 */
[----:B------:R-:W-:Y:S01]  /*fb8a0*/  DFMA R204, R142, UR18, R204 ;  /* 0x000000128ecc7c2b */ /* 0x000fe200080000cc */
[----:B------:R-:W4:Y:S01]  /*fb8b0*/  LDL.LU.64 R216, [R1+0x77e0] ;  /* 0x0077e00001d87983 */ /* 0x000f220000300a00 */
[----:B------:R-:W-:Y:S02]  /*fb8c0*/  DADD R206, R130, R206 ;  /* 0x0000000082ce7229 */ /* 0x000fe400000000ce */
[----:B------:R-:W-:Y:S01]  /*fb8d0*/  DADD R232, R28, R232 ;  /* 0x000000001ce87229 */ /* 0x000fe200000000e8 */
[----:B------:R0:W-:Y:S01]  /*fb8e0*/  STL.64 [R1+0x220], R222 ;  /* 0x000220de01007387 */ /* 0x0001e20000100a00 */
[CC--:B------:R-:W-:Y:S02]  /*fb8f0*/  DFMA R56, -R16.reuse, R222.reuse, R32 ;  /* 0x000000de1038722b */ /* 0x0c0fe40000000120 */
[CC--:B------:R-:W-:Y:S01]  /*fb900*/  DFMA R32, R16.reuse, R222.reuse, R204 ;  /* 0x000000de1020722b */ /* 0x0c0fe200000000cc */
[----:B-1----:R-:W4:Y:S01]  /*fb910*/  LDL.LU.64 R178, [R1+0x7ad8] ;  /* 0x007ad80001b27983 */ /* 0x002f220000300a00 */
[----:B------:R-:W-:-:S02]  /*fb920*/  DFMA R28, R16, R222, R206 ;  /* 0x000000de101c722b */ /* 0x000fc400000000ce */
[----:B------:R-:W-:Y:S01]  /*fb930*/  DADD R206, R10, -R192 ;  /* 0x000000000ace7229 */ /* 0x000fe200000008c0 */
[----:B------:R-:W4:Y:S01]  /*fb940*/  LDL.LU.64 R182, [R1+0x7df8] ;  /* 0x007df80001b67983 */ /* 0x000f220000300a00 */
[CC--:B------:R-:W-:Y:S01]  /*fb950*/  DFMA R204, R52.reuse, -R200.reuse, R240 ;  /* 0x800000c834cc722b */ /* 0x0c0fe200000000f0 */
[----:B------:R-:W-:Y:S01]  /*fb960*/  UMOV UR34, 0x47ae147b ;  /* 0x47ae147b00227882 */ /* 0x000fe20000000000 */
[----:B------:R-:W-:Y:S01]  /*fb970*/  UMOV UR35, 0x3fd47ae1 ;  /* 0x3fd47ae100237882 */ /* 0x000fe20000000000 */
[CC--:B------:R-:W-:Y:S01]  /*fb980*/  DFMA R10, R52.reuse, R200.reuse, -R164 ;  /* 0x000000c8340a722b */ /* 0x0c0fe200000008a4 */
[----:B------:R-:W4:Y:S02]  /*fb990*/  LDL.LU.64 R240, [R1+0x7840] ;  /* 0x0078400001f07983 */ /* 0x000f240000300a00 */
[----:B------:R-:W-:Y:S02]  /*fb9a0*/  DFMA R206, R52, -R200, R206 ;  /* 0x800000c834ce722b */ /* 0x000fe400000000ce */
[----:B------:R-:W-:-:S06]  /*fb9b0*/  DFMA R204, R158, UR40, R204 ;  /* 0x000000289ecc7c2b */ /* 0x000fcc00080000cc */
[----:B------:R-:W-:Y:S02]  /*fb9c0*/  DADD R206, -R158, R206 ;  /* 0x000000009ece7229 */ /* 0x000fe400000001ce */
[----:B------:R-:W-:Y:S01]  /*fb9d0*/  DFMA R204, R170, UR34, R204 ;  /* 0x00000022aacc7c2b */ /* 0x000fe200080000cc */
[----:B------:R-:W-:Y:S01]  /*fb9e0*/  UMOV UR34, 0x33333333 ;  /* 0x3333333300227882 */ /* 0x000fe20000000000 */
[----:B------:R-:W-:-:S04]  /*fb9f0*/  UMOV UR35, 0x3fc33333 ;  /* 0x3fc3333300237882 */ /* 0x000fc80000000000 */
[----:B0-----:R-:W-:Y:S02]  /*fba00*/  DFMA R222, R164, UR34, R206 ;  /* 0x00000022a4de7c2b */ /* 0x001fe400080000ce */
[----:B--2---:R-:W-:Y:S01]  /*fba10*/  DADD R164, -R36, R204 ;  /* 0x0000000024a47229 */ /* 0x004fe200000001cc */
[----:B------:R-:W2:Y:S01]  /*fba20*/  LDL.LU.64 R36, [R1+0x7768] ;  /* 0x0077680001247983 */ /* 0x000ea20000300a00 */
[----:B------:R-:W-:Y:S01]  /*fba30*/  DADD R206, R146, R248 ;  /* 0x0000000092ce7229 */ /* 0x000fe200000000f8 */
[----:B------:R-:W-:Y:S01]  /*fba40*/  UMOV UR36, 0x5c28f5c3 ;  /* 0x5c28f5c300247882 */ /* 0x000fe20000000000 */
[----:B------:R-:W-:Y:S01]  /*fba50*/  UMOV UR37, 0x3fe5c28f ;  /* 0x3fe5c28f00257882 */ /* 0x000fe20000000000 */
[----:B------:R-:W-:Y:S02]  /*fba60*/  DFMA R204, -R78, R122, R244 ;  /* 0x0000007a4ecc722b */ /* 0x000fe400000001f4 */
[C---:B---3--:R-:W-:Y:S01]  /*fba70*/  DFMA R200, R192.reuse, UR22, R26 ;  /* 0x00000016c0c87c2b */ /* 0x048fe2000800001a */
[----:B------:R0:W-:Y:S01]  /*fba80*/  STL.64 [R1+0x7b18], R28 ;  /* 0x007b181c01007387 */ /* 0x0001e20000100a00 */
[----:B------:R-:W-:Y:S01]  /*fba90*/  DFMA R192, R192, UR36, R236 ;  /* 0x00000024c0c07c2b */ /* 0x000fe200080000ec */
[----:B------:R-:W-:Y:S01]  /*fbaa0*/  UMOV UR36, 0xcccccccd ;  /* 0xcccccccd00247882 */ /* 0x000fe20000000000 */
[----:B------:R-:W-:Y:S01]  /*fbab0*/  UMOV UR37, 0x3fdccccc ;  /* 0x3fdccccc00257882 */ /* 0x000fe20000000000 */
[C---:B------:R-:W-:Y:S01]  /*fbac0*/  DADD R26, R170.reuse, R206 ;  /* 0x00000000aa1a7229 */ /* 0x040fe200000000ce */
[----:B------:R-:W-:Y:S01]  /*fbad0*/  STL.64 [R1+0x7820], R222 ;  /* 0x007820de01007387 */ /* 0x000fe20000100a00 */
[----:B------:R-:W-:-:S02]  /*fbae0*/  DFMA R122, R170, UR36, R250 ;  /* 0x00000024aa7a7c2b */ /* 0x000fc400080000fa */
[C---:B------:R-:W-:Y:S01]  /*fbaf0*/  DADD R206, -R170.reuse, R246 ;  /* 0x00000000aace7229 */ /* 0x040fe200000001f6 */
[----:B------:R1:W-:Y:S01]  /*fbb00*/  STL.64 [R1+0xadc0], R222 ;  /* 0x00adc0de01007387 */ /* 0x0003e20000100a00 */
[----:B------:R-:W-:-:S03]  /*fbb10*/  DFMA R170, R170, UR48, R6 ;  /* 0x00000030aaaa7c2b */ /* 0x000fc60008000006 */
[----:B0-----:R-:W3:Y:S01]  /*fbb20*/  LDL.LU.64 R28, [R1+0x7838] ;  /* 0x00783800011c7983 */ /* 0x001ee20000300a00 */
[C---:B------:R-:W-:Y:S02]  /*fbb30*/  DFMA R204, R156.reuse, 0.25, R204 ;  /* 0x3fd000009ccc782b */ /* 0x040fe400000000cc */
[C---:B------:R-:W-:Y:S01]  /*fbb40*/  DFMA R192, R156.reuse, 0.75, R192 ;  /* 0x3fe800009cc0782b */ /* 0x040fe200000000c0 */
[----:B------:R0:W-:Y:S01]  /*fbb50*/  STL.64 [R1+0x7720], R26 ;  /* 0x0077201a01007387 */ /* 0x0001e20000100a00 */
[C---:B------:R-:W-:Y:S02]  /*fbb60*/  DFMA R170, R156.reuse, 0.5, R170 ;  /* 0x3fe000009caa782b */ /* 0x040fe400000000aa */
[----:B------:R-:W-:Y:S01]  /*fbb70*/  DFMA R164, R156, 0.75, R164 ;  /* 0x3fe800009ca4782b */ /* 0x000fe200000000a4 */
[----:B-1----:R-:W3:Y:S04]  /*fbb80*/  LDL.LU.64 R222, [R1+0x7da8] ;  /* 0x007da80001de7983 */ /* 0x002ee80000300a00 */
[----:B------:R-:W3:Y:S01]  /*fbb90*/  LDL.LU.64 R248, [R1+0x7a60] ;  /* 0x007a600001f87983 */ /* 0x000ee20000300a00 */
[----:B------:R-:W-:-:S03]  /*fbba0*/  DFMA R170, R194, 0.5, R170 ;  /* 0x3fe00000c2aa782b */ /* 0x000fc600000000aa */
[----:B------:R-:W3:Y:S04]  /*fbbb0*/  LDL.LU.64 R246, [R1+0x7f98] ;  /* 0x007f980001f67983 */ /* 0x000ee80000300a00 */
[----:B------:R-:W3:Y:S01]  /*fbbc0*/  LDL.LU.64 R250, [R1+0x77c0] ;  /* 0x0077c00001fa7983 */ /* 0x000ee20000300a00 */
[----:B0-----:R-:W-:Y:S02]  /*fbbd0*/  DADD R26, R196, R170 ;  /* 0x00000000c41a7229 */ /* 0x001fe400000000aa */
[C---:B------:R-:W-:Y:S01]  /*fbbe0*/  DFMA R204, R194.reuse, 0.375, R204 ;  /* 0x3fd80000c2cc782b */ /* 0x040fe200000000cc */
[----:B------:R-:W3:Y:S01]  /*fbbf0*/  LDL.LU.64 R236, [R1+0x77e8] ;  /* 0x0077e80001ec7983 */ /* 0x000ee20000300a00 */
[C---:B------:R-:W-:Y:S02]  /*fbc00*/  DFMA R192, R194.reuse, 1.125, R192 ;  /* 0x3ff20000c2c0782b */ /* 0x040fe400000000c0 */
[C---:B------:R-:W-:Y:S01]  /*fbc10*/  DFMA R164, R194.reuse, 0.875, R164 ;  /* 0x3fec0000c2a4782b */ /* 0x040fe200000000a4 */
[----:B------:R-:W3:Y:S01]  /*fbc20*/  LDL.64 R244, [R1+0x78f8] ;  /* 0x0078f80001f47983 */ /* 0x000ee20000100a00 */
[----:B------:R-:W-:-:S02]  /*fbc30*/  DFMA R6, R194, 0.25, R200 ;  /* 0x3fd00000c206782b */ /* 0x000fc400000000c8 */
[C---:B------:R-:W-:Y:S02]  /*fbc40*/  DADD R194, R196.reuse, R204 ;  /* 0x00000000c4c27229 */ /* 0x040fe400000000cc */
[----:B------:R-:W-:Y:S02]  /*fbc50*/  DFMA R200, R196, 0.5, R192 ;  /* 0x3fe00000c4c8782b */ /* 0x000fe400000000c0 */
[----:B----4-:R-:W-:-:S08]  /*fbc60*/  DFMA R192, R106, R178, -R66 ;  /* 0x000000b26ac0722b */ /* 0x010fd00000000842 */
[----:B------:R-:W-:Y:S01]  /*fbc70*/  DADD R192, -R50, R192 ;  /* 0x0000000032c07229 */ /* 0x000fe200000001c0 */
[----:B------:R-:W4:Y:S01]  /*fbc80*/  LDL.LU.64 R50, [R1+0x7a00] ;  /* 0x007a000001327983 */ /* 0x000f220000300a00 */
[----:B------:R-:W-:Y:S02]  /*fbc90*/  DADD R206, -R112, R206 ;  /* 0x0000000070ce7229 */ /* 0x000fe400000001ce */
[----:B------:R-:W-:-:S06]  /*fbca0*/  DADD R164, R196, R164 ;  /* 0x00000000c4a47229 */ /* 0x000fcc00000000a4 */
[----:B------:R-:W-:Y:S01]  /*fbcb0*/  DFMA R196, R106, -R178, R206 ;  /* 0x800000b26ac4722b */ /* 0x000fe200000000ce */
[----:B------:R-:W4:Y:S01]  /*fbcc0*/  LDL.LU.64 R178, [R1+0x7e30] ;  /* 0x007e300001b27983 */ /* 0x000f220000300a00 */
[----:B--2---:R-:W-:-:S03]  /*fbcd0*/  DADD R170, R240, R36 ;  /* 0x00000000f0aa7229 */ /* 0x004fc60000000024 */
[----:B------:R-:W4:Y:S05]  /*fbce0*/  LDL.LU.64 R36, [R1+0x7860] ;  /* 0x0078600001247983 */ /* 0x000f2a0000300a00 */
[----:B------:R-:W-:-:S08]  /*fbcf0*/  DADD R170, R108, R170 ;  /* 0x000000006caa7229 */ /* 0x000fd000000000aa */
[----:B------:R-:W-:Y:S01]  /*fbd00*/  DFMA R204, R88, -R182, R170 ;  /* 0x800000b658cc722b */ /* 0x000fe200000000aa */
[----:B------:R-:W2:Y:S01]  /*fbd10*/  LDL.LU.64 R182, [R1+0x7ad0] ;  /* 0x007ad00001b67983 */ /* 0x000ea20000300a00 */
[----:B------:R-:W-:Y:S02]  /*fbd20*/  DADD R164, -R220, R164 ;  /* 0x00000000dca47229 */ /* 0x000fe400000001a4 */
[----:B---3--:R-:W-:Y:S02]  /*fbd30*/  DADD R206, -R28, R192 ;  /* 0x000000001cce7229 */ /* 0x008fe400000001c0 */
[----:B------:R-:W-:Y:S01]  /*fbd40*/  DADD R12, R12, R12 ;  /* 0x000000000c0c7229 */ /* 0x000fe2000000000c */
[----:B------:R-:W-:Y:S01]  /*fbd50*/  UMOV UR36, 0x28f5c28f ;  /* 0x28f5c28f00247882 */ /* 0x000fe20000000000 */
[----:B------:R-:W-:Y:S01]  /*fbd60*/  UMOV UR37, 0x3fe28f5c ;  /* 0x3fe28f5c00257882 */ /* 0x000fe20000000000 */
[----:B------:R0:W-:Y:S01]  /*fbd70*/  STL.64 [R1+0xadc8], R108 ;  /* 0x00adc86c01007387 */ /* 0x0001e20000100a00 */
[----:B------:R-:W-:-:S02]  /*fbd80*/  DFMA R164, R112, 0.25, R164 ;  /* 0x3fd0000070a4782b */ /* 0x000fc400000000a4 */
[----:B------:R-:W-:Y:S01]  /*fbd90*/  DFMA R204, R52, -R222, R204 ;  /* 0x800000de34cc722b */ /* 0x000fe200000000cc */
[----:B------:R1:W-:Y:S04]  /*fbda0*/  STL.64 [R1+0xadb8], R56 ;  /* 0x00adb83801007387 */ /* 0x0003e80000100a00 */
[----:B------:R-:W3:Y:S01]  /*fbdb0*/  LDL.64 R28, [R1+0x7ab8] ;  /* 0x007ab800011c7983 */ /* 0x000ee20000100a00 */
[----:B------:R-:W-:Y:S02]  /*fbdc0*/  DADD R164, -R72, R164 ;  /* 0x0000000048a47229 */ /* 0x000fe400000001a4 */
[----:B------:R-:W-:Y:S01]  /*fbdd0*/  DFMA R200, R112, UR36, R200 ;  /* 0x0000002470c87c2b */ /* 0x000fe200080000c8 */
[----:B0-----:R-:W3:Y:S01]  /*fbde0*/  LDL.LU.64 R108, [R1+0x7718] ;  /* 0x00771800016c7983 */ /* 0x001ee20000300a00 */
[----:B------:R-:W-:-:S03]  /*fbdf0*/  DADD R204, R184, R204 ;  /* 0x00000000b8cc7229 */ /* 0x000fc600000000cc */
[----:B-1----:R-:W3:Y:S01]  /*fbe00*/  LDL.LU.64 R56, [R1+0x7af8] ;  /* 0x007af80001387983 */ /* 0x002ee20000300a00 */
[----:B------:R-:W-:Y:S02]  /*fbe10*/  DFMA R192, R60, UR58, R164 ;  /* 0x0000003a3cc07c2b */ /* 0x000fe400080000a4 */
[----:B------:R-:W-:Y:S01]  /*fbe20*/  DADD R164, R62, R62 ;  /* 0x000000003ea47229 */ /* 0x000fe2000000003e */
[----:B------:R-:W3:Y:S07]  /*fbe30*/  LDL.64 R170, [R1+0x5c8] ;  /* 0x0005c80001aa7983 */ /* 0x000eee0000100a00 */
[----:B------:R-:W-:-:S02]  /*fbe40*/  DADD R164, R206, -R164 ;  /* 0x00000000cea47229 */ /* 0x000fc400000008a4 */
[----:B------:R-:W-:-:S06]  /*fbe50*/  DADD R192, R46, R192 ;  /* 0x000000002ec07229 */ /* 0x000fcc00000000c0 */
[----:B------:R-:W-:Y:S02]  /*fbe60*/  DADD R12, R164, -R12 ;  /* 0x00000000a40c7229 */ /* 0x000fe4000000080c */
[----:B------:R-:W-:Y:S02]  /*fbe70*/  DMUL R164, R106, R216 ;  /* 0x000000d86aa47228 */ /* 0x000fe40000000000 */
[----:B------:R-:W-:Y:S01]  /*fbe80*/  DADD R192, R226, R192 ;  /* 0x00000000e2c07229 */ /* 0x000fe200000000c0 */
[----:B------:R-:W3:Y:S03]  /*fbe90*/  LDL.LU.64 R216, [R1+0x7b00] ;  /* 0x007b000001d87983 */ /* 0x000ee60000300a00 */
[----:B------:R-:W-:Y:S02]  /*fbea0*/  DFMA R206, R230, 2, R12 ;  /* 0x40000000e6ce782b */ /* 0x000fe4000000000c */
[----:B------:R-:W-:Y:S01]  /*fbeb0*/  DFMA R200, R60, UR58, R200 ;  /* 0x0000003a3cc87c2b */ /* 0x000fe200080000c8 */
[----:B------:R-:W3:Y:S05]  /*fbec0*/  LDL.LU.64 R230, [R1+0x77f0] ;  /* 0x0077f00001e67983 */ /* 0x000eea0000300a00 */
[----:B------:R-:W-:-:S02]  /*fbed0*/  DFMA R206, R52, R248, R206 ;  /* 0x000000f834ce722b */ /* 0x000fc400000000ce */
[CC--:B------:R-:W-:Y:S02]  /*fbee0*/  DFMA R164, R52.reuse, R246.reuse, R164 ;  /* 0x000000f634a4722b */ /* 0x0c0fe400000000a4 */
[C---:B------:R-:W-:Y:S02]  /*fbef0*/  DFMA R192, R52.reuse, -R246, R192 ;  /* 0x800000f634c0722b */ /* 0x040fe400000000c0 */
[----:B--2---:R-:W-:Y:S02]  /*fbf00*/  DFMA R220, R52, R222, -R182 ;  /* 0x000000de34dc722b */ /* 0x004fe400000008b6 */
[----:B----4-:R-:W-:Y:S01]  /*fbf10*/  DFMA R12, R58, R178, -R36 ;  /* 0x000000b23a0c722b */ /* 0x010fe20000000824 */
[----:B------:R-:W2:Y:S01]  /*fbf20*/  LDL.LU.64 R222, [R1+0x77a8] ;  /* 0x0077a80001de7983 */ /* 0x000ea20000300a00 */
[----:B------:R-:W-:-:S03]  /*fbf30*/  DADD R204, R36, R204 ;  /* 0x0000000024cc7229 */ /* 0x000fc600000000cc */
[----:B------:R-:W4:Y:S01]  /*fbf40*/  LDL.LU.64 R36, [R1+0x7b08] ;  /* 0x007b080001247983 */ /* 0x000f220000300a00 */
[----:B------:R-:W-:Y:S02]  /*fbf50*/  DFMA R246, R78, -R50, R220 ;  /* 0x800000324ef6722b */ /* 0x000fe400000000dc */
[----:B------:R-:W-:Y:S01]  /*fbf60*/  DADD R220, -R198, R206 ;  /* 0x00000000c6dc7229 */ /* 0x000fe200000001ce */
[----:B------:R-:W2:Y:S01]  /*fbf70*/  LDL.LU.64 R178, [R1+0x7b60] ;  /* 0x007b600001b27983 */ /* 0x000ea20000300a00 */
[----:B------:R-:W-:Y:S02]  /*fbf80*/  DFMA R206, R46, 1.25, R200 ;  /* 0x3ff400002ece782b */ /* 0x000fe400000000c8 */
[----:B------:R-:W-:Y:S02]  /*fbf90*/  DADD R200, -R66, R250 ;  /* 0x0000000042c87229 */ /* 0x000fe400000001fa */
[----:B------:R-:W-:Y:S01]  /*fbfa0*/  DFMA R192, R52, -R248, R192 ;  /* 0x800000f834c0722b */ /* 0x000fe200000000c0 */
[----:B------:R-:W2:Y:S03]  /*fbfb0*/  LDL.LU.64 R250, [R1+0x7e48] ;  /* 0x007e480001fa7983 */ /* 0x000ea60000300a00 */
[----:B------:R-:W-:Y:S01]  /*fbfc0*/  DADD R66, R226, R206 ;  /* 0x00000000e2427229 */ /* 0x000fe200000000ce */
[----:B------:R-:W2:Y:S04]  /*fbfd0*/  LDL.LU.64 R248, [R1+0x7aa8] ;  /* 0x007aa80001f87983 */ /* 0x000ea80000300a00 */
[----:B------:R-:W3:Y:S01]  /*fbfe0*/  LDL.LU.64 R206, [R1+0x7898] ;  /* 0x0078980001ce7983 */ /* 0x000ee20000300a00 */
[----:B------:R-:W-:-:S02]  /*fbff0*/  DFMA R164, R106, R236, R164 ;  /* 0x000000ec6aa4722b */ /* 0x000fc400000000a4 */
[----:B------:R-:W-:Y:S01]  /*fc000*/  DFMA R192, R106, R236, R192 ;  /* 0x000000ec6ac0722b */ /* 0x000fe200000000c0 */
[----:B------:R-:W4:Y:S01]  /*fc010*/  LDL.LU.64 R226, [R1+0x7938] ;  /* 0x0079380001e27983 */ /* 0x000f220000300a00 */
[----:B------:R-:W-:-:S03]  /*fc020*/  DADD R204, R182, R204 ;  /* 0x00000000b6cc7229 */ /* 0x000fc600000000cc */
[----:B------:R-:W2:Y:S01]  /*fc030*/  LDL.LU.64 R182, [R1+0x7ed0] ;  /* 0x007ed00001b67983 */ /* 0x000ea20000300a00 */
[C---:B------:R-:W-:Y:S02]  /*fc040*/  DFMA R164, R198.reuse, UR32, R164 ;  /* 0x00000020c6a47c2b */ /* 0x040fe400080000a4 */
[----:B------:R-:W-:Y:S01]  /*fc050*/  DFMA R192, R198, UR50, R192 ;  /* 0x00000032c6c07c2b */ /* 0x000fe200080000c0 */
[----:B------:R-:W3:Y:S01]  /*fc060*/  LDL.64 R236, [R1+0x7990] ;  /* 0x0079900001ec7983 */ /* 0x000ee20000100a00 */
[----:B------:R-:W-:Y:S02]  /*fc070*/  DFMA R204, R78, R50, R204 ;  /* 0x000000324ecc722b */ /* 0x000fe400000000cc */
[----:B----4-:R-:W-:Y:S01]  /*fc080*/  DFMA R12, R88, R226, R12 ;  /* 0x000000e2580c722b */ /* 0x010fe2000000000c */
[----:B--2---:R0:W-:Y:S01]  /*fc090*/  STL.64 [R1+0x2a8], R182 ;  /* 0x0002a8b601007387 */ /* 0x0041e20000100a00 */
[----:B---3--:R-:W-:-:S03]  /*fc0a0*/  DFMA R198, R52, -R206, R220 ;  /* 0x800000ce34c6722b */ /* 0x008fc600000000dc */
[----:B------:R-:W2:Y:S01]  /*fc0b0*/  LDL.64 R220, [R1+0x7e80] ;  /* 0x007e800001dc7983 */ /* 0x000ea20000100a00 */
[----:B------:R-:W-:Y:S02]  /*fc0c0*/  DFMA R204, R88, -R216, R204 ;  /* 0x800000d858cc722b */ /* 0x000fe400000000cc */
[----:B------:R-:W-:Y:S01]  /*fc0d0*/  DFMA R206, R52, -R206, R192 ;  /* 0x800000ce34ce722b */ /* 0x000fe200000000c0 */
[----:B------:R-:W3:Y:S04]  /*fc0e0*/  LDL.LU.64 R216, [R1+0x7890] ;  /* 0x0078900001d87983 */ /* 0x000ee80000300a00 */
[----:B------:R-:W-:Y:S01]  /*fc0f0*/  STL.64 [R1+0x7ad8], R12 ;  /* 0x007ad80c01007387 */ /* 0x000fe20000100a00 */
[----:B------:R-:W-:Y:S02]  /*fc100*/  DFMA R192, -R88, R36, R204 ;  /* 0x0000002458c0722b */ /* 0x000fe400000001cc */
[CC--:B------:R-:W-:Y:S01]  /*fc110*/  DFMA R36, R244.reuse, -R224.reuse, R196 ;  /* 0x800000e0f424722b */ /* 0x0c0fe200000000c4 */
[----:B0-----:R-:W4:Y:S01]  /*fc120*/  LDL.LU.64 R182, [R1+0x7b20] ;  /* 0x007b200001b67983 */ /* 0x001f220000300a00 */
[----:B------:R-:W-:-:S03]  /*fc130*/  DFMA R196, R244, R224, -R80 ;  /* 0x000000e0f4c4722b */ /* 0x000fc60000000850 */
[----:B------:R-:W4:Y:S01]  /*fc140*/  LDL.LU.64 R224, [R1+0x7798] ;  /* 0x0077980001e07983 */ /* 0x000f220000300a00 */
[----:B------:R-:W-:Y:S02]  /*fc150*/  DFMA R204, R28, R56, R206 ;  /* 0x000000381ccc722b */ /* 0x000fe400000000ce */
[----:B------:R-:W-:Y:S02]  /*fc160*/  DFMA R206, R178, -R248, R164 ;  /* 0x800000f8b2ce722b */ /* 0x000fe400000000a4 */
[----:B------:R-:W-:Y:S01]  /*fc170*/  DFMA R66, R28, -R56, R66 ;  /* 0x800000381c42722b */ /* 0x000fe20000000042 */
[----:B------:R-:W4:Y:S03]  /*fc180*/  LDL.LU.64 R248, [R1+0x7ba8] ;  /* 0x007ba80001f87983 */ /* 0x000f260000300a00 */
[----:B------:R-:W-:Y:S01]  /*fc190*/  DFMA R204, R128, R236, R204 ;  /* 0x000000ec80cc722b */ /* 0x000fe200000000cc */
[----:B------:R0:W-:Y:S04]  /*fc1a0*/  STL.64 [R1+0xae78], R110 ;  /* 0x00ae786e01007387 */ /* 0x0001e80000100a00 */
[----:B------:R-:W4:Y:S04]  /*fc1b0*/  LDL.LU.64 R236, [R1+0x7808] ;  /* 0x0078080001ec7983 */ /* 0x000f280000300a00 */
[----:B------:R-:W4:Y:S04]  /*fc1c0*/  LDL.LU.64 R128, [R1+0x7730] ;  /* 0x0077300001807983 */ /* 0x000f280000300a00 */
[----:B------:R-:W-:Y:S04]  /*fc1d0*/  STL.64 [R1+0xadd8], R90 ;  /* 0x00add85a01007387 */ /* 0x000fe80000100a00 */
[----:B------:R-:W-:Y:S01]  /*fc1e0*/  STL.64 [R1+0xae70], R34 ;  /* 0x00ae702201007387 */ /* 0x000fe20000100a00 */
[----:B------:R-:W-:Y:S01]  /*fc1f0*/  UMOV UR32, 0x20c49ba ;  /* 0x020c49ba00207882 */ /* 0x000fe20000000000 */
[----:B------:R-:W-:Y:S01]  /*fc200*/  UMOV UR33, 0x3fa6872b ;  /* 0x3fa6872b00217882 */ /* 0x000fe20000000000 */
[----:B------:R-:W-:Y:S01]  /*fc210*/  DADD R14, -R162, -R14 ;  /* 0x00000000a20e7229 */ /* 0x000fe2000000090e */
[----:B0-----:R-:W4:Y:S01]  /*fc220*/  LDL.LU.64 R110, [R1+0x7ae0] ;  /* 0x007ae000016e7983 */ /* 0x001f220000300a00 */
[----:B------:R-:W-:Y:S01]  /*fc230*/  UMOV UR38, 0x8ece0dea ;  /* 0x8ece0dea00267882 */ /* 0x000fe20000000000 */
[----:B------:R-:W-:Y:S01]  /*fc240*/  UMOV UR39, 0x3d7de81e ;  /* 0x3d7de81e00277882 */ /* 0x000fe20000000000 */
[----:B------:R-:W-:Y:S01]  /*fc250*/  UMOV UR36, 0xe0852fba ;  /* 0xe0852fba00247882 */ /* 0x000fe20000000000 */
[----:B------:R-:W-:Y:S01]  /*fc260*/  UMOV UR37, 0x3df6ad6b ;  /* 0x3df6ad6b00257882 */ /* 0x000fe20000000000 */
[----:B------:R-:W-:Y:S01]  /*fc270*/  DADD R10, -R142, R10 ;  /* 0x000000008e0a7229 */ /* 0x000fe2000000010a */
[----:B------:R-:W4:Y:S01]  /*fc280*/  LDL.LU.64 R50, [R1+0xae80] ;  /* 0x00ae800001327983 */ /* 0x000f220000300a00 */
[----:B--2---:R-:W-:-:S02]  /*fc290*/  DADD R108, R108, R220 ;  /* 0x000000006c6c7229 */ /* 0x004fc400000000dc */
[CC--:B------:R-:W-:Y:S01]  /*fc2a0*/  DFMA R192, R88.reuse, -R226.reuse, R192 ;  /* 0x800000e258c0722b */ /* 0x0c0fe200000000c0 */
[----:B------:R-:W-:Y:S01]  /*fc2b0*/  STL.64 [R1+0xae68], R36 ;  /* 0x00ae682401007387 */ /* 0x000fe20000100a00 */
[----:B------:R-:W-:-:S03]  /*fc2c0*/  DFMA R220, R88, R226, R230 ;  /* 0x000000e258dc722b */ /* 0x000fc600000000e6 */
[----:B------:R0:W-:Y:S01]  /*fc2d0*/  STL.64 [R1+0x7788], R108 ;  /* 0x0077886c01007387 */ /* 0x0001e20000100a00 */
[----:B------:R-:W-:-:S03]  /*fc2e0*/  DMUL R12, R108, UR54 ;  /* 0x000000366c0c7c28 */ /* 0x000fc60008000000 */
[----:B------:R-:W2:Y:S01]  /*fc2f0*/  LDL.LU.64 R230, [R1+0x7c98] ;  /* 0x007c980001e67983 */ /* 0x000ea20000300a00 */
[----:B---3--:R-:W-:-:S03]  /*fc300*/  DFMA R206, R106, R216, R206 ;  /* 0x000000d86ace722b */ /* 0x008fc600000000ce */
[----:B------:R-:W3:Y:S04]  /*fc310*/  LDL.LU.64 R216, [R1+0x77b0] ;  /* 0x0077b00001d87983 */ /* 0x000ee80000300a00 */
[----:B0-----:R-:W3:Y:S01]  /*fc320*/  LDL.LU.64 R108, [R1+0x7880] ;  /* 0x00788000016c7983 */ /* 0x001ee20000300a00 */
[----:B----4-:R-:W-:-:S03]  /*fc330*/  DADD R196, -R224, R196 ;  /* 0x00000000e0c47229 */ /* 0x010fc600000001c4 */
[----:B------:R-:W4:Y:S04]  /*fc340*/  LDL.64 R36, [R1+0x78d8] ;  /* 0x0078d80001247983 */ /* 0x000f280000100a00 */
[----:B------:R-:W4:Y:S01]  /*fc350*/  LDL.LU.64 R34, [R1+0x7c58] ;  /* 0x007c580001227983 */ /* 0x000f220000300a00 */
[----:B------:R-:W-:-:S03]  /*fc360*/  DADD R164, -R222, R196 ;  /* 0x00000000dea47229 */ /* 0x000fc600000001c4 */
[----:B------:R-:W4:Y:S01]  /*fc370*/  LDL.LU.64 R222, [R1+0x7710] ;  /* 0x0077100001de7983 */ /* 0x000f220000300a00 */
[----:B------:R-:W-:Y:S02]  /*fc380*/  DADD R196, R90, R192 ;  /* 0x000000005ac47229 */ /* 0x000fe400000000c0 */
[C---:B------:R-:W-:Y:S02]  /*fc390*/  DFMA R224, R52.reuse, -R228, R204 ;  /* 0x800000e434e0722b */ /* 0x040fe400000000cc */
[----:B------:R-:W-:Y:S02]  /*fc3a0*/  DFMA R204, -R52, R242, R164 ;  /* 0x000000f234cc722b */ /* 0x000fe400000001a4 */
[----:B------:R-:W-:Y:S02]  /*fc3b0*/  DFMA R164, R38, R68, R220 ;  /* 0x0000004426a4722b */ /* 0x000fe400000000dc */
[----:B------:R-:W-:Y:S02]  /*fc3c0*/  DFMA R220, R100, R250, R196 ;  /* 0x000000fa64dc722b */ /* 0x000fe400000000c4 */
[CC--:B------:R-:W-:Y:S01]  /*fc3d0*/  DFMA R192, R78.reuse, R12.reuse, R132 ;  /* 0x0000000c4ec0722b */ /* 0x0c0fe20000000084 */
[----:B------:R-:W4:Y:S01]  /*fc3e0*/  LDL.64 R196, [R1+0x5f0] ;  /* 0x0005f00001c47983 */ /* 0x000f220000100a00 */
[----:B------:R-:W-:-:S02]  /*fc3f0*/  DFMA R12, R78, -R12, R72 ;  /* 0x8000000c4e0c722b */ /* 0x000fc40000000048 */
[----:B------:R-:W-:Y:S01]  /*fc400*/  DFMA R206, R28, R56, R206 ;  /* 0x000000381cce722b */ /* 0x000fe200000000ce */
[----:B------:R-:W4:Y:S01]  /*fc410*/  LDL.LU.64 R132, [R1+0x7760] ;  /* 0x0077600001847983 */ /* 0x000f220000300a00 */
[----:B------:R-:W-:Y:S02]  /*fc420*/  DADD R228, R166, R220 ;  /* 0x00000000a6e47229 */ /* 0x000fe400000000dc */
[----:B------:R-:W-:Y:S01]  /*fc430*/  DADD R164, -R90, R164 ;  /* 0x000000005aa47229 */ /* 0x000fe200000001a4 */
[----:B------:R0:W-:Y:S04]  /*fc440*/  STL.64 [R1+0x7aa8], R12 ;  /* 0x007aa80c01007387 */ /* 0x0001e80000100a00 */
[----:B------:R-:W4:Y:S01]  /*fc450*/  LDL.LU.64 R56, [R1+0x7fa0] ;  /* 0x007fa00001387983 */ /* 0x000f220000300a00 */
[----:B------:R-:W-:-:S03]  /*fc460*/  DFMA R228, R100, R182, R228 ;  /* 0x000000b664e4722b */ /* 0x000fc600000000e4 */
[----:B------:R-:W4:Y:S01]  /*fc470*/  LDL.LU.64 R90, [R1+0x7990] ;  /* 0x00799000015a7983 */ /* 0x000f220000300a00 */
[----:B0-----:R-:W-:Y:S02]  /*fc480*/  DFMA R12, -R52, R242, R224 ;  /* 0x000000f2340c722b */ /* 0x001fe400000001e0 */
[----:B------:R-:W-:Y:S01]  /*fc490*/  DFMA R224, R78, R238, R128 ;  /* 0x000000ee4ee0722b */ /* 0x000fe20000000080 */
[----:B------:R-:W4:Y:S04]  /*fc4a0*/  LDL.LU.64 R242, [R1+0x7a98] ;  /* 0x007a980001f27983 */ /* 0x000f280000300a00 */
[----:B------:R-:W4:Y:S01]  /*fc4b0*/  LDL.LU.64 R128, [R1+0x7df0] ;  /* 0x007df00001807983 */ /* 0x000f220000300a00 */
[----:B--2---:R-:W-:-:S03]  /*fc4c0*/  DFMA R72, R106, -R230, R236 ;  /* 0x800000e66a48722b */ /* 0x004fc600000000ec */
[----:B------:R-:W2:Y:S01]  /*fc4d0*/  LDL.LU.64 R236, [R1+0x7888] ;  /* 0x0078880001ec7983 */ /* 0x000ea20000300a00 */
[-C--:B------:R-:W-:Y:S02]  /*fc4e0*/  DFMA R220, R106, R230.reuse, R66 ;  /* 0x000000e66adc722b */ /* 0x080fe40000000042 */
[----:B---3--:R-:W-:Y:S02]  /*fc4f0*/  DADD R226, R240, R108 ;  /* 0x00000000f0e27229 */ /* 0x008fe4000000006c */
[----:B------:R-:W-:Y:S01]  /*fc500*/  DFMA R206, R106, R230, R206 ;  /* 0x000000e66ace722b */ /* 0x000fe200000000ce */
[----:B------:R-:W3:Y:S01]  /*fc510*/  LDL.LU.64 R240, [R1+0x7e68] ;  /* 0x007e680001f07983 */ /* 0x000ee20000300a00 */
[----:B------:R-:W-:Y:S02]  /*fc520*/  DADD R230, -R166, R164 ;  /* 0x00000000a6e67229 */ /* 0x000fe400000001a4 */
[----:B------:R-:W-:Y:S01]  /*fc530*/  DFMA R164, R190, UR44, R232 ;  /* 0x0000002cbea47c2b */ /* 0x000fe200080000e8 */
[----:B------:R-:W3:Y:S01]  /*fc540*/  LDL.LU.64 R108, [R1+0x7b48] ;  /* 0x007b4800016c7983 */ /* 0x000ee20000300a00 */
[----:B------:R-:W-:-:S02]  /*fc550*/  DADD R232, -R184, R226 ;  /* 0x00000000b8e87229 */ /* 0x000fc400000001e2 */
[CC--:B------:R-:W-:Y:S01]  /*fc560*/  DFMA R226, R58.reuse, R248.reuse, R166 ;  /* 0x000000f83ae2722b */ /* 0x0c0fe200000000a6 */
[----:B------:R-:W3:Y:S01]  /*fc570*/  LDL.64 R184, [R1+0xa618] ;  /* 0x00a6180001b87983 */ /* 0x000ee20000100a00 */
[----:B------:R-:W-:Y:S02]  /*fc580*/  DFMA R166, R58, R248, R228 ;  /* 0x000000f83aa6722b */ /* 0x000fe400000000e4 */
[----:B------:R-:W-:Y:S01]  /*fc590*/  DADD R228, R216, R198 ;  /* 0x00000000d8e47229 */ /* 0x000fe200000000c6 */
[----:B------:R-:W3:Y:S01]  /*fc5a0*/  LDL.LU.64 R198, [R1+0x7eb8] ;  /* 0x007eb80001c67983 */ /* 0x000ee20000300a00 */
[----:B----4-:R-:W-:-:S03]  /*fc5b0*/  DADD R66, -R190, R222 ;  /* 0x00000000be427229 */ /* 0x010fc600000001de */
[----:B------:R-:W4:Y:S04]  /*fc5c0*/  LDL.LU.64 R222, [R1+0x7790] ;  /* 0x0077900001de7983 */ /* 0x000f280000300a00 */
[----:B------:R-:W4:Y:S01]  /*fc5d0*/  LDL.LU.64 R216, [R1+0x7750] ;  /* 0x0077500001d87983 */ /* 0x000f220000300a00 */
[----:B------:R-:W-:Y:S02]  /*fc5e0*/  DADD R194, R110, R194 ;  /* 0x000000006ec27229 */ /* 0x000fe400000000c2 */
[----:B------:R-:W-:Y:S01]  /*fc5f0*/  DADD R206, R190, R206 ;  /* 0x00000000bece7229 */ /* 0x000fe200000000ce */
[----:B------:R-:W4:Y:S01]  /*fc600*/  LDL.64 R190, [R1+0x7f70] ;  /* 0x007f700001be7983 */ /* 0x000f220000100a00 */
[----:B------:R-:W-:-:S03]  /*fc610*/  DFMA R230, R58, -R248, R230 ;  /* 0x800000f83ae6722b */ /* 0x000fc600000000e6 */
[----:B------:R-:W4:Y:S03]  /*fc620*/  LDL.64 R248, [R1+0x7db0] ;  /* 0x007db00001f87983 */ /* 0x000f260000100a00 */
[----:B------:R-:W-:Y:S01]  /*fc630*/  DFMA R206, R106, R56, R206 ;  /* 0x000000386ace722b */ /* 0x000fe200000000ce */
[----:B------:R-:W4:Y:S01]  /*fc640*/  LDL.64 R56, [R1+0x9b38] ;  /* 0x009b380001387983 */ /* 0x000f220000100a00 */
[----:B------:R-:W-:Y:S02]  /*fc650*/  DADD R224, -R2, R224 ;  /* 0x0000000002e07229 */ /* 0x000fe400000001e0 */
[----:B------:R-:W-:Y:S02]  /*fc660*/  DFMA R220, R36, R90, R220 ;  /* 0x0000005a24dc722b */ /* 0x000fe400000000dc */
[----:B--2---:R-:W-:Y:S02]  /*fc670*/  DADD R238, R236, R232 ;  /* 0x00000000ecee7229 */ /* 0x004fe400000000e8 */
[----:B------:R-:W-:-:S02]  /*fc680*/  DFMA R236, R88, -R128, R166 ;  /* 0x8000008058ec722b */ /* 0x000fc400000000a6 */
[----:B------:R-:W-:-:S04]  /*fc690*/  DFMA R232, R46, 0.25, R194 ;  /* 0x3fd000002ee8782b */ /* 0x000fc800000000c2 */
[C---:B------:R-:W-:Y:S02]  /*fc6a0*/  DFMA R166, R100.reuse, -R250, R238 ;  /* 0x800000fa64a6722b */ /* 0x040fe400000000ee */
[----:B------:R-:W2:Y:S01]  /*fc6b0*/  LDL.LU.64 R238, [R1+0x7b38] ;  /* 0x007b380001ee7983 */ /* 0x000ea20000300a00 */
[----:B------:R-:W-:-:S03]  /*fc6c0*/  DFMA R236, R100, R86, R236 ;  /* 0x0000005664ec722b */ /* 0x000fc600000000ec */
[----:B---3--:R0:W-:Y:S01]  /*fc6d0*/  STL.64 [R1+0x290], R198 ;  /* 0x000290c601007387 */ /* 0x0081e20000100a00 */
[----:B------:R-:W-:Y:S02]  /*fc6e0*/  DMUL R194, R184, R84 ;  /* 0x00000054b8c27228 */ /* 0x000fe40000000000 */
[----:B------:R-:W-:Y:S01]  /*fc6f0*/  DFMA R128, R88, R128, -R174 ;  /* 0x000000805880722b */ /* 0x000fe200000008ae */
[----:B------:R-:W3:Y:S01]  /*fc700*/  LDL.LU.64 R250, [R1+0x7e50] ;  /* 0x007e500001fa7983 */ /* 0x000ee20000300a00 */
[----:B0-----:R-:W-:-:S08]  /*fc710*/  DFMA R198, R60, UR32, R132 ;  /* 0x000000203cc67c2b */ /* 0x001fd00008000084 */
[CC--:B------:R-:W-:Y:S02]  /*fc720*/  DFMA R184, -R78.reuse, R240.reuse, R198 ;  /* 0x000000f04eb8722b */ /* 0x0c0fe400000001c6 */
[-C--:B------:R-:W-:Y:S02]  /*fc730*/  DFMA R198, R78, R240.reuse, R232 ;  /* 0x000000f04ec6722b */ /* 0x080fe400000000e8 */
[----:B----4-:R-:W-:Y:S01]  /*fc740*/  DADD R232, R222, R236 ;  /* 0x00000000dee87229 */ /* 0x010fe200000000ec */
[----:B------:R-:W4:Y:S01]  /*fc750*/  LDL.LU.64 R236, [R1+0x77d0] ;  /* 0x0077d00001ec7983 */ /* 0x000f220000300a00 */
[----:B------:R-:W-:-:S03]  /*fc760*/  DFMA R240, R78, R240, -R222 ;  /* 0x000000f04ef0722b */ /* 0x000fc600000008de */
[----:B------:R-:W3:Y:S04]  /*fc770*/  LDL.64 R222, [R1+0x7a08] ;  /* 0x007a080001de7983 */ /* 0x000ee80000100a00 */
[----:B------:R0:W-:Y:S04]  /*fc780*/  STL.64 [R1+0x77b8], R128 ;  /* 0x0077b88001007387 */ /* 0x0001e80000100a00 */
[----:B0-----:R-:W3:Y:S01]  /*fc790*/  LDL.LU.64 R128, [R1+0x7e58] ;  /* 0x007e580001807983 */ /* 0x001ee20000300a00 */
[----:B------:R-:W-:Y:S02]  /*fc7a0*/  DFMA R224, R58, R194, R224 ;  /* 0x000000c23ae0722b */ /* 0x000fe400000000e0 */
[----:B------:R-:W-:-:S02]  /*fc7b0*/  DADD R232, R174, R232 ;  /* 0x00000000aee87229 */ /* 0x000fc400000000e8 */
[CC--:B------:R-:W-:Y:S02]  /*fc7c0*/  DFMA R174, R28.reuse, -R216.reuse, R220 ;  /* 0x800000d81cae722b */ /* 0x0c0fe400000000dc */
[CC--:B------:R-:W-:Y:S02]  /*fc7d0*/  DFMA R220, R28.reuse, R216.reuse, R12 ;  /* 0x000000d81cdc722b */ /* 0x0c0fe4000000000c */
[----:B------:R-:W-:Y:S01]  /*fc7e0*/  DFMA R224, R28, -R216, R224 ;  /* 0x800000d81ce0722b */ /* 0x000fe200000000e0 */
[----:B------:R-:W3:Y:S01]  /*fc7f0*/  LDL.LU.64 R216, [R1+0x7868] ;  /* 0x0078680001d87983 */ /* 0x000ee20000300a00 */
[----:B------:R-:W-:Y:S02]  /*fc800*/  DFMA R228, R36, -R34, R228 ;  /* 0x8000002224e4722b */ /* 0x000fe400000000e4 */
[----:B------:R-:W-:Y:S02]  /*fc810*/  DADD R166, -R168, R166 ;  /* 0x00000000a8a67229 */ /* 0x000fe400000001a6 */
[----:B------:R-:W-:-:S04]  /*fc820*/  DFMA R168, R190, R56, R232 ;  /* 0x00000038bea8722b */ /* 0x000fc800000000e8 */
[----:B--2---:R-:W-:-:S08]  /*fc830*/  DFMA R228, R88, -R238, R228 ;  /* 0x800000ee58e4722b */ /* 0x004fd000000000e4 */
[----:B------:R-:W-:-:S08]  /*fc840*/  DADD R12, R108, R228 ;  /* 0x000000006c0c7229 */ /* 0x000fd000000000e4 */
[----:B------:R-:W-:Y:S02]  /*fc850*/  DFMA R228, R248, R242, R12 ;  /* 0x000000f2f8e4722b */ /* 0x000fe4000000000c */
[C---:B------:R-:W-:Y:S02]  /*fc860*/  DADD R12, R152.reuse, R226 ;  /* 0x00000000980c7229 */ /* 0x040fe400000000e2 */
[C---:B------:R-:W-:Y:S02]  /*fc870*/  DADD R226, -R152.reuse, R230 ;  /* 0x0000000098e27229 */ /* 0x040fe400000001e6 */
[----:B------:R-:W-:Y:S02]  /*fc880*/  DFMA R230, R152, UR30, R168 ;  /* 0x0000001e98e67c2b */ /* 0x000fe400080000a8 */
[----:B----4-:R-:W-:-:S08]  /*fc890*/  DFMA R224, -R244, R236, R224 ;  /* 0x000000ecf4e0722b */ /* 0x010fd000000001e0 */
[----:B------:R-:W-:Y:S02]  /*fc8a0*/  DFMA R232, R84, R116, R224 ;  /* 0x0000007454e8722b */ /* 0x000fe400000000e0 */
[----:B------:R-:W-:Y:S01]  /*fc8b0*/  DFMA R224, R100, -R182, R166 ;  /* 0x800000b664e0722b */ /* 0x000fe200000000a6 */
[----:B------:R-:W2:Y:S01]  /*fc8c0*/  LDL.LU.64 R182, [R1+0x7e18] ;  /* 0x007e180001b67983 */ /* 0x000ea20000300a00 */
[----:B------:R-:W-:Y:S02]  /*fc8d0*/  DFMA R168, R36, -R90, R228 ;  /* 0x8000005a24a8722b */ /* 0x000fe400000000e4 */
[----:B------:R-:W-:Y:S02]  /*fc8e0*/  DADD R166, R234, R12 ;  /* 0x00000000eaa67229 */ /* 0x000fe4000000000c */
[----:B------:R-:W-:Y:S02]  /*fc8f0*/  DADD R228, R44, R232 ;  /* 0x000000002ce47229 */ /* 0x000fe400000000e8 */
[----:B------:R-:W-:-:S02]  /*fc900*/  DADD R226, -R234, R226 ;  /* 0x00000000eae27229 */ /* 0x000fc400000001e2 */
[----:B------:R-:W-:Y:S02]  /*fc910*/  DFMA R230, R234, UR56, R230 ;  /* 0x00000038eae67c2b */ /* 0x000fe400080000e6 */
[----:B---3--:R-:W-:Y:S01]  /*fc920*/  DADD R12, -RZ, -R222 ;  /* 0x00000000ff0c7229 */ /* 0x008fe200000009de */
[----:B------:R-:W3:Y:S01]  /*fc930*/  LDL.LU.64 R222, [R1+0x7b98] ;  /* 0x007b980001de7983 */ /* 0x000ee20000300a00 */
[----:B------:R-:W-:Y:S02]  /*fc940*/  DFMA R72, -R244, R236, R72 ;  /* 0x000000ecf448722b */ /* 0x000fe40000000148 */
[----:B------:R-:W-:Y:S01]  /*fc950*/  DADD R228, -R214, R228 ;  /* 0x00000000d6e47229 */ /* 0x000fe200000001e4 */
[----:B------:R-:W4:Y:S01]  /*fc960*/  LDL.LU.64 R236, [R1+0x7b40] ;  /* 0x007b400001ec7983 */ /* 0x000f220000300a00 */
[CC--:B------:R-:W-:Y:S02]  /*fc970*/  DFMA R166, R58.reuse, R118.reuse, R166 ;  /* 0x000000763aa6722b */ /* 0x0c0fe400000000a6 */
[----:B------:R-:W-:-:S02]  /*fc980*/  DFMA R226, R58, -R118, R226 ;  /* 0x800000763ae2722b */ /* 0x000fc400000000e2 */
[----:B------:R-:W-:Y:S01]  /*fc990*/  DFMA R230, R58, R118, R230 ;  /* 0x000000763ae6722b */ /* 0x000fe200000000e6 */
[----:B------:R-:W4:Y:S01]  /*fc9a0*/  LDL.LU.64 R118, [R1+0x7758] ;  /* 0x0077580001767983 */ /* 0x000f220000300a00 */
[----:B------:R-:W-:-:S03]  /*fc9b0*/  DFMA R228, -R244, R104, R228 ;  /* 0x00000068f4e4722b */ /* 0x000fc600000001e4 */
[----:B------:R0:W-:Y:S01]  /*fc9c0*/  STL.64 [R1+0x7a70], R72 ;  /* 0x007a704801007387 */ /* 0x0001e20000100a00 */
[----:B------:R-:W-:Y:S01]  /*fc9d0*/  MOV R104, R42 ;  /* 0x0000002a00687202 */ /* 0x000fe20000000f00 */
[----:B------:R-:W-:Y:S02]  /*fc9e0*/  IMAD.MOV.U32 R105, RZ, RZ, R43 ;  /* 0x000000ffff697224 */ /* 0x000fe400078e002b */
[----:B------:R-:W4:Y:S04]  /*fc9f0*/  LDL.64 R42, [R1+0xa460] ;  /* 0x00a46000012a7983 */ /* 0x000f280000100a00 */
[----:B0-----:R-:W4:Y:S04]  /*fca00*/  LDL.64 R72, [R1+0x458] ;  /* 0x0004580001487983 */ /* 0x001f280000100a00 */
[----:B------:R0:W-:Y:S04]  /*fca10*/  STL.64 [R1+0x388], R250 ;  /* 0x000388fa01007387 */ /* 0x0001e80000100a00 */
[----:B------:R1:W-:Y:S04]  /*fca20*/  STL.64 [R1+0x140], R128 ;  /* 0x0001408001007387 */ /* 0x0003e80000100a00 */
[----:B0-----:R-:W4:Y:S04]  /*fca30*/  LDL.LU.64 R250, [R1+0x7918] ;  /* 0x0079180001fa7983 */ /* 0x001f280000300a00 */
[----:B-1----:R-:W4:Y:S04]  /*fca40*/  LDL.LU.64 R128, [R1+0x7d48] ;  /* 0x007d480001807983 */ /* 0x002f280000300a00 */
[----:B------:R0:W-:Y:S02]  /*fca50*/  STL.128 [R1+0x140], R12 ;  /* 0x0001400c01007387 */ /* 0x0001e40000100c00 */
[----:B0-----:R-:W-:-:S02]  /*fca60*/  DADD R12, R216, R230 ;  /* 0x00000000d80c7229 */ /* 0x001fc400000000e6 */
[----:B------:R-:W4:Y:S01]  /*fca70*/  LDL.64 R230, [R1+0x7f30] ;  /* 0x007f300001e67983 */ /* 0x000f220000100a00 */
[----:B------:R-:W-:Y:S01]  /*fca80*/  UMOV UR30, 0x47ae147b ;  /* 0x47ae147b001e7882 */ /* 0x000fe20000000000 */
[----:B------:R-:W-:Y:S02]  /*fca90*/  UMOV UR31, 0x3f947ae1 ;  /* 0x3f947ae1001f7882 */ /* 0x000fe40000000000 */
[----:B------:R-:W-:Y:S02]  /*fcaa0*/  DFMA R234, R234, UR30, R146 ;  /* 0x0000001eeaea7c2b */ /* 0x000fe40008000092 */
[----:B------:R-:W-:Y:S02]  /*fcab0*/  DFMA R90, R152, UR28, -R216 ;  /* 0x0000001c985a7c2b */ /* 0x000fe400080008d8 */
[C---:B------:R-:W-:Y:S01]  /*fcac0*/  DADD R152, R158.reuse, R166 ;  /* 0x000000009e987229 */ /* 0x040fe200000000a6 */
[----:B------:R-:W-:Y:S01]  /*fcad0*/  UMOV UR29, 0x3fc47ae1 ;  /* 0x3fc47ae1001d7882 */ /* 0x000fe20000000000 */
[C---:B------:R-:W-:Y:S01]  /*fcae0*/  DADD R226, -R158.reuse, R226 ;  /* 0x000000009ee27229 */ /* 0x040fe200000001e2 */
[----:B------:R-:W4:Y:S01]  /*fcaf0*/  LDL.64 R216, [R1+0x468] ;  /* 0x0004680001d87983 */ /* 0x000f220000100a00 */
[----:B------:R-:W-:Y:S01]  /*fcb00*/  DFMA R166, R158, UR28, R234 ;  /* 0x0000001c9ea67c2b */ /* 0x000fe200080000ea */
[----:B------:R-:W-:Y:S01]  /*fcb10*/  UMOV UR28, 0xae147ae1 ;  /* 0xae147ae1001c7882 */ /* 0x000fe20000000000 */
[----:B------:R-:W-:-:S02]  /*fcb20*/  UMOV UR29, 0x3feae147 ;  /* 0x3feae147001d7882 */ /* 0x000fc40000000000 */
[----:B------:R-:W-:Y:S02]  /*fcb30*/  DFMA R158, R158, UR28, R12 ;  /* 0x0000001c9e9e7c2b */ /* 0x000fe4000800000c */
[----:B------:R-:W-:Y:S02]  /*fcb40*/  DADD R12, R156, R152 ;  /* 0x000000009c0c7229 */ /* 0x000fe40000000098 */
[----:B------:R-:W-:Y:S02]  /*fcb50*/  DFMA R220, R84, R116, R220 ;  /* 0x0000007454dc722b */ /* 0x000fe400000000dc */
[C---:B------:R-:W-:Y:S02]  /*fcb60*/  DADD R226, -R156.reuse, R226 ;  /* 0x000000009ce27229 */ /* 0x040fe400000001e2 */
[----:B------:R-:W-:-:S04]  /*fcb70*/  DADD R158, R156, R158 ;  /* 0x000000009c9e7229 */ /* 0x000fc8000000009e */
[----:B------:R-:W-:Y:S02]  /*fcb80*/  DADD R220, R138, R220 ;  /* 0x000000008adc7229 */ /* 0x000fe400000000dc */
[C---:B------:R-:W-:Y:S01]  /*fcb90*/  DFMA R166, R154.reuse, UR8, R166 ;  /* 0x000000089aa67c2b */ /* 0x040fe200080000a6 */
[----:B------:R-:W-:Y:S01]  /*fcba0*/  UMOV UR8, 0xce3718e1 ;  /* 0xce3718e100087882 */ /* 0x000fe20000000000 */
[----:B------:R-:W-:Y:S01]  /*fcbb0*/  UMOV UR9, 0x3d551c51 ;  /* 0x3d551c5100097882 */ /* 0x000fe20000000000 */
[----:B------:R-:W-:-:S03]  /*fcbc0*/  DADD R226, -R154, R226 ;  /* 0x000000009ae27229 */ /* 0x000fc600000001e2 */
[----:B------:R-:W-:Y:S01]  /*fcbd0*/  DADD R220, R92, R220 ;  /* 0x000000005cdc7229 */ /* 0x000fe200000000dc */
[----:B------:R0:W-:Y:S02]  /*fcbe0*/  STL.64 [R1+0x77a0], R90 ;  /* 0x0077a05a01007387 */ /* 0x0001e40000100a00 */
[----:B0-----:R-:W-:Y:S02]  /*fcbf0*/  DMUL R90, R180, UR36 ;  /* 0x00000024b45a7c28 */ /* 0x001fe40008000000 */
[----:B--2---:R-:W-:Y:S02]  /*fcc00*/  DFMA R152, R84, R182, R174 ;  /* 0x000000b65498722b */ /* 0x004fe400000000ae */
[----:B------:R-:W-:-:S06]  /*fcc10*/  DFMA R174, R134, 3, R228 ;  /* 0x4008000086ae782b */ /* 0x000fcc00000000e4 */
[----:B------:R-:W-:Y:S01]  /*fcc20*/  DFMA R156, R84, R116, R152 ;  /* 0x00000074549c722b */ /* 0x000fe20000000098 */
[----:B---3--:R0:W-:Y:S01]  /*fcc30*/  STL.64 [R1+0x138], R222 ;  /* 0x000138de01007387 */ /* 0x0081e20000100a00 */
[----:B------:R-:W-:Y:S02]  /*fcc40*/  DFMA R174, R136, 2, R174 ;  /* 0x4000000088ae782b */ /* 0x000fe400000000ae */
[----:B----4-:R-:W-:Y:S01]  /*fcc50*/  DFMA R228, R88, -R236, R158 ;  /* 0x800000ec58e4722b */ /* 0x010fe2000000009e */
[----:B------:R-:W2:Y:S04]  /*fcc60*/  LDL.64 R232, [R1+0x460] ;  /* 0x0004600001e87983 */ /* 0x000ea80000100a00 */
[----:B0-----:R-:W3:Y:S01]  /*fcc70*/  LDL.LU.64 R222, [R1+0x8058] ;  /* 0x0080580001de7983 */ /* 0x001ee20000300a00 */
[----:B------:R-:W-:-:S02]  /*fcc80*/  DFMA R152, R78, -R118, -R92 ;  /* 0x800000764e98722b */ /* 0x000fc4000000085c */
[CC--:B------:R-:W-:Y:S02]  /*fcc90*/  DFMA R156, R78.reuse, R118.reuse, R156 ;  /* 0x000000764e9c722b */ /* 0x0c0fe4000000009c */
[----:B------:R-:W-:Y:S01]  /*fcca0*/  DFMA R158, R78, R118, R70 ;  /* 0x000000764e9e722b */ /* 0x000fe20000000046 */
[----:B------:R-:W4:Y:S01]  /*fccb0*/  LDL.LU.64 R118, [R1+0x7a10] ;  /* 0x007a100001767983 */ /* 0x000f220000300a00 */
[C---:B------:R-:W-:Y:S02]  /*fccc0*/  DADD R92, R154.reuse, R12 ;  /* 0x000000009a5c7229 */ /* 0x040fe4000000000c */
[----:B------:R-:W-:Y:S01]  /*fccd0*/  DFMA R228, R154, UR26, R228 ;  /* 0x0000001a9ae47c2b */ /* 0x000fe200080000e4 */
[----:B------:R0:W-:Y:S01]  /*fcce0*/  STL.64 [R1+0x130], R218 ;  /* 0x000130da01007387 */ /* 0x0001e20000100a00 */
[----:B------:R-:W-:Y:S02]  /*fccf0*/  DADD R12, -R250, R174 ;  /* 0x00000000fa0c7229 */ /* 0x000fe400000001ae */
[----:B------:R-:W-:-:S02]  /*fcd00*/  DMUL R154, R128, UR8 ;  /* 0x00000008809a7c28 */ /* 0x000fc40008000000 */
[----:B------:R-:W-:Y:S02]  /*fcd10*/  DFMA R158, -R42, R128, R158 ;  /* 0x000000802a9e722b */ /* 0x000fe4000000019e */
[----:B------:R-:W-:-:S06]  /*fcd20*/  DMUL R250, R176, UR38 ;  /* 0x00000026b0fa7c28 */ /* 0x000fcc0008000000 */
[----:B0-----:R-:W-:Y:S02]  /*fcd30*/  DFMA R218, R104, -R154, R158 ;  /* 0x8000009a68da722b */ /* 0x001fe4000000009e */
[----:B------:R-:W-:Y:S01]  /*fcd40*/  DFMA R158, R88, R236, -R110 ;  /* 0x000000ec589e722b */ /* 0x000fe2000000086e */
[----:B------:R-:W2:Y:S01]  /*fcd50*/  LDL.LU.64 R236, [R1+0x8038] ;  /* 0x0080380001ec7983 */ /* 0x000ea20000300a00 */
[CC--:B------:R-:W-:Y:S02]  /*fcd60*/  DFMA R174, -R78.reuse, R250.reuse, R166 ;  /* 0x000000fa4eae722b */ /* 0x0c0fe400000001a6 */
[----:B------:R-:W-:Y:S01]  /*fcd70*/  DFMA R166, R78, R250, R228 ;  /* 0x000000fa4ea6722b */ /* 0x000fe200000000e4 */
[----:B------:R-:W2:Y:S07]  /*fcd80*/  LDL.LU.64 R250, [R1+0x77d8] ;  /* 0x0077d80001fa7983 */ /* 0x000eae0000300a00 */
[----:B------:R-:W-:-:S02]  /*fcd90*/  DADD R228, R110, R166 ;  /* 0x000000006ee47229 */ /* 0x000fc400000000a6 */
[----:B------:R-:W-:Y:S02]  /*fcda0*/  DFMA R166, R106, R90, R218 ;  /* 0x0000005a6aa6722b */ /* 0x000fe400000000da */
[----:B------:R-:W-:Y:S02]  /*fcdb0*/  DADD R156, R70, R156 ;  /* 0x00000000469c7229 */ /* 0x000fe4000000009c */
[----:B------:R-:W-:Y:S02]  /*fcdc0*/  DFMA R200, R248, -R242, R200 ;  /* 0x800000f2f8c8722b */ /* 0x000fe400000000c8 */
[----:B------:R-:W-:Y:S01]  /*fcdd0*/  DADD R152, -R70, R152 ;  /* 0x0000000046987229 */ /* 0x000fe20000000198 */
[----:B------:R0:W-:Y:S01]  /*fcde0*/  STL.64 [R1+0x7770], R158 ;  /* 0x0077709e01007387 */ /* 0x0001e20000100a00 */
[----:B------:R-:W-:-:S03]  /*fcdf0*/  DFMA R218, R230, R56, R228 ;  /* 0x00000038e6da722b */ /* 0x000fc600000000e4 */
[----:B------:R-:W2:Y:S01]  /*fce00*/  LDL.LU.64 R56, [R1+0x78b0] ;  /* 0x0078b00001387983 */ /* 0x000ea20000300a00 */
[----:B------:R-:W-:Y:S02]  /*fce10*/  DADD R156, R22, R156 ;  /* 0x00000000169c7229 */ /* 0x000fe4000000009c */
[----:B------:R-:W-:Y:S02]  /*fce20*/  DFMA R200, R160, UR14, R200 ;  /* 0x0000000ea0c87c2b */ /* 0x000fe400080000c8 */
[----:B------:R-:W-:Y:S01]  /*fce30*/  DADD R168, R162, R168 ;  /* 0x00000000a2a87229 */ /* 0x000fe200000000a8 */
[----:B------:R-:W-:Y:S01]  /*fce40*/  UMOV UR8, 0xd70a3d71 ;  /* 0xd70a3d7100087882 */ /* 0x000fe20000000000 */
[----:B------:R-:W-:Y:S01]  /*fce50*/  UMOV UR9, 0x3fdd70a3 ;  /* 0x3fdd70a300097882 */ /* 0x000fe20000000000 */
[CC--:B0-----:R-:W-:Y:S01]  /*fce60*/  DFMA R158, R106.reuse, -R90.reuse, R152 ;  /* 0x8000005a6a9e722b */ /* 0x0c1fe20000000098 */
[----:B------:R-:W2:Y:S01]  /*fce70*/  LDL.64 R228, [R1+0x7ea8] ;  /* 0x007ea80001e47983 */ /* 0x000ea20000100a00 */
[----:B------:R-:W-:-:S02]  /*fce80*/  DFMA R156, R106, R90, R156 ;  /* 0x0000005a6a9c722b */ /* 0x000fc4000000009c */
[----:B------:R-:W-:Y:S02]  /*fce90*/  DFMA R152, R106, R90, R206 ;  /* 0x0000005a6a98722b */ /* 0x000fe400000000ce */
[----:B------:R-:W-:Y:S01]  /*fcea0*/  DFMA R6, R46, 0.25, R6 ;  /* 0x3fd000002e06782b */ /* 0x000fe20000000006 */
[----:B------:R-:W2:Y:S01]  /*fceb0*/  LDL.64 R90, [R1+0x7b58] ;  /* 0x007b5800015a7983 */ /* 0x000ea20000100a00 */
[----:B------:R-:W-:Y:S02]  /*fcec0*/  DADD R80, -R80, R200 ;  /* 0x0000000050507229 */ /* 0x000fe400000001c8 */
[----:B------:R-:W-:Y:S01]  /*fced0*/  DADD R200, R126, R126 ;  /* 0x000000007ec87229 */ /* 0x000fe2000000007e */
[----:B------:R-:W-:Y:S01]  /*fcee0*/  STL.64 [R1+0x9ab0], R216 ;  /* 0x009ab0d801007387 */ /* 0x000fe20000100a00 */
[----:B------:R-:W-:Y:S02]  /*fcef0*/  DADD R162, R8, R204 ;  /* 0x0000000008a27229 */ /* 0x000fe400000000cc */
[----:B------:R-:W-:Y:S01]  /*fcf00*/  DADD R204, -R60, R226 ;  /* 0x000000003ccc7229 */ /* 0x000fe200000001e2 */
[----:B------:R-:W2:Y:S01]  /*fcf10*/  LDL.LU.64 R110, [R1+0xae78] ;  /* 0x00ae7800016e7983 */ /* 0x000ea20000300a00 */
[----:B------:R-:W-:-:S04]  /*fcf20*/  DFMA R152, -R82, R178, R152 ;  /* 0x000000b25298722b */ /* 0x000fc80000000198 */
[----:B------:R-:W-:Y:S02]  /*fcf30*/  DFMA R162, R58, -R194, R162 ;  /* 0x800000c23aa2722b */ /* 0x000fe400000000a2 */
[----:B---3--:R-:W-:Y:S01]  /*fcf40*/  DADD R206, -R222, R224 ;  /* 0x00000000dece7229 */ /* 0x008fe200000001e0 */
[----:B------:R-:W3:Y:S04]  /*fcf50*/  LDL.LU.64 R222, [R1+0x7c70] ;  /* 0x007c700001de7983 */ /* 0x000ee80000300a00 */
[----:B----4-:R0:W-:Y:S04]  /*fcf60*/  STL.64 [R1+0x208], R118 ;  /* 0x0002087601007387 */ /* 0x0101e80000100a00 */
[----:B------:R-:W4:Y:S04]  /*fcf70*/  LDL.64 R224, [R1+0x4b0] ;  /* 0x0004b00001e07983 */ /* 0x000f280000100a00 */
[----:B------:R-:W4:Y:S01]  /*fcf80*/  LDL.64 R226, [R1+0x470] ;  /* 0x0004700001e27983 */ /* 0x000f220000100a00 */
[----:B0-----:R-:W-:-:S03]  /*fcf90*/  DADD R118, -R8, R80 ;  /* 0x0000000008767229 */ /* 0x001fc60000000150 */
[----:B------:R-:W4:Y:S01]  /*fcfa0*/  LDL.64 R234, [R1+0x480] ;  /* 0x0004800001ea7983 */ /* 0x000f220000100a00 */
[----:B------:R-:W-:Y:S02]  /*fcfb0*/  DFMA R8, R100, -R86, R206 ;  /* 0x800000566408722b */ /* 0x000fe400000000ce */
[----:B------:R-:W-:Y:S01]  /*fcfc0*/  DFMA R206, R60, UR58, R218 ;  /* 0x0000003a3cce7c2b */ /* 0x000fe200080000da */
[----:B------:R-:W4:Y:S01]  /*fcfd0*/  LDL.LU.64 R86, [R1+0x7858] ;  /* 0x0078580001567983 */ /* 0x000f220000300a00 */
[C---:B------:R-:W-:Y:S02]  /*fcfe0*/  DFMA R80, R160.reuse, UR52, R200 ;  /* 0x00000034a0507c2b */ /* 0x040fe400080000c8 */
[----:B------:R-:W-:Y:S01]  /*fcff0*/  DFMA R160, R160, UR8, R168 ;  /* 0x00000008a0a07c2b */ /* 0x000fe200080000a8 */
[----:B------:R-:W4:Y:S01]  /*fd000*/  LDL.64 R218, [R1+0xa488] ;  /* 0x00a4880001da7983 */ /* 0x000f220000100a00 */
[----:B------:R-:W-:Y:S02]  /*fd010*/  DADD R168, -R146, R8 ;  /* 0x0000000092a87229 */ /* 0x000fe40000000108 */
[----:B------:R-:W-:-:S02]  /*fd020*/  DFMA R200, R36, R34, R206 ;  /* 0x0000002224c8722b */ /* 0x000fc400000000ce */
[----:B------:R-:W-:Y:S02]  /*fd030*/  DFMA R8, R36, -R34, R204 ;  /* 0x800000222408722b */ /* 0x000fe400000000cc */
[CC--:B------:R-:W-:Y:S01]  /*fd040*/  DFMA R204, R178.reuse, -R76.reuse, R152 ;  /* 0x8000004cb2cc722b */ /* 0x0c0fe20000000098 */
[----:B------:R-:W-:Y:S01]  /*fd050*/  UMOV UR8, 0xd9d7bdbb ;  /* 0xd9d7bdbb00087882 */ /* 0x000fe20000000000 */
[----:B------:R-:W-:Y:S01]  /*fd060*/  UMOV UR9, 0x3dcb7cdf ;  /* 0x3dcb7cdf00097882 */ /* 0x000fe20000000000 */
[----:B--2---:R0:W-:Y:S01]  /*fd070*/  STL.64 [R1+0x9a90], R232 ;  /* 0x009a90e801007387 */ /* 0x0041e20000100a00 */
[----:B------:R-:W-:-:S03]  /*fd080*/  DFMA R206, R178, R76, R236 ;  /* 0x0000004cb2ce722b */ /* 0x000fc600000000ec */
[----:B0-----:R-:W2:Y:S01]  /*fd090*/  LDL.64 R232, [R1+0x9ff0] ;  /* 0x009ff00001e87983 */ /* 0x001ea20000100a00 */
[----:B------:R-:W-:Y:S02]  /*fd0a0*/  DADD R76, -R132, R168 ;  /* 0x00000000844c7229 */ /* 0x000fe400000001a8 */
[C---:B------:R-:W-:Y:S01]  /*fd0b0*/  DFMA R168, R88.reuse, -R238, R200 ;  /* 0x800000ee58a8722b */ /* 0x040fe200000000c8 */
[----:B------:R-:W2:Y:S01]  /*fd0c0*/  LDL.64 R236, [R1+0x478] ;  /* 0x0004780001ec7983 */ /* 0x000ea20000100a00 */
[----:B------:R-:W-:Y:S02]  /*fd0d0*/  DFMA R200, R88, -R250, R162 ;  /* 0x800000fa58c8722b */ /* 0x000fe400000000a2 */
[----:B------:R-:W-:Y:S01]  /*fd0e0*/  DFMA R8, R58, -R194, R8 ;  /* 0x800000c23a08722b */ /* 0x000fe20000000008 */
[----:B------:R-:W2:Y:S03]  /*fd0f0*/  LDL.64 R238, [R1+0x490] ;  /* 0x0004900001ee7983 */ /* 0x000ea60000100a00 */
[----:B------:R-:W-:Y:S01]  /*fd100*/  DADD R162, R108, R168 ;  /* 0x000000006ca27229 */ /* 0x000fe200000000a8 */
[----:B------:R-:W-:Y:S01]  /*fd110*/  STL.64 [R1+0x7918], R6 ;  /* 0x0079180601007387 */ /* 0x000fe20000100a00 */
[----:B------:R-:W-:-:S02]  /*fd120*/  DFMA R168, R172, R18, R200 ;  /* 0x00000012aca8722b */ /* 0x000fc400000000c8 */
[----:B------:R-:W-:Y:S01]  /*fd130*/  DFMA R76, R248, R242, R76 ;  /* 0x000000f2f84c722b */ /* 0x000fe2000000004c */
[----:B------:R-:W2:Y:S04]  /*fd140*/  LDL.LU.64 R108, [R1+0x79a0] ;  /* 0x0079a000016c7983 */ /* 0x000ea80000300a00 */
[----:B------:R-:W2:Y:S01]  /*fd150*/  LDL.64 R248, [R1+0x78e8] ;  /* 0x0078e80001f87983 */ /* 0x000ea20000100a00 */
[----:B------:R-:W-:-:S03]  /*fd160*/  DFMA R168, R84, -R182, R168 ;  /* 0x800000b654a8722b */ /* 0x000fc600000000a8 */
[----:B------:R-:W2:Y:S01]  /*fd170*/  LDL.64 R182, [R1+0x9b00] ;  /* 0x009b000001b67983 */ /* 0x000ea20000100a00 */
[----:B------:R-:W-:-:S03]  /*fd180*/  DFMA R200, -R244, R56, R12 ;  /* 0x00000038f4c8722b */ /* 0x000fc6000000010c */
[----:B------:R-:W2:Y:S04]  /*fd190*/  LDL.64 R56, [R1+0x80c8] ;  /* 0x0080c80001387983 */ /* 0x000ea80000100a00 */
[----:B------:R0:W-:Y:S04]  /*fd1a0*/  STL.128 [R1+0xad30], R4 ;  /* 0x00ad300401007387 */ /* 0x0001e80000100c00 */
[----:B------:R-:W2:Y:S01]  /*fd1b0*/  LDL.LU.64 R34, [R1+0xae70] ;  /* 0x00ae700001227983 */ /* 0x000ea20000300a00 */
[----:B------:R-:W-:Y:S02]  /*fd1c0*/  DADD R152, R170, R90 ;  /* 0x00000000aa987229 */ /* 0x000fe4000000005a */
[----:B------:R-:W-:Y:S01]  /*fd1d0*/  DFMA R162, R58, R194, R162 ;  /* 0x000000c23aa2722b */ /* 0x000fe200000000a2 */
[----:B------:R-:W2:Y:S04]  /*fd1e0*/  LDL.LU.64 R242, [R1+0x7da0] ;  /* 0x007da00001f27983 */ /* 0x000ea80000300a00 */
[----:B------:R-:W2:Y:S01]  /*fd1f0*/  LDL.LU.64 R36, [R1+0xae68] ;  /* 0x00ae680001247983 */ /* 0x000ea20000300a00 */
[----:B------:R-:W-:-:S02]  /*fd200*/  DMUL R170, R152, UR8 ;  /* 0x0000000898aa7c28 */ /* 0x000fc40008000000 */
[----:B------:R-:W-:Y:S01]  /*fd210*/  DFMA R168, R84, -R116, R168 ;  /* 0x8000007454a8722b */ /* 0x000fe200000000a8 */
[----:B0-----:R-:W2:Y:S01]  /*fd220*/  LDL.64 R6, [R1+0xa8a8] ;  /* 0x00a8a80001067983 */ /* 0x001ea20000100a00 */
[----:B------:R-:W-:Y:S01]  /*fd230*/  DADD R194, R102, R160 ;  /* 0x0000000066c27229 */ /* 0x000fe200000000a0 */
[----:B------:R-:W-:Y:S01]  /*fd240*/  UMOV UR8, 0x624dd2f2 ;  /* 0x624dd2f200087882 */ /* 0x000fe20000000000 */
[----:B------:R-:W-:Y:S01]  /*fd250*/  UMOV UR9, 0x3fe55810 ;  /* 0x3fe5581000097882 */ /* 0x000fe20000000000 */
[----:B------:R-:W2:Y:S01]  /*fd260*/  LDL.64 R116, [R1+0x7fd8] ;  /* 0x007fd80001747983 */ /* 0x000ea20000100a00 */
[----:B------:R-:W-:Y:S02]  /*fd270*/  DMUL R12, R52, R170 ;  /* 0x000000aa340c7228 */ /* 0x000fe40000000000 */
[----:B------:R-:W-:Y:S01]  /*fd280*/  DFMA R170, R22, UR4, R220 ;  /* 0x0000000416aa7c2b */ /* 0x000fe200080000dc */
[----:B------:R-:W2:Y:S01]  /*fd290*/  LDL.64 R4, [R1+0x9f28] ;  /* 0x009f280001047983 */ /* 0x000ea20000100a00 */
[----:B------:R-:W-:-:S02]  /*fd2a0*/  DADD R194, R150, R194 ;  /* 0x0000000096c27229 */ /* 0x000fc400000000c2 */
[----:B------:R-:W-:Y:S01]  /*fd2b0*/  DADD R168, -R208, R168 ;  /* 0x00000000d0a87229 */ /* 0x000fe200000001a8 */
[----:B------:R-:W2:Y:S03]  /*fd2c0*/  LDL.64 R220, [R1+0x4a8] ;  /* 0x0004a80001dc7983 */ /* 0x000ea60000100a00 */
[----:B------:R-:W-:-:S08]  /*fd2d0*/  DADD R170, -R12, R170 ;  /* 0x000000000caa7229 */ /* 0x000fd000000001aa */
[----:B------:R-:W-:-:S08]  /*fd2e0*/  DFMA R170, R54, UR8, R170 ;  /* 0x0000000836aa7c2b */ /* 0x000fd000080000aa */
[----:B------:R-:W-:Y:S02]  /*fd2f0*/  DFMA R170, R16, R24, R170 ;  /* 0x0000001810aa722b */ /* 0x000fe400000000aa */
[C---:B---3--:R-:W-:Y:S01]  /*fd300*/  DFMA R76, R106.reuse, R222, R76 ;  /* 0x000000de6a4c722b */ /* 0x048fe2000000004c */
[----:B------:R-:W3:Y:S01]  /*fd310*/  LDL.64 R222, [R1+0x9f78] ;  /* 0x009f780001de7983 */ /* 0x000ee20000100a00 */
[----:B----4-:R-:W-:Y:S02]  /*fd320*/  DFMA R160, R106, R86, R200 ;  /* 0x000000566aa0722b */ /* 0x010fe400000000c8 */
[----:B------:R-:W-:Y:S02]  /*fd330*/  DADD R86, R62, R208 ;  /* 0x000000003e567229 */ /* 0x000fe400000000d0 */
[----:B------:R-:W-:-:S04]  /*fd340*/  DADD R62, -R208, R194 ;  /* 0x00000000d03e7229 */ /* 0x000fc800000001c2 */
[----:B------:R-:W-:Y:S02]  /*fd350*/  DADD R160, R208, R160 ;  /* 0x00000000d0a07229 */ /* 0x000fe400000000a0 */
[----:B--2---:R-:W-:Y:S01]  /*fd360*/  DFMA R156, R244, R248, R156 ;  /* 0x000000f8f49c722b */ /* 0x004fe2000000009c */
[----:B------:R0:W-:Y:S05]  /*fd370*/  STL.64 [R1+0x1c0], R108 ;  /* 0x0001c06c01007387 */ /* 0x0001ea0000100a00 */
[C---:B------:R-:W-:Y:S02]  /*fd380*/  DADD R194, R64.reuse, R160 ;  /* 0x0000000040c27229 */ /* 0x040fe400000000a0 */
[C---:B------:R-:W-:Y:S01]  /*fd390*/  DADD R62, -R64.reuse, R62 ;  /* 0x00000000403e7229 */ /* 0x040fe2000000013e */
[----:B------:R-:W2:Y:S01]  /*fd3a0*/  LDL.LU.64 R208, [R1+0x7850] ;  /* 0x0078500001d07983 */ /* 0x000ea20000300a00 */
[----:B------:R-:W-:-:S02]  /*fd3b0*/  DADD R64, -R64, R168 ;  /* 0x0000000040407229 */ /* 0x000fc400000001a8 */
[----:B------:R-:W-:Y:S02]  /*fd3c0*/  DFMA R170, R182, R28, R170 ;  /* 0x0000001cb6aa722b */ /* 0x000fe400000000aa */
[----:B------:R-:W-:Y:S02]  /*fd3d0*/  DFMA R168, R22, UR6, -R138 ;  /* 0x0000000616a87c2b */ /* 0x000fe4000800088a */
[----:B------:R-:W-:Y:S01]  /*fd3e0*/  DFMA R160, R88, -R250, R162 ;  /* 0x800000fa58a0722b */ /* 0x000fe200000000a2 */
[----:B0-----:R-:W4:Y:S04]  /*fd3f0*/  LDL.LU.64 R108, [R1+0x7b50] ;  /* 0x007b5000016c7983 */ /* 0x001f280000300a00 */
[----:B------:R-:W2:Y:S01]  /*fd400*/  LDL.64 R250, [R1+0x8000] ;  /* 0x0080000001fa7983 */ /* 0x000ea20000100a00 */
[----:B------:R-:W-:-:S02]  /*fd410*/  DFMA R170, R16, R56, R170 ;  /* 0x0000003810aa722b */ /* 0x000fc400000000aa */
[----:B------:R-:W-:Y:S01]  /*fd420*/  DFMA R56, R42, R128, R168 ;  /* 0x000000802a38722b */ /* 0x000fe200000000a8 */
[----:B------:R-:W4:Y:S01]  /*fd430*/  LDL.64 R42, [R1+0x9fd0] ;  /* 0x009fd000012a7983 */ /* 0x000f220000100a00 */
[----:B------:R-:W-:-:S03]  /*fd440*/  DFMA R156, R16, R24, R156 ;  /* 0x00000018109c722b */ /* 0x000fc6000000009c */
[----:B------:R-:W4:Y:S01]  /*fd450*/  LDL.64 R24, [R1+0x7fc8] ;  /* 0x007fc80001187983 */ /* 0x000f220000100a00 */
[----:B------:R-:W-:-:S08]  /*fd460*/  DFMA R162, R106, R242, R194 ;  /* 0x000000f26aa2722b */ /* 0x000fd000000000c2 */
[----:B------:R-:W-:Y:S02]  /*fd470*/  DADD R162, R126, R162 ;  /* 0x000000007ea27229 */ /* 0x000fe400000000a2 */
[----:B------:R-:W-:Y:S02]  /*fd480*/  DADD R76, R2, R76 ;  /* 0x00000000024c7229 */ /* 0x000fe4000000004c */
[----:B------:R-:W-:Y:S01]  /*fd490*/  DMUL R168, R182, UR24 ;  /* 0x00000018b6a87c28 */ /* 0x000fe20008000000 */
[----:B------:R0:W-:Y:S01]  /*fd4a0*/  STL.64 [R1+0x288], R128 ;  /* 0x0002888001007387 */ /* 0x0001e20000100a00 */
[----:B------:R-:W-:Y:S02]  /*fd4b0*/  DFMA R194, R148, R40, R170 ;  /* 0x0000002894c2722b */ /* 0x000fe400000000aa */
[----:B------:R-:W-:Y:S01]  /*fd4c0*/  DFMA R162, R48, 2, R162 ;  /* 0x4000000030a2782b */ /* 0x000fe200000000a2 */
[----:B------:R-:W4:Y:S01]  /*fd4d0*/  LDL.64 R2, [R1+0x7fd0] ;  /* 0x007fd00001027983 */ /* 0x000f220000100a00 */
[----:B------:R-:W-:-:S02]  /*fd4e0*/  DADD R90, -R210, R62 ;  /* 0x00000000d25a7229 */ /* 0x000fc4000000013e */
[----:B------:R-:W-:Y:S02]  /*fd4f0*/  DADD R170, -R210, R64 ;  /* 0x00000000d2aa7229 */ /* 0x000fe40000000140 */
[----:B------:R-:W-:Y:S01]  /*fd500*/  DADD R64, -R70, R76 ;  /* 0x0000000046407229 */ /* 0x000fe2000000014c */
[----:B0-----:R-:W4:Y:S01]  /*fd510*/  LDL.64 R128, [R1+0x9f08] ;  /* 0x009f080001807983 */ /* 0x001f220000100a00 */
[----:B------:R-:W-:Y:S02]  /*fd520*/  DFMA R62, R78, R124, R162 ;  /* 0x0000007c4e3e722b */ /* 0x000fe400000000a2 */
[----:B---3--:R-:W-:Y:S01]  /*fd530*/  DFMA R156, -R222, R28, R156 ;  /* 0x0000001cde9c722b */ /* 0x008fe2000000019c */
[----:B------:R-:W-:Y:S01]  /*fd540*/  UMOV UR6, 0xd91d9bf5 ;  /* 0xd91d9bf500067882 */ /* 0x000fe20000000000 */
[----:B------:R-:W3:Y:S01]  /*fd550*/  LDL.LU.64 R222, [R1+0x7de0] ;  /* 0x007de00001de7983 */ /* 0x000ee20000300a00 */
[----:B------:R-:W-:Y:S01]  /*fd560*/  UMOV UR7, 0x3d5ef655 ;  /* 0x3d5ef65500077882 */ /* 0x000fe20000000000 */
[----:B------:R-:W-:-:S02]  /*fd570*/  DFMA R160, R172, R18, R160 ;  /* 0x00000012aca0722b */ /* 0x000fc400000000a0 */
[----:B------:R0:W-:Y:S02]  /*fd580*/  STL.64 [R1+0x368], R94 ;  /* 0x0003685e01007387 */ /* 0x0001e40000100a00 */
[----:B------:R-:W-:Y:S02]  /*fd590*/  DFMA R156, -R182, R28, R156 ;  /* 0x0000001cb69c722b */ /* 0x000fe4000000019c */
[----:B------:R-:W3:Y:S04]  /*fd5a0*/  LDL.LU.64 R28, [R1+0x80d0] ;  /* 0x0080d000011c7983 */ /* 0x000ee80000300a00 */
[----:B------:R-:W3:Y:S02]  /*fd5b0*/  LDL.64 R182, [R1+0xa578] ;  /* 0x00a5780001b67983 */ /* 0x000ee40000100a00 */
[----:B------:R-:W-:-:S02]  /*fd5c0*/  DFMA R70, R168, R116, R156 ;  /* 0x00000074a846722b */ /* 0x000fc4000000009c */
[----:B------:R-:W3:Y:S04]  /*fd5d0*/  LDL.LU.64 R18, [R1+0xae38] ;  /* 0x00ae380001127983 */ /* 0x000ee80000300a00 */
[----:B------:R-:W3:Y:S04]  /*fd5e0*/  LDL.LU.64 R172, [R1+0xae30] ;  /* 0x00ae300001ac7983 */ /* 0x000ee80000300a00 */
[----:B------:R-:W3:Y:S04]  /*fd5f0*/  LDL.64 R210, [R1+0xa4a8] ;  /* 0x00a4a80001d27983 */ /* 0x000ee80000100a00 */
[----:B0-----:R-:W3:Y:S01]  /*fd600*/  LDL.LU.64 R94, [R1+0xae48] ;  /* 0x00ae4800015e7983 */ /* 0x001ee20000300a00 */
[----:B--2---:R-:W-:-:S03]  /*fd610*/  DFMA R76, R16, R250, R194 ;  /* 0x000000fa104c722b */ /* 0x004fc600000000c2 */
[----:B------:R-:W2:Y:S01]  /*fd620*/  LDL.LU.64 R250, [R1+0x7d40] ;  /* 0x007d400001fa7983 */ /* 0x000ea20000300a00 */
[----:B----4-:R-:W-:Y:S02]  /*fd630*/  DFMA R156, R42, R88, R8 ;  /* 0x000000582a9c722b */ /* 0x010fe40000000008 */
[----:B------:R-:W-:Y:S02]  /*fd640*/  DFMA R8, R244, -R248, R62 ;  /* 0x800000f8f408722b */ /* 0x000fe4000000003e */
[CC--:B------:R-:W-:Y:S01]  /*fd650*/  DFMA R62, -R186.reuse, R24.reuse, R198 ;  /* 0x00000018ba3e722b */ /* 0x0c0fe200000001c6 */
[----:B------:R-:W4:Y:S01]  /*fd660*/  LDL.LU.64 R248, [R1+0x7b70] ;  /* 0x007b700001f87983 */ /* 0x000f220000300a00 */
[CC--:B------:R-:W-:Y:S02]  /*fd670*/  DFMA R70, R186.reuse, R24.reuse, R70 ;  /* 0x00000018ba46722b */ /* 0x0c0fe40000000046 */
[----:B------:R-:W-:Y:S01]  /*fd680*/  DFMA R76, R186, R24, R76 ;  /* 0x00000018ba4c722b */ /* 0x000fe2000000004c */
[----:B------:R-:W2:Y:S04]  /*fd690*/  LDL.64 R24, [R1+0x7f78] ;  /* 0x007f780001187983 */ /* 0x000ea80000100a00 */
[----:B------:R-:W4:Y:S01]  /*fd6a0*/  LDL.LU.64 R186, [R1+0xae60] ;  /* 0x00ae600001ba7983 */ /* 0x000f220000300a00 */
[----:B------:R-:W-:-:S02]  /*fd6b0*/  DFMA R198, -R218, R100, R64 ;  /* 0x00000064dac6722b */ /* 0x000fc40000000140 */
[----:B------:R-:W-:Y:S02]  /*fd6c0*/  DFMA R70, R16, R30, R70 ;  /* 0x0000001e1046722b */ /* 0x000fe40000000046 */
[----:B------:R-:W-:Y:S01]  /*fd6d0*/  DMUL R194, R180, UR6 ;  /* 0x00000006b4c27c28 */ /* 0x000fe20008000000 */
[----:B------:R-:W4:Y:S01]  /*fd6e0*/  LDL.64 R30, [R1+0x7a68] ;  /* 0x007a6800011e7983 */ /* 0x000f220000100a00 */
[----:B------:R-:W-:Y:S02]  /*fd6f0*/  DFMA R64, R140, R2, R76 ;  /* 0x000000028c40722b */ /* 0x000fe4000000004c */
[----:B------:R-:W-:Y:S01]  /*fd700*/  DFMA R200, -R128, R58, R156 ;  /* 0x0000003a80c8722b */ /* 0x000fe2000000019c */
[----:B------:R-:W4:Y:S01]  /*fd710*/  LDL.LU.64 R16, [R1+0xae40] ;  /* 0x00ae400001107983 */ /* 0x000f220000300a00 */
[----:B------:R-:W-:Y:S02]  /*fd720*/  DADD R76, -R212, R198 ;  /* 0x00000000d44c7229 */ /* 0x000fe400000001c6 */
[----:B------:R-:W-:-:S04]  /*fd730*/  DFMA R162, R84, R194, R8 ;  /* 0x000000c254a2722b */ /* 0x000fc80000000008 */
[----:B------:R-:W-:-:S04]  /*fd740*/  DADD R242, R212, R200 ;  /* 0x00000000d4f27229 */ /* 0x000fc800000000c8 */
[----:B------:R-:W-:Y:S01]  /*fd750*/  DFMA R198, R114, 2, R162 ;  /* 0x4000000072c6782b */ /* 0x000fe200000000a2 */
[----:B---3--:R0:W-:Y:S01]  /*fd760*/  STL.64 [R1+0x158], R28 ;  /* 0x0001581c01007387 */ /* 0x0081e20000100a00 */
[----:B------:R-:W-:Y:S02]  /*fd770*/  DFMA R156, R148, R40, R222 ;  /* 0x00000028949c722b */ /* 0x000fe400000000de */
[----:B------:R-:W-:Y:S01]  /*fd780*/  DMUL R114, R182, R28 ;  /* 0x0000001cb6727228 */ /* 0x000fe20000000000 */
[----:B------:R-:W3:Y:S04]  /*fd790*/  LDL.LU.64 R148, [R1+0xae50] ;  /* 0x00ae500001947983 */ /* 0x000ee80000300a00 */
[----:B------:R-:W3:Y:S01]  /*fd7a0*/  LDL.LU.64 R182, [R1+0x8008] ;  /* 0x0080080001b67983 */ /* 0x000ee20000300a00 */
[CC--:B--2---:R-:W-:Y:S01]  /*fd7b0*/  DFMA R212, -R208.reuse, R24.reuse, R192 ;  /* 0x00000018d0d4722b */ /* 0x0c4fe200000001c0 */
[----:B------:R-:W-:Y:S01]  /*fd7c0*/  UMOV UR6, 0x9999999a ;  /* 0x9999999a00067882 */ /* 0x000fe20000000000 */
[----:B------:R-:W-:Y:S01]  /*fd7d0*/  DFMA R192, R208, R24, R70 ;  /* 0x00000018d0c0722b */ /* 0x000fe20000000046 */
[----:B------:R-:W-:Y:S01]  /*fd7e0*/  UMOV UR7, 0x400d9999 ;  /* 0x400d999900077882 */ /* 0x000fe20000000000 */
[----:B------:R-:W-:Y:S01]  /*fd7f0*/  DFMA R70, -R42, R88, R160 ;  /* 0x000000582a46722b */ /* 0x000fe200000001a0 */
[----:B------:R-:W2:Y:S04]  /*fd800*/  LDL.LU.64 R222, [R1+0x7748] ;  /* 0x0077480001de7983 */ /* 0x000ea80000300a00 */
[----:B------:R-:W3:Y:S04]  /*fd810*/  LDL.64 R160, [R1+0x4b8] ;  /* 0x0004b80001a07983 */ /* 0x000ee80000100a00 */
[----:B------:R-:W2:Y:S01]  /*fd820*/  LDL.LU.64 R42, [R1+0xae28] ;  /* 0x00ae2800012a7983 */ /* 0x000ea20000300a00 */
[----:B----4-:R-:W-:-:S02]  /*fd830*/  DMUL R8, R186, UR6 ;  /* 0x00000006ba087c28 */ /* 0x010fc40008000000 */
[----:B------:R-:W-:Y:S01]  /*fd840*/  DFMA R162, R168, R116, R156 ;  /* 0x00000074a8a2722b */ /* 0x000fe2000000009c */
[----:B0-----:R-:W4:Y:S01]  /*fd850*/  LDL.LU.64 R28, [R1+0x7b88] ;  /* 0x007b8800011c7983 */ /* 0x001f220000300a00 */
[----:B------:R-:W-:Y:S02]  /*fd860*/  DADD R200, R48, R80 ;  /* 0x0000000030c87229 */ /* 0x000fe40000000050 */
[----:B------:R-:W-:Y:S01]  /*fd870*/  DFMA R38, R38, -R68, R250 ;  /* 0x800000442626722b */ /* 0x000fe200000000fa */
[----:B------:R-:W4:Y:S01]  /*fd880*/  LDL.64 R244, [R1+0x498] ;  /* 0x0004980001f47983 */ /* 0x000f220000100a00 */
[----:B------:R-:W-:Y:S02]  /*fd890*/  DFMA R64, R8, R74, R64 ;  /* 0x0000004a0840722b */ /* 0x000fe40000000040 */
[----:B------:R-:W-:Y:S01]  /*fd8a0*/  DFMA R162, R140, R2, R162 ;  /* 0x000000028ca2722b */ /* 0x000fe200000000a2 */
[----:B------:R-:W4:Y:S01]  /*fd8b0*/  LDL.64 R250, [R1+0x500] ;  /* 0x0005000001fa7983 */ /* 0x000f220000100a00 */
[----:B------:R-:W-:-:S02]  /*fd8c0*/  DFMA R156, R102, 2, R150 ;  /* 0x40000000669c782b */ /* 0x000fc40000000096 */
[----:B------:R-:W-:Y:S01]  /*fd8d0*/  DADD R196, R196, R248 ;  /* 0x00000000c4c47229 */ /* 0x000fe200000000f8 */
[----:B------:R-:W4:Y:S01]  /*fd8e0*/  LDL.LU.64 R40, [R1+0xae58] ;  /* 0x00ae580001287983 */ /* 0x000f220000300a00 */
[----:B------:R-:W-:Y:S02]  /*fd8f0*/  DFMA R80, R142, UR20, R64 ;  /* 0x000000148e507c2b */ /* 0x000fe40008000040 */
[----:B------:R-:W-:Y:S01]  /*fd900*/  DFMA R64, R78, R124, R200 ;  /* 0x0000007c4e40722b */ /* 0x000fe200000000c8 */
[----:B------:R-:W4:Y:S01]  /*fd910*/  LDL.64 R248, [R1+0x4a0] ;  /* 0x0004a00001f87983 */ /* 0x000f220000100a00 */
[-C--:B------:R-:W-:Y:S02]  /*fd920*/  DFMA R200, R208, R24.reuse, R162 ;  /* 0x00000018d0c8722b */ /* 0x080fe400000000a2 */
[----:B------:R-:W-:Y:S02]  /*fd930*/  DADD R162, R114, R156 ;  /* 0x0000000072a27229 */ /* 0x000fe4000000009c */
[----:B------:R-:W-:-:S02]  /*fd940*/  DFMA R208, R208, R24, R80 ;  /* 0x00000018d0d0722b */ /* 0x000fc40000000050 */
[----:B------:R-:W-:Y:S01]  /*fd950*/  DFMA R80, R218, R100, R70 ;  /* 0x00000064da50722b */ /* 0x000fe20000000046 */
[----:B------:R-:W4:Y:S01]  /*fd960*/  LDL.LU.64 R24, [R1+0xae20] ;  /* 0x00ae200001187983 */ /* 0x000f220000300a00 */
[C---:B------:R-:W-:Y:S02]  /*fd970*/  DFMA R64, R114.reuse, 2, R64 ;  /* 0x400000007240782b */ /* 0x040fe40000000040 */
[C---:B------:R-:W-:Y:S01]  /*fd980*/  DFMA R156, R114.reuse, 3, R172 ;  /* 0x40080000729c782b */ /* 0x040fe200000000ac */
[----:B------:R-:W4:Y:S01]  /*fd990*/  LDL.LU.64 R218, [R1+0x7720] ;  /* 0x0077200001da7983 */ /* 0x000f220000300a00 */
[----:B------:R-:W-:-:S03]  /*fd9a0*/  DADD R70, R114, R18 ;  /* 0x0000000072467229 */ /* 0x000fc60000000012 */
[----:B---3--:R0:W-:Y:S01]  /*fd9b0*/  STL.64 [R1+0x77f0], R160 ;  /* 0x0077f0a001007387 */ /* 0x0081e20000100a00 */
[----:B------:R-:W-:Y:S02]  /*fd9c0*/  DFMA R80, R232, R228, R80 ;  /* 0x000000e4e850722b */ /* 0x000fe40000000050 */
[----:B--2---:R-:W-:Y:S01]  /*fd9d0*/  DADD R222, -R146, R222 ;  /* 0x0000000092de7229 */ /* 0x004fe200000001de */
[----:B------:R-:W2:Y:S04]  /*fd9e0*/  LDL.LU.64 R18, [R1+0xae10] ;  /* 0x00ae100001127983 */ /* 0x000ea80000300a00 */
[----:B------:R-:W3:Y:S01]  /*fd9f0*/  LDL.64 R146, [R1+0x520] ;  /* 0x0005200001927983 */ /* 0x000ee20000100a00 */
[----:B0-----:R-:W-:-:S03]  /*fda00*/  DADD R160, R114, R42 ;  /* 0x0000000072a07229 */ /* 0x001fc6000000002a */
[----:B------:R-:W2:Y:S01]  /*fda10*/  LDL.LU.64 R172, [R1+0xae18] ;  /* 0x00ae180001ac7983 */ /* 0x000ea20000300a00 */
[----:B------:R-:W-:-:S03]  /*fda20*/  DADD R114, -R150, -R114 ;  /* 0x0000000096727229 */ /* 0x000fc60000000972 */
[----:B------:R-:W3:Y:S04]  /*fda30*/  LDL.64 R150, [R1+0x80f8] ;  /* 0x0080f80001967983 */ /* 0x000ee80000100a00 */
[----:B------:R0:W-:Y:S01]  /*fda40*/  STL.64 [R1+0x77e8], R114 ;  /* 0x0077e87201007387 */ /* 0x0001e20000100a00 */
[----:B----4-:R-:W-:-:S03]  /*fda50*/  DFMA R28, R144, UR22, R28 ;  /* 0x00000016901c7c2b */ /* 0x010fc6000800001c */
[----:B------:R-:W4:Y:S01]  /*fda60*/  LDL.64 R144, [R1+0x540] ;  /* 0x0005400001907983 */ /* 0x000f220000100a00 */
[----:B------:R-:W-:-:S03]  /*fda70*/  DFMA R76, R232, R228, R76 ;  /* 0x000000e4e84c722b */ /* 0x000fc6000000004c */
[----:B------:R-:W2:Y:S01]  /*fda80*/  LDL.LU.64 R42, [R1+0xae08] ;  /* 0x00ae0800012a7983 */ /* 0x000ea20000300a00 */
[----:B0-----:R-:W-:Y:S02]  /*fda90*/  DADD R114, R148, R182 ;  /* 0x0000000094727229 */ /* 0x001fe400000000b6 */
[----:B---3--:R-:W-:Y:S01]  /*fdaa0*/  DFMA R68, R210, R150, R80 ;  /* 0x00000096d244722b */ /* 0x008fe20000000050 */
[----:B------:R-:W3:Y:S04]  /*fdab0*/  LDL.LU.64 R148, [R1+0x7ca8] ;  /* 0x007ca80001947983 */ /* 0x000ee80000300a00 */
[----:B------:R-:W4:Y:S04]  /*fdac0*/  LDL.64 R182, [R1+0x4c0] ;  /* 0x0004c00001b67983 */ /* 0x000f280000100a00 */
[----:B------:R-:W2:Y:S04]  /*fdad0*/  LDL.64 R150, [R1+0x508] ;  /* 0x0005080001967983 */ /* 0x000ea80000100a00 */
[----:B------:R-:W2:Y:S04]  /*fdae0*/  LDL.64 R210, [R1+0x528] ;  /* 0x0005280001d27983 */ /* 0x000ea80000100a00 */
[----:B------:R0:W-:Y:S01]  /*fdaf0*/  STL.128 [R1+0xacf0], R28 ;  /* 0x00acf01c01007387 */ /* 0x0001e20000100c00 */
[----:B------:R-:W-:-:S03]  /*fdb00*/  DFMA R80, R78, -R108, -R112 ;  /* 0x8000006c4e50722b */ /* 0x000fc60000000870 */
[----:B------:R-:W-:Y:S04]  /*fdb10*/  STL.64 [R1+0x7868], R146 ;  /* 0x0078689201007387 */ /* 0x000fe80000100a00 */
[----:B------:R-:W-:Y:S04]  /*fdb20*/  STL.64 [R1+0x7a60], R28 ;  /* 0x007a601c01007387 */ /* 0x000fe80000100a00 */
[----:B------:R-:W2:Y:S01]  /*fdb30*/  LDL.64 R232, [R1+0x568] ;  /* 0x0005680001e87983 */ /* 0x000ea20000100a00 */
[----:B---3--:R-:W-:-:S03]  /*fdb40*/  DFMA R202, R52, R202, -R148 ;  /* 0x000000ca34ca722b */ /* 0x008fc60000000894 */
[----:B0-----:R-:W3:Y:S04]  /*fdb50*/  LDL.64 R30, [R1+0x558] ;  /* 0x00055800011e7983 */ /* 0x001ee80000100a00 */
[----:B----4-:R0:W-:Y:S04]  /*fdb60*/  STL.64 [R1+0x7768], R182 ;  /* 0x007768b601007387 */ /* 0x0101e80000100a00 */
[----:B------:R1:W-:Y:S04]  /*fdb70*/  STL.64 [R1+0x77a8], R202 ;  /* 0x0077a8ca01007387 */ /* 0x0003e80000100a00 */
[----:B------:R-:W4:Y:S04]  /*fdb80*/  LDL.64 R148, [R1+0x4f0] ;  /* 0x0004f00001947983 */ /* 0x000f280000100a00 */
[----:B0-----:R-:W3:Y:S04]  /*fdb90*/  LDL.64 R182, [R1+0x4c8] ;  /* 0x0004c80001b67983 */ /* 0x001ee80000100a00 */
[----:B-1----:R-:W4:Y:S01]  /*fdba0*/  LDL.64 R202, [R1+0x4f8] ;  /* 0x0004f80001ca7983 */ /* 0x002f220000100a00 */
[----:B------:R-:W-:-:S03]  /*fdbb0*/  DADD R108, -R132, R80 ;  /* 0x00000000846c7229 */ /* 0x000fc60000000150 */
[----:B--2---:R0:W-:Y:S01]  /*fdbc0*/  STL.64 [R1+0x77d8], R150 ;  /* 0x0077d89601007387 */ /* 0x0041e20000100a00 */
[----:B------:R-:W-:-:S03]  /*fdbd0*/  DADD R80, R112, R218 ;  /* 0x0000000070507229 */ /* 0x000fc600000000da */
[----:B------:R-:W2:Y:S04]  /*fdbe0*/  LDL.64 R218, [R1+0x538] ;  /* 0x0005380001da7983 */ /* 0x000ea80000100a00 */
[----:B------:R-:W2:Y:S04]  /*fdbf0*/  LDL.64 R146, [R1+0x560] ;  /* 0x0005600001927983 */ /* 0x000ea80000100a00 */
[----:B0-----:R-:W2:Y:S01]  /*fdc00*/  LDL.64 R150, [R1+0x530] ;  /* 0x0005300001967983 */ /* 0x001ea20000100a00 */
[----:B------:R-:W-:-:S03]  /*fdc10*/  DFMA R68, R54, UR8, R68 ;  /* 0x0000000836447c2b */ /* 0x000fc60008000044 */
[----:B------:R-:W2:Y:S04]  /*fdc20*/  LDL.64 R28, [R1+0x488] ;  /* 0x00048800011c7983 */ /* 0x000ea80000100a00 */
[----:B---3--:R0:W-:Y:S04]  /*fdc30*/  STL.64 [R1+0x7740], R182 ;  /* 0x007740b601007387 */ /* 0x0081e80000100a00 */
[----:B----4-:R1:W-:Y:S04]  /*fdc40*/  STL.64 [R1+0x7700], R202 ;  /* 0x007700ca01007387 */ /* 0x0103e80000100a00 */
[----:B------:R3:W-:Y:S04]  /*fdc50*/  STL.64 [R1+0x7708], R148 ;  /* 0x0077089401007387 */ /* 0x0007e80000100a00 */
[----:B0-----:R-:W4:Y:S04]  /*fdc60*/  LDL.LU.64 R182, [R1+0x7f68] ;  /* 0x007f680001b67983 */ /* 0x001f280000300a00 */
[----:B-1----:R-:W4:Y:S04]  /*fdc70*/  LDL.64 R202, [R1+0x518] ;  /* 0x0005180001ca7983 */ /* 0x002f280000100a00 */
[----:B---3--:R-:W3:Y:S01]  /*fdc80*/  LDL.64 R148, [R1+0x510] ;  /* 0x0005100001947983 */ /* 0x008ee20000100a00 */
[----:B------:R-:W-:-:S03]  /*fdc90*/  DFMA R142, R168, R116, R68 ;  /* 0x00000074a88e722b */ /* 0x000fc60000000044 */
[----:B------:R-:W-:Y:S04]  /*fdca0*/  STL.64 [R1+0x7860], R210 ;  /* 0x007860d201007387 */ /* 0x000fe80000100a00 */
[----:B--2---:R-:W-:Y:S04]  /*fdcb0*/  STL.64 [R1+0x7858], R150 ;  /* 0x0078589601007387 */ /* 0x004fe80000100a00 */
[----:B------:R0:W-:Y:S04]  /*fdcc0*/  STL.64 [R1+0x78a8], R218 ;  /* 0x0078a8da01007387 */ /* 0x0001e80000100a00 */
[----:B------:R1:W-:Y:S04]  /*fdcd0*/  STL.64 [R1+0x7890], R30 ;  /* 0x0078901e01007387 */ /* 0x0003e80000100a00 */
[----:B0-----:R-:W2:Y:S04]  /*fdce0*/  LDL.64 R218, [R1+0x7f28] ;  /* 0x007f280001da7983 */ /* 0x001ea80000100a00 */
[----:B------:R0:W-:Y:S04]  /*fdcf0*/  STL.64 [R1+0x7888], R146 ;  /* 0x0078889201007387 */ /* 0x0001e80000100a00 */
[----:B-1----:R-:W2:Y:S04]  /*fdd00*/  LDL.LU.64 R30, [R1+0x78e8] ;  /* 0x0078e800011e7983 */ /* 0x002ea80000300a00 */
[----:B0-----:R-:W2:Y:S01]  /*fdd10*/  LDL.64 R146, [R1+0x78f8] ;  /* 0x0078f80001927983 */ /* 0x001ea20000100a00 */
[----:B----4-:R-:W-:-:S03]  /*fdd20*/  DFMA R68, R128, R58, R182 ;  /* 0x0000003a8044722b */ /* 0x010fc600000000b6 */
[----:B------:R-:W4:Y:S04]  /*fdd30*/  LDL.64 R182, [R1+0x81a0] ;  /* 0x0081a00001b67983 */ /* 0x000f280000100a00 */
[----:B------:R0:W-:Y:S04]  /*fdd40*/  STL.64 [R1+0x7870], R202 ;  /* 0x007870ca01007387 */ /* 0x0001e80000100a00 */
[----:B------:R-:W2:Y:S04]  /*fdd50*/  LDL.64 R128, [R1+0x9fb8] ;  /* 0x009fb80001807983 */ /* 0x000ea80000100a00 */
[----:B0-----:R-:W4:Y:S01]  /*fdd60*/  LDL.64 R202, [R1+0x550] ;  /* 0x0005500001ca7983 */ /* 0x001f220000100a00 */
[----:B------:R-:W-:-:S03]  /*fdd70*/  DFMA R210, R54, UR46, R68 ;  /* 0x0000002e36d27c2b */ /* 0x000fc60008000044 */
[----:B---3--:R0:W-:Y:S01]  /*fdd80*/  STL.64 [R1+0x7878], R148 ;  /* 0x0078789401007387 */ /* 0x0081e20000100a00 */
[----:B------:R-:W-:-:S03]  /*fdd90*/  DMUL R68, R8, R176 ;  /* 0x000000b008447228 */ /* 0x000fc60000000000 */
[----:B0-----:R-:W3:Y:S04]  /*fdda0*/  LDL.64 R148, [R1+0x548] ;  /* 0x0005480001947983 */ /* 0x001ee80000100a00 */
[----:B------:R0:W-:Y:S04]  /*fddb0*/  STL.64 [R1+0x378], R176 ;  /* 0x000378b001007387 */ /* 0x0001e80000100a00 */
[----:B------:R-:W3:Y:S04]  /*fddc0*/  LDL.64 R150, [R1+0x578] ;  /* 0x0005780001967983 */ /* 0x000ee80000100a00 */
[----:B------:R-:W3:Y:S04]  /*fddd0*/  LDL.64 R228, [R1+0x580] ;  /* 0x0005800001e47983 */ /* 0x000ee80000100a00 */
[----:B0-----:R-:W3:Y:S04]  /*fdde0*/  LDL.64 R176, [R1+0xa818] ;  /* 0x00a8180001b07983 */ /* 0x001ee80000100a00 */
[----:B------:R0:W-:Y:S01]  /*fddf0*/  STL.64 [R1+0x78a0], R144 ;  /* 0x0078a09001007387 */ /* 0x0001e20000100a00 */
[----:B------:R-:W-:-:S02]  /*fde00*/  DADD R80, R132, R80 ;  /* 0x0000000084507229 */ /* 0x000fc40000000050 */
[----:B------:R-:W-:Y:S02]  /*fde10*/  DFMA R142, R186, R190, R142 ;  /* 0x000000beba8e722b */ /* 0x000fe4000000008e */
[----:B------:R-:W-:Y:S02]  /*fde20*/  DADD R132, -R214, R66 ;  /* 0x00000000d6847229 */ /* 0x000fe40000000142 */
[----:B0-----:R-:W-:Y:S02]  /*fde30*/  DFMA R144, R130, 0.75, R208 ;  /* 0x3fe800008290782b */ /* 0x001fe400000000d0 */
[----:B------:R-:W-:Y:S02]  /*fde40*/  DFMA R66, R46, 0.25, R26 ;  /* 0x3fd000002e42782b */ /* 0x000fe4000000001a */
[----:B------:R-:W-:Y:S02]  /*fde50*/  DFMA R142, R8, R74, R142 ;  /* 0x0000004a088e722b */ /* 0x000fe4000000008e */
[----:B------:R-:W-:Y:S01]  /*fde60*/  DFMA R74, R68, UR18, R32 ;  /* 0x00000012444a7c2b */ /* 0x000fe20008000020 */
[----:B------:R-:W3:Y:S03]  /*fde70*/  LDL.64 R32, [R1+0xa560] ;  /* 0x00a5600001207983 */ /* 0x000ee60000100a00 */
[----:B------:R-:W-:-:S02]  /*fde80*/  DFMA R66, -R140, R2, R66 ;  /* 0x000000028c42722b */ /* 0x000fc40000000142 */
[C---:B------:R-:W-:Y:S01]  /*fde90*/  DFMA R18, R68.reuse, UR18, R18 ;  /* 0x0000001244127c2b */ /* 0x040fe20008000012 */
[----:B------:R-:W3:Y:S01]  /*fdea0*/  LDL.LU.64 R140, [R1+0x7ec8] ;  /* 0x007ec800018c7983 */ /* 0x000ee20000300a00 */
[----:B------:R-:W-:Y:S02]  /*fdeb0*/  DADD R186, -R68, R174 ;  /* 0x0000000044ba7229 */ /* 0x000fe400000001ae */
[C---:B------:R-:W-:Y:S02]  /*fdec0*/  DADD R2, -R130.reuse, R172 ;  /* 0x0000000082027229 */ /* 0x040fe400000001ac */
[C---:B------:R-:W-:Y:S02]  /*fded0*/  DFMA R174, R130.reuse, 0.75, R192 ;  /* 0x3fe8000082ae782b */ /* 0x040fe400000000c0 */
[----:B------:R-:W-:Y:S01]  /*fdee0*/  DFMA R172, R130, 0.5, R66 ;  /* 0x3fe0000082ac782b */ /* 0x000fe20000000042 */
[----:B------:R0:W-:Y:S04]  /*fdef0*/  STL.64 [R1+0x7880], R232 ;  /* 0x007880e801007387 */ /* 0x0001e80000100a00 */
[----:B------:R-:W-:Y:S04]  /*fdf00*/  STL.64 [R1+0x7818], R18 ;  /* 0x0078181201007387 */ /* 0x000fe80000100a00 */
[----:B------:R1:W-:Y:S04]  /*fdf10*/  STL.128 [R1+0xad00], R16 ;  /* 0x00ad001001007387 */ /* 0x0003e80000100c00 */
[----:B0-----:R-:W3:Y:S04]  /*fdf20*/  LDL.LU.64 R232, [R1+0x8158] ;  /* 0x0081580001e87983 */ /* 0x001ee80000300a00 */
[----:B------:R0:W-:Y:S01]  /*fdf30*/  STL.64 [R1+0x78b0], R28 ;  /* 0x0078b01c01007387 */ /* 0x0001e20000100a00 */
[----:B--2---:R-:W-:-:S03]  /*fdf40*/  DFMA R46, R128, R84, R198 ;  /* 0x00000054802e722b */ /* 0x004fc600000000c6 */
[----:B-1----:R-:W2:Y:S04]  /*fdf50*/  LDL.64 R18, [R1+0xa8a0] ;  /* 0x00a8a00001127983 */ /* 0x002ea80000100a00 */
[----:B0-----:R-:W2:Y:S04]  /*fdf60*/  LDL.LU.64 R28, [R1+0x7ac0] ;  /* 0x007ac000011c7983 */ /* 0x001ea80000300a00 */
[----:B----4-:R0:W-:Y:S01]  /*fdf70*/  STL.64 [R1+0x78c8], R202 ;  /* 0x0078c8ca01007387 */ /* 0x0101e20000100a00 */
[----:B------:R-:W-:-:S03]  /*fdf80*/  DFMA R46, R20, R218, R46 ;  /* 0x000000da142e722b */ /* 0x000fc6000000002e */
[----:B------:R-:W4:Y:S04]  /*fdf90*/  LDL.64 R16, [R1+0x9858] ;  /* 0x0098580001107983 */ /* 0x000f280000100a00 */
[----:B---3--:R1:W-:Y:S01]  /*fdfa0*/  STL.64 [R1+0x78c0], R150 ;  /* 0x0078c09601007387 */ /* 0x0083e20000100a00 */
[----:B0-----:R-:W-:Y:S02]  /*fdfb0*/  DFMA R202, R68, UR20, R144 ;  /* 0x0000001444ca7c2b */ /* 0x001fe40008000090 */
[----:B------:R-:W-:Y:S01]  /*fdfc0*/  DADD R144, R72, R182 ;  /* 0x0000000048907229 */ /* 0x000fe200000000b6 */
[----:B------:R0:W-:Y:S01]  /*fdfd0*/  STL.64 [R1+0x78b8], R228 ;  /* 0x0078b8e401007387 */ /* 0x0001e20000100a00 */
[----:B------:R-:W-:-:S03]  /*fdfe0*/  DFMA R42, R68, UR20, R42 ;  /* 0x00000014442a7c2b */ /* 0x000fc6000800002a */
[----:B------:R3:W-:Y:S03]  /*fdff0*/  STL.64 [R1+0x7898], R148 ;  /* 0x0078989401007387 */ /* 0x0007e60000100a00 */
[----:B------:R-:W-:Y:S01]  /*fe000*/  DMUL R176, R176, R144 ;  /* 0x00000090b0b07228 */ /* 0x000fe20000000000 */
[----:B-1----:R-:W4:Y:S01]  /*fe010*/  LDL.LU.64 R150, [R1+0x7f40] ;  /* 0x007f400001967983 */ /* 0x002f220000300a00 */
[C---:B------:R-:W-:Y:S02]  /*fe020*/  DFMA R198, R130.reuse, 0.25, R62 ;  /* 0x3fd0000082c6782b */ /* 0x040fe4000000003e */
[----:B------:R-:W-:Y:S01]  /*fe030*/  DFMA R20, R130, 0.25, R200 ;  /* 0x3fd000008214782b */ /* 0x000fe200000000c8 */
[----:B0-----:R-:W4:Y:S03]  /*fe040*/  LDL.LU.64 R228, [R1+0x7e40] ;  /* 0x007e400001e47983 */ /* 0x001f260000300a00 */
[----:B------:R-:W-:-:S02]  /*fe050*/  DADD R130, R176, R46 ;  /* 0x00000000b0827229 */ /* 0x000fc4000000002e */
[----:B------:R-:W-:Y:S02]  /*fe060*/  DADD R26, R60, R92 ;  /* 0x000000003c1a7229 */ /* 0x000fe4000000005c */
[----:B------:R-:W-:Y:S01]  /*fe070*/  DFMA R76, R54, UR46, R76 ;  /* 0x0000002e364c7c2b */ /* 0x000fe2000800004c */
[----:B------:R-:W-:Y:S01]  /*fe080*/  STL.128 [R1+0xad20], R72 ;  /* 0x00ad204801007387 */ /* 0x000fe20000100c00 */
[----:B------:R-:W-:-:S03]  /*fe090*/  DFMA R46, R146, R30, R166 ;  /* 0x0000001e922e722b */ /* 0x000fc600000000a6 */
[----:B------:R-:W4:Y:S01]  /*fe0a0*/  LDL.64 R166, [R1+0x9b38] ;  /* 0x009b380001a67983 */ /* 0x000f220000100a00 */
[----:B---3--:R-:W-:Y:S02]  /*fe0b0*/  DADD R148, R68, R142 ;  /* 0x0000000044947229 */ /* 0x008fe4000000008e */
[----:B------:R-:W-:Y:S02]  /*fe0c0*/  DADD R68, R136, R136 ;  /* 0x0000000088447229 */ /* 0x000fe40000000088 */
[----:B------:R-:W-:Y:S01]  /*fe0d0*/  DFMA R190, R214, UR44, R164 ;  /* 0x0000002cd6be7c2b */ /* 0x000fe200080000a4 */
[----:B------:R-:W-:Y:S04]  /*fe0e0*/  STL.64 [R1+0x7728], R74 ;  /* 0x0077284a01007387 */ /* 0x000fe80000100a00 */
[----:B------:R-:W3:Y:S01]  /*fe0f0*/  LDL.64 R192, [R1+0x9f98] ;  /* 0x009f980001c07983 */ /* 0x000ee20000100a00 */
[----:B------:R-:W-:-:S02]  /*fe100*/  DFMA R60, R134, 3, R68 ;  /* 0x40080000863c782b */ /* 0x000fc40000000044 */
[----:B------:R-:W-:Y:S01]  /*fe110*/  DFMA R68, R146, -R30, R158 ;  /* 0x8000001e9244722b */ /* 0x000fe2000000009e */
[----:B------:R-:W-:Y:S04]  /*fe120*/  STL.64 [R1+0x7938], R42 ;  /* 0x0079382a01007387 */ /* 0x000fe80000100a00 */
[----:B------:R-:W3:Y:S01]  /*fe130*/  LDL.LU.64 R158, [R1+0x7e98] ;  /* 0x007e9800019e7983 */ /* 0x000ee20000300a00 */
[----:B------:R-:W-:-:S03]  /*fe140*/  DADD R54, -R54, R246 ;  /* 0x0000000036367229 */ /* 0x000fc600000001f6 */
[----:B------:R0:W-:Y:S04]  /*fe150*/  STL.128 [R1+0xad10], R40 ;  /* 0x00ad102801007387 */ /* 0x0001e80000100c00 */
[----:B------:R-:W3:Y:S04]  /*fe160*/  LDL.LU.64 R246, [R1+0x7ed8] ;  /* 0x007ed80001f67983 */ /* 0x000ee80000300a00 */
[----:B------:R-:W3:Y:S01]  /*fe170*/  LDL.64 R30, [R1+0x9a90] ;  /* 0x009a9000011e7983 */ /* 0x000ee20000100a00 */
[----:B--2---:R-:W-:-:S03]  /*fe180*/  DFMA R62, R78, R28, -R22 ;  /* 0x0000001c4e3e722b */ /* 0x004fc60000000816 */
[----:B0-----:R-:W2:Y:S04]  /*fe190*/  LDL.64 R42, [R1+0x7cb8] ;  /* 0x007cb800012a7983 */ /* 0x001ea80000100a00 */
[----:B------:R-:W2:Y:S04]  /*fe1a0*/  LDL.64 R28, [R1+0xa7e0] ;  /* 0x00a7e000011c7983 */ /* 0x000ea80000100a00 */
[----:B------:R-:W2:Y:S01]  /*fe1b0*/  LDL.64 R40, [R1+0xa898] ;  /* 0x00a8980001287983 */ /* 0x000ea20000100a00 */
[----:B----4-:R-:W-:-:S03]  /*fe1c0*/  DMUL R66, R32, R150 ;  /* 0x0000009620427228 */ /* 0x010fc60000000000 */
[----:B------:R0:W-:Y:S01]  /*fe1d0*/  STL.64 [R1+0x150], R150 ;  /* 0x0001509601007387 */ /* 0x0001e20000100a00 */
[----:B------:R-:W-:Y:S01]  /*fe1e0*/  IMAD.MOV.U32 R32, RZ, RZ, R188 ;  /* 0x000000ffff207224 */ /* 0x000fe200078e00bc */
[----:B------:R-:W-:Y:S01]  /*fe1f0*/  MOV R33, R189 ;  /* 0x000000bd00217202 */ /* 0x000fe20000000f00 */
[----:B------:R-:W-:Y:S01]  /*fe200*/  DFMA R188, R84, -R194, R68 ;  /* 0x800000c254bc722b */ /* 0x000fe20000000044 */
[----:B------:R-:W4:Y:S01]  /*fe210*/  LDL.64 R72, [R1+0x9ae0] ;  /* 0x009ae00001487983 */ /* 0x000f220000100a00 */
[----:B------:R-:W-:-:S03]  /*fe220*/  DMUL R68, R6, R140 ;  /* 0x0000008c06447228 */ /* 0x000fc60000000000 */
[----:B------:R-:W4:Y:S01]  /*fe230*/  LDL.64 R6, [R1+0xa590] ;  /* 0x00a5900001067983 */ /* 0x000f220000100a00 */
[----:B------:R-:W-:-:S03]  /*fe240*/  DADD R146, R66, R70 ;  /* 0x0000000042927229 */ /* 0x000fc60000000046 */
[----:B0-----:R-:W4:Y:S01]  /*fe250*/  LDL.LU.64 R150, [R1+0x7ee8] ;  /* 0x007ee80001967983 */ /* 0x001f220000300a00 */
[----:B------:R-:W-:Y:S02]  /*fe260*/  DMUL R70, R18, R24 ;  /* 0x0000001812467228 */ /* 0x000fe40000000000 */
[----:B------:R-:W-:Y:S01]  /*fe270*/  DFMA R142, R230, R166, R232 ;  /* 0x000000a6e68e722b */ /* 0x000fe200000000e8 */
[----:B------:R-:W4:Y:S04]  /*fe280*/  LDL.64 R18, [R1+0xaaa8] ;  /* 0x00aaa80001127983 */ /* 0x000f280000100a00 */
[----:B------:R-:W4:Y:S04]  /*fe290*/  LDL.LU.64 R232, [R1+0x7f38] ;  /* 0x007f380001e87983 */ /* 0x000f280000300a00 */
[----:B------:R0:W-:Y:S04]  /*fe2a0*/  STL.64 [R1+0x3d8], R228 ;  /* 0x0003d8e401007387 */ /* 0x0001e80000100a00 */
[----:B------:R1:W-:Y:S01]  /*fe2b0*/  STL.64 [R1+0x160], R140 ;  /* 0x0001608c01007387 */ /* 0x0003e20000100a00 */
[----:B------:R-:W-:-:S03]  /*fe2c0*/  DFMA R130, R94, UR12, R130 ;  /* 0x0000000c5e827c2b */ /* 0x000fc60008000082 */
[----:B------:R-:W4:Y:S04]  /*fe2d0*/  LDL.64 R74, [R1+0x7f10] ;  /* 0x007f1000014a7983 */ /* 0x000f280000100a00 */
[----:B0-----:R-:W4:Y:S01]  /*fe2e0*/  LDL.64 R228, [R1+0x7f48] ;  /* 0x007f480001e47983 */ /* 0x001f220000100a00 */
[C---:B-1----:R-:W-:Y:S02]  /*fe2f0*/  DFMA R140, R112.reuse, UR16, R122 ;  /* 0x00000010708c7c2b */ /* 0x042fe4000800007a */
[----:B------:R-:W-:Y:S02]  /*fe300*/  DFMA R122, R112, UR14, R142 ;  /* 0x0000000e707a7c2b */ /* 0x000fe4000800008e */
[----:B------:R-:W-:Y:S01]  /*fe310*/  DADD R142, R216, R16 ;  /* 0x00000000d88e7229 */ /* 0x000fe20000000010 */
[----:B------:R-:W4:Y:S04]  /*fe320*/  LDL.64 R16, [R1+0xa538] ;  /* 0x00a5380001107983 */ /* 0x000f280000100a00 */
[----:B------:R-:W4:Y:S01]  /*fe330*/  LDL.64 R216, [R1+0x9fb0] ;  /* 0x009fb00001d87983 */ /* 0x000f220000100a00 */
[----:B------:R-:W-:-:S02]  /*fe340*/  DADD R60, R126, R60 ;  /* 0x000000007e3c7229 */ /* 0x000fc4000000003c */
[----:B---3--:R-:W-:-:S06]  /*fe350*/  DFMA R130, R4, R158, R130 ;  /* 0x0000009e0482722b */ /* 0x008fcc0000000082 */
[----:B------:R-:W-:Y:S02]  /*fe360*/  DFMA R92, R48, 2, R60 ;  /* 0x40000000305c782b */ /* 0x000fe4000000003c */
[C---:B------:R-:W-:Y:S01]  /*fe370*/  DFMA R130, R68.reuse, 2, R130 ;  /* 0x400000004482782b */ /* 0x040fe20000000082 */
[----:B------:R4:W-:Y:S01]  /*fe380*/  STL.64 [R1+0x168], R24 ;  /* 0x0001681801007387 */ /* 0x0009e20000100a00 */
[----:B------:R-:W-:-:S04]  /*fe390*/  DADD R146, R68, R146 ;  /* 0x0000000044927229 */ /* 0x000fc80000000092 */
[----:B------:R-:W-:Y:S02]  /*fe3a0*/  DFMA R92, R78, R124, R92 ;  /* 0x0000007c4e5c722b */ /* 0x000fe4000000005c */
[----:B------:R-:W-:Y:S02]  /*fe3b0*/  DFMA R112, R70, 3, R130 ;  /* 0x400800004670782b */ /* 0x000fe40000000082 */
[----:B------:R-:W-:-:S04]  /*fe3c0*/  DFMA R208, R66, 2, R162 ;  /* 0x4000000042d0782b */ /* 0x000fc800000000a2 */
[----:B------:R-:W-:Y:S02]  /*fe3d0*/  DFMA R92, R68, 2, R92 ;  /* 0x40000000445c782b */ /* 0x000fe4000000005c */
[----:B------:R-:W-:Y:S02]  /*fe3e0*/  DADD R68, -R136, -R68 ;  /* 0x0000000088447229 */ /* 0x000fe40000000944 */
[----:B------:R-:W-:Y:S02]  /*fe3f0*/  DADD R136, R70, R146 ;  /* 0x0000000046887229 */ /* 0x000fe40000000092 */
[C---:B------:R-:W-:Y:S02]  /*fe400*/  DFMA R214, R66.reuse, 2, R156 ;  /* 0x4000000042d6782b */ /* 0x040fe4000000009c */
[----:B------:R-:W-:Y:S02]  /*fe410*/  DADD R146, R66, R64 ;  /* 0x0000000042927229 */ /* 0x000fe40000000040 */
[----:B--2---:R-:W-:Y:S01]  /*fe420*/  DADD R130, R30, R42 ;  /* 0x000000001e827229 */ /* 0x004fe2000000002a */
[----:B------:R-:W2:Y:S01]  /*fe430*/  LDL.LU.64 R30, [R1+0x8018] ;  /* 0x00801800011e7983 */ /* 0x000ea20000300a00 */
[----:B------:R-:W-:-:S03]  /*fe440*/  DMUL R64, R28, R246 ;  /* 0x000000f61c407228 */ /* 0x000fc60000000000 */
[----:B------:R-:W3:Y:S01]  /*fe450*/  LDL.LU.64 R28, [R1+0x7e90] ;  /* 0x007e9000011c7983 */ /* 0x000ee20000300a00 */
[----:B----4-:R-:W-:Y:S02]  /*fe460*/  DMUL R24, R6, R142 ;  /* 0x0000008e06187228 */ /* 0x010fe40000000000 */
[----:B------:R-:W-:Y:S01]  /*fe470*/  DADD R6, -R102, -R66 ;  /* 0x0000000066067229 */ /* 0x000fe20000000942 */
[----:B------:R0:W-:Y:S01]  /*fe480*/  STL.64 [R1+0x1b0], R150 ;  /* 0x0001b09601007387 */ /* 0x0001e20000100a00 */
[----:B------:R-:W-:-:S03]  /*fe490*/  DADD R102, R66, R160 ;  /* 0x0000000042667229 */ /* 0x000fc600000000a0 */
[----:B------:R-:W-:Y:S01]  /*fe4a0*/  STL.64 [R1+0x1a0], R246 ;  /* 0x0001a0f601007387 */ /* 0x000fe20000100a00 */
[----:B------:R-:W-:-:S03]  /*fe4b0*/  DADD R66, R24, R112 ;  /* 0x0000000018427229 */ /* 0x000fc60000000070 */
[----:B------:R-:W-:Y:S01]  /*fe4c0*/  STL.64 [R1+0x390], R180 ;  /* 0x000390b401007387 */ /* 0x000fe20000100a00 */
[----:B------:R-:W-:-:S03]  /*fe4d0*/  DMUL R112, R18, R218 ;  /* 0x000000da12707228 */ /* 0x000fc60000000000 */
[----:B------:R1:W-:Y:S04]  /*fe4e0*/  STL.64 [R1+0x320], R232 ;  /* 0x000320e801007387 */ /* 0x0003e80000100a00 */
[----:B------:R-:W4:Y:S01]  /*fe4f0*/  LDL.LU.64 R18, [R1+0x7cd8] ;  /* 0x007cd80001127983 */ /* 0x000f220000300a00 */
[----:B------:R-:W-:Y:S02]  /*fe500*/  DFMA R92, R70, 3, R92 ;  /* 0x40080000465c782b */ /* 0x000fe4000000005c */
[----:B0-----:R-:W-:Y:S01]  /*fe510*/  DMUL R150, R40, R150 ;  /* 0x0000009628967228 */ /* 0x001fe20000000000 */
[----:B------:R-:W4:Y:S04]  /*fe520*/  LDL.LU.64 R218, [R1+0x7cd0] ;  /* 0x007cd00001da7983 */ /* 0x000f280000300a00 */
[----:B-1----:R-:W4:Y:S01]  /*fe530*/  LDL.LU.64 R232, [R1+0x8098] ;  /* 0x0080980001e87983 */ /* 0x002f220000300a00 */
[----:B------:R-:W-:-:S02]  /*fe540*/  DADD R70, -R134, -R70 ;  /* 0x0000000086467229 */ /* 0x000fc40000000946 */
[----:B------:R-:W-:Y:S01]  /*fe550*/  DADD R136, R24, R136 ;  /* 0x0000000018887229 */ /* 0x000fe20000000088 */
[----:B------:R-:W4:Y:S01]  /*fe560*/  LDL.LU.64 R246, [R1+0x7f18] ;  /* 0x007f180001f67983 */ /* 0x000f220000300a00 */
[----:B------:R-:W-:-:S03]  /*fe570*/  DMUL R180, R16, R130 ;  /* 0x0000008210b47228 */ /* 0x000fc60000000000 */
[----:B------:R-:W4:Y:S01]  /*fe580*/  LDL.LU.64 R40, [R1+0x7ef8] ;  /* 0x007ef80001287983 */ /* 0x000f220000300a00 */
[----:B------:R-:W-:-:S03]  /*fe590*/  DFMA R134, R216, R228, R66 ;  /* 0x000000e4d886722b */ /* 0x000fc60000000042 */
[----:B------:R-:W4:Y:S01]  /*fe5a0*/  LDL.LU.64 R16, [R1+0x7e28] ;  /* 0x007e280001107983 */ /* 0x000f220000300a00 */
[----:B------:R-:W-:Y:S02]  /*fe5b0*/  DFMA R102, R216, R228, R102 ;  /* 0x000000e4d866722b */ /* 0x000fe40000000066 */
[-C--:B------:R-:W-:Y:S01]  /*fe5c0*/  DFMA R200, R4, R158.reuse, R44 ;  /* 0x0000009e04c8722b */ /* 0x080fe2000000002c */
[----:B------:R-:W-:Y:S01]  /*fe5d0*/  IMAD.MOV.U32 R164, RZ, RZ, R104 ;  /* 0x000000ffffa47224 */ /* 0x000fe200078e0068 */
[----:B------:R-:W-:Y:S01]  /*fe5e0*/  DADD R42, -R126, -R150 ;  /* 0x000000007e2a7229 */ /* 0x000fe20000000996 */
[----:B------:R-:W-:Y:S01]  /*fe5f0*/  IMAD.MOV.U32 R165, RZ, RZ, R105 ;  /* 0x000000ffffa57224 */ /* 0x000fe200078e0069 */
[----:B------:R-:W-:Y:S01]  /*fe600*/  DFMA R66, -R4, R158, -R44 ;  /* 0x0000009e0442722b */ /* 0x000fe2000000092c */
[----:B------:R-:W4:Y:S01]  /*fe610*/  LDL.LU.64 R216, [R1+0x7e88] ;  /* 0x007e880001d87983 */ /* 0x000f220000300a00 */
[C---:B------:R-:W-:Y:S02]  /*fe620*/  DADD R134, R180.reuse, R134 ;  /* 0x00000000b4867229 */ /* 0x040fe40000000086 */
[C---:B------:R-:W-:Y:S01]  /*fe630*/  DADD R126, R180.reuse, R136 ;  /* 0x00000000b47e7229 */ /* 0x040fe20000000088 */
[----:B------:R-:W4:Y:S01]  /*fe640*/  LDL.64 R104, [R1+0x9fc0] ;  /* 0x009fc00001687983 */ /* 0x000f220000100a00 */
[----:B------:R-:W-:-:S02]  /*fe650*/  DADD R44, R180, R102 ;  /* 0x00000000b42c7229 */ /* 0x000fc40000000066 */
[----:B------:R-:W-:Y:S02]  /*fe660*/  DADD R92, R64, R92 ;  /* 0x00000000405c7229 */ /* 0x000fe4000000005c */
[----:B------:R-:W-:Y:S02]  /*fe670*/  DFMA R148, R72, R230, R148 ;  /* 0x000000e64894722b */ /* 0x000fe40000000094 */
[-C--:B------:R-:W-:Y:S01]  /*fe680*/  DFMA R62, R84, R194.reuse, R62 ;  /* 0x000000c2543e722b */ /* 0x080fe2000000003e */
[----:B------:R-:W4:Y:S01]  /*fe690*/  LDL.64 R230, [R1+0x9fc8] ;  /* 0x009fc80001e67983 */ /* 0x000f220000100a00 */
[C---:B------:R-:W-:Y:S02]  /*fe6a0*/  DADD R134, R64.reuse, R134 ;  /* 0x0000000040867229 */ /* 0x040fe40000000086 */
[----:B------:R-:W-:Y:S02]  /*fe6b0*/  DADD R102, R64, R126 ;  /* 0x0000000040667229 */ /* 0x000fe4000000007e */
[----:B------:R-:W-:Y:S01]  /*fe6c0*/  DFMA R60, R84, -R194, R170 ;  /* 0x800000c2543c722b */ /* 0x000fe200000000aa */
[----:B------:R-:W-:Y:S01]  /*fe6d0*/  STL.64 [R1+0x7738], R190 ;  /* 0x007738be01007387 */ /* 0x000fe20000100a00 */
[----:B------:R-:W-:-:S02]  /*fe6e0*/  DADD R156, R64, R44 ;  /* 0x00000000409c7229 */ /* 0x000fc4000000002c */
[----:B------:R-:W-:Y:S01]  /*fe6f0*/  DADD R126, -R98, R204 ;  /* 0x00000000627e7229 */ /* 0x000fe200000001cc */
[----:B------:R0:W-:Y:S01]  /*fe700*/  STL.128 [R1+0xad40], R188 ;  /* 0x00ad40bc01007387 */ /* 0x0001e20000100c00 */
[C---:B------:R-:W-:Y:S02]  /*fe710*/  DADD R136, R150.reuse, R134 ;  /* 0x0000000096887229 */ /* 0x040fe40000000086 */
[C---:B------:R-:W-:Y:S01]  /*fe720*/  DADD R92, R150.reuse, R92 ;  /* 0x00000000965c7229 */ /* 0x040fe2000000005c */
[----:B------:R-:W-:Y:S01]  /*fe730*/  STL.64 [R1+0x1a8], R158 ;  /* 0x0001a89e01007387 */ /* 0x000fe20000100a00 */
[C---:B------:R-:W-:Y:S02]  /*fe740*/  DADD R102, R150.reuse, R102 ;  /* 0x0000000096667229 */ /* 0x040fe40000000066 */
[C---:B------:R-:W-:Y:S01]  /*fe750*/  DFMA R134, R150.reuse, 2, R156 ;  /* 0x400000009686782b */ /* 0x040fe2000000009c */
[----:B------:R-:W-:Y:S01]  /*fe760*/  STL.64 [R1+0x7808], R122 ;  /* 0x0078087a01007387 */ /* 0x000fe20000100a00 */
[----:B------:R-:W-:-:S02]  /*fe770*/  DFMA R150, R150, 2, R64 ;  /* 0x400000009696782b */ /* 0x000fc40000000040 */
[----:B------:R-:W-:Y:S01]  /*fe780*/  DFMA R64, R78, -R124, -R64 ;  /* 0x8000007c4e40722b */ /* 0x000fe20000000840 */
[----:B------:R-:W-:Y:S01]  /*fe790*/  STL.128 [R1+0xad50], R120 ;  /* 0x00ad507801007387 */ /* 0x000fe20000100c00 */
[----:B------:R-:W-:Y:S02]  /*fe7a0*/  DMUL R124, R178, R112 ;  /* 0x00000070b27c7228 */ /* 0x000fe40000000000 */
[----:B------:R-:W-:Y:S01]  /*fe7b0*/  DADD R112, -R96, R126 ;  /* 0x0000000060707229 */ /* 0x000fe2000000017e */
[----:B0-----:R-:W4:Y:S04]  /*fe7c0*/  LDL.64 R190, [R1+0xa580] ;  /* 0x00a5800001be7983 */ /* 0x001f280000100a00 */
[----:B------:R-:W4:Y:S04]  /*fe7d0*/  LDL.LU.64 R228, [R1+0x7ba0] ;  /* 0x007ba00001e47983 */ /* 0x000f280000300a00 */
[----:B------:R0:W-:Y:S01]  /*fe7e0*/  STL.64 [R1+0x7730], R188 ;  /* 0x007730bc01007387 */ /* 0x0001e20000100a00 */
[----:B------:R-:W-:-:S03]  /*fe7f0*/  DFMA R116, -R168, R116, R240 ;  /* 0x00000074a874722b */ /* 0x000fc600000001f0 */
[----:B------:R1:W-:Y:S04]  /*fe800*/  STL.64 [R1+0xade0], R14 ;  /* 0x00ade00e01007387 */ /* 0x0003e80000100a00 */
[----:B------:R-:W4:Y:S04]  /*fe810*/  LDL.LU.64 R168, [R1+0x7f70] ;  /* 0x007f700001a87983 */ /* 0x000f280000300a00 */
[----:B0-----:R-:W4:Y:S04]  /*fe820*/  LDL.LU.64 R188, [R1+0x7db0] ;  /* 0x007db00001bc7983 */ /* 0x001f280000300a00 */
[----:B------:R-:W4:Y:S04]  /*fe830*/  LDL.LU.64 R120, [R1+0x77b8] ;  /* 0x0077b80001787983 */ /* 0x000f280000300a00 */
[----:B------:R-:W4:Y:S01]  /*fe840*/  LDL.64 R170, [R1+0x98b0] ;  /* 0x0098b00001aa7983 */ /* 0x000f220000100a00 */
[----:B--2---:R-:W-:-:S02]  /*fe850*/  DFMA R44, R8, R30, R148 ;  /* 0x0000001e082c722b */ /* 0x004fc40000000094 */
[----:B------:R-:W-:Y:S02]  /*fe860*/  DADD R148, -R50, R112 ;  /* 0x0000000032947229 */ /* 0x000fe40000000170 */
[----:B---3--:R-:W-:Y:S01]  /*fe870*/  DADD R204, -R124, R28 ;  /* 0x000000007ccc7229 */ /* 0x008fe2000000011c */
[----:B------:R-:W2:Y:S01]  /*fe880*/  LDL.64 R28, [R1+0x7bb8] ;  /* 0x007bb800011c7983 */ /* 0x000ea20000100a00 */
[----:B----4-:R-:W-:-:S03]  /*fe890*/  DFMA R112, R50, UR42, R18 ;  /* 0x0000002a32707c2b */ /* 0x010fc60008000012 */
[----:B------:R-:W3:Y:S01]  /*fe8a0*/  LDL.64 R18, [R1+0x7c00] ;  /* 0x007c000001127983 */ /* 0x000ee20000100a00 */
[----:B------:R-:W-:-:S03]  /*fe8b0*/  DFMA R194, R4, R158, R232 ;  /* 0x0000009e04c2722b */ /* 0x000fc600000000e8 */
[----:B------:R-:W4:Y:S04]  /*fe8c0*/  LDL.64 R4, [R1+0xa910] ;  /* 0x00a9100001047983 */ /* 0x000f280000100a00 */
[----:B------:R-:W2:Y:S01]  /*fe8d0*/  LDL.LU.64 R232, [R1+0x7c68] ;  /* 0x007c680001e87983 */ /* 0x000ea20000300a00 */
[C---:B------:R-:W-:Y:S02]  /*fe8e0*/  DADD R218, R50.reuse, R218 ;  /* 0x0000000032da7229 */ /* 0x040fe400000000da */
[----:B------:R-:W-:Y:S02]  /*fe8f0*/  DADD R158, -R50, R16 ;  /* 0x00000000329e7229 */ /* 0x000fe40000000110 */
[----:B------:R-:W-:Y:S01]  /*fe900*/  DFMA R82, R82, R178, R40 ;  /* 0x000000b25252722b */ /* 0x000fe20000000028 */
[----:B------:R-:W2:Y:S04]  /*fe910*/  LDL.64 R16, [R1+0x7bd0] ;  /* 0x007bd00001107983 */ /* 0x000ea80000100a00 */
[----:B------:R-:W2:Y:S01]  /*fe920*/  LDL.LU.64 R178, [R1+0xae00] ;  /* 0x00ae000001b27983 */ /* 0x000ea20000300a00 */
[----:B------:R-:W-:-:S02]  /*fe930*/  DFMA R126, R192, R74, R44 ;  /* 0x0000004ac07e722b */ /* 0x000fc4000000002c */
[----:B---3--:R-:W-:Y:S01]  /*fe940*/  DADD R162, R224, R18 ;  /* 0x00000000e0a27229 */ /* 0x008fe20000000012 */
[----:B------:R-:W3:Y:S01]  /*fe950*/  LDL.64 R224, [R1+0xa558] ;  /* 0x00a5580001e07983 */ /* 0x000ee20000100a00 */
[----:B----4-:R-:W-:Y:S02]  /*fe960*/  DMUL R50, R4, R246 ;  /* 0x000000f604327228 */ /* 0x010fe40000000000 */
[-C--:B------:R-:W-:Y:S01]  /*fe970*/  DFMA R76, R230, R216.reuse, R76 ;  /* 0x000000d8e64c722b */ /* 0x080fe2000000004c */
[----:B------:R-:W4:Y:S01]  /*fe980*/  LDL.64 R4, [R1+0x7bc0] ;  /* 0x007bc00001047983 */ /* 0x000f220000100a00 */
[----:B------:R-:W-:Y:S02]  /*fe990*/  DFMA R156, R104, R216, R126 ;  /* 0x000000d8689c722b */ /* 0x000fe4000000007e */
[----:B------:R-:W-:Y:S01]  /*fe9a0*/  DADD R44, R98, R206 ;  /* 0x00000000622c7229 */ /* 0x000fe200000000ce */
[----:B------:R-:W-:Y:S01]  /*fe9b0*/  MOV R74, R164 ;  /* 0x000000a4004a7202 */ /* 0x000fe20000000f00 */
[----:B------:R-:W-:Y:S01]  /*fe9c0*/  DADD R122, R50, R134 ;  /* 0x00000000327a7229 */ /* 0x000fe20000000086 */
[----:B------:R-:W-:Y:S01]  /*fe9d0*/  IMAD.MOV.U32 R75, RZ, RZ, R165 ;  /* 0x000000ffff4b7224 */ /* 0x000fe200078e00a5 */
[----:B--2---:R-:W-:Y:S01]  /*fe9e0*/  DADD R134, R226, R28 ;  /* 0x00000000e2867229 */ /* 0x004fe2000000001c */
[----:B------:R0:W-:Y:S04]  /*fe9f0*/  STL.64 [R1+0x1b8], R246 ;  /* 0x0001b8f601007387 */ /* 0x0001e80000100a00 */
[----:B------:R-:W2:Y:S01]  /*fea00*/  LDL.64 R226, [R1+0x9fd0] ;  /* 0x009fd00001e27983 */ /* 0x000ea20000100a00 */
[----:B------:R-:W-:-:S02]  /*fea10*/  DFMA R98, -R128, R84, R60 ;  /* 0x000000548062722b */ /* 0x000fc4000000013c */
[----:B------:R-:W-:Y:S01]  /*fea20*/  DADD R60, R176, R156 ;  /* 0x00000000b03c7229 */ /* 0x000fe2000000009c */
[----:B------:R-:W2:Y:S01]  /*fea30*/  LDL.64 R18, [R1+0x7bd8] ;  /* 0x007bd80001127983 */ /* 0x000ea20000100a00 */
[C---:B------:R-:W-:Y:S02]  /*fea40*/  DADD R206, -R124.reuse, R148 ;  /* 0x000000007cce7229 */ /* 0x040fe40000000194 */
[----:B------:R-:W-:Y:S02]  /*fea50*/  DFMA R148, R124, 0.5, R232 ;  /* 0x3fe000007c94782b */ /* 0x000fe400000000e8 */
[----:B------:R-:W-:Y:S02]  /*fea60*/  DFMA R240, R94, UR12, R76 ;  /* 0x0000000c5ef07c2b */ /* 0x000fe4000800004c */
[----:B------:R-:W-:Y:S02]  /*fea70*/  DADD R40, -R48, -R50 ;  /* 0x0000000030287229 */ /* 0x000fe40000000932 */
[----:B------:R-:W-:-:S02]  /*fea80*/  DFMA R92, R50, 2, R92 ;  /* 0x40000000325c782b */ /* 0x000fc4000000005c */
[C---:B------:R-:W-:Y:S02]  /*fea90*/  DADD R102, R50.reuse, R102 ;  /* 0x0000000032667229 */ /* 0x040fe40000000066 */
[----:B------:R-:W-:Y:S01]  /*feaa0*/  DFMA R230, R50, 2, R136 ;  /* 0x4000000032e6782b */ /* 0x000fe20000000088 */
[----:B-1----:R-:W-:Y:S01]  /*feab0*/  IMAD.MOV.U32 R14, RZ, RZ, R74 ;  /* 0x000000ffff0e7224 */ /* 0x002fe200078e004a */
[C---:B------:R-:W-:Y:S01]  /*feac0*/  DFMA R232, R94.reuse, UR34, R98 ;  /* 0x000000225ee87c2b */ /* 0x040fe20008000062 */
[----:B------:R-:W-:Y:S01]  /*fead0*/  MOV R15, R75 ;  /* 0x0000004b000f7202 */ /* 0x000fe20000000f00 */
[----:B0-----:R-:W-:Y:S01]  /*feae0*/  DFMA R246, R94, UR34, R60 ;  /* 0x000000225ef67c2b */ /* 0x001fe2000800003c */
[----:B------:R-:W2:Y:S01]  /*feaf0*/  LDL.64 R164, [R1+0xa550] ;  /* 0x00a5500001a47983 */ /* 0x000ea20000100a00 */
[----:B------:R-:W-:Y:S02]  /*feb00*/  DADD R94, R50, R150 ;  /* 0x00000000325e7229 */ /* 0x000fe40000000096 */
[----:B------:R-:W-:Y:S01]  /*feb10*/  DADD R50, R190, R118 ;  /* 0x00000000be327229 */ /* 0x000fe20000000076 */
[----:B------:R-:W-:Y:S01]  /*feb20*/  STL.64 [R1+0x3f0], R78 ;  /* 0x0003f04e01007387 */ /* 0x000fe20000100a00 */
[----:B------:R-:W-:-:S02]  /*feb30*/  DFMA R126, R124, 0.5, R228 ;  /* 0x3fe000007c7e782b */ /* 0x000fc400000000e4 */
[C---:B------:R-:W-:Y:S01]  /*feb40*/  DADD R178, R124.reuse, R178 ;  /* 0x000000007cb27229 */ /* 0x040fe200000000b2 */
[----:B------:R-:W2:Y:S01]  /*feb50*/  LDL.LU.64 R118, [R1+0xade8] ;  /* 0x00ade80001767983 */ /* 0x000ea20000300a00 */
[----:B------:R-:W-:Y:S02]  /*feb60*/  DADD R228, R124, R110 ;  /* 0x000000007ce47229 */ /* 0x000fe4000000006e */
[----:B------:R-:W-:Y:S01]  /*feb70*/  DFMA R136, R22, UR4, R12 ;  /* 0x0000000416887c2b */ /* 0x000fe2000800000c */
[----:B------:R-:W2:Y:S01]  /*feb80*/  LDL.64 R28, [R1+0xa4b0] ;  /* 0x00a4b000011c7983 */ /* 0x000ea20000100a00 */
[----:B------:R-:W-:Y:S02]  /*feb90*/  DADD R124, R124, R34 ;  /* 0x000000007c7c7229 */ /* 0x000fe40000000022 */
[----:B------:R-:W-:Y:S01]  /*feba0*/  DFMA R76, R74, R154, -R12 ;  /* 0x0000009a4a4c722b */ /* 0x000fe2000000080c */
[----:B------:R-:W2:Y:S01]  /*febb0*/  LDL.64 R34, [R1+0x7bf8] ;  /* 0x007bf80001227983 */ /* 0x000ea20000100a00 */
[----:B------:R-:W-:-:S03]  /*febc0*/  DADD R22, R236, R16 ;  /* 0x00000000ec167229 */ /* 0x000fc60000000010 */
[----:B------:R-:W2:Y:S01]  /*febd0*/  LDL.LU.64 R16, [R1+0x80c8] ;  /* 0x0080c80001107983 */ /* 0x000ea20000300a00 */
[----:B------:R-:W-:-:S03]  /*febe0*/  DFMA R48, R74, -R154, R36 ;  /* 0x8000009a4a30722b */ /* 0x000fc60000000024 */
[----:B------:R0:W-:Y:S04]  /*febf0*/  STL.64 [R1+0x418], R188 ;  /* 0x000418bc01007387 */ /* 0x0001e80000100a00 */
[----:B------:R1:W-:Y:S04]  /*fec00*/  STL.64 [R1+0x438], R88 ;  /* 0x0004385801007387 */ /* 0x0003e80000100a00 */
[----:B------:R-:W2:Y:S04]  /*fec10*/  LDL.64 R74, [R1+0x9f08] ;  /* 0x009f0800014a7983 */ /* 0x000ea80000100a00 */
[----:B------:R-:W2:Y:S04]  /*fec20*/  LDL.LU.64 R154, [R1+0x7f30] ;  /* 0x007f3000019a7983 */ /* 0x000ea80000300a00 */
[----:B------:R-:W2:Y:S04]  /*fec30*/  LDL.LU.64 R98, [R1+0x7770] ;  /* 0x0077700001627983 */ /* 0x000ea80000300a00 */
[----:B------:R-:W2:Y:S04]  /*fec40*/  LDL.LU.64 R236, [R1+0x8000] ;  /* 0x0080000001ec7983 */ /* 0x000ea80000300a00 */
[----:B------:R-:W2:Y:S04]  /*fec50*/  LDL.LU.64 R150, [R1+0x7fe8] ;  /* 0x007fe80001967983 */ /* 0x000ea80000300a00 */
[----:B0-----:R-:W2:Y:S04]  /*fec60*/  LDL.LU.64 R188, [R1+0x77a0] ;  /* 0x0077a00001bc7983 */ /* 0x001ea80000300a00 */
[----:B------:R-:W2:Y:S04]  /*fec70*/  LDL.LU.64 R156, [R1+0x7fe0] ;  /* 0x007fe000019c7983 */ /* 0x000ea80000300a00 */
        /* <DEDUP_REMOVED lines=23> */
[----:B------:R-:W2:Y:S01]  /*fedf0*/  LDL.64 R190, [R1+0x79a8] ;  /* 0x0079a80001be7983 */ /* 0x000ea20000100a00 */
[----:B---3--:R-:W-:-:S03]  /*fee00*/  DFMA R60, R224, R14, R50 ;  /* 0x0000000ee03c722b */ /* 0x008fc60000000032 */
[----:B------:R-:W-:Y:S04]  /*fee10*/  STL.64 [R1+0x7760], R178 ;  /* 0x007760b201007387 */ /* 0x000fe80000100a00 */
[----:B------:R-:W3:Y:S01]  /*fee20*/  LDL.LU.64 R110, [R1+0xadf8] ;  /* 0x00adf800016e7983 */ /* 0x000ee20000300a00 */
[----:B----4-:R-:W-:-:S03]  /*fee30*/  DADD R12, R234, R4 ;  /* 0x00000000ea0c7229 */ /* 0x010fc60000000004 */
[----:B------:R-:W4:Y:S04]  /*fee40*/  LDL.LU.64 R36, [R1+0xadf0] ;  /* 0x00adf00001247983 */ /* 0x000f280000300a00 */
[----:B------:R-:W3:Y:S04]  /*fee50*/  LDL.LU.64 R234, [R1+0x80d8] ;  /* 0x0080d80001ea7983 */ /* 0x000ee80000300a00 */
[----:B------:R-:W4:Y:S01]  /*fee60*/  LDL.LU.64 R4, [R1+0x7ad8] ;  /* 0x007ad80001047983 */ /* 0x000f220000300a00 */
[----:B--2---:R-:W-:Y:S01]  /*fee70*/  DFMA R78, R226, R88, R60 ;  /* 0x00000058e24e722b */ /* 0x004fe2000000003c */
[----:B------:R-:W-:-:S02]  /*fee80*/  IMAD.MOV.U32 R60, RZ, RZ, R14 ;  /* 0x000000ffff3c7224 */ /* 0x000fc400078e000e */
[----:B-1----:R-:W2:Y:S01]  /*fee90*/  LDL.LU.64 R88, [R1+0x7d88] ;  /* 0x007d880001587983 */ /* 0x002ea20000300a00 */
[----:B------:R-:W-:Y:S01]  /*feea0*/  IMAD.MOV.U32 R61, RZ, RZ, R15 ;  /* 0x000000ffff3d7224 */ /* 0x000fe200078e000f */
[----:B------:R-:W-:Y:S02]  /*feeb0*/  DFMA R50, R168, -R166, R120 ;  /* 0x800000a6a832722b */ /* 0x000fe40000000078 */
[----:B------:R-:W4:Y:S04]  /*feec0*/  LDL.LU.64 R120, [R1+0x7ae8] ;  /* 0x007ae80001787983 */ /* 0x000f280000300a00 */
[----:B------:R-:W-:Y:S04]  /*feed0*/  STL.64 [R1+0x3e0], R60 ;  /* 0x0003e03c01007387 */ /* 0x000fe80000100a00 */
[----:B------:R0:W-:Y:S04]  /*feee0*/  STL.64 [R1+0x448], R52 ;  /* 0x0004483401007387 */ /* 0x0001e80000100a00 */
[----:B------:R-:W4:Y:S04]  /*feef0*/  LDL.LU.64 R226, [R1+0x7ca0] ;  /* 0x007ca00001e27983 */ /* 0x000f280000300a00 */
[----:B0-----:R-:W4:Y:S01]  /*fef00*/  LDL.LU.64 R52, [R1+0x8140] ;  /* 0x0081400001347983 */ /* 0x001f220000300a00 */
[----:B------:R-:W-:-:S02]  /*fef10*/  DFMA R48, -R164, R14, R48 ;  /* 0x0000000ea430722b */ /* 0x000fc40000000130 */
[----:B------:R-:W-:Y:S01]  /*fef20*/  DADD R164, R238, R18 ;  /* 0x00000000eea47229 */ /* 0x000fe20000000012 */
[----:B------:R-:W4:Y:S04]  /*fef30*/  LDL.LU.64 R14, [R1+0x7ab8] ;  /* 0x007ab800010e7983 */ /* 0x000f280000300a00 */
[----:B------:R-:W4:Y:S01]  /*fef40*/  LDL.LU.64 R238, [R1+0x80f8] ;  /* 0x0080f80001ee7983 */ /* 0x000f220000300a00 */
[----:B------:R-:W-:-:S03]  /*fef50*/  DADD R160, R220, R34 ;  /* 0x00000000dca07229 */ /* 0x000fc60000000022 */
[----:B------:R-:W4:Y:S04]  /*fef60*/  LDL.64 R18, [R1+0x77a8] ;  /* 0x0077a80001127983 */ /* 0x000f280000100a00 */
[----:B------:R-:W-:Y:S04]  /*fef70*/  STL.64 [R1+0x238], R16 ;  /* 0x0002381001007387 */ /* 0x000fe80000100a00 */
[----:B------:R-:W4:Y:S01]  /*fef80*/  LDL.LU.64 R34, [R1+0x7db8] ;  /* 0x007db80001227983 */ /* 0x000f220000300a00 */
[----:B------:R-:W-:-:S03]  /*fef90*/  DFMA R224, -R224, R60, R48 ;  /* 0x0000003ce0e0722b */ /* 0x000fc60000000130 */
[----:B------:R-:W4:Y:S01]  /*fefa0*/  LDL.LU.64 R220, [R1+0x7788] ;  /* 0x0077880001dc7983 */ /* 0x000f220000300a00 */
[CC--:B------:R-:W-:Y:S02]  /*fefb0*/  DFMA R118, R74.reuse, R58.reuse, R118 ;  /* 0x0000003a4a76722b */ /* 0x0c0fe40000000076 */
[----:B------:R-:W-:Y:S01]  /*fefc0*/  DFMA R78, R74, R58, R78 ;  /* 0x0000003a4a4e722b */ /* 0x000fe2000000004e */
[----:B------:R-:W4:Y:S01]  /*fefd0*/  LDL.64 R74, [R1+0x9ff8] ;  /* 0x009ff800014a7983 */ /* 0x000f220000100a00 */
[----:B------:R-:W-:-:S03]  /*fefe0*/  DFMA R60, R154, -R166, R98 ;  /* 0x800000a69a3c722b */ /* 0x000fc60000000062 */
[----:B------:R-:W4:Y:S04]  /*feff0*/  LDL.64 R166, [R1+0xa488] ;  /* 0x00a4880001a67983 */ /* 0x000f280000100a00 */
[----:B------:R-:W4:Y:S04]  /*ff000*/  LDL.LU.64 R98, [R1+0x80e0] ;  /* 0x0080e00001627983 */ /* 0x000f280000300a00 */
[----:B---3--:R-:W-:Y:S04]  /*ff010*/  STL.64 [R1+0x3b8], R234 ;  /* 0x0003b8ea01007387 */ /* 0x008fe80000100a00 */
[----:B------:R0:W-:Y:S04]  /*ff020*/  STL.64 [R1+0x3f8], R106 ;  /* 0x0003f86a01007387 */ /* 0x0001e80000100a00 */
[----:B------:R2:W-:Y:S04]  /*ff030*/  STL.64 [R1+0x428], R58 ;  /* 0x0004283a01007387 */ /* 0x0005e80000100a00 */
[----:B0-----:R-:W3:Y:S01]  /*ff040*/  LDL.LU.64 R106, [R1+0x7f78] ;  /* 0x007f7800016a7983 */ /* 0x001ee20000300a00 */
[----:B--2---:R-:W-:-:S03]  /*ff050*/  DFMA R58, -R170, R236, R88 ;  /* 0x000000ecaa3a722b */ /* 0x004fc60000000158 */
[----:B------:R-:W2:Y:S01]  /*ff060*/  LDL.LU.64 R88, [R1+0x7fd8] ;  /* 0x007fd80001587983 */ /* 0x000ea20000300a00 */
[----:B----4-:R-:W-:-:S03]  /*ff070*/  DFMA R48, -R28, R52, R4 ;  /* 0x000000341c30722b */ /* 0x010fc60000000104 */
[----:B------:R-:W4:Y:S01]  /*ff080*/  LDL.LU.64 R4, [R1+0x8028] ;  /* 0x0080280001047983 */ /* 0x000f220000300a00 */
[----:B------:R-:W-:-:S03]  /*ff090*/  DFMA R188, -R8, R150, R188 ;  /* 0x0000009608bc722b */ /* 0x000fc600000001bc */
[----:B------:R-:W-:Y:S04]  /*ff0a0*/  STL.64 [R1+0x260], R52 ;  /* 0x0002603401007387 */ /* 0x000fe80000100a00 */
[----:B------:R0:W-:Y:S01]  /*ff0b0*/  STL.64 [R1+0x328], R238 ;  /* 0x000328ee01007387 */ /* 0x0001e20000100a00 */
[----:B------:R-:W-:-:S03]  /*ff0c0*/  DFMA R234, R28, R52, R242 ;  /* 0x000000341cea722b */ /* 0x000fc600000000f2 */
[----:B------:R1:W-:Y:S04]  /*ff0d0*/  STL.64 [R1+0x3e8], R120 ;  /* 0x0003e87801007387 */ /* 0x0003e80000100a00 */
[----:B------:R1:W-:Y:S01]  /*ff0e0*/  STL.64 [R1+0x410], R14 ;  /* 0x0004100e01007387 */ /* 0x0003e20000100a00 */
[----:B------:R-:W-:-:S03]  /*ff0f0*/  DFMA R34, -R170, R16, R34 ;  /* 0x00000010aa22722b */ /* 0x000fc60000000122 */
[----:B------:R1:W-:Y:S01]  /*ff100*/  STL.64 [R1+0x440], R100 ;  /* 0x0004406401007387 */ /* 0x0003e20000100a00 */
[----:B0-----:R-:W-:-:S03]  /*ff110*/  MOV R238, R122 ;  /* 0x0000007a00ee7202 */ /* 0x001fc60000000f00 */
[----:B------:R-:W2:Y:S01]  /*ff120*/  LDL.LU.64 R28, [R1+0x7a70] ;  /* 0x007a7000011c7983 */ /* 0x000ea20000300a00 */
[----:B------:R-:W-:Y:S01]  /*ff130*/  IMAD.MOV.U32 R239, RZ, RZ, R123 ;  /* 0x000000ffffef7224 */ /* 0x000fe200078e007b */
[----:B------:R-:W-:Y:S02]  /*ff140*/  DFMA R52, -R170, R156, R226 ;  /* 0x0000009caa34722b */ /* 0x000fe400000001e2 */
[----:B------:R-:W2:Y:S04]  /*ff150*/  LDL.LU.64 R16, [R1+0x7aa8] ;  /* 0x007aa80001107983 */ /* 0x000ea80000300a00 */
[----:B------:R-:W-:Y:S01]  /*ff160*/  STL.64 [R1+0x7958], R34 ;  /* 0x0079582201007387 */ /* 0x000fe20000100a00 */
[----:B------:R-:W-:-:S03]  /*ff170*/  DFMA R166, R166, R100, R78 ;  /* 0x00000064a6a6722b */ /* 0x000fc6000000004e */
[----:B------:R-:W-:Y:S04]  /*ff180*/  STL.64 [R1+0x77b8], R118 ;  /* 0x0077b87601007387 */ /* 0x000fe80000100a00 */
[----:B-1----:R-:W2:Y:S04]  /*ff190*/  LDL.LU.64 R120, [R1+0x7b18] ;  /* 0x007b180001787983 */ /* 0x002ea80000300a00 */
[----:B------:R-:W-:Y:S04]  /*ff1a0*/  STL.64 [R1+0x79a0], R188 ;  /* 0x0079a0bc01007387 */ /* 0x000fe80000100a00 */
[----:B------:R-:W2:Y:S04]  /*ff1b0*/  LDL.LU.64 R122, [R1+0x78f8] ;  /* 0x0078f800017a7983 */ /* 0x000ea80000300a00 */
[----:B------:R-:W2:Y:S04]  /*ff1c0*/  LDL.LU.64 R14, [R1+0x7fd0] ;  /* 0x007fd000010e7983 */ /* 0x000ea80000300a00 */
[----:B------:R-:W2:Y:S04]  /*ff1d0*/  LDL.LU.64 R100, [R1+0x7fb0] ;  /* 0x007fb00001647983 */ /* 0x000ea80000300a00 */
[----:B------:R-:W2:Y:S01]  /*ff1e0*/  LDL.LU.64 R226, [R1+0x78d8] ;  /* 0x0078d80001e27983 */ /* 0x000ea20000300a00 */
[----:B------:R-:W-:-:S03]  /*ff1f0*/  DFMA R50, -R72, R168, R50 ;  /* 0x000000a84832722b */ /* 0x000fc60000000132 */
[----:B------:R-:W2:Y:S04]  /*ff200*/  LDL.LU.64 R242, [R1+0x7f28] ;  /* 0x007f280001f27983 */ /* 0x000ea80000300a00 */
[----:B---3--:R-:W-:Y:S04]  /*ff210*/  STL.64 [R1+0x370], R106 ;  /* 0x0003706a01007387 */ /* 0x008fe80000100a00 */
[----:B------:R0:W-:Y:S04]  /*ff220*/  STL.64 [R1+0x228], R236 ;  /* 0x000228ec01007387 */ /* 0x0001e80000100a00 */
[----:B------:R1:W-:Y:S04]  /*ff230*/  STL.64 [R1+0x1f0], R150 ;  /* 0x0001f09601007387 */ /* 0x0003e80000100a00 */
[----:B------:R-:W-:Y:S01]  /*ff240*/  STL.64 [R1+0x240], R156 ;  /* 0x0002409c01007387 */ /* 0x000fe20000100a00 */
[----:B------:R-:W-:-:S03]  /*ff250*/  DFMA R36, R8, R150, R36 ;  /* 0x000000960824722b */ /* 0x000fc60000000024 */
[----:B0-----:R-:W3:Y:S04]  /*ff260*/  LDL.64 R236, [R1+0x9f48] ;  /* 0x009f480001ec7983 */ /* 0x001ee80000100a00 */
[----:B----4-:R-:W-:Y:S04]  /*ff270*/  STL.64 [R1+0x340], R4 ;  /* 0x0003400401007387 */ /* 0x010fe80000100a00 */
[----:B--2---:R0:W-:Y:S01]  /*ff280*/  STL.64 [R1+0x1d0], R88 ;  /* 0x0001d05801007387 */ /* 0x0041e20000100a00 */
[----:B------:R-:W-:Y:S02]  /*ff290*/  DFMA R174, R170, R220, R174 ;  /* 0x000000dcaaae722b */ /* 0x000fe400000000ae */
[----:B------:R-:W-:Y:S01]  /*ff2a0*/  DFMA R60, -R72, R154, R60 ;  /* 0x0000009a483c722b */ /* 0x000fe2000000013c */
[----:B------:R-:W2:Y:S04]  /*ff2b0*/  LDL.LU.64 R106, [R1+0x7f48] ;  /* 0x007f4800016a7983 */ /* 0x000ea80000300a00 */
[----:B-1----:R-:W4:Y:S01]  /*ff2c0*/  LDL.LU.64 R150, [R1+0x7f10] ;  /* 0x007f100001967983 */ /* 0x002f220000300a00 */
[----:B0-----:R-:W-:-:S03]  /*ff2d0*/  DADD R88, R74, R210 ;  /* 0x000000004a587229 */ /* 0x001fc600000000d2 */
[----:B------:R-:W3:Y:S04]  /*ff2e0*/  LDL.LU.64 R210, [R1+0x7fc8] ;  /* 0x007fc80001d27983 */ /* 0x000ee80000300a00 */
[----:B------:R0:W-:Y:S01]  /*ff2f0*/  STL.64 [R1+0x268], R168 ;  /* 0x000268a801007387 */ /* 0x0001e20000100a00 */
[----:B------:R-:W-:-:S03]  /*ff300*/  DFMA R156, -R170, R4, R28 ;  /* 0x00000004aa9c722b */ /* 0x000fc6000000011c */
[----:B------:R-:W2:Y:S01]  /*ff310*/  LDL.64 R4, [R1+0x9f50] ;  /* 0x009f500001047983 */ /* 0x000ea20000100a00 */
[----:B------:R-:W-:-:S03]  /*ff320*/  DFMA R16, -R170, R220, R16 ;  /* 0x000000dcaa10722b */ /* 0x000fc60000000110 */
[----:B------:R-:W4:Y:S01]  /*ff330*/  LDL.LU.64 R28, [R1+0x7fa8] ;  /* 0x007fa800011c7983 */ /* 0x000f220000300a00 */
[----:B0-----:R-:W-:-:S03]  /*ff340*/  DFMA R168, R170, R220, R212 ;  /* 0x000000dcaaa8722b */ /* 0x001fc600000000d4 */
[----:B------:R-:W4:Y:S01]  /*ff350*/  LDL.64 R212, [R1+0x9f38] ;  /* 0x009f380001d47983 */ /* 0x000f220000100a00 */
[CC--:B------:R-:W-:Y:S02]  /*ff360*/  DFMA R78, R170.reuse, R220.reuse, R120 ;  /* 0x000000dcaa4e722b */ /* 0x0c0fe40000000078 */
[----:B------:R-:W-:Y:S01]  /*ff370*/  DFMA R170, R170, R220, R202 ;  /* 0x000000dcaaaa722b */ /* 0x000fe200000000ca */
[----:B------:R-:W4:Y:S04]  /*ff380*/  LDL.LU.64 R120, [R1+0x7ea8] ;  /* 0x007ea80001787983 */ /* 0x000f280000300a00 */
[----:B------:R0:W-:Y:S04]  /*ff390*/  STL.64 [R1+0x408], R122 ;  /* 0x0004087a01007387 */ /* 0x0001e80000100a00 */
[----:B------:R-:W-:Y:S04]  /*ff3a0*/  STL.64 [R1+0x300], R14 ;  /* 0x0003000e01007387 */ /* 0x000fe80000100a00 */
[----:B0-----:R-:W4:Y:S01]  /*ff3b0*/  LDL.LU.64 R122, [R1+0x7c88] ;  /* 0x007c8800017a7983 */ /* 0x001f220000300a00 */
[----:B--2---:R-:W-:-:S03]  /*ff3c0*/  DFMA R88, R4, R196, R88 ;  /* 0x000000c40458722b */ /* 0x004fc60000000058 */
[----:B---3--:R0:W-:Y:S04]  /*ff3d0*/  STL.64 [R1+0x360], R210 ;  /* 0x000360d201007387 */ /* 0x0081e80000100a00 */
[----:B------:R1:W-:Y:S04]  /*ff3e0*/  STL.64 [R1+0x430], R226 ;  /* 0x000430e201007387 */ /* 0x0003e80000100a00 */
[----:B------:R2:W-:Y:S01]  /*ff3f0*/  STL.64 [R1+0x210], R220 ;  /* 0x000210dc01007387 */ /* 0x0005e20000100a00 */
[----:B----4-:R-:W-:Y:S02]  /*ff400*/  DFMA R78, R212, R100, R78 ;  /* 0x00000064d44e722b */ /* 0x010fe4000000004e */
[----:B------:R-:W-:Y:S01]  /*ff410*/  DADD R98, -R110, R98 ;  /* 0x000000006e627229 */ /* 0x000fe20000000162 */
[----:B0-----:R-:W3:Y:S04]  /*ff420*/  LDL.64 R210, [R1+0x7c20] ;  /* 0x007c200001d27983 */ /* 0x001ee80000100a00 */
[----:B-1----:R-:W4:Y:S01]  /*ff430*/  LDL.64 R226, [R1+0x7b78] ;  /* 0x007b780001e27983 */ /* 0x002f220000100a00 */
[----:B--2---:R-:W-:-:S03]  /*ff440*/  DFMA R220, R72, R154, R198 ;  /* 0x0000009a48dc722b */ /* 0x004fc600000000c6 */
[----:B------:R-:W-:Y:S04]  /*ff450*/  STL.64 [R1+0x200], R154 ;  /* 0x0002009a01007387 */ /* 0x000fe80000100a00 */
[----:B------:R-:W2:Y:S01]  /*ff460*/  LDL.64 R72, [R1+0x7be8] ;  /* 0x007be80001487983 */ /* 0x000ea20000100a00 */
[----:B------:R-:W-:-:S03]  /*ff470*/  DFMA R236, R236, R242, R78 ;  /* 0x000000f2ecec722b */ /* 0x000fc6000000004e */
[----:B------:R-:W-:Y:S04]  /*ff480*/  STL.64 [R1+0x380], R100 ;  /* 0x0003806401007387 */ /* 0x000fe80000100a00 */
[----:B------:R-:W-:Y:S04]  /*ff490*/  STL.64 [R1+0x3b0], R242 ;  /* 0x0003b0f201007387 */ /* 0x000fe80000100a00 */
[----:B------:R-:W3:Y:S04]  /*ff4a0*/  LDL.64 R78, [R1+0x9f20] ;  /* 0x009f2000014e7983 */ /* 0x000ee80000100a00 */
[----:B------:R0:W-:Y:S04]  /*ff4b0*/  STL.64 [R1+0x280], R28 ;  /* 0x0002801c01007387 */ /* 0x0001e80000100a00 */
[----:B------:R-:W-:Y:S04]  /*ff4c0*/  STL.64 [R1+0x2d0], R106 ;  /* 0x0002d06a01007387 */ /* 0x000fe80000100a00 */
[----:B------:R-:W-:Y:S01]  /*ff4d0*/  STL.64 [R1+0x190], R150 ;  /* 0x0001909601007387 */ /* 0x000fe20000100a00 */
[----:B0-----:R-:W-:-:S03]  /*ff4e0*/  DFMA R28, -R192, R150, R96 ;  /* 0x00000096c01c722b */ /* 0x001fc60000000160 */
[----:B------:R-:W4:Y:S01]  /*ff4f0*/  LDL.64 R154, [R1+0xa538] ;  /* 0x00a53800019a7983 */ /* 0x000f220000100a00 */
[----:B------:R-:W-:-:S03]  /*ff500*/  DFMA R192, R192, R150, R88 ;  /* 0x00000096c0c0722b */ /* 0x000fc60000000058 */
[----:B------:R0:W-:Y:S04]  /*ff510*/  STL.64 [R1+0x298], R120 ;  /* 0x0002987801007387 */ /* 0x0001e80000100a00 */
[----:B------:R-:W4:Y:S01]  /*ff520*/  LDL.64 R88, [R1+0x7c10] ;  /* 0x007c100001587983 */ /* 0x000f220000100a00 */
[----:B------:R-:W-:-:S03]  /*ff530*/  DADD R202, -R96, R98 ;  /* 0x0000000060ca7229 */ /* 0x000fc60000000162 */
[----:B------:R-:W4:Y:S04]  /*ff540*/  LDL.64 R100, [R1+0x7bf0] ;  /* 0x007bf00001647983 */ /* 0x000f280000100a00 */
[----:B0-----:R-:W4:Y:S04]  /*ff550*/  LDL.LU.64 R120, [R1+0x77f0] ;  /* 0x0077f00001787983 */ /* 0x001f280000300a00 */
[----:B------:R0:W-:Y:S04]  /*ff560*/  STL.64 [R1+0x348], R122 ;  /* 0x0003487a01007387 */ /* 0x0001e80000100a00 */
[----:B------:R-:W-:Y:S04]  /*ff570*/  STL.64 [R1+0x10], R142 ;  /* 0x0000108e01007387 */ /* 0x000fe80000100a00 */
[----:B------:R1:W-:Y:S04]  /*ff580*/  STL.64 [R1], R144 ;  /* 0x0000009001007387 */ /* 0x0003e80000100a00 */
[----:B0-----:R-:W4:Y:S04]  /*ff590*/  LDL.LU.64 R122, [R1+0x7768] ;  /* 0x00776800017a7983 */ /* 0x001f280000300a00 */
[----:B------:R-:W4:Y:S04]  /*ff5a0*/  LDL.LU.64 R242, [R1+0x7708] ;  /* 0x0077080001f27983 */ /* 0x000f280000300a00 */
[----:B-1----:R-:W4:Y:S04]  /*ff5b0*/  LDL.64 R144, [R1+0x7c18] ;  /* 0x007c180001907983 */ /* 0x002f280000100a00 */
[----:B------:R-:W4:Y:S04]  /*ff5c0*/  LDL.LU.64 R212, [R1+0x7740] ;  /* 0x0077400001d47983 */ /* 0x000f280000300a00 */
[----:B------:R-:W4:Y:S04]  /*ff5d0*/  LDL.64 R198, [R1+0x7c40] ;  /* 0x007c400001c67983 */ /* 0x000f280000100a00 */
[----:B------:R-:W-:Y:S04]  /*ff5e0*/  STL.64 [R1+0x77a0], R16 ;  /* 0x0077a01001007387 */ /* 0x000fe80000100a00 */
[----:B------:R-:W-:Y:S04]  /*ff5f0*/  STL.64 [R1+0x7770], R36 ;  /* 0x0077702401007387 */ /* 0x000fe80000100a00 */
[----:B------:R0:W5:Y:S01]  /*ff600*/  LDL.LU.64 R14, [R1+0xade0] ;  /* 0x00ade000010e7983 */ /* 0x0001620000300a00 */
[----:B--2---:R-:W-:-:S03]  /*ff610*/  DADD R150, R244, R72 ;  /* 0x00000000f4967229 */ /* 0x004fc60000000048 */
[----:B------:R-:W2:Y:S01]  /*ff620*/  LDL.64 R72, [R1+0xab48] ;  /* 0x00ab480001487983 */ /* 0x000ea20000100a00 */
[----:B------:R-:W-:Y:S02]  /*ff630*/  DADD R96, -RZ, -R176 ;  /* 0x00000000ff607229 */ /* 0x000fe400000009b0 */
[----:B------:R-:W-:Y:S01]  /*ff640*/  DADD R98, -RZ, -R180 ;  /* 0x00000000ff627229 */ /* 0x000fe200000009b4 */
[----:B------:R1:W-:Y:S04]  /*ff650*/  STL.64 [R1+0x8], R130 ;  /* 0x0000088201007387 */ /* 0x0003e80000100a00 */
[----:B------:R-:W2:Y:S01]  /*ff660*/  LDL.LU.64 R244, [R1+0x78c8] ;  /* 0x0078c80001f47983 */ /* 0x000ea20000300a00 */
[----:B---3--:R-:W-:Y:S02]  /*ff670*/  DMUL R106, R78, R134 ;  /* 0x000000864e6a7228 */ /* 0x008fe40000000000 */
[----:B----4-:R-:W-:Y:S01]  /*ff680*/  DADD R78, -RZ, -R226 ;  /* 0x00000000ff4e7229 */ /* 0x010fe200000009e2 */
[----:B------:R-:W-:Y:S04]  /*ff690*/  STL.128 [R1], R96 ;  /* 0x0000006001007387 */ /* 0x000fe80000100c00 */
[----:B------:R3:W-:Y:S04]  /*ff6a0*/  STL.64 [R1+0x170], R152 ;  /* 0x0001709801007387 */ /* 0x0007e80000100a00 */
[----:B------:R-:W-:Y:S04]  /*ff6b0*/  STL.128 [R1+0x170], R76 ;  /* 0x0001704c01007387 */ /* 0x000fe80000100c00 */
[----:B------:R4:W-:Y:S01]  /*ff6c0*/  STL.64 [R1+0x50], R160 ;  /* 0x000050a001007387 */ /* 0x0009e20000100a00 */
[----:B-1----:R-:W-:-:S02]  /*ff6d0*/  DMUL R130, R154, R12 ;  /* 0x0000000c9a827228 */ /* 0x002fc40000000000 */
[----:B---3--:R-:W-:Y:S01]  /*ff6e0*/  DADD R152, -RZ, -R24 ;  /* 0x00000000ff987229 */ /* 0x008fe20000000918 */
[----:B------:R-:W3:Y:S01]  /*ff6f0*/  LDL.LU.64 R226, [R1+0x7700] ;  /* 0x0077000001e27983 */ /* 0x000ee20000300a00 */
[----:B------:R-:W-:-:S03]  /*ff700*/  DADD R154, -RZ, -R106 ;  /* 0x00000000ff9a7229 */ /* 0x000fc6000000096a */
[----:B----4-:R-:W4:Y:S01]  /*ff710*/  LDL.64 R160, [R1+0x7c30] ;  /* 0x007c300001a07983 */ /* 0x010f220000100a00 */
[----:B------:R-:W-:Y:S02]  /*ff720*/  DADD R98, -RZ, -R130 ;  /* 0x00000000ff627229 */ /* 0x000fe40000000982 */
[----:B------:R-:W-:Y:S01]  /*ff730*/  DADD R88, R120, R88 ;  /* 0x0000000078587229 */ /* 0x000fe20000000058 */
[----:B------:R-:W3:Y:S04]  /*ff740*/  LDL.64 R120, [R1+0x7c48] ;  /* 0x007c480001787983 */ /* 0x000ee80000100a00 */
[----:B------:R1:W-:Y:S04]  /*ff750*/  STL.64 [R1+0x58], R162 ;  /* 0x000058a201007387 */ /* 0x0003e80000100a00 */
[----:B------:R-:W-:Y:S04]  /*ff760*/  STL.64 [R1+0x18], R134 ;  /* 0x0000188601007387 */ /* 0x000fe80000100a00 */
[----:B------:R0:W-:Y:S04]  /*ff770*/  STL.128 [R1+0x10], R152 ;  /* 0x0000109801007387 */ /* 0x0001e80000100c00 */
[----:B------:R-:W-:Y:S04]  /*ff780*/  STL.64 [R1+0x20], R22 ;  /* 0x0000201601007387 */ /* 0x000fe80000100a00 */
[----:B------:R0:W-:Y:S01]  /*ff790*/  STL.64 [R1+0x28], R12 ;  /* 0x0000280c01007387 */ /* 0x0001e20000100a00 */
[----:B------:R-:W-:-:S03]  /*ff7a0*/  DADD R78, R122, R144 ;  /* 0x000000007a4e7229 */ /* 0x000fc60000000090 */
[----:B------:R-:W3:Y:S01]  /*ff7b0*/  LDL.LU.64 R144, [R1+0x7878] ;  /* 0x0078780001907983 */ /* 0x000ee20000300a00 */
[----:B--2---:R-:W-:-:S03]  /*ff7c0*/  DMUL R142, R72, R22 ;  /* 0x00000016488e7228 */ /* 0x004fc60000000000 */
[----:B-1----:R-:W2:Y:S01]  /*ff7d0*/  LDL.64 R162, [R1+0x7ce8] ;  /* 0x007ce80001a27983 */ /* 0x002ea20000100a00 */
[----:B------:R-:W-:Y:S02]  /*ff7e0*/  DADD R100, R248, R100 ;  /* 0x00000000f8647229 */ /* 0x000fe40000000064 */
[----:B0-----:R-:W-:Y:S01]  /*ff7f0*/  DADD R152, R110, R110 ;  /* 0x000000006e987229 */ /* 0x001fe2000000006e */
[----:B------:R-:W2:Y:S01]  /*ff800*/  LDL.LU.64 R72, [R1+0x77d8] ;  /* 0x0077d80001487983 */ /* 0x000ea20000300a00 */
[----:B------:R-:W-:-:S03]  /*ff810*/  DADD R96, -RZ, -R142 ;  /* 0x00000000ff607229 */ /* 0x000fc6000000098e */
[----:B------:R-:W2:Y:S01]  /*ff820*/  LDL.64 R122, [R1+0x7c50] ;  /* 0x007c5000017a7983 */ /* 0x000ea20000100a00 */
[----:B------:R-:W-:-:S03]  /*ff830*/  DADD R12, R212, R210 ;  /* 0x00000000d40c7229 */ /* 0x000fc600000000d2 */
[----:B------:R-:W2:Y:S04]  /*ff840*/  LDL.LU.64 R134, [R1+0x78a8] ;  /* 0x0078a80001867983 */ /* 0x000ea80000300a00 */
[----:B------:R0:W-:Y:S01]  /*ff850*/  STL.128 [R1+0x20], R96 ;  /* 0x0000206001007387 */ /* 0x0001e20000100c00 */
[----:B------:R-:W-:Y:S01]  /*ff860*/  IMAD.MOV.U32 R154, RZ, RZ, R152 ;  /* 0x000000ffff9a7224 */ /* 0x000fe200078e0098 */
[----:B------:R-:W-:Y:S02]  /*ff870*/  MOV R155, R153 ;  /* 0x00000099009b7202 */ /* 0x000fe40000000f00 */
[----:B------:R-:W2:Y:S04]  /*ff880*/  LDL.LU.64 R248, [R1+0x7898] ;  /* 0x0078980001f87983 */ /* 0x000ea80000300a00 */
[----:B------:R-:W2:Y:S04]  /*ff890*/  LDL.LU.64 R210, [R1+0x7890] ;  /* 0x0078900001d27983 */ /* 0x000ea80000300a00 */
[----:B------:R-:W2:Y:S04]  /*ff8a0*/  LDL.LU.64 R212, [R1+0x7888] ;  /* 0x0078880001d47983 */ /* 0x000ea80000300a00 */
[----:B0-----:R-:W2:Y:S04]  /*ff8b0*/  LDL.64 R96, [R1+0x7c80] ;  /* 0x007c800001607983 */ /* 0x001ea80000100a00 */
[----:B------:R-:W-:Y:S04]  /*ff8c0*/  STL.64 [R1+0x38], R164 ;  /* 0x000038a401007387 */ /* 0x000fe80000100a00 */
[----:B------:R-:W-:Y:S01]  /*ff8d0*/  STL.64 [R1+0x40], R150 ;  /* 0x0000409601007387 */ /* 0x000fe20000100a00 */
[----:B----4-:R-:W-:-:S03]  /*ff8e0*/  DADD R22, R242, R160 ;  /* 0x00000000f2167229 */ /* 0x010fc600000000a0 */
[----:B------:R-:W-:Y:S04]  /*ff8f0*/  STL.64 [R1+0x48], R100 ;  /* 0x0000486401007387 */ /* 0x000fe80000100a00 */
[----:B------:R0:W-:Y:S04]  /*ff900*/  STL.64 [R1+0x60], R88 ;  /* 0x0000605801007387 */ /* 0x0001e80000100a00 */
[----:B------:R1:W-:Y:S04]  /*ff910*/  STL.64 [R1+0x68], R78 ;  /* 0x0000684e01007387 */ /* 0x0003e80000100a00 */
[----:B------:R-:W4:Y:S04]  /*ff920*/  LDL.LU.64 R160, [R1+0x7860] ;  /* 0x0078600001a07983 */ /* 0x000f280000300a00 */
[----:B0-----:R-:W4:Y:S04]  /*ff930*/  LDL.LU.64 R88, [R1+0x7870] ;  /* 0x0078700001587983 */ /* 0x001f280000300a00 */
[----:B-1----:R-:W4:Y:S01]  /*ff940*/  LDL.64 R78, [R1+0x7cb0] ;  /* 0x007cb000014e7983 */ /* 0x002f220000100a00 */
[----:B---3--:R-:W-:-:S03]  /*ff950*/  DADD R110, R250, R120 ;  /* 0x00000000fa6e7229 */ /* 0x008fc60000000078 */
[----:B------:R-:W3:Y:S04]  /*ff960*/  LDL.LU.64 R164, [R1+0x7868] ;  /* 0x0078680001a47983 */ /* 0x000ee80000300a00 */
[----:B------:R-:W3:Y:S04]  /*ff970*/  LDL.64 R250, [R1+0x7ce0] ;  /* 0x007ce00001fa7983 */ /* 0x000ee80000100a00 */
[----:B------:R0:W-:Y:S04]  /*ff980*/  STL.128 [R1+0x60], R152 ;  /* 0x0000609801007387 */ /* 0x0001e80000100c00 */
[----:B------:R-:W3:Y:S04]  /*ff990*/  LDL.LU.64 R150, [R1+0x7858] ;  /* 0x0078580001967983 */ /* 0x000ee80000300a00 */
[----:B------:R-:W3:Y:S01]  /*ff9a0*/  LDL.LU.64 R120, [R1+0x78a0] ;  /* 0x0078a00001787983 */ /* 0x000ee20000300a00 */
[----:B------:R-:W-:-:S03]  /*ff9b0*/  DADD R98, R226, R198 ;  /* 0x00000000e2627229 */ /* 0x000fc600000000c6 */
[----:B------:R-:W3:Y:S04]  /*ff9c0*/  LDL.LU.64 R198, [R1+0x78b0] ;  /* 0x0078b00001c67983 */ /* 0x000ee80000300a00 */
[----:B0-----:R-:W3:Y:S01]  /*ff9d0*/  LDL.64 R154, [R1+0x7cf0] ;  /* 0x007cf000019a7983 */ /* 0x001ee20000100a00 */
[----:B--2---:R-:W-:-:S03]  /*ff9e0*/  DADD R96, R144, R96 ;  /* 0x0000000090607229 */ /* 0x004fc60000000060 */
[----:B------:R-:W-:Y:S04]  /*ff9f0*/  STL.64 [R1+0x70], R12 ;  /* 0x0000700c01007387 */ /* 0x000fe80000100a00 */
[----:B------:R-:W2:Y:S04]  /*ffa00*/  LDL.64 R144, [R1+0x7d08] ;  /* 0x007d080001907983 */ /* 0x000ea80000100a00 */
[----:B------:R-:W-:Y:S04]  /*ffa10*/  STL.64 [R1+0x98], R22 ;  /* 0x0000981601007387 */ /* 0x000fe80000100a00 */
[----:B------:R0:W-:Y:S04]  /*ffa20*/  STL.64 [R1+0xa0], R98 ;  /* 0x0000a06201007387 */ /* 0x0001e80000100a00 */
[----:B------:R-:W2:Y:S04]  /*ffa30*/  LDL.64 R226, [R1+0xa590] ;  /* 0x00a5900001e27983 */ /* 0x000ea80000100a00 */
[----:B------:R-:W2:Y:S04]  /*ffa40*/  LDL.LU.64 R242, [R1+0x7880] ;  /* 0x0078800001f27983 */ /* 0x000ea80000300a00 */
[----:B0-----:R-:W2:Y:S01]  /*ffa50*/  LDL.64 R98, [R1+0x7d00] ;  /* 0x007d000001627983 */ /* 0x001ea20000100a00 */
[----:B----4-:R-:W-:-:S02]  /*ffa60*/  DADD R88, R88, R78 ;  /* 0x0000000058587229 */ /* 0x010fc4000000004e */
[----:B------:R-:W-:Y:S01]  /*ffa70*/  DADD R78, R160, R162 ;  /* 0x00000000a04e7229 */ /* 0x000fe200000000a2 */
[----:B------:R-:W4:Y:S01]  /*ffa80*/  LDL.64 R162, [R1+0x7bc8] ;  /* 0x007bc80001a27983 */ /* 0x000f220000100a00 */
[----:B---3--:R-:W-:-:S03]  /*ffa90*/  DADD R12, R164, R250 ;  /* 0x00000000a40c7229 */ /* 0x008fc600000000fa */
[----:B------:R-:W3:Y:S04]  /*ffaa0*/  LDL.64 R160, [R1+0x7d20] ;  /* 0x007d200001a07983 */ /* 0x000ee80000100a00 */
[----:B------:R-:W3:Y:S04]  /*ffab0*/  LDL.64 R250, [R1+0x7d10] ;  /* 0x007d100001fa7983 */ /* 0x000ee80000100a00 */
[----:B------:R-:W3:Y:S01]  /*ffac0*/  LDL.64 R164, [R1+0x7d18] ;  /* 0x007d180001a47983 */ /* 0x000ee20000100a00 */
[----:B------:R-:W-:-:S03]  /*ffad0*/  DADD R100, R72, R122 ;  /* 0x0000000048647229 */ /* 0x000fc6000000007a */
[----:B------:R2:W-:Y:S04]  /*ffae0*/  STL.64 [R1+0xa8], R110 ;  /* 0x0000a86e01007387 */ /* 0x0005e80000100a00 */
[----:B------:R-:W3:Y:S01]  /*ffaf0*/  LDL.LU.64 R122, [R1+0x78c0] ;  /* 0x0078c000017a7983 */ /* 0x000ee20000300a00 */
[----:B------:R-:W-:-:S03]  /*ffb00*/  DADD R22, R150, R154 ;  /* 0x0000000096167229 */ /* 0x000fc6000000009a */
[----:B------:R-:W3:Y:S04]  /*ffb10*/  LDL.LU.64 R72, [R1+0x78b8] ;  /* 0x0078b80001487983 */ /* 0x000ee80000300a00 */
[----:B------:R-:W3:Y:S04]  /*ffb20*/  LDL.64 R154, [R1+0x7d38] ;  /* 0x007d3800019a7983 */ /* 0x000ee80000100a00 */
[----:B------:R-:W3:Y:S01]  /*ffb30*/  LDL.64 R150, [R1+0x7d50] ;  /* 0x007d500001967983 */ /* 0x000ee20000100a00 */
[----:B--2---:R-:W-:-:S03]  /*ffb40*/  DADD R110, R120, R144 ;  /* 0x00000000786e7229 */ /* 0x004fc60000000090 */
[----:B------:R-:W2:Y:S04]  /*ffb50*/  LDL.64 R144, [R1+0x7d70] ;  /* 0x007d700001907983 */ /* 0x000ea80000100a00 */
[----:B------:R-:W2:Y:S04]  /*ffb60*/  LDL.64 R120, [R1+0x7d78] ;  /* 0x007d780001787983 */ /* 0x000ea80000100a00 */
[----:B------:R-:W-:Y:S04]  /*ffb70*/  STL.64 [R1+0xb0], R100 ;  /* 0x0000b06401007387 */ /* 0x000fe80000100a00 */
[----:B------:R-:W-:Y:S04]  /*ffb80*/  STL.64 [R1+0xb8], R96 ;  /* 0x0000b86001007387 */ /* 0x000fe80000100a00 */
[----:B------:R-:W-:Y:S04]  /*ffb90*/  STL.64 [R1+0xc0], R88 ;  /* 0x0000c05801007387 */ /* 0x000fe80000100a00 */
[----:B------:R4:W-:Y:S01]  /*ffba0*/  STL.64 [R1+0xc8], R12 ;  /* 0x0000c80c01007387 */ /* 0x0009e20000100a00 */
[----:B------:R-:W-:-:S03]  /*ffbb0*/  DADD R134, R134, R98 ;  /* 0x0000000086867229 */ /* 0x000fc60000000062 */
[----:B------:R-:W-:Y:S01]  /*ffbc0*/  STL.64 [R1+0xd0], R78 ;  /* 0x0000d04e01007387 */ /* 0x000fe20000100a00 */
[----:B----4-:R-:W-:-:S03]  /*ffbd0*/  DADD R12, R198, R162 ;  /* 0x00000000c60c7229 */ /* 0x010fc600000000a2 */
[----:B------:R0:W-:Y:S01]  /*ffbe0*/  STL.64 [R1+0xd8], R22 ;  /* 0x0000d81601007387 */ /* 0x0001e20000100a00 */
[----:B---3--:R-:W-:Y:S02]  /*ffbf0*/  DADD R100, R248, R250 ;  /* 0x00000000f8647229 */ /* 0x008fe400000000fa */
[----:B------:R-:W-:Y:S01]  /*ffc00*/  DADD R98, R244, R164 ;  /* 0x00000000f4627229 */ /* 0x000fe200000000a4 */
[----:B------:R-:W-:Y:S01]  /*ffc10*/  STL.64 [R1+0xe0], R134 ;  /* 0x0000e08601007387 */ /* 0x000fe20000100a00 */
[----:B0-----:R-:W-:Y:S02]  /*ffc20*/  DMUL R22, R226, R12 ;  /* 0x0000000ce2167228 */ /* 0x001fe40000000000 */
[----:B------:R-:W-:Y:S01]  /*ffc30*/  DADD R96, R210, R160 ;  /* 0x00000000d2607229 */ /* 0x000fe200000000a0 */
[----:B------:R-:W-:Y:S04]  /*ffc40*/  STL.64 [R1+0xe8], R110 ;  /* 0x0000e86e01007387 */ /* 0x000fe80000100a00 */
[----:B------:R0:W-:Y:S04]  /*ffc50*/  STL.64 [R1+0xf0], R100 ;  /* 0x0000f06401007387 */ /* 0x0001e80000100a00 */
[----:B------:R1:W-:Y:S01]  /*ffc60*/  STL.64 [R1+0xf8], R98 ;  /* 0x0000f86201007387 */ /* 0x0003e20000100a00 */
[----:B------:R-:W-:-:S02]  /*ffc70*/  DADD R78, R212, R154 ;  /* 0x00000000d44e7229 */ /* 0x000fc4000000009a */
[----:B------:R-:W-:Y:S01]  /*ffc80*/  DADD R88, R242, R150 ;  /* 0x00000000f2587229 */ /* 0x000fe20000000096 */
[----:B------:R3:W-:Y:S01]  /*ffc90*/  STL.64 [R1+0x100], R96 ;  /* 0x0001006001007387 */ /* 0x0007e20000100a00 */
[----:B0-----:R-:W-:-:S03]  /*ffca0*/  DADD R100, -RZ, -R22 ;  /* 0x00000000ff647229 */ /* 0x001fc60000000916 */
[----:B------:R-:W-:Y:S04]  /*ffcb0*/  STL.64 [R1+0x108], R78 ;  /* 0x0001084e01007387 */ /* 0x000fe80000100a00 */
[----:B------:R-:W-:Y:S01]  /*ffcc0*/  STL.64 [R1+0x110], R88 ;  /* 0x0001105801007387 */ /* 0x000fe20000100a00 */
[CC--:B------:R-:W-:Y:S02]  /*ffcd0*/  DFMA R134, -R8.reuse, R30.reuse, R184 ;  /* 0x0000001e0886722b */ /* 0x0c0fe400000001b8 */
[CC--:B------:R-:W-:Y:S01]  /*ffce0*/  DFMA R184, R8.reuse, R30.reuse, R168 ;  /* 0x0000001e08b8722b */ /* 0x0c0fe200000000a8 */
[----:B------:R-:W-:Y:S01]  /*ffcf0*/  STL.64 [R1+0x77d0], R28 ;  /* 0x0077d01c01007387 */ /* 0x000fe20000100a00 */
[CC--:B------:R-:W-:Y:S02]  /*ffd00*/  DFMA R248, R8.reuse, R30.reuse, R174 ;  /* 0x0000001e08f8722b */ /* 0x0c0fe400000000ae */
[----:B------:R-:W-:Y:S01]  /*ffd10*/  DFMA R242, R8, R30, R170 ;  /* 0x0000001e08f2722b */ /* 0x000fe200000000aa */
[----:B------:R-:W-:Y:S01]  /*ffd20*/  IMAD.MOV.U32 R164, RZ, RZ, R42 ;  /* 0x000000ffffa47224 */ /* 0x000fe200078e002a */
[----:B------:R-:W4:Y:S01]  /*ffd30*/  LDL.64 R198, [R1+0x79d8] ;  /* 0x0079d80001c67983 */ /* 0x000f220000100a00 */
[----:B------:R-:W-:-:S03]  /*ffd40*/  IMAD.MOV.U32 R165, RZ, RZ, R43 ;  /* 0x000000ffffa57224 */ /* 0x000fc600078e002b */
[----:B------:R-:W4:Y:S04]  /*ffd50*/  LDL.64 R162, [R1+0x7a78] ;  /* 0x007a780001a27983 */ /* 0x000f280000100a00 */
[----:B------:R-:W-:Y:S04]  /*ffd60*/  STL.64 [R1+0x7788], R202 ;  /* 0x007788ca01007387 */ /* 0x000fe80000100a00 */
[----:B------:R-:W4:Y:S01]  /*ffd70*/  LDL.LU.64 R226, [R1+0x8160] ;  /* 0x0081600001e27983 */ /* 0x000f220000300a00 */
[----:B--2---:R-:W-:-:S03]  /*ffd80*/  DADD R110, R122, R144 ;  /* 0x000000007a6e7229 */ /* 0x004fc60000000090 */
[----:B------:R-:W2:Y:S01]  /*ffd90*/  LDL.64 R42, [R1+0x7a18] ;  /* 0x007a1800012a7983 */ /* 0x000ea20000100a00 */
[----:B-1----:R-:W-:-:S03]  /*ffda0*/  DADD R98, R72, R120 ;  /* 0x0000000048627229 */ /* 0x002fc60000000078 */
[----:B------:R-:W4:Y:S04]  /*ffdb0*/  LDL.64 R122, [R1+0x7a58] ;  /* 0x007a5800017a7983 */ /* 0x000f280000100a00 */
[----:B------:R-:W-:Y:S04]  /*ffdc0*/  STL.64 [R1+0x120], R110 ;  /* 0x0001206e01007387 */ /* 0x000fe80000100a00 */
[----:B------:R0:W-:Y:S04]  /*ffdd0*/  STL.64 [R1+0x128], R98 ;  /* 0x0001286201007387 */ /* 0x0001e80000100a00 */
[----:B------:R-:W-:Y:S04]  /*ffde0*/  STL.64 [R1+0x30], R12 ;  /* 0x0000300c01007387 */ /* 0x000fe80000100a00 */
[----:B------:R-:W-:Y:S04]  /*ffdf0*/  STL.128 [R1+0x30], R100 ;  /* 0x0000306401007387 */ /* 0x000fe80000100c00 */
[----:B------:R1:W-:Y:S01]  /*ffe00*/  STL.64 [R1+0x2d8], R30 ;  /* 0x0002d81e01007387 */ /* 0x0003e20000100a00 */
[----:B---3--:R-:W-:-:S03]  /*ffe10*/  DADD R96, R74, R166 ;  /* 0x000000004a607229 */ /* 0x008fc600000000a6 */
[----:B0-----:R-:W3:Y:S04]  /*ffe20*/  LDL.64 R98, [R1+0x77e8] ;  /* 0x0077e80001627983 */ /* 0x001ee80000100a00 */
[----:B------:R-:W4:Y:S01]  /*ffe30*/  LDL.64 R120, [R1+0x7a50] ;  /* 0x007a500001787983 */ /* 0x000f220000100a00 */
[----:B-1----:R-:W-:-:S03]  /*ffe40*/  DFMA R30, -R4, R196, R86 ;  /* 0x000000c4041e722b */ /* 0x002fc60000000156 */
[----:B------:R-:W2:Y:S04]  /*ffe50*/  LDL.64 R72, [R1+0x7920] ;  /* 0x0079200001487983 */ /* 0x000ea80000100a00 */
[----:B------:R-:W3:Y:S01]  /*ffe60*/  LDL.LU.64 R86, [R1+0xadd0] ;  /* 0x00add00001567983 */ /* 0x000ee20000300a00 */
[----:B------:R-:W-:-:S03]  /*ffe70*/  DFMA R78, R4, R196, R96 ;  /* 0x000000c4044e722b */ /* 0x000fc60000000060 */
[----:B------:R-:W-:Y:S04]  /*ffe80*/  STL.64 [R1+0x198], R196 ;  /* 0x000198c401007387 */ /* 0x000fe80000100a00 */
[----:B------:R0:W-:Y:S01]  /*ffe90*/  STL.64 [R1+0x420], R84 ;  /* 0x0004205401007387 */ /* 0x0001e20000100a00 */
[----:B------:R-:W-:Y:S01]  /*ffea0*/  DFMA R250, R128, R84, R78 ;  /* 0x0000005480fa722b */ /* 0x000fe2000000004e */
[----:B------:R-:W-:Y:S01]  /*ffeb0*/  MOV R166, R40 ;  /* 0x0000002800a67202 */ /* 0x000fe20000000f00 */
[----:B------:R-:W-:Y:S02]  /*ffec0*/  IMAD.MOV.U32 R167, RZ, RZ, R41 ;  /* 0x000000ffffa77224 */ /* 0x000fe400078e0029 */
[----:B---3--:R-:W-:Y:S01]  /*ffed0*/  IMAD.MOV.U32 R74, RZ, RZ, R86 ;  /* 0x000000ffff4a7224 */ /* 0x008fe200078e0056 */
[----:B0-----:R-:W3:Y:S01]  /*ffee0*/  LDL.LU.64 R84, [R1+0xada8] ;  /* 0x00ada80001547983 */ /* 0x001ee20000300a00 */
[----:B------:R-:W-:-:S03]  /*ffef0*/  IMAD.MOV.U32 R75, RZ, RZ, R87 ;  /* 0x000000ffff4b7224 */ /* 0x000fc600078e0057 */
[----:B------:R-:W3:Y:S01]  /*fff00*/  LDL.LU.64 R86, [R1+0xadb0] ;  /* 0x00adb00001567983 */ /* 0x000ee20000300a00 */
[----:B------:R-:W-:Y:S01]  /*fff10*/  IMAD.MOV.U32 R40, RZ, RZ, R56 ;  /* 0x000000ffff287224 */ /* 0x000fe200078e0038 */
[----:B------:R-:W-:Y:S02]  /*fff20*/  MOV R41, R57 ;  /* 0x0000003900297202 */ /* 0x000fe40000000f00 */
[----:B------:R-:W2:Y:S01]  /*fff30*/  LDL.LU.64 R56, [R1+0xadb8] ;  /* 0x00adb80001387983 */ /* 0x000ea20000300a00 */
[----:B------:R-:W-:Y:S01]  /*fff40*/  IMAD.MOV.U32 R96, RZ, RZ, R6 ;  /* 0x000000ffff607224 */ /* 0x000fe200078e0006 */
[----:B------:R-:W-:Y:S02]  /*fff50*/  MOV R97, R7 ;  /* 0x0000000700617202 */ /* 0x000fe40000000f00 */
[----:B------:R-:W-:Y:S01]  /*fff60*/  STL.64 [R1+0x3a0], R216 ;  /* 0x0003a0d801007387 */ /* 0x000fe20000100a00 */
[----:B------:R-:W-:-:S03]  /*fff70*/  DFMA R12, R4, R196, R90 ;  /* 0x000000c4040c722b */ /* 0x000fc6000000005a */
[----:B------:R0:W-:Y:S01]  /*fff80*/  STL.64 [R1+0x69f0], R182 ;  /* 0x0069f0b601007387 */ /* 0x0001e20000100a00 */
[----:B------:R-:W-:Y:S01]  /*fff90*/  IMAD.MOV.U32 R4, RZ, RZ, R108 ;  /* 0x000000ffff047224 */ /* 0x000fe200078e006c */
[----:B------:R-:W-:Y:S01]  /*fffa0*/  MOV R6, R222 ;  /* 0x000000de00067202 */ /* 0x000fe20000000f00 */
[----:B------:R-:W-:Y:S01]  /*fffb0*/  IMAD.MOV.U32 R5, RZ, RZ, R109 ;  /* 0x000000ffff057224 */ /* 0x000fe200078e006d */
[----:B------:R-:W-:Y:S01]  /*fffc0*/  DADD R8, R24, R200 ;  /* 0x0000000018087229 */ /* 0x000fe200000000c8 */
[----:B------:R-:W-:Y:S01]  /*fffd0*/  IMAD.MOV.U32 R7, RZ, RZ, R223 ;  /* 0x000000ffff077224 */ /* 0x000fe200078e00df */
[----:B------:R-:W-:Y:S01]  /*fffe0*/  MOV R201, R141 ;  /* 0x0000008d00c97202 */ /* 0x000fe20000000f00 */
[----:B------:R-:W-:Y:S01]  /*ffff0*/  IMAD.MOV.U32 R200, RZ, RZ, R140 ;  /* 0x000000ffffc87224 */ /* 0x000fe200078e008c */
[----:B------:R-:W-:Y:S04]  /*100000*/  STL.64 [R1+0x77d8], R30 ;  /* 0x0077d81e01007387 */ /* 0x000fe80000100a00 */
[----:B------:R-:W2:Y:S04]  /*100010*/  LDL.LU.64 R140, [R1+0xad68] ;  /* 0x00ad6800018c7983 */ /* 0x000ea80000300a00 */
[----:B------:R-:W2:Y:S04]  /*100020*/  LDL.LU.64 R108, [R1+0xadc8] ;  /* 0x00adc800016c7983 */ /* 0x000ea80000300a00 */
[----:B------:R-:W2:Y:S04]  /*100030*/  LDL.64 R196, [R1+0x79d0] ;  /* 0x0079d00001c47983 */ /* 0x000ea80000100a00 */
[----:B------:R-:W2:Y:S01]  /*100040*/  LDL.LU.64 R222, [R1+0xadc0] ;  /* 0x00adc00001de7983 */ /* 0x000ea20000300a00 */
[----:B------:R-:W-:Y:S01]  /*100050*/  DFMA R244, R104, R216, R12 ;  /* 0x000000d868f4722b */ /* 0x000fe2000000000c */
[----:B------:R-:W-:Y:S01]  /*100060*/  IMAD.MOV.U32 R170, RZ, RZ, R132 ;  /* 0x000000ffffaa7224 */ /* 0x000fe200078e0084 */
[----:B------:R-:W-:Y:S01]  /*100070*/  MOV R171, R133 ;  /* 0x0000008500ab7202 */ /* 0x000fe20000000f00 */
[----:B------:R-:W2:Y:S04]  /*100080*/  LDL.LU.64 R128, [R1+0xada0] ;  /* 0x00ada00001807983 */ /* 0x000ea80000300a00 */
[----:B------:R-:W2:Y:S04]  /*100090*/  LDL.LU.64 R104, [R1+0xad90] ;  /* 0x00ad900001687983 */ /* 0x000ea80000300a00 */
[----:B0-----:R-:W2:Y:S04]  /*1000a0*/  LDL.LU.64 R182, [R1+0xad88] ;  /* 0x00ad880001b67983 */ /* 0x001ea80000300a00 */
[----:B------:R-:W2:Y:S04]  /*1000b0*/  LDL.LU.64 R132, [R1+0xad78] ;  /* 0x00ad780001847983 */ /* 0x000ea80000300a00 */
[----:B------:R-:W2:Y:S04]  /*1000c0*/  LDL.LU.64 R90, [R1+0xadd8] ;  /* 0x00add800015a7983 */ /* 0x000ea80000300a00 */
[----:B---3--:R-:W-:Y:S04]  /*1000d0*/  STL.128 [R1+0xa0], R84 ;  /* 0x0000a05401007387 */ /* 0x008fe80000100c00 */
[----:B------:R-:W-:Y:S04]  /*1000e0*/  STL.128 [R1+0x150], R96 ;  /* 0x0001506001007387 */ /* 0x000fe80000100c00 */
[----:B------:R0:W-:Y:S04]  /*1000f0*/  STL.128 [R1+0x1b0], R164 ;  /* 0x0001b0a401007387 */ /* 0x0001e80000100c00 */
[----:B------:R-:W-:Y:S04]  /*100100*/  STL.128 [R1+0x160], R68 ;  /* 0x0001604401007387 */ /* 0x000fe80000100c00 */
[----:B------:R-:W-:Y:S04]  /*100110*/  STL.128 [R1+0x1a0], R64 ;  /* 0x0001a04001007387 */ /* 0x000fe80000100c00 */
[----:B------:R-:W-:Y:S04]  /*100120*/  STL.128 [R1+0x50], R136 ;  /* 0x0000508801007387 */ /* 0x000fe80000100c00 */
[----:B----4-:R-:W-:Y:S04]  /*100130*/  STL.128 [R1+0x80], R120 ;  /* 0x0000807801007387 */ /* 0x010fe80000100c00 */
[----:B------:R1:W-:Y:S04]  /*100140*/  STL.128 [R1+0x1f0], R188 ;  /* 0x0001f0bc01007387 */ /* 0x0003e80000100c00 */
[----:B------:R-:W-:Y:S04]  /*100150*/  STL.128 [R1+0x350], R4 ;  /* 0x0003500401007387 */ /* 0x000fe80000100c00 */
[----:B------:R-:W-:Y:S04]  /*100160*/  STL.128 [R1+0x240], R52 ;  /* 0x0002403401007387 */ /* 0x000fe80000100c00 */
[----:B--2---:R-:W-:Y:S04]  /*100170*/  STL.128 [R1+0x220], R56 ;  /* 0x0002203801007387 */ /* 0x004fe80000100c00 */
[----:B------:R-:W-:Y:S04]  /*100180*/  STL.128 [R1+0x130], R72 ;  /* 0x0001304801007387 */ /* 0x000fe80000100c00 */
[----:B------:R-:W-:Y:S04]  /*100190*/  STL.128 [R1+0x1c0], R40 ;  /* 0x0001c02801007387 */ /* 0x000fe80000100c00 */
[----:B------:R-:W-:Y:S04]  /*1001a0*/  STL.128 [R1+0x210], R16 ;  /* 0x0002101001007387 */ /* 0x000fe80000100c00 */
[----:B------:R2:W-:Y:S04]  /*1001b0*/  STL.128 [R1+0x190], R28 ;  /* 0x0001901c01007387 */ /* 0x0005e80000100c00 */
[----:B0-----:R-:W3:Y:S04]  /*1001c0*/  LDL.64 R164, [R1+0x79b0] ;  /* 0x0079b00001a47983 */ /* 0x001ee80000100a00 */
[----:B------:R-:W3:Y:S04]  /*1001d0*/  LDL.64 R166, [R1+0x79b8] ;  /* 0x0079b80001a67983 */ /* 0x000ee80000100a00 */
[----:B-1----:R-:W4:Y:S04]  /*1001e0*/  LDL.LU.128 R188, [R1+0xad40] ;  /* 0x00ad400001bc7983 */ /* 0x002f280000300c00 */
[----:B--2---:R-:W2:Y:S04]  /*1001f0*/  LDL.LU.128 R28, [R1+0xacf0] ;  /* 0x00acf000011c7983 */ /* 0x004ea80000300c00 */
[----:B------:R-:W-:Y:S04]  /*100200*/  STL.128 [R1+0x90], R140 ;  /* 0x0000908c01007387 */ /* 0x000fe80000100c00 */
[----:B------:R-:W4:Y:S04]  /*100210*/  LDL.LU.128 R40, [R1+0xad10] ;  /* 0x00ad100001287983 */ /* 0x000f280000300c00 */
[----:B------:R-:W4:Y:S04]  /*100220*/  LDL.LU.128 R4, [R1+0xad30] ;  /* 0x00ad300001047983 */ /* 0x000f280000300c00 */
[----:B------:R-:W4:Y:S01]  /*100230*/  LDL.LU.128 R120, [R1+0xad50] ;  /* 0x00ad500001787983 */ /* 0x000f220000300c00 */
[----:B------:R-:W-:-:S02]  /*100240*/  IMAD.MOV.U32 R96, RZ, RZ, R2 ;  /* 0x000000ffff607224 */ /* 0x000fc400078e0002 */
[----:B------:R-:W-:Y:S01]  /*100250*/  IMAD.MOV.U32 R97, RZ, RZ, R3 ;  /* 0x000000ffff617224 */ /* 0x000fe200078e0003 */
[----:B------:R-:W4:Y:S04]  /*100260*/  LDL.LU.128 R72, [R1+0xad20] ;  /* 0x00ad200001487983 */ /* 0x000f280000300c00 */
[----:B------:R-:W4:Y:S04]  /*100270*/  LDL.LU.64 R2, [R1+0xad70] ;  /* 0x00ad700001027983 */ /* 0x000f280000300a00 */
[----:B------:R-:W4:Y:S01]  /*100280*/  LDL.LU.128 R16, [R1+0xad00] ;  /* 0x00ad000001107983 */ /* 0x000f220000300c00 */
[----:B------:R-:W-:Y:S01]  /*100290*/  DADD R110, R180, R8 ;  /* 0x00000000b46e7229 */ /* 0x000fe20000000008 */
[----:B------:R-:W-:Y:S01]  /*1002a0*/  MOV R168, R222 ;  /* 0x000000de00a87202 */ /* 0x000fe20000000f00 */
[----:B------:R-:W-:Y:S01]  /*1002b0*/  IMAD.MOV.U32 R169, RZ, RZ, R223 ;  /* 0x000000ffffa97224 */ /* 0x000fe200078e00df */
[----:B------:R-:W-:Y:S01]  /*1002c0*/  MOV R98, R202 ;  /* 0x000000ca00627202 */ /* 0x000fe20000000f00 */
[----:B------:R-:W4:Y:S04]  /*1002d0*/  LDL.LU.64 R216, [R1+0xad98] ;  /* 0x00ad980001d87983 */ /* 0x000f280000300a00 */
[----:B--2---:R0:W-:Y:S01]  /*1002e0*/  STL.128 [R1+0x250], R28 ;  /* 0x0002501c01007387 */ /* 0x0041e20000100c00 */
[----:B------:R-:W-:Y:S01]  /*1002f0*/  IMAD.MOV.U32 R99, RZ, RZ, R203 ;  /* 0x000000ffff637224 */ /* 0x000fe200078e00cb */
[----:B------:R-:W-:-:S02]  /*100300*/  DFMA R12, R24, 3, R208 ;  /* 0x40080000180c782b */ /* 0x000fc400000000d0 */
[----:B------:R-:W2:Y:S04]  /*100310*/  LDL.LU.64 R222, [R1+0xad80] ;  /* 0x00ad800001de7983 */ /* 0x000ea80000300a00 */
[----:B0-----:R-:W2:Y:S04]  /*100320*/  LDL.LU.128 R28, [R1+0xace0] ;  /* 0x00ace000011c7983 */ /* 0x001ea80000300c00 */
[----:B------:R0:W-:Y:S01]  /*100330*/  STL.128 [R1+0x230], R32 ;  /* 0x0002302001007387 */ /* 0x0001e20000100c00 */
[----:B------:R-:W-:Y:S02]  /*100340*/  IMAD.MOV.U32 R202, RZ, RZ, R10 ;  /* 0x000000ffffca7224 */ /* 0x000fe400078e000a */
[----:B------:R-:W-:Y:S01]  /*100350*/  IMAD.MOV.U32 R203, RZ, RZ, R11 ;  /* 0x000000ffffcb7224 */ /* 0x000fe200078e000b */
[----:B------:R-:W-:Y:S01]  /*100360*/  STL.64 [R1+0x7740], R184 ;  /* 0x007740b801007387 */ /* 0x000fe20000100a00 */
[----:B------:R-:W-:Y:S01]  /*100370*/  IMAD.MOV.U32 R210, RZ, RZ, R132 ;  /* 0x000000ffffd27224 */ /* 0x000fe200078e0084 */
[C---:B------:R-:W-:Y:S01]  /*100380*/  DADD R88, R180.reuse, R214 ;  /* 0x00000000b4587229 */ /* 0x040fe200000000d6 */
[----:B------:R-:W-:Y:S01]  /*100390*/  IMAD.MOV.U32 R211, RZ, RZ, R133 ;  /* 0x000000ffffd37224 */ /* 0x000fe200078e0085 */
[----:B------:R-:W-:Y:S01]  /*1003a0*/  MOV R213, R179 ;  /* 0x000000b300d57202 */ /* 0x000fe20000000f00 */
[----:B------:R-:W-:Y:S01]  /*1003b0*/  IMAD.MOV.U32 R212, RZ, RZ, R178 ;  /* 0x000000ffffd47224 */ /* 0x000fe200078e00b2 */
[----:B------:R1:W5:Y:S04]  /*1003c0*/  LDL.LU.64 R24, [R1+0xaca0] ;  /* 0x00aca00001187983 */ /* 0x0003680000300a00 */
[----:B0-----:R-:W2:Y:S04]  /*1003d0*/  LDL.LU.128 R32, [R1+0xacd0] ;  /* 0x00acd00001207983 */ /* 0x001ea80000300c00 */
[----:B------:R-:W-:Y:S04]  /*1003e0*/  STL.128 [R1+0x260], R48 ;  /* 0x0002603001007387 */ /* 0x000fe80000100c00 */
[----:B------:R0:W-:Y:S04]  /*1003f0*/  STL.128 [R1+0x1d0], R116 ;  /* 0x0001d07401007387 */ /* 0x0001e80000100c00 */
[----:B------:R-:W-:Y:S04]  /*100400*/  STL.128 [R1+0x200], R60 ;  /* 0x0002003c01007387 */ /* 0x000fe80000100c00 */
[----:B------:R-:W-:Y:S04]  /*100410*/  STL.128 [R1+0xf0], R108 ;  /* 0x0000f06c01007387 */ /* 0x000fe80000100c00 */
[----:B------:R-:W-:Y:S04]  /*100420*/  STL.128 [R1+0x270], R200 ;  /* 0x000270c801007387 */ /* 0x000fe80000100c00 */
[----:B------:R4:W-:Y:S01]  /*100430*/  STL.128 [R1+0x1e0], R196 ;  /* 0x0001e0c401007387 */ /* 0x0009e20000100c00 */
[----:B------:R-:W-:-:S03]  /*100440*/  DFMA R144, R180, 2, R12 ;  /* 0x40000000b490782b */ /* 0x000fc6000000000c */
[----:B---3--:R3:W-:Y:S01]  /*100450*/  STL.128 [R1+0x310], R164 ;  /* 0x000310a401007387 */ /* 0x0087e20000100c00 */
[----:B------:R-:W-:Y:S01]  /*100460*/  IMAD.MOV.U32 R208, RZ, RZ, R172 ;  /* 0x000000ffffd07224 */ /* 0x000fe200078e00ac */
[----:B------:R-:W-:Y:S02]  /*100470*/  MOV R209, R173 ;  /* 0x000000ad00d17202 */ /* 0x000fe40000000f00 */
[----:B------:R1:W5:Y:S04]  /*100480*/  LDL.LU.64 R10, [R1+0xad60] ;  /* 0x00ad6000010a7983 */ /* 0x0003680000300a00 */
[----:B0-----:R1:W5:Y:S01]  /*100490*/  LDL.LU.128 R116, [R1+0xacb0] ;  /* 0x00acb00001747983 */ /* 0x0013620000300c00 */
[----:B----4-:R-:W-:-:S03]  /*1004a0*/  IMAD.MOV.U32 R196, RZ, RZ, R82 ;  /* 0x000000ffffc47224 */ /* 0x010fc600078e0052 */
[----:B------:R1:W5:Y:S01]  /*1004b0*/  LDL.LU.64 R132, [R1+0xac88] ;  /* 0x00ac880001847983 */ /* 0x0003620000300a00 */
[----:B------:R-:W-:-:S03]  /*1004c0*/  IMAD.MOV.U32 R197, RZ, RZ, R83 ;  /* 0x000000ffffc57224 */ /* 0x000fc600078e0053 */
[----:B------:R-:W4:Y:S04]  /*1004d0*/  LDL.LU.64 R82, [R1+0xac70] ;  /* 0x00ac700001527983 */ /* 0x000f280000300a00 */
[----:B------:R0:W-:Y:S04]  /*1004e0*/  STL.128 [R1+0x330], R168 ;  /* 0x000330a801007387 */ /* 0x0001e80000100c00 */
[----:B------:R1:W-:Y:S04]  /*1004f0*/  STL.128 [R1+0x290], R96 ;  /* 0x0002906001007387 */ /* 0x0003e80000100c00 */
[----:B------:R-:W-:Y:S01]  /*100500*/  STL.128 [R1+0x340], R156 ;  /* 0x0003409c01007387 */ /* 0x000fe20000100c00 */
[----:B---3--:R-:W-:Y:S01]  /*100510*/  MOV R166, R26 ;  /* 0x0000001a00a67202 */ /* 0x008fe20000000f00 */
[----:B------:R-:W-:Y:S01]  /*100520*/  IMAD.MOV.U32 R167, RZ, RZ, R27 ;  /* 0x000000ffffa77224 */ /* 0x000fe200078e001b */
[----:B------:R-:W-:Y:S01]  /*100530*/  MOV R200, R104 ;  /* 0x0000006800c87202 */ /* 0x000fe20000000f00 */
[----:B------:R-:W-:Y:S01]  /*100540*/  IMAD.MOV.U32 R201, RZ, RZ, R105 ;  /* 0x000000ffffc97224 */ /* 0x000fe200078e0069 */
[----:B------:R-:W-:Y:S01]  /*100550*/  MOV R203, R19 ;  /* 0x0000001300cb7202 */ /* 0x000fe20000000f00 */
[----:B------:R-:W-:Y:S01]  /*100560*/  IMAD.MOV.U32 R202, RZ, RZ, R18 ;  /* 0x000000ffffca7224 */ /* 0x000fe200078e0012 */
[----:B------:R-:W-:Y:S01]  /*100570*/  MOV R198, R128 ;  /* 0x0000008000c67202 */ /* 0x000fe20000000f00 */
[----:B0-----:R-:W-:Y:S01]  /*100580*/  IMAD.MOV.U32 R168, RZ, RZ, R204 ;  /* 0x000000ffffa87224 */ /* 0x001fe200078e00cc */
[----:B------:R-:W-:Y:S01]  /*100590*/  MOV R169, R205 ;  /* 0x000000cd00a97202 */ /* 0x000fe20000000f00 */
[----:B------:R-:W-:Y:S01]  /*1005a0*/  IMAD.MOV.U32 R199, RZ, RZ, R129 ;  /* 0x000000ffffc77224 */ /* 0x000fe200078e0081 */
[----:B------:R-:W3:Y:S01]  /*1005b0*/  LDL.64 R204, [R1+0x9850] ;  /* 0x0098500001cc7983 */ /* 0x000ee20000100a00 */
[----:B------:R-:W-:Y:S01]  /*1005c0*/  IMAD.MOV.U32 R170, RZ, RZ, R74 ;  /* 0x000000ffffaa7224 */ /* 0x000fe200078e004a */
[----:B-1----:R-:W-:Y:S01]  /*1005d0*/  MOV R99, R21 ;  /* 0x0000001500637202 */ /* 0x002fe20000000f00 */
[----:B------:R-:W-:Y:S01]  /*1005e0*/  IMAD.MOV.U32 R171, RZ, RZ, R75 ;  /* 0x000000ffffab7224 */ /* 0x000fe200078e004b */
[----:B------:R-:W-:Y:S01]  /*1005f0*/  DADD R164, R176, R192 ;  /* 0x00000000b0a47229 */ /* 0x000fe200000000c0 */
[----:B------:R-:W-:Y:S01]  /*100600*/  IMAD.MOV.U32 R98, RZ, RZ, R20 ;  /* 0x000000ffff627224 */ /* 0x000fe200078e0014 */
        /* <DEDUP_REMOVED lines=10> */
[----:B--2---:R-:W-:Y:S01]  /*1006b0*/  DADD R8, R130, R30 ;  /* 0x0000000082087229 */ /* 0x004fe2000000001e */
[----:B------:R-:W-:Y:S01]  /*1006c0*/  MOV R96, R28 ;  /* 0x0000001c00607202 */ /* 0x000fe20000000f00 */
[----:B------:R-:W-:Y:S01]  /*1006d0*/  IMAD.MOV.U32 R97, RZ, RZ, R29 ;  /* 0x000000ffff617224 */ /* 0x000fe200078e001d */
[----:B------:R0:W5:Y:S04]  /*1006e0*/  LDL.LU.64 R30, [R1+0xacc0] ;  /* 0x00acc000011e7983 */ /* 0x0001680000300a00 */
[----:B------:R0:W5:Y:S01]  /*1006f0*/  LDL.LU.64 R28, [R1+0xac58] ;  /* 0x00ac5800011c7983 */ /* 0x0001620000300a00 */
[----:B------:R-:W-:-:S03]  /*100700*/  DADD R160, R22, R8 ;  /* 0x0000000016a07229 */ /* 0x000fc60000000008 */
[----:B------:R-:W2:Y:S04]  /*100710*/  LDL.LU R8, [R1+0xa5b4] ;  /* 0x00a5b40001087983 */ /* 0x000ea80000300800 */
[----:B------:R1:W-:Y:S04]  /*100720*/  STL.128 [R1+0x70], R160 ;  /* 0x000070a001007387 */ /* 0x0003e80000100c00 */
[----:B------:R0:W-:Y:S04]  /*100730*/  STL.128 [R1+0x390], R188 ;  /* 0x000390bc01007387 */ /* 0x0001e80000100c00 */
[----:B------:R-:W-:Y:S04]  /*100740*/  STL.128 [R1+0x280], R44 ;  /* 0x0002802c01007387 */ /* 0x000fe80000100c00 */
[----:B------:R-:W-:Y:S04]  /*100750*/  STL.128 [R1+0x40], R144 ;  /* 0x0000409001007387 */ /* 0x000fe80000100c00 */
[----:B------:R0:W-:Y:S04]  /*100760*/  STL.128 [R1+0x2b0], R36 ;  /* 0x0002b02401007387 */ /* 0x0001e80000100c00 */
[----:B------:R-:W-:Y:S04]  /*100770*/  STL.128 [R1+0x2e0], R32 ;  /* 0x0002e02001007387 */ /* 0x000fe80000100c00 */
[----:B------:R-:W-:Y:S04]  /*100780*/  STL.128 [R1+0x2a0], R40 ;  /* 0x0002a02801007387 */ /* 0x000fe80000100c00 */
[----:B------:R-:W-:Y:S04]  /*100790*/  STL.128 [R1+0x2c0], R4 ;  /* 0x0002c00401007387 */ /* 0x000fe80000100c00 */
[----:B------:R4:W-:Y:S01]  /*1007a0*/  STL.128 [R1+0x380], R120 ;  /* 0x0003807801007387 */ /* 0x0009e20000100c00 */
[----:B-1----:R-:W-:Y:S01]  /*1007b0*/  MOV R162, R182 ;  /* 0x000000b600a27202 */ /* 0x002fe20000000f00 */
[----:B------:R-:W-:-:S02]  /*1007c0*/  IMAD.MOV.U32 R163, RZ, RZ, R183 ;  /* 0x000000ffffa37224 */ /* 0x000fc400078e00b7 */
[----:B------:R1:W-:Y:S04]  /*1007d0*/  STL.64 [R1+0x7a70], R160 ;  /* 0x007a70a001007387 */ /* 0x0003e80000100a00 */
[----:B0-----:R0:W5:Y:S04]  /*1007e0*/  LDL.LU.128 R188, [R1+0xac30] ;  /* 0x00ac300001bc7983 */ /* 0x0011680000300c00 */
[----:B------:R0:W5:Y:S04]  /*1007f0*/  LDL.LU.128 R36, [R1+0xac20] ;  /* 0x00ac200001247983 */ /* 0x0001680000300c00 */
[----:B----4-:R-:W3:Y:S01]  /*100800*/  LDL.LU.128 R120, [R1+0xabe0] ;  /* 0x00abe00001787983 */ /* 0x010ee20000300c00 */
[----:B-1----:R-:W-:-:S02]  /*100810*/  IMAD.MOV.U32 R160, RZ, RZ, R2 ;  /* 0x000000ffffa07224 */ /* 0x002fc400078e0002 */
[----:B------:R-:W-:Y:S01]  /*100820*/  IMAD.MOV.U32 R161, RZ, RZ, R3 ;  /* 0x000000ffffa17224 */ /* 0x000fe200078e0003 */
[----:B------:R1:W-:Y:S04]  /*100830*/  STL.128 [R1+0x370], R184 ;  /* 0x000370b801007387 */ /* 0x0003e80000100c00 */
[----:B------:R0:W5:Y:S04]  /*100840*/  LDL.LU.64 R2, [R1+0xac48] ;  /* 0x00ac480001027983 */ /* 0x0001680000300a00 */
[----:B------:R0:W5:Y:S04]  /*100850*/  LDL.LU.64 R182, [R1+0xac40] ;  /* 0x00ac400001b67983 */ /* 0x0001680000300a00 */
[----:B------:R0:W5:Y:S04]  /*100860*/  LDL.LU.128 R32, [R1+0xac10] ;  /* 0x00ac100001207983 */ /* 0x0001680000300c00 */
[----:B------:R0:W5:Y:S04]  /*100870*/  LDL.LU.128 R40, [R1+0xac00] ;  /* 0x00ac000001287983 */ /* 0x0001680000300c00 */
[----:B------:R0:W5:Y:S04]  /*100880*/  LDL.LU.128 R4, [R1+0xabf0] ;  /* 0x00abf00001047983 */ /* 0x0001680000300c00 */
[----:B-1----:R0:W5:Y:S01]  /*100890*/  LDL.LU.128 R184, [R1+0xabd0] ;  /* 0x00abd00001b87983 */ /* 0x0021620000300c00 */
[----:B------:R-:W-:-:S02]  /*1008a0*/  IMAD.MOV.U32 R214, RZ, RZ, R134 ;  /* 0x000000ffffd67224 */ /* 0x000fc400078e0086 */
[----:B------:R-:W-:-:S05]  /*1008b0*/  IMAD.MOV.U32 R215, RZ, RZ, R135 ;  /* 0x000000ffffd77224 */ /* 0x000fca00078e0087 */
[----:B------:R0:W-:Y:S04]  /*1008c0*/  STL.128 [R1+0x2d0], R212 ;  /* 0x0002d0d401007387 */ /* 0x0001e80000100c00 */
[----:B------:R0:W-:Y:S01]  /*1008d0*/  STL.128 [R1+0xe0], R80 ;  /* 0x0000e05001007387 */ /* 0x0001e20000100c00 */
[----:B------:R-:W-:-:S03]  /*1008e0*/  DADD R150, R84, R226 ;  /* 0x0000000054967229 */ /* 0x000fc600000000e2 */
[----:B------:R0:W-:Y:S04]  /*1008f0*/  STL.128 [R1+0x120], R92 ;  /* 0x0001205c01007387 */ /* 0x0001e80000100c00 */
[----:B------:R0:W-:Y:S04]  /*100900*/  STL.128 [R1+0x300], R208 ;  /* 0x000300d001007387 */ /* 0x0001e80000100c00 */
[----:B------:R0:W-:Y:S04]  /*100910*/  STL.128 [R1+0x360], R220 ;  /* 0x000360dc01007387 */ /* 0x0001e80000100c00 */
[----:B------:R0:W-:Y:S04]  /*100920*/  STL.128 [R1+0x320], R216 ;  /* 0x000320d801007387 */ /* 0x0001e80000100c00 */
[----:B------:R0:W-:Y:S01]  /*100930*/  STL.128 [R1+0x100], R88 ;  /* 0x0001005801007387 */ /* 0x0001e20000100c00 */
[----:B------:R-:W-:-:S03]  /*100940*/  DADD R226, R106, R194 ;  /* 0x000000006ae27229 */ /* 0x000fc600000000c2 */
[----:B------:R0:W-:Y:S04]  /*100950*/  STL.128 [R1+0x3a0], R200 ;  /* 0x0003a0c801007387 */ /* 0x0001e80000100c00 */
[----:B------:R0:W-:Y:S04]  /*100960*/  STL.128 [R1+0xd0], R112 ;  /* 0x0000d07001007387 */ /* 0x0001e80000100c00 */
        /* <DEDUP_REMOVED lines=14> */
[----:B------:R0:W-:Y:S04]  /*100a50*/  STL.64 [R1+0x7710], R236 ;  /* 0x007710ec01007387 */ /* 0x0001e80000100a00 */
[----:B------:R0:W-:Y:S04]  /*100a60*/  STL.64 [R1+0x7768], R134 ;  /* 0x0077688601007387 */ /* 0x0001e80000100a00 */
[----:B------:R0:W-:Y:S04]  /*100a70*/  STL.64 [R1+0x77f0], R164 ;  /* 0x0077f0a401007387 */ /* 0x0001e80000100a00 */
[----:B------:R0:W-:Y:S01]  /*100a80*/  STL.128 [R1+0x3f0], R236 ;  /* 0x0003f0ec01007387 */ /* 0x0001e20000100c00 */
[----:B------:R-:W-:Y:S01]  /*100a90*/  BSSY.RECONVERGENT B3, `(.L_x_2397) ;  /* 0x000000e000037945 */ /* 0x000fe20003800200 */
[----:B--2---:R-:W-:-:S05]  /*100aa0*/  IADD3 R8, PT, PT, R8, 0x1, RZ ;  /* 0x0000000108087810 */ /* 0x004fca0007ffe0ff */
[----:B------:R0:W-:Y:S01]  /*100ab0*/  STL [R1+0xa5b4], R8 ;  /* 0x00a5b40801007387 */ /* 0x0001e20000100800 */
[----:B---3--:R-:W-:-:S05]  /*100ac0*/  FFMA R0, RZ, R205, R121 ;  /* 0x000000cdff007223 */ /* 0x008fca0000000079 */
[----:B------:R-:W-:-:S13]  /*100ad0*/  FSETP.GT.AND P1, PT, |R0|, 1.469367938527859385e-39, PT ;  /* 0x001000000000780b */ /* 0x000fda0003f24200 */
[----:B0-----:R-:W-:Y:S05]  /*100ae0*/  @P1 BRA `(.L_x_2398) ;  /* 0x0000000000201947 */ /* 0x001fea0003800000 */
[----:B------:R-:W-:Y:S01]  /*100af0*/  IMAD.MOV.U32 R8, RZ, RZ, -0x46637689 ;  /* 0xb99c8977ff087424 */ /* 0x000fe200078e00ff */
[----:B------:R-:W-:Y:S01]  /*100b00*/  MOV R174, R204 ;  /* 0x000000cc00ae7202 */ /* 0x000fe20000000f00 */
[----:B------:R-:W-:Y:S01]  /*100b10*/  IMAD.MOV.U32 R9, RZ, RZ, 0x3ff03ff7 ;  /* 0x3ff03ff7ff097424 */ /* 0x000fe200078e00ff */
[----:B------:R-:W-:Y:S01]  /*100b20*/  MOV R0, 0x100b50 ;  /* 0x00100b5000007802 */ /* 0x000fe20000000f00 */
[----:B------:R-:W-:-:S07]  /*100b30*/  IMAD.MOV.U32 R175, RZ, RZ, R205 ;  /* 0x000000ffffaf7224 */ /* 0x000fce00078e00cd */
[----:B-----5:R-:W-:Y:S05]  /*100b40*/  CALL.REL.NOINC `($__internal_1_$__cuda_sm20_div_rn_f64_full) ;  /* 0x000004f800d87944 */ /* 0x020fea0003c00000 */
[----:B------:R-:W-:Y:S01]  /*100b50*/  IMAD.MOV.U32 R120, RZ, RZ, R12 ;  /* 0x000000ffff787224 */ /* 0x000fe200078e000c */
[----:B------:R-:W-:-:S07]  /*100b60*/  MOV R121, R13 ;  /* 0x0000000d00797202 */ /* 0x000fce0000000f00 */
.L_x_2398:
[----:B------:R-:W-:Y:S05]  /*100b70*/  BSYNC.RECONVERGENT B3 ;  /* 0x0000000000037941 */ /* 0x000fea0003800200 */
.L_x_2397:
[----:B------:R-:W2:Y:S04]  /*100b80*/  LDL.64 R214, [R1+0x6ca8] ;  /* 0x006ca80001d67983 */ /* 0x000ea80000100a00 */
[----:B------:R-:W3:Y:S04]  /*100b90*/  LDL.LU.64 R78, [R1+0x7be8] ;  /* 0x007be800014e7983 */ /* 0x000ee80000300a00 */
[----:B-----5:R0:W-:Y:S04]  /*100ba0*/  STL.128 [R1+0xabe0], R184 ;  /* 0x00abe0b801007387 */ /* 0x0201e80000100c00 */
[----:B------:R-:W4:Y:S04]  /*100bb0*/  LDL.64 R212, [R1+0x6cc8] ;  /* 0x006cc80001d47983 */ /* 0x000f280000100a00 */
[----:B------:R-:W4:Y:S04]  /*100bc0*/  LDL.LU.64 R8, [R1+0x7bf0] ;  /* 0x007bf00001087983 */ /* 0x000f280000300a00 */
[----:B------:R-:W4:Y:S04]  /*100bd0*/  LDL.64 R134, [R1+0x6c68] ;  /* 0x006c680001867983 */ /* 0x000f280000100a00 */
[----:B0-----:R-:W4:Y:S04]  /*100be0*/  LDL.LU.64 R184, [R1+0x7bd8] ;  /* 0x007bd80001b87983 */ /* 0x001f280000300a00 */
[----:B------:R-:W4:Y:S04]  /*100bf0*/  LDL.LU.64 R98, [R1+0x7bc8] ;  /* 0x007bc80001627983 */ /* 0x000f280000300a00 */
[----:B------:R-:W4:Y:S04]  /*100c00*/  LDL.LU.64 R96, [R1+0x7bc0] ;  /* 0x007bc00001607983 */ /* 0x000f280000300a00 */
[----:B------:R-:W4:Y:S04]  /*100c10*/  LDL.LU.64 R100, [R1+0x7bb8] ;  /* 0x007bb80001647983 */ /* 0x000f280000300a00 */
[----:B------:R0:W-:Y:S04]  /*100c20*/  STL.64 [R1+0xabb8], R72 ;  /* 0x00abb84801007387 */ /* 0x0001e80000100a00 */
[----:B------:R1:W-:Y:S04]  /*100c30*/  STL.128 [R1+0xabc0], R176 ;  /* 0x00abc0b001007387 */ /* 0x0003e80000100c00 */
[----:B------:R1:W-:Y:S04]  /*100c40*/  STL.128 [R1+0xabd0], R180 ;  /* 0x00abd0b401007387 */ /* 0x0003e80000100c00 */
[----:B0-----:R-:W4:Y:S04]  /*100c50*/  LDL.LU.64 R72, [R1+0x7bf8] ;  /* 0x007bf80001487983 */ /* 0x001f280000300a00 */
[----:B------:R-:W4:Y:S04]  /*100c60*/  LDL.LU.64 R174, [R1+0x7c20] ;  /* 0x007c200001ae7983 */ /* 0x000f280000300a00 */
[----:B-1----:R-:W4:Y:S04]  /*100c70*/  LDL.LU.64 R178, [R1+0x7c18] ;  /* 0x007c180001b27983 */ /* 0x002f280000300a00 */
[----:B------:R-:W4:Y:S04]  /*100c80*/  LDL.LU.64 R180, [R1+0x7c10] ;  /* 0x007c100001b47983 */ /* 0x000f280000300a00 */
[----:B------:R-:W4:Y:S04]  /*100c90*/  LDL.LU.64 R176, [R1+0x7a70] ;  /* 0x007a700001b07983 */ /* 0x000f280000300a00 */
[----:B------:R-:W4:Y:S04]  /*100ca0*/  LDL.64 R186, [R1+0x6c08] ;  /* 0x006c080001ba7983 */ /* 0x000f280000100a00 */
[----:B------:R-:W-:Y:S04]  /*100cb0*/  STL.64 [R1+0xac88], R250 ;  /* 0x00ac88fa01007387 */ /* 0x000fe80000100a00 */
[----:B------:R-:W4:Y:S04]  /*100cc0*/  LDL.64 R210, [R1+0x6ce8] ;  /* 0x006ce80001d27983 */ /* 0x000f280000100a00 */
[----:B------:R-:W4:Y:S04]  /*100cd0*/  LDL.LU.64 R182, [R1+0x7c00] ;  /* 0x007c000001b67983 */ /* 0x000f280000300a00 */
[----:B------:R-:W-:Y:S04]  /*100ce0*/  STL.64 [R1+0xac80], R246 ;  /* 0x00ac80f601007387 */ /* 0x000fe80000100a00 */
        /* <DEDUP_REMOVED lines=19> */
[----:B--2---:R3:W-:Y:S02]  /*100e20*/  STL.64 [R1+0x7898], R214 ;  /* 0x007898d601007387 */ /* 0x0047e40000100a00 */
[----:B---3--:R-:W-:-:S02]  /*100e30*/  DFMA R214, -R120, R78, R144 ;  /* 0x0000004e78d6722b */ /* 0x008fc40000000190 */
[----:B----4-:R0:W-:Y:S01]  /*100e40*/  STL.64 [R1+0x78a0], R212 ;  /* 0x0078a0d401007387 */ /* 0x0101e20000100a00 */
[----:B------:R-:W-:-:S03]  /*100e50*/  DFMA R78, -R120, R8, R146 ;  /* 0x00000008784e722b */ /* 0x000fc60000000192 */
[----:B------:R-:W2:Y:S04]  /*100e60*/  LDL.LU.64 R144, [R1+0x7cb0] ;  /* 0x007cb00001907983 */ /* 0x000ea80000300a00 */
[----:B------:R1:W-:Y:S01]  /*100e70*/  STL.64 [R1+0x7888], R134 ;  /* 0x0078888601007387 */ /* 0x0003e20000100a00 */
[----:B0-----:R-:W-:-:S03]  /*100e80*/  DFMA R212, -R120, R184, R102 ;  /* 0x000000b878d4722b */ /* 0x001fc60000000166 */
[----:B------:R-:W3:Y:S04]  /*100e90*/  LDL.LU.64 R8, [R1+0x7a80] ;  /* 0x007a800001087983 */ /* 0x000ee80000300a00 */
[----:B------:R-:W4:Y:S04]  /*100ea0*/  LDL.LU.64 R102, [R1+0x7bd0] ;  /* 0x007bd00001667983 */ /* 0x000f280000300a00 */
[----:B------:R0:W-:Y:S01]  /*100eb0*/  STL.64 [R1+0x8000], R78 ;  /* 0x0080004e01007387 */ /* 0x0001e20000100a00 */
[C---:B------:R-:W-:Y:S02]  /*100ec0*/  DFMA R98, -R120.reuse, R98, -R22 ;  /* 0x000000627862722b */ /* 0x040fe40000000916 */
[C---:B------:R-:W-:Y:S01]  /*100ed0*/  DFMA R96, -R120.reuse, R96, -R130 ;  /* 0x000000607860722b */ /* 0x040fe20000000982 */
[----:B-1----:R-:W2:Y:S01]  /*100ee0*/  LDL.LU.64 R134, [R1+0x7a48] ;  /* 0x007a480001867983 */ /* 0x002ea20000300a00 */
[----:B------:R-:W-:-:S03]  /*100ef0*/  DFMA R100, -R120, R100, -R106 ;  /* 0x000000647864722b */ /* 0x000fc6000000096a */
[----:B------:R-:W2:Y:S04]  /*100f00*/  LDL.LU.64 R22, [R1+0x7a58] ;  /* 0x007a580001167983 */ /* 0x000ea80000300a00 */
[----:B0-----:R-:W3:Y:S04]  /*100f10*/  LDL.LU.64 R78, [R1+0x7c30] ;  /* 0x007c3000014e7983 */ /* 0x001ee80000300a00 */
[----:B------:R-:W3:Y:S04]  /*100f20*/  LDL.LU.64 R130, [R1+0x7c48] ;  /* 0x007c480001827983 */ /* 0x000ee80000300a00 */
[----:B------:R-:W3:Y:S01]  /*100f30*/  LDL.LU.64 R106, [R1+0x7c50] ;  /* 0x007c5000016a7983 */ /* 0x000ee20000300a00 */
[----:B------:R-:W-:-:S03]  /*100f40*/  DFMA R250, -R120, R72, R136 ;  /* 0x0000004878fa722b */ /* 0x000fc60000000188 */
[----:B------:R0:W-:Y:S04]  /*100f50*/  STL.64 [R1+0xac70], R100 ;  /* 0x00ac706401007387 */ /* 0x0001e80000100a00 */
[----:B------:R-:W3:Y:S04]  /*100f60*/  LDL.LU.64 R72, [R1+0x7c40] ;  /* 0x007c400001487983 */ /* 0x000ee80000300a00 */
[----:B------:R1:W-:Y:S04]  /*100f70*/  STL.64 [R1+0xac78], R96 ;  /* 0x00ac786001007387 */ /* 0x0003e80000100a00 */
[----:B0-----:R-:W3:Y:S04]  /*100f80*/  LDL.LU.64 R100, [R1+0x7c80] ;  /* 0x007c800001647983 */ /* 0x001ee80000300a00 */
[----:B------:R0:W-:Y:S01]  /*100f90*/  STL.64 [R1+0xaca0], R214 ;  /* 0x00aca0d601007387 */ /* 0x0001e20000100a00 */
[----:B-1----:R-:W-:-:S03]  /*100fa0*/  DFMA R96, -R120, R178, R152 ;  /* 0x000000b27860722b */ /* 0x002fc60000000198 */
[----:B------:R-:W-:Y:S04]  /*100fb0*/  STL.64 [R1+0x7870], R186 ;  /* 0x007870ba01007387 */ /* 0x000fe80000100a00 */
[----:B------:R-:W-:Y:S01]  /*100fc0*/  STL.64 [R1+0x78a8], R210 ;  /* 0x0078a8d201007387 */ /* 0x000fe20000100a00 */
[----:B0-----:R-:W-:-:S03]  /*100fd0*/  DFMA R214, -R120, R180, R152 ;  /* 0x000000b478d6722b */ /* 0x001fc60000000198 */
[----:B------:R0:W-:Y:S04]  /*100fe0*/  STL.64 [R1+0x7fa0], R96 ;  /* 0x007fa06001007387 */ /* 0x0001e80000100a00 */
[----:B------:R-:W-:Y:S04]  /*100ff0*/  STL.64 [R1+0x8008], R250 ;  /* 0x008008fa01007387 */ /* 0x000fe80000100a00 */
[----:B------:R-:W-:Y:S01]  /*101000*/  STL.64 [R1+0x7fd8], R214 ;  /* 0x007fd8d601007387 */ /* 0x000fe20000100a00 */
[----:B0-----:R-:W-:-:S03]  /*101010*/  DFMA R96, -R120, R174, R176 ;  /* 0x000000ae7860722b */ /* 0x001fc600000001b0 */
[----:B------:R-:W-:Y:S04]  /*101020*/  STL.64 [R1+0xacb8], R214 ;  /* 0x00acb8d601007387 */ /* 0x000fe80000100a00 */
[----:B------:R-:W-:Y:S04]  /*101030*/  STL.64 [R1+0xacc0], R250 ;  /* 0x00acc0fa01007387 */ /* 0x000fe80000100a00 */
[----:B------:R-:W3:Y:S04]  /*101040*/  LDL.64 R186, [R1+0x6e28] ;  /* 0x006e280001ba7983 */ /* 0x000ee80000100a00 */
[----:B------:R0:W-:Y:S01]  /*101050*/  STL.64 [R1+0x7fa8], R96 ;  /* 0x007fa86001007387 */ /* 0x0001e20000100a00 */
[----:B------:R-:W-:-:S03]  /*101060*/  DFMA R246, -R120, R182, R138 ;  /* 0x000000b678f6722b */ /* 0x000fc6000000018a */
[----:B------:R-:W3:Y:S04]  /*101070*/  LDL.LU.64 R138, [R1+0x7ce0] ;  /* 0x007ce000018a7983 */ /* 0x000ee80000300a00 */
[----:B------:R-:W3:Y:S04]  /*101080*/  LDL.LU.64 R136, [R1+0x7d10] ;  /* 0x007d100001887983 */ /* 0x000ee80000300a00 */
[----:B0-----:R-:W3:Y:S04]  /*101090*/  LDL.LU.64 R96, [R1+0x7ce8] ;  /* 0x007ce80001607983 */ /* 0x001ee80000300a00 */
[----:B------:R-:W-:Y:S04]  /*1010a0*/  STL.64 [R1+0x78b0], R208 ;  /* 0x0078b0d001007387 */ /* 0x000fe80000100a00 */
[----:B------:R-:W3:Y:S01]  /*1010b0*/  LDL.LU.64 R146, [R1+0x79d0] ;  /* 0x0079d00001927983 */ /* 0x000ee20000300a00 */
[----:B----4-:R-:W-:-:S07]  /*1010c0*/  DFMA R102, -R120, R102, -R142 ;  /* 0x000000667866722b */ /* 0x010fce000000098e */
[----:B------:R3:W-:Y:S01]  /*1010d0*/  STL.64 [R1+0xaca8], R102 ;  /* 0x00aca86601007387 */ /* 0x0007e20000100a00 */
[C---:B--2---:R-:W-:Y:S02]  /*1010e0*/  DFMA R214, -R120.reuse, R134, R22 ;  /* 0x0000008678d6722b */ /* 0x044fe40000000116 */
[C---:B---3--:R-:W-:Y:S01]  /*1010f0*/  DFMA R102, -R120.reuse, R78, R142 ;  /* 0x0000004e7866722b */ /* 0x048fe2000000018e */
[----:B------:R-:W2:Y:S01]  /*101100*/  LDL.LU.64 R22, [R1+0x7d00] ;  /* 0x007d000001167983 */ /* 0x000ea20000300a00 */
[C---:B------:R-:W-:Y:S02]  /*101110*/  DFMA R134, -R120.reuse, R8, R140 ;  /* 0x000000087886722b */ /* 0x040fe4000000018c */
[C---:B------:R-:W-:Y:S01]  /*101120*/  DFMA R250, -R120.reuse, R130, R86 ;  /* 0x0000008278fa722b */ /* 0x040fe20000000156 */
[----:B------:R-:W3:Y:S04]  /*101130*/  LDL.LU.64 R8, [R1+0x7cf0] ;  /* 0x007cf00001087983 */ /* 0x000ee80000300a00 */
[----:B------:R0:W-:Y:S04]  /*101140*/  STL.64 [R1+0x7f60], R102 ;  /* 0x007f606601007387 */ /* 0x0001e80000100a00 */
[----:B------:R-:W4:Y:S04]  /*101150*/  LDL.LU.64 R130, [R1+0x7d20] ;  /* 0x007d200001827983 */ /* 0x000f280000300a00 */
[----:B------:R-:W4:Y:S01]  /*101160*/  LDL.LU.64 R78, [R1+0x7d08] ;  /* 0x007d0800014e7983 */ /* 0x000f220000300a00 */
[----:B0-----:R-:W-:-:S03]  /*101170*/  DFMA R102, -R120, R106, R124 ;  /* 0x0000006a7866722b */ /* 0x001fc6000000017c */
[----:B------:R-:W4:Y:S04]  /*101180*/  LDL.LU.64 R142, [R1+0x79d8] ;  /* 0x0079d800018e7983 */ /* 0x000f280000300a00 */
[----:B------:R-:W4:Y:S01]  /*101190*/  LDL.LU.64 R124, [R1+0x7d38] ;  /* 0x007d3800017c7983 */ /* 0x000f220000300a00 */
[C---:B------:R-:W-:Y:S02]  /*1011a0*/  DFMA R72, -R120.reuse, R72, R84 ;  /* 0x000000487848722b */ /* 0x040fe40000000154 */
[C---:B------:R-:W-:Y:S01]  /*1011b0*/  DFMA R84, -R120.reuse, R100, R126 ;  /* 0x000000647854722b */ /* 0x040fe2000000017e */
[----:B------:R-:W4:Y:S01]  /*1011c0*/  LDL.LU.64 R106, [R1+0x77f0] ;  /* 0x0077f000016a7983 */ /* 0x000f220000300a00 */
[----:B------:R-:W-:-:S03]  /*1011d0*/  DFMA R86, -R120, R144, R148 ;  /* 0x000000907856722b */ /* 0x000fc60000000194 */
[----:B------:R-:W4:Y:S04]  /*1011e0*/  LDL.LU.64 R100, [R1+0x7d50] ;  /* 0x007d500001647983 */ /* 0x000f280000300a00 */
[----:B------:R0:W-:Y:S04]  /*1011f0*/  STL.64 [R1+0x7f40], R84 ;  /* 0x007f405401007387 */ /* 0x0001e80000100a00 */
[----:B------:R1:W-:Y:S04]  /*101200*/  STL.64 [R1+0x7f78], R134 ;  /* 0x007f788601007387 */ /* 0x0003e80000100a00 */
[----:B------:R-:W4:Y:S04]  /*101210*/  LDL.LU.64 R126, [R1+0x79e8] ;  /* 0x0079e800017e7983 */ /* 0x000f280000300a00 */
[----:B0-----:R-:W4:Y:S04]  /*101220*/  LDL.LU.64 R84, [R1+0x7d70] ;  /* 0x007d700001547983 */ /* 0x001f280000300a00 */
[----:B------:R0:W-:Y:S04]  /*101230*/  STL.64 [R1+0x7f48], R86 ;  /* 0x007f485601007387 */ /* 0x0001e80000100a00 */
[----:B-1----:R-:W4:Y:S04]  /*101240*/  LDL.LU.64 R134, [R1+0x7d18] ;  /* 0x007d180001867983 */ /* 0x002f280000300a00 */
[----:B------:R1:W-:Y:S04]  /*101250*/  STL.64 [R1+0x78f8], R186 ;  /* 0x0078f8ba01007387 */ /* 0x0003e80000100a00 */
[----:B0-----:R-:W4:Y:S01]  /*101260*/  LDL.LU.64 R86, [R1+0x7920] ;  /* 0x0079200001567983 */ /* 0x001f220000300a00 */
[----:B------:R-:W-:-:S03]  /*101270*/  DFMA R184, -R120, R138, R150 ;  /* 0x0000008a78b8722b */ /* 0x000fc60000000196 */
[----:B------:R-:W4:Y:S01]  /*101280*/  LDL.LU.64 R148, [R1+0x7a18] ;  /* 0x007a180001947983 */ /* 0x000f220000300a00 */
[----:B------:R-:W-:-:S03]  /*101290*/  DFMA R178, -R120, R136, R108 ;  /* 0x0000008878b2722b */ /* 0x000fc6000000016c */
[----:B------:R-:W4:Y:S01]  /*1012a0*/  LDL.LU.64 R138, [R1+0x79a0] ;  /* 0x0079a000018a7983 */ /* 0x000f220000300a00 */
[----:B-1----:R-:W-:-:S03]  /*1012b0*/  DFMA R186, -R120, R96, R112 ;  /* 0x0000006078ba722b */ /* 0x002fc60000000170 */
[----:B------:R-:W4:Y:S04]  /*1012c0*/  LDL.LU.64 R112, [R1+0x79e0] ;  /* 0x0079e00001707983 */ /* 0x000f280000300a00 */
[----:B------:R-:W4:Y:S04]  /*1012d0*/  LDL.LU.64 R96, [R1+0x7d78] ;  /* 0x007d780001607983 */ /* 0x000f280000300a00 */
[----:B------:R-:W4:Y:S04]  /*1012e0*/  LDL.LU.64 R108, [R1+0x7e38] ;  /* 0x007e3800016c7983 */ /* 0x000f280000300a00 */
[----:B------:R-:W4:Y:S04]  /*1012f0*/  LDL.LU.64 R144, [R1+0x7968] ;  /* 0x0079680001907983 */ /* 0x000f280000300a00 */
[----:B------:R-:W4:Y:S04]  /*101300*/  LDL.LU.64 R140, [R1+0x7e20] ;  /* 0x007e2000018c7983 */ /* 0x000f280000300a00 */
[----:B------:R-:W4:Y:S04]  /*101310*/  LDL.LU.64 R136, [R1+0x7970] ;  /* 0x0079700001887983 */ /* 0x000f280000300a00 */
[----:B------:R-:W4:Y:S01]  /*101320*/  LDL.LU.64 R150, [R1+0x7a10] ;  /* 0x007a100001967983 */ /* 0x000f220000300a00 */
[----:B--2---:R-:W-:-:S03]  /*101330*/  DFMA R182, -R120, R22, R80 ;  /* 0x0000001678b6722b */ /* 0x004fc60000000150 */
[----:B------:R-:W2:Y:S01]  /*101340*/  LDL.LU.64 R22, [R1+0x7dc8] ;  /* 0x007dc80001167983 */ /* 0x000ea20000300a00 */
[----:B---3--:R-:W-:-:S03]  /*101350*/  DFMA R180, -R120, R8, R114 ;  /* 0x0000000878b4722b */ /* 0x008fc60000000172 */
[----:B------:R-:W3:Y:S04]  /*101360*/  LDL.LU.64 R8, [R1+0x7d90] ;  /* 0x007d900001087983 */ /* 0x000ee80000300a00 */
[----:B------:R-:W2:Y:S01]  /*101370*/  LDL.LU.64 R114, [R1+0x7a08] ;  /* 0x007a080001727983 */ /* 0x000ea20000300a00 */
[----:B----4-:R-:W-:-:S03]  /*101380*/  DFMA R210, -R120, R130, R88 ;  /* 0x0000008278d2722b */ /* 0x010fc60000000158 */
[----:B------:R-:W4:Y:S01]  /*101390*/  LDL.LU.64 R88, [R1+0x79f8] ;  /* 0x0079f80001587983 */ /* 0x000f220000300a00 */
[----:B------:R-:W-:-:S03]  /*1013a0*/  DFMA R176, -R120, R78, R82 ;  /* 0x0000004e78b0722b */ /* 0x000fc60000000152 */
[----:B------:R-:W2:Y:S04]  /*1013b0*/  LDL.LU.64 R78, [R1+0x77e0] ;  /* 0x0077e000014e7983 */ /* 0x000ea80000300a00 */
[----:B------:R-:W2:Y:S01]  /*1013c0*/  LDL.LU.64 R130, [R1+0x7be0] ;  /* 0x007be00001827983 */ /* 0x000ea20000300a00 */
[----:B------:R-:W-:-:S03]  /*1013d0*/  DFMA R80, -R120, R124, R90 ;  /* 0x0000007c7850722b */ /* 0x000fc6000000015a */
[----:B------:R-:W2:Y:S04]  /*1013e0*/  LDL.LU.64 R90, [R1+0x7b58] ;  /* 0x007b5800015a7983 */ /* 0x000ea80000300a00 */
[----:B------:R-:W2:Y:S01]  /*1013f0*/  LDL.LU.64 R124, [R1+0x7aa0] ;  /* 0x007aa000017c7983 */ /* 0x000ea20000300a00 */
[----:B------:R-:W-:-:S03]  /*101400*/  DFMA R82, -R120, R100, R106 ;  /* 0x000000647852722b */ /* 0x000fc6000000016a */
[----:B------:R0:W-:Y:S04]  /*101410*/  STL.64 [R1+0x7ef0], R80 ;  /* 0x007ef05001007387 */ /* 0x0001e80000100a00 */
[----:B------:R-:W2:Y:S01]  /*101420*/  LDL.LU.64 R106, [R1+0x7dd8] ;  /* 0x007dd800016a7983 */ /* 0x000ea20000300a00 */
[----:B0-----:R-:W-:-:S03]  /*101430*/  DFMA R80, -R120, R84, R92 ;  /* 0x000000547850722b */ /* 0x001fc6000000015c */
[----:B------:R0:W-:Y:S04]  /*101440*/  STL.64 [R1+0x7ef8], R82 ;  /* 0x007ef85201007387 */ /* 0x0001e80000100a00 */
[----:B------:R-:W2:Y:S01]  /*101450*/  LDL.LU.64 R84, [R1+0x7de8] ;  /* 0x007de80001547983 */ /* 0x000ea20000300a00 */
[----:B------:R-:W-:-:S03]  /*101460*/  DFMA R208, -R120, R134, R110 ;  /* 0x0000008678d0722b */ /* 0x000fc6000000016e */
[----:B------:R1:W-:Y:S04]  /*101470*/  STL.64 [R1+0x7ee8], R80 ;  /* 0x007ee85001007387 */ /* 0x0003e80000100a00 */
[----:B------:R-:W2:Y:S04]  /*101480*/  LDL.LU.64 R110, [R1+0x7978] ;  /* 0x00797800016e7983 */ /* 0x000ea80000300a00 */
[----:B0-----:R-:W2:Y:S04]  /*101490*/  LDL.LU.64 R82, [R1+0x77c0] ;  /* 0x0077c00001527983 */ /* 0x001ea80000300a00 */
[----:B-1----:R-:W2:Y:S04]  /*1014a0*/  LDL.LU.64 R80, [R1+0x7a20] ;  /* 0x007a200001507983 */ /* 0x002ea80000300a00 */
[----:B------:R-:W2:Y:S01]  /*1014b0*/  LDL.LU.64 R134, [R1+0x77a0] ;  /* 0x0077a00001867983 */ /* 0x000ea20000300a00 */
[----:B------:R-:W-:-:S03]  /*1014c0*/  DFMA R92, -R120, R112, R14 ;  /* 0x00000070785c722b */ /* 0x000fc6000000010e */
[----:B------:R-:W2:Y:S01]  /*1014d0*/  LDL.LU.64 R112, [R1+0x7900] ;  /* 0x0079000001707983 */ /* 0x000ea20000300a00 */
[----:B------:R-:W-:-:S03]  /*1014e0*/  DFMA R96, -R120, R96, R94 ;  /* 0x000000607860722b */ /* 0x000fc6000000015e */
[----:B------:R-:W2:Y:S01]  /*1014f0*/  LDL.LU.64 R14, [R1+0x7e10] ;  /* 0x007e1000010e7983 */ /* 0x000ea20000300a00 */
[----:B---3--:R-:W-:-:S03]  /*101500*/  DFMA R100, -R120, R8, R86 ;  /* 0x000000087864722b */ /* 0x008fc60000000156 */
[----:B------:R-:W3:Y:S04]  /*101510*/  LDL.LU.64 R86, [R1+0x77d0] ;  /* 0x0077d00001567983 */ /* 0x000ee80000300a00 */
[----:B------:R-:W3:Y:S01]  /*101520*/  LDL.LU.64 R8, [R1+0x7b80] ;  /* 0x007b800001087983 */ /* 0x000ee20000300a00 */
[C---:B----4-:R-:W-:Y:S02]  /*101530*/  DFMA R88, -R120.reuse, R88, R70 ;  /* 0x000000587858722b */ /* 0x050fe40000000146 */
[C---:B--2---:R-:W-:Y:S01]  /*101540*/  DFMA R94, -R120.reuse, R26, R78 ;  /* 0x0000001a785e722b */ /* 0x044fe2000000014e */
[----:B------:R-:W2:Y:S01]  /*101550*/  LDL.LU.64 R78, [R1+0x77b0] ;  /* 0x0077b000014e7983 */ /* 0x000ea20000300a00 */
[----:B------:R-:W-:-:S07]  /*101560*/  DFMA R90, -R120, R90, R76 ;  /* 0x0000005a785a722b */ /* 0x000fce000000014c */
[----:B------:R0:W-:Y:S04]  /*101570*/  STL.128 [R1+0xac40], R88 ;  /* 0x00ac405801007387 */ /* 0x0001e80000100c00 */
[----:B0-----:R-:W4:Y:S01]  /*101580*/  LDL.LU.64 R88, [R1+0x7e80] ;  /* 0x007e800001587983 */ /* 0x001f220000300a00 */
[C---:B------:R-:W-:Y:S02]  /*101590*/  DFMA R22, -R120.reuse, R22, -R114 ;  /* 0x000000167816722b */ /* 0x040fe40000000972 */
[C---:B------:R-:W-:Y:S01]  /*1015a0*/  DFMA R26, -R120.reuse, R126, R68 ;  /* 0x0000007e781a722b */ /* 0x040fe20000000144 */
[----:B------:R0:W-:Y:S01]  /*1015b0*/  STL.128 [R1+0xac30], R92 ;  /* 0x00ac305c01007387 */ /* 0x0001e20000100c00 */
[----:B------:R-:W-:-:S03]  /*1015c0*/  DFMA R84, -R120, R84, -R110 ;  /* 0x000000547854722b */ /* 0x000fc6000000096e */
[----:B------:R-:W4:Y:S01]  /*1015d0*/  LDL.LU.64 R126, [R1+0x7e60] ;  /* 0x007e6000017e7983 */ /* 0x000f220000300a00 */
[C---:B------:R-:W-:Y:S02]  /*1015e0*/  DFMA R82, -R120.reuse, R30, R82 ;  /* 0x0000001e7852722b */ /* 0x040fe40000000152 */
[C---:B------:R-:W-:Y:S01]  /*1015f0*/  DFMA R80, -R120.reuse, R80, R66 ;  /* 0x000000507850722b */ /* 0x040fe20000000142 */
[----:B------:R1:W-:Y:S01]  /*101600*/  STL.64 [R1+0xacb0], R22 ;  /* 0x00acb01601007387 */ /* 0x0003e20000100a00 */
[C---:B------:R-:W-:Y:S02]  /*101610*/  DFMA R106, -R120.reuse, R106, -R124 ;  /* 0x0000006a786a722b */ /* 0x040fe4000000097c */
[C---:B------:R-:W-:Y:S01]  /*101620*/  DFMA R110, -R120.reuse, R118, R64 ;  /* 0x00000076786e722b */ /* 0x040fe20000000140 */
[----:B------:R-:W4:Y:S01]  /*101630*/  LDL.LU.64 R124, [R1+0x7eb0] ;  /* 0x007eb000017c7983 */ /* 0x000f220000300a00 */
[C---:B------:R-:W-:Y:S02]  /*101640*/  DFMA R70, -R120.reuse, R108, R138 ;  /* 0x0000006c7846722b */ /* 0x040fe4000000018a */
[C---:B------:R-:W-:Y:S01]  /*101650*/  DFMA R76, -R120.reuse, R112, R148 ;  /* 0x00000070784c722b */ /* 0x040fe20000000194 */
[----:B------:R1:W-:Y:S01]  /*101660*/  STL.128 [R1+0xac60], R80 ;  /* 0x00ac605001007387 */ /* 0x0003e20000100c00 */
[----:B------:R-:W-:-:S03]  /*101670*/  DFMA R118, -R120, R144, R146 ;  /* 0x000000907876722b */ /* 0x000fc60000000192 */
[----:B------:R-:W4:Y:S04]  /*101680*/  LDL.LU.64 R112, [R1+0x7f20] ;  /* 0x007f200001707983 */ /* 0x000f280000300a00 */
[----:B------:R-:W4:Y:S04]  /*101690*/  LDL.LU.64 R108, [R1+0x7c60] ;  /* 0x007c6000016c7983 */ /* 0x000f280000300a00 */
[----:B0-----:R-:W4:Y:S04]  /*1016a0*/  LDL.LU.64 R94, [R1+0x8020] ;  /* 0x00802000015e7983 */ /* 0x001f280000300a00 */
[----:B-1----:R-:W4:Y:S04]  /*1016b0*/  LDL.LU.64 R22, [R1+0x7950] ;  /* 0x0079500001167983 */ /* 0x002f280000300a00 */
[----:B------:R-:W4:Y:S04]  /*1016c0*/  LDL.LU.64 R80, [R1+0x7a60] ;  /* 0x007a600001507983 */ /* 0x000f280000300a00 */
[----:B------:R-:W4:Y:S04]  /*1016d0*/  LDL.LU.64 R30, [R1+0x8088] ;  /* 0x00808800011e7983 */ /* 0x000f280000300a00 */
[----:B------:R-:W4:Y:S04]  /*1016e0*/  LDL.LU.64 R146, [R1+0x7930] ;  /* 0x0079300001927983 */ /* 0x000f280000300a00 */
[----:B------:R-:W4:Y:S01]  /*1016f0*/  LDL.LU.64 R82, [R1+0x7980] ;  /* 0x0079800001527983 */ /* 0x000f220000300a00 */
[----:B---3--:R-:W-:-:S03]  /*101700*/  DFMA R86, -R120, R8, R86 ;  /* 0x000000087856722b */ /* 0x008fc60000000156 */
[----:B------:R-:W3:Y:S04]  /*101710*/  LDL.LU.64 R114, [R1+0x7b90] ;  /* 0x007b900001727983 */ /* 0x000ee80000300a00 */
[----:B------:R-:W3:Y:S01]  /*101720*/  LDL.LU.64 R8, [R1+0x7c08] ;  /* 0x007c080001087983 */ /* 0x000ee20000300a00 */
[----:B--2---:R-:W-:-:S03]  /*101730*/  DFMA R78, -R120, R14, R78 ;  /* 0x0000000e784e722b */ /* 0x004fc6000000014e */
[----:B------:R0:W-:Y:S04]  /*101740*/  STL.128 [R1+0xac50], R84 ;  /* 0x00ac505401007387 */ /* 0x0001e80000100c00 */
[----:B------:R-:W2:Y:S01]  /*101750*/  LDL.LU.64 R14, [R1+0x7f88] ;  /* 0x007f8800010e7983 */ /* 0x000ea20000300a00 */
[C---:B------:R-:W-:Y:S02]  /*101760*/  DFMA R68, -R120.reuse, R140, R142 ;  /* 0x0000008c7844722b */ /* 0x040fe4000000018e */
[C---:B------:R-:W-:Y:S01]  /*101770*/  DFMA R130, -R120.reuse, R130, R56 ;  /* 0x000000827882722b */ /* 0x040fe20000000138 */
[----:B------:R-:W2:Y:S04]  /*101780*/  LDL.LU.64 R142, [R1+0x8070] ;  /* 0x00807000018e7983 */ /* 0x000ea80000300a00 */
[----:B------:R-:W2:Y:S04]  /*101790*/  LDL.LU.64 R92, [R1+0x7790] ;  /* 0x00779000015c7983 */ /* 0x000ea80000300a00 */
[----:B0-----:R-:W2:Y:S04]  /*1017a0*/  LDL.LU.64 R86, [R1+0x7c38] ;  /* 0x007c380001567983 */ /* 0x001ea80000300a00 */
[----:B------:R-:W2:Y:S04]  /*1017b0*/  LDL.LU.64 R84, [R1+0x7780] ;  /* 0x0077800001547983 */ /* 0x000ea80000300a00 */
[----:B------:R-:W2:Y:S01]  /*1017c0*/  LDL.LU.64 R90, [R1+0x8030] ;  /* 0x00803000015a7983 */ /* 0x000ea20000300a00 */
[----:B----4-:R-:W-:-:S03]  /*1017d0*/  DFMA R66, -R120, R88, R134 ;  /* 0x000000587842722b */ /* 0x010fc60000000186 */
[----:B------:R0:W-:Y:S04]  /*1017e0*/  STL.64 [R1+0x7860], R170 ;  /* 0x007860aa01007387 */ /* 0x0001e80000100a00 */
[----:B------:R-:W4:Y:S01]  /*1017f0*/  LDL.LU.64 R88, [R1+0x7ac8] ;  /* 0x007ac80001587983 */ /* 0x000f220000300a00 */
[----:B------:R-:W-:-:S03]  /*101800*/  DFMA R64, -R120, R136, R62 ;  /* 0x000000887840722b */ /* 0x000fc6000000013e */
[----:B------:R1:W-:Y:S01]  /*101810*/  STL.64 [R1+0x7868], R166 ;  /* 0x007868a601007387 */ /* 0x0003e20000100a00 */
[----:B------:R-:W-:-:S03]  /*101820*/  DFMA R126, -R120, R126, R60 ;  /* 0x0000007e787e722b */ /* 0x000fc6000000013c */
[----:B------:R1:W-:Y:S04]  /*101830*/  STL.64 [R1+0x7878], R162 ;  /* 0x007878a201007387 */ /* 0x0003e80000100a00 */
[----:B------:R1:W-:Y:S04]  /*101840*/  STL.64 [R1+0x7880], R154 ;  /* 0x0078809a01007387 */ /* 0x0003e80000100a00 */
[----:B0-----:R-:W4:Y:S01]  /*101850*/  LDL.LU.64 R170, [R1+0x7a78] ;  /* 0x007a780001aa7983 */ /* 0x001f220000300a00 */
[----:B------:R-:W-:-:S03]  /*101860*/  DFMA R60, -R120, R124, R58 ;  /* 0x0000007c783c722b */ /* 0x000fc6000000013a */
[----:B-1----:R-:W4:Y:S04]  /*101870*/  LDL.LU.64 R166, [R1+0x7a28] ;  /* 0x007a280001a67983 */ /* 0x002f280000300a00 */
[----:B------:R-:W4:Y:S01]  /*101880*/  LDL.LU.64 R124, [R1+0x7918] ;  /* 0x00791800017c7983 */ /* 0x000f220000300a00 */
[----:B------:R-:W-:-:S03]  /*101890*/  DFMA R134, -R120, R112, R52 ;  /* 0x000000707886722b */ /* 0x000fc60000000134 */
[----:B------:R-:W4:Y:S01]  /*1018a0*/  LDL.LU.64 R162, [R1+0x7a50] ;  /* 0x007a500001a27983 */ /* 0x000f220000300a00 */
[----:B------:R-:W-:-:S03]  /*1018b0*/  DFMA R138, -R120, R108, R48 ;  /* 0x0000006c788a722b */ /* 0x000fc60000000130 */
[----:B------:R-:W4:Y:S01]  /*1018c0*/  LDL.LU.64 R112, [R1+0x7760] ;  /* 0x0077600001707983 */ /* 0x000f220000300a00 */
[----:B------:R-:W-:-:S03]  /*1018d0*/  DFMA R52, -R120, R94, R50 ;  /* 0x0000005e7834722b */ /* 0x000fc60000000132 */
[----:B------:R-:W4:Y:S04]  /*1018e0*/  LDL.LU.64 R108, [R1+0x79c0] ;  /* 0x0079c000016c7983 */ /* 0x000f280000300a00 */
[----:B------:R-:W4:Y:S04]  /*1018f0*/  LDL.LU.64 R94, [R1+0x79c8] ;  /* 0x0079c800015e7983 */ /* 0x000f280000300a00 */
[----:B------:R-:W4:Y:S04]  /*101900*/  LDL.LU.64 R154, [R1+0x7a40] ;  /* 0x007a4000019a7983 */ /* 0x000f280000300a00 */
[----:B------:R-:W-:Y:S04]  /*101910*/  STL.64 [R1+0x78c0], R204 ;  /* 0x0078c0cc01007387 */ /* 0x000fe80000100a00 */
[----:B------:R0:W-:Y:S01]  /*101920*/  STL.64 [R1+0x7858], R192 ;  /* 0x007858c001007387 */ /* 0x0001e20000100a00 */
[----:B------:R-:W-:-:S03]  /*101930*/  DFMA R146, -R120, R82, R146 ;  /* 0x000000527892722b */ /* 0x000fc60000000192 */
[----:B------:R1:W-:Y:S04]  /*101940*/  STL.64 [R1+0x78d0], R200 ;  /* 0x0078d0c801007387 */ /* 0x0003e80000100a00 */
[----:B------:R-:W4:Y:S04]  /*101950*/  LDL.LU.64 R82, [R1+0x7998] ;  /* 0x0079980001527983 */ /* 0x000f280000300a00 */
[----:B------:R-:W4:Y:S04]  /*101960*/  LDL.LU.64 R144, [R1+0x7770] ;  /* 0x0077700001907983 */ /* 0x000f280000300a00 */
[----:B------:R-:W4:Y:S04]  /*101970*/  LDL.LU.64 R140, [R1+0x80a8] ;  /* 0x0080a800018c7983 */ /* 0x000f280000300a00 */
[----:B------:R-:W4:Y:S04]  /*101980*/  LDL.LU.64 R136, [R1+0x7910] ;  /* 0x0079100001887983 */ /* 0x000f280000300a00 */
[----:B0-----:R-:W4:Y:S01]  /*101990*/  LDL.64 R192, [R1+0x6e08] ;  /* 0x006e080001c07983 */ /* 0x001f220000100a00 */
[----:B---3--:R-:W-:-:S03]  /*1019a0*/  DFMA R62, -R120, R8, R22 ;  /* 0x00000008783e722b */ /* 0x008fc60000000116 */
[----:B------:R-:W3:Y:S04]  /*1019b0*/  LDL.LU.64 R22, [R1+0x7938] ;  /* 0x0079380001167983 */ /* 0x000ee80000300a00 */
[----:B------:R-:W3:Y:S01]  /*1019c0*/  LDL.LU.64 R8, [R1+0x80a0] ;  /* 0x0080a00001087983 */ /* 0x000ee20000300a00 */
[----:B--2---:R-:W-:-:S03]  /*1019d0*/  DFMA R58, -R120, R14, R80 ;  /* 0x0000000e783a722b */ /* 0x004fc60000000150 */
[----:B------:R-:W2:Y:S01]  /*1019e0*/  LDL.LU.64 R80, [R1+0x7cc8] ;  /* 0x007cc80001507983 */ /* 0x000ea20000300a00 */
[C---:B------:R-:W-:Y:S02]  /*1019f0*/  DFMA R114, -R120.reuse, R114, R150 ;  /* 0x000000727872722b */ /* 0x040fe40000000196 */
[C---:B------:R-:W-:Y:S01]  /*101a00*/  DFMA R142, -R120.reuse, R142, R44 ;  /* 0x0000008e788e722b */ /* 0x040fe2000000012c */
[----:B------:R-:W2:Y:S01]  /*101a10*/  LDL.LU.64 R14, [R1+0x80b0] ;  /* 0x0080b000010e7983 */ /* 0x000ea20000300a00 */
[----:B------:R-:W-:-:S03]  /*101a20*/  DFMA R56, -R120, R86, R54 ;  /* 0x000000567838722b */ /* 0x000fc60000000136 */
[----:B------:R-:W2:Y:S01]  /*101a30*/  LDL.LU.64 R86, [R1+0x80c0] ;  /* 0x0080c00001567983 */ /* 0x000ea20000300a00 */
[----:B------:R-:W-:-:S03]  /*101a40*/  DFMA R50, -R120, R30, R84 ;  /* 0x0000001e7832722b */ /* 0x000fc60000000154 */
[----:B------:R-:W2:Y:S04]  /*101a50*/  LDL.LU.64 R84, [R1+0x7f80] ;  /* 0x007f800001547983 */ /* 0x000ea80000300a00 */
[----:B------:R-:W2:Y:S01]  /*101a60*/  LDL.LU.64 R30, [R1+0x7b10] ;  /* 0x007b1000011e7983 */ /* 0x000ea20000300a00 */
[----:B----4-:R-:W-:-:S03]  /*101a70*/  DFMA R48, -R120, R88, R46 ;  /* 0x000000587830722b */ /* 0x010fc6000000012e */
[----:B------:R-:W4:Y:S01]  /*101a80*/  LDL.LU.64 R88, [R1+0x7990] ;  /* 0x0079900001587983 */ /* 0x000f220000300a00 */
[----:B------:R-:W-:-:S03]  /*101a90*/  DFMA R54, -R120, R90, R92 ;  /* 0x0000005a7836722b */ /* 0x000fc6000000015c */
[----:B------:R-:W4:Y:S04]  /*101aa0*/  LDL.LU.64 R92, [R1+0x7830] ;  /* 0x00783000015c7983 */ /* 0x000f280000300a00 */
[----:B------:R-:W4:Y:S01]  /*101ab0*/  LDL.LU.64 R90, [R1+0x7940] ;  /* 0x00794000015a7983 */ /* 0x000f220000300a00 */
[----:B------:R-:W-:-:S03]  /*101ac0*/  DFMA R150, -R120, R28, R108 ;  /* 0x0000001c7896722b */ /* 0x000fc6000000016c */
[----:B------:R-:W-:Y:S01]  /*101ad0*/  STL.64 [R1+0xac90], R98 ;  /* 0x00ac906201007387 */ /* 0x000fe20000100a00 */
[----:B-1----:R-:W-:-:S03]  /*101ae0*/  DFMA R200, -R120, R18, R94 ;  /* 0x0000001278c8722b */ /* 0x002fc6000000015e */
[----:B------:R0:W-:Y:S04]  /*101af0*/  STL.64 [R1+0xac98], R212 ;  /* 0x00ac98d401007387 */ /* 0x0001e80000100a00 */
[----:B------:R-:W4:Y:S01]  /*101b00*/  LDL.LU.64 R94, [R1+0x7810] ;  /* 0x00781000015e7983 */ /* 0x000f220000300a00 */
[----:B---3--:R-:W-:-:S03]  /*101b10*/  DFMA R204, -R120, R8, R22 ;  /* 0x0000000878cc722b */ /* 0x008fc60000000116 */
[----:B------:R1:W-:Y:S01]  /*101b20*/  STL.64 [R1+0x78b8], R206 ;  /* 0x0078b8ce01007387 */ /* 0x0003e20000100a00 */
[----:B--2---:R-:W-:-:S03]  /*101b30*/  DFMA R46, -R120, R80, R112 ;  /* 0x00000050782e722b */ /* 0x004fc60000000170 */
[----:B------:R-:W2:Y:S04]  /*101b40*/  LDL.LU.64 R22, [R1+0x79b0] ;  /* 0x0079b00001167983 */ /* 0x000ea80000300a00 */
[----:B------:R-:W2:Y:S04]  /*101b50*/  LDL.LU.64 R8, [R1+0x7948] ;  /* 0x0079480001087983 */ /* 0x000ea80000300a00 */
[----:B------:R-:W3:Y:S01]  /*101b60*/  LDL.LU.64 R80, [R1+0x8010] ;  /* 0x0080100001507983 */ /* 0x000ee20000300a00 */
[----:B------:R-:W-:-:S03]  /*101b70*/  DFMA R44, -R120, R86, R124 ;  /* 0x00000056782c722b */ /* 0x000fc6000000017c */
[----:B------:R1:W-:Y:S04]  /*101b80*/  STL.64 [R1+0x78c8], R202 ;  /* 0x0078c8ca01007387 */ /* 0x0003e80000100a00 */
[----:B------:R-:W3:Y:S01]  /*101b90*/  LDL.LU.64 R86, [R1+0x7b30] ;  /* 0x007b300001567983 */ /* 0x000ee20000300a00 */
[----:B------:R-:W-:-:S03]  /*101ba0*/  DFMA R28, -R120, R30, R82 ;  /* 0x0000001e781c722b */ /* 0x000fc60000000152 */
[----:B------:R3:W-:Y:S04]  /*101bb0*/  STL.64 [R1+0x78e0], R196 ;  /* 0x0078e0c401007387 */ /* 0x0007e80000100a00 */
[----:B------:R-:W3:Y:S01]  /*101bc0*/  LDL.LU.64 R82, [R1+0x7908] ;  /* 0x0079080001527983 */ /* 0x000ee20000300a00 */
[----:B----4-:R-:W-:-:S03]  /*101bd0*/  DFMA R174, -R120, R84, R88 ;  /* 0x0000005478ae722b */ /* 0x010fc60000000158 */
[----:B------:R4:W-:Y:S04]  /*101be0*/  STL.64 [R1+0x78e8], R194 ;  /* 0x0078e8c201007387 */ /* 0x0009e80000100a00 */
[----:B------:R-:W4:Y:S01]  /*101bf0*/  LDL.LU.64 R84, [R1+0x7740] ;  /* 0x0077400001547983 */ /* 0x000f220000300a00 */
[C---:B0-----:R-:W-:Y:S02]  /*101c00*/  DFMA R212, -R120.reuse, R166, R170 ;  /* 0x000000a678d4722b */ /* 0x041fe400000001aa */
[C---:B------:R-:W-:Y:S01]  /*101c10*/  DFMA R98, -R120.reuse, R154, R162 ;  /* 0x0000009a7862722b */ /* 0x040fe200000001a2 */
[----:B------:R-:W-:Y:S01]  /*101c20*/  STL.64 [R1+0x7890], R238 ;  /* 0x007890ee01007387 */ /* 0x000fe20000100a00 */
[C---:B-1----:R-:W-:Y:S02]  /*101c30*/  DFMA R206, -R120.reuse, R140, R144 ;  /* 0x0000008c78ce722b */ /* 0x042fe40000000190 */
[C---:B------:R-:W-:Y:S01]  /*101c40*/  DFMA R14, -R120.reuse, R14, R136 ;  /* 0x0000000e780e722b */ /* 0x040fe20000000188 */
[----:B------:R-:W-:Y:S01]  /*101c50*/  STL.64 [R1+0x78d8], R198 ;  /* 0x0078d8c601007387 */ /* 0x000fe20000100a00 */
[----:B------:R-:W-:-:S03]  /*101c60*/  DFMA R202, -R120, R90, R92 ;  /* 0x0000005a78ca722b */ /* 0x000fc6000000015c */
        /* <DEDUP_REMOVED lines=8> */
[----:B------:R-:W-:-:S03]  /*101cf0*/  DFMA R166, -R120, R116, R94 ;  /* 0x0000007478a6722b */ /* 0x000fc6000000015e */
[----:B------:R-:W-:Y:S04]  /*101d00*/  STL.64 [R1+0x7f30], R184 ;  /* 0x007f30b801007387 */ /* 0x000fe80000100a00 */
[----:B------:R-:W-:Y:S04]  /*101d10*/  STL.64 [R1+0x7f38], R186 ;  /* 0x007f38ba01007387 */ /* 0x000fe80000100a00 */
[----:B------:R-:W-:Y:S04]  /*101d20*/  STL.128 [R1+0xabf0], R184 ;  /* 0x00abf0b801007387 */ /* 0x000fe80000100c00 */
[----:B------:R-:W-:Y:S04]  /*101d30*/  STL.64 [R1+0x7f10], R180 ;  /* 0x007f10b401007387 */ /* 0x000fe80000100a00 */
[----:B------:R-:W-:Y:S04]  /*101d40*/  STL.64 [R1+0x7f18], R182 ;  /* 0x007f18b601007387 */ /* 0x000fe80000100a00 */
[----:B------:R0:W-:Y:S04]  /*101d50*/  STL.128 [R1+0xac00], R180 ;  /* 0x00ac00b401007387 */ /* 0x0001e80000100c00 */
[----:B------:R-:W-:Y:S04]  /*101d60*/  STL.128 [R1+0xac10], R208 ;  /* 0x00ac10d001007387 */ /* 0x000fe80000100c00 */
[----:B------:R-:W-:Y:S04]  /*101d70*/  STL.64 [R1+0x7f00], R176 ;  /* 0x007f00b001007387 */ /* 0x000fe80000100a00 */
[----:B------:R-:W-:Y:S04]  /*101d80*/  STL.64 [R1+0x7f08], R178 ;  /* 0x007f08b201007387 */ /* 0x000fe80000100a00 */
[----:B------:R1:W-:Y:S04]  /*101d90*/  STL.128 [R1+0xac20], R176 ;  /* 0x00ac20b001007387 */ /* 0x0003e80000100c00 */
[----:B------:R-:W-:Y:S04]  /*101da0*/  STL.64 [R1+0x7700], R96 ;  /* 0x0077006001007387 */ /* 0x000fe80000100a00 */
[----:B------:R-:W-:Y:S04]  /*101db0*/  STL.64 [R1+0x7708], R100 ;  /* 0x0077086401007387 */ /* 0x000fe80000100a00 */
[----:B------:R-:W4:Y:S04]  /*101dc0*/  LDL.LU.64 R140, [R1+0x7820] ;  /* 0x00782000018c7983 */ /* 0x000f280000300a00 */
[----:B------:R-:W4:Y:S04]  /*101dd0*/  LDL.LU.64 R136, [R1+0x80f0] ;  /* 0x0080f00001887983 */ /* 0x000f280000300a00 */
        /* <DEDUP_REMOVED lines=12> */
[----:B------:R-:W-:-:S03]  /*101ea0*/  DFMA R170, -R120, R86, R216 ;  /* 0x0000005678aa722b */ /* 0x000fc600000001d8 */
[----:B------:R-:W2:Y:S01]  /*101eb0*/  LDL.LU.64 R86, [R1+0x7a30] ;  /* 0x007a300001567983 */ /* 0x000ea20000300a00 */
[----:B----4-:R-:W-:-:S03]  /*101ec0*/  DFMA R194, -R120, R82, R84 ;  /* 0x0000005278c2722b */ /* 0x010fc60000000154 */
[----:B------:R-:W4:Y:S04]  /*101ed0*/  LDL.LU.64 R84, [R1+0x7a38] ;  /* 0x007a380001547983 */ /* 0x000f280000300a00 */
[----:B------:R-:W2:Y:S04]  /*101ee0*/  LDL.LU.64 R82, [R1+0x7840] ;  /* 0x0078400001527983 */ /* 0x000ea80000300a00 */
[----:B0-----:R-:W2:Y:S04]  /*101ef0*/  LDL.LU.64 R180, [R1+0x7860] ;  /* 0x0078600001b47983 */ /* 0x001ea80000300a00 */
[----:B------:R-:W2:Y:S01]  /*101f00*/  LDL.LU.64 R116, [R1+0x77b8] ;  /* 0x0077b80001747983 */ /* 0x000ea20000300a00 */
[----:B------:R-:W-:-:S03]  /*101f10*/  DFMA R192, -R120, R10, R222 ;  /* 0x0000000a78c0722b */ /* 0x000fc600000001de */
[----:B------:R-:W2:Y:S04]  /*101f20*/  LDL.LU.64 R186, [R1+0x7898] ;  /* 0x0078980001ba7983 */ /* 0x000ea80000300a00 */
[----:B------:R-:W2:Y:S04]  /*101f30*/  LDL.LU.64 R144, [R1+0x7890] ;  /* 0x0078900001907983 */ /* 0x000ea80000300a00 */
[----:B------:R-:W2:Y:S01]  /*101f40*/  LDL.LU.64 R184, [R1+0x7878] ;  /* 0x0078780001b87983 */ /* 0x000ea20000300a00 */
[C---:B------:R-:W-:Y:S02]  /*101f50*/  DFMA R42, -R120.reuse, R42, R224 ;  /* 0x0000002a782a722b */ /* 0x040fe400000001e0 */
[----:B------:R-:W-:Y:S01]  /*101f60*/  DFMA R16, -R120, R16, R158 ;  /* 0x000000107810722b */ /* 0x000fe2000000019e */
[----:B------:R-:W2:Y:S01]  /*101f70*/  LDL.LU.64 R182, [R1+0x7870] ;  /* 0x0078700001b67983 */ /* 0x000ea20000300a00 */
[----:B-1----:R-:W-:Y:S01]  /*101f80*/  IMAD.MOV.U32 R176, RZ, RZ, R214 ;  /* 0x000000ffffb07224 */ /* 0x002fe200078e00d6 */
[----:B------:R-:W-:-:S02]  /*101f90*/  MOV R177, R215 ;  /* 0x000000d700b17202 */ /* 0x000fc40000000f00 */
[----:B------:R-:W2:Y:S04]  /*101fa0*/  LDL.LU.64 R94, [R1+0x79a8] ;  /* 0x0079a800015e7983 */ /* 0x000ea80000300a00 */
[----:B------:R-:W2:Y:S04]  /*101fb0*/  LDL.LU.64 R148, [R1+0x78a0] ;  /* 0x0078a00001947983 */ /* 0x000ea80000300a00 */
[----:B------:R-:W2:Y:S01]  /*101fc0*/  LDL.LU.64 R152, [R1+0x78a8] ;  /* 0x0078a80001987983 */ /* 0x000ea20000300a00 */
[----:B------:R-:W-:-:S03]  /*101fd0*/  DFMA R238, -R120, R74, R240 ;  /* 0x0000004a78ee722b */ /* 0x000fc600000001f0 */
[----:B------:R-:W2:Y:S01]  /*101fe0*/  LDL.64 R178, [R1+0x7f78] ;  /* 0x007f780001b27983 */ /* 0x000ea20000100a00 */
[C---:B------:R-:W-:Y:S01]  /*101ff0*/  DFMA R38, -R120.reuse, R38, R232 ;  /* 0x000000267826722b */ /* 0x040fe200000001e8 */
[----:B------:R-:W-:Y:S01]  /*102000*/  IMAD.MOV.U32 R210, RZ, RZ, R72 ;  /* 0x000000ffffd27224 */ /* 0x000fe200078e0048 */
[----:B------:R-:W-:Y:S01]  /*102010*/  MOV R211, R73 ;  /* 0x0000004900d37202 */ /* 0x000fe20000000f00 */
[----:B------:R-:W2:Y:S01]  /*102020*/  LDL.64 R208, [R1+0x7f60] ;  /* 0x007f600001d07983 */ /* 0x000ea20000100a00 */
[----:B------:R-:W-:-:S03]  /*102030*/  DFMA R154, -R120, R136, R156 ;  /* 0x00000088789a722b */ /* 0x000fc6000000019c */
[----:B------:R-:W2:Y:S04]  /*102040*/  LDL.LU.64 R214, [R1+0xacb8] ;  /* 0x00acb80001d67983 */ /* 0x000ea80000300a00 */
        /* <DEDUP_REMOVED lines=8> */
[----:B----4-:R-:W-:-:S03]  /*1020d0*/  DFMA R216, -R120, R128, R84 ;  /* 0x0000008078d8722b */ /* 0x010fc60000000154 */
[----:B------:R-:W4:Y:S01]  /*1020e0*/  LDL.LU.64 R108, [R1+0x77d8] ;  /* 0x0077d800016c7983 */ /* 0x000f220000300a00 */
[----:B--2---:R-:W-:-:S03]  /*1020f0*/  DFMA R218, -R120, R80, R82 ;  /* 0x0000005078da722b */ /* 0x004fc60000000152 */
[----:B------:R-:W2:Y:S04]  /*102100*/  LDL.LU.64 R84, [R1+0x7788] ;  /* 0x0077880001547983 */ /* 0x000ea80000300a00 */
[----:B------:R-:W4:Y:S01]  /*102110*/  LDL.LU.64 R82, [R1+0x7778] ;  /* 0x0077780001527983 */ /* 0x000f220000300a00 */
[----:B------:R-:W-:-:S03]  /*102120*/  DFMA R116, R180, -R120, R116 ;  /* 0x80000078b474722b */ /* 0x000fc60000000074 */
[----:B------:R-:W4:Y:S01]  /*102130*/  LDL.LU.64 R128, [R1+0x77c8] ;  /* 0x0077c80001807983 */ /* 0x000f220000300a00 */
[----:B------:R-:W-:Y:S02]  /*102140*/  IMAD.MOV.U32 R180, RZ, RZ, R250 ;  /* 0x000000ffffb47224 */ /* 0x000fe400078e00fa */
[----:B------:R-:W-:Y:S01]  /*102150*/  IMAD.MOV.U32 R181, RZ, RZ, R251 ;  /* 0x000000ffffb57224 */ /* 0x000fe200078e00fb */
[C---:B------:R-:W-:Y:S01]  /*102160*/  DFMA R8, -R120.reuse, R172, R8 ;  /* 0x000000ac7808722b */ /* 0x040fe20000000108 */
[----:B------:R-:W4:Y:S01]  /*102170*/  LDL.LU.64 R250, [R1+0xacc0] ;  /* 0x00acc00001fa7983 */ /* 0x000f220000300a00 */
[----:B------:R-:W-:-:S03]  /*102180*/  DFMA R190, -R120, R88, R90 ;  /* 0x0000005878be722b */ /* 0x000fc6000000015a */
[----:B------:R-:W4:Y:S04]  /*102190*/  LDL.LU.64 R172, [R1+0x7850] ;  /* 0x0078500001ac7983 */ /* 0x000f280000300a00 */
[----:B------:R-:W4:Y:S01]  /*1021a0*/  LDL.LU.64 R90, [R1+0x7958] ;  /* 0x00795800015a7983 */ /* 0x000f220000300a00 */
[C---:B------:R-:W-:Y:S02]  /*1021b0*/  DFMA R224, -R120.reuse, R20, R226 ;  /* 0x0000001478e0722b */ /* 0x040fe400000001e2 */
[C---:B------:R-:W-:Y:S01]  /*1021c0*/  DFMA R198, -R120.reuse, R104, R140 ;  /* 0x0000006878c6722b */ /* 0x040fe2000000018c */
[----:B------:R-:W4:Y:S01]  /*1021d0*/  LDL.LU.64 R88, [R1+0x7a68] ;  /* 0x007a680001587983 */ /* 0x000f220000300a00 */
[C---:B------:R-:W-:Y:S02]  /*1021e0*/  DFMA R158, -R120.reuse, R124, R220 ;  /* 0x0000007c789e722b */ /* 0x040fe400000001dc */
[C---:B------:R-:W-:Y:S01]  /*1021f0*/  DFMA R188, -R120.reuse, R188, R92 ;  /* 0x000000bc78bc722b */ /* 0x040fe2000000015c */
[----:B------:R-:W4:Y:S01]  /*102200*/  LDL.LU.64 R124, [R1+0x7868] ;  /* 0x00786800017c7983 */ /* 0x000f220000300a00 */
[----:B------:R-:W-:-:S03]  /*102210*/  DFMA R222, -R120, R2, R86 ;  /* 0x0000000278de722b */ /* 0x000fc60000000156 */
[----:B------:R-:W4:Y:S04]  /*102220*/  LDL.LU.64 R140, [R1+0x7888] ;  /* 0x00788800018c7983 */ /* 0x000f280000300a00 */
[----:B------:R-:W4:Y:S04]  /*102230*/  LDL.LU.64 R92, [R1+0x77a8] ;  /* 0x0077a800015c7983 */ /* 0x000f280000300a00 */
[----:B------:R-:W4:Y:S04]  /*102240*/  LDL.LU.64 R86, [R1+0x7798] ;  /* 0x0077980001567983 */ /* 0x000f280000300a00 */
[----:B------:R-:W4:Y:S04]  /*102250*/  LDL.LU.64 R220, [R1+0x78d8] ;  /* 0x0078d80001dc7983 */ /* 0x000f280000300a00 */
[----:B------:R-:W4:Y:S04]  /*102260*/  LDL.LU.64 R2, [R1+0x77f8] ;  /* 0x0077f80001027983 */ /* 0x000f280000300a00 */
[----:B------:R-:W4:Y:S04]  /*102270*/  LDL.LU.64 R104, [R1+0x7b78] ;  /* 0x007b780001687983 */ /* 0x000f280000300a00 */
[----:B------:R-:W4:Y:S01]  /*102280*/  LDL.LU.64 R80, [R1+0x7768] ;  /* 0x0077680001507983 */ /* 0x000f220000300a00 */
[----:B------:R-:W-:-:S02]  /*102290*/  DFMA R240, -R120, R122, R242 ;  /* 0x0000007a78f0722b */ /* 0x000fc400000001f2 */
[----:B------:R-:W-:Y:S01]  /*1022a0*/  DFMA R232, -R120, R32, R234 ;  /* 0x0000002078e8722b */ /* 0x000fe200000001ea */
[----:B------:R-:W4:Y:S04]  /*1022b0*/  LDL.64 R72, [R1+0x81a0] ;  /* 0x0081a00001487983 */ /* 0x000f280000100a00 */
[----:B------:R-:W4:Y:S04]  /*1022c0*/  LDL.64 R122, [R1+0x8100] ;  /* 0x00810000017a7983 */ /* 0x000f280000100a00 */
[----:B------:R-:W4:Y:S01]  /*1022d0*/  LDL.64 R74, [R1+0x8108] ;  /* 0x00810800014a7983 */ /* 0x000f220000100a00 */
[----:B------:R-:W-:-:S03]  /*1022e0*/  DFMA R20, R12, -R120, R156 ;  /* 0x800000780c14722b */ /* 0x000fc6000000009c */
[----:B------:R-:W4:Y:S01]  /*1022f0*/  LDL.LU.64 R32, [R1+0x7cb8] ;  /* 0x007cb80001207983 */ /* 0x000f220000300a00 */
[----:B---3--:R-:W-:-:S03]  /*102300*/  DFMA R226, -R120, R6, R22 ;  /* 0x0000000678e2722b */ /* 0x008fc60000000116 */
[----:B------:R-:W3:Y:S01]  /*102310*/  LDL.LU.64 R156, [R1+0x78c0] ;  /* 0x0078c000019c7983 */ /* 0x000ee20000300a00 */
[C---:B------:R-:W-:Y:S02]  /*102320*/  DFMA R6, -R120.reuse, R4, R228 ;  /* 0x000000047806722b */ /* 0x040fe400000001e4 */
[----:B------:R-:W-:Y:S01]  /*102330*/  DFMA R228, -R120, R40, R230 ;  /* 0x0000002878e4722b */ /* 0x000fe200000001e6 */
[----:B------:R-:W3:Y:S04]  /*102340*/  LDL.LU.64 R22, [R1+0x7838] ;  /* 0x0078380001167983 */ /* 0x000ee80000300a00 */
[----:B------:R-:W3:Y:S01]  /*102350*/  LDL.LU.64 R40, [R1+0x78e0] ;  /* 0x0078e00001287983 */ /* 0x000ee20000300a00 */
[----:B--2---:R-:W-:-:S03]  /*102360*/  DFMA R144, R144, -R120, R84 ;  /* 0x800000789090722b */ /* 0x004fc60000000054 */
[----:B------:R-:W2:Y:S01]  /*102370*/  LDL.LU.64 R4, [R1+0x78e8] ;  /* 0x0078e80001047983 */ /* 0x000ea20000300a00 */
[----:B------:R-:W-:Y:S01]  /*102380*/  MOV R84, R246 ;  /* 0x000000f600547202 */ /* 0x000fe20000000f00 */
[----:B----4-:R-:W-:Y:S01]  /*102390*/  DFMA R12, R186, -R120, R82 ;  /* 0x80000078ba0c722b */ /* 0x010fe20000000052 */
[----:B------:R-:W-:Y:S01]  /*1023a0*/  IMAD.MOV.U32 R85, RZ, RZ, R247 ;  /* 0x000000ffff557224 */ /* 0x000fe200078e00f7 */
[----:B------:R-:W4:Y:S04]  /*1023b0*/  LDL.64 R186, [R1+0x7f48] ;  /* 0x007f480001ba7983 */ /* 0x000f280000100a00 */
[----:B------:R-:W2:Y:S01]  /*1023c0*/  LDL.LU.64 R246, [R1+0x7848] ;  /* 0x0078480001f67983 */ /* 0x000ea20000300a00 */
[----:B------:R-:W-:Y:S02]  /*1023d0*/  IMAD.MOV.U32 R82, RZ, RZ, R250 ;  /* 0x000000ffff527224 */ /* 0x000fe400078e00fa */
[----:B------:R-:W-:-:S02]  /*1023e0*/  IMAD.MOV.U32 R83, RZ, RZ, R251 ;  /* 0x000000ffff537224 */ /* 0x000fc400078e00fb */
[----:B------:R-:W4:Y:S01]  /*1023f0*/  LDL.LU.64 R250, [R1+0x7728] ;  /* 0x0077280001fa7983 */ /* 0x000f220000300a00 */
[----:B------:R-:W-:Y:S02]  /*102400*/  DFMA R242, -R120, R24, R172 ;  /* 0x0000001878f2722b */ /* 0x000fe400000001ac */
[-C--:B------:R-:W-:Y:S02]  /*102410*/  DFMA R24, R164, -R120.reuse, R132 ;  /* 0x80000078a418722b */ /* 0x080fe40000000084 */
[----:B------:R-:W-:Y:S01]  /*102420*/  DFMA R132, R184, -R120, R90 ;  /* 0x80000078b884722b */ /* 0x000fe2000000005a */
[----:B------:R-:W4:Y:S04]  /*102430*/  LDL.LU.64 R164, [R1+0x78d0] ;  /* 0x0078d00001a47983 */ /* 0x000f280000300a00 */
[----:B------:R-:W4:Y:S01]  /*102440*/  LDL.64 R184, [R1+0x7f40] ;  /* 0x007f400001b87983 */ /* 0x000f220000100a00 */
[----:B------:R-:W-:-:S02]  /*102450*/  DFMA R230, -R120, R36, R248 ;  /* 0x0000002478e6722b */ /* 0x000fc400000001f8 */
[-C--:B------:R-:W-:Y:S01]  /*102460*/  DFMA R112, R112, -R120.reuse, R128 ;  /* 0x800000787070722b */ /* 0x080fe20000000080 */
[----:B------:R-:W4:Y:S01]  /*102470*/  LDL.LU.64 R36, [R1+0x7718] ;  /* 0x0077180001247983 */ /* 0x000f220000300a00 */
[----:B------:R-:W-:Y:S02]  /*102480*/  DFMA R124, R124, -R120, R94 ;  /* 0x800000787c7c722b */ /* 0x000fe4000000005e */
[----:B------:R-:W-:Y:S01]  /*102490*/  DFMA R234, -R120, R34, R244 ;  /* 0x0000002278ea722b */ /* 0x000fe200000001f4 */
[----:B------:R-:W4:Y:S01]  /*1024a0*/  LDL.LU.64 R248, [R1+0x78f0] ;  /* 0x0078f00001f87983 */ /* 0x000f220000300a00 */
[-C--:B------:R-:W-:Y:S01]  /*1024b0*/  DFMA R108, R236, -R120.reuse, R108 ;  /* 0x80000078ec6c722b */ /* 0x080fe2000000006c */
[----:B------:R-:W-:Y:S01]  /*1024c0*/  MOV R94, R98 ;  /* 0x00000062005e7202 */ /* 0x000fe20000000f00 */
[-C--:B------:R-:W-:Y:S01]  /*1024d0*/  DFMA R128, R182, -R120.reuse, R92 ;  /* 0x80000078b680722b */ /* 0x080fe2000000005c */
[----:B------:R-:W-:Y:S01]  /*1024e0*/  IMAD.MOV.U32 R95, RZ, RZ, R99 ;  /* 0x000000ffff5f7224 */ /* 0x000fe200078e0063 */
[-C--:B------:R-:W-:Y:S01]  /*1024f0*/  DFMA R136, R136, -R120.reuse, R88 ;  /* 0x800000788888722b */ /* 0x080fe20000000058 */
[----:B------:R-:W-:Y:S01]  /*102500*/  MOV R182, R102 ;  /* 0x0000006600b67202 */ /* 0x000fe20000000f00 */
[-C--:B------:R-:W-:Y:S01]  /*102510*/  DFMA R140, R140, -R120.reuse, R86 ;  /* 0x800000788c8c722b */ /* 0x080fe20000000056 */
[----:B------:R-:W-:Y:S01]  /*102520*/  IMAD.MOV.U32 R183, RZ, RZ, R103 ;  /* 0x000000ffffb77224 */ /* 0x000fe200078e0067 */
[----:B------:R-:W-:Y:S01]  /*102530*/  MOV R87, R215 ;  /* 0x000000d700577202 */ /* 0x000fe20000000f00 */
[----:B------:R-:W-:Y:S01]  /*102540*/  IMAD.MOV.U32 R86, RZ, RZ, R214 ;  /* 0x000000ffff567224 */ /* 0x000fe200078e00d6 */
[----:B------:R-:W4:Y:S01]  /*102550*/  LDL.LU.64 R236, [R1+0x78f8] ;  /* 0x0078f80001ec7983 */ /* 0x000f220000300a00 */
[----:B------:R-:W-:Y:S01]  /*102560*/  IMAD.MOV.U32 R92, RZ, RZ, R212 ;  /* 0x000000ffff5c7224 */ /* 0x000fe200078e00d4 */
[-C--:B------:R-:W-:Y:S01]  /*102570*/  DFMA R2, R160, -R120.reuse, R2 ;  /* 0x80000078a002722b */ /* 0x080fe20000000002 */
[----:B------:R-:W-:Y:S01]  /*102580*/  IMAD.MOV.U32 R93, RZ, RZ, R213 ;  /* 0x000000ffff5d7224 */ /* 0x000fe200078e00d5 */
[----:B------:R-:W4:Y:S01]  /*102590*/  LDL.LU.64 R160, [R1+0x78c8] ;  /* 0x0078c80001a07983 */ /* 0x000f220000300a00 */
[----:B------:R-:W-:-:S03]  /*1025a0*/  DFMA R104, R168, -R120, -R104 ;  /* 0x80000078a868722b */ /* 0x000fc60000000868 */
[----:B------:R-:W4:Y:S01]  /*1025b0*/  LDL.LU.64 R168, [R1+0x78b0] ;  /* 0x0078b00001a87983 */ /* 0x000f220000300a00 */
[----:B------:R-:W-:-:S03]  /*1025c0*/  DFMA R148, R148, -R120, R80 ;  /* 0x800000789494722b */ /* 0x000fc60000000050 */
[----:B------:R-:W4:Y:S04]  /*1025d0*/  LDL.64 R88, [R1+0x7fa0] ;  /* 0x007fa00001587983 */ /* 0x000f280000100a00 */
[----:B------:R-:W4:Y:S04]  /*1025e0*/  LDL.64 R90, [R1+0x7fa8] ;  /* 0x007fa800015a7983 */ /* 0x000f280000100a00 */
[----:B------:R-:W4:Y:S04]  /*1025f0*/  LDL.64 R80, [R1+0x8000] ;  /* 0x0080000001507983 */ /* 0x000f280000100a00 */
[----:B------:R-:W4:Y:S04]  /*102600*/  LDL.LU.64 R102, [R1+0x7828] ;  /* 0x0078280001667983 */ /* 0x000f280000300a00 */
[----:B------:R-:W4:Y:S04]  /*102610*/  LDL.LU.64 R214, [R1+0x7758] ;  /* 0x0077580001d67983 */ /* 0x000f280000300a00 */
[----:B------:R-:W4:Y:S04]  /*102620*/  LDL.LU.64 R212, [R1+0x7748] ;  /* 0x0077480001d47983 */ /* 0x000f280000300a00 */
[----:B------:R-:W4:Y:S04]  /*102630*/  LDL.LU.64 R98, [R1+0x7738] ;  /* 0x0077380001627983 */ /* 0x000f280000300a00 */
[----:B------:R-:W4:Y:S04]  /*102640*/  LDL.64 R244, [R1+0x8150] ;  /* 0x0081500001f47983 */ /* 0x000f280000100a00 */
[----:B------:R-:W4:Y:S04]  /*102650*/  LDL.64 R34, [R1+0x9858] ;  /* 0x0098580001227983 */ /* 0x000f280000100a00 */
[----:B------:R0:W-:Y:S04]  /*102660*/  STL.128 [R1+0x6ed0], R176 ;  /* 0x006ed0b001007387 */ /* 0x0001e80000100c00 */
[----:B------:R1:W-:Y:S04]  /*102670*/  STL.128 [R1+0x6ef0], R180 ;  /* 0x006ef0b401007387 */ /* 0x0003e80000100c00 */
[----:B0-----:R-:W4:Y:S04]  /*102680*/  LDL.LU.128 R176, [R1+0xac20] ;  /* 0x00ac200001b07983 */ /* 0x001f280000300c00 */
[----:B-1----:R-:W4:Y:S01]  /*102690*/  LDL.LU.128 R180, [R1+0xac00] ;  /* 0x00ac000001b47983 */ /* 0x002f220000300c00 */
[----:B---3--:R-:W-:-:S03]  /*1026a0*/  DFMA R172, R152, -R120, R22 ;  /* 0x8000007898ac722b */ /* 0x008fc60000000016 */
[----:B------:R-:W3:Y:S04]  /*1026b0*/  LDL.LU.64 R152, [R1+0x78b8] ;  /* 0x0078b80001987983 */ /* 0x000ee80000300a00 */
[----:B------:R-:W3:Y:S01]  /*1026c0*/  LDL.LU.64 R22, [R1+0x79b8] ;  /* 0x0079b80001167983 */ /* 0x000ee20000300a00 */
[----:B--2---:R-:W-:-:S03]  /*1026d0*/  DFMA R40, R40, -R120, R246 ;  /* 0x800000782828722b */ /* 0x004fc600000000f6 */
[----:B------:R-:W2:Y:S01]  /*1026e0*/  LDL.LU.64 R246, [R1+0xac80] ;  /* 0x00ac800001f67983 */ /* 0x000ea20000300a00 */
[----:B----4-:R-:W-:-:S03]  /*1026f0*/  DFMA R220, R220, -R120, R250 ;  /* 0x80000078dcdc722b */ /* 0x010fc600000000fa */
[----:B------:R-:W4:Y:S04]  /*102700*/  LDL.LU.64 R250, [R1+0xac88] ;  /* 0x00ac880001fa7983 */ /* 0x000f280000300a00 */
[----:B------:R0:W-:Y:S04]  /*102710*/  STL.128 [R1+0x6f00], R184 ;  /* 0x006f00b801007387 */ /* 0x0001e80000100c00 */
[----:B0-----:R-:W4:Y:S01]  /*102720*/  LDL.LU.128 R184, [R1+0xabf0] ;  /* 0x00abf00001b87983 */ /* 0x001f220000300c00 */
[----:B------:R-:W-:Y:S02]  /*102730*/  DFMA R4, R4, -R120, R36 ;  /* 0x800000780404722b */ /* 0x000fe40000000024 */
[----:B------:R-:W-:Y:S01]  /*102740*/  DFMA R32, -R120, R32, -R122 ;  /* 0x000000207820722b */ /* 0x000fe2000000097a */
[----:B------:R0:W-:Y:S04]  /*102750*/  STL.128 [R1+0x6ea0], R84 ;  /* 0x006ea05401007387 */ /* 0x0001e80000100c00 */
[----:B------:R1:W-:Y:S04]  /*102760*/  STL.128 [R1+0x6ec0], R92 ;  /* 0x006ec05c01007387 */ /* 0x0003e80000100c00 */
[----:B------:R-:W-:Y:S04]  /*102770*/  STL.128 [R1+0x6ee0], R208 ;  /* 0x006ee0d001007387 */ /* 0x000fe80000100c00 */
[----:B------:R-:W4:Y:S04]  /*102780*/  LDL.64 R122, [R1+0x7ef8] ;  /* 0x007ef800017a7983 */ /* 0x000f280000100a00 */
[----:B------:R-:W-:Y:S04]  /*102790*/  STL.128 [R1+0x6eb0], R88 ;  /* 0x006eb05801007387 */ /* 0x000fe80000100c00 */
[----:B------:R1:W-:Y:S04]  /*1027a0*/  STL.128 [R1+0x6e90], R80 ;  /* 0x006e905001007387 */ /* 0x0003e80000100c00 */
[----:B0-----:R-:W4:Y:S01]  /*1027b0*/  LDL.LU.128 R84, [R1+0xac50] ;  /* 0x00ac500001547983 */ /* 0x001f220000300c00 */
[----:B------:R-:W-:-:S03]  /*1027c0*/  DFMA R156, R156, -R120, R214 ;  /* 0x800000789c9c722b */ /* 0x000fc600000000d6 */
[----:B-1----:R-:W4:Y:S01]  /*1027d0*/  LDL.LU.128 R92, [R1+0xac30] ;  /* 0x00ac3000015c7983 */ /* 0x002f220000300c00 */
[----:B------:R-:W-:-:S03]  /*1027e0*/  DFMA R160, R160, -R120, R212 ;  /* 0x80000078a0a0722b */ /* 0x000fc600000000d4 */
[----:B------:R-:W4:Y:S01]  /*1027f0*/  LDL.LU.64 R214, [R1+0xaca0] ;  /* 0x00aca00001d67983 */ /* 0x000f220000300a00 */
[----:B------:R-:W-:-:S03]  /*102800*/  DFMA R164, R164, -R120, R98 ;  /* 0x80000078a4a4722b */ /* 0x000fc60000000062 */
[----:B------:R-:W4:Y:S01]  /*102810*/  LDL.LU.64 R212, [R1+0xac98] ;  /* 0x00ac980001d47983 */ /* 0x000f220000300a00 */
[----:B------:R-:W-:-:S03]  /*102820*/  DFMA R72, -R120, R72, -R244 ;  /* 0x000000487848722b */ /* 0x000fc600000009f4 */
[----:B------:R-:W4:Y:S01]  /*102830*/  LDL.LU.64 R98, [R1+0xac90] ;  /* 0x00ac900001627983 */ /* 0x000f220000300a00 */
[----:B------:R-:W-:-:S03]  /*102840*/  DFMA R34, -R120, R34, -R74 ;  /* 0x000000227822722b */ /* 0x000fc6000000094a */
[----:B------:R-:W4:Y:S04]  /*102850*/  LDL.LU.128 R80, [R1+0xac60] ;  /* 0x00ac600001507983 */ /* 0x000f280000300c00 */
[----:B------:R-:W4:Y:S04]  /*102860*/  LDL.LU.128 R88, [R1+0xac40] ;  /* 0x00ac400001587983 */ /* 0x000f280000300c00 */
[----:B------:R-:W4:Y:S01]  /*102870*/  LDL.LU.128 R208, [R1+0xac10] ;  /* 0x00ac100001d07983 */ /* 0x000f220000300c00 */
[----:B------:R-:W-:Y:S01]  /*102880*/  IMAD.MOV.U32 R244, RZ, RZ, R2 ;  /* 0x000000fffff47224 */ /* 0x000fe200078e0002 */
[----:B------:R-:W-:-:S02]  /*102890*/  MOV R245, R3 ;  /* 0x0000000300f57202 */ /* 0x000fc40000000f00 */
[----:B------:R0:W-:Y:S04]  /*1028a0*/  STL.64 [R1+0x7ee0], R2 ;  /* 0x007ee00201007387 */ /* 0x0001e80000100a00 */
[----:B------:R-:W-:Y:S01]  /*1028b0*/  STL.64 [R1+0x7b50], R72 ;  /* 0x007b504801007387 */ /* 0x000fe20000100a00 */
[----:B------:R-:W-:-:S03]  /*1028c0*/  MOV R74, R178 ;  /* 0x000000b2004a7202 */ /* 0x000fc60000000f00 */
[----:B------:R1:W-:Y:S01]  /*1028d0*/  STL.128 [R1+0x6f30], R176 ;  /* 0x006f30b001007387 */ /* 0x0003e20000100c00 */
[----:B------:R-:W-:-:S03]  /*1028e0*/  IMAD.MOV.U32 R75, RZ, RZ, R179 ;  /* 0x000000ffff4b7224 */ /* 0x000fc600078e00b3 */
[----:B------:R1:W-:Y:S01]  /*1028f0*/  STL.128 [R1+0x6f20], R180 ;  /* 0x006f20b401007387 */ /* 0x0003e20000100c00 */
[----:B0-----:R-:W-:Y:S02]  /*102900*/  IMAD.MOV.U32 R2, RZ, RZ, R182 ;  /* 0x000000ffff027224 */ /* 0x001fe400078e00b6 */
[----:B------:R-:W-:Y:S01]  /*102910*/  IMAD.MOV.U32 R3, RZ, RZ, R183 ;  /* 0x000000ffff037224 */ /* 0x000fe200078e00b7 */
[----:B------:R0:W-:Y:S04]  /*102920*/  STL.64 [R1+0x6e48], R72 ;  /* 0x006e484801007387 */ /* 0x0001e80000100a00 */
[----:B-1----:R1:W5:Y:S04]  /*102930*/  LDL.LU.128 R176, [R1+0xabc0] ;  /* 0x00abc00001b07983 */ /* 0x0023680000300c00 */
[----:B------:R1:W5:Y:S04]  /*102940*/  LDL.LU.128 R180, [R1+0xabd0] ;  /* 0x00abd00001b47983 */ /* 0x0003680000300c00 */
[----:B0-----:R1:W5:Y:S01]  /*102950*/  LDL.LU.64 R72, [R1+0xabb8] ;  /* 0x00abb80001487983 */ /* 0x0013620000300a00 */
[----:B---3--:R-:W-:-:S03]  /*102960*/  DFMA R152, R152, -R120, R102 ;  /* 0x800000789898722b */ /* 0x008fc60000000066 */
[----:B------:R-:W3:Y:S01]  /*102970*/  LDL.LU.64 R102, [R1+0xaca8] ;  /* 0x00aca80001667983 */ /* 0x000ee20000300a00 */
[----:B------:R-:W-:-:S03]  /*102980*/  DFMA R168, R168, -R120, R22 ;  /* 0x80000078a8a8722b */ /* 0x000fc60000000016 */
[----:B------:R-:W3:Y:S01]  /*102990*/  LDL.LU.64 R22, [R1+0xacb0] ;  /* 0x00acb00001167983 */ /* 0x000ee20000300a00 */
[----:B--2---:R-:W-:-:S03]  /*1029a0*/  DFMA R236, R236, -R120, R246 ;  /* 0x80000078ecec722b */ /* 0x004fc600000000f6 */
[----:B------:R-:W2:Y:S01]  /*1029b0*/  LDL.64 R246, [R1+0x7ee8] ;  /* 0x007ee80001f67983 */ /* 0x000ea20000100a00 */
[----:B----4-:R-:W-:Y:S01]  /*1029c0*/  DFMA R36, R248, -R120, R250 ;  /* 0x80000078f824722b */ /* 0x010fe200000000fa */
[----:B------:R-:W-:Y:S01]  /*1029d0*/  IMAD.MOV.U32 R248, RZ, RZ, R96 ;  /* 0x000000fffff87224 */ /* 0x000fe200078e0060 */
[----:B------:R-:W-:Y:S01]  /*1029e0*/  MOV R250, R100 ;  /* 0x0000006400fa7202 */ /* 0x000fe20000000f00 */
[----:B------:R-:W-:Y:S01]  /*1029f0*/  IMAD.MOV.U32 R249, RZ, RZ, R97 ;  /* 0x000000fffff97224 */ /* 0x000fe200078e0061 */
[----:B------:R-:W4:Y:S01]  /*102a00*/  LDL.64 R120, [R1+0x7ef0] ;  /* 0x007ef00001787983 */ /* 0x000f220000100a00 */
[----:B------:R-:W-:-:S03]  /*102a10*/  IMAD.MOV.U32 R251, RZ, RZ, R101 ;  /* 0x000000fffffb7224 */ /* 0x000fc600078e0065 */
[----:B------:R-:W4:Y:S04]  /*102a20*/  LDL.LU.64 R96, [R1+0xac78] ;  /* 0x00ac780001607983 */ /* 0x000f280000300a00 */
[----:B------:R-:W4:Y:S04]  /*102a30*/  LDL.LU.64 R100, [R1+0xac70] ;  /* 0x00ac700001647983 */ /* 0x000f280000300a00 */
[----:B------:R0:W-:Y:S04]  /*102a40*/  STL.128 [R1+0x6f10], R184 ;  /* 0x006f10b801007387 */ /* 0x0001e80000100c00 */
[----:B0-----:R1:W5:Y:S04]  /*102a50*/  LDL.LU.128 R184, [R1+0xabe0] ;  /* 0x00abe00001b87983 */ /* 0x0013680000300c00 */
        /* <DEDUP_REMOVED lines=53> */
[----:B---3--:R1:W-:Y:S04]  /*102db0*/  STL.128 [R1+0x6f80], R20 ;  /* 0x006f801401007387 */ /* 0x0083e80000100c00 */
[----:B--2---:R1:W-:Y:S04]  /*102dc0*/  STL.128 [R1+0x6f60], R244 ;  /* 0x006f60f401007387 */ /* 0x0043e80000100c00 */
[----:B----4-:R1:W-:Y:S04]  /*102dd0*/  STL.128 [R1+0x6f50], R120 ;  /* 0x006f507801007387 */ /* 0x0103e80000100c00 */
[----:B------:R1:W-:Y:S04]  /*102de0*/  STL.128 [R1+0x6e70], R96 ;  /* 0x006e706001007387 */ /* 0x0003e80000100c00 */
[----:B------:R1:W-:Y:S01]  /*102df0*/  STL.128 [R1+0x6e60], R100 ;  /* 0x006e606401007387 */ /* 0x0003e20000100c00 */
[----:B------:R-:W-:Y:S05]  /*102e00*/  @P3 BRA `(.L_x_2399) ;  /* 0x0000001c00dc3947 */ /* 0x000fea0003800000 */
[----:B-----5:R0:W-:Y:S04]  /*102e10*/  STL.128 [R1+0xabc0], R176 ;  /* 0x00abc0b001007387 */ /* 0x0201e80000100c00 */
[----:B------:R1:W-:Y:S04]  /*102e20*/  STL.64 [R1+0xacc0], R4 ;  /* 0x00acc00401007387 */ /* 0x0003e80000100a00 */
[----:B------:R-:W-:Y:S04]  /*102e30*/  STL.64 [R1+0xad10], R188 ;  /* 0x00ad10bc01007387 */ /* 0x000fe80000100a00 */
[----:B------:R-:W-:Y:S01]  /*102e40*/  STL.64 [R1+0xad08], R190 ;  /* 0x00ad08be01007387 */ /* 0x000fe20000100a00 */
[----:B0-----:R-:W-:Y:S01]  /*102e50*/  IMAD.MOV.U32 R178, RZ, RZ, R2 ;  /* 0x000000ffffb27224 */ /* 0x001fe200078e0002 */
[----:B------:R-:W-:-:S02]  /*102e60*/  MOV R179, R3 ;  /* 0x0000000300b37202 */ /* 0x000fc40000000f00 */
[----:B-1----:R-:W2:Y:S04]  /*102e70*/  LDL.64 R4, [R1+0xa410] ;  /* 0x00a4100001047983 */ /* 0x002ea80000100a00 */
[----:B------:R-:W3:Y:S01]  /*102e80*/  LDL.64 R2, [R1+0x9850] ;  /* 0x0098500001027983 */ /* 0x000ee20000100a00 */
[----:B------:R-:W-:Y:S01]  /*102e90*/  UMOV UR4, 0x5ba3d27e ;  /* 0x5ba3d27e00047882 */ /* 0x000fe20000000000 */
[----:B------:R-:W-:Y:S02]  /*102ea0*/  UMOV UR5, 0x3fcf1800 ;  /* 0x3fcf180000057882 */ /* 0x000fe40000000000 */
[----:B------:R0:W-:Y:S04]  /*102eb0*/  STL.64 [R1+0xacf8], R222 ;  /* 0x00acf8de01007387 */ /* 0x0001e80000100a00 */
[----:B------:R1:W-:Y:S04]  /*102ec0*/  STL.64 [R1+0xaca0], R36 ;  /* 0x00aca02401007387 */ /* 0x0003e80000100a00 */
[----:B------:R4:W-:Y:S04]  /*102ed0*/  STL.64 [R1+0xad00], R220 ;  /* 0x00ad00dc01007387 */ /* 0x0009e80000100a00 */
[----:B0-----:R-:W2:Y:S04]  /*102ee0*/  LDL.64 R222, [R1+0xa3f0] ;  /* 0x00a3f00001de7983 */ /* 0x001ea80000100a00 */
[----:B-1----:R-:W2:Y:S04]  /*102ef0*/  LDL.LU.64 R36, [R1+0x8008] ;  /* 0x0080080001247983 */ /* 0x002ea80000300a00 */
[----:B------:R0:W-:Y:S04]  /*102f00*/  STL.64 [R1+0xac88], R234 ;  /* 0x00ac88ea01007387 */ /* 0x0001e80000100a00 */
[----:B----4-:R-:W4:Y:S04]  /*102f10*/  LDL.64 R220, [R1+0xa3e8] ;  /* 0x00a3e80001dc7983 */ /* 0x010f280000100a00 */
[----:B------:R1:W-:Y:S04]  /*102f20*/  STL.64 [R1+0xacb8], R6 ;  /* 0x00acb80601007387 */ /* 0x0003e80000100a00 */
[----:B0-----:R-:W4:Y:S04]  /*102f30*/  LDL.LU.64 R234, [R1+0x7fd0] ;  /* 0x007fd00001ea7983 */ /* 0x001f280000300a00 */
[----:B------:R0:W-:Y:S04]  /*102f40*/  STL.64 [R1+0xac78], R238 ;  /* 0x00ac78ee01007387 */ /* 0x0001e80000100a00 */
[----:B-1----:R-:W4:Y:S04]  /*102f50*/  LDL.64 R6, [R1+0xa418] ;  /* 0x00a4180001067983 */ /* 0x002f280000100a00 */
[----:B------:R1:W-:Y:S04]  /*102f60*/  STL.128 [R1+0xabe0], R184 ;  /* 0x00abe0b801007387 */ /* 0x0003e80000100c00 */
[----:B0-----:R-:W4:Y:S04]  /*102f70*/  LDL.LU.64 R238, [R1+0x7f90] ;  /* 0x007f900001ee7983 */ /* 0x001f280000300a00 */
[----:B------:R-:W-:Y:S04]  /*102f80*/  STL.64 [R1+0xacd8], R42 ;  /* 0x00acd82a01007387 */ /* 0x000fe80000100a00 */
[----:B------:R0:W-:Y:S04]  /*102f90*/  STL.64 [R1+0xacb0], R228 ;  /* 0x00acb0e401007387 */ /* 0x0001e80000100a00 */
[----:B-1----:R-:W4:Y:S04]  /*102fa0*/  LDL.LU.64 R186, [R1+0x7f48] ;  /* 0x007f480001ba7983 */ /* 0x002f280000300a00 */
[----:B------:R-:W4:Y:S04]  /*102fb0*/  LDL.LU.64 R184, [R1+0x7f40] ;  /* 0x007f400001b87983 */ /* 0x000f280000300a00 */
[----:B0-----:R-:W4:Y:S04]  /*102fc0*/  LDL.LU.64 R228, [R1+0x7fa8] ;  /* 0x007fa80001e47983 */ /* 0x001f280000300a00 */
        /* <DEDUP_REMOVED lines=8> */
[----:B------:R-:W4:Y:S04]  /*103050*/  LDL.64 R218, [R1+0xa438] ;  /* 0x00a4380001da7983 */ /* 0x000f280000100a00 */
[----:B------:R0:W-:Y:S04]  /*103060*/  STL.64 [R1+0xac68], R242 ;  /* 0x00ac68f201007387 */ /* 0x0001e80000100a00 */
[----:B------:R1:W-:Y:S04]  /*103070*/  STL.64 [R1+0xacf0], R216 ;  /* 0x00acf0d801007387 */ /* 0x0003e80000100a00 */
[----:B------:R1:W-:Y:S04]  /*103080*/  STL.64 [R1+0xaca8], R230 ;  /* 0x00aca8e601007387 */ /* 0x0003e80000100a00 */
[----:B0-----:R-:W4:Y:S04]  /*103090*/  LDL.LU.64 R242, [R1+0x7f60] ;  /* 0x007f600001f27983 */ /* 0x001f280000300a00 */
[----:B-1----:R-:W4:Y:S04]  /*1030a0*/  LDL.64 R216, [R1+0xa408] ;  /* 0x00a4080001d87983 */ /* 0x002f280000100a00 */
[----:B------:R0:W-:Y:S04]  /*1030b0*/  STL.64 [R1+0xac90], R232 ;  /* 0x00ac90e801007387 */ /* 0x0001e80000100a00 */
[----:B------:R-:W4:Y:S04]  /*1030c0*/  LDL.LU.64 R230, [R1+0x7fa0] ;  /* 0x007fa00001e67983 */ /* 0x000f280000300a00 */
[----:B------:R-:W4:Y:S04]  /*1030d0*/  LDL.LU.64 R176, [R1+0x7f10] ;  /* 0x007f100001b07983 */ /* 0x000f280000300a00 */
[----:B0-----:R-:W4:Y:S04]  /*1030e0*/  LDL.LU.64 R232, [R1+0x7fd8] ;  /* 0x007fd80001e87983 */ /* 0x001f280000300a00 */
[----:B------:R-:W-:Y:S04]  /*1030f0*/  STL.64 [R1+0xad20], R164 ;  /* 0x00ad20a401007387 */ /* 0x000fe80000100a00 */
[----:B------:R0:W-:Y:S04]  /*103100*/  STL.64 [R1+0xac80], R236 ;  /* 0x00ac80ec01007387 */ /* 0x0001e80000100a00 */
[----:B------:R1:W-:Y:S04]  /*103110*/  STL.64 [R1+0xacd0], R224 ;  /* 0x00acd0e001007387 */ /* 0x0003e80000100a00 */
[----:B------:R1:W-:Y:S04]  /*103120*/  STL.128 [R1+0xabd0], R180 ;  /* 0x00abd0b401007387 */ /* 0x0003e80000100c00 */
[----:B0-----:R-:W4:Y:S04]  /*103130*/  LDL.LU.64 R236, [R1+0x7f98] ;  /* 0x007f980001ec7983 */ /* 0x001f280000300a00 */
[----:B-1----:R-:W4:Y:S04]  /*103140*/  LDL.LU.64 R224, [R1+0x7f78] ;  /* 0x007f780001e07983 */ /* 0x002f280000300a00 */
[----:B------:R0:W-:Y:S04]  /*103150*/  STL.64 [R1+0xacc8], R226 ;  /* 0x00acc8e201007387 */ /* 0x0001e80000100a00 */
[----:B------:R-:W4:Y:S04]  /*103160*/  LDL.LU.64 R180, [R1+0x7f30] ;  /* 0x007f300001b47983 */ /* 0x000f280000300a00 */
[----:B------:R-:W4:Y:S04]  /*103170*/  LDL.LU.64 R182, [R1+0x7f38] ;  /* 0x007f380001b67983 */ /* 0x000f280000300a00 */
[----:B0-----:R-:W4:Y:S04]  /*103180*/  LDL.LU.64 R226, [R1+0x7f70] ;  /* 0x007f700001e27983 */ /* 0x001f280000300a00 */
[----:B------:R0:W-:Y:S04]  /*103190*/  STL.64 [R1+0xace0], R40 ;  /* 0x00ace02801007387 */ /* 0x0001e80000100a00 */
[----:B------:R1:W-:Y:S04]  /*1031a0*/  STL.64 [R1+0xac98], R38 ;  /* 0x00ac982601007387 */ /* 0x0003e80000100a00 */
[----:B------:R-:W4:Y:S04]  /*1031b0*/  LDL.64 R164, [R1+0xa428] ;  /* 0x00a4280001a47983 */ /* 0x000f280000100a00 */
[----:B0-----:R-:W4:Y:S04]  /*1031c0*/  LDL.LU.64 R40, [R1+0x7f58] ;  /* 0x007f580001287983 */ /* 0x001f280000300a00 */
[----:B-1----:R-:W4:Y:S04]  /*1031d0*/  LDL.LU.64 R38, [R1+0x8000] ;  /* 0x0080000001267983 */ /* 0x002f280000300a00 */
[----:B------:R0:W-:Y:S04]  /*1031e0*/  STL.64 [R1+0xad18], R166 ;  /* 0x00ad18a601007387 */ /* 0x0001e80000100a00 */
[----:B0-----:R-:W4:Y:S01]  /*1031f0*/  LDL.64 R166, [R1+0xa420] ;  /* 0x00a4200001a67983 */ /* 0x001f220000100a00 */
[----:B---3--:R-:W-:-:S08]  /*103200*/  DMUL R2, R2, UR4 ;  /* 0x0000000402027c28 */ /* 0x008fd00008000000 */
[-C--:B--2---:R-:W-:Y:S01]  /*103210*/  DFMA R98, R4, R2.reuse, R98 ;  /* 0x000000020462722b */ /* 0x084fe20000000062 */
[----:B------:R-:W2:Y:S01]  /*103220*/  LDL.64 R4, [R1+0xa3d8] ;  /* 0x00a3d80001047983 */ /* 0x000ea20000100a00 */
[----:B------:R-:W-:-:S03]  /*103230*/  DFMA R36, R222, R2, R36 ;  /* 0x00000002de24722b */ /* 0x000fc60000000024 */
[----:B------:R-:W3:Y:S01]  /*103240*/  LDL.64 R222, [R1+0xa398] ;  /* 0x00a3980001de7983 */ /* 0x000ee20000100a00 */
[----:B----4-:R-:W-:-:S03]  /*103250*/  DFMA R234, R220, R2, R234 ;  /* 0x00000002dcea722b */ /* 0x010fc600000000ea */
[----:B------:R-:W4:Y:S01]  /*103260*/  LDL.64 R220, [R1+0xa3a0] ;  /* 0x00a3a00001dc7983 */ /* 0x000f220000100a00 */
[----:B------:R-:W-:-:S03]  /*103270*/  DFMA R96, R6, R2, R96 ;  /* 0x000000020660722b */ /* 0x000fc60000000060 */
[----:B------:R-:W4:Y:S01]  /*103280*/  LDL.64 R6, [R1+0xa3e0] ;  /* 0x00a3e00001067983 */ /* 0x000f220000100a00 */
[----:B--2---:R-:W-:-:S03]  /*103290*/  DFMA R238, R4, R2, R238 ;  /* 0x0000000204ee722b */ /* 0x004fc600000000ee */
[----:B------:R-:W2:Y:S01]  /*1032a0*/  LDL.64 R4, [R1+0xa3b0] ;  /* 0x00a3b00001047983 */ /* 0x000ea20000100a00 */
[-C--:B---3--:R-:W-:Y:S02]  /*1032b0*/  DFMA R186, R222, R2.reuse, R186 ;  /* 0x00000002deba722b */ /* 0x088fe400000000ba */
[-C--:B------:R-:W-:Y:S01]  /*1032c0*/  DFMA R32, R188, R2.reuse, R32 ;  /* 0x00000002bc20722b */ /* 0x080fe20000000020 */
[----:B------:R-:W3:Y:S04]  /*1032d0*/  LDL.LU.64 R222, [R1+0xacf8] ;  /* 0x00acf80001de7983 */ /* 0x000ee80000300a00 */
[----:B------:R-:W-:Y:S01]  /*1032e0*/  STL.64 [R1+0x7f48], R186 ;  /* 0x007f48ba01007387 */ /* 0x000fe20000100a00 */
[-C--:B----4-:R-:W-:Y:S02]  /*1032f0*/  DFMA R184, R220, R2.reuse, R184 ;  /* 0x00000002dcb8722b */ /* 0x090fe400000000b8 */
[----:B------:R-:W-:-:S05]  /*103300*/  DFMA R228, R6, R2, R228 ;  /* 0x0000000206e4722b */ /* 0x000fca00000000e4 */
[----:B------:R0:W-:Y:S04]  /*103310*/  STL.128 [R1+0xabf0], R184 ;  /* 0x00abf0b801007387 */ /* 0x0001e80000100c00 */
[----:B------:R-:W4:Y:S01]  /*103320*/  LDL.64 R6, [R1+0xa3b8] ;  /* 0x00a3b80001067983 */ /* 0x000f220000100a00 */
[----:B--2---:R-:W-:-:S03]  /*103330*/  DFMA R42, R4, R2, R42 ;  /* 0x00000002042a722b */ /* 0x004fc6000000002a */
[----:B0-----:R-:W2:Y:S04]  /*103340*/  LDL.64 R186, [R1+0xa350] ;  /* 0x00a3500001ba7983 */ /* 0x001ea80000100a00 */
[----:B------:R-:W3:Y:S04]  /*103350*/  LDL.64 R4, [R1+0xa370] ;  /* 0x00a3700001047983 */ /* 0x000ee80000100a00 */
[----:B------:R0:W-:Y:S04]  /*103360*/  STL.64 [R1+0xac60], R32 ;  /* 0x00ac602001007387 */ /* 0x0001e80000100a00 */
[----:B------:R1:W-:Y:S01]  /*103370*/  STL.64 [R1+0x7f40], R184 ;  /* 0x007f40b801007387 */ /* 0x0003e20000100a00 */
[----:B------:R-:W-:-:S03]  /*103380*/  DFMA R190, R218, R2, R190 ;  /* 0x00000002dabe722b */ /* 0x000fc600000000be */
[----:B------:R-:W3:Y:S04]  /*103390*/  LDL.64 R218, [R1+0x9f00] ;  /* 0x009f000001da7983 */ /* 0x000ee80000100a00 */
[----:B0-----:R-:W3:Y:S04]  /*1033a0*/  LDL.64 R32, [R1+0x9ae8] ;  /* 0x009ae80001207983 */ /* 0x001ee80000100a00 */
[----:B-1----:R-:W3:Y:S01]  /*1033b0*/  LDL.64 R184, [R1+0xa348] ;  /* 0x00a3480001b87983 */ /* 0x002ee20000100a00 */
[----:B------:R-:W-:-:S03]  /*1033c0*/  DFMA R212, R216, R2, R212 ;  /* 0x00000002d8d4722b */ /* 0x000fc600000000d4 */
[----:B------:R-:W3:Y:S04]  /*1033d0*/  LDL.64 R216, [R1+0xa3d0] ;  /* 0x00a3d00001d87983 */ /* 0x000ee80000100a00 */
[----:B------:R-:W3:Y:S04]  /*1033e0*/  LDL.64 R188, [R1+0xa3f8] ;  /* 0x00a3f80001bc7983 */ /* 0x000ee80000100a00 */
[----:B------:R-:W-:Y:S01]  /*1033f0*/  STL.64 [R1+0x8008], R36 ;  /* 0x0080082401007387 */ /* 0x000fe20000100a00 */
[----:B----4-:R-:W-:-:S03]  /*103400*/  DFMA R240, R6, R2, R240 ;  /* 0x0000000206f0722b */ /* 0x010fc600000000f0 */
[----:B------:R-:W4:Y:S01]  /*103410*/  LDL.64 R6, [R1+0xa378] ;  /* 0x00a3780001067983 */ /* 0x000f220000100a00 */
[-C--:B------:R-:W-:Y:S02]  /*103420*/  DFMA R34, R164, R2.reuse, R34 ;  /* 0x00000002a422722b */ /* 0x080fe40000000022 */
[-C--:B------:R-:W-:Y:S01]  /*103430*/  DFMA R100, R166, R2.reuse, R100 ;  /* 0x00000002a664722b */ /* 0x080fe20000000064 */
[----:B------:R-:W-:Y:S04]  /*103440*/  STL.64 [R1+0x7fd0], R234 ;  /* 0x007fd0ea01007387 */ /* 0x000fe80000100a00 */
[----:B------:R-:W-:Y:S04]  /*103450*/  STL.64 [R1+0x7f90], R238 ;  /* 0x007f90ee01007387 */ /* 0x000fe80000100a00 */
[----:B------:R-:W4:Y:S01]  /*103460*/  LDL.LU.64 R220, [R1+0xad00] ;  /* 0x00ad000001dc7983 */ /* 0x000f220000300a00 */
[----:B--2---:R-:W-:-:S02]  /*103470*/  DFMA R120, R186, R2, R120 ;  /* 0x00000002ba78722b */ /* 0x004fc40000000078 */
[-C--:B---3--:R-:W-:Y:S01]  /*103480*/  DFMA R72, R4, R2.reuse, R72 ;  /* 0x000000020448722b */ /* 0x088fe20000000048 */
[----:B------:R-:W2:Y:S04]  /*103490*/  LDL.64 R186, [R1+0xa320] ;  /* 0x00a3200001ba7983 */ /* 0x000ea80000100a00 */
[----:B------:R-:W3:Y:S04]  /*1034a0*/  LDL.64 R4, [R1+0xa338] ;  /* 0x00a3380001047983 */ /* 0x000ee80000100a00 */
[----:B------:R0:W-:Y:S01]  /*1034b0*/  STL.64 [R1+0x7b50], R190 ;  /* 0x007b50be01007387 */ /* 0x0001e20000100a00 */
[----:B------:R-:W-:-:S03]  /*1034c0*/  DFMA R232, R218, R2, R232 ;  /* 0x00000002dae8722b */ /* 0x000fc600000000e8 */
[----:B------:R-:W-:Y:S01]  /*1034d0*/  STL.64 [R1+0x7f50], R42 ;  /* 0x007f502a01007387 */ /* 0x000fe20000100a00 */
[----:B------:R-:W-:-:S03]  /*1034e0*/  DFMA R102, R32, R2, R102 ;  /* 0x000000022066722b */ /* 0x000fc60000000066 */
[----:B------:R-:W-:Y:S01]  /*1034f0*/  STL.64 [R1+0x7fa8], R228 ;  /* 0x007fa8e401007387 */ /* 0x000fe20000100a00 */
[----:B------:R-:W-:-:S03]  /*103500*/  DFMA R242, R32, R2, R242 ;  /* 0x0000000220f2722b */ /* 0x000fc600000000f2 */
[----:B------:R-:W3:Y:S01]  /*103510*/  LDL.64 R32, [R1+0xa380] ;  /* 0x00a3800001207983 */ /* 0x000ee20000100a00 */
[----:B------:R-:W-:-:S03]  /*103520*/  DFMA R122, R184, R2, R122 ;  /* 0x00000002b87a722b */ /* 0x000fc6000000007a */
[----:B------:R-:W3:Y:S01]  /*103530*/  LDL.64 R184, [R1+0xa318] ;  /* 0x00a3180001b87983 */ /* 0x000ee20000100a00 */
[----:B------:R-:W-:-:S03]  /*103540*/  DFMA R230, R218, R2, R230 ;  /* 0x00000002dae6722b */ /* 0x000fc600000000e6 */
[----:B------:R-:W3:Y:S04]  /*103550*/  LDL.64 R218, [R1+0xa3c0] ;  /* 0x00a3c00001da7983 */ /* 0x000ee80000100a00 */
[----:B0-----:R-:W3:Y:S01]  /*103560*/  LDL.64 R190, [R1+0xa400] ;  /* 0x00a4000001be7983 */ /* 0x001ee20000100a00 */
[----:B----4-:R-:W-:-:S03]  /*103570*/  DFMA R178, R6, R2, R178 ;  /* 0x0000000206b2722b */ /* 0x010fc600000000b2 */
[----:B------:R-:W4:Y:S04]  /*103580*/  LDL.LU.64 R164, [R1+0xad20] ;  /* 0x00ad200001a47983 */ /* 0x000f280000300a00 */
[----:B------:R-:W4:Y:S01]  /*103590*/  LDL.64 R6, [R1+0xa340] ;  /* 0x00a3400001067983 */ /* 0x000f220000100a00 */
[-C--:B------:R-:W-:Y:S02]  /*1035a0*/  DFMA R236, R216, R2.reuse, R236 ;  /* 0x00000002d8ec722b */ /* 0x080fe400000000ec */
[-C--:B------:R-:W-:Y:S01]  /*1035b0*/  DFMA R38, R188, R2.reuse, R38 ;  /* 0x00000002bc26722b */ /* 0x080fe20000000026 */
[----:B------:R-:W4:Y:S01]  /*1035c0*/  LDL.LU.64 R166, [R1+0xad18] ;  /* 0x00ad180001a67983 */ /* 0x000f220000300a00 */
[-C--:B--2---:R-:W-:Y:S02]  /*1035d0*/  DFMA R20, R186, R2.reuse, R20 ;  /* 0x00000002ba14722b */ /* 0x084fe40000000014 */
[-C--:B---3--:R-:W-:Y:S01]  /*1035e0*/  DFMA R246, R4, R2.reuse, R246 ;  /* 0x0000000204f6722b */ /* 0x088fe200000000f6 */
[----:B------:R-:W2:Y:S04]  /*1035f0*/  LDL.64 R186, [R1+0xa298] ;  /* 0x00a2980001ba7983 */ /* 0x000ea80000100a00 */
[----:B------:R-:W3:Y:S04]  /*103600*/  LDL.64 R4, [R1+0xa300] ;  /* 0x00a3000001047983 */ /* 0x000ee80000100a00 */
[----:B------:R-:W-:Y:S04]  /*103610*/  STL.64 [R1+0x7f18], R178 ;  /* 0x007f18b201007387 */ /* 0x000fe80000100a00 */
[----:B------:R-:W3:Y:S01]  /*103620*/  LDL.64 R216, [R1+0xa390] ;  /* 0x00a3900001d87983 */ /* 0x000ee20000100a00 */
[----:B------:R-:W-:-:S03]  /*103630*/  DFMA R176, R32, R2, R176 ;  /* 0x0000000220b0722b */ /* 0x000fc600000000b0 */
[----:B------:R-:W-:Y:S01]  /*103640*/  STL.64 [R1+0x7f00], R72 ;  /* 0x007f004801007387 */ /* 0x000fe20000100a00 */
[----:B------:R-:W-:-:S03]  /*103650*/  DFMA R22, R184, R2, R22 ;  /* 0x00000002b816722b */ /* 0x000fc60000000016 */
[----:B------:R-:W-:Y:S04]  /*103660*/  STL.64 [R1+0x7ef8], R122 ;  /* 0x007ef87a01007387 */ /* 0x000fe80000100a00 */
[----:B------:R0:W-:Y:S04]  /*103670*/  STL.128 [R1+0xac10], R176 ;  /* 0x00ac10b001007387 */ /* 0x0001e80000100c00 */
[----:B------:R-:W3:Y:S01]  /*103680*/  LDL.64 R184, [R1+0xa290] ;  /* 0x00a2900001b87983 */ /* 0x000ee20000100a00 */
[----:B------:R-:W-:-:S03]  /*103690*/  DFMA R224, R218, R2, R224 ;  /* 0x00000002dae0722b */ /* 0x000fc600000000e0 */
[----:B------:R-:W3:Y:S01]  /*1036a0*/  LDL.64 R218, [R1+0xa388] ;  /* 0x00a3880001da7983 */ /* 0x000ee20000100a00 */
[----:B----4-:R-:W-:-:S03]  /*1036b0*/  DFMA R244, R6, R2, R244 ;  /* 0x0000000206f4722b */ /* 0x010fc600000000f4 */
[----:B------:R-:W-:Y:S04]  /*1036c0*/  STL.128 [R1+0xac40], R120 ;  /* 0x00ac407801007387 */ /* 0x000fe80000100c00 */
[----:B0-----:R-:W4:Y:S04]  /*1036d0*/  LDL.64 R178, [R1+0xa2f0] ;  /* 0x00a2f00001b27983 */ /* 0x001f280000100a00 */
[----:B------:R-:W4:Y:S01]  /*1036e0*/  LDL.64 R6, [R1+0xa308] ;  /* 0x00a3080001067983 */ /* 0x000f220000100a00 */
[----:B------:R-:W-:-:S03]  /*1036f0*/  DFMA R214, R190, R2, R214 ;  /* 0x00000002bed6722b */ /* 0x000fc600000000d6 */
[----:B------:R-:W4:Y:S04]  /*103700*/  LDL.64 R190, [R1+0xa3c8] ;  /* 0x00a3c80001be7983 */ /* 0x000f280000100a00 */
[----:B------:R-:W4:Y:S01]  /*103710*/  LDL.LU.64 R188, [R1+0xad10] ;  /* 0x00ad100001bc7983 */ /* 0x000f220000300a00 */
[-C--:B--2---:R-:W-:Y:S02]  /*103720*/  DFMA R114, R186, R2.reuse, R114 ;  /* 0x00000002ba72722b */ /* 0x084fe40000000072 */
[-C--:B---3--:R-:W-:Y:S01]  /*103730*/  DFMA R24, R4, R2.reuse, R24 ;  /* 0x000000020418722b */ /* 0x088fe20000000018 */
[----:B------:R-:W2:Y:S04]  /*103740*/  LDL.64 R186, [R1+0xa210] ;  /* 0x00a2100001ba7983 */ /* 0x000ea80000100a00 */
[----:B------:R-:W3:Y:S04]  /*103750*/  LDL.64 R4, [R1+0xa2b0] ;  /* 0x00a2b00001047983 */ /* 0x000ee80000100a00 */
[----:B------:R0:W-:Y:S01]  /*103760*/  STL.64 [R1+0x7f10], R176 ;  /* 0x007f10b001007387 */ /* 0x0001e20000100a00 */
[----:B------:R-:W-:-:S03]  /*103770*/  DFMA R180, R216, R2, R180 ;  /* 0x00000002d8b4722b */ /* 0x000fc600000000b4 */
[----:B------:R-:W-:Y:S04]  /*103780*/  STL.64 [R1+0x7ef0], R120 ;  /* 0x007ef07801007387 */ /* 0x000fe80000100a00 */
[----:B------:R-:W3:Y:S04]  /*103790*/  LDL.64 R32, [R1+0xa358] ;  /* 0x00a3580001207983 */ /* 0x000ee80000100a00 */
[----:B0-----:R-:W3:Y:S01]  /*1037a0*/  LDL.64 R176, [R1+0xa2e8] ;  /* 0x00a2e80001b07983 */ /* 0x001ee20000100a00 */
[----:B------:R-:W-:-:S03]  /*1037b0*/  DFMA R76, R184, R2, R76 ;  /* 0x00000002b84c722b */ /* 0x000fc6000000004c */
[----:B------:R-:W-:Y:S04]  /*1037c0*/  STL.64 [R1+0x7f78], R224 ;  /* 0x007f78e001007387 */ /* 0x000fe80000100a00 */
[----:B------:R-:W3:Y:S01]  /*1037d0*/  LDL.64 R184, [R1+0xa208] ;  /* 0x00a2080001b87983 */ /* 0x000ee20000100a00 */
[----:B------:R-:W-:-:S03]  /*1037e0*/  DFMA R182, R218, R2, R182 ;  /* 0x00000002dab6722b */ /* 0x000fc600000000b6 */
[----:B------:R-:W3:Y:S01]  /*1037f0*/  LDL.64 R122, [R1+0xa2e0] ;  /* 0x00a2e000017a7983 */ /* 0x000ee20000100a00 */
[-C--:B----4-:R-:W-:Y:S02]  /*103800*/  DFMA R88, R178, R2.reuse, R88 ;  /* 0x00000002b258722b */ /* 0x090fe40000000058 */
[-C--:B------:R-:W-:Y:S01]  /*103810*/  DFMA R94, R6, R2.reuse, R94 ;  /* 0x00000002065e722b */ /* 0x080fe2000000005e */
[----:B------:R-:W4:Y:S04]  /*103820*/  LDL.64 R178, [R1+0xa268] ;  /* 0x00a2680001b27983 */ /* 0x000f280000100a00 */
[----:B------:R-:W4:Y:S01]  /*103830*/  LDL.64 R6, [R1+0xa2b8] ;  /* 0x00a2b80001067983 */ /* 0x000f220000100a00 */
[-C--:B--2---:R-:W-:Y:S02]  /*103840*/  DFMA R56, R186, R2.reuse, R56 ;  /* 0x00000002ba38722b */ /* 0x084fe40000000038 */
[-C--:B---3--:R-:W-:Y:S01]  /*103850*/  DFMA R80, R4, R2.reuse, R80 ;  /* 0x000000020450722b */ /* 0x088fe20000000050 */
[----:B------:R-:W2:Y:S04]  /*103860*/  LDL.64 R186, [R1+0xa188] ;  /* 0x00a1880001ba7983 */ /* 0x000ea80000100a00 */
[----:B------:R-:W3:Y:S01]  /*103870*/  LDL.64 R4, [R1+0xa238] ;  /* 0x00a2380001047983 */ /* 0x000ee20000100a00 */
[----:B------:R-:W-:-:S03]  /*103880*/  DFMA R226, R190, R2, R226 ;  /* 0x00000002bee2722b */ /* 0x000fc600000000e2 */
[----:B------:R-:W3:Y:S04]  /*103890*/  LDL.64 R190, [R1+0xa3a8] ;  /* 0x00a3a80001be7983 */ /* 0x000ee80000100a00 */
[----:B------:R-:W-:Y:S04]  /*1038a0*/  STL.64 [R1+0x7f30], R180 ;  /* 0x007f30b401007387 */ /* 0x000fe80000100a00 */
[----:B------:R0:W-:Y:S01]  /*1038b0*/  STL.128 [R1+0xac00], R180 ;  /* 0x00ac00b401007387 */ /* 0x0001e20000100c00 */
[----:B------:R-:W-:-:S03]  /*1038c0*/  DFMA R90, R176, R2, R90 ;  /* 0x00000002b05a722b */ /* 0x000fc6000000005a */
[----:B------:R-:W3:Y:S01]  /*1038d0*/  LDL.64 R176, [R1+0xa260] ;  /* 0x00a2600001b07983 */ /* 0x000ee20000100a00 */
[----:B------:R-:W-:-:S03]  /*1038e0*/  DFMA R58, R184, R2, R58 ;  /* 0x00000002b83a722b */ /* 0x000fc6000000003a */
[----:B------:R-:W3:Y:S04]  /*1038f0*/  LDL.LU.64 R218, [R1+0xace8] ;  /* 0x00ace80001da7983 */ /* 0x000ee80000300a00 */
[----:B------:R-:W3:Y:S04]  /*103900*/  LDL.64 R184, [R1+0xa180] ;  /* 0x00a1800001b87983 */ /* 0x000ee80000100a00 */
[----:B0-----:R-:W3:Y:S01]  /*103910*/  LDL.64 R180, [R1+0xa368] ;  /* 0x00a3680001b47983 */ /* 0x001ee20000100a00 */
[----:B----4-:R-:W-:-:S03]  /*103920*/  DFMA R70, R178, R2, R70 ;  /* 0x00000002b246722b */ /* 0x010fc60000000046 */
[----:B------:R-:W4:Y:S01]  /*103930*/  LDL.LU.64 R216, [R1+0xacf0] ;  /* 0x00acf00001d87983 */ /* 0x000f220000300a00 */
[----:B------:R-:W-:-:S03]  /*103940*/  DFMA R110, R6, R2, R110 ;  /* 0x00000002066e722b */ /* 0x000fc6000000006e */
[----:B------:R-:W4:Y:S04]  /*103950*/  LDL.64 R178, [R1+0xa1e0] ;  /* 0x00a1e00001b27983 */ /* 0x000f280000100a00 */
[----:B------:R-:W4:Y:S04]  /*103960*/  LDL.64 R6, [R1+0xa240] ;  /* 0x00a2400001067983 */ /* 0x000f280000100a00 */
[----:B------:R-:W4:Y:S01]  /*103970*/  LDL.64 R120, [R1+0xa2d8] ;  /* 0x00a2d80001787983 */ /* 0x000f220000100a00 */
[----:B--2---:R-:W-:-:S03]  /*103980*/  DFMA R46, R186, R2, R46 ;  /* 0x00000002ba2e722b */ /* 0x004fc6000000002e */
[----:B------:R-:W2:Y:S01]  /*103990*/  LDL.64 R186, [R1+0xa100] ;  /* 0x00a1000001ba7983 */ /* 0x000ea20000100a00 */
[----:B---3--:R-:W-:-:S03]  /*1039a0*/  DFMA R130, R4, R2, R130 ;  /* 0x000000020482722b */ /* 0x008fc60000000082 */
[----:B------:R-:W3:Y:S01]  /*1039b0*/  LDL.64 R4, [R1+0xa1f0] ;  /* 0x00a1f00001047983 */ /* 0x000ee20000100a00 */
[----:B------:R-:W-:-:S03]  /*1039c0*/  DFMA R40, R190, R2, R40 ;  /* 0x00000002be28722b */ /* 0x000fc60000000028 */
[----:B------:R-:W-:Y:S01]  /*1039d0*/  STL.64 [R1+0x7f70], R226 ;  /* 0x007f70e201007387 */ /* 0x000fe20000100a00 */
[----:B------:R-:W-:-:S03]  /*1039e0*/  DFMA R104, R122, R2, R104 ;  /* 0x000000027a68722b */ /* 0x000fc60000000068 */
[----:B------:R-:W3:Y:S04]  /*1039f0*/  LDL.LU.64 R190, [R1+0xad08] ;  /* 0x00ad080001be7983 */ /* 0x000ee80000300a00 */
[----:B------:R-:W-:Y:S01]  /*103a00*/  STL.64 [R1+0x7f58], R40 ;  /* 0x007f582801007387 */ /* 0x000fe20000100a00 */
[----:B------:R-:W-:-:S03]  /*103a10*/  DFMA R124, R176, R2, R124 ;  /* 0x00000002b07c722b */ /* 0x000fc6000000007c */
[----:B------:R-:W3:Y:S04]  /*103a20*/  LDL.64 R176, [R1+0xa1d8] ;  /* 0x00a1d80001b07983 */ /* 0x000ee80000100a00 */
[----:B------:R-:W3:Y:S01]  /*103a30*/  LDL.64 R122, [R1+0xa258] ;  /* 0x00a25800017a7983 */ /* 0x000ee20000100a00 */
[-C--:B------:R-:W-:Y:S02]  /*103a40*/  DFMA R74, R180, R2.reuse, R74 ;  /* 0x00000002b44a722b */ /* 0x080fe4000000004a */
[-C--:B------:R-:W-:Y:S01]  /*103a50*/  DFMA R148, R184, R2.reuse, R148 ;  /* 0x00000002b894722b */ /* 0x080fe20000000094 */
[----:B------:R-:W-:Y:S04]  /*103a60*/  STL.64 [R1+0x7f38], R182 ;  /* 0x007f38b601007387 */ /* 0x000fe80000100a00 */
[----:B------:R0:W-:Y:S01]  /*103a70*/  STL.128 [R1+0xac30], R72 ;  /* 0x00ac304801007387 */ /* 0x0001e20000100c00 */
[----:B----4-:R-:W-:-:S03]  /*103a80*/  DFMA R140, R178, R2, R140 ;  /* 0x00000002b28c722b */ /* 0x010fc6000000008c */
[----:B------:R-:W4:Y:S01]  /*103a90*/  LDL.64 R178, [R1+0xa158] ;  /* 0x00a1580001b27983 */ /* 0x000f220000100a00 */
[----:B------:R-:W-:-:S03]  /*103aa0*/  DFMA R128, R6, R2, R128 ;  /* 0x000000020680722b */ /* 0x000fc60000000080 */
[----:B------:R-:W4:Y:S04]  /*103ab0*/  LDL.64 R184, [R1+0xa0f8] ;  /* 0x00a0f80001b87983 */ /* 0x000f280000100a00 */
[----:B------:R-:W4:Y:S04]  /*103ac0*/  LDL.64 R6, [R1+0xa1f8] ;  /* 0x00a1f80001067983 */ /* 0x000f280000100a00 */
[----:B0-----:R-:W4:Y:S01]  /*103ad0*/  LDL.64 R72, [R1+0xa2c8] ;  /* 0x00a2c80001487983 */ /* 0x001f220000100a00 */
[-C--:B--2---:R-:W-:Y:S02]  /*103ae0*/  DFMA R156, R186, R2.reuse, R156 ;  /* 0x00000002ba9c722b */ /* 0x084fe4000000009c */
[-C--:B---3--:R-:W-:Y:S01]  /*103af0*/  DFMA R52, R4, R2.reuse, R52 ;  /* 0x000000020434722b */ /* 0x088fe20000000034 */
[----:B------:R-:W-:Y:S01]  /*103b00*/  MOV R186, R40 ;  /* 0x0000002800ba7202 */ /* 0x000fe20000000f00 */
[----:B------:R-:W-:Y:S01]  /*103b10*/  IMAD.MOV.U32 R187, RZ, RZ, R41 ;  /* 0x000000ffffbb7224 */ /* 0x000fe200078e0029 */
[----:B------:R-:W2:Y:S04]  /*103b20*/  LDL.64 R4, [R1+0xa1a0] ;  /* 0x00a1a00001047983 */ /* 0x000ea80000100a00 */
[----:B------:R-:W3:Y:S04]  /*103b30*/  LDL.64 R40, [R1+0xa088] ;  /* 0x00a0880001287983 */ /* 0x000ee80000100a00 */
[----:B------:R0:W-:Y:S04]  /*103b40*/  STL.64 [R1+0x7f08], R74 ;  /* 0x007f084a01007387 */ /* 0x0001e80000100a00 */
[----:B------:R-:W3:Y:S01]  /*103b50*/  LDL.64 R182, [R1+0xa360] ;  /* 0x00a3600001b67983 */ /* 0x000ee20000100a00 */
[----:B------:R-:W-:-:S03]  /*103b60*/  DFMA R142, R176, R2, R142 ;  /* 0x00000002b08e722b */ /* 0x000fc6000000008e */
[----:B------:R-:W3:Y:S04]  /*103b70*/  LDL.64 R176, [R1+0xa150] ;  /* 0x00a1500001b07983 */ /* 0x000ee80000100a00 */
[----:B0-----:R-:W3:Y:S01]  /*103b80*/  LDL.64 R74, [R1+0xa2d0] ;  /* 0x00a2d000014a7983 */ /* 0x001ee20000100a00 */
[-C--:B------:R-:W-:Y:S02]  /*103b90*/  DFMA R106, R120, R2.reuse, R106 ;  /* 0x00000002786a722b */ /* 0x080fe4000000006a */
[-C--:B------:R-:W-:Y:S01]  /*103ba0*/  DFMA R126, R122, R2.reuse, R126 ;  /* 0x000000027a7e722b */ /* 0x080fe2000000007e */
[----:B------:R0:W-:Y:S04]  /*103bb0*/  STL.64 [R1+0x7fa0], R230 ;  /* 0x007fa0e601007387 */ /* 0x0001e80000100a00 */
[----:B------:R-:W3:Y:S04]  /*103bc0*/  LDL.64 R120, [R1+0xa250] ;  /* 0x00a2500001787983 */ /* 0x000ee80000100a00 */
[----:B------:R-:W3:Y:S01]  /*103bd0*/  LDL.64 R122, [R1+0xa1d0] ;  /* 0x00a1d000017a7983 */ /* 0x000ee20000100a00 */
[----:B----4-:R-:W-:-:S03]  /*103be0*/  DFMA R174, R178, R2, R174 ;  /* 0x00000002b2ae722b */ /* 0x010fc600000000ae */
[----:B------:R-:W4:Y:S01]  /*103bf0*/  LDL.64 R178, [R1+0xa0d0] ;  /* 0x00a0d00001b27983 */ /* 0x000f220000100a00 */
[-C--:B------:R-:W-:Y:S01]  /*103c00*/  DFMA R158, R184, R2.reuse, R158 ;  /* 0x00000002b89e722b */ /* 0x080fe2000000009e */
[----:B------:R-:W-:Y:S01]  /*103c10*/  IMAD.MOV.U32 R184, RZ, RZ, R42 ;  /* 0x000000ffffb87224 */ /* 0x000fe200078e002a */
[-C--:B------:R-:W-:Y:S01]  /*103c20*/  DFMA R210, R32, R2.reuse, R210 ;  /* 0x0000000220d2722b */ /* 0x080fe200000000d2 */
[----:B------:R-:W-:Y:S01]  /*103c30*/  IMAD.MOV.U32 R185, RZ, RZ, R43 ;  /* 0x000000ffffb97224 */ /* 0x000fe200078e002b */
[-C--:B------:R-:W-:Y:S01]  /*103c40*/  DFMA R138, R6, R2.reuse, R138 ;  /* 0x00000002068a722b */ /* 0x080fe2000000008a */
[----:B------:R-:W4:Y:S01]  /*103c50*/  LDL.64 R42, [R1+0xa080] ;  /* 0x00a08000012a7983 */ /* 0x000f220000100a00 */
[----:B------:R-:W-:-:S03]  /*103c60*/  DFMA R86, R72, R2, R86 ;  /* 0x000000024856722b */ /* 0x000fc60000000056 */
[----:B------:R-:W4:Y:S04]  /*103c70*/  LDL.64 R72, [R1+0xa280] ;  /* 0x00a2800001487983 */ /* 0x000f280000100a00 */
[----:B------:R-:W4:Y:S04]  /*103c80*/  LDL.64 R6, [R1+0xa1a8] ;  /* 0x00a1a80001067983 */ /* 0x000f280000100a00 */
[----:B------:R-:W-:Y:S04]  /*103c90*/  STL.64 [R1+0x7ee8], R246 ;  /* 0x007ee8f601007387 */ /* 0x000fe80000100a00 */
[----:B------:R1:W-:Y:S04]  /*103ca0*/  STL.128 [R1+0xac50], R244 ;  /* 0x00ac50f401007387 */ /* 0x0003e80000100c00 */
[----:B------:R-:W4:Y:S04]  /*103cb0*/  LDL.64 R32, [R1+0xa328] ;  /* 0x00a3280001207983 */ /* 0x000f280000100a00 */
[----:B------:R1:W-:Y:S04]  /*103cc0*/  STL.64 [R1+0x7ee0], R244 ;  /* 0x007ee0f401007387 */ /* 0x0003e80000100a00 */
[----:B------:R-:W-:Y:S04]  /*103cd0*/  STL.64 [R1+0x8000], R38 ;  /* 0x0080002601007387 */ /* 0x000fe80000100a00 */
[----:B------:R-:W4:Y:S01]  /*103ce0*/  LDL.64 R180, [R1+0xa330] ;  /* 0x00a3300001b47983 */ /* 0x000f220000100a00 */
[----:B--2---:R-:W-:-:S03]  /*103cf0*/  DFMA R12, R4, R2, R12 ;  /* 0x00000002040c722b */ /* 0x004fc6000000000c */
[----:B------:R-:W2:Y:S01]  /*103d00*/  LDL.64 R4, [R1+0xa128] ;  /* 0x00a1280001047983 */ /* 0x000ea20000100a00 */
[----:B---3--:R-:W-:-:S03]  /*103d10*/  DFMA R218, R40, R2, R218 ;  /* 0x0000000228da722b */ /* 0x008fc600000000da */
[----:B------:R-:W3:Y:S01]  /*103d20*/  LDL.LU.64 R40, [R1+0xace0] ;  /* 0x00ace00001287983 */ /* 0x000ee20000300a00 */
[----:B------:R-:W-:-:S03]  /*103d30*/  DFMA R28, R176, R2, R28 ;  /* 0x00000002b01c722b */ /* 0x000fc6000000001c */
[----:B------:R-:W3:Y:S01]  /*103d40*/  LDL.64 R176, [R1+0xa0c8] ;  /* 0x00a0c80001b07983 */ /* 0x000ee20000100a00 */
[----:B------:R-:W-:-:S03]  /*103d50*/  DFMA R84, R74, R2, R84 ;  /* 0x000000024a54722b */ /* 0x000fc60000000054 */
[----:B------:R-:W3:Y:S01]  /*103d60*/  LDL.64 R74, [R1+0xa248] ;  /* 0x00a24800014a7983 */ /* 0x000ee20000100a00 */
[-C--:B----4-:R-:W-:Y:S01]  /*103d70*/  DFMA R8, R178, R2.reuse, R8 ;  /* 0x00000002b208722b */ /* 0x090fe20000000008 */
[----:B------:R-:W-:Y:S01]  /*103d80*/  IMAD.MOV.U32 R178, RZ, RZ, R224 ;  /* 0x000000ffffb27224 */ /* 0x000fe200078e00e0 */
[----:B------:R-:W-:Y:S02]  /*103d90*/  MOV R179, R225 ;  /* 0x000000e100b37202 */ /* 0x000fe40000000f00 */
[----:B------:R-:W4:Y:S01]  /*103da0*/  LDL.64 R224, [R1+0xa078] ;  /* 0x00a0780001e07983 */ /* 0x000f220000100a00 */
[----:B------:R-:W-:-:S03]  /*103db0*/  DFMA R116, R72, R2, R116 ;  /* 0x000000024874722b */ /* 0x000fc60000000074 */
[----:B------:R-:W4:Y:S01]  /*103dc0*/  LDL.64 R72, [R1+0xa230] ;  /* 0x00a2300001487983 */ /* 0x000f220000100a00 */
[----:B------:R-:W-:-:S03]  /*103dd0*/  DFMA R206, R6, R2, R206 ;  /* 0x0000000206ce722b */ /* 0x000fc600000000ce */
[----:B------:R-:W4:Y:S01]  /*103de0*/  LDL.64 R6, [R1+0xa130] ;  /* 0x00a1300001067983 */ /* 0x000f220000100a00 */
[----:B--2---:R-:W-:-:S03]  /*103df0*/  DFMA R198, R4, R2, R198 ;  /* 0x0000000204c6722b */ /* 0x004fc600000000c6 */
[----:B------:R-:W2:Y:S01]  /*103e00*/  LDL.64 R4, [R1+0xa0e0] ;  /* 0x00a0e00001047983 */ /* 0x000ea20000100a00 */
[----:B---3--:R-:W-:-:S03]  /*103e10*/  DFMA R40, R42, R2, R40 ;  /* 0x000000022a28722b */ /* 0x008fc60000000028 */
[----:B------:R-:W3:Y:S01]  /*103e20*/  LDL.LU.64 R42, [R1+0xacd8] ;  /* 0x00acd800012a7983 */ /* 0x000ee20000300a00 */
[-C--:B------:R-:W-:Y:S01]  /*103e30*/  DFMA R10, R176, R2.reuse, R10 ;  /* 0x00000002b00a722b */ /* 0x080fe2000000000a */
[----:B------:R-:W-:Y:S01]  /*103e40*/  MOV R176, R226 ;  /* 0x000000e200b07202 */ /* 0x000fe20000000f00 */
[----:B------:R-:W-:Y:S01]  /*103e50*/  IMAD.MOV.U32 R177, RZ, RZ, R227 ;  /* 0x000000ffffb17224 */ /* 0x000fe200078e00e3 */
[-C--:B------:R-:W-:Y:S01]  /*103e60*/  DFMA R66, R74, R2.reuse, R66 ;  /* 0x000000024a42722b */ /* 0x080fe20000000042 */
[----:B------:R-:W3:Y:S04]  /*103e70*/  LDL.64 R226, [R1+0xa070] ;  /* 0x00a0700001e27983 */ /* 0x000ee80000100a00 */
[----:B------:R-:W3:Y:S01]  /*103e80*/  LDL.64 R74, [R1+0xa1c0] ;  /* 0x00a1c000014a7983 */ /* 0x000ee20000100a00 */
[----:B----4-:R-:W-:-:S03]  /*103e90*/  DFMA R60, R72, R2, R60 ;  /* 0x00000002483c722b */ /* 0x010fc6000000003c */
[----:B------:R-:W4:Y:S01]  /*103ea0*/  LDL.64 R72, [R1+0xa1b8] ;  /* 0x00a1b80001487983 */ /* 0x000f220000100a00 */
[----:B------:R-:W-:-:S03]  /*103eb0*/  DFMA R196, R6, R2, R196 ;  /* 0x0000000206c4722b */ /* 0x000fc600000000c4 */
[----:B------:R-:W4:Y:S01]  /*103ec0*/  LDL.64 R6, [R1+0xa0e8] ;  /* 0x00a0e80001067983 */ /* 0x000f220000100a00 */
[----:B--2---:R-:W-:-:S03]  /*103ed0*/  DFMA R160, R4, R2, R160 ;  /* 0x0000000204a0722b */ /* 0x004fc600000000a0 */
[----:B------:R-:W2:Y:S01]  /*103ee0*/  LDL.64 R4, [R1+0xa090] ;  /* 0x00a0900001047983 */ /* 0x000ea20000100a00 */
[----:B---3--:R-:W-:-:S03]  /*103ef0*/  DFMA R42, R224, R2, R42 ;  /* 0x00000002e02a722b */ /* 0x008fc6000000002a */
[----:B------:R-:W3:Y:S01]  /*103f00*/  LDL.LU.64 R224, [R1+0xacd0] ;  /* 0x00acd00001e07983 */ /* 0x000ee20000300a00 */
        /* <DEDUP_REMOVED lines=9> */
[----:B------:R-:W2:Y:S01]  /*103fa0*/  LDL.LU.64 R226, [R1+0xacc8] ;  /* 0x00acc80001e27983 */ /* 0x000ea20000300a00 */
[----:B------:R-:W-:-:S03]  /*103fb0*/  DFMA R170, R74, R2, R170 ;  /* 0x000000024aaa722b */ /* 0x000fc600000000aa */
[----:B------:R-:W3:Y:S01]  /*103fc0*/  LDL.64 R74, [R1+0xa0b0] ;  /* 0x00a0b000014a7983 */ /* 0x000ee20000100a00 */
[----:B----4-:R-:W-:-:S03]  /*103fd0*/  DFMA R200, R72, R2, R200 ;  /* 0x0000000248c8722b */ /* 0x010fc600000000c8 */
[----:B------:R-:W4:Y:S01]  /*103fe0*/  LDL.64 R72, [R1+0xa120] ;  /* 0x00a1200001487983 */ /* 0x000f220000100a00 */
[----:B------:R-:W-:-:S03]  /*103ff0*/  DFMA R222, R6, R2, R222 ;  /* 0x0000000206de722b */ /* 0x000fc600000000de */
[----:B------:R-:W4:Y:S01]  /*104000*/  LDL.64 R6, [R1+0xa060] ;  /* 0x00a0600001067983 */ /* 0x000f220000100a00 */
[----:B--2---:R-:W-:-:S03]  /*104010*/  DFMA R226, R4, R2, R226 ;  /* 0x0000000204e2722b */ /* 0x004fc600000000e2 */
[----:B------:R-:W2:Y:S01]  /*104020*/  LDL.LU.64 R4, [R1+0xacc0] ;  /* 0x00acc00001047983 */ /* 0x000ea20000300a00 */
[-C--:B---3--:R-:W-:Y:S01]  /*104030*/  DFMA R188, R74, R2.reuse, R188 ;  /* 0x000000024abc722b */ /* 0x088fe200000000bc */
[----:B------:R-:W-:Y:S02]  /*104040*/  IMAD.MOV.U32 R74, RZ, RZ, R228 ;  /* 0x000000ffff4a7224 */ /* 0x000fe400078e00e4 */
[----:B------:R-:W-:Y:S02]  /*104050*/  IMAD.MOV.U32 R75, RZ, RZ, R229 ;  /* 0x000000ffff4b7224 */ /* 0x000fe400078e00e5 */
[----:B------:R-:W3:Y:S01]  /*104060*/  LDL.64 R228, [R1+0xa058] ;  /* 0x00a0580001e47983 */ /* 0x000ee20000100a00 */
[----:B----4-:R-:W-:-:S03]  /*104070*/  DFMA R152, R72, R2, R152 ;  /* 0x000000024898722b */ /* 0x010fc60000000098 */
[----:B------:R-:W4:Y:S01]  /*104080*/  LDL.64 R72, [R1+0xa0a8] ;  /* 0x00a0a80001487983 */ /* 0x000f220000100a00 */
[----:B--2---:R-:W-:-:S03]  /*104090*/  DFMA R4, R6, R2, R4 ;  /* 0x000000020604722b */ /* 0x004fc60000000004 */
[----:B------:R-:W3:Y:S01]  /*1040a0*/  LDL.LU.64 R6, [R1+0xacb8] ;  /* 0x00acb80001067983 */ /* 0x000ee20000300a00 */
[-C--:B----4-:R-:W-:Y:S01]  /*1040b0*/  DFMA R190, R72, R2.reuse, R190 ;  /* 0x0000000248be722b */ /* 0x090fe200000000be */
[----:B------:R-:W-:Y:S01]  /*1040c0*/  IMAD.MOV.U32 R72, RZ, RZ, R230 ;  /* 0x000000ffff487224 */ /* 0x000fe200078e00e6 */
[----:B------:R-:W-:Y:S02]  /*1040d0*/  MOV R73, R231 ;  /* 0x000000e700497202 */ /* 0x000fe40000000f00 */
[----:B0-----:R-:W2:Y:S01]  /*1040e0*/  LDL.64 R230, [R1+0xa050] ;  /* 0x00a0500001e67983 */ /* 0x001ea20000100a00 */
[----:B---3--:R-:W-:-:S03]  /*1040f0*/  DFMA R6, R228, R2, R6 ;  /* 0x00000002e406722b */ /* 0x008fc60000000006 */
[----:B------:R-:W2:Y:S01]  /*104100*/  LDL.LU.64 R228, [R1+0xacb0] ;  /* 0x00acb00001e47983 */ /* 0x000ea20000300a00 */
[-C--:B------:R-:W-:Y:S01]  /*104110*/  DFMA R208, R182, R2.reuse, R208 ;  /* 0x00000002b6d0722b */ /* 0x080fe200000000d0 */
[----:B-1----:R-:W-:Y:S01]  /*104120*/  MOV R246, R36 ;  /* 0x0000002400f67202 */ /* 0x002fe20000000f00 */
[-C--:B------:R-:W-:Y:S01]  /*104130*/  DFMA R64, R120, R2.reuse, R64 ;  /* 0x000000027840722b */ /* 0x080fe20000000040 */
[----:B------:R-:W-:Y:S01]  /*104140*/  IMAD.MOV.U32 R247, RZ, RZ, R37 ;  /* 0x000000fffff77224 */ /* 0x000fe200078e0025 */
[-C--:B------:R-:W-:Y:S01]  /*104150*/  DFMA R48, R122, R2.reuse, R48 ;  /* 0x000000027a30722b */ /* 0x080fe20000000030 */
[----:B------:R-:W3:Y:S04]  /*104160*/  LDL.64 R120, [R1+0xa1c8] ;  /* 0x00a1c80001787983 */ /* 0x000ee80000100a00 */
[----:B------:R0:W-:Y:S04]  /*104170*/  STL.128 [R1+0xac20], R208 ;  /* 0x00ac20d001007387 */ /* 0x0001e80000100c00 */
[----:B------:R-:W4:Y:S04]  /*104180*/  LDL.64 R122, [R1+0xa148] ;  /* 0x00a14800017a7983 */ /* 0x000f280000100a00 */
[----:B------:R-:W4:Y:S01]  /*104190*/  LDL.64 R36, [R1+0xa048] ;  /* 0x00a0480001247983 */ /* 0x000f220000100a00 */
[----:B------:R-:W-:Y:S01]  /*1041a0*/  DFMA R250, R32, R2, R250 ;  /* 0x0000000220fa722b */ /* 0x000fe200000000fa */
[----:B------:R-:W-:-:S02]  /*1041b0*/  IMAD.MOV.U32 R244, RZ, RZ, R38 ;  /* 0x000000fffff47224 */ /* 0x000fc400078e0026 */
[----:B------:R-:W4:Y:S04]  /*1041c0*/  LDL.64 R182, [R1+0xa310] ;  /* 0x00a3100001b67983 */ /* 0x000f280000100a00 */
[----:B0-----:R-:W4:Y:S01]  /*1041d0*/  LDL.64 R210, [R1+0xa2a8] ;  /* 0x00a2a80001d27983 */ /* 0x001f220000100a00 */
[----:B------:R-:W-:-:S03]  /*1041e0*/  IMAD.MOV.U32 R245, RZ, RZ, R39 ;  /* 0x000000fffff57224 */ /* 0x000fc600078e0027 */
[----:B------:R-:W4:Y:S04]  /*1041f0*/  LDL.64 R208, [R1+0xa2a0] ;  /* 0x00a2a00001d07983 */ /* 0x000f280000100a00 */
[----:B------:R-:W4:Y:S04]  /*104200*/  LDL.64 R32, [R1+0xa2c0] ;  /* 0x00a2c00001207983 */ /* 0x000f280000100a00 */
[----:B------:R-:W4:Y:S01]  /*104210*/  LDL.64 R38, [R1+0xa040] ;  /* 0x00a0400001267983 */ /* 0x000f220000100a00 */
[----:B--2---:R-:W-:-:S03]  /*104220*/  DFMA R228, R230, R2, R228 ;  /* 0x00000002e6e4722b */ /* 0x004fc600000000e4 */
[----:B------:R-:W2:Y:S01]  /*104230*/  LDL.LU.64 R230, [R1+0xaca8] ;  /* 0x00aca80001e67983 */ /* 0x000ea20000300a00 */
[----:B---3--:R-:W-:-:S03]  /*104240*/  DFMA R50, R120, R2, R50 ;  /* 0x000000027832722b */ /* 0x008fc60000000032 */
[----:B------:R-:W3:Y:S01]  /*104250*/  LDL.64 R120, [R1+0xa140] ;  /* 0x00a1400001787983 */ /* 0x000ee20000100a00 */
[----:B----4-:R-:W-:-:S03]  /*104260*/  DFMA R30, R122, R2, R30 ;  /* 0x000000027a1e722b */ /* 0x010fc6000000001e */
[----:B------:R-:W4:Y:S01]  /*104270*/  LDL.64 R122, [R1+0xa0c0] ;  /* 0x00a0c000017a7983 */ /* 0x000f220000100a00 */
[----:B------:R-:W-:-:S03]  /*104280*/  DFMA R82, R210, R2, R82 ;  /* 0x00000002d252722b */ /* 0x000fc60000000052 */
[----:B------:R-:W4:Y:S01]  /*104290*/  LDL.64 R210, [R1+0xa220] ;  /* 0x00a2200001d27983 */ /* 0x000f220000100a00 */
[----:B--2---:R-:W-:-:S03]  /*1042a0*/  DFMA R230, R36, R2, R230 ;  /* 0x0000000224e6722b */ /* 0x004fc600000000e6 */
[----:B------:R-:W2:Y:S01]  /*1042b0*/  LDL.LU.64 R36, [R1+0xaca0] ;  /* 0x00aca00001247983 */ /* 0x000ea20000300a00 */
[-C--:B------:R-:W-:Y:S02]  /*1042c0*/  DFMA R248, R180, R2.reuse, R248 ;  /* 0x00000002b4f8722b */ /* 0x080fe400000000f8 */
[-C--:B------:R-:W-:Y:S01]  /*1042d0*/  DFMA R92, R182, R2.reuse, R92 ;  /* 0x00000002b65c722b */ /* 0x080fe2000000005c */
[----:B------:R0:W-:Y:S01]  /*1042e0*/  STL.64 [R1+0x7fd8], R232 ;  /* 0x007fd8e801007387 */ /* 0x0001e20000100a00 */
[-C--:B------:R-:W-:Y:S02]  /*1042f0*/  DFMA R112, R208, R2.reuse, R112 ;  /* 0x00000002d070722b */ /* 0x080fe40000000070 */
[-C--:B---3--:R-:W-:Y:S01]  /*104300*/  DFMA R168, R120, R2.reuse, R168 ;  /* 0x0000000278a8722b */ /* 0x088fe200000000a8 */
[----:B------:R-:W3:Y:S01]  /*104310*/  LDL.64 R180, [R1+0xa2f8] ;  /* 0x00a2f80001b47983 */ /* 0x000ee20000100a00 */
[-C--:B------:R-:W-:Y:S02]  /*104320*/  DFMA R108, R32, R2.reuse, R108 ;  /* 0x00000002206c722b */ /* 0x080fe4000000006c */
[----:B----4-:R-:W-:Y:S01]  /*104330*/  DFMA R164, R122, R2, R164 ;  /* 0x000000027aa4722b */ /* 0x010fe200000000a4 */
[----:B------:R-:W4:Y:S01]  /*104340*/  LDL.64 R182, [R1+0xa288] ;  /* 0x00a2880001b67983 */ /* 0x000f220000100a00 */
[----:B------:R-:W-:Y:S01]  /*104350*/  IMAD.MOV.U32 R122, RZ, RZ, R232 ;  /* 0x000000ffff7a7224 */ /* 0x000fe200078e00e8 */
[----:B------:R-:W-:-:S02]  /*104360*/  MOV R123, R233 ;  /* 0x000000e9007b7202 */ /* 0x000fc40000000f00 */
[----:B------:R-:W4:Y:S04]  /*104370*/  LDL.64 R208, [R1+0xa218] ;  /* 0x00a2180001d07983 */ /* 0x000f280000100a00 */
[----:B------:R-:W4:Y:S01]  /*104380*/  LDL.64 R120, [R1+0xa0b8] ;  /* 0x00a0b80001787983 */ /* 0x000f220000100a00 */
[----:B------:R-:W-:-:S03]  /*104390*/  DFMA R132, R210, R2, R132 ;  /* 0x00000002d284722b */ /* 0x000fc60000000084 */
[----:B------:R-:W4:Y:S04]  /*1043a0*/  LDL.64 R32, [R1+0xa278] ;  /* 0x00a2780001207983 */ /* 0x000f280000100a00 */
[----:B------:R-:W4:Y:S04]  /*1043b0*/  LDL.64 R210, [R1+0xa198] ;  /* 0x00a1980001d27983 */ /* 0x000f280000100a00 */
[----:B0-----:R-:W4:Y:S01]  /*1043c0*/  LDL.64 R232, [R1+0xa038] ;  /* 0x00a0380001e87983 */ /* 0x001f220000100a00 */
        /* <DEDUP_REMOVED lines=8> */
[-C--:B------:R-:W-:Y:S01]  /*104450*/  DFMA R166, R120, R2.reuse, R166 ;  /* 0x0000000278a6722b */ /* 0x080fe200000000a6 */
[----:B------:R-:W-:Y:S01]  /*104460*/  MOV R120, R234 ;  /* 0x000000ea00787202 */ /* 0x000fe20000000f00 */
[----:B------:R-:W-:Y:S01]  /*104470*/  IMAD.MOV.U32 R121, RZ, RZ, R235 ;  /* 0x000000ffff797224 */ /* 0x000fe200078e00eb */
[-C--:B------:R-:W-:Y:S01]  /*104480*/  DFMA R118, R32, R2.reuse, R118 ;  /* 0x000000022076722b */ /* 0x080fe20000000076 */
[----:B------:R-:W4:Y:S01]  /*104490*/  LDL.64 R234, [R1+0xa030] ;  /* 0x00a0300001ea7983 */ /* 0x000f220000100a00 */
[----:B------:R-:W-:-:S03]  /*1044a0*/  DFMA R14, R210, R2, R14 ;  /* 0x00000002d20e722b */ /* 0x000fc6000000000e */
[----:B------:R-:W4:Y:S04]  /*1044b0*/  LDL.64 R32, [R1+0xa228] ;  /* 0x00a2280001207983 */ /* 0x000f280000100a00 */
[----:B------:R-:W4:Y:S01]  /*1044c0*/  LDL.64 R210, [R1+0xa110] ;  /* 0x00a1100001d27983 */ /* 0x000f220000100a00 */
[----:B--2---:R-:W-:-:S03]  /*1044d0*/  DFMA R38, R232, R2, R38 ;  /* 0x00000002e826722b */ /* 0x004fc60000000026 */
[----:B------:R-:W2:Y:S04]  /*1044e0*/  LDL.LU.64 R232, [R1+0xac90] ;  /* 0x00ac900001e87983 */ /* 0x000ea80000300a00 */
[----:B------:R0:W-:Y:S01]  /*1044f0*/  STL.64 [R1+0x7f98], R236 ;  /* 0x007f98ec01007387 */ /* 0x0001e20000100a00 */
[----:B---3--:R-:W-:-:S03]  /*104500*/  DFMA R68, R180, R2, R68 ;  /* 0x00000002b444722b */ /* 0x008fc60000000044 */
[----:B------:R-:W3:Y:S01]  /*104510*/  LDL.64 R180, [R1+0xa1e8] ;  /* 0x00a1e80001b47983 */ /* 0x000ee20000100a00 */
[----:B----4-:R-:W-:-:S03]  /*104520*/  DFMA R136, R182, R2, R136 ;  /* 0x00000002b688722b */ /* 0x010fc60000000088 */
[----:B------:R-:W4:Y:S01]  /*104530*/  LDL.64 R182, [R1+0xa178] ;  /* 0x00a1780001b67983 */ /* 0x000f220000100a00 */
[----:B------:R-:W-:-:S03]  /*104540*/  DFMA R44, R208, R2, R44 ;  /* 0x00000002d02c722b */ /* 0x000fc6000000002c */
[----:B------:R-:W4:Y:S01]  /*104550*/  LDL.64 R208, [R1+0xa108] ;  /* 0x00a1080001d07983 */ /* 0x000f220000100a00 */
[----:B------:R-:W-:-:S03]  /*104560*/  DFMA R62, R32, R2, R62 ;  /* 0x00000002203e722b */ /* 0x000fc6000000003e */
[----:B------:R-:W4:Y:S01]  /*104570*/  LDL.64 R32, [R1+0xa1b0] ;  /* 0x00a1b00001207983 */ /* 0x000f220000100a00 */
[-C--:B------:R-:W-:Y:S01]  /*104580*/  DFMA R16, R210, R2.reuse, R16 ;  /* 0x00000002d210722b */ /* 0x080fe20000000010 */
[----:B------:R-:W-:Y:S02]  /*104590*/  IMAD.MOV.U32 R210, RZ, RZ, R236 ;  /* 0x000000ffffd27224 */ /* 0x000fe400078e00ec */
[----:B------:R-:W-:Y:S02]  /*1045a0*/  IMAD.MOV.U32 R211, RZ, RZ, R237 ;  /* 0x000000ffffd37224 */ /* 0x000fe400078e00ed */
[----:B0-----:R-:W4:Y:S01]  /*1045b0*/  LDL.64 R236, [R1+0xa028] ;  /* 0x00a0280001ec7983 */ /* 0x001f220000100a00 */
[----:B--2---:R-:W-:-:S03]  /*1045c0*/  DFMA R232, R234, R2, R232 ;  /* 0x00000002eae8722b */ /* 0x004fc600000000e8 */
[----:B------:R-:W2:Y:S01]  /*1045d0*/  LDL.LU.64 R234, [R1+0xac88] ;  /* 0x00ac880001ea7983 */ /* 0x000ea20000300a00 */
[----:B---3--:R-:W-:-:S03]  /*1045e0*/  DFMA R54, R180, R2, R54 ;  /* 0x00000002b436722b */ /* 0x008fc60000000036 */
[----:B------:R-:W3:Y:S01]  /*1045f0*/  LDL.64 R180, [R1+0xa160] ;  /* 0x00a1600001b47983 */ /* 0x000ee20000100a00 */
[----:B----4-:R-:W-:-:S03]  /*104600*/  DFMA R150, R182, R2, R150 ;  /* 0x00000002b696722b */ /* 0x010fc60000000096 */
[----:B------:R-:W4:Y:S01]  /*104610*/  LDL.64 R182, [R1+0xa0f0] ;  /* 0x00a0f00001b67983 */ /* 0x000f220000100a00 */
[-C--:B------:R-:W-:Y:S01]  /*104620*/  DFMA R18, R208, R2.reuse, R18 ;  /* 0x00000002d012722b */ /* 0x080fe20000000012 */
[----:B------:R-:W-:Y:S01]  /*104630*/  IMAD.MOV.U32 R208, RZ, RZ, R238 ;  /* 0x000000ffffd07224 */ /* 0x000fe200078e00ee */
[----:B------:R-:W-:Y:S02]  /*104640*/  MOV R209, R239 ;  /* 0x000000ef00d17202 */ /* 0x000fe40000000f00 */
[----:B------:R-:W4:Y:S01]  /*104650*/  LDL.64 R238, [R1+0xa020] ;  /* 0x00a0200001ee7983 */ /* 0x000f220000100a00 */
[----:B------:R-:W-:-:S03]  /*104660*/  DFMA R204, R32, R2, R204 ;  /* 0x0000000220cc722b */ /* 0x000fc600000000cc */
[----:B------:R-:W4:Y:S01]  /*104670*/  LDL.64 R32, [R1+0xa168] ;  /* 0x00a1680001207983 */ /* 0x000f220000100a00 */
[----:B--2---:R-:W-:-:S03]  /*104680*/  DFMA R234, R236, R2, R234 ;  /* 0x00000002ecea722b */ /* 0x004fc600000000ea */
[----:B------:R-:W2:Y:S04]  /*104690*/  LDL.LU.64 R236, [R1+0xac80] ;  /* 0x00ac800001ec7983 */ /* 0x000ea80000300a00 */
[----:B------:R0:W-:Y:S01]  /*1046a0*/  STL.64 [R1+0x7f68], R240 ;  /* 0x007f68f001007387 */ /* 0x0001e20000100a00 */
[----:B---3--:R-:W-:-:S03]  /*1046b0*/  DFMA R172, R180, R2, R172 ;  /* 0x00000002b4ac722b */ /* 0x008fc600000000ac */
[----:B------:R-:W3:Y:S01]  /*1046c0*/  LDL.64 R180, [R1+0xa0d8] ;  /* 0x00a0d80001b47983 */ /* 0x000ee20000100a00 */
[-C--:B----4-:R-:W-:Y:S01]  /*1046d0*/  DFMA R192, R182, R2.reuse, R192 ;  /* 0x00000002b6c0722b */ /* 0x090fe200000000c0 */
[----:B------:R-:W-:Y:S01]  /*1046e0*/  MOV R182, R240 ;  /* 0x000000f000b67202 */ /* 0x000fe20000000f00 */
[----:B------:R-:W-:Y:S02]  /*1046f0*/  IMAD.MOV.U32 R183, RZ, RZ, R241 ;  /* 0x000000ffffb77224 */ /* 0x000fe400078e00f1 */
[----:B0-----:R-:W4:Y:S01]  /*104700*/  LDL.64 R240, [R1+0xa018] ;  /* 0x00a0180001f07983 */ /* 0x001f220000100a00 */
[----:B------:R-:W-:-:S03]  /*104710*/  DFMA R202, R32, R2, R202 ;  /* 0x0000000220ca722b */ /* 0x000fc600000000ca */
[----:B------:R-:W4:Y:S01]  /*104720*/  LDL.64 R32, [R1+0xa118] ;  /* 0x00a1180001207983 */ /* 0x000f220000100a00 */
[----:B--2---:R-:W-:-:S03]  /*104730*/  DFMA R236, R238, R2, R236 ;  /* 0x00000002eeec722b */ /* 0x004fc600000000ec */
[----:B------:R-:W2:Y:S04]  /*104740*/  LDL.LU.64 R238, [R1+0xac78] ;  /* 0x00ac780001ee7983 */ /* 0x000ea80000300a00 */
[----:B------:R0:W-:Y:S01]  /*104750*/  STL.64 [R1+0x7f60], R242 ;  /* 0x007f60f201007387 */ /* 0x0001e20000100a00 */
[-C--:B---3--:R-:W-:Y:S01]  /*104760*/  DFMA R162, R180, R2.reuse, R162 ;  /* 0x00000002b4a2722b */ /* 0x088fe200000000a2 */
[----:B------:R-:W-:Y:S02]  /*104770*/  IMAD.MOV.U32 R180, RZ, RZ, R242 ;  /* 0x000000ffffb47224 */ /* 0x000fe400078e00f2 */
[----:B------:R-:W-:Y:S02]  /*104780*/  IMAD.MOV.U32 R181, RZ, RZ, R243 ;  /* 0x000000ffffb57224 */ /* 0x000fe400078e00f3 */
[----:B0-----:R-:W3:Y:S01]  /*104790*/  LDL.64 R242, [R1+0xa010] ;  /* 0x00a0100001f27983 */ /* 0x001ee20000100a00 */
[----:B----4-:R-:W-:-:S03]  /*1047a0*/  DFMA R154, R32, R2, R154 ;  /* 0x00000002209a722b */ /* 0x010fc6000000009a */
[----:B------:R-:W4:Y:S01]  /*1047b0*/  LDL.64 R32, [R1+0xa0a0] ;  /* 0x00a0a00001207983 */ /* 0x000f220000100a00 */
[----:B--2---:R-:W-:-:S03]  /*1047c0*/  DFMA R238, R240, R2, R238 ;  /* 0x00000002f0ee722b */ /* 0x004fc600000000ee */
[----:B------:R-:W3:Y:S01]  /*1047d0*/  LDL.LU.64 R240, [R1+0xac70] ;  /* 0x00ac700001f07983 */ /* 0x000ee20000300a00 */
[----:B----4-:R-:W-:-:S03]  /*1047e0*/  DFMA R220, R32, R2, R220 ;  /* 0x0000000220dc722b */ /* 0x010fc600000000dc */
[----:B------:R-:W2:Y:S04]  /*1047f0*/  LDL.64 R32, [R1+0xa440] ;  /* 0x00a4400001207983 */ /* 0x000ea80000100a00 */
[----:B------:R0:W-:Y:S04]  /*104800*/  STL.128 [R1+0x6eb0], R72 ;  /* 0x006eb04801007387 */ /* 0x0001e80000100c00 */
[----:B------:R1:W-:Y:S04]  /*104810*/  STL.128 [R1+0x6ed0], R176 ;  /* 0x006ed0b001007387 */ /* 0x0003e80000100c00 */
[----:B------:R4:W-:Y:S04]  /*104820*/  STL.128 [R1+0x6ee0], R180 ;  /* 0x006ee0b401007387 */ /* 0x0009e80000100c00 */
[----:B------:R4:W-:Y:S04]  /*104830*/  STL.128 [R1+0x6ef0], R184 ;  /* 0x006ef0b801007387 */ /* 0x0009e80000100c00 */
[----:B0-----:R-:W2:Y:S04]  /*104840*/  LDL.LU.128 R72, [R1+0xac30] ;  /* 0x00ac300001487983 */ /* 0x001ea80000300c00 */
[----:B-1----:R-:W2:Y:S04]  /*104850*/  LDL.LU.128 R176, [R1+0xac10] ;  /* 0x00ac100001b07983 */ /* 0x002ea80000300c00 */
[----:B----4-:R-:W4:Y:S04]  /*104860*/  LDL.LU.128 R180, [R1+0xac00] ;  /* 0x00ac000001b47983 */ /* 0x010f280000300c00 */
[----:B------:R-:W4:Y:S01]  /*104870*/  LDL.LU.128 R184, [R1+0xabf0] ;  /* 0x00abf00001b87983 */ /* 0x000f220000300c00 */
[----:B---3--:R-:W-:-:S03]  /*104880*/  DFMA R240, R242, R2, R240 ;  /* 0x00000002f2f0722b */ /* 0x008fc600000000f0 */
[----:B------:R-:W3:Y:S04]  /*104890*/  LDL.LU.64 R242, [R1+0xac68] ;  /* 0x00ac680001f27983 */ /* 0x000ee80000300a00 */
[----:B------:R0:W-:Y:S04]  /*1048a0*/  STL.128 [R1+0x6e90], R244 ;  /* 0x006e90f401007387 */ /* 0x0001e80000100c00 */
[----:B------:R1:W-:Y:S04]  /*1048b0*/  STL.128 [R1+0x6ea0], R120 ;  /* 0x006ea07801007387 */ /* 0x0003e80000100c00 */
[----:B------:R1:W-:Y:S04]  /*1048c0*/  STL.128 [R1+0x6ec0], R208 ;  /* 0x006ec0d001007387 */ /* 0x0003e80000100c00 */
[----:B0-----:R-:W3:Y:S04]  /*1048d0*/  LDL.LU.128 R244, [R1+0xac50] ;  /* 0x00ac500001f47983 */ /* 0x001ee80000300c00 */
[----:B-1----:R-:W3:Y:S04]  /*1048e0*/  LDL.LU.128 R120, [R1+0xac40] ;  /* 0x00ac400001787983 */ /* 0x002ee80000300c00 */
[----:B------:R-:W3:Y:S04]  /*1048f0*/  LDL.LU.128 R208, [R1+0xac20] ;  /* 0x00ac200001d07983 */ /* 0x000ee80000300c00 */
[----:B--2---:R0:W-:Y:S04]  /*104900*/  STL.128 [R1+0x6f30], R72 ;  /* 0x006f304801007387 */ /* 0x0041e80000100c00 */
[----:B------:R1:W-:Y:S04]  /*104910*/  STL.128 [R1+0x6f20], R176 ;  /* 0x006f20b001007387 */ /* 0x0003e80000100c00 */
[----:B----4-:R2:W-:Y:S04]  /*104920*/  STL.128 [R1+0x6f10], R180 ;  /* 0x006f10b401007387 */ /* 0x0105e80000100c00 */
[----:B------:R4:W-:Y:S04]  /*104930*/  STL.128 [R1+0x6f00], R184 ;  /* 0x006f00b801007387 */ /* 0x0009e80000100c00 */
[----:B0-----:R0:W5:Y:S04]  /*104940*/  LDL.LU.64 R72, [R1+0xabb8] ;  /* 0x00abb80001487983 */ /* 0x0011680000300a00 */
[----:B-1----:R0:W5:Y:S04]  /*104950*/  LDL.LU.128 R176, [R1+0xabc0] ;  /* 0x00abc00001b07983 */ /* 0x0021680000300c00 */
[----:B--2---:R0:W5:Y:S04]  /*104960*/  LDL.LU.128 R180, [R1+0xabd0] ;  /* 0x00abd00001b47983 */ /* 0x0041680000300c00 */
[----:B----4-:R0:W5:Y:S01]  /*104970*/  LDL.LU.128 R184, [R1+0xabe0] ;  /* 0x00abe00001b87983 */ /* 0x0101620000300c00 */
[----:B---3--:R-:W-:-:S03]  /*104980*/  DFMA R242, R32, R2, R242 ;  /* 0x0000000220f2722b */ /* 0x008fc600000000f2 */
[----:B------:R-:W2:Y:S04]  /*104990*/  LDL.LU.64 R32, [R1+0xac60] ;  /* 0x00ac600001207983 */ /* 0x000ea80000300a00 */
[----:B------:R-:W3:Y:S04]  /*1049a0*/  LDL.64 R2, [R1+0x7b50] ;  /* 0x007b500001027983 */ /* 0x000ee80000100a00 */
[----:B------:R0:W-:Y:S04]  /*1049b0*/  STL.64 [R1+0x7700], R248 ;  /* 0x007700f801007387 */ /* 0x0001e80000100a00 */
        /* <DEDUP_REMOVED lines=58> */
[----:B--2---:R0:W-:Y:S04]  /*104d60*/  STL.128 [R1+0x6e50], R32 ;  /* 0x006e502001007387 */ /* 0x0041e80000100c00 */
[----:B---3--:R0:W-:Y:S02]  /*104d70*/  STL.64 [R1+0x6e48], R2 ;  /* 0x006e480201007387 */ /* 0x0081e40000100a00 */
.L_x_2399:
[----:B------:R-:W-:Y:S04]  /*104d80*/  STL.64 [R1+0xb158], R6 ;  /* 0x00b1580601007387 */ /* 0x000fe80000100a00 */
[----:B------:R0:W-:Y:S04]  /*104d90*/  STL.64 [R1+0xb150], R4 ;  /* 0x00b1500401007387 */ /* 0x0001e80000100a00 */
[----:B------:R-:W-:Y:S04]  /*104da0*/  STL.64 [R1+0xb2e8], R152 ;  /* 0x00b2e89801007387 */ /* 0x000fe80000100a00 */
[----:B------:R-:W-:Y:S04]  /*104db0*/  STL.64 [R1+0xb2e0], R156 ;  /* 0x00b2e09c01007387 */ /* 0x000fe80000100a00 */
[----:B01----:R-:W2:Y:S04]  /*104dc0*/  LDL.128 R4, [R1+0x5930] ;  /* 0x0059300001047983 */ /* 0x003ea80000100c00 */
        /* <DEDUP_REMOVED lines=22> */
[----:B-----5:R-:W-:Y:S04]  /*104f30*/  STL.64 [R1+0xabe8], R186 ;  /* 0x00abe8ba01007387 */ /* 0x020fe80000100a00 */
[----:B------:R-:W-:Y:S04]  /*104f40*/  STL.64 [R1+0xb1e8], R10 ;  /* 0x00b1e80a01007387 */ /* 0x000fe80000100a00 */
[----:B------:R-:W-:Y:S04]  /*104f50*/  STL.64 [R1+0xabe0], R184 ;  /* 0x00abe0b801007387 */ /* 0x000fe80000100a00 */
        /* <DEDUP_REMOVED lines=11> */
[----:B------:R0:W-:Y:S04]  /*105010*/  STL.64 [R1+0xb160], R34 ;  /* 0x00b1602201007387 */ /* 0x0001e80000100a00 */
[----:B------:R-:W-:Y:S04]  /*105020*/  STL.64 [R1+0xb240], R80 ;  /* 0x00b2405001007387 */ /* 0x000fe80000100a00 */
[----:B------:R-:W-:Y:S04]  /*105030*/  STL.64 [R1+0xb1a0], R82 ;  /* 0x00b1a05201007387 */ /* 0x000fe80000100a00 */
[----:B0-----:R-:W4:Y:S04]  /*105040*/  LDL.128 R32, [R1+0x4c30] ;  /* 0x004c300001207983 */ /* 0x001f280000100c00 */
        /* <DEDUP_REMOVED lines=17> */
[----:B------:R-:W-:Y:S04]  /*105160*/  STL.64 [R1+0xb168], R98 ;  /* 0x00b1686201007387 */ /* 0x000fe80000100a00 */
[----:B0-----:R-:W4:Y:S04]  /*105170*/  LDL.128 R168, [R1+0x4e30] ;  /* 0x004e300001a87983 */ /* 0x001f280000100c00 */
[----:B-1----:R-:W4:Y:S04]  /*105180*/  LDL.128 R220, [R1+0x5220] ;  /* 0x0052200001dc7983 */ /* 0x002f280000100c00 */
        /* <DEDUP_REMOVED lines=11> */
[----:B------:R-:W4:Y:S04]  /*105240*/  LDL.128 R248, [R1+0x59f0] ;  /* 0x0059f00001f87983 */ /* 0x000f280000100c00 */
[----:B------:R-:W4:Y:S01]  /*105250*/  LDL.128 R244, [R1+0x5a10] ;  /* 0x005a100001f47983 */ /* 0x000f220000100c00 */
[----:B--2---:R-:W-:Y:S01]  /*105260*/  MOV R156, R4 ;  /* 0x00000004009c7202 */ /* 0x004fe20000000f00 */
[----:B------:R-:W-:Y:S01]  /*105270*/  IMAD.MOV.U32 R157, RZ, RZ, R5 ;  /* 0x000000ffff9d7224 */ /* 0x000fe200078e0005 */
[----:B------:R-:W-:Y:S01]  /*105280*/  MOV R153, R7 ;  /* 0x0000000700997202 */ /* 0x000fe20000000f00 */
[----:B------:R-:W-:-:S02]  /*105290*/  IMAD.MOV.U32 R152, RZ, RZ, R6 ;  /* 0x000000ffff987224 */ /* 0x000fc400078e0006 */
[----:B------:R-:W2:Y:S02]  /*1052a0*/  LDL.128 R4, [R1+0x5940] ;  /* 0x0059400001047983 */ /* 0x000ea40000100c00 */
[----:B--2---:R-:W-:Y:S01]  /*1052b0*/  IMAD.MOV.U32 R144, RZ, RZ, R4 ;  /* 0x000000ffff907224 */ /* 0x004fe200078e0004 */
[----:B------:R-:W-:Y:S01]  /*1052c0*/  MOV R142, R6 ;  /* 0x00000006008e7202 */ /* 0x000fe20000000f00 */
[----:B------:R-:W-:Y:S02]  /*1052d0*/  IMAD.MOV.U32 R145, RZ, RZ, R5 ;  /* 0x000000ffff917224 */ /* 0x000fe400078e0005 */
[----:B------:R-:W-:Y:S02]  /*1052e0*/  IMAD.MOV.U32 R143, RZ, RZ, R7 ;  /* 0x000000ffff8f7224 */ /* 0x000fe400078e0007 */
[----:B------:R-:W2:Y:S02]  /*1052f0*/  LDL.128 R4, [R1+0x5950] ;  /* 0x0059500001047983 */ /* 0x000ea40000100c00 */
[----:B--2---:R-:W-:Y:S01]  /*105300*/  IMAD.MOV.U32 R118, RZ, RZ, R4 ;  /* 0x000000ffff767224 */ /* 0x004fe200078e0004 */
[----:B------:R-:W-:Y:S01]  /*105310*/  MOV R119, R5 ;  /* 0x0000000500777202 */ /* 0x000fe20000000f00 */
[----:B------:R-:W-:-:S02]  /*105320*/  IMAD.MOV.U32 R18, RZ, RZ, R6 ;  /* 0x000000ffff127224 */ /* 0x000fc400078e0006 */
[----:B------:R-:W-:Y:S02]  /*105330*/  IMAD.MOV.U32 R19, RZ, RZ, R7 ;  /* 0x000000ffff137224 */ /* 0x000fe400078e0007 */
[----:B------:R-:W2:Y:S02]  /*105340*/  LDL.128 R4, [R1+0x5960] ;  /* 0x0059600001047983 */ /* 0x000ea40000100c00 */
[----:B--2---:R-:W-:Y:S01]  /*105350*/  MOV R8, R4 ;  /* 0x0000000400087202 */ /* 0x004fe20000000f00 */
[----:B------:R-:W-:Y:S01]  /*105360*/  IMAD.MOV.U32 R9, RZ, RZ, R5 ;  /* 0x000000ffff097224 */ /* 0x000fe200078e0005 */
[----:B------:R-:W-:Y:S01]  /*105370*/  MOV R117, R7 ;  /* 0x0000000700757202 */ /* 0x000fe20000000f00 */
[----:B------:R-:W-:Y:S02]  /*105380*/  IMAD.MOV.U32 R116, RZ, RZ, R6 ;  /* 0x000000ffff747224 */ /* 0x000fe400078e0006 */
[----:B------:R-:W2:Y:S02]  /*105390*/  LDL.128 R4, [R1+0x5970] ;  /* 0x0059700001047983 */ /* 0x000ea40000100c00 */
[----:B--2---:R-:W-:Y:S01]  /*1053a0*/  IMAD.MOV.U32 R100, RZ, RZ, R4 ;  /* 0x000000ffff647224 */ /* 0x004fe200078e0004 */
[----:B------:R-:W-:Y:S01]  /*1053b0*/  MOV R46, R6 ;  /* 0x00000006002e7202 */ /* 0x000fe20000000f00 */
[----:B------:R-:W-:-:S02]  /*1053c0*/  IMAD.MOV.U32 R101, RZ, RZ, R5 ;  /* 0x000000ffff657224 */ /* 0x000fc400078e0005 */
[----:B------:R-:W-:Y:S02]  /*1053d0*/  IMAD.MOV.U32 R47, RZ, RZ, R7 ;  /* 0x000000ffff2f7224 */ /* 0x000fe400078e0007 */
[----:B------:R-:W2:Y:S02]  /*1053e0*/  LDL.128 R4, [R1+0x5980] ;  /* 0x0059800001047983 */ /* 0x000ea40000100c00 */
[----:B--2---:R-:W-:Y:S01]  /*1053f0*/  IMAD.MOV.U32 R28, RZ, RZ, R4 ;  /* 0x000000ffff1c7224 */ /* 0x004fe200078e0004 */
[----:B------:R-:W-:Y:S01]  /*105400*/  MOV R29, R5 ;  /* 0x00000005001d7202 */ /* 0x000fe20000000f00 */
[----:B------:R-:W-:Y:S02]  /*105410*/  IMAD.MOV.U32 R92, RZ, RZ, R6 ;  /* 0x000000ffff5c7224 */ /* 0x000fe400078e0006 */
[----:B------:R-:W-:Y:S02]  /*105420*/  IMAD.MOV.U32 R93, RZ, RZ, R7 ;  /* 0x000000ffff5d7224 */ /* 0x000fe400078e0007 */
[----:B------:R-:W2:Y:S02]  /*105430*/  LDL.128 R4, [R1+0x5990] ;  /* 0x0059900001047983 */ /* 0x000ea40000100c00 */
        /* <DEDUP_REMOVED lines=19> */
[----:B------:R-:W2:Y:S04]  /*105570*/  LDL.128 R4, [R1+0x4670] ;  /* 0x0046700001047983 */ /* 0x000ea80000100c00 */
[----:B--2---:R0:W-:Y:S01]  /*105580*/  STL.64 [R1+0x9a60], R4 ;  /* 0x009a600401007387 */ /* 0x0041e20000100a00 */
[----:B------:R-:W-:-:S02]  /*105590*/  IMAD.MOV.U32 R192, RZ, RZ, R6 ;  /* 0x000000ffffc07224 */ /* 0x000fc400078e0006 */
[----:B------:R-:W-:Y:S02]  /*1055a0*/  IMAD.MOV.U32 R193, RZ, RZ, R7 ;  /* 0x000000ffffc17224 */ /* 0x000fe400078e0007 */
[----:B0-----:R-:W2:Y:S02]  /*1055b0*/  LDL.128 R4, [R1+0x59d0] ;  /* 0x0059d00001047983 */ /* 0x001ea40000100c00 */
        /* <DEDUP_REMOVED lines=14> */
[----:B------:R-:W2:Y:S01]  /*1056a0*/  LDL.128 R4, [R1+0x4950] ;  /* 0x0049500001047983 */ /* 0x000ea20000100c00 */
[----:B---3--:R-:W-:Y:S01]  /*1056b0*/  IMAD.MOV.U32 R2, RZ, RZ, R120 ;  /* 0x000000ffff027224 */ /* 0x008fe200078e0078 */
[----:B------:R-:W-:Y:S01]  /*1056c0*/  MOV R3, R121 ;  /* 0x0000007900037202 */ /* 0x000fe20000000f00 */
[----:B------:R-:W-:-:S02]  /*1056d0*/  IMAD.MOV.U32 R160, RZ, RZ, R122 ;  /* 0x000000ffffa07224 */ /* 0x000fc400078e007a */
[----:B------:R-:W-:Y:S01]  /*1056e0*/  IMAD.MOV.U32 R161, RZ, RZ, R123 ;  /* 0x000000ffffa17224 */ /* 0x000fe200078e007b */
[----:B----4-:R0:W-:Y:S02]  /*1056f0*/  STL.64 [R1+0x9a20], R32 ;  /* 0x009a202001007387 */ /* 0x0101e40000100a00 */
[----:B------:R-:W-:Y:S01]  /*105700*/  DFMA R2, -R2, R22, R226 ;  /* 0x000000160202722b */ /* 0x000fe200000001e2 */
[----:B------:R-:W-:Y:S01]  /*105710*/  MOV R230, R34 ;  /* 0x0000002200e67202 */ /* 0x000fe20000000f00 */
[----:B------:R-:W-:Y:S01]  /*105720*/  IMAD.MOV.U32 R231, RZ, RZ, R35 ;  /* 0x000000ffffe77224 */ /* 0x000fe200078e0023 */
[----:B------:R-:W-:Y:S01]  /*105730*/  STL.128 [R1+0x9a40], R216 ;  /* 0x009a40d801007387 */ /* 0x000fe20000100c00 */
[----:B------:R-:W-:Y:S01]  /*105740*/  IMAD.MOV.U32 R38, RZ, RZ, R168 ;  /* 0x000000ffff267224 */ /* 0x000fe200078e00a8 */
[----:B------:R-:W-:Y:S01]  /*105750*/  MOV R36, R170 ;  /* 0x000000aa00247202 */ /* 0x000fe20000000f00 */
[----:B------:R-:W-:Y:S01]  /*105760*/  IMAD.MOV.U32 R39, RZ, RZ, R169 ;  /* 0x000000ffff277224 */ /* 0x000fe200078e00a9 */
[----:B------:R-:W-:Y:S01]  /*105770*/  STL.128 [R1+0x7ba0], R220 ;  /* 0x007ba0dc01007387 */ /* 0x000fe20000100c00 */
[----:B------:R-:W-:-:S03]  /*105780*/  DFMA R2, -R160, R26, R2 ;  /* 0x0000001aa002722b */ /* 0x000fc60000000102 */
[----:B0-----:R-:W3:Y:S01]  /*105790*/  LDL.128 R32, [R1+0x48d0] ;  /* 0x0048d00001207983 */ /* 0x001ee20000100c00 */
[----:B------:R-:W-:-:S03]  /*1057a0*/  IMAD.MOV.U32 R37, RZ, RZ, R171 ;  /* 0x000000ffff257224 */ /* 0x000fc600078e00ab */
[----:B------:R-:W4:Y:S01]  /*1057b0*/  LDL.128 R168, [R1+0x4f40] ;  /* 0x004f400001a87983 */ /* 0x000f220000100c00 */
[----:B------:R-:W-:-:S03]  /*1057c0*/  DFMA R2, -R156, R88, R2 ;  /* 0x000000589c02722b */ /* 0x000fc60000000102 */
[----:B------:R0:W-:Y:S04]  /*1057d0*/  STL.128 [R1+0xb320], R104 ;  /* 0x00b3206801007387 */ /* 0x0001e80000100c00 */
[----:B------:R-:W-:Y:S01]  /*1057e0*/  STL.64 [R1+0xb188], R26 ;  /* 0x00b1881a01007387 */ /* 0x000fe20000100a00 */
[----:B------:R-:W-:-:S03]  /*1057f0*/  DFMA R2, -R152, R104, R2 ;  /* 0x000000689802722b */ /* 0x000fc60000000102 */
[----:B------:R-:W4:Y:S04]  /*105800*/  LDL.128 R224, [R1+0x4d20] ;  /* 0x004d200001e07983 */ /* 0x000f280000100c00 */
[----:B------:R-:W-:Y:S01]  /*105810*/  STL.64 [R1+0xb258], R76 ;  /* 0x00b2584c01007387 */ /* 0x000fe20000100a00 */
[----:B--2---:R-:W-:Y:S01]  /*105820*/  MOV R182, R4 ;  /* 0x0000000400b67202 */ /* 0x004fe20000000f00 */
[----:B------:R-:W-:Y:S01]  /*105830*/  IMAD.MOV.U32 R183, RZ, RZ, R5 ;  /* 0x000000ffffb77224 */ /* 0x000fe200078e0005 */
[----:B------:R-:W-:Y:S01]  /*105840*/  MOV R181, R7 ;  /* 0x0000000700b57202 */ /* 0x000fe20000000f00 */
[----:B------:R-:W-:Y:S01]  /*105850*/  IMAD.MOV.U32 R180, RZ, RZ, R6 ;  /* 0x000000ffffb47224 */ /* 0x000fe200078e0006 */
[----:B------:R-:W-:Y:S04]  /*105860*/  STL.64 [R1+0xb228], R64 ;  /* 0x00b2284001007387 */ /* 0x000fe80000100a00 */
[----:B------:R-:W2:Y:S01]  /*105870*/  LDL.128 R4, [R1+0x4b70] ;  /* 0x004b700001047983 */ /* 0x000ea20000100c00 */
[----:B------:R-:W-:-:S03]  /*105880*/  DFMA R2, -R144, R106, R2 ;  /* 0x0000006a9002722b */ /* 0x000fc60000000102 */
[----:B0-----:R-:W4:Y:S04]  /*105890*/  LDL.128 R104, [R1+0x5210] ;  /* 0x0052100001687983 */ /* 0x001f280000100c00 */
[----:B------:R-:W-:Y:S01]  /*1058a0*/  STL.64 [R1+0xb1a8], R112 ;  /* 0x00b1a87001007387 */ /* 0x000fe20000100a00 */
[----:B------:R-:W-:-:S03]  /*1058b0*/  DFMA R2, -R142, R84, R2 ;  /* 0x000000548e02722b */ /* 0x000fc60000000102 */
[----:B------:R-:W-:Y:S04]  /*1058c0*/  STL.64 [R1+0xaf38], R114 ;  /* 0x00af387201007387 */ /* 0x000fe80000100a00 */
[----:B------:R-:W-:Y:S01]  /*1058d0*/  STL.64 [R1+0xb1b0], R68 ;  /* 0x00b1b04401007387 */ /* 0x000fe20000100a00 */
[----:B------:R-:W-:-:S03]  /*1058e0*/  DFMA R2, -R118, R110, R2 ;  /* 0x0000006e7602722b */ /* 0x000fc60000000102 */
[----:B------:R-:W-:Y:S04]  /*1058f0*/  STL.64 [R1+0xaf20], R70 ;  /* 0x00af204601007387 */ /* 0x000fe80000100a00 */
[----:B------:R-:W4:Y:S01]  /*105900*/  LDL.128 R120, [R1+0x5a00] ;  /* 0x005a000001787983 */ /* 0x000f220000100c00 */
[----:B------:R-:W-:-:S08]  /*105910*/  DFMA R2, -R18, R80, R2 ;  /* 0x000000501202722b */ /* 0x000fd00000000102 */
[----:B------:R-:W-:Y:S01]  /*105920*/  DFMA R2, -R8, R82, R2 ;  /* 0x000000520802722b */ /* 0x000fe20000000102 */
[----:B------:R-:W3:Y:S01]  /*105930*/  LDL.128 R80, [R1+0x4ff0] ;  /* 0x004ff00001507983 */ /* 0x000ee20000100c00 */
[----:B--2---:R-:W-:Y:S01]  /*105940*/  IMAD.MOV.U32 R40, RZ, RZ, R4 ;  /* 0x000000ffff287224 */ /* 0x004fe200078e0004 */
[----:B------:R-:W-:Y:S01]  /*105950*/  MOV R74, R6 ;  /* 0x00000006004a7202 */ /* 0x000fe20000000f00 */
[----:B------:R-:W-:Y:S02]  /*105960*/  IMAD.MOV.U32 R41, RZ, RZ, R5 ;  /* 0x000000ffff297224 */ /* 0x000fe400078e0005 */
[----:B------:R-:W-:Y:S02]  /*105970*/  IMAD.MOV.U32 R75, RZ, RZ, R7 ;  /* 0x000000ffff4b7224 */ /* 0x000fe400078e0007 */
[----:B------:R-:W2:Y:S04]  /*105980*/  LDL.128 R4, [R1+0x4b30] ;  /* 0x004b300001047983 */ /* 0x000ea80000100c00 */
[----:B---3--:R0:W-:Y:S01]  /*105990*/  STL.64 [R1+0x99b0], R80 ;  /* 0x0099b05001007387 */ /* 0x0081e20000100a00 */
[----:B------:R-:W-:-:S02]  /*1059a0*/  IMAD.MOV.U32 R18, RZ, RZ, R82 ;  /* 0x000000ffff127224 */ /* 0x000fc400078e0052 */
[----:B------:R-:W-:Y:S02]  /*1059b0*/  IMAD.MOV.U32 R19, RZ, RZ, R83 ;  /* 0x000000ffff137224 */ /* 0x000fe400078e0053 */
[----:B0-----:R-:W3:Y:S01]  /*1059c0*/  LDL.128 R80, [R1+0x4f50] ;  /* 0x004f500001507983 */ /* 0x001ee20000100c00 */
[----:B--2---:R-:W-:Y:S01]  /*1059d0*/  IMAD.MOV.U32 R166, RZ, RZ, R4 ;  /* 0x000000ffffa67224 */ /* 0x004fe200078e0004 */
[----:B------:R-:W-:Y:S01]  /*1059e0*/  MOV R167, R5 ;  /* 0x0000000500a77202 */ /* 0x000fe20000000f00 */
[----:B------:R-:W-:Y:S02]  /*1059f0*/  IMAD.MOV.U32 R242, RZ, RZ, R6 ;  /* 0x000000fffff27224 */ /* 0x000fe400078e0006 */
[----:B------:R-:W-:Y:S02]  /*105a00*/  IMAD.MOV.U32 R243, RZ, RZ, R7 ;  /* 0x000000fffff37224 */ /* 0x000fe400078e0007 */
[----:B------:R-:W2:Y:S04]  /*105a10*/  LDL.128 R4, [R1+0x5a20] ;  /* 0x005a200001047983 */ /* 0x000ea80000100c00 */
[----:B---3--:R0:W-:Y:S01]  /*105a20*/  STL.64 [R1+0x7bc0], R80 ;  /* 0x007bc05001007387 */ /* 0x0081e20000100a00 */
[----:B------:R-:W-:Y:S01]  /*105a30*/  MOV R8, R82 ;  /* 0x0000005200087202 */ /* 0x000fe20000000f00 */
[----:B------:R-:W-:-:S02]  /*105a40*/  IMAD.MOV.U32 R9, RZ, RZ, R83 ;  /* 0x000000ffff097224 */ /* 0x000fc400078e0053 */
[----:B0-----:R-:W3:Y:S01]  /*105a50*/  LDL.128 R80, [R1+0x4ac0] ;  /* 0x004ac00001507983 */ /* 0x001ee20000100c00 */
[----:B--2---:R-:W-:Y:S01]  /*105a60*/  MOV R108, R4 ;  /* 0x00000004006c7202 */ /* 0x004fe20000000f00 */
[----:B------:R-:W-:Y:S01]  /*105a70*/  IMAD.MOV.U32 R109, RZ, RZ, R5 ;  /* 0x000000ffff6d7224 */ /* 0x000fe200078e0005 */
[----:B------:R-:W-:Y:S01]  /*105a80*/  MOV R195, R7 ;  /* 0x0000000700c37202 */ /* 0x000fe20000000f00 */
[----:B------:R-:W-:Y:S02]  /*105a90*/  IMAD.MOV.U32 R194, RZ, RZ, R6 ;  /* 0x000000ffffc27224 */ /* 0x000fe400078e0006 */
[----:B------:R-:W2:Y:S04]  /*105aa0*/  LDL.128 R4, [R1+0x4af0] ;  /* 0x004af00001047983 */ /* 0x000ea80000100c00 */
[----:B---3--:R0:W-:Y:S01]  /*105ab0*/  STL.64 [R1+0x80e8], R82 ;  /* 0x0080e85201007387 */ /* 0x0081e20000100a00 */
[----:B------:R-:W-:Y:S01]  /*105ac0*/  IMAD.MOV.U32 R176, RZ, RZ, R80 ;  /* 0x000000ffffb07224 */ /* 0x000fe200078e0050 */
[----:B------:R-:W-:-:S02]  /*105ad0*/  MOV R177, R81 ;  /* 0x0000005100b17202 */ /* 0x000fc40000000f00 */
[----:B0-----:R-:W3:Y:S04]  /*105ae0*/  LDL.128 R80, [R1+0x5a60] ;  /* 0x005a600001507983 */ /* 0x001ee80000100c00 */
[----:B--2---:R0:W-:Y:S01]  /*105af0*/  STL.64 [R1+0x9a30], R4 ;  /* 0x009a300401007387 */ /* 0x0041e20000100a00 */
[----:B------:R-:W-:Y:S02]  /*105b00*/  IMAD.MOV.U32 R188, RZ, RZ, R6 ;  /* 0x000000ffffbc7224 */ /* 0x000fe400078e0006 */
[----:B------:R-:W-:Y:S02]  /*105b10*/  IMAD.MOV.U32 R189, RZ, RZ, R7 ;  /* 0x000000ffffbd7224 */ /* 0x000fe400078e0007 */
[----:B0-----:R-:W2:Y:S04]  /*105b20*/  LDL.128 R4, [R1+0x4b00] ;  /* 0x004b000001047983 */ /* 0x001ea80000100c00 */
[----:B---3--:R0:W-:Y:S01]  /*105b30*/  STL.64 [R1+0x7b40], R80 ;  /* 0x007b405001007387 */ /* 0x0081e20000100a00 */
[----:B------:R-:W-:-:S02]  /*105b40*/  IMAD.MOV.U32 R164, RZ, RZ, R82 ;  /* 0x000000ffffa47224 */ /* 0x000fc400078e0052 */
[----:B------:R-:W-:Y:S02]  /*105b50*/  IMAD.MOV.U32 R165, RZ, RZ, R83 ;  /* 0x000000ffffa57224 */ /* 0x000fe400078e0053 */
[----:B0-----:R-:W3:Y:S04]  /*105b60*/  LDL.128 R80, [R1+0x50e0] ;  /* 0x0050e00001507983 */ /* 0x001ee80000100c00 */
[----:B--2---:R0:W-:Y:S01]  /*105b70*/  STL.64 [R1+0x80d8], R6 ;  /* 0x0080d80601007387 */ /* 0x0041e20000100a00 */
[----:B------:R-:W-:Y:S01]  /*105b80*/  MOV R238, R4 ;  /* 0x0000000400ee7202 */ /* 0x000fe20000000f00 */
[----:B------:R-:W-:Y:S02]  /*105b90*/  IMAD.MOV.U32 R239, RZ, RZ, R5 ;  /* 0x000000ffffef7224 */ /* 0x000fe400078e0005 */
[----:B0-----:R-:W2:Y:S04]  /*105ba0*/  LDL.128 R4, [R1+0x4b80] ;  /* 0x004b800001047983 */ /* 0x001ea80000100c00 */
[----:B------:R-:W-:Y:S04]  /*105bb0*/  STL.64 [R1+0x8148], R34 ;  /* 0x0081482201007387 */ /* 0x000fe80000100a00 */
[----:B---3--:R0:W-:Y:S01]  /*105bc0*/  STL.64 [R1+0x9990], R80 ;  /* 0x0099905001007387 */ /* 0x0081e20000100a00 */
[----:B------:R-:W-:Y:S01]  /*105bd0*/  MOV R216, R82 ;  /* 0x0000005200d87202 */ /* 0x000fe20000000f00 */
[----:B------:R-:W-:-:S02]  /*105be0*/  IMAD.MOV.U32 R217, RZ, RZ, R83 ;  /* 0x000000ffffd97224 */ /* 0x000fc400078e0053 */
[----:B0-----:R-:W3:Y:S01]  /*105bf0*/  LDL.128 R80, [R1+0x5170] ;  /* 0x0051700001507983 */ /* 0x001ee20000100c00 */
[----:B--2---:R-:W-:Y:S01]  /*105c00*/  IMAD.MOV.U32 R234, RZ, RZ, R4 ;  /* 0x000000ffffea7224 */ /* 0x004fe200078e0004 */
[----:B------:R-:W-:Y:S01]  /*105c10*/  MOV R235, R5 ;  /* 0x0000000500eb7202 */ /* 0x000fe20000000f00 */
[----:B------:R-:W-:Y:S02]  /*105c20*/  IMAD.MOV.U32 R4, RZ, RZ, R6 ;  /* 0x000000ffff047224 */ /* 0x000fe400078e0006 */
[----:B------:R-:W-:Y:S01]  /*105c30*/  IMAD.MOV.U32 R5, RZ, RZ, R7 ;  /* 0x000000ffff057224 */ /* 0x000fe200078e0007 */
[----:B------:R-:W-:Y:S01]  /*105c40*/  MOV R7, R33 ;  /* 0x0000002100077202 */ /* 0x000fe20000000f00 */
[----:B------:R-:W-:Y:S02]  /*105c50*/  IMAD.MOV.U32 R6, RZ, RZ, R32 ;  /* 0x000000ffff067224 */ /* 0x000fe400078e0020 */
[----:B------:R-:W2:Y:S04]  /*105c60*/  LDL.128 R32, [R1+0x5a30] ;  /* 0x005a300001207983 */ /* 0x000ea80000100c00 */
[----:B---3--:R0:W-:Y:S01]  /*105c70*/  STL.64 [R1+0x9980], R80 ;  /* 0x0099805001007387 */ /* 0x0081e20000100a00 */
[----:B------:R-:W-:Y:S01]  /*105c80*/  IMAD.MOV.U32 R160, RZ, RZ, R82 ;  /* 0x000000ffffa07224 */ /* 0x000fe200078e0052 */
[----:B------:R-:W-:-:S02]  /*105c90*/  MOV R161, R83 ;  /* 0x0000005300a17202 */ /* 0x000fc40000000f00 */
[----:B0-----:R-:W3:Y:S01]  /*105ca0*/  LDL.128 R80, [R1+0x5050] ;  /* 0x0050500001507983 */ /* 0x001ee20000100c00 */
        /* <DEDUP_REMOVED lines=8> */
[----:B0-----:R-:W3:Y:S04]  /*105d30*/  LDL.128 R80, [R1+0x50f0] ;  /* 0x0050f00001507983 */ /* 0x001ee80000100c00 */
[----:B--2---:R0:W-:Y:S01]  /*105d40*/  STL.64 [R1+0x80c8], R34 ;  /* 0x0080c82201007387 */ /* 0x0041e20000100a00 */
[----:B------:R-:W-:Y:S01]  /*105d50*/  IMAD.MOV.U32 R208, RZ, RZ, R32 ;  /* 0x000000ffffd07224 */ /* 0x000fe200078e0020 */
[----:B------:R-:W-:Y:S02]  /*105d60*/  MOV R209, R33 ;  /* 0x0000002100d17202 */ /* 0x000fe40000000f00 */
[----:B0-----:R-:W2:Y:S01]  /*105d70*/  LDL.128 R32, [R1+0x4c40] ;  /* 0x004c400001207983 */ /* 0x001ea20000100c00 */
[----:B------:R-:W-:-:S03]  /*105d80*/  DFMA R2, -R116, R112, R2 ;  /* 0x000000707402722b */ /* 0x000fc60000000102 */
[----:B----4-:R-:W-:Y:S01]  /*105d90*/  STL.64 [R1+0x7bf8], R170 ;  /* 0x007bf8aa01007387 */ /* 0x010fe20000100a00 */
[----:B------:R-:W-:Y:S01]  /*105da0*/  IMAD.MOV.U32 R152, RZ, RZ, R106 ;  /* 0x000000ffff987224 */ /* 0x000fe200078e006a */
[----:B------:R-:W-:Y:S02]  /*105db0*/  MOV R153, R107 ;  /* 0x0000006b00997202 */ /* 0x000fe40000000f00 */
[----:B------:R0:W-:Y:S01]  /*105dc0*/  STL.128 [R1+0x80b0], R224 ;  /* 0x0080b0e001007387 */ /* 0x0001e20000100c00 */
[----:B------:R-:W-:-:S03]  /*105dd0*/  DFMA R2, -R100, R114, R2 ;  /* 0x000000726402722b */ /* 0x000fc60000000102 */
[----:B------:R-:W4:Y:S01]  /*105de0*/  LDL.128 R112, [R1+0x5470] ;  /* 0x0054700001707983 */ /* 0x000f220000100c00 */
[----:B------:R-:W-:-:S03]  /*105df0*/  DFMA R6, -R6, R140, R204 ;  /* 0x0000008c0606722b */ /* 0x000fc600000001cc */
[----:B------:R-:W-:Y:S01]  /*105e00*/  STL.64 [R1+0xaf40], R60 ;  /* 0x00af403c01007387 */ /* 0x000fe20000100a00 */
[----:B------:R-:W-:-:S03]  /*105e10*/  DFMA R2, -R46, R76, R2 ;  /* 0x0000004c2e02722b */ /* 0x000fc60000000102 */
[----:B------:R-:W-:Y:S04]  /*105e20*/  STL.64 [R1+0xb1b8], R56 ;  /* 0x00b1b83801007387 */ /* 0x000fe80000100a00 */
[----:B0-----:R-:W4:Y:S04]  /*105e30*/  LDL.128 R224, [R1+0x5480] ;  /* 0x0054800001e07983 */ /* 0x001f280000100c00 */
[----:B------:R-:W-:Y:S04]  /*105e40*/  STL.64 [R1+0xb1c8], R54 ;  /* 0x00b1c83601007387 */ /* 0x000fe80000100a00 */
[----:B------:R-:W4:Y:S01]  /*105e50*/  LDL.128 R116, [R1+0x5000] ;  /* 0x0050000001747983 */ /* 0x000f220000100c00 */
[----:B---3--:R-:W-:Y:S01]  /*105e60*/  MOV R156, R80 ;  /* 0x00000050009c7202 */ /* 0x008fe20000000f00 */
[----:B------:R-:W-:Y:S01]  /*105e70*/  IMAD.MOV.U32 R157, RZ, RZ, R81 ;  /* 0x000000ffff9d7224 */ /* 0x000fe200078e0051 */
[----:B------:R-:W-:Y:S01]  /*105e80*/  MOV R47, R83 ;  /* 0x00000053002f7202 */ /* 0x000fe20000000f00 */
[----:B------:R-:W-:-:S02]  /*105e90*/  IMAD.MOV.U32 R46, RZ, RZ, R82 ;  /* 0x000000ffff2e7224 */ /* 0x000fc400078e0052 */
        /* <DEDUP_REMOVED lines=14> */
[----:B------:R-:W2:Y:S01]  /*105f80*/  LDL.128 R32, [R1+0x5a40] ;  /* 0x005a400001207983 */ /* 0x000ea20000100c00 */
[----:B------:R-:W-:-:S03]  /*105f90*/  DFMA R2, -R28, R78, R2 ;  /* 0x0000004e1c02722b */ /* 0x000fc60000000102 */
[----:B---3--:R0:W-:Y:S01]  /*105fa0*/  STL.64 [R1+0x7bd0], R80 ;  /* 0x007bd05001007387 */ /* 0x0081e20000100a00 */
[----:B------:R-:W-:Y:S01]  /*105fb0*/  MOV R28, R82 ;  /* 0x00000052001c7202 */ /* 0x000fe20000000f00 */
[----:B------:R-:W-:Y:S02]  /*105fc0*/  IMAD.MOV.U32 R29, RZ, RZ, R83 ;  /* 0x000000ffff1d7224 */ /* 0x000fe400078e0053 */
[----:B0-----:R-:W3:Y:S01]  /*105fd0*/  LDL.128 R80, [R1+0x4a20] ;  /* 0x004a200001507983 */ /* 0x001ee20000100c00 */
[----:B--2---:R-:W-:Y:S01]  /*105fe0*/  MOV R90, R32 ;  /* 0x00000020005a7202 */ /* 0x004fe20000000f00 */
[----:B------:R-:W-:Y:S01]  /*105ff0*/  IMAD.MOV.U32 R91, RZ, RZ, R33 ;  /* 0x000000ffff5b7224 */ /* 0x000fe200078e0021 */
[----:B------:R-:W-:Y:S01]  /*106000*/  MOV R33, R35 ;  /* 0x0000002300217202 */ /* 0x000fe20000000f00 */
[----:B------:R-:W-:Y:S01]  /*106010*/  IMAD.MOV.U32 R32, RZ, RZ, R34 ;  /* 0x000000ffff207224 */ /* 0x000fe200078e0022 */
[----:B------:R-:W-:Y:S01]  /*106020*/  MOV R35, R169 ;  /* 0x000000a900237202 */ /* 0x000fe20000000f00 */
[----:B------:R-:W-:-:S02]  /*106030*/  IMAD.MOV.U32 R34, RZ, RZ, R168 ;  /* 0x000000ffff227224 */ /* 0x000fc400078e00a8 */
[----:B------:R-:W2:Y:S04]  /*106040*/  LDL.128 R168, [R1+0x5a50] ;  /* 0x005a500001a87983 */ /* 0x000ea80000100c00 */
[----:B---3--:R-:W-:Y:S04]  /*106050*/  STL.64 [R1+0x80f8], R82 ;  /* 0x0080f85201007387 */ /* 0x008fe80000100a00 */
[----:B--2---:R0:W-:Y:S02]  /*106060*/  STL.64 [R1+0x7be8], R170 ;  /* 0x007be8aa01007387 */ /* 0x0041e40000100a00 */
[----:B0-----:R-:W-:Y:S01]  /*106070*/  IMAD.MOV.U32 R170, RZ, RZ, R80 ;  /* 0x000000ffffaa7224 */ /* 0x001fe200078e0050 */
[----:B------:R-:W-:-:S02]  /*106080*/  MOV R171, R81 ;  /* 0x0000005100ab7202 */ /* 0x000fc40000000f00 */
[----:B------:R-:W2:Y:S01]  /*106090*/  LDL.128 R80, [R1+0x5240] ;  /* 0x0052400001507983 */ /* 0x000ea20000100c00 */
[----:B------:R-:W-:-:S03]  /*1060a0*/  DFMA R2, -R92, R68, R2 ;  /* 0x000000445c02722b */ /* 0x000fc60000000102 */
[----:B--2---:R0:W-:Y:S01]  /*1060b0*/  STL.64 [R1+0x7b80], R80 ;  /* 0x007b805001007387 */ /* 0x0041e20000100a00 */
[----:B------:R-:W-:Y:S02]  /*1060c0*/  IMAD.MOV.U32 R92, RZ, RZ, R82 ;  /* 0x000000ffff5c7224 */ /* 0x000fe400078e0052 */
[----:B------:R-:W-:Y:S02]  /*1060d0*/  IMAD.MOV.U32 R93, RZ, RZ, R83 ;  /* 0x000000ffff5d7224 */ /* 0x000fe400078e0053 */
[----:B0-----:R-:W2:Y:S01]  /*1060e0*/  LDL.128 R80, [R1+0x5a90] ;  /* 0x005a900001507983 */ /* 0x001ea20000100c00 */
[----:B------:R-:W-:Y:S01]  /*1060f0*/  DFMA R2, -R30, R70, R2 ;  /* 0x000000461e02722b */ /* 0x000fe20000000102 */
[----:B--2---:R-:W-:Y:S01]  /*106100*/  MOV R30, R80 ;  /* 0x00000050001e7202 */ /* 0x004fe20000000f00 */
[----:B------:R-:W-:Y:S01]  /*106110*/  IMAD.MOV.U32 R31, RZ, RZ, R81 ;  /* 0x000000ffff1f7224 */ /* 0x000fe200078e0051 */
[----:B------:R-:W-:Y:S01]  /*106120*/  MOV R223, R83 ;  /* 0x0000005300df7202 */ /* 0x000fe20000000f00 */
[----:B------:R-:W-:-:S02]  /*106130*/  IMAD.MOV.U32 R222, RZ, RZ, R82 ;  /* 0x000000ffffde7224 */ /* 0x000fc400078e0052 */
[----:B------:R-:W2:Y:S02]  /*106140*/  LDL.128 R80, [R1+0x5490] ;  /* 0x0054900001507983 */ /* 0x000ea40000100c00 */
[----:B------:R-:W-:Y:S01]  /*106150*/  DFMA R2, -R94, R124, R2 ;  /* 0x0000007c5e02722b */ /* 0x000fe20000000102 */
[----:B------:R-:W-:Y:S01]  /*106160*/  IMAD.MOV.U32 R26, RZ, RZ, R168 ;  /* 0x000000ffff1a7224 */ /* 0x000fe200078e00a8 */
[----:B------:R-:W-:Y:S01]  /*106170*/  MOV R168, R104 ;  /* 0x0000006800a87202 */ /* 0x000fe20000000f00 */
[----:B------:R-:W-:Y:S02]  /*106180*/  IMAD.MOV.U32 R27, RZ, RZ, R169 ;  /* 0x000000ffff1b7224 */ /* 0x000fe400078e00a9 */
[----:B------:R-:W-:Y:S02]  /*106190*/  IMAD.MOV.U32 R169, RZ, RZ, R105 ;  /* 0x000000ffffa97224 */ /* 0x000fe400078e0069 */
[----:B------:R-:W3:Y:S04]  /*1061a0*/  LDL.128 R104, [R1+0x4d10] ;  /* 0x004d100001687983 */ /* 0x000ee80000100c00 */
[----:B--2---:R0:W-:Y:S01]  /*1061b0*/  STL.64 [R1+0x7ab0], R80 ;  /* 0x007ab05001007387 */ /* 0x0041e20000100a00 */
[----:B------:R-:W-:-:S02]  /*1061c0*/  IMAD.MOV.U32 R94, RZ, RZ, R82 ;  /* 0x000000ffff5e7224 */ /* 0x000fc400078e0052 */
[----:B------:R-:W-:Y:S02]  /*1061d0*/  IMAD.MOV.U32 R95, RZ, RZ, R83 ;  /* 0x000000ffff5f7224 */ /* 0x000fe400078e0053 */
[----:B0-----:R-:W2:Y:S04]  /*1061e0*/  LDL.128 R80, [R1+0x5340] ;  /* 0x0053400001507983 */ /* 0x001ea80000100c00 */
[----:B---3--:R0:W-:Y:S04]  /*1061f0*/  STL.128 [R1+0x99e0], R104 ;  /* 0x0099e06801007387 */ /* 0x0081e80000100c00 */
[----:B0-----:R-:W3:Y:S01]  /*106200*/  LDL.128 R104, [R1+0x5180] ;  /* 0x0051800001687983 */ /* 0x001ee20000100c00 */
[----:B--2---:R-:W-:Y:S01]  /*106210*/  MOV R190, R80 ;  /* 0x0000005000be7202 */ /* 0x004fe20000000f00 */
[----:B------:R-:W-:Y:S01]  /*106220*/  IMAD.MOV.U32 R191, RZ, RZ, R81 ;  /* 0x000000ffffbf7224 */ /* 0x000fe200078e0051 */
[----:B------:R-:W-:Y:S01]  /*106230*/  MOV R145, R83 ;  /* 0x0000005300917202 */ /* 0x000fe20000000f00 */
[----:B------:R-:W-:-:S02]  /*106240*/  IMAD.MOV.U32 R144, RZ, RZ, R82 ;  /* 0x000000ffff907224 */ /* 0x000fc400078e0052 */
[----:B------:R-:W2:Y:S01]  /*106250*/  LDL.128 R80, [R1+0x52a0] ;  /* 0x0052a00001507983 */ /* 0x000ea20000100c00 */
[----:B------:R-:W-:-:S03]  /*106260*/  DFMA R2, -R16, R126, R2 ;  /* 0x0000007e1002722b */ /* 0x000fc60000000102 */
[----:B---3--:R0:W-:Y:S04]  /*106270*/  STL.128 [R1+0x7ae0], R104 ;  /* 0x007ae06801007387 */ /* 0x0081e80000100c00 */
[----:B0-----:R-:W3:Y:S04]  /*106280*/  LDL.128 R104, [R1+0x4d60] ;  /* 0x004d600001687983 */ /* 0x001ee80000100c00 */
[----:B--2---:R0:W-:Y:S01]  /*106290*/  STL.64 [R1+0x9970], R80 ;  /* 0x0099705001007387 */ /* 0x0041e20000100a00 */
[----:B------:R-:W-:Y:S02]  /*1062a0*/  IMAD.MOV.U32 R16, RZ, RZ, R82 ;  /* 0x000000ffff107224 */ /* 0x000fe400078e0052 */
[----:B------:R-:W-:-:S02]  /*1062b0*/  IMAD.MOV.U32 R17, RZ, RZ, R83 ;  /* 0x000000ffff117224 */ /* 0x000fc400078e0053 */
[----:B0-----:R-:W2:Y:S04]  /*1062c0*/  LDL.128 R80, [R1+0x53c0] ;  /* 0x0053c00001507983 */ /* 0x001ea80000100c00 */
[----:B---3--:R0:W-:Y:S04]  /*1062d0*/  STL.128 [R1+0x80a0], R104 ;  /* 0x0080a06801007387 */ /* 0x0081e80000100c00 */
[----:B0-----:R-:W3:Y:S04]  /*1062e0*/  LDL.128 R104, [R1+0x4dc0] ;  /* 0x004dc00001687983 */ /* 0x001ee80000100c00 */
[----:B--2---:R0:W-:Y:S01]  /*1062f0*/  STL.64 [R1+0x9960], R80 ;  /* 0x0099605001007387 */ /* 0x0041e20000100a00 */
[----:B------:R-:W-:Y:S01]  /*106300*/  MOV R196, R82 ;  /* 0x0000005200c47202 */ /* 0x000fe20000000f00 */
[----:B------:R-:W-:-:S02]  /*106310*/  IMAD.MOV.U32 R197, RZ, RZ, R83 ;  /* 0x000000ffffc57224 */ /* 0x000fc400078e0053 */
[----:B0-----:R-:W2:Y:S04]  /*106320*/  LDL.128 R80, [R1+0x5aa0] ;  /* 0x005aa00001507983 */ /* 0x001ea80000100c00 */
[----:B----4-:R-:W-:Y:S04]  /*106330*/  STL.128 [R1+0x7b60], R224 ;  /* 0x007b60e001007387 */ /* 0x010fe80000100c00 */
[----:B---3--:R0:W-:Y:S01]  /*106340*/  STL.64 [R1+0x99c0], R104 ;  /* 0x0099c06801007387 */ /* 0x0081e20000100a00 */
[----:B------:R-:W-:Y:S02]  /*106350*/  IMAD.MOV.U32 R76, RZ, RZ, R106 ;  /* 0x000000ffff4c7224 */ /* 0x000fe400078e006a */
[----:B------:R-:W-:-:S02]  /*106360*/  IMAD.MOV.U32 R77, RZ, RZ, R107 ;  /* 0x000000ffff4d7224 */ /* 0x000fc400078e006b */
[----:B0-----:R-:W3:Y:S04]  /*106370*/  LDL.128 R104, [R1+0x57f0] ;  /* 0x0057f00001687983 */ /* 0x001ee80000100c00 */
[----:B--2---:R0:W-:Y:S01]  /*106380*/  STL.64 [R1+0x7aa0], R80 ;  /* 0x007aa05001007387 */ /* 0x0041e20000100a00 */
[----:B------:R-:W-:Y:S01]  /*106390*/  IMAD.MOV.U32 R224, RZ, RZ, R82 ;  /* 0x000000ffffe07224 */ /* 0x000fe200078e0052 */
[----:B------:R-:W-:Y:S02]  /*1063a0*/  MOV R225, R83 ;  /* 0x0000005300e17202 */ /* 0x000fe40000000f00 */
[----:B0-----:R-:W2:Y:S04]  /*1063b0*/  LDL.128 R80, [R1+0x52b0] ;  /* 0x0052b00001507983 */ /* 0x001ea80000100c00 */
[----:B---3--:R-:W-:Y:S01]  /*1063c0*/  STL.64 [R1+0x7a58], R106 ;  /* 0x007a586a01007387 */ /* 0x008fe20000100a00 */
[----:B--2---:R-:W-:-:S02]  /*1063d0*/  IMAD.MOV.U32 R218, RZ, RZ, R82 ;  /* 0x000000ffffda7224 */ /* 0x004fc400078e0052 */
[----:B------:R-:W-:-:S05]  /*1063e0*/  IMAD.MOV.U32 R219, RZ, RZ, R83 ;  /* 0x000000ffffdb7224 */ /* 0x000fca00078e0053 */
[----:B------:R0:W-:Y:S02]  /*1063f0*/  STL.64 [R1+0xb238], R218 ;  /* 0x00b238da01007387 */ /* 0x0001e40000100a00 */
[----:B0-----:R-:W-:Y:S01]  /*106400*/  MOV R218, R104 ;  /* 0x0000006800da7202 */ /* 0x001fe20000000f00 */
[----:B------:R-:W-:Y:S02]  /*106410*/  IMAD.MOV.U32 R219, RZ, RZ, R105 ;  /* 0x000000ffffdb7224 */ /* 0x000fe400078e0069 */
[----:B------:R-:W2:Y:S01]  /*106420*/  LDL.128 R104, [R1+0x5ab0] ;  /* 0x005ab00001687983 */ /* 0x000ea20000100c00 */
[----:B------:R-:W-:-:S08]  /*106430*/  DFMA R2, -R24, R64, R2 ;  /* 0x000000401802722b */ /* 0x000fd00000000102 */
[----:B------:R-:W-:Y:S01]  /*106440*/  DFMA R2, -R162, R66, R2 ;  /* 0x00000042a202722b */ /* 0x000fe20000000102 */
[----:B--2---:R0:W-:Y:S01]  /*106450*/  STL.64 [R1+0x7a48], R106 ;  /* 0x007a486a01007387 */ /* 0x0041e20000100a00 */
[----:B------:R-:W-:Y:S01]  /*106460*/  IMAD.MOV.U32 R162, RZ, RZ, R104 ;  /* 0x000000ffffa27224 */ /* 0x000fe200078e0068 */
[----:B------:R-:W-:Y:S02]  /*106470*/  MOV R163, R105 ;  /* 0x0000006900a37202 */ /* 0x000fe40000000f00 */
[----:B0-----:R-:W2:Y:S04]  /*106480*/  LDL.128 R104, [R1+0x54b0] ;  /* 0x0054b00001687983 */ /* 0x001ea80000100c00 */
[----:B--2---:R0:W-:Y:S01]  /*106490*/  STL.64 [R1+0x7a00], R104 ;  /* 0x007a006801007387 */ /* 0x0041e20000100a00 */
[----:B------:R-:W-:-:S02]  /*1064a0*/  IMAD.MOV.U32 R64, RZ, RZ, R106 ;  /* 0x000000ffff407224 */ /* 0x000fc400078e006a */
[----:B------:R-:W-:Y:S02]  /*1064b0*/  IMAD.MOV.U32 R65, RZ, RZ, R107 ;  /* 0x000000ffff417224 */ /* 0x000fe400078e006b */
[----:B0-----:R-:W2:Y:S01]  /*1064c0*/  LDL.128 R104, [R1+0x5360] ;  /* 0x0053600001687983 */ /* 0x001ea20000100c00 */
[----:B------:R-:W-:-:S03]  /*1064d0*/  DFMA R2, -R154, R128, R2 ;  /* 0x000000809a02722b */ /* 0x000fc60000000102 */
[----:B--2---:R0:W-:Y:S01]  /*1064e0*/  STL.64 [R1+0x7a20], R104 ;  /* 0x007a206801007387 */ /* 0x0041e20000100a00 */
[----:B------:R-:W-:Y:S01]  /*1064f0*/  MOV R154, R106 ;  /* 0x0000006a009a7202 */ /* 0x000fe20000000f00 */
[----:B------:R-:W-:Y:S02]  /*106500*/  IMAD.MOV.U32 R155, RZ, RZ, R107 ;  /* 0x000000ffff9b7224 */ /* 0x000fe400078e006b */
[----:B0-----:R-:W2:Y:S04]  /*106510*/  LDL.128 R104, [R1+0x53e0] ;  /* 0x0053e00001687983 */ /* 0x001ea80000100c00 */
[----:B--2---:R0:W-:Y:S04]  /*106520*/  STL.128 [R1+0x7a10], R104 ;  /* 0x007a106801007387 */ /* 0x0041e80000100c00 */
[----:B0-----:R-:W2:Y:S04]  /*106530*/  LDL.128 R104, [R1+0x5800] ;  /* 0x0058000001687983 */ /* 0x001ea80000100c00 */
[----:B------:R0:W-:Y:S04]  /*106540*/  STL.128 [R1+0x7ac0], R112 ;  /* 0x007ac07001007387 */ /* 0x0001e80000100c00 */
[----:B0-----:R-:W3:Y:S04]  /*106550*/  LDL.128 R112, [R1+0x5060] ;  /* 0x0050600001707983 */ /* 0x001ee80000100c00 */
[----:B--2---:R0:W-:Y:S04]  /*106560*/  STL.128 [R1+0x79f0], R104 ;  /* 0x0079f06801007387 */ /* 0x0041e80000100c00 */
[----:B0-----:R-:W2:Y:S01]  /*106570*/  LDL.128 R104, [R1+0x54c0] ;  /* 0x0054c00001687983 */ /* 0x001ea20000100c00 */
[----:B------:R-:W-:-:S03]  /*106580*/  DFMA R2, -R212, R130, R2 ;  /* 0x00000082d402722b */ /* 0x000fc60000000102 */
[----:B---3--:R0:W-:Y:S04]  /*106590*/  STL.128 [R1+0x8090], R112 ;  /* 0x0080907001007387 */ /* 0x0081e80000100c00 */
[----:B------:R-:W3:Y:S04]  /*1065a0*/  LDL.128 R212, [R1+0x5ac0] ;  /* 0x005ac00001d47983 */ /* 0x000ee80000100c00 */
[----:B--2---:R1:W-:Y:S01]  /*1065b0*/  STL.64 [R1+0x7980], R104 ;  /* 0x0079806801007387 */ /* 0x0043e20000100a00 */
[----:B------:R-:W-:Y:S01]  /*1065c0*/  IMAD.MOV.U32 R240, RZ, RZ, R106 ;  /* 0x000000fffff07224 */ /* 0x000fe200078e006a */
[----:B------:R-:W-:-:S02]  /*1065d0*/  MOV R241, R107 ;  /* 0x0000006b00f17202 */ /* 0x000fc40000000f00 */
[----:B0-----:R-:W2:Y:S04]  /*1065e0*/  LDL.128 R112, [R1+0x4520] ;  /* 0x0045200001707983 */ /* 0x001ea80000100c00 */
[----:B-1----:R-:W4:Y:S01]  /*1065f0*/  LDL.128 R104, [R1+0x5570] ;  /* 0x0055700001687983 */ /* 0x002f220000100c00 */
[----:B------:R-:W-:-:S03]  /*106600*/  DFMA R2, -R20, R60, R2 ;  /* 0x0000003c1402722b */ /* 0x000fc60000000102 */
[----:B----4-:R0:W-:Y:S01]  /*106610*/  STL.64 [R1+0x9950], R104 ;  /* 0x0099506801007387 */ /* 0x0101e20000100a00 */
[----:B------:R-:W-:Y:S02]  /*106620*/  IMAD.MOV.U32 R20, RZ, RZ, R106 ;  /* 0x000000ffff147224 */ /* 0x000fe400078e006a */
[----:B------:R-:W-:Y:S02]  /*106630*/  IMAD.MOV.U32 R21, RZ, RZ, R107 ;  /* 0x000000ffff157224 */ /* 0x000fe400078e006b */
[----:B0-----:R-:W4:Y:S04]  /*106640*/  LDL.128 R104, [R1+0x5580] ;  /* 0x0055800001687983 */ /* 0x001f280000100c00 */
[----:B--2---:R0:W-:Y:S02]  /*106650*/  STL.128 [R1+0x9a70], R112 ;  /* 0x009a707001007387 */ /* 0x0041e40000100c00 */
[----:B0-----:R-:W-:-:S08]  /*106660*/  DFMA R114, -R192, R68, R62 ;  /* 0x00000044c072722b */ /* 0x001fd0000000013e */
[----:B------:R-:W-:Y:S01]  /*106670*/  DFMA R2, R114, -R86, R2 ;  /* 0x800000567202722b */ /* 0x000fe20000000002 */
[----:B----4-:R0:W-:Y:S01]  /*106680*/  STL.64 [R1+0x7978], R106 ;  /* 0x0079786a01007387 */ /* 0x0101e20000100a00 */
[----:B------:R-:W-:Y:S01]  /*106690*/  MOV R86, R104 ;  /* 0x0000006800567202 */ /* 0x000fe20000000f00 */
[----:B------:R-:W-:Y:S02]  /*1066a0*/  IMAD.MOV.U32 R87, RZ, RZ, R105 ;  /* 0x000000ffff577224 */ /* 0x000fe400078e0069 */
[----:B0-----:R-:W2:Y:S04]  /*1066b0*/  LDL.128 R104, [R1+0x5ad0] ;  /* 0x005ad00001687983 */ /* 0x001ea80000100c00 */
[----:B--2---:R0:W-:Y:S01]  /*1066c0*/  STL.64 [R1+0x78f0], R104 ;  /* 0x0078f06801007387 */ /* 0x0041e20000100a00 */
[----:B------:R-:W-:Y:S01]  /*1066d0*/  IMAD.MOV.U32 R192, RZ, RZ, R106 ;  /* 0x000000ffffc07224 */ /* 0x000fe200078e006a */
[----:B------:R-:W-:-:S02]  /*1066e0*/  MOV R193, R107 ;  /* 0x0000006b00c17202 */ /* 0x000fc40000000f00 */
[----:B0-----:R-:W2:Y:S04]  /*1066f0*/  LDL.128 R104, [R1+0x54d0] ;  /* 0x0054d00001687983 */ /* 0x001ea80000100c00 */
[----:B---3--:R0:W-:Y:S04]  /*106700*/  STL.128 [R1+0x79c0], R212 ;  /* 0x0079c0d401007387 */ /* 0x0081e80000100c00 */
[----:B0-----:R-:W3:Y:S04]  /*106710*/  LDL.128 R212, [R1+0x5810] ;  /* 0x0058100001d47983 */ /* 0x001ee80000100c00 */
[----:B--2---:R0:W-:Y:S01]  /*106720*/  STL.64 [R1+0x7890], R104 ;  /* 0x0078906801007387 */ /* 0x0041e20000100a00 */
[----:B------:R-:W-:-:S02]  /*106730*/  IMAD.MOV.U32 R236, RZ, RZ, R106 ;  /* 0x000000ffffec7224 */ /* 0x000fc400078e006a */
[----:B------:R-:W-:Y:S02]  /*106740*/  IMAD.MOV.U32 R237, RZ, RZ, R107 ;  /* 0x000000ffffed7224 */ /* 0x000fe400078e006b */
[----:B0-----:R-:W2:Y:S04]  /*106750*/  LDL.128 R104, [R1+0x5590] ;  /* 0x0055900001687983 */ /* 0x001ea80000100c00 */
[----:B---3--:R0:W-:Y:S04]  /*106760*/  STL.128 [R1+0x7930], R212 ;  /* 0x007930d401007387 */ /* 0x0081e80000100c00 */
[----:B0-----:R-:W3:Y:S04]  /*106770*/  LDL.128 R212, [R1+0x53f0] ;  /* 0x0053f00001d47983 */ /* 0x001ee80000100c00 */
[----:B--2---:R0:W-:Y:S01]  /*106780*/  STL.64 [R1+0x7968], R106 ;  /* 0x0079686a01007387 */ /* 0x0041e20000100a00 */
[----:B------:R-:W-:Y:S01]  /*106790*/  MOV R232, R104 ;  /* 0x0000006800e87202 */ /* 0x000fe20000000f00 */
[----:B------:R-:W-:-:S02]  /*1067a0*/  IMAD.MOV.U32 R233, RZ, RZ, R105 ;  /* 0x000000ffffe97224 */ /* 0x000fc400078e0069 */
[----:B0-----:R-:W2:Y:S04]  /*1067b0*/  LDL.128 R104, [R1+0x5820] ;  /* 0x0058200001687983 */ /* 0x001ea80000100c00 */
[----:B---3--:R0:W-:Y:S04]  /*1067c0*/  STL.128 [R1+0x79a0], R212 ;  /* 0x0079a0d401007387 */ /* 0x0081e80000100c00 */
[----:B0-----:R-:W3:Y:S04]  /*1067d0*/  LDL.128 R212, [R1+0x5ae0] ;  /* 0x005ae00001d47983 */ /* 0x001ee80000100c00 */
[----:B--2---:R0:W-:Y:S04]  /*1067e0*/  STL.128 [R1+0x7920], R104 ;  /* 0x0079206801007387 */ /* 0x0041e80000100c00 */
[----:B0-----:R-:W2:Y:S04]  /*1067f0*/  LDL.128 R104, [R1+0x54e0] ;  /* 0x0054e00001687983 */ /* 0x001ea80000100c00 */
[----:B---3--:R0:W-:Y:S04]  /*106800*/  STL.128 [R1+0x78e0], R212 ;  /* 0x0078e0d401007387 */ /* 0x0081e80000100c00 */
[----:B0-----:R-:W3:Y:S04]  /*106810*/  LDL.128 R212, [R1+0x4fb0] ;  /* 0x004fb00001d47983 */ /* 0x001ee80000100c00 */
[----:B--2---:R0:W-:Y:S04]  /*106820*/  STL.128 [R1+0x7880], R104 ;  /* 0x0078806801007387 */ /* 0x0041e80000100c00 */
[----:B0-----:R-:W2:Y:S04]  /*106830*/  LDL.128 R104, [R1+0x5010] ;  /* 0x0050100001687983 */ /* 0x001ea80000100c00 */
[----:B---3--:R0:W-:Y:S04]  /*106840*/  STL.128 [R1+0x99a0], R212 ;  /* 0x0099a0d401007387 */ /* 0x0081e80000100c00 */
[----:B--2---:R1:W-:Y:S01]  /*106850*/  STL.64 [R1+0x8088], R106 ;  /* 0x0080886a01007387 */ /* 0x0043e20000100a00 */
[----:B0-----:R-:W-:Y:S01]  /*106860*/  IMAD.MOV.U32 R214, RZ, RZ, R104 ;  /* 0x000000ffffd67224 */ /* 0x001fe200078e0068 */
[----:B------:R-:W-:-:S02]  /*106870*/  MOV R215, R105 ;  /* 0x0000006900d77202 */ /* 0x000fc40000000f00 */
[----:B-1----:R-:W2:Y:S04]  /*106880*/  LDL.128 R104, [R1+0x55a0] ;  /* 0x0055a00001687983 */ /* 0x002ea80000100c00 */
[----:B--2---:R0:W-:Y:S01]  /*106890*/  STL.64 [R1+0x7958], R106 ;  /* 0x0079586a01007387 */ /* 0x0041e20000100a00 */
[----:B------:R-:W-:Y:S02]  /*1068a0*/  IMAD.MOV.U32 R212, RZ, RZ, R104 ;  /* 0x000000ffffd47224 */ /* 0x000fe400078e0068 */
[----:B------:R-:W-:Y:S02]  /*1068b0*/  IMAD.MOV.U32 R213, RZ, RZ, R105 ;  /* 0x000000ffffd57224 */ /* 0x000fe400078e0069 */
[----:B0-----:R-:W2:Y:S01]  /*1068c0*/  LDL.128 R104, [R1+0x5830] ;  /* 0x0058300001687983 */ /* 0x001ea20000100c00 */
[----:B------:R-:W-:-:S03]  /*1068d0*/  DFMA R2, -R210, R132, R2 ;  /* 0x00000084d202722b */ /* 0x000fc60000000102 */
[----:B--2---:R0:W-:Y:S04]  /*1068e0*/  STL.128 [R1+0x7910], R104 ;  /* 0x0079106801007387 */ /* 0x0041e80000100c00 */
[----:B0-----:R-:W2:Y:S01]  /*1068f0*/  LDL.128 R104, [R1+0x54f0] ;  /* 0x0054f00001687983 */ /* 0x001ea20000100c00 */
[----:B------:R-:W-:-:S08]  /*106900*/  DFMA R2, -R186, R134, R2 ;  /* 0x00000086ba02722b */ /* 0x000fd00000000102 */
[----:B------:R-:W-:Y:S01]  /*106910*/  DFMA R2, -R42, R56, R2 ;  /* 0x000000382a02722b */ /* 0x000fe20000000102 */
[----:B--2---:R0:W-:Y:S01]  /*106920*/  STL.64 [R1+0x7870], R104 ;  /* 0x0078706801007387 */ /* 0x0041e20000100a00 */
[----:B------:R-:W-:Y:S01]  /*106930*/  MOV R42, R106 ;  /* 0x0000006a002a7202 */ /* 0x000fe20000000f00 */
[----:B------:R-:W-:Y:S02]  /*106940*/  IMAD.MOV.U32 R43, RZ, RZ, R107 ;  /* 0x000000ffff2b7224 */ /* 0x000fe400078e006b */
[----:B0-----:R-:W2:Y:S04]  /*106950*/  LDL.128 R104, [R1+0x5100] ;  /* 0x0051000001687983 */ /* 0x001ea80000100c00 */
[----:B--2---:R0:W-:Y:S01]  /*106960*/  STL.64 [R1+0x8078], R106 ;  /* 0x0080786a01007387 */ /* 0x0041e20000100a00 */
[----:B------:R-:W-:Y:S01]  /*106970*/  IMAD.MOV.U32 R226, RZ, RZ, R104 ;  /* 0x000000ffffe27224 */ /* 0x000fe200078e0068 */
[----:B------:R-:W-:-:S02]  /*106980*/  MOV R227, R105 ;  /* 0x0000006900e37202 */ /* 0x000fc40000000f00 */
[----:B0-----:R-:W2:Y:S01]  /*106990*/  LDL.128 R104, [R1+0x55b0] ;  /* 0x0055b00001687983 */ /* 0x001ea20000100c00 */
[----:B------:R-:W-:-:S03]  /*1069a0*/  DFMA R62, -R10, R70, R206 ;  /* 0x000000460a3e722b */ /* 0x000fc600000001ce */
[----:B------:R-:W3:Y:S04]  /*1069b0*/  LDL.128 R68, [R1+0x5500] ;  /* 0x0055000001447983 */ /* 0x000ee80000100c00 */
[----:B--2---:R0:W-:Y:S01]  /*1069c0*/  STL.64 [R1+0x7948], R106 ;  /* 0x0079486a01007387 */ /* 0x0041e20000100a00 */
[----:B------:R-:W-:Y:S02]  /*1069d0*/  IMAD.MOV.U32 R210, RZ, RZ, R104 ;  /* 0x000000ffffd27224 */ /* 0x000fe400078e0068 */
[----:B------:R-:W-:Y:S02]  /*1069e0*/  IMAD.MOV.U32 R211, RZ, RZ, R105 ;  /* 0x000000ffffd37224 */ /* 0x000fe400078e0069 */
[----:B0-----:R-:W2:Y:S04]  /*1069f0*/  LDL.128 R104, [R1+0x5720] ;  /* 0x0057200001687983 */ /* 0x001ea80000100c00 */
[----:B--2---:R0:W-:Y:S01]  /*106a00*/  STL.64 [R1+0x9930], R104 ;  /* 0x0099306801007387 */ /* 0x0041e20000100a00 */
[----:B------:R-:W-:Y:S01]  /*106a10*/  IMAD.MOV.U32 R186, RZ, RZ, R106 ;  /* 0x000000ffffba7224 */ /* 0x000fe200078e006a */
[----:B------:R-:W-:-:S02]  /*106a20*/  MOV R187, R107 ;  /* 0x0000006b00bb7202 */ /* 0x000fc40000000f00 */
[----:B0-----:R-:W2:Y:S04]  /*106a30*/  LDL.128 R104, [R1+0x55c0] ;  /* 0x0055c00001687983 */ /* 0x001ea80000100c00 */
[----:B---3--:R0:W-:Y:S02]  /*106a40*/  STL.64 [R1+0x7860], R68 ;  /* 0x0078604401007387 */ /* 0x0081e40000100a00 */
[----:B0-----:R-:W-:Y:S02]  /*106a50*/  DFMA R68, -R184, R60, R62 ;  /* 0x0000003cb844722b */ /* 0x001fe4000000013e */
[----:B--2---:R0:W-:Y:S01]  /*106a60*/  STL.64 [R1+0x7858], R106 ;  /* 0x0078586a01007387 */ /* 0x0041e20000100a00 */
[----:B------:R-:W-:Y:S02]  /*106a70*/  IMAD.MOV.U32 R184, RZ, RZ, R104 ;  /* 0x000000ffffb87224 */ /* 0x000fe400078e0068 */
[----:B------:R-:W-:-:S02]  /*106a80*/  IMAD.MOV.U32 R185, RZ, RZ, R105 ;  /* 0x000000ffffb97224 */ /* 0x000fc400078e0069 */
[----:B0-----:R-:W2:Y:S01]  /*106a90*/  LDL.128 R104, [R1+0x5b10] ;  /* 0x005b100001687983 */ /* 0x001ea20000100c00 */
[----:B------:R-:W-:-:S03]  /*106aa0*/  DFMA R62, -R40, R78, R172 ;  /* 0x0000004e283e722b */ /* 0x000fc600000001ac */
[----:B--2---:R0:W-:Y:S01]  /*106ab0*/  STL.64 [R1+0x7838], R106 ;  /* 0x0078386a01007387 */ /* 0x0041e20000100a00 */
[----:B------:R-:W-:Y:S01]  /*106ac0*/  MOV R40, R104 ;  /* 0x0000006800287202 */ /* 0x000fe20000000f00 */
[----:B------:R-:W-:Y:S02]  /*106ad0*/  IMAD.MOV.U32 R41, RZ, RZ, R105 ;  /* 0x000000ffff297224 */ /* 0x000fe400078e0069 */
[----:B0-----:R-:W2:Y:S01]  /*106ae0*/  LDL.128 R104, [R1+0x5730] ;  /* 0x0057300001687983 */ /* 0x001ea20000100c00 */
[----:B------:R-:W-:-:S03]  /*106af0*/  DFMA R12, R114, -R182, R12 ;  /* 0x800000b6720c722b */ /* 0x000fc6000000000c */
[----:B--2---:R0:W-:Y:S01]  /*106b00*/  STL.64 [R1+0x7800], R104 ;  /* 0x0078006801007387 */ /* 0x0041e20000100a00 */
[----:B------:R-:W-:Y:S01]  /*106b10*/  IMAD.MOV.U32 R182, RZ, RZ, R106 ;  /* 0x000000ffffb67224 */ /* 0x000fe200078e006a */
[----:B------:R-:W-:Y:S02]  /*106b20*/  MOV R183, R107 ;  /* 0x0000006b00b77202 */ /* 0x000fe40000000f00 */
[----:B0-----:R-:W2:Y:S01]  /*106b30*/  LDL.128 R104, [R1+0x5660] ;  /* 0x0056600001687983 */ /* 0x001ea20000100c00 */
[----:B------:R-:W-:Y:S02]  /*106b40*/  DFMA R172, -R166, R134, R202 ;  /* 0x00000086a6ac722b */ /* 0x000fe400000001ca */
[----:B------:R-:W-:-:S08]  /*106b50*/  DFMA R2, -R248, R58, R2 ;  /* 0x0000003af802722b */ /* 0x000fd00000000102 */
[----:B------:R-:W-:Y:S01]  /*106b60*/  DFMA R2, -R250, R136, R2 ;  /* 0x00000088fa02722b */ /* 0x000fe20000000102 */
[----:B------:R-:W-:Y:S04]  /*106b70*/  STL.64 [R1+0x7c20], R114 ;  /* 0x007c207201007387 */ /* 0x000fe80000100a00 */
[----:B------:R0:W-:Y:S03]  /*106b80*/  STL.64 [R1+0xb1d0], R114 ;  /* 0x00b1d07201007387 */ /* 0x0001e60000100a00 */
[----:B------:R-:W-:Y:S01]  /*106b90*/  DFMA R2, -R120, R138, R2 ;  /* 0x0000008a7802722b */ /* 0x000fe20000000102 */
[----:B------:R-:W3:Y:S04]  /*106ba0*/  LDL.128 R248, [R1+0x5840] ;  /* 0x0058400001f87983 */ /* 0x000ee80000100c00 */
[----:B--2---:R1:W-:Y:S01]  /*106bb0*/  STL.64 [R1+0x9940], R104 ;  /* 0x0099406801007387 */ /* 0x0043e20000100a00 */
[----:B------:R-:W-:-:S02]  /*106bc0*/  IMAD.MOV.U32 R166, RZ, RZ, R106 ;  /* 0x000000ffffa67224 */ /* 0x000fc400078e006a */
[----:B------:R-:W-:Y:S01]  /*106bd0*/  IMAD.MOV.U32 R167, RZ, RZ, R107 ;  /* 0x000000ffffa77224 */ /* 0x000fe200078e006b */
[----:B0-----:R-:W2:Y:S04]  /*106be0*/  LDL.128 R112, [R1+0x5850] ;  /* 0x0058500001707983 */ /* 0x001ea80000100c00 */
[----:B-1----:R-:W4:Y:S01]  /*106bf0*/  LDL.128 R104, [R1+0x55d0] ;  /* 0x0055d00001687983 */ /* 0x002f220000100c00 */
[-C--:B------:R-:W-:Y:S02]  /*106c00*/  DFMA R2, -R122, R52.reuse, R2 ;  /* 0x000000347a02722b */ /* 0x080fe40000000102 */
[----:B------:R-:W-:Y:S01]  /*106c10*/  DFMA R74, -R74, R52, R62 ;  /* 0x000000344a4a722b */ /* 0x000fe2000000013e */
[----:B------:R-:W-:Y:S04]  /*106c20*/  STL.128 [R1+0xb200], R212 ;  /* 0x00b200d401007387 */ /* 0x000fe80000100c00 */
[----:B---3--:R0:W-:Y:S01]  /*106c30*/  STL.128 [R1+0x7900], R248 ;  /* 0x007900f801007387 */ /* 0x0081e20000100c00 */
[----:B------:R-:W-:-:S02]  /*106c40*/  DFMA R2, -R244, R54, R2 ;  /* 0x00000036f402722b */ /* 0x000fc40000000102 */
[----:B------:R-:W-:Y:S01]  /*106c50*/  DFMA R180, -R180, R146, R12 ;  /* 0x00000092b4b4722b */ /* 0x000fe2000000010c */
[----:B------:R-:W-:Y:S04]  /*106c60*/  STL.64 [R1+0xb1c0], R138 ;  /* 0x00b1c08a01007387 */ /* 0x000fe80000100a00 */
[----:B------:R-:W-:Y:S01]  /*106c70*/  STL.128 [R1+0x7b10], R116 ;  /* 0x007b107401007387 */ /* 0x000fe20000100c00 */
[----:B------:R-:W-:-:S03]  /*106c80*/  DFMA R2, -R246, R140, R2 ;  /* 0x0000008cf602722b */ /* 0x000fc60000000102 */
[----:B----4-:R1:W-:Y:S05]  /*106c90*/  STL.64 [R1+0x7788], R106 ;  /* 0x0077886a01007387 */ /* 0x0103ea0000100a00 */
[----:B------:R-:W-:Y:S01]  /*106ca0*/  DFMA R2, -R108, R48, R2 ;  /* 0x000000306c02722b */ /* 0x000fe20000000102 */
[----:B------:R-:W-:Y:S01]  /*106cb0*/  MOV R108, R104 ;  /* 0x00000068006c7202 */ /* 0x000fe20000000f00 */
[----:B------:R-:W-:Y:S01]  /*106cc0*/  IMAD.MOV.U32 R109, RZ, RZ, R105 ;  /* 0x000000ffff6d7224 */ /* 0x000fe200078e0069 */
[----:B--2---:R2:W-:Y:S04]  /*106cd0*/  STL.128 [R1+0x7840], R112 ;  /* 0x0078407001007387 */ /* 0x0045e80000100c00 */
[----:B0-----:R-:W3:Y:S04]  /*106ce0*/  LDL.128 R248, [R1+0x5250] ;  /* 0x0052500001f87983 */ /* 0x001ee80000100c00 */
[----:B-1----:R-:W4:Y:S01]  /*106cf0*/  LDL.128 R104, [R1+0x5860] ;  /* 0x0058600001687983 */ /* 0x002f220000100c00 */
[----:B------:R-:W-:-:S02]  /*106d00*/  DFMA R62, -R188, R84, R200 ;  /* 0x00000054bc3e722b */ /* 0x000fc400000001c8 */
[-C--:B------:R-:W-:Y:S01]  /*106d10*/  DFMA R12, -R194, R50.reuse, R2 ;  /* 0x00000032c20c722b */ /* 0x080fe20000000102 */
[----:B------:R-:W3:Y:S04]  /*106d20*/  LDL.128 R212, [R1+0x5af0] ;  /* 0x005af00001d47983 */ /* 0x000ee80000100c00 */
[----:B--2---:R-:W2:Y:S01]  /*106d30*/  LDL.128 R112, [R1+0x5670] ;  /* 0x0056700001707983 */ /* 0x004ea20000100c00 */
[----:B------:R-:W-:-:S03]  /*106d40*/  DFMA R74, -R234, R50, R74 ;  /* 0x00000032ea4a722b */ /* 0x000fc6000000014a */
[----:B------:R-:W3:Y:S04]  /*106d50*/  LDL.128 R116, [R1+0x5a70] ;  /* 0x005a700001747983 */ /* 0x000ee80000100c00 */
[----:B------:R-:W-:Y:S04]  /*106d60*/  STL.64 [R1+0x7a90], R80 ;  /* 0x007a905001007387 */ /* 0x000fe80000100a00 */
[----:B------:R-:W-:Y:S04]  /*106d70*/  STL.64 [R1+0xb198], R110 ;  /* 0x00b1986e01007387 */ /* 0x000fe80000100a00 */
[----:B------:R-:W-:Y:S04]  /*106d80*/  STL.64 [R1+0x7c00], R68 ;  /* 0x007c004401007387 */ /* 0x000fe80000100a00 */
[----:B------:R-:W-:Y:S01]  /*106d90*/  STL.64 [R1+0xb190], R88 ;  /* 0x00b1905801007387 */ /* 0x000fe20000100a00 */
[----:B------:R-:W-:Y:S01]  /*106da0*/  MOV R10, R70 ;  /* 0x00000046000a7202 */ /* 0x000fe20000000f00 */
[----:B------:R-:W-:-:S02]  /*106db0*/  IMAD.MOV.U32 R11, RZ, RZ, R71 ;  /* 0x000000ffff0b7224 */ /* 0x000fc400078e0047 */
[----:B------:R-:W-:Y:S04]  /*106dc0*/  STL.64 [R1+0xb118], R78 ;  /* 0x00b1184e01007387 */ /* 0x000fe80000100a00 */
[----:B------:R-:W3:Y:S04]  /*106dd0*/  LDL.LU.64 R194, [R1+0xb330] ;  /* 0x00b3300001c27983 */ /* 0x000ee80000300a00 */
[----:B------:R-:W3:Y:S04]  /*106de0*/  LDL.LU.64 R188, [R1+0xb338] ;  /* 0x00b3380001bc7983 */ /* 0x000ee80000300a00 */
[----:B------:R-:W-:Y:S04]  /*106df0*/  STL.64 [R1+0xb090], R44 ;  /* 0x00b0902c01007387 */ /* 0x000fe80000100a00 */
[----:B------:R-:W-:Y:S04]  /*106e00*/  STL.64 [R1+0xb138], R14 ;  /* 0x00b1380e01007387 */ /* 0x000fe80000100a00 */
[----:B------:R-:W3:Y:S04]  /*106e10*/  LDL.128 R244, [R1+0x5740] ;  /* 0x0057400001f47983 */ /* 0x000ee80000100c00 */
[----:B------:R-:W3:Y:S04]  /*106e20*/  LDL.128 R200, [R1+0x5870] ;  /* 0x0058700001c87983 */ /* 0x000ee80000100c00 */
[----:B------:R-:W-:Y:S04]  /*106e30*/  STL.64 [R1+0x7c10], R6 ;  /* 0x007c100601007387 */ /* 0x000fe80000100a00 */
[----:B------:R-:W-:Y:S04]  /*106e40*/  STL.64 [R1+0xb0e8], R66 ;  /* 0x00b0e84201007387 */ /* 0x000fe80000100a00 */
[----:B------:R-:W-:Y:S04]  /*106e50*/  STL.64 [R1+0xb088], R148 ;  /* 0x00b0889401007387 */ /* 0x000fe80000100a00 */
[----:B------:R-:W3:Y:S04]  /*106e60*/  LDL.128 R120, [R1+0x5b20] ;  /* 0x005b200001787983 */ /* 0x000ee80000100c00 */
[----:B----4-:R0:W-:Y:S04]  /*106e70*/  STL.128 [R1+0x7720], R104 ;  /* 0x0077206801007387 */ /* 0x0101e80000100c00 */
[----:B--2---:R-:W-:Y:S04]  /*106e80*/  STL.128 [R1+0x7740], R112 ;  /* 0x0077407001007387 */ /* 0x004fe80000100c00 */
[----:B---3--:R1:W-:Y:S04]  /*106e90*/  STL.128 [R1+0x8050], R248 ;  /* 0x008050f801007387 */ /* 0x0083e80000100c00 */
[----:B0-----:R-:W2:Y:S01]  /*106ea0*/  LDL.128 R104, [R1+0x5370] ;  /* 0x0053700001687983 */ /* 0x001ea20000100c00 */
[----:B------:R-:W-:-:S02]  /*106eb0*/  DFMA R2, R68, -R242, R172 ;  /* 0x800000f24402722b */ /* 0x000fc400000000ac */
[----:B------:R-:W-:Y:S02]  /*106ec0*/  DFMA R12, -R228, R146, R12 ;  /* 0x00000092e40c722b */ /* 0x000fe4000000010c */
[----:B------:R-:W-:Y:S01]  /*106ed0*/  DFMA R4, -R4, R148, R74 ;  /* 0x000000940404722b */ /* 0x000fe2000000014a */
[----:B------:R0:W-:Y:S04]  /*106ee0*/  STL.128 [R1+0x78d0], R212 ;  /* 0x0078d0d401007387 */ /* 0x0001e80000100c00 */
[----:B------:R3:W-:Y:S04]  /*106ef0*/  STL.128 [R1+0x7b30], R116 ;  /* 0x007b307401007387 */ /* 0x0007e80000100c00 */
[----:B------:R-:W4:Y:S04]  /*106f00*/  LDL.128 R80, [R1+0x54a0] ;  /* 0x0054a00001507983 */ /* 0x000f280000100c00 */
[----:B--2---:R2:W-:Y:S01]  /*106f10*/  STL.64 [R1+0x8028], R106 ;  /* 0x0080286a01007387 */ /* 0x0045e20000100a00 */
[----:B------:R-:W-:Y:S01]  /*106f20*/  IMAD.MOV.U32 R204, RZ, RZ, R104 ;  /* 0x000000ffffcc7224 */ /* 0x000fe200078e0068 */
[----:B------:R-:W-:Y:S01]  /*106f30*/  MOV R205, R105 ;  /* 0x0000006900cd7202 */ /* 0x000fe20000000f00 */
[----:B-1----:R-:W-:Y:S01]  /*106f40*/  DFMA R250, -R238, R60, R62 ;  /* 0x0000003ceefa722b */ /* 0x002fe2000000013e */
[----:B0-----:R-:W4:Y:S01]  /*106f50*/  LDL.128 R212, [R1+0x5400] ;  /* 0x0054000001d47983 */ /* 0x001f220000100c00 */
[----:B------:R-:W-:-:S03]  /*106f60*/  DFMA R74, -R38, R22, R198 ;  /* 0x00000016264a722b */ /* 0x000fc600000001c6 */
[----:B---3--:R-:W3:Y:S04]  /*106f70*/  LDL.128 R116, [R1+0x5330] ;  /* 0x0053300001747983 */ /* 0x008ee80000100c00 */
[----:B--2---:R-:W2:Y:S04]  /*106f80*/  LDL.128 R104, [R1+0x5750] ;  /* 0x0057500001687983 */ /* 0x004ea80000100c00 */
[----:B--2---:R0:W-:Y:S01]  /*106f90*/  STL.64 [R1+0x7760], R104 ;  /* 0x0077606801007387 */ /* 0x0041e20000100a00 */
[----:B------:R-:W-:Y:S02]  /*106fa0*/  IMAD.MOV.U32 R114, RZ, RZ, R106 ;  /* 0x000000ffff727224 */ /* 0x000fe400078e006a */
[----:B------:R-:W-:-:S02]  /*106fb0*/  IMAD.MOV.U32 R115, RZ, RZ, R107 ;  /* 0x000000ffff737224 */ /* 0x000fc400078e006b */
[----:B0-----:R-:W2:Y:S01]  /*106fc0*/  LDL.128 R104, [R1+0x5680] ;  /* 0x0056800001687983 */ /* 0x001ea20000100c00 */
[----:B------:R-:W-:Y:S02]  /*106fd0*/  DFMA R62, -R230, R134, R174 ;  /* 0x00000086e63e722b */ /* 0x000fe400000001ae */
[----:B------:R-:W-:Y:S01]  /*106fe0*/  DFMA R248, R250, -R208, R2 ;  /* 0x800000d0faf8722b */ /* 0x000fe20000000002 */
[----:B----4-:R0:W-:Y:S04]  /*106ff0*/  STL.128 [R1+0x7990], R212 ;  /* 0x007990d401007387 */ /* 0x0101e80000100c00 */
[----:B---3--:R-:W-:Y:S04]  /*107000*/  STL.128 [R1+0x7b70], R116 ;  /* 0x007b707401007387 */ /* 0x008fe80000100c00 */
[----:B--2---:R1:W-:Y:S01]  /*107010*/  STL.64 [R1+0x7770], R104 ;  /* 0x0077706801007387 */ /* 0x0043e20000100a00 */
[----:B------:R-:W-:Y:S01]  /*107020*/  MOV R230, R106 ;  /* 0x0000006a00e67202 */ /* 0x000fe20000000f00 */
[----:B------:R-:W-:Y:S01]  /*107030*/  IMAD.MOV.U32 R231, RZ, RZ, R107 ;  /* 0x000000ffffe77224 */ /* 0x000fe200078e006b */
[----:B------:R-:W-:Y:S01]  /*107040*/  DFMA R62, -R178, R50, R62 ;  /* 0x00000032b23e722b */ /* 0x000fe2000000013e */
[----:B0-----:R-:W2:Y:S04]  /*107050*/  LDL.128 R212, [R1+0x5b00] ;  /* 0x005b000001d47983 */ /* 0x001ea80000100c00 */
[----:B------:R-:W-:Y:S04]  /*107060*/  STL.64 [R1+0x7a60], R80 ;  /* 0x007a605001007387 */ /* 0x000fe80000100a00 */
[----:B-1----:R-:W3:Y:S01]  /*107070*/  LDL.128 R104, [R1+0x5410] ;  /* 0x0054100001687983 */ /* 0x002ee20000100c00 */
[----:B------:R-:W-:-:S03]  /*107080*/  DFMA R178, R248, -R96, R62 ;  /* 0x80000060f8b2722b */ /* 0x000fc6000000003e */
[----:B------:R-:W4:Y:S04]  /*107090*/  LDL.128 R60, [R1+0x5880] ;  /* 0x00588000013c7983 */ /* 0x000f280000100c00 */
[----:B------:R-:W-:Y:S04]  /*1070a0*/  STL.128 [R1+0x7730], R244 ;  /* 0x007730f401007387 */ /* 0x000fe80000100c00 */
[----:B------:R-:W-:Y:S04]  /*1070b0*/  STL.128 [R1+0x7750], R200 ;  /* 0x007750c801007387 */ /* 0x000fe80000100c00 */
[----:B------:R-:W-:Y:S04]  /*1070c0*/  STL.64 [R1+0x7b58], R180 ;  /* 0x007b58b401007387 */ /* 0x000fe80000100a00 */
[----:B------:R-:W-:Y:S04]  /*1070d0*/  STL.64 [R1+0x7c18], R4 ;  /* 0x007c180401007387 */ /* 0x000fe80000100a00 */
[----:B------:R-:W2:Y:S04]  /*1070e0*/  LDL.128 R172, [R1+0x5b30] ;  /* 0x005b300001ac7983 */ /* 0x000ea80000100c00 */
[----:B---3--:R0:W-:Y:S01]  /*1070f0*/  STL.64 [R1+0x8018], R106 ;  /* 0x0080186a01007387 */ /* 0x0081e20000100a00 */
[----:B------:R-:W-:Y:S01]  /*107100*/  IMAD.MOV.U32 R206, RZ, RZ, R104 ;  /* 0x000000ffffce7224 */ /* 0x000fe200078e0068 */
[----:B------:R-:W-:Y:S01]  /*107110*/  MOV R207, R105 ;  /* 0x0000006900cf7202 */ /* 0x000fe20000000f00 */
[----:B------:R-:W-:Y:S01]  /*107120*/  DFMA R2, R6, -R102, R12 ;  /* 0x800000660602722b */ /* 0x000fe2000000000c */
[----:B----4-:R-:W-:Y:S01]  /*107130*/  MOV R54, R60 ;  /* 0x0000003c00367202 */ /* 0x010fe20000000f00 */
[----:B------:R-:W-:Y:S01]  /*107140*/  IMAD.MOV.U32 R55, RZ, RZ, R61 ;  /* 0x000000ffff377224 */ /* 0x000fe200078e003d */
[----:B--2---:R1:W-:Y:S01]  /*107150*/  STL.128 [R1+0x78c0], R212 ;  /* 0x0078c0d401007387 */ /* 0x0043e20000100c00 */
[----:B------:R-:W-:Y:S01]  /*107160*/  MOV R116, R82 ;  /* 0x0000005200747202 */ /* 0x000fe20000000f00 */
[----:B------:R-:W-:-:S02]  /*107170*/  IMAD.MOV.U32 R117, RZ, RZ, R83 ;  /* 0x000000ffff757224 */ /* 0x000fc400078e0053 */
[----:B------:R-:W-:Y:S04]  /*107180*/  STL.64 [R1+0x7c08], R178 ;  /* 0x007c08b201007387 */ /* 0x000fe80000100a00 */
[----:B0-----:R-:W2:Y:S01]  /*107190*/  LDL.128 R104, [R1+0x55e0] ;  /* 0x0055e00001687983 */ /* 0x001ea20000100c00 */
[----:B------:R-:W-:Y:S01]  /*1071a0*/  DFMA R2, R68, -R90, R2 ;  /* 0x8000005a4402722b */ /* 0x000fe20000000002 */
[----:B------:R-:W-:Y:S01]  /*1071b0*/  IMAD.MOV.U32 R90, RZ, RZ, R62 ;  /* 0x000000ffff5a7224 */ /* 0x000fe200078e003e */
[----:B------:R-:W-:Y:S01]  /*1071c0*/  MOV R91, R63 ;  /* 0x0000003f005b7202 */ /* 0x000fe20000000f00 */
[----:B------:R-:W-:Y:S01]  /*1071d0*/  DFMA R12, -R98, R126, R158 ;  /* 0x0000007e620c722b */ /* 0x000fe2000000019e */
[----:B------:R-:W3:Y:S04]  /*1071e0*/  LDL.128 R60, [R1+0x5b40] ;  /* 0x005b4000013c7983 */ /* 0x000ee80000100c00 */
[----:B------:R-:W4:Y:S04]  /*1071f0*/  LDL.128 R96, [R1+0x5760] ;  /* 0x0057600001607983 */ /* 0x000f280000100c00 */
[----:B-1----:R-:W4:Y:S04]  /*107200*/  LDL.128 R212, [R1+0x5510] ;  /* 0x0055100001d47983 */ /* 0x002f280000100c00 */
[----:B------:R-:W4:Y:S04]  /*107210*/  LDL.128 R80, [R1+0x5350] ;  /* 0x0053500001507983 */ /* 0x000f280000100c00 */
[----:B------:R-:W4:Y:S04]  /*107220*/  LDL.LU.64 R158, [R1+0x7bf8] ;  /* 0x007bf800019e7983 */ /* 0x000f280000300a00 */
[----:B------:R-:W4:Y:S04]  /*107230*/  LDL.LU.64 R246, [R1+0x7b10] ;  /* 0x007b100001f67983 */ /* 0x000f280000300a00 */
[----:B------:R-:W4:Y:S04]  /*107240*/  LDL.LU.64 R244, [R1+0x99e8] ;  /* 0x0099e80001f47983 */ /* 0x000f280000300a00 */
[----:B------:R-:W4:Y:S04]  /*107250*/  LDL.LU.64 R200, [R1+0x7b18] ;  /* 0x007b180001c87983 */ /* 0x000f280000300a00 */
[----:B------:R-:W4:Y:S04]  /*107260*/  LDL.LU.64 R202, [R1+0x80b0] ;  /* 0x0080b00001ca7983 */ /* 0x000f280000300a00 */
[----:B--2---:R0:W-:Y:S01]  /*107270*/  STL.64 [R1+0x7790], R104 ;  /* 0x0077906801007387 */ /* 0x0041e20000100a00 */
[----:B------:R-:W-:-:S02]  /*107280*/  IMAD.MOV.U32 R56, RZ, RZ, R106 ;  /* 0x000000ffff387224 */ /* 0x000fc400078e006a */
[----:B------:R-:W-:Y:S02]  /*107290*/  IMAD.MOV.U32 R57, RZ, RZ, R107 ;  /* 0x000000ffff397224 */ /* 0x000fe400078e006b */
[----:B0-----:R-:W2:Y:S01]  /*1072a0*/  LDL.128 R104, [R1+0x5770] ;  /* 0x0057700001687983 */ /* 0x001ea20000100c00 */
[----:B---3--:R-:W-:Y:S01]  /*1072b0*/  MOV R38, R62 ;  /* 0x0000003e00267202 */ /* 0x008fe20000000f00 */
[----:B------:R-:W-:Y:S01]  /*1072c0*/  IMAD.MOV.U32 R39, RZ, RZ, R63 ;  /* 0x000000ffff277224 */ /* 0x000fe200078e003f */
[----:B------:R-:W-:Y:S01]  /*1072d0*/  DFMA R62, -R72, R128, R12 ;  /* 0x00000080483e722b */ /* 0x000fe2000000010c */
[----:B--2---:R-:W-:Y:S01]  /*1072e0*/  IMAD.MOV.U32 R208, RZ, RZ, R104 ;  /* 0x000000ffffd07224 */ /* 0x004fe200078e0068 */
[----:B------:R-:W-:Y:S01]  /*1072f0*/  MOV R242, R106 ;  /* 0x0000006a00f27202 */ /* 0x000fe20000000f00 */
[----:B------:R-:W-:Y:S02]  /*107300*/  IMAD.MOV.U32 R209, RZ, RZ, R105 ;  /* 0x000000ffffd17224 */ /* 0x000fe400078e0069 */
[----:B------:R-:W-:-:S02]  /*107310*/  IMAD.MOV.U32 R243, RZ, RZ, R107 ;  /* 0x000000fffff37224 */ /* 0x000fc400078e006b */
[----:B------:R-:W2:Y:S01]  /*107320*/  LDL.128 R104, [R1+0x56a0] ;  /* 0x0056a00001687983 */ /* 0x000ea20000100c00 */
[----:B------:R-:W-:-:S03]  /*107330*/  DFMA R62, -R34, R50, R62 ;  /* 0x00000032223e722b */ /* 0x000fc6000000013e */
[----:B--2---:R0:W-:Y:S01]  /*107340*/  STL.64 [R1+0x7fb8], R106 ;  /* 0x007fb86a01007387 */ /* 0x0041e20000100a00 */
[----:B------:R-:W-:Y:S01]  /*107350*/  IMAD.MOV.U32 R34, RZ, RZ, R104 ;  /* 0x000000ffff227224 */ /* 0x000fe200078e0068 */
[----:B------:R-:W-:Y:S02]  /*107360*/  MOV R35, R105 ;  /* 0x0000006900237202 */ /* 0x000fe40000000f00 */
[----:B0-----:R-:W2:Y:S01]  /*107370*/  LDL.128 R104, [R1+0x58a0] ;  /* 0x0058a00001687983 */ /* 0x001ea20000100c00 */
[----:B------:R-:W-:Y:S02]  /*107380*/  IMAD.MOV.U32 R138, RZ, RZ, R60 ;  /* 0x000000ffff8a7224 */ /* 0x000fe400078e003c */
[----:B------:R-:W-:Y:S02]  /*107390*/  IMAD.MOV.U32 R139, RZ, RZ, R61 ;  /* 0x000000ffff8b7224 */ /* 0x000fe400078e003d */
[----:B--2---:R-:W-:Y:S01]  /*1073a0*/  IMAD.MOV.U32 R238, RZ, RZ, R104 ;  /* 0x000000ffffee7224 */ /* 0x004fe200078e0068 */
[----:B------:R-:W-:Y:S01]  /*1073b0*/  MOV R60, R106 ;  /* 0x0000006a003c7202 */ /* 0x000fe20000000f00 */
[----:B------:R-:W-:-:S02]  /*1073c0*/  IMAD.MOV.U32 R239, RZ, RZ, R105 ;  /* 0x000000ffffef7224 */ /* 0x000fc400078e0069 */
[----:B------:R-:W-:Y:S02]  /*1073d0*/  IMAD.MOV.U32 R61, RZ, RZ, R107 ;  /* 0x000000ffff3d7224 */ /* 0x000fe400078e006b */
[----:B------:R-:W2:Y:S01]  /*1073e0*/  LDL.128 R104, [R1+0x5b60] ;  /* 0x005b600001687983 */ /* 0x000ea20000100c00 */
[----:B----4-:R-:W-:Y:S01]  /*1073f0*/  IMAD.MOV.U32 R68, RZ, RZ, R96 ;  /* 0x000000ffff447224 */ /* 0x010fe200078e0060 */
[----:B------:R-:W-:Y:S01]  /*107400*/  MOV R69, R97 ;  /* 0x0000006100457202 */ /* 0x000fe20000000f00 */
[----:B------:R-:W-:Y:S01]  /*107410*/  IMAD.MOV.U32 R110, RZ, RZ, R98 ;  /* 0x000000ffff6e7224 */ /* 0x000fe200078e0062 */
[----:B------:R-:W-:Y:S01]  /*107420*/  DFMA R12, R180, -R32, R2 ;  /* 0x80000020b40c722b */ /* 0x000fe20000000002 */
[----:B------:R-:W-:Y:S01]  /*107430*/  IMAD.MOV.U32 R111, RZ, RZ, R99 ;  /* 0x000000ffff6f7224 */ /* 0x000fe200078e0063 */
[----:B------:R-:W-:Y:S01]  /*107440*/  DFMA R2, -R36, R140, R74 ;  /* 0x0000008c2402722b */ /* 0x000fe2000000014a */
[----:B------:R-:W3:Y:S04]  /*107450*/  LDL.128 R96, [R1+0x5520] ;  /* 0x0055200001607983 */ /* 0x000ee80000100c00 */
[----:B------:R-:W4:Y:S01]  /*107460*/  LDL.128 R72, [R1+0x55f0] ;  /* 0x0055f00001487983 */ /* 0x000f220000100c00 */
[----:B--2---:R-:W-:Y:S01]  /*107470*/  IMAD.MOV.U32 R234, RZ, RZ, R104 ;  /* 0x000000ffffea7224 */ /* 0x004fe200078e0068 */
[----:B------:R-:W-:Y:S01]  /*107480*/  MOV R235, R105 ;  /* 0x0000006900eb7202 */ /* 0x000fe20000000f00 */
[----:B------:R-:W-:-:S02]  /*107490*/  IMAD.MOV.U32 R198, RZ, RZ, R106 ;  /* 0x000000ffffc67224 */ /* 0x000fc400078e006a */
[----:B------:R-:W-:Y:S02]  /*1074a0*/  IMAD.MOV.U32 R199, RZ, RZ, R107 ;  /* 0x000000ffffc77224 */ /* 0x000fe400078e006b */
[----:B------:R-:W2:Y:S04]  /*1074b0*/  LDL.128 R104, [R1+0x3d10] ;  /* 0x003d100001687983 */ /* 0x000ea80000100c00 */
[----:B------:R0:W-:Y:S01]  /*1074c0*/  STL.128 [R1+0x77a0], R212 ;  /* 0x0077a0d401007387 */ /* 0x0001e20000100c00 */
[----:B---3--:R-:W-:Y:S01]  /*1074d0*/  MOV R112, R96 ;  /* 0x0000006000707202 */ /* 0x008fe20000000f00 */
[----:B------:R-:W-:Y:S01]  /*1074e0*/  IMAD.MOV.U32 R113, RZ, RZ, R97 ;  /* 0x000000ffff717224 */ /* 0x000fe200078e0061 */
[----:B----4-:R-:W-:Y:S01]  /*1074f0*/  MOV R88, R72 ;  /* 0x0000004800587202 */ /* 0x010fe20000000f00 */
[----:B------:R1:W-:Y:S01]  /*107500*/  STL.64 [R1+0x7fe8], R98 ;  /* 0x007fe86201007387 */ /* 0x0003e20000100a00 */
[----:B------:R-:W-:-:S03]  /*107510*/  IMAD.MOV.U32 R89, RZ, RZ, R73 ;  /* 0x000000ffff597224 */ /* 0x000fc600078e0049 */
[----:B------:R3:W-:Y:S04]  /*107520*/  STL.64 [R1+0x7fc8], R74 ;  /* 0x007fc84a01007387 */ /* 0x0007e80000100a00 */
[----:B0-----:R-:W4:Y:S04]  /*107530*/  LDL.128 R212, [R1+0x52c0] ;  /* 0x0052c00001d47983 */ /* 0x001f280000100c00 */
[----:B-1----:R-:W4:Y:S04]  /*107540*/  LDL.128 R96, [R1+0x5690] ;  /* 0x0056900001607983 */ /* 0x002f280000100c00 */
[----:B---3--:R-:W3:Y:S01]  /*107550*/  LDL.128 R72, [R1+0x5890] ;  /* 0x0058900001487983 */ /* 0x008ee20000100c00 */
[----:B--2---:R-:W-:Y:S01]  /*107560*/  MOV R228, R104 ;  /* 0x0000006800e47202 */ /* 0x004fe20000000f00 */
[----:B------:R-:W-:Y:S01]  /*107570*/  IMAD.MOV.U32 R229, RZ, RZ, R105 ;  /* 0x000000ffffe57224 */ /* 0x000fe200078e0069 */
[----:B------:R-:W-:Y:S01]  /*107580*/  MOV R103, R107 ;  /* 0x0000006b00677202 */ /* 0x000fe20000000f00 */
[----:B------:R-:W-:-:S02]  /*107590*/  IMAD.MOV.U32 R102, RZ, RZ, R106 ;  /* 0x000000ffff667224 */ /* 0x000fc400078e006a */
[----:B------:R-:W2:Y:S01]  /*1075a0*/  LDL.128 R104, [R1+0x4160] ;  /* 0x0041600001687983 */ /* 0x000ea20000100c00 */
[----:B------:R-:W-:Y:S01]  /*1075b0*/  IMAD.MOV.U32 R24, RZ, RZ, R80 ;  /* 0x000000ffff187224 */ /* 0x000fe200078e0050 */
[----:B------:R-:W-:Y:S01]  /*1075c0*/  MOV R25, R81 ;  /* 0x0000005100197202 */ /* 0x000fe20000000f00 */
[----:B------:R-:W-:Y:S02]  /*1075d0*/  IMAD.MOV.U32 R118, RZ, RZ, R82 ;  /* 0x000000ffff767224 */ /* 0x000fe400078e0052 */
[----:B------:R-:W-:Y:S01]  /*1075e0*/  IMAD.MOV.U32 R119, RZ, RZ, R83 ;  /* 0x000000ffff777224 */ /* 0x000fe200078e0053 */
[----:B------:R-:W-:Y:S01]  /*1075f0*/  DFMA R12, -R26, R14, R12 ;  /* 0x0000000e1a0c722b */ /* 0x000fe2000000010c */
[----:B------:R-:W2:Y:S01]  /*107600*/  LDL.128 R80, [R1+0x53d0] ;  /* 0x0053d00001507983 */ /* 0x000ea20000100c00 */
[----:B------:R-:W-:-:S03]  /*107610*/  DFMA R158, -R158, R148, R62 ;  /* 0x000000949e9e722b */ /* 0x000fc6000000013e */
[----:B------:R-:W2:Y:S04]  /*107620*/  LDL.LU.64 R14, [R1+0x7b40] ;  /* 0x007b4000010e7983 */ /* 0x000ea80000300a00 */
[----:B----4-:R0:W-:Y:S01]  /*107630*/  STL.128 [R1+0x8030], R212 ;  /* 0x008030d401007387 */ /* 0x0101e20000100c00 */
[----:B------:R-:W-:Y:S02]  /*107640*/  IMAD.MOV.U32 R32, RZ, RZ, R98 ;  /* 0x000000ffff207224 */ /* 0x000fe400078e0062 */
[----:B------:R-:W-:Y:S02]  /*107650*/  IMAD.MOV.U32 R33, RZ, RZ, R99 ;  /* 0x000000ffff217224 */ /* 0x000fe400078e0063 */
[----:B---3--:R-:W-:Y:S01]  /*107660*/  IMAD.MOV.U32 R26, RZ, RZ, R72 ;  /* 0x000000ffff1a7224 */ /* 0x008fe200078e0048 */
[----:B------:R-:W-:Y:S01]  /*107670*/  MOV R27, R73 ;  /* 0x00000049001b7202 */ /* 0x000fe20000000f00 */
[----:B------:R-:W-:Y:S01]  /*107680*/  IMAD.MOV.U32 R98, RZ, RZ, R74 ;  /* 0x000000ffff627224 */ /* 0x000fe200078e004a */
[----:B0-----:R-:W3:Y:S01]  /*107690*/  LDL.LU.64 R214, [R1+0x7be8] ;  /* 0x007be80001d67983 */ /* 0x001ee20000300a00 */
[----:B------:R-:W-:-:S03]  /*1076a0*/  IMAD.MOV.U32 R99, RZ, RZ, R75 ;  /* 0x000000ffff637224 */ /* 0x000fc600078e004b */
[----:B------:R-:W4:Y:S04]  /*1076b0*/  LDL.128 R72, [R1+0x5b50] ;  /* 0x005b500001487983 */ /* 0x000f280000100c00 */
[----:B------:R-:W4:Y:S01]  /*1076c0*/  LDL.LU.64 R212, [R1+0x9a48] ;  /* 0x009a480001d47983 */ /* 0x000f220000300a00 */
[----:B--2---:R-:W-:Y:S01]  /*1076d0*/  IMAD.MOV.U32 R70, RZ, RZ, R104 ;  /* 0x000000ffff467224 */ /* 0x004fe200078e0068 */
[----:B------:R-:W-:Y:S01]  /*1076e0*/  MOV R78, R106 ;  /* 0x0000006a004e7202 */ /* 0x000fe20000000f00 */
[----:B------:R-:W-:Y:S02]  /*1076f0*/  IMAD.MOV.U32 R71, RZ, RZ, R105 ;  /* 0x000000ffff477224 */ /* 0x000fe400078e0069 */
[----:B------:R-:W-:Y:S02]  /*107700*/  IMAD.MOV.U32 R79, RZ, RZ, R107 ;  /* 0x000000ffff4f7224 */ /* 0x000fe400078e006b */
[----:B------:R-:W2:Y:S01]  /*107710*/  LDL.128 R104, [R1+0x5b70] ;  /* 0x005b700001687983 */ /* 0x000ea20000100c00 */
[----:B------:R-:W-:Y:S01]  /*107720*/  MOV R100, R80 ;  /* 0x0000005000647202 */ /* 0x000fe20000000f00 */
[----:B------:R-:W-:Y:S01]  /*107730*/  IMAD.MOV.U32 R101, RZ, RZ, R81 ;  /* 0x000000ffff657224 */ /* 0x000fe200078e0051 */
[----:B------:R-:W-:Y:S01]  /*107740*/  MOV R81, R83 ;  /* 0x0000005300517202 */ /* 0x000fe20000000f00 */
[----:B------:R-:W-:Y:S01]  /*107750*/  IMAD.MOV.U32 R80, RZ, RZ, R82 ;  /* 0x000000ffff507224 */ /* 0x000fe200078e0052 */
[----:B------:R-:W-:Y:S01]  /*107760*/  MOV R83, R97 ;  /* 0x0000006100537202 */ /* 0x000fe20000000f00 */
[----:B------:R-:W-:Y:S01]  /*107770*/  IMAD.MOV.U32 R82, RZ, RZ, R96 ;  /* 0x000000ffff527224 */ /* 0x000fe200078e0060 */
[----:B---3--:R-:W-:Y:S01]  /*107780*/  DFMA R62, -R214, R44, R12 ;  /* 0x0000002cd63e722b */ /* 0x008fe2000000010c */
[----:B------:R-:W3:Y:S01]  /*107790*/  LDL.LU.64 R44, [R1+0x7bc0] ;  /* 0x007bc000012c7983 */ /* 0x000ee20000300a00 */
[----:B----4-:R-:W-:Y:S01]  /*1077a0*/  MOV R96, R72 ;  /* 0x0000004800607202 */ /* 0x010fe20000000f00 */
[----:B------:R-:W-:Y:S01]  /*1077b0*/  IMAD.MOV.U32 R97, RZ, RZ, R73 ;  /* 0x000000ffff617224 */ /* 0x000fe200078e0049 */
[----:B------:R-:W-:Y:S01]  /*1077c0*/  MOV R73, R75 ;  /* 0x0000004b00497202 */ /* 0x000fe20000000f00 */
[----:B------:R-:W-:Y:S01]  /*1077d0*/  IMAD.MOV.U32 R72, RZ, RZ, R74 ;  /* 0x000000ffff487224 */ /* 0x000fe200078e004a */
[----:B------:R-:W-:Y:S01]  /*1077e0*/  DFMA R74, -R18, R66, R194 ;  /* 0x00000042124a722b */ /* 0x000fe200000001c2 */
[----:B------:R-:W4:Y:S04]  /*1077f0*/  LDL.LU.64 R214, [R1+0x7ba8] ;  /* 0x007ba80001d67983 */ /* 0x000f280000300a00 */
[----:B------:R-:W4:Y:S04]  /*107800*/  LDL.LU.64 R18, [R1+0xb310] ;  /* 0x00b3100001127983 */ /* 0x000f280000300a00 */
[----:B------:R-:W4:Y:S04]  /*107810*/  LDL.LU.64 R194, [R1+0x7ba0] ;  /* 0x007ba00001c27983 */ /* 0x000f280000300a00 */
[----:B--2---:R0:W-:Y:S01]  /*107820*/  STL.64 [R1+0x7f88], R106 ;  /* 0x007f886a01007387 */ /* 0x0041e20000100a00 */
[----:B------:R-:W-:Y:S01]  /*107830*/  IMAD.MOV.U32 R36, RZ, RZ, R104 ;  /* 0x000000ffff247224 */ /* 0x000fe200078e0068 */
[----:B------:R-:W-:-:S02]  /*107840*/  MOV R37, R105 ;  /* 0x0000006900257202 */ /* 0x000fc40000000f00 */
[----:B0-----:R-:W2:Y:S02]  /*107850*/  LDL.LU.128 R104, [R1+0xb320] ;  /* 0x00b3200001687983 */ /* 0x001ea40000300c00 */
[----:B--2---:R-:W-:Y:S02]  /*107860*/  DFMA R150, -R212, R104, R150 ;  /* 0x00000068d496722b */ /* 0x004fe40000000196 */
[----:B------:R-:W-:Y:S01]  /*107870*/  DFMA R12, -R168, R106, R188 ;  /* 0x0000006aa80c722b */ /* 0x000fe200000001bc */
[----:B------:R-:W2:Y:S01]  /*107880*/  LDL.LU.64 R212, [R1+0x7b30] ;  /* 0x007b300001d47983 */ /* 0x000ea20000300a00 */
[----:B---3--:R-:W-:Y:S02]  /*107890*/  DFMA R188, R248, -R44, R158 ;  /* 0x8000002cf8bc722b */ /* 0x008fe4000000009e */
[----:B------:R-:W-:Y:S01]  /*1078a0*/  DFMA R158, -R14, R148, R62 ;  /* 0x000000940e9e722b */ /* 0x000fe2000000013e */
[----:B------:R-:W3:Y:S01]  /*1078b0*/  LDL.LU.64 R168, [R1+0xb318] ;  /* 0x00b3180001a87983 */ /* 0x000ee20000300a00 */
[----:B------:R-:W-:-:S02]  /*1078c0*/  DFMA R176, -R176, R146, R150 ;  /* 0x00000092b0b0722b */ /* 0x000fc40000000196 */
[----:B------:R-:W-:Y:S02]  /*1078d0*/  DFMA R62, -R152, R84, R12 ;  /* 0x00000054983e722b */ /* 0x000fe4000000010c */
[----:B----4-:R-:W-:Y:S01]  /*1078e0*/  DFMA R44, -R8, R18, R188 ;  /* 0x00000012082c722b */ /* 0x010fe200000001bc */
[----:B------:R-:W4:Y:S03]  /*1078f0*/  LDL.64 R152, [R1+0x7708] ;  /* 0x0077080001987983 */ /* 0x000f260000100a00 */
[----:B------:R-:W-:Y:S01]  /*107900*/  DFMA R12, R176, -R164, R158 ;  /* 0x800000a4b00c722b */ /* 0x000fe2000000009e */
[----:B------:R-:W-:Y:S04]  /*107910*/  STL.64 [R1+0x7718], R176 ;  /* 0x007718b001007387 */ /* 0x000fe80000100a00 */
[----:B------:R-:W4:Y:S04]  /*107920*/  LDL.LU.64 R8, [R1+0xb308] ;  /* 0x00b3080001087983 */ /* 0x000f280000300a00 */
[----:B------:R-:W4:Y:S04]  /*107930*/  LDL.LU.64 R188, [R1+0x7ac8] ;  /* 0x007ac80001bc7983 */ /* 0x000f280000300a00 */
[----:B------:R-:W4:Y:S04]  /*107940*/  LDL.LU.64 R14, [R1+0x7b98] ;  /* 0x007b9800010e7983 */ /* 0x000f280000300a00 */
[----:B------:R-:W2:Y:S04]  /*107950*/  LDL.LU.64 R164, [R1+0xb300] ;  /* 0x00b3000001a47983 */ /* 0x000ea80000300a00 */
[----:B------:R-:W4:Y:S01]  /*107960*/  LDL.LU.64 R158, [R1+0x7b00] ;  /* 0x007b0000019e7983 */ /* 0x000f220000300a00 */
[----:B------:R-:W-:-:S02]  /*107970*/  DFMA R150, -R246, R148, R74 ;  /* 0x00000094f696722b */ /* 0x000fc4000000014a */
[----:B------:R-:W-:Y:S01]  /*107980*/  DFMA R62, -R194, R132, R62 ;  /* 0x00000084c23e722b */ /* 0x000fe2000000013e */
[----:B------:R0:W-:Y:S04]  /*107990*/  STL.64 [R1+0xaf48], R126 ;  /* 0x00af487e01007387 */ /* 0x0001e80000100a00 */
[----:B------:R-:W4:Y:S01]  /*1079a0*/  LDL.LU.64 R246, [R1+0x7b70] ;  /* 0x007b700001f67983 */ /* 0x000f220000300a00 */
[----:B--2---:R-:W-:-:S03]  /*1079b0*/  DFMA R164, -R160, R128, R164 ;  /* 0x00000080a0a4722b */ /* 0x004fc600000001a4 */
[----:B------:R-:W2:Y:S04]  /*1079c0*/  LDL.LU.64 R148, [R1+0x7b68] ;  /* 0x007b680001947983 */ /* 0x000ea80000300a00 */
[----:B------:R-:W2:Y:S01]  /*1079d0*/  LDL.LU.64 R160, [R1+0xb2f0] ;  /* 0x00b2f00001a07983 */ /* 0x000ea20000300a00 */
[----:B---3--:R-:W-:Y:S02]  /*1079e0*/  DFMA R74, -R244, R130, R168 ;  /* 0x00000082f44a722b */ /* 0x008fe400000001a8 */
[----:B------:R-:W-:Y:S01]  /*1079f0*/  DFMA R194, -R200, R18, R150 ;  /* 0x00000012c8c2722b */ /* 0x000fe20000000196 */
[----:B------:R-:W3:Y:S01]  /*107a00*/  LDL.LU.64 R168, [R1+0x7b60] ;  /* 0x007b600001a87983 */ /* 0x000ee20000300a00 */
[----:B------:R-:W-:-:S03]  /*107a10*/  DFMA R12, R250, -R212, R12 ;  /* 0x800000d4fa0c722b */ /* 0x000fc6000000000c */
[----:B------:R-:W3:Y:S01]  /*107a20*/  LDL.LU.64 R244, [R1+0x8090] ;  /* 0x0080900001f47983 */ /* 0x000ee20000300a00 */
[----:B------:R-:W-:Y:S02]  /*107a30*/  DFMA R66, R6, -R202, R74 ;  /* 0x800000ca0642722b */ /* 0x000fe4000000004a */
[----:B----4-:R-:W-:Y:S01]  /*107a40*/  DFMA R150, -R216, R126, R8 ;  /* 0x0000007ed896722b */ /* 0x010fe20000000108 */
[----:B------:R-:W4:Y:S04]  /*107a50*/  LDL.LU.64 R200, [R1+0x7b78] ;  /* 0x007b780001c87983 */ /* 0x000f280000300a00 */
[----:B------:R-:W3:Y:S04]  /*107a60*/  LDL.LU.64 R216, [R1+0xb2f8] ;  /* 0x00b2f80001d87983 */ /* 0x000ee80000300a00 */
[----:B------:R-:W3:Y:S04]  /*107a70*/  LDL.LU.64 R8, [R1+0x7ac0] ;  /* 0x007ac00001087983 */ /* 0x000ee80000300a00 */
[----:B0-----:R-:W4:Y:S04]  /*107a80*/  LDL.LU.64 R126, [R1+0x7bd0] ;  /* 0x007bd000017e7983 */ /* 0x001f280000300a00 */
[----:B------:R-:W4:Y:S04]  /*107a90*/  LDL.LU.64 R202, [R1+0x7b80] ;  /* 0x007b800001ca7983 */ /* 0x000f280000300a00 */
[----:B------:R-:W4:Y:S01]  /*107aa0*/  LDL.LU.64 R212, [R1+0x80a0] ;  /* 0x0080a00001d47983 */ /* 0x000f220000300a00 */
[----:B--2---:R-:W-:-:S03]  /*107ab0*/  DFMA R158, R66, -R158, R160 ;  /* 0x8000009e429e722b */ /* 0x004fc600000000a0 */
[----:B------:R-:W2:Y:S01]  /*107ac0*/  LDL.LU.64 R160, [R1+0x7b38] ;  /* 0x007b380001a07983 */ /* 0x000ea20000300a00 */
[----:B------:R-:W-:Y:S02]  /*107ad0*/  DFMA R74, -R214, R140, R62 ;  /* 0x0000008cd64a722b */ /* 0x000fe4000000013e */
[----:B------:R-:W-:Y:S01]  /*107ae0*/  DFMA R150, -R156, R50, R150 ;  /* 0x000000329c96722b */ /* 0x000fe20000000196 */
[----:B------:R-:W4:Y:S04]  /*107af0*/  LDL.LU.64 R62, [R1+0x7ae0] ;  /* 0x007ae000013e7983 */ /* 0x000f280000300a00 */
[----:B------:R-:W4:Y:S01]  /*107b00*/  LDL.LU.64 R156, [R1+0xb2e0] ;  /* 0x00b2e000019c7983 */ /* 0x000f220000300a00 */
[----:B------:R-:W-:-:S03]  /*107b10*/  DFMA R74, R6, -R220, R74 ;  /* 0x800000dc064a722b */ /* 0x000fc6000000004a */
[----:B------:R-:W4:Y:S04]  /*107b20*/  LDL.LU.64 R220, [R1+0xb2d8] ;  /* 0x00b2d80001dc7983 */ /* 0x000f280000300a00 */
[----:B------:R-:W4:Y:S01]  /*107b30*/  LDL.LU.64 R214, [R1+0x7ab0] ;  /* 0x007ab00001d67983 */ /* 0x000f220000300a00 */
[----:B---3--:R-:W-:-:S03]  /*107b40*/  DFMA R8, -R8, R152, R216 ;  /* 0x000000980808722b */ /* 0x008fc600000001d8 */
[----:B------:R-:W3:Y:S04]  /*107b50*/  LDL.LU.64 R152, [R1+0xb2e8] ;  /* 0x00b2e80001987983 */ /* 0x000ee80000300a00 */
[----:B------:R-:W3:Y:S01]  /*107b60*/  LDL.LU.64 R216, [R1+0x7ae8] ;  /* 0x007ae80001d87983 */ /* 0x000ee20000300a00 */
[----:B------:R-:W-:Y:S02]  /*107b70*/  DFMA R8, -R188, R124, R8 ;  /* 0x0000007cbc08722b */ /* 0x000fe40000000108 */
[----:B------:R-:W-:Y:S01]  /*107b80*/  DFMA R188, -R46, R18, R150 ;  /* 0x000000122ebc722b */ /* 0x000fe20000000196 */
[----:B------:R-:W3:Y:S01]  /*107b90*/  LDL.LU.64 R46, [R1+0xb2c8] ;  /* 0x00b2c800012e7983 */ /* 0x000ee20000300a00 */
[----:B--2---:R-:W-:Y:S02]  /*107ba0*/  DFMA R12, R248, -R160, R12 ;  /* 0x800000a0f80c722b */ /* 0x004fe4000000000c */
[----:B------:R-:W-:Y:S01]  /*107bb0*/  DFMA R160, R2, -R142, R158 ;  /* 0x8000008e02a0722b */ /* 0x000fe2000000009e */
[----:B------:R-:W3:Y:S05]  /*107bc0*/  LDL.LU.64 R142, [R1+0xb2d0] ;  /* 0x00b2d000018e7983 */ /* 0x000eea0000300a00 */
[----:B----4-:R-:W-:-:S08]  /*107bd0*/  DFMA R12, R4, -R126, R12 ;  /* 0x8000007e040c722b */ /* 0x010fd0000000000c */
[----:B------:R-:W-:Y:S01]  /*107be0*/  DFMA R12, R178, -R28, R12 ;  /* 0x8000001cb20c722b */ /* 0x000fe2000000000c */
[----:B------:R-:W2:Y:S01]  /*107bf0*/  LDL.LU.64 R28, [R1+0xb2c0] ;  /* 0x00b2c000011c7983 */ /* 0x000ea20000300a00 */
[----:B------:R-:W-:Y:S02]  /*107c00*/  DFMA R158, R2, -R14, R74 ;  /* 0x8000000e029e722b */ /* 0x000fe4000000004a */
[-C--:B------:R-:W-:Y:S01]  /*107c10*/  DFMA R74, -R168, R130.reuse, R8 ;  /* 0x00000082a84a722b */ /* 0x080fe20000000108 */
[----:B------:R-:W4:Y:S01]  /*107c20*/  LDL.64 R14, [R1+0x7c00] ;  /* 0x007c0000010e7983 */ /* 0x000f220000100a00 */
[----:B------:R-:W-:Y:S02]  /*107c30*/  DFMA R8, -R246, R130, R220 ;  /* 0x00000082f608722b */ /* 0x000fe400000001dc */
[----:B---3--:R-:W-:Y:S02]  /*107c40*/  DFMA R126, -R170, R142, R46 ;  /* 0x0000008eaa7e722b */ /* 0x008fe4000000012e */
[----:B------:R-:W-:Y:S01]  /*107c50*/  DFMA R62, -R62, R152, R164 ;  /* 0x000000983e3e722b */ /* 0x000fe200000001a4 */
[----:B------:R-:W3:Y:S03]  /*107c60*/  LDL.LU.64 R170, [R1+0xb2b8] ;  /* 0x00b2b80001aa7983 */ /* 0x000ee60000300a00 */
[----:B------:R-:W-:-:S02]  /*107c70*/  DFMA R46, -R200, R132, R8 ;  /* 0x00000084c82e722b */ /* 0x000fc40000000108 */
[----:B------:R-:W-:Y:S02]  /*107c80*/  DFMA R150, -R148, R134, R74 ;  /* 0x000000869496722b */ /* 0x000fe4000000014a */
[-C--:B------:R-:W-:Y:S01]  /*107c90*/  DFMA R246, -R244, R156.reuse, R160 ;  /* 0x0000009cf4f6722b */ /* 0x080fe200000001a0 */
[----:B------:R0:W-:Y:S01]  /*107ca0*/  STL.64 [R1+0x7b30], R126 ;  /* 0x007b307e01007387 */ /* 0x0001e20000100a00 */
[----:B------:R-:W-:-:S03]  /*107cb0*/  DFMA R62, -R216, R156, R62 ;  /* 0x0000009cd83e722b */ /* 0x000fc6000000013e */
[----:B------:R-:W4:Y:S01]  /*107cc0*/  LDL.LU.64 R200, [R1+0x9a78] ;  /* 0x009a780001c87983 */ /* 0x000f220000300a00 */
[----:B--2---:R-:W-:-:S03]  /*107cd0*/  DFMA R8, -R30, R28, R12 ;  /* 0x0000001c1e08722b */ /* 0x004fc6000000010c */
[----:B------:R-:W2:Y:S01]  /*107ce0*/  LDL.LU.64 R30, [R1+0xb2b0] ;  /* 0x00b2b000011e7983 */ /* 0x000ea20000300a00 */
[----:B------:R-:W-:-:S03]  /*107cf0*/  DFMA R46, -R190, R140, R46 ;  /* 0x0000008cbe2e722b */ /* 0x000fc6000000012e */
[----:B------:R-:W4:Y:S01]  /*107d00*/  LDL.LU.64 R190, [R1+0xb2a8] ;  /* 0x00b2a80001be7983 */ /* 0x000f220000300a00 */
[----:B------:R-:W-:Y:S02]  /*107d10*/  DFMA R74, -R202, R156, R158 ;  /* 0x0000009cca4a722b */ /* 0x000fe4000000019e */
[----:B------:R-:W-:Y:S01]  /*107d20*/  DFMA R12, -R214, R52, R150 ;  /* 0x00000034d60c722b */ /* 0x000fe20000000196 */
[----:B------:R-:W4:Y:S04]  /*107d30*/  LDL.LU.64 R160, [R1+0x7aa0] ;  /* 0x007aa00001a07983 */ /* 0x000f280000300a00 */
[----:B------:R-:W4:Y:S01]  /*107d40*/  LDL.LU.64 R216, [R1+0x7a90] ;  /* 0x007a900001d87983 */ /* 0x000f220000300a00 */
[----:B------:R-:W-:-:S03]  /*107d50*/  DFMA R168, R246, -R92, R74 ;  /* 0x8000005cf6a8722b */ /* 0x000fc6000000004a */
[----:B------:R-:W4:Y:S01]  /*107d60*/  LDL.LU.64 R92, [R1+0xb2a0] ;  /* 0x00b2a000015c7983 */ /* 0x000f220000300a00 */
[----:B------:R-:W-:-:S03]  /*107d70*/  DFMA R12, -R94, R50, R12 ;  /* 0x000000325e0c722b */ /* 0x000fc6000000010c */
[----:B------:R-:W4:Y:S04]  /*107d80*/  LDL.LU.64 R94, [R1+0xb288] ;  /* 0x00b28800015e7983 */ /* 0x000f280000300a00 */
[----:B------:R-:W4:Y:S04]  /*107d90*/  LDL.LU.64 R244, [R1+0x7a60] ;  /* 0x007a600001f47983 */ /* 0x000f280000300a00 */
[----:B------:R-:W-:Y:S04]  /*107da0*/  STL.64 [R1+0xb0b0], R50 ;  /* 0x00b0b03201007387 */ /* 0x000fe80000100a00 */
[----:B------:R-:W4:Y:S04]  /*107db0*/  LDL.LU.64 R148, [R1+0x7a20] ;  /* 0x007a200001947983 */ /* 0x000f280000300a00 */
[----:B------:R1:W-:Y:S04]  /*107dc0*/  STL.64 [R1+0xb128], R142 ;  /* 0x00b1288e01007387 */ /* 0x0003e80000100a00 */
[----:B------:R-:W4:Y:S01]  /*107dd0*/  LDL.LU.64 R220, [R1+0x7980] ;  /* 0x0079800001dc7983 */ /* 0x000f220000300a00 */
[----:B---3--:R-:W-:-:S03]  /*107de0*/  DFMA R164, R126, -R212, R170 ;  /* 0x800000d47ea4722b */ /* 0x008fc600000000aa */
[----:B------:R-:W3:Y:S01]  /*107df0*/  LDL.LU.64 R214, [R1+0x7a48] ;  /* 0x007a480001d67983 */ /* 0x000ee20000300a00 */
[----:B--2---:R-:W-:-:S03]  /*107e00*/  DFMA R8, -R222, R30, R8 ;  /* 0x0000001ede08722b */ /* 0x004fc60000000108 */
[----:B0-----:R-:W2:Y:S04]  /*107e10*/  LDL.LU.64 R126, [R1+0x7a00] ;  /* 0x007a0000017e7983 */ /* 0x001ea80000300a00 */
[----:B------:R-:W3:Y:S01]  /*107e20*/  LDL.LU.64 R222, [R1+0xb298] ;  /* 0x00b2980001de7983 */ /* 0x000ee20000300a00 */
[----:B----4-:R-:W-:-:S03]  /*107e30*/  DFMA R150, R164, -R16, R190 ;  /* 0x80000010a496722b */ /* 0x010fc600000000be */
[----:B------:R-:W4:Y:S01]  /*107e40*/  LDL.LU.64 R16, [R1+0xb290] ;  /* 0x00b2900001107983 */ /* 0x000f220000300a00 */
[C---:B------:R-:W-:Y:S02]  /*107e50*/  DFMA R74, R66.reuse, -R144, R46 ;  /* 0x80000090424a722b */ /* 0x040fe4000000002e */
[----:B------:R-:W-:Y:S01]  /*107e60*/  DFMA R8, R66, -R160, R8 ;  /* 0x800000a04208722b */ /* 0x000fe20000000008 */
[----:B------:R-:W2:Y:S04]  /*107e70*/  LDL.LU.64 R144, [R1+0xb280] ;  /* 0x00b2800001907983 */ /* 0x000ea80000300a00 */
[----:B------:R-:W2:Y:S03]  /*107e80*/  LDL.LU.64 R212, [R1+0x7a58] ;  /* 0x007a580001d47983 */ /* 0x000ea60000300a00 */
[----:B------:R-:W-:Y:S01]  /*107e90*/  DFMA R8, R164, -R224, R8 ;  /* 0x800000e0a408722b */ /* 0x000fe20000000008 */
[----:B-1----:R-:W2:Y:S04]  /*107ea0*/  LDL.LU.64 R142, [R1+0x79f0] ;  /* 0x0079f000018e7983 */ /* 0x002ea80000300a00 */
[----:B------:R-:W2:Y:S01]  /*107eb0*/  LDL.LU.64 R224, [R1+0xb260] ;  /* 0x00b2600001e07983 */ /* 0x000ea20000300a00 */
[----:B------:R-:W-:-:S03]  /*107ec0*/  DFMA R12, R6, -R244, R12 ;  /* 0x800000f4060c722b */ /* 0x000fc6000000000c */
[----:B------:R-:W2:Y:S04]  /*107ed0*/  LDL.LU.64 R202, [R1+0x7a10] ;  /* 0x007a100001ca7983 */ /* 0x000ea80000300a00 */
[----:B------:R0:W-:Y:S04]  /*107ee0*/  STL.64 [R1+0xb0d8], R134 ;  /* 0x00b0d88601007387 */ /* 0x0001e80000100a00 */
[----:B------:R1:W-:Y:S04]  /*107ef0*/  STL.64 [R1+0xac00], R130 ;  /* 0x00ac008201007387 */ /* 0x0003e80000100a00 */
[----:B------:R-:W-:Y:S04]  /*107f00*/  STL.64 [R1+0x7b20], R164 ;  /* 0x007b20a401007387 */ /* 0x000fe80000100a00 */
[----:B0-----:R-:W2:Y:S04]  /*107f10*/  LDL.LU.64 R134, [R1+0x7a18] ;  /* 0x007a180001867983 */ /* 0x001ea80000300a00 */
[----:B-1----:R-:W2:Y:S04]  /*107f20*/  LDL.LU.64 R130, [R1+0x79c0] ;  /* 0x0079c00001827983 */ /* 0x002ea80000300a00 */
[----:B------:R-:W2:Y:S04]  /*107f30*/  LDL.LU.64 R244, [R1+0x79c8] ;  /* 0x0079c80001f47983 */ /* 0x000ea80000300a00 */
[----:B------:R0:W-:Y:S04]  /*107f40*/  STL.64 [R1+0xaf50], R132 ;  /* 0x00af508401007387 */ /* 0x0001e80000100a00 */
[----:B------:R-:W2:Y:S04]  /*107f50*/  LDL.LU.64 R170, [R1+0x7968] ;  /* 0x0079680001aa7983 */ /* 0x000ea80000300a00 */
[----:B------:R-:W2:Y:S04]  /*107f60*/  LDL.LU.64 R190, [R1+0x99a8] ;  /* 0x0099a80001be7983 */ /* 0x000ea80000300a00 */
[----:B0-----:R-:W2:Y:S01]  /*107f70*/  LDL.LU.64 R132, [R1+0x79a8] ;  /* 0x0079a80001847983 */ /* 0x001ea20000300a00 */
[----:B---3--:R-:W-:-:S03]  /*107f80*/  DFMA R46, -R196, R92, R222 ;  /* 0x0000005cc42e722b */ /* 0x008fc600000001de */
[----:B------:R-:W2:Y:S01]  /*107f90*/  LDL.LU.64 R196, [R1+0xb278] ;  /* 0x00b2780001c47983 */ /* 0x000ea20000300a00 */
[----:B----4-:R-:W-:Y:S02]  /*107fa0*/  DFMA R160, -R216, R16, R150 ;  /* 0x00000010d8a0722b */ /* 0x010fe40000000196 */
[----:B------:R-:W-:Y:S01]  /*107fb0*/  DFMA R150, R2, -R24, R74 ;  /* 0x800000180296722b */ /* 0x000fe2000000004a */
[----:B------:R-:W3:Y:S01]  /*107fc0*/  LDL.LU.64 R216, [R1+0x79f8] ;  /* 0x0079f80001d87983 */ /* 0x000ee20000300a00 */
[----:B------:R-:W-:-:S03]  /*107fd0*/  DFMA R74, -R100, R94, R46 ;  /* 0x0000005e644a722b */ /* 0x000fc6000000012e */
[----:B------:R-:W4:Y:S04]  /*107fe0*/  LDL.LU.64 R24, [R1+0xb270] ;  /* 0x00b2700001187983 */ /* 0x000f280000300a00 */
[----:B------:R-:W3:Y:S01]  /*107ff0*/  LDL.LU.64 R100, [R1+0xb268] ;  /* 0x00b2680001647983 */ /* 0x000ee20000300a00 */
[----:B------:R-:W-:Y:S02]  /*108000*/  DFMA R46, R14, -R116, R12 ;  /* 0x800000740e2e722b */ /* 0x000fe4000000000c */
[----:B------:R-:W-:Y:S01]  /*108010*/  DFMA R150, -R118, R156, R150 ;  /* 0x0000009c7696722b */ /* 0x000fe20000000196 */
[----:B------:R-:W3:Y:S04]  /*108020*/  LDL.LU.64 R116, [R1+0xb250] ;  /* 0x00b2500001747983 */ /* 0x000ee80000300a00 */
[----:B------:R-:W3:Y:S04]  /*108030*/  LDL.LU.64 R118, [R1+0xb248] ;  /* 0x00b2480001767983 */ /* 0x000ee80000300a00 */
[----:B------:R-:W3:Y:S01]  /*108040*/  LDL.LU.64 R222, [R1+0x7880] ;  /* 0x0078800001de7983 */ /* 0x000ee20000300a00 */
[----:B--2---:R-:W-:-:S03]  /*108050*/  DFMA R50, -R76, R144, R196 ;  /* 0x000000904c32722b */ /* 0x004fc600000001c4 */
[----:B------:R-:W2:Y:S01]  /*108060*/  LDL.LU.64 R76, [R1+0xb258] ;  /* 0x00b25800014c7983 */ /* 0x000ea20000300a00 */
[----:B----4-:R-:W-:-:S03]  /*108070*/  DFMA R158, -R80, R24, R74 ;  /* 0x00000018509e722b */ /* 0x010fc6000000014a */
[----:B------:R-:W4:Y:S01]  /*108080*/  LDL.LU.64 R196, [R1+0x78e0] ;  /* 0x0078e00001c47983 */ /* 0x000f220000300a00 */
[----:B------:R-:W-:Y:S02]  /*108090*/  DFMA R8, R50, -R162, R8 ;  /* 0x800000a23208722b */ /* 0x000fe40000000008 */
[----:B---3--:R-:W-:Y:S01]  /*1080a0*/  DFMA R12, -R218, R100, R224 ;  /* 0x00000064da0c722b */ /* 0x008fe200000001e0 */
[----:B------:R-:W3:Y:S04]  /*1080b0*/  LDL.LU.64 R80, [R1+0xb240] ;  /* 0x00b2400001507983 */ /* 0x000ee80000300a00 */
[----:B------:R-:W2:Y:S04]  /*1080c0*/  LDL.LU.64 R218, [R1+0xb238] ;  /* 0x00b2380001da7983 */ /* 0x000ea80000300a00 */
[----:B------:R-:W2:Y:S01]  /*1080d0*/  LDL.LU.64 R162, [R1+0xb230] ;  /* 0x00b2300001a27983 */ /* 0x000ea20000300a00 */
[----:B------:R-:W-:-:S03]  /*1080e0*/  DFMA R74, R250, -R126, R46 ;  /* 0x8000007efa4a722b */ /* 0x000fc6000000002e */
[----:B------:R0:W-:Y:S04]  /*1080f0*/  STL.64 [R1+0x7b18], R50 ;  /* 0x007b183201007387 */ /* 0x0001e80000100a00 */
[----:B------:R-:W4:Y:S01]  /*108100*/  LDL.LU.64 R126, [R1+0x7930] ;  /* 0x00793000017e7983 */ /* 0x000f220000300a00 */
[----:B------:R-:W-:-:S03]  /*108110*/  DFMA R8, R2, -R214, R8 ;  /* 0x800000d60208722b */ /* 0x000fc60000000008 */
[----:B------:R-:W4:Y:S01]  /*108120*/  LDL.LU.64 R214, [R1+0x7938] ;  /* 0x0079380001d67983 */ /* 0x000f220000300a00 */
[----:B0-----:R-:W-:Y:S02]  /*108130*/  DFMA R50, -R200, R116, R118 ;  /* 0x00000074c832722b */ /* 0x001fe40000000176 */
[----:B------:R-:W-:Y:S01]  /*108140*/  DFMA R150, R246, -R148, R150 ;  /* 0x80000094f696722b */ /* 0x000fe20000000096 */
[----:B------:R0:W-:Y:S01]  /*108150*/  STL.64 [R1+0xafb0], R116 ;  /* 0x00afb07401007387 */ /* 0x0001e20000100a00 */
[----:B------:R-:W-:-:S03]  /*108160*/  DFMA R118, R248, -R64, R74 ;  /* 0x80000040f876722b */ /* 0x000fc6000000004a */
[----:B------:R-:W4:Y:S04]  /*108170*/  LDL.LU.64 R64, [R1+0xb228] ;  /* 0x00b2280001407983 */ /* 0x000f280000300a00 */
[----:B------:R-:W4:Y:S01]  /*108180*/  LDL.LU.64 R224, [R1+0x7920] ;  /* 0x0079200001e07983 */ /* 0x000f220000300a00 */
[----:B---3--:R-:W-:-:S03]  /*108190*/  DFMA R12, -R212, R80, R12 ;  /* 0x00000050d40c722b */ /* 0x008fc6000000010c */
[----:B------:R-:W3:Y:S04]  /*1081a0*/  LDL.LU.64 R148, [R1+0x78f0] ;  /* 0x0078f00001947983 */ /* 0x000ee80000300a00 */
[----:B------:R-:W3:Y:S01]  /*1081b0*/  LDL.LU.64 R212, [R1+0x79a0] ;  /* 0x0079a00001d47983 */ /* 0x000ee20000300a00 */
[----:B--2---:R-:W-:-:S03]  /*1081c0*/  DFMA R160, -R218, R162, R160 ;  /* 0x000000a2daa0722b */ /* 0x004fc600000001a0 */
[----:B------:R-:W2:Y:S04]  /*1081d0*/  LDL.LU.64 R200, [R1+0x7890] ;  /* 0x0078900001c87983 */ /* 0x000ea80000300a00 */
[----:B------:R-:W2:Y:S01]  /*1081e0*/  LDL.LU.64 R218, [R1+0xb220] ;  /* 0x00b2200001da7983 */ /* 0x000ea20000300a00 */
[----:B------:R-:W-:Y:S02]  /*1081f0*/  DFMA R74, -R142, R124, R12 ;  /* 0x0000007c8e4a722b */ /* 0x000fe4000000010c */
[----:B------:R-:W-:Y:S01]  /*108200*/  DFMA R12, R178, -R220, R118 ;  /* 0x800000dcb20c722b */ /* 0x000fe20000000076 */
[----:B------:R-:W2:Y:S01]  /*108210*/  LDL.LU.64 R142, [R1+0x78e8] ;  /* 0x0078e800018e7983 */ /* 0x000ea20000300a00 */
[----:B------:R-:W-:-:S03]  /*108220*/  DFMA R164, R62, -R154, R150 ;  /* 0x8000009a3ea4722b */ /* 0x000fc60000000096 */
[----:B0-----:R-:W2:Y:S04]  /*108230*/  LDL.128 R116, [R1+0x5d50] ;  /* 0x005d500001747983 */ /* 0x001ea80000100c00 */
[----:B------:R-:W2:Y:S01]  /*108240*/  LDL.LU.64 R154, [R1+0xb218] ;  /* 0x00b21800019a7983 */ /* 0x000ea20000300a00 */
[----:B------:R-:W-:-:S03]  /*108250*/  DFMA R46, -R202, R76, R158 ;  /* 0x0000004cca2e722b */ /* 0x000fc6000000019e */
[----:B------:R-:W2:Y:S01]  /*108260*/  LDL.LU.64 R202, [R1+0x7978] ;  /* 0x0079780001ca7983 */ /* 0x000ea20000300a00 */
[----:B----4-:R-:W-:Y:S02]  /*108270*/  DFMA R150, -R216, R64, R74 ;  /* 0x00000040d896722b */ /* 0x010fe4000000014a */
[----:B------:R-:W-:Y:S01]  /*108280*/  DFMA R74, R66, -R240, R12 ;  /* 0x800000f0424a722b */ /* 0x000fe2000000000c */
[----:B------:R-:W4:Y:S01]  /*108290*/  LDL.LU.64 R220, [R1+0x78d0] ;  /* 0x0078d00001dc7983 */ /* 0x000f220000300a00 */
[----:B------:R-:W-:-:S04]  /*1082a0*/  DFMA R158, R50, -R134, R46 ;  /* 0x80000086329e722b */ /* 0x000fc8000000002e */
[----:B------:R-:W-:Y:S01]  /*1082b0*/  DFMA R12, -R126, R58, R150 ;  /* 0x0000003a7e0c722b */ /* 0x000fe20000000196 */
[----:B------:R-:W4:Y:S01]  /*1082c0*/  LDL.LU.64 R134, [R1+0x7928] ;  /* 0x0079280001867983 */ /* 0x000f220000300a00 */
[----:B------:R-:W-:-:S03]  /*1082d0*/  DFMA R46, -R130, R152, R8 ;  /* 0x00000098822e722b */ /* 0x000fc60000000108 */
[----:B------:R-:W4:Y:S03]  /*1082e0*/  LDL.LU.64 R130, [R1+0x7910] ;  /* 0x0079100001827983 */ /* 0x000f260000300a00 */
[-C--:B------:R-:W-:Y:S01]  /*1082f0*/  DFMA R12, -R214, R136.reuse, R12 ;  /* 0x00000088d60c722b */ /* 0x080fe2000000010c */
[----:B------:R-:W4:Y:S01]  /*108300*/  LDL.LU.64 R126, [R1+0x7958] ;  /* 0x00795800017e7983 */ /* 0x000f220000300a00 */
[----:B---3--:R-:W-:-:S03]  /*108310*/  DFMA R150, -R212, R136, R158 ;  /* 0x00000088d496722b */ /* 0x008fc6000000019e */
[----:B------:R-:W3:Y:S01]  /*108320*/  LDL.128 R212, [R1+0x5d70] ;  /* 0x005d700001d47983 */ /* 0x000ee20000100c00 */
[----:B--2---:R-:W-:-:S03]  /*108330*/  DFMA R8, -R20, R136, R218 ;  /* 0x000000881408722b */ /* 0x004fc600000001da */
[----:B------:R-:W2:Y:S01]  /*108340*/  LDL.128 R216, [R1+0x5d60] ;  /* 0x005d600001d87983 */ /* 0x000ea20000100c00 */
[----:B------:R-:W-:Y:S02]  /*108350*/  IMAD.MOV.U32 R20, RZ, RZ, R118 ;  /* 0x000000ffff147224 */ /* 0x000fe400078e0076 */
[----:B------:R-:W-:Y:S01]  /*108360*/  IMAD.MOV.U32 R21, RZ, RZ, R119 ;  /* 0x000000ffff157224 */ /* 0x000fe200078e0077 */
[----:B------:R-:W-:Y:S02]  /*108370*/  DFMA R118, -R244, R154, R46 ;  /* 0x0000009af476722b */ /* 0x000fe4000000012e */
[----:B------:R-:W-:Y:S01]  /*108380*/  DFMA R46, R4, -R86, R8 ;  /* 0x80000056042e722b */ /* 0x000fe20000000008 */
[----:B------:R-:W4:Y:S05]  /*108390*/  LDL.LU.64 R244, [R1+0x7888] ;  /* 0x0078880001f47983 */ /* 0x000f2a0000300a00 */
[----:B------:R-:W-:-:S02]  /*1083a0*/  DFMA R8, -R148, R16, R118 ;  /* 0x000000109408722b */ /* 0x000fc40000000176 */
[----:B------:R-:W-:Y:S01]  /*1083b0*/  DFMA R118, R2, -R200, R74 ;  /* 0x800000c80276722b */ /* 0x000fe2000000004a */
[----:B------:R-:W4:Y:S01]  /*1083c0*/  LDL.LU.64 R148, [R1+0x7990] ;  /* 0x0079900001947983 */ /* 0x000f220000300a00 */
[----:B------:R-:W-:-:S03]  /*1083d0*/  DFMA R74, R178, -R202, R46 ;  /* 0x800000cab24a722b */ /* 0x000fc6000000002e */
[----:B------:R-:W4:Y:S01]  /*1083e0*/  LDL.LU.64 R202, [R1+0x78d8] ;  /* 0x0078d80001ca7983 */ /* 0x000f220000300a00 */
[----:B------:R-:W-:-:S03]  /*1083f0*/  DFMA R8, -R192, R18, R8 ;  /* 0x00000012c008722b */ /* 0x000fc60000000108 */
[----:B------:R-:W4:Y:S01]  /*108400*/  LDL.LU.64 R192, [R1+0xb210] ;  /* 0x00b2100001c07983 */ /* 0x000f220000300a00 */
[----:B------:R-:W-:Y:S02]  /*108410*/  DFMA R46, -R236, R18, R118 ;  /* 0x00000012ec2e722b */ /* 0x000fe40000000176 */
[----:B------:R-:W-:Y:S01]  /*108420*/  DFMA R118, -R232, R28, R74 ;  /* 0x0000001ce876722b */ /* 0x000fe2000000014a */
[----:B------:R-:W4:Y:S01]  /*108430*/  LDL.LU.64 R200, [R1+0x7918] ;  /* 0x0079180001c87983 */ /* 0x000f220000300a00 */
[----:B---3--:R-:W-:Y:S01]  /*108440*/  IMAD.MOV.U32 R236, RZ, RZ, R212 ;  /* 0x000000ffffec7224 */ /* 0x008fe200078e00d4 */
[----:B------:R-:W-:Y:S01]  /*108450*/  MOV R232, R214 ;  /* 0x000000d600e87202 */ /* 0x000fe20000000f00 */
[----:B------:R-:W-:Y:S02]  /*108460*/  IMAD.MOV.U32 R237, RZ, RZ, R213 ;  /* 0x000000ffffed7224 */ /* 0x000fe400078e00d5 */
[----:B------:R-:W-:Y:S02]  /*108470*/  IMAD.MOV.U32 R233, RZ, RZ, R215 ;  /* 0x000000ffffe97224 */ /* 0x000fe400078e00d7 */
[----:B------:R-:W3:Y:S01]  /*108480*/  LDL.LU.128 R212, [R1+0xb200] ;  /* 0x00b2000001d47983 */ /* 0x000ee20000300c00 */
[----:B--2---:R-:W-:Y:S01]  /*108490*/  MOV R86, R216 ;  /* 0x000000d800567202 */ /* 0x004fe20000000f00 */
[----:B------:R-:W-:-:S02]  /*1084a0*/  IMAD.MOV.U32 R87, RZ, RZ, R217 ;  /* 0x000000ffff577224 */ /* 0x000fc400078e00d9 */
[----:B------:R-:W2:Y:S01]  /*1084b0*/  LDL.LU.64 R216, [R1+0x7870] ;  /* 0x0078700001d87983 */ /* 0x000ea20000300a00 */
[----:B------:R-:W-:-:S03]  /*1084c0*/  DFMA R74, -R224, R48, R12 ;  /* 0x00000030e04a722b */ /* 0x000fc6000000010c */
[----:B------:R-:W2:Y:S01]  /*1084d0*/  LDL.LU.64 R224, [R1+0x78c0] ;  /* 0x0078c00001e07983 */ /* 0x000ea20000300a00 */
[----:B------:R-:W-:-:S03]  /*1084e0*/  DFMA R158, R176, -R132, R150 ;  /* 0x80000084b09e722b */ /* 0x000fc60000000096 */
[----:B------:R0:W-:Y:S01]  /*1084f0*/  STL.64 [R1+0xac08], R100 ;  /* 0x00ac086401007387 */ /* 0x0001e20000100a00 */
[----:B----4-:R-:W-:-:S03]  /*108500*/  DFMA R150, R14, -R134, R74 ;  /* 0x800000860e96722b */ /* 0x010fc6000000004a */
[----:B------:R-:W4:Y:S01]  /*108510*/  LDL.LU.64 R134, [R1+0x78c8] ;  /* 0x0078c80001867983 */ /* 0x000f220000300a00 */
[----:B------:R-:W-:-:S03]  /*108520*/  DFMA R46, -R222, R156, R46 ;  /* 0x0000009cde2e722b */ /* 0x000fc6000000012e */
[----:B------:R-:W4:Y:S04]  /*108530*/  LDL.LU.64 R132, [R1+0x7908] ;  /* 0x0079080001847983 */ /* 0x000f280000300a00 */
[----:B0-----:R-:W4:Y:S01]  /*108540*/  LDL.LU.64 R100, [R1+0x7900] ;  /* 0x0079000001647983 */ /* 0x001f220000300a00 */
[----:B------:R-:W-:Y:S02]  /*108550*/  DFMA R12, -R196, R156, R8 ;  /* 0x0000009cc40c722b */ /* 0x000fe40000000108 */
[----:B------:R-:W-:Y:S01]  /*108560*/  DFMA R8, -R170, R30, R118 ;  /* 0x0000001eaa08722b */ /* 0x000fe20000000176 */
[----:B------:R-:W4:Y:S01]  /*108570*/  LDL.LU.64 R196, [R1+0x7860] ;  /* 0x0078600001c47983 */ /* 0x000f220000300a00 */
[----:B------:R-:W-:Y:S02]  /*108580*/  DFMA R118, R44, -R244, R46 ;  /* 0x800000f42c76722b */ /* 0x000fe4000000002e */
[----:B------:R-:W-:Y:S01]  /*108590*/  DFMA R222, -R190, R18, R192 ;  /* 0x00000012bede722b */ /* 0x000fe200000001c0 */
[----:B------:R-:W4:Y:S01]  /*1085a0*/  LDL.LU.64 R170, [R1+0x7998] ;  /* 0x0079980001aa7983 */ /* 0x000f220000300a00 */
[----:B------:R-:W-:-:S02]  /*1085b0*/  DFMA R74, R44, -R142, R12 ;  /* 0x8000008e2c4a722b */ /* 0x000fc4000000000c */
[----:B------:R-:W-:Y:S01]  /*1085c0*/  DFMA R12, R250, -R130, R150 ;  /* 0x80000082fa0c722b */ /* 0x000fe20000000096 */
[----:B------:R-:W4:Y:S01]  /*1085d0*/  LDL.LU.64 R190, [R1+0x7948] ;  /* 0x0079480001be7983 */ /* 0x000f220000300a00 */
[----:B------:R-:W-:-:S03]  /*1085e0*/  DFMA R158, -R148, R28, R158 ;  /* 0x0000001c949e722b */ /* 0x000fc6000000019e */
[----:B------:R-:W4:Y:S04]  /*1085f0*/  LDL.LU.64 R142, [R1+0x7800] ;  /* 0x00780000018e7983 */ /* 0x000f280000300a00 */
[----:B------:R-:W4:Y:S01]  /*108600*/  LDL.LU.64 R130, [R1+0x7858] ;  /* 0x0078580001827983 */ /* 0x000f220000300a00 */
[----:B---3--:R-:W-:Y:S02]  /*108610*/  DFMA R46, -R212, R152, R8 ;  /* 0x00000098d42e722b */ /* 0x008fe40000000108 */
[C---:B------:R-:W-:Y:S02]  /*108620*/  DFMA R244, R222.reuse, -R214, R194 ;  /* 0x800000d6def4722b */ /* 0x040fe400000000c2 */
[----:B--2---:R-:W-:Y:S01]  /*108630*/  DFMA R150, R222, -R216, R118 ;  /* 0x800000d8de96722b */ /* 0x004fe20000000076 */
[----:B------:R0:W-:Y:S03]  /*108640*/  STL.64 [R1+0x9920], R116 ;  /* 0x0099207401007387 */ /* 0x0001e60000100a00 */
[----:B------:R-:W-:-:S02]  /*108650*/  DFMA R118, -R126, R18, R46 ;  /* 0x000000127e76722b */ /* 0x000fc4000000012e */
[----:B------:R-:W-:Y:S01]  /*108660*/  DFMA R8, R222, -R220, R74 ;  /* 0x800000dcde08722b */ /* 0x000fe2000000004a */
[----:B------:R-:W2:Y:S01]  /*108670*/  LDL.LU.64 R126, [R1+0x7840] ;  /* 0x00784000017e7983 */ /* 0x000ea20000300a00 */
[----:B------:R-:W-:-:S03]  /*108680*/  DFMA R46, R244, -R42, R150 ;  /* 0x8000002af42e722b */ /* 0x000fc60000000096 */
[----:B------:R-:W3:Y:S03]  /*108690*/  LDL.128 R148, [R1+0x5d90] ;  /* 0x005d900001947983 */ /* 0x000ee60000100c00 */
[----:B------:R-:W-:Y:S01]  /*1086a0*/  DFMA R8, R244, -R202, R8 ;  /* 0x800000caf408722b */ /* 0x000fe20000000008 */
[----:B------:R-:W2:Y:S01]  /*1086b0*/  LDL.LU.64 R42, [R1+0xb1f0] ;  /* 0x00b1f000012a7983 */ /* 0x000ea20000300a00 */
[----:B------:R-:W-:Y:S02]  /*1086c0*/  DFMA R74, R248, -R200, R12 ;  /* 0x800000c8f84a722b */ /* 0x000fe4000000000c */
[----:B------:R-:W-:Y:S01]  /*1086d0*/  DFMA R226, R244, -R226, R188 ;  /* 0x800000e2f4e2722b */ /* 0x000fe200000000bc */
[----:B------:R-:W2:Y:S03]  /*1086e0*/  LDL.LU.64 R220, [R1+0x77a0] ;  /* 0x0077a00001dc7983 */ /* 0x000ea60000300a00 */
[----:B------:R-:W-:Y:S01]  /*1086f0*/  DFMA R8, R246, -R224, R8 ;  /* 0x800000e0f608722b */ /* 0x000fe20000000008 */
[----:B------:R-:W2:Y:S01]  /*108700*/  LDL.LU.64 R216, [R1+0x7848] ;  /* 0x0078480001d87983 */ /* 0x000ea20000300a00 */
[----:B----4-:R-:W-:-:S02]  /*108710*/  DFMA R74, -R100, R30, R74 ;  /* 0x0000001e644a722b */ /* 0x010fc4000000014a */
[----:B------:R-:W-:Y:S01]  /*108720*/  DFMA R12, -R210, R156, R118 ;  /* 0x0000009cd20c722b */ /* 0x000fe20000000176 */
[----:B0-----:R-:W4:Y:S03]  /*108730*/  LDL.LU.64 R116, [R1+0x7720] ;  /* 0x0077200001747983 */ /* 0x001f260000300a00 */
[----:B------:R-:W-:Y:S01]  /*108740*/  DFMA R8, -R134, R162, R8 ;  /* 0x000000a28608722b */ /* 0x000fe20000000108 */
[----:B------:R-:W4:Y:S01]  /*108750*/  LDL.LU.64 R224, [R1+0x7730] ;  /* 0x0077300001e07983 */ /* 0x000f220000300a00 */
[----:B------:R-:W-:-:S03]  /*108760*/  DFMA R118, R2, -R132, R74 ;  /* 0x800000840276722b */ /* 0x000fc6000000004a */
[----:B------:R-:W4:Y:S03]  /*108770*/  LDL.128 R132, [R1+0x5da0] ;  /* 0x005da00001847983 */ /* 0x000f260000100c00 */
[----:B------:R-:W-:Y:S01]  /*108780*/  DFMA R8, R226, -R40, R8 ;  /* 0x80000028e208722b */ /* 0x000fe20000000008 */
[----:B------:R-:W4:Y:S04]  /*108790*/  LDL.LU.64 R100, [R1+0x7740] ;  /* 0x0077400001647983 */ /* 0x000f280000300a00 */
[----:B------:R-:W4:Y:S01]  /*1087a0*/  LDL.LU.64 R40, [R1+0xb1e0] ;  /* 0x00b1e00001287983 */ /* 0x000f220000300a00 */
[----:B------:R-:W-:Y:S02]  /*1087b0*/  DFMA R46, R246, -R196, R46 ;  /* 0x800000c4f62e722b */ /* 0x000fe4000000002e */
[----:B------:R-:W-:Y:S01]  /*1087c0*/  DFMA R158, -R170, R30, R158 ;  /* 0x0000001eaa9e722b */ /* 0x000fe2000000019e */
[----:B------:R-:W4:Y:S01]  /*1087d0*/  LDL.LU.64 R202, [R1+0x8050] ;  /* 0x0080500001ca7983 */ /* 0x000f220000300a00 */
[----:B------:R-:W-:Y:S01]  /*1087e0*/  IMAD.MOV.U32 R240, RZ, RZ, R218 ;  /* 0x000000fffff07224 */ /* 0x000fe200078e00da */
[----:B------:R-:W-:-:S02]  /*1087f0*/  MOV R241, R219 ;  /* 0x000000db00f17202 */ /* 0x000fc40000000f00 */
        /* <DEDUP_REMOVED lines=31> */
[----:B------:R-:W4:Y:S01]  /*1089f0*/  LDL.128 R192, [R1+0x5d80] ;  /* 0x005d800001c07983 */ /* 0x000f220000100c00 */
[----:B---3--:R-:W-:Y:S01]  /*108a00*/  IMAD.MOV.U32 R200, RZ, RZ, R150 ;  /* 0x000000ffffc87224 */ /* 0x008fe200078e0096 */
[----:B------:R-:W-:Y:S01]  /*108a10*/  MOV R201, R151 ;  /* 0x0000009700c97202 */ /* 0x000fe20000000f00 */
[----:B------:R-:W-:Y:S01]  /*108a20*/  IMAD.MOV.U32 R211, RZ, RZ, R149 ;  /* 0x000000ffffd37224 */ /* 0x000fe200078e0095 */
[----:B------:R-:W-:Y:S01]  /*108a30*/  MOV R210, R148 ;  /* 0x0000009400d27202 */ /* 0x000fe20000000f00 */
[----:B------:R-:W-:Y:S01]  /*108a40*/  DFMA R150, R226, -R10, R46 ;  /* 0x8000000ae296722b */ /* 0x000fe2000000002e */
[----:B------:R-:W3:Y:S04]  /*108a50*/  LDL.LU.64 R148, [R1+0x7838] ;  /* 0x0078380001947983 */ /* 0x000ee80000300a00 */
[----:B------:R-:W3:Y:S01]  /*108a60*/  LDL.LU.64 R10, [R1+0xb1e8] ;  /* 0x00b1e800010a7983 */ /* 0x000ee20000300a00 */
[----:B------:R-:W-:-:S02]  /*108a70*/  DFMA R12, R44, -R190, R12 ;  /* 0x800000be2c0c722b */ /* 0x000fc4000000000c */
[----:B--2---:R-:W-:Y:S01]  /*108a80*/  DFMA R42, -R186, R48, R42 ;  /* 0x00000030ba2a722b */ /* 0x004fe2000000012a */
[----:B------:R-:W2:Y:S04]  /*108a90*/  LDL.LU.64 R170, [R1+0x7728] ;  /* 0x0077280001aa7983 */ /* 0x000ea80000300a00 */
[----:B------:R-:W2:Y:S01]  /*108aa0*/  LDL.LU.64 R190, [R1+0x7788] ;  /* 0x0077880001be7983 */ /* 0x000ea20000300a00 */
[----:B------:R-:W-:Y:S02]  /*108ab0*/  DFMA R74, R222, -R184, R12 ;  /* 0x800000b8de4a722b */ /* 0x000fe4000000000c */
[----:B------:R-:W-:Y:S01]  /*108ac0*/  DFMA R12, -R126, R154, R118 ;  /* 0x0000009a7e0c722b */ /* 0x000fe20000000176 */
[----:B------:R-:W2:Y:S01]  /*108ad0*/  LDL.LU.64 R196, [R1+0x77a8] ;  /* 0x0077a80001c47983 */ /* 0x000ea20000300a00 */
[----:B------:R-:W-:Y:S01]  /*108ae0*/  DFMA R46, -R142, R146, R42 ;  /* 0x000000928e2e722b */ /* 0x000fe2000000012a */
[----:B----4-:R-:W-:Y:S01]  /*108af0*/  MOV R184, R134 ;  /* 0x0000008600b87202 */ /* 0x010fe20000000f00 */
[----:B------:R-:W-:Y:S01]  /*108b00*/  IMAD.MOV.U32 R185, RZ, RZ, R135 ;  /* 0x000000ffffb97224 */ /* 0x000fe200078e0087 */
[----:B------:R-:W4:Y:S01]  /*108b10*/  LDL.LU.64 R126, [R1+0x8030] ;  /* 0x00803000017e7983 */ /* 0x000f220000300a00 */
[----:B------:R-:W-:Y:S01]  /*108b20*/  DFMA R40, -R166, R152, R40 ;  /* 0x00000098a628722b */ /* 0x000fe20000000128 */
[----:B------:R-:W-:-:S02]  /*108b30*/  IMAD.MOV.U32 R186, RZ, RZ, R132 ;  /* 0x000000ffffba7224 */ /* 0x000fc400078e0084 */
[----:B------:R-:W4:Y:S01]  /*108b40*/  LDL.LU.64 R166, [R1+0xb1d8] ;  /* 0x00b1d80001a67983 */ /* 0x000f220000300a00 */
[----:B------:R-:W-:-:S03]  /*108b50*/  IMAD.MOV.U32 R187, RZ, RZ, R133 ;  /* 0x000000ffffbb7224 */ /* 0x000fc600078e0085 */
[----:B------:R-:W4:Y:S04]  /*108b60*/  LDL.LU.64 R134, [R1+0x7738] ;  /* 0x0077380001867983 */ /* 0x000f280000300a00 */
[----:B------:R-:W4:Y:S04]  /*108b70*/  LDL.LU.64 R132, [R1+0x7748] ;  /* 0x0077480001847983 */ /* 0x000f280000300a00 */
[----:B------:R-:W4:Y:S01]  /*108b80*/  LDL.LU.64 R142, [R1+0x7750] ;  /* 0x00775000018e7983 */ /* 0x000f220000300a00 */
[----:B------:R-:W-:Y:S02]  /*108b90*/  DFMA R74, R244, -R130, R74 ;  /* 0x80000082f44a722b */ /* 0x000fe4000000004a */
[----:B------:R-:W-:Y:S01]  /*108ba0*/  DFMA R118, R62, -R220, R150 ;  /* 0x800000dc3e76722b */ /* 0x000fe20000000096 */
[----:B------:R-:W4:Y:S01]  /*108bb0*/  LDL.LU.64 R130, [R1+0x7760] ;  /* 0x0077600001827983 */ /* 0x000f220000300a00 */
[----:B------:R-:W-:-:S03]  /*108bc0*/  DFMA R42, -R216, R18, R12 ;  /* 0x00000012d82a722b */ /* 0x000fc6000000010c */
[----:B------:R-:W4:Y:S04]  /*108bd0*/  LDL.LU.64 R220, [R1+0x7770] ;  /* 0x0077700001dc7983 */ /* 0x000f280000300a00 */
[----:B------:R-:W4:Y:S01]  /*108be0*/  LDL.LU.64 R216, [R1+0x7758] ;  /* 0x0077580001d87983 */ /* 0x000f220000300a00 */
[----:B------:R-:W-:Y:S02]  /*108bf0*/  DFMA R202, R62, -R202, R168 ;  /* 0x800000ca3eca722b */ /* 0x000fe400000000a8 */
[----:B------:R-:W-:Y:S01]  /*108c00*/  DFMA R206, -R206, R156, R158 ;  /* 0x0000009ccece722b */ /* 0x000fe2000000019e */
[----:B0-----:R-:W4:Y:S04]  /*108c10*/  LDL.64 R64, [R1+0x7b18] ;  /* 0x007b180001407983 */ /* 0x001f280000100a00 */
[----:B------:R-:W-:Y:S04]  /*108c20*/  STL.64 [R1+0x71b8], R244 ;  /* 0x0071b8f401007387 */ /* 0x000fe80000100a00 */
[----:B------:R-:W-:Y:S04]  /*108c30*/  STL.64 [R1+0x71d0], R226 ;  /* 0x0071d0e201007387 */ /* 0x000fe80000100a00 */
[----:B-1----:R-:W4:Y:S04]  /*108c40*/  LDL.LU.64 R6, [R1+0xb158] ;  /* 0x00b1580001067983 */ /* 0x002f280000300a00 */
[----:B------:R-:W4:Y:S01]  /*108c50*/  LDL.LU.64 R4, [R1+0xb150] ;  /* 0x00b1500001047983 */ /* 0x000f220000300a00 */
[----:B---3--:R-:W-:-:S03]  /*108c60*/  DFMA R8, -R148, R10, R8 ;  /* 0x0000000a9408722b */ /* 0x008fc60000000108 */
[----:B------:R-:W3:Y:S01]  /*108c70*/  LDL.LU.64 R148, [R1+0x7790] ;  /* 0x0077900001947983 */ /* 0x000ee20000300a00 */
[----:B------:R-:W-:Y:S02]  /*108c80*/  DFMA R12, R176, -R182, R46 ;  /* 0x800000b6b00c722b */ /* 0x000fe4000000002e */
[----:B------:R-:W-:Y:S02]  /*108c90*/  DFMA R42, -R116, R156, R42 ;  /* 0x0000009c742a722b */ /* 0x000fe4000000012a */
[----:B------:R-:W-:Y:S02]  /*108ca0*/  DFMA R8, R62, -R120, R8 ;  /* 0x800000783e08722b */ /* 0x000fe40000000008 */
[----:B------:R-:W-:Y:S02]  /*108cb0*/  DFMA R46, R226, -R108, R74 ;  /* 0x8000006ce22e722b */ /* 0x000fe4000000004a */
[----:B------:R-:W-:Y:S02]  /*108cc0*/  DFMA R12, -R224, R152, R12 ;  /* 0x00000098e00c722b */ /* 0x000fe4000000010c */
[----:B------:R-:W-:-:S02]  /*108cd0*/  DFMA R40, -R100, R154, R40 ;  /* 0x0000009a6428722b */ /* 0x000fc40000000128 */
[----:B--2---:R-:W-:Y:S02]  /*108ce0*/  DFMA R42, R222, -R170, R42 ;  /* 0x800000aade2a722b */ /* 0x004fe4000000002a */
[----:B------:R-:W-:Y:S02]  /*108cf0*/  DFMA R74, R62, -R190, R46 ;  /* 0x800000be3e4a722b */ /* 0x000fe4000000002e */
[----:B------:R-:W-:Y:S01]  /*108d00*/  DFMA R204, R202, -R204, R164 ;  /* 0x800000cccacc722b */ /* 0x000fe200000000a4 */
[----:B------:R-:W-:Y:S01]  /*108d10*/  STL.64 [R1+0xb068], R10 ;  /* 0x00b0680a01007387 */ /* 0x000fe20000100a00 */
[----:B----4-:R-:W-:-:S03]  /*108d20*/  DFMA R8, -R122, R166, R8 ;  /* 0x000000a67a08722b */ /* 0x010fc60000000108 */
[----:B------:R0:W-:Y:S01]  /*108d30*/  STL.64 [R1+0xb058], R166 ;  /* 0x00b058a601007387 */ /* 0x0001e20000100a00 */
[----:B------:R-:W-:Y:S02]  /*108d40*/  DFMA R224, -R126, R166, R160 ;  /* 0x000000a67ee0722b */ /* 0x000fe400000001a0 */
[----:B------:R-:W-:Y:S01]  /*108d50*/  DFMA R12, -R134, R18, R12 ;  /* 0x00000012860c722b */ /* 0x000fe2000000010c */
[----:B------:R-:W-:Y:S01]  /*108d60*/  STL.64 [R1+0x71f0], R202 ;  /* 0x0071f0ca01007387 */ /* 0x000fe20000100a00 */
[----:B------:R-:W-:-:S03]  /*108d70*/  DFMA R46, -R132, R162, R40 ;  /* 0x000000a2842e722b */ /* 0x000fc60000000128 */
[----:B------:R-:W2:Y:S01]  /*108d80*/  LDL.128 R16, [R1+0x5dc0] ;  /* 0x005dc00001107983 */ /* 0x000ea20000100c00 */
[----:B------:R-:W-:Y:S02]  /*108d90*/  DFMA R40, R202, -R172, R8 ;  /* 0x800000acca28722b */ /* 0x000fe40000000008 */
[----:B------:R-:W-:Y:S01]  /*108da0*/  DFMA R42, R226, -R142, R42 ;  /* 0x8000008ee22a722b */ /* 0x000fe2000000002a */
[----:B------:R-:W-:Y:S01]  /*108db0*/  STL.64 [R1+0x7208], R206 ;  /* 0x007208ce01007387 */ /* 0x000fe20000100a00 */
[----:B------:R-:W-:Y:S02]  /*108dc0*/  DFMA R120, R202, -R196, R118 ;  /* 0x800000c4ca78722b */ /* 0x000fe40000000076 */
[----:B------:R-:W-:Y:S01]  /*108dd0*/  DFMA R8, -R130, R156, R12 ;  /* 0x0000009c8208722b */ /* 0x000fe2000000010c */
[----:B------:R-:W-:Y:S01]  /*108de0*/  STL.64 [R1+0xb098], R244 ;  /* 0x00b098f401007387 */ /* 0x000fe20000100a00 */
[----:B------:R-:W-:-:S03]  /*108df0*/  DFMA R12, -R220, R10, R46 ;  /* 0x0000000adc0c722b */ /* 0x000fc6000000012e */
[----:B------:R-:W-:Y:S01]  /*108e00*/  STL.64 [R1+0xafe8], R226 ;  /* 0x00afe8e201007387 */ /* 0x000fe20000100a00 */
[----:B------:R-:W-:Y:S02]  /*108e10*/  DFMA R46, R224, -R174, R40 ;  /* 0x800000aee02e722b */ /* 0x000fe40000000028 */
[----:B------:R-:W-:Y:S01]  /*108e20*/  DFMA R118, -R216, R10, R42 ;  /* 0x0000000ad876722b */ /* 0x000fe2000000012a */
[----:B------:R-:W-:Y:S01]  /*108e30*/  STL.64 [R1+0xb028], R202 ;  /* 0x00b028ca01007387 */ /* 0x000fe20000100a00 */
[----:B------:R-:W-:Y:S02]  /*108e40*/  DFMA R40, R244, -R114, R8 ;  /* 0x80000072f428722b */ /* 0x000fe40000000008 */
[----:B------:R-:W-:Y:S01]  /*108e50*/  DFMA R42, -R230, R166, R12 ;  /* 0x000000a6e62a722b */ /* 0x000fe2000000010c */
[----:B------:R-:W4:Y:S01]  /*108e60*/  LDL.LU.64 R114, [R1+0xb1d0] ;  /* 0x00b1d00001727983 */ /* 0x000f220000300a00 */
[----:B------:R-:W-:Y:S02]  /*108e70*/  DFMA R8, R204, -R138, R46 ;  /* 0x8000008acc08722b */ /* 0x000fe4000000002e */
[----:B------:R-:W-:Y:S01]  /*108e80*/  DFMA R12, R202, -R54, R118 ;  /* 0x80000036ca0c722b */ /* 0x000fe20000000076 */
[----:B------:R-:W4:Y:S01]  /*108e90*/  LDL.LU.64 R230, [R1+0x7fa8] ;  /* 0x007fa80001e67983 */ /* 0x000f220000300a00 */
[----:B------:R-:W-:-:S02]  /*108ea0*/  DFMA R40, -R68, R10, R40 ;  /* 0x0000000a4428722b */ /* 0x000fc40000000128 */
[----:B------:R-:W-:Y:S01]  /*108eb0*/  DFMA R218, R204, -R112, R120 ;  /* 0x80000070ccda722b */ /* 0x000fe20000000078 */
[----:B------:R-:W4:Y:S01]  /*108ec0*/  LDL.128 R116, [R1+0x5c80] ;  /* 0x005c800001747983 */ /* 0x000f220000100c00 */
[----:B------:R-:W-:Y:S02]  /*108ed0*/  DFMA R8, R206, -R38, R8 ;  /* 0x80000026ce08722b */ /* 0x000fe40000000008 */
[----:B------:R-:W-:Y:S01]  /*108ee0*/  DFMA R12, R204, -R90, R12 ;  /* 0x8000005acc0c722b */ /* 0x000fe2000000000c */
[----:B0-----:R-:W4:Y:S01]  /*108ef0*/  LDL.128 R164, [R1+0x5c90] ;  /* 0x005c900001a47983 */ /* 0x001f220000100c00 */
[----:B------:R-:W-:-:S03]  /*108f00*/  DFMA R40, R206, -R110, R40 ;  /* 0x8000006ece28722b */ /* 0x000fc60000000028 */
[----:B------:R-:W-:Y:S01]  /*108f10*/  STL.64 [R1+0x7170], R64 ;  /* 0x0071704001007387 */ /* 0x000fe20000100a00 */
[----:B------:R-:W-:Y:S02]  /*108f20*/  DFMA R8, R218, -R96, R8 ;  /* 0x80000060da08722b */ /* 0x000fe40000000008 */
[----:B------:R-:W-:Y:S01]  /*108f30*/  DFMA R12, R206, -R26, R12 ;  /* 0x8000001ace0c722b */ /* 0x000fe2000000000c */
[----:B------:R-:W4:Y:S04]  /*108f40*/  LDL.LU.64 R96, [R1+0xb180] ;  /* 0x00b1800001607983 */ /* 0x000f280000300a00 */
[----:B------:R-:W-:Y:S01]  /*108f50*/  STL.64 [R1+0xb048], R206 ;  /* 0x00b048ce01007387 */ /* 0x000fe20000100a00 */
[----:B------:R-:W-:Y:S01]  /*108f60*/  DFMA R6, -R20, R22, R6 ;  /* 0x000000161406722b */ /* 0x000fe20000000106 */
[----:B------:R-:W-:Y:S01]  /*108f70*/  IMAD.MOV.U32 R214, RZ, RZ, R192 ;  /* 0x000000ffffd67224 */ /* 0x000fe200078e00c0 */
[----:B------:R-:W-:Y:S01]  /*108f80*/  MOV R215, R193 ;  /* 0x000000c100d77202 */ /* 0x000fe20000000f00 */
[----:B------:R-:W-:Y:S01]  /*108f90*/  IMAD.MOV.U32 R212, RZ, RZ, R194 ;  /* 0x000000ffffd47224 */ /* 0x000fe200078e00c2 */
[----:B------:R-:W4:Y:S01]  /*108fa0*/  LDL.128 R188, [R1+0x5de0] ;  /* 0x005de00001bc7983 */ /* 0x000f220000100c00 */
[----:B------:R-:W-:-:S03]  /*108fb0*/  IMAD.MOV.U32 R213, RZ, RZ, R195 ;  /* 0x000000ffffd57224 */ /* 0x000fc600078e00c3 */
[----:B------:R-:W4:Y:S01]  /*108fc0*/  LDL.128 R168, [R1+0x5e00] ;  /* 0x005e000001a87983 */ /* 0x000f220000100c00 */
[----:B---3--:R-:W-:-:S03]  /*108fd0*/  DFMA R74, R204, -R148, R74 ;  /* 0x80000094cc4a722b */ /* 0x008fc6000000004a */
[----:B------:R-:W-:Y:S01]  /*108fe0*/  STL.64 [R1+0x71f8], R224 ;  /* 0x0071f8e001007387 */ /* 0x000fe20000100a00 */
[----:B------:R-:W-:-:S03]  /*108ff0*/  DFMA R42, R224, -R82, R42 ;  /* 0x80000052e02a722b */ /* 0x000fc6000000002a */
[----:B------:R-:W3:Y:S01]  /*109000*/  LDL.128 R148, [R1+0x5cc0] ;  /* 0x005cc00001947983 */ /* 0x000ee20000100c00 */
[----:B------:R-:W-:Y:S01]  /*109010*/  DFMA R46, R206, -R56, R74 ;  /* 0x80000038ce2e722b */ /* 0x000fe2000000004a */
[----:B--2---:R-:W-:-:S07]  /*109020*/  MOV R132, R16 ;  /* 0x0000001000847202 */ /* 0x004fce0000000f00 */
[C---:B------:R-:W-:Y:S01]  /*109030*/  DFMA R216, R218.reuse, -R88, R46 ;  /* 0x80000058dad8722b */ /* 0x040fe2000000002e */
[----:B------:R-:W-:Y:S01]  /*109040*/  IMAD.MOV.U32 R133, RZ, RZ, R17 ;  /* 0x000000ffff857224 */ /* 0x000fe200078e0011 */
[C---:B------:R-:W-:Y:S01]  /*109050*/  DFMA R46, R218.reuse, -R208, R40 ;  /* 0x800000d0da2e722b */ /* 0x040fe20000000028 */
[----:B------:R-:W-:Y:S01]  /*109060*/  IMAD.MOV.U32 R126, RZ, RZ, R18 ;  /* 0x000000ffff7e7224 */ /* 0x000fe200078e0012 */
[----:B------:R-:W-:Y:S01]  /*109070*/  DFMA R40, R218, -R98, R12 ;  /* 0x80000062da28722b */ /* 0x000fe2000000000c */
[----:B------:R-:W-:Y:S01]  /*109080*/  MOV R127, R19 ;  /* 0x00000013007f7202 */ /* 0x000fe20000000f00 */
[----:B------:R-:W2:Y:S01]  /*109090*/  LDL.LU.64 R98, [R1+0xb168] ;  /* 0x00b1680001627983 */ /* 0x000ea20000300a00 */
[----:B------:R-:W-:-:S03]  /*1090a0*/  DFMA R42, R204, -R32, R42 ;  /* 0x80000020cc2a722b */ /* 0x000fc6000000002a */
[----:B------:R-:W3:Y:S04]  /*1090b0*/  LDL.128 R16, [R1+0x5be0] ;  /* 0x005be00001107983 */ /* 0x000ee80000100c00 */
[----:B------:R-:W-:Y:S01]  /*1090c0*/  STL.64 [R1+0x7200], R204 ;  /* 0x007200cc01007387 */ /* 0x000fe20000100a00 */
[----:B------:R-:W-:-:S03]  /*1090d0*/  DFMA R158, R218, -R34, R42 ;  /* 0x80000022da9e722b */ /* 0x000fc6000000002a */
[----:B------:R-:W-:Y:S04]  /*1090e0*/  STL.64 [R1+0x7210], R218 ;  /* 0x007210da01007387 */ /* 0x000fe80000100a00 */
[----:B----4-:R-:W-:Y:S04]  /*1090f0*/  STL.64 [R1+0x7078], R114 ;  /* 0x0070787201007387 */ /* 0x010fe80000100a00 */
[----:B------:R-:W4:Y:S04]  /*109100*/  LDL.LU.64 R54, [R1+0xb1c8] ;  /* 0x00b1c80001367983 */ /* 0x000f280000300a00 */
[----:B------:R-:W-:Y:S04]  /*109110*/  STL.128 [R1+0x7ac0], R116 ;  /* 0x007ac07401007387 */ /* 0x000fe80000100c00 */
[----:B------:R0:W-:Y:S04]  /*109120*/  STL.128 [R1+0x7ab0], R164 ;  /* 0x007ab0a401007387 */ /* 0x0001e80000100c00 */
[----:B------:R-:W4:Y:S01]  /*109130*/  LDL.LU.64 R138, [R1+0xb1c0] ;  /* 0x00b1c000018a7983 */ /* 0x000f220000300a00 */
[----:B------:R-:W-:-:S03]  /*109140*/  DFMA R42, -R228, R96, R230 ;  /* 0x00000060e42a722b */ /* 0x000fc600000001e6 */
[----:B------:R-:W-:Y:S01]  /*109150*/  STL.64 [R1+0xac10], R96 ;  /* 0x00ac106001007387 */ /* 0x000fe20000100a00 */
[C---:B------:R-:W-:Y:S02]  /*109160*/  DFMA R12, R216.reuse, -R72, R8 ;  /* 0x80000048d80c722b */ /* 0x040fe40000000008 */
[----:B------:R-:W-:Y:S01]  /*109170*/  DFMA R220, R216, -R242, R46 ;  /* 0x800000f2d8dc722b */ /* 0x000fe2000000002e */
[----:B------:R-:W4:Y:S04]  /*109180*/  LDL.LU.64 R32, [R1+0xb178] ;  /* 0x00b1780001207983 */ /* 0x000f280000300a00 */
[----:B------:R-:W4:Y:S04]  /*109190*/  LDL.LU.64 R208, [R1+0xb170] ;  /* 0x00b1700001d07983 */ /* 0x000f280000300a00 */
[----:B------:R-:W4:Y:S04]  /*1091a0*/  LDL.LU.64 R34, [R1+0xb160] ;  /* 0x00b1600001227983 */ /* 0x000f280000300a00 */
[----:B0-----:R-:W4:Y:S04]  /*1091b0*/  LDL.64 R166, [R1+0x7b20] ;  /* 0x007b200001a67983 */ /* 0x001f280000100a00 */
[----:B------:R-:W4:Y:S04]  /*1091c0*/  LDL.LU.64 R56, [R1+0xb1b8] ;  /* 0x00b1b80001387983 */ /* 0x000f280000300a00 */
[----:B------:R-:W4:Y:S04]  /*1091d0*/  LDL.LU.64 R68, [R1+0xb1b0] ;  /* 0x00b1b00001447983 */ /* 0x000f280000300a00 */
[----:B------:R-:W4:Y:S04]  /*1091e0*/  LDL.LU.64 R112, [R1+0xb1a8] ;  /* 0x00b1a80001707983 */ /* 0x000f280000300a00 */
[----:B------:R-:W4:Y:S04]  /*1091f0*/  LDL.LU.64 R82, [R1+0xb1a0] ;  /* 0x00b1a00001527983 */ /* 0x000f280000300a00 */
[----:B------:R-:W4:Y:S04]  /*109200*/  LDL.LU.64 R110, [R1+0xb198] ;  /* 0x00b19800016e7983 */ /* 0x000f280000300a00 */
[----:B------:R-:W4:Y:S04]  /*109210*/  LDL.LU.64 R88, [R1+0xb190] ;  /* 0x00b1900001587983 */ /* 0x000f280000300a00 */
[----:B------:R-:W4:Y:S04]  /*109220*/  LDL.LU.64 R26, [R1+0xb188] ;  /* 0x00b18800011a7983 */ /* 0x000f280000300a00 */
[----:B------:R-:W-:Y:S04]  /*109230*/  STL.64 [R1+0xb040], R224 ;  /* 0x00b040e001007387 */ /* 0x000fe80000100a00 */
[----:B------:R-:W-:Y:S04]  /*109240*/  STL.64 [R1+0xb038], R204 ;  /* 0x00b038cc01007387 */ /* 0x000fe80000100a00 */
[----:B------:R-:W-:Y:S04]  /*109250*/  STL.64 [R1+0xb018], R218 ;  /* 0x00b018da01007387 */ /* 0x000fe80000100a00 */
[----:B------:R-:W4:Y:S04]  /*109260*/  LDL.128 R192, [R1+0x5db0] ;  /* 0x005db00001c07983 */ /* 0x000f280000100c00 */
[----:B------:R-:W4:Y:S04]  /*109270*/  LDL.128 R172, [R1+0x5df0] ;  /* 0x005df00001ac7983 */ /* 0x000f280000100c00 */
[----:B------:R-:W4:Y:S01]  /*109280*/  LDL.128 R120, [R1+0x5e10] ;  /* 0x005e100001787983 */ /* 0x000f220000100c00 */
[----:B--2---:R-:W-:-:S03]  /*109290*/  DFMA R42, -R102, R98, R42 ;  /* 0x00000062662a722b */ /* 0x004fc6000000012a */
[----:B------:R0:W-:Y:S04]  /*1092a0*/  STL.64 [R1+0xac18], R98 ;  /* 0x00ac186201007387 */ /* 0x0001e80000100a00 */
[----:B0-----:R-:W2:Y:S01]  /*1092b0*/  LDL.128 R96, [R1+0x5c20] ;  /* 0x005c200001607983 */ /* 0x001ea20000100c00 */
[----:B------:R-:W-:Y:S02]  /*1092c0*/  DFMA R8, R216, -R238, R40 ;  /* 0x800000eed808722b */ /* 0x000fe40000000028 */
[----:B------:R-:W-:Y:S01]  /*1092d0*/  DFMA R12, R158, -R234, R12 ;  /* 0x800000ea9e0c722b */ /* 0x000fe2000000000c */
[----:B---3--:R-:W-:Y:S01]  /*1092e0*/  IMAD.MOV.U32 R90, RZ, RZ, R16 ;  /* 0x000000ffff5a7224 */ /* 0x008fe200078e0010 */
[----:B------:R-:W-:Y:S01]  /*1092f0*/  MOV R38, R18 ;  /* 0x0000001200267202 */ /* 0x000fe20000000f00 */
[----:B------:R-:W-:-:S02]  /*109300*/  IMAD.MOV.U32 R91, RZ, RZ, R17 ;  /* 0x000000ffff5b7224 */ /* 0x000fc400078e0011 */
[----:B------:R-:W-:Y:S02]  /*109310*/  IMAD.MOV.U32 R39, RZ, RZ, R19 ;  /* 0x000000ffff277224 */ /* 0x000fe400078e0013 */
[----:B------:R-:W3:Y:S01]  /*109320*/  LDL.128 R16, [R1+0x5bf0] ;  /* 0x005bf00001107983 */ /* 0x000ee20000100c00 */
[C---:B------:R-:W-:Y:S02]  /*109330*/  DFMA R160, R220.reuse, -R60, R8 ;  /* 0x8000003cdca0722b */ /* 0x040fe40000000008 */
[----:B------:R-:W-:Y:S01]  /*109340*/  DFMA R8, R220, -R198, R12 ;  /* 0x800000c6dc08722b */ /* 0x000fe2000000000c */
[----:B------:R-:W-:Y:S01]  /*109350*/  STL.128 [R1+0x7a80], R148 ;  /* 0x007a809401007387 */ /* 0x000fe20000100c00 */
[----:B--2---:R-:W-:Y:S01]  /*109360*/  MOV R28, R98 ;  /* 0x00000062001c7202 */ /* 0x004fe20000000f00 */
[----:B------:R-:W-:Y:S02]  /*109370*/  IMAD.MOV.U32 R12, RZ, RZ, R96 ;  /* 0x000000ffff0c7224 */ /* 0x000fe400078e0060 */
[----:B------:R-:W-:-:S02]  /*109380*/  IMAD.MOV.U32 R29, RZ, RZ, R99 ;  /* 0x000000ffff1d7224 */ /* 0x000fc400078e0063 */
[----:B---3--:R-:W-:Y:S01]  /*109390*/  IMAD.MOV.U32 R72, RZ, RZ, R16 ;  /* 0x000000ffff487224 */ /* 0x008fe200078e0010 */
[----:B------:R-:W-:Y:S01]  /*1093a0*/  MOV R73, R17 ;  /* 0x0000001100497202 */ /* 0x000fe20000000f00 */
[----:B------:R-:W-:Y:S02]  /*1093b0*/  IMAD.MOV.U32 R13, RZ, RZ, R97 ;  /* 0x000000ffff0d7224 */ /* 0x000fe400078e0061 */
[----:B------:R-:W-:Y:S01]  /*1093c0*/  IMAD.MOV.U32 R48, RZ, RZ, R18 ;  /* 0x000000ffff307224 */ /* 0x000fe200078e0012 */
[----:B------:R-:W2:Y:S01]  /*1093d0*/  LDL.128 R96, [R1+0x5c50] ;  /* 0x005c500001607983 */ /* 0x000ea20000100c00 */
[----:B------:R-:W-:-:S03]  /*1093e0*/  IMAD.MOV.U32 R49, RZ, RZ, R19 ;  /* 0x000000ffff317224 */ /* 0x000fc600078e0013 */
[----:B------:R-:W3:Y:S01]  /*1093f0*/  LDL.128 R16, [R1+0x5c00] ;  /* 0x005c000001107983 */ /* 0x000ee20000100c00 */
[----:B----4-:R-:W-:-:S03]  /*109400*/  DFMA R40, -R70, R32, R208 ;  /* 0x000000204628722b */ /* 0x010fc600000001d0 */
        /* <DEDUP_REMOVED lines=11> */
[----:B------:R-:W-:-:S02]  /*1094c0*/  DFMA R4, -R90, R32, R4 ;  /* 0x000000205a04722b */ /* 0x000fc40000000104 */
[----:B------:R-:W-:Y:S01]  /*1094d0*/  DFMA R6, -R86, R26, R6 ;  /* 0x0000001a5606722b */ /* 0x000fe20000000106 */
[----:B------:R-:W-:Y:S01]  /*1094e0*/  IMAD.MOV.U32 R182, RZ, RZ, R192 ;  /* 0x000000ffffb67224 */ /* 0x000fe200078e00c0 */
[----:B------:R-:W-:Y:S01]  /*1094f0*/  MOV R183, R193 ;  /* 0x000000c100b77202 */ /* 0x000fe20000000f00 */
[----:B------:R-:W-:Y:S01]  /*109500*/  IMAD.MOV.U32 R108, RZ, RZ, R194 ;  /* 0x000000ffff6c7224 */ /* 0x000fe200078e00c2 */
[----:B------:R-:W4:Y:S04]  /*109510*/  LDL.128 R196, [R1+0x5c10] ;  /* 0x005c100001c47983 */ /* 0x000f280000100c00 */
[----:B--2---:R0:W-:Y:S04]  /*109520*/  STL.128 [R1+0x7af0], R96 ;  /* 0x007af06001007387 */ /* 0x0041e80000100c00 */
[----:B0-----:R-:W2:Y:S01]  /*109530*/  LDL.128 R96, [R1+0x5cd0] ;  /* 0x005cd00001607983 */ /* 0x001ea20000100c00 */
[----:B---3--:R-:W-:Y:S01]  /*109540*/  MOV R70, R16 ;  /* 0x0000001000467202 */ /* 0x008fe20000000f00 */
[----:B------:R-:W-:Y:S01]  /*109550*/  IMAD.MOV.U32 R71, RZ, RZ, R17 ;  /* 0x000000ffff477224 */ /* 0x000fe200078e0011 */
[----:B------:R-:W-:-:S02]  /*109560*/  DFMA R16, -R78, R34, R40 ;  /* 0x000000224e10722b */ /* 0x000fc40000000128 */
[----:B------:R-:W-:Y:S01]  /*109570*/  DFMA R40, R160, -R36, R8 ;  /* 0x80000024a028722b */ /* 0x000fe20000000008 */
[----:B------:R-:W3:Y:S04]  /*109580*/  LDL.128 R8, [R1+0x5c30] ;  /* 0x005c300001087983 */ /* 0x000ee80000100c00 */
[----:B--2---:R0:W-:Y:S01]  /*109590*/  STL.64 [R1+0x7a78], R98 ;  /* 0x007a786201007387 */ /* 0x0041e20000100a00 */
[----:B------:R-:W-:Y:S02]  /*1095a0*/  IMAD.MOV.U32 R242, RZ, RZ, R96 ;  /* 0x000000fffff27224 */ /* 0x000fe400078e0060 */
[----:B------:R-:W-:Y:S02]  /*1095b0*/  IMAD.MOV.U32 R243, RZ, RZ, R97 ;  /* 0x000000fffff37224 */ /* 0x000fe400078e0061 */
[----:B0-----:R-:W2:Y:S01]  /*1095c0*/  LDL.128 R96, [R1+0x5ce0] ;  /* 0x005ce00001607983 */ /* 0x001ea20000100c00 */
[----:B---3--:R-:W-:Y:S01]  /*1095d0*/  IMAD.MOV.U32 R130, RZ, RZ, R8 ;  /* 0x000000ffff827224 */ /* 0x008fe200078e0008 */
[----:B------:R-:W-:Y:S01]  /*1095e0*/  MOV R131, R9 ;  /* 0x0000000900837202 */ /* 0x000fe20000000f00 */
[----:B------:R-:W-:-:S02]  /*1095f0*/  IMAD.MOV.U32 R228, RZ, RZ, R10 ;  /* 0x000000ffffe47224 */ /* 0x000fc400078e000a */
[----:B------:R-:W-:Y:S02]  /*109600*/  IMAD.MOV.U32 R229, RZ, RZ, R11 ;  /* 0x000000ffffe57224 */ /* 0x000fe400078e000b */
[----:B------:R-:W3:Y:S04]  /*109610*/  LDL.128 R8, [R1+0x5c40] ;  /* 0x005c400001087983 */ /* 0x000ee80000100c00 */
[----:B--2---:R0:W-:Y:S01]  /*109620*/  STL.64 [R1+0x7a60], R96 ;  /* 0x007a606001007387 */ /* 0x0041e20000100a00 */
[----:B------:R-:W-:Y:S01]  /*109630*/  MOV R118, R98 ;  /* 0x0000006200767202 */ /* 0x000fe20000000f00 */
[----:B------:R-:W-:Y:S02]  /*109640*/  IMAD.MOV.U32 R119, RZ, RZ, R99 ;  /* 0x000000ffff777224 */ /* 0x000fe400078e0063 */
[----:B0-----:R-:W2:Y:S01]  /*109650*/  LDL.128 R96, [R1+0x5e20] ;  /* 0x005e200001607983 */ /* 0x001ea20000100c00 */
[----:B---3--:R-:W-:Y:S01]  /*109660*/  MOV R100, R8 ;  /* 0x0000000800647202 */ /* 0x008fe20000000f00 */
[----:B------:R-:W-:Y:S01]  /*109670*/  IMAD.MOV.U32 R101, RZ, RZ, R9 ;  /* 0x000000ffff657224 */ /* 0x000fe200078e0009 */
[----:B------:R-:W-:Y:S01]  /*109680*/  MOV R79, R11 ;  /* 0x0000000b004f7202 */ /* 0x000fe20000000f00 */
[----:B------:R-:W-:-:S02]  /*109690*/  IMAD.MOV.U32 R78, RZ, RZ, R10 ;  /* 0x000000ffff4e7224 */ /* 0x000fc400078e000a */
[----:B------:R-:W3:Y:S04]  /*1096a0*/  LDL.128 R8, [R1+0x5c60] ;  /* 0x005c600001087983 */ /* 0x000ee80000100c00 */
[----:B------:R0:W-:Y:S04]  /*1096b0*/  STL.64 [R1+0xafd8], R118 ;  /* 0x00afd87601007387 */ /* 0x0001e80000100a00 */
[----:B0-----:R-:W4:Y:S01]  /*1096c0*/  LDL.128 R116, [R1+0x5e40] ;  /* 0x005e400001747983 */ /* 0x001f220000100c00 */
[----:B--2---:R-:W-:Y:S01]  /*1096d0*/  IMAD.MOV.U32 R164, RZ, RZ, R96 ;  /* 0x000000ffffa47224 */ /* 0x004fe200078e0060 */
[----:B------:R-:W-:Y:S01]  /*1096e0*/  MOV R165, R97 ;  /* 0x0000006100a57202 */ /* 0x000fe20000000f00 */
[----:B------:R-:W-:-:S02]  /*1096f0*/  IMAD.MOV.U32 R142, RZ, RZ, R98 ;  /* 0x000000ffff8e7224 */ /* 0x000fc400078e0062 */
[----:B------:R-:W-:Y:S02]  /*109700*/  IMAD.MOV.U32 R143, RZ, RZ, R99 ;  /* 0x000000ffff8f7224 */ /* 0x000fe400078e0063 */
[----:B------:R-:W2:Y:S01]  /*109710*/  LDL.128 R96, [R1+0x5e30] ;  /* 0x005e300001607983 */ /* 0x000ea20000100c00 */
[----:B---3--:R-:W-:Y:S02]  /*109720*/  IMAD.MOV.U32 R154, RZ, RZ, R8 ;  /* 0x000000ffff9a7224 */ /* 0x008fe400078e0008 */
[----:B------:R-:W-:-:S05]  /*109730*/  IMAD.MOV.U32 R155, RZ, RZ, R9 ;  /* 0x000000ffff9b7224 */ /* 0x000fca00078e0009 */
[----:B------:R0:W-:Y:S01]  /*109740*/  STL.64 [R1+0xb0f8], R154 ;  /* 0x00b0f89a01007387 */ /* 0x0001e20000100a00 */
[----:B----4-:R-:W-:Y:S01]  /*109750*/  MOV R230, R118 ;  /* 0x0000007600e67202 */ /* 0x010fe20000000f00 */
[----:B------:R-:W-:Y:S02]  /*109760*/  IMAD.MOV.U32 R231, RZ, RZ, R119 ;  /* 0x000000ffffe77224 */ /* 0x000fe400078e0077 */
[----:B0-----:R-:W3:Y:S01]  /*109770*/  LDL.128 R152, [R1+0x5ca0] ;  /* 0x005ca00001987983 */ /* 0x001ee20000100c00 */
[----:B--2---:R-:W-:Y:S01]  /*109780*/  IMAD.MOV.U32 R102, RZ, RZ, R98 ;  /* 0x000000ffff667224 */ /* 0x004fe200078e0062 */
[----:B------:R-:W-:Y:S01]  /*109790*/  MOV R103, R99 ;  /* 0x0000006300677202 */ /* 0x000fe20000000f00 */
[----:B------:R-:W-:Y:S02]  /*1097a0*/  IMAD.MOV.U32 R98, RZ, RZ, R116 ;  /* 0x000000ffff627224 */ /* 0x000fe400078e0074 */
[----:B------:R-:W-:Y:S02]  /*1097b0*/  IMAD.MOV.U32 R99, RZ, RZ, R117 ;  /* 0x000000ffff637224 */ /* 0x000fe400078e0075 */
[----:B------:R-:W2:Y:S04]  /*1097c0*/  LDL.128 R116, [R1+0x5e50] ;  /* 0x005e500001747983 */ /* 0x000ea80000100c00 */
[----:B------:R0:W-:Y:S04]  /*1097d0*/  STL.64 [R1+0x7ae8], R10 ;  /* 0x007ae80a01007387 */ /* 0x0001e80000100a00 */
[----:B0-----:R-:W4:Y:S04]  /*1097e0*/  LDL.128 R8, [R1+0x5c70] ;  /* 0x005c700001087983 */ /* 0x001f280000100c00 */
[----:B---3--:R0:W-:Y:S04]  /*1097f0*/  STL.128 [R1+0x7aa0], R152 ;  /* 0x007aa09801007387 */ /* 0x0081e80000100c00 */
[----:B--2---:R1:W-:Y:S01]  /*109800*/  STL.64 [R1+0x7a50], R116 ;  /* 0x007a507401007387 */ /* 0x0043e20000100a00 */
[----:B0-----:R-:W-:Y:S01]  /*109810*/  IMAD.MOV.U32 R154, RZ, RZ, R118 ;  /* 0x000000ffff9a7224 */ /* 0x001fe200078e0076 */
[----:B------:R-:W-:-:S02]  /*109820*/  MOV R155, R119 ;  /* 0x00000077009b7202 */ /* 0x000fc40000000f00 */
[----:B-1----:R-:W2:Y:S01]  /*109830*/  LDL.128 R116, [R1+0x5e60] ;  /* 0x005e600001747983 */ /* 0x002ea20000100c00 */
[----:B------:R-:W-:Y:S01]  /*109840*/  IMAD.MOV.U32 R60, RZ, RZ, R18 ;  /* 0x000000ffff3c7224 */ /* 0x000fe200078e0012 */
[----:B------:R-:W-:Y:S02]  /*109850*/  MOV R61, R19 ;  /* 0x00000013003d7202 */ /* 0x000fe40000000f00 */
[----:B----4-:R-:W-:Y:S01]  /*109860*/  MOV R18, R8 ;  /* 0x0000000800127202 */ /* 0x010fe20000000f00 */
[----:B------:R-:W-:-:S05]  /*109870*/  IMAD.MOV.U32 R19, RZ, RZ, R9 ;  /* 0x000000ffff137224 */ /* 0x000fca00078e0009 */
[----:B------:R0:W-:Y:S04]  /*109880*/  STL.64 [R1+0xb0d0], R18 ;  /* 0x00b0d01201007387 */ /* 0x0001e80000100a00 */
[----:B--2---:R1:W-:Y:S01]  /*109890*/  STL.64 [R1+0x7a40], R116 ;  /* 0x007a407401007387 */ /* 0x0043e20000100a00 */
[----:B0-----:R-:W-:Y:S02]  /*1098a0*/  IMAD.MOV.U32 R18, RZ, RZ, R118 ;  /* 0x000000ffff127224 */ /* 0x001fe400078e0076 */
[----:B------:R-:W-:Y:S02]  /*1098b0*/  IMAD.MOV.U32 R19, RZ, RZ, R119 ;  /* 0x000000ffff137224 */ /* 0x000fe400078e0077 */
[----:B-1----:R-:W2:Y:S04]  /*1098c0*/  LDL.128 R116, [R1+0x5e70] ;  /* 0x005e700001747983 */ /* 0x002ea80000100c00 */
[----:B--2---:R0:W-:Y:S01]  /*1098d0*/  STL.64 [R1+0x7a30], R116 ;  /* 0x007a307401007387 */ /* 0x0041e20000100a00 */
[----:B------:R-:W-:Y:S01]  /*1098e0*/  MOV R156, R118 ;  /* 0x00000076009c7202 */ /* 0x000fe20000000f00 */
[----:B------:R-:W-:-:S02]  /*1098f0*/  IMAD.MOV.U32 R157, RZ, RZ, R119 ;  /* 0x000000ffff9d7224 */ /* 0x000fc400078e0077 */
[----:B0-----:R-:W2:Y:S04]  /*109900*/  LDL.128 R116, [R1+0x5e80] ;  /* 0x005e800001747983 */ /* 0x001ea80000100c00 */
[----:B--2---:R0:W-:Y:S01]  /*109910*/  STL.64 [R1+0x7a28], R118 ;  /* 0x007a287601007387 */ /* 0x0041e20000100a00 */
[----:B------:R-:W-:Y:S01]  /*109920*/  IMAD.MOV.U32 R148, RZ, RZ, R116 ;  /* 0x000000ffff947224 */ /* 0x000fe200078e0074 */
[----:B------:R-:W-:Y:S02]  /*109930*/  MOV R149, R117 ;  /* 0x0000007500957202 */ /* 0x000fe40000000f00 */
[----:B0-----:R-:W2:Y:S04]  /*109940*/  LDL.128 R116, [R1+0x5ea0] ;  /* 0x005ea00001747983 */ /* 0x001ea80000100c00 */
[----:B------:R0:W-:Y:S04]  /*109950*/  STL.64 [R1+0xb0a8], R148 ;  /* 0x00b0a89401007387 */ /* 0x0001e80000100a00 */
[----:B------:R1:W-:Y:S04]  /*109960*/  STL.64 [R1+0x7ad8], R10 ;  /* 0x007ad80a01007387 */ /* 0x0003e80000100a00 */
[----:B0-----:R-:W3:Y:S04]  /*109970*/  LDL.128 R148, [R1+0x5e90] ;  /* 0x005e900001947983 */ /* 0x001ee80000100c00 */
[----:B-1----:R-:W4:Y:S04]  /*109980*/  LDL.128 R8, [R1+0x5cb0] ;  /* 0x005cb00001087983 */ /* 0x002f280000100c00 */
[----:B--2---:R0:W-:Y:S04]  /*109990*/  STL.128 [R1+0x7a00], R116 ;  /* 0x007a007401007387 */ /* 0x0041e80000100c00 */
[----:B0-----:R-:W2:Y:S04]  /*1099a0*/  LDL.128 R116, [R1+0x5ec0] ;  /* 0x005ec00001747983 */ /* 0x001ea80000100c00 */
[----:B---3--:R0:W-:Y:S01]  /*1099b0*/  STL.128 [R1+0x7a10], R148 ;  /* 0x007a109401007387 */ /* 0x0081e20000100c00 */
[----:B----4-:R-:W-:Y:S01]  /*1099c0*/  IMAD.MOV.U32 R234, RZ, RZ, R10 ;  /* 0x000000ffffea7224 */ /* 0x010fe200078e000a */
[----:B------:R-:W-:-:S02]  /*1099d0*/  MOV R235, R11 ;  /* 0x0000000b00eb7202 */ /* 0x000fc40000000f00 */
[----:B------:R-:W3:Y:S04]  /*1099e0*/  LDL.64 R10, [R1+0x7b30] ;  /* 0x007b3000010a7983 */ /* 0x000ee80000100a00 */
[----:B0-----:R-:W4:Y:S04]  /*1099f0*/  LDL.128 R148, [R1+0x5eb0] ;  /* 0x005eb00001947983 */ /* 0x001f280000100c00 */
[----:B--2---:R0:W-:Y:S01]  /*109a00*/  STL.64 [R1+0x79e8], R118 ;  /* 0x0079e87601007387 */ /* 0x0041e20000100a00 */
[----:B------:R-:W-:Y:S02]  /*109a10*/  IMAD.MOV.U32 R238, RZ, RZ, R116 ;  /* 0x000000ffffee7224 */ /* 0x000fe400078e0074 */
[----:B------:R-:W-:-:S02]  /*109a20*/  IMAD.MOV.U32 R239, RZ, RZ, R117 ;  /* 0x000000ffffef7224 */ /* 0x000fc400078e0075 */
[----:B0-----:R-:W2:Y:S04]  /*109a30*/  LDL.128 R116, [R1+0x5ee0] ;  /* 0x005ee00001747983 */ /* 0x001ea80000100c00 */
[----:B------:R-:W-:Y:S04]  /*109a40*/  STL.64 [R1+0x7be0], R16 ;  /* 0x007be01001007387 */ /* 0x000fe80000100a00 */
[----:B----4-:R0:W-:Y:S04]  /*109a50*/  STL.128 [R1+0x79f0], R148 ;  /* 0x0079f09401007387 */ /* 0x0101e80000100c00 */
[----:B------:R-:W-:Y:S04]  /*109a60*/  STL.64 [R1+0xb100], R18 ;  /* 0x00b1001201007387 */ /* 0x000fe80000100a00 */
[----:B---3--:R-:W-:Y:S04]  /*109a70*/  STL.64 [R1+0x7118], R10 ;  /* 0x0071180a01007387 */ /* 0x008fe80000100a00 */
[----:B------:R1:W-:Y:S04]  /*109a80*/  STL.64 [R1+0x6f40], R16 ;  /* 0x006f401001007387 */ /* 0x0003e80000100a00 */
[----:B0-----:R-:W3:Y:S04]  /*109a90*/  LDL.128 R148, [R1+0x5ed0] ;  /* 0x005ed00001947983 */ /* 0x001ee80000100c00 */
[----:B------:R-:W-:Y:S04]  /*109aa0*/  STL.64 [R1+0x7238], R40 ;  /* 0x0072382801007387 */ /* 0x000fe80000100a00 */
[----:B-1----:R-:W4:Y:S04]  /*109ab0*/  LDL.128 R16, [R1+0x5f60] ;  /* 0x005f600001107983 */ /* 0x002f280000100c00 */
[----:B--2---:R0:W-:Y:S01]  /*109ac0*/  STL.64 [R1+0x79c0], R116 ;  /* 0x0079c07401007387 */ /* 0x0041e20000100a00 */
[----:B------:R-:W-:Y:S01]  /*109ad0*/  MOV R36, R118 ;  /* 0x0000007600247202 */ /* 0x000fe20000000f00 */
[----:B------:R-:W-:-:S02]  /*109ae0*/  IMAD.MOV.U32 R37, RZ, RZ, R119 ;  /* 0x000000ffff257224 */ /* 0x000fc400078e0077 */
[----:B0-----:R-:W2:Y:S04]  /*109af0*/  LDL.128 R116, [R1+0x5ef0] ;  /* 0x005ef00001747983 */ /* 0x001ea80000100c00 */
[----:B------:R-:W-:Y:S04]  /*109b00*/  STL.64 [R1+0x7a90], R8 ;  /* 0x007a900801007387 */ /* 0x000fe80000100a00 */
[----:B------:R-:W-:Y:S04]  /*109b10*/  STL.64 [R1+0xb030], R234 ;  /* 0x00b030ea01007387 */ /* 0x000fe80000100a00 */
[----:B------:R-:W-:Y:S04]  /*109b20*/  STL.64 [R1+0xb010], R242 ;  /* 0x00b010f201007387 */ /* 0x000fe80000100a00 */
[----:B------:R-:W-:Y:S04]  /*109b30*/  STL.64 [R1+0xb0c0], R156 ;  /* 0x00b0c09c01007387 */ /* 0x000fe80000100a00 */
[----:B------:R-:W-:Y:S01]  /*109b40*/  STL.64 [R1+0xb020], R238 ;  /* 0x00b020ee01007387 */ /* 0x000fe20000100a00 */
[----:B----4-:R-:W-:Y:S01]  /*109b50*/  IMAD.MOV.U32 R178, RZ, RZ, R18 ;  /* 0x000000ffffb27224 */ /* 0x010fe200078e0012 */
[----:B------:R-:W-:-:S02]  /*109b60*/  MOV R179, R19 ;  /* 0x0000001300b37202 */ /* 0x000fc40000000f00 */
[----:B------:R-:W-:Y:S04]  /*109b70*/  STL.64 [R1+0xafe0], R36 ;  /* 0x00afe02401007387 */ /* 0x000fe80000100a00 */
[----:B---3--:R-:W-:Y:S04]  /*109b80*/  STL.128 [R1+0x79d0], R148 ;  /* 0x0079d09401007387 */ /* 0x008fe80000100c00 */
[----:B------:R0:W-:Y:S04]  /*109b90*/  STL.64 [R1+0xafb8], R40 ;  /* 0x00afb82801007387 */ /* 0x0001e80000100a00 */
[----:B0-----:R-:W3:Y:S04]  /*109ba0*/  LDL.128 R40, [R1+0x6090] ;  /* 0x0060900001287983 */ /* 0x001ee80000100c00 */
[----:B--2---:R-:W-:Y:S04]  /*109bb0*/  STL.64 [R1+0x79b8], R118 ;  /* 0x0079b87601007387 */ /* 0x004fe80000100a00 */
[----:B------:R-:W-:Y:S04]  /*109bc0*/  STL.64 [R1+0xafc0], R116 ;  /* 0x00afc07401007387 */ /* 0x000fe80000100a00 */
[----:B------:R0:W-:Y:S01]  /*109bd0*/  STL.64 [R1+0x98d0], R16 ;  /* 0x0098d01001007387 */ /* 0x0001e20000100a00 */
[----:B------:R-:W-:Y:S01]  /*109be0*/  MOV R208, R96 ;  /* 0x0000006000d07202 */ /* 0x000fe20000000f00 */
[----:B------:R-:W-:-:S02]  /*109bf0*/  IMAD.MOV.U32 R209, RZ, RZ, R97 ;  /* 0x000000ffffd17224 */ /* 0x000fc400078e0061 */
[----:B------:R-:W2:Y:S04]  /*109c00*/  LDL.LU.64 R20, [R1+0xb148] ;  /* 0x00b1480001147983 */ /* 0x000ea80000300a00 */
[----:B0-----:R-:W4:Y:S01]  /*109c10*/  LDL.128 R16, [R1+0x5f70] ;  /* 0x005f700001107983 */ /* 0x001f220000100c00 */
[----:B---3--:R-:W-:Y:S02]  /*109c20*/  IMAD.MOV.U32 R66, RZ, RZ, R42 ;  /* 0x000000ffff427224 */ /* 0x008fe400078e002a */
[----:B------:R-:W-:Y:S01]  /*109c30*/  IMAD.MOV.U32 R67, RZ, RZ, R43 ;  /* 0x000000ffff437224 */ /* 0x000fe200078e002b */
[----:B------:R-:W-:Y:S01]  /*109c40*/  DFMA R6, -R240, R88, R6 ;  /* 0x00000058f006722b */ /* 0x000fe20000000106 */
[----:B------:R-:W-:Y:S01]  /*109c50*/  IMAD.MOV.U32 R109, RZ, RZ, R195 ;  /* 0x000000ffff6d7224 */ /* 0x000fe200078e00c3 */
[----:B------:R-:W-:Y:S04]  /*109c60*/  STL.64 [R1+0xac20], R22 ;  /* 0x00ac201601007387 */ /* 0x000fe80000100a00 */
[----:B------:R-:W3:Y:S04]  /*109c70*/  LDL.128 R192, [R1+0x5dd0] ;  /* 0x005dd00001c07983 */ /* 0x000ee80000100c00 */
[----:B------:R-:W-:Y:S04]  /*109c80*/  STL.64 [R1+0xaf78], R138 ;  /* 0x00af788a01007387 */ /* 0x000fe80000100a00 */
[----:B------:R-:W-:Y:S04]  /*109c90*/  STL.64 [R1+0xac48], R124 ;  /* 0x00ac487c01007387 */ /* 0x000fe80000100a00 */
[----:B------:R-:W-:Y:S04]  /*109ca0*/  STL.64 [R1+0xaf70], R56 ;  /* 0x00af703801007387 */ /* 0x000fe80000100a00 */
[----:B------:R-:W3:Y:S01]  /*109cb0*/  LDL.LU.64 R86, [R1+0xb140] ;  /* 0x00b1400001567983 */ /* 0x000ee20000300a00 */
[----:B----4-:R-:W-:Y:S01]  /*109cc0*/  MOV R46, R18 ;  /* 0x00000012002e7202 */ /* 0x010fe20000000f00 */
[----:B------:R-:W-:Y:S01]  /*109cd0*/  IMAD.MOV.U32 R47, RZ, RZ, R19 ;  /* 0x000000ffff2f7224 */ /* 0x000fe200078e0013 */
[----:B------:R-:W-:Y:S01]  /*109ce0*/  MOV R19, R41 ;  /* 0x0000002900137202 */ /* 0x000fe20000000f00 */
[----:B------:R-:W-:-:S02]  /*109cf0*/  IMAD.MOV.U32 R18, RZ, RZ, R40 ;  /* 0x000000ffff127224 */ /* 0x000fc400078e0028 */
[----:B------:R-:W4:Y:S02]  /*109d00*/  LDL.128 R40, [R1+0x5f80] ;  /* 0x005f800001287983 */ /* 0x000f240000100c00 */
[----:B----4-:R-:W-:Y:S01]  /*109d10*/  MOV R152, R40 ;  /* 0x0000002800987202 */ /* 0x010fe20000000f00 */
[----:B------:R-:W-:Y:S01]  /*109d20*/  IMAD.MOV.U32 R153, RZ, RZ, R41 ;  /* 0x000000ffff997224 */ /* 0x000fe200078e0029 */
[----:B------:R-:W-:Y:S01]  /*109d30*/  MOV R135, R43 ;  /* 0x0000002b00877202 */ /* 0x000fe20000000f00 */
[----:B------:R-:W-:Y:S02]  /*109d40*/  IMAD.MOV.U32 R134, RZ, RZ, R42 ;  /* 0x000000ffff867224 */ /* 0x000fe400078e002a */
[----:B------:R-:W4:Y:S04]  /*109d50*/  LDL.128 R40, [R1+0x60a0] ;  /* 0x0060a00001287983 */ /* 0x000f280000100c00 */
[----:B----4-:R0:W-:Y:S01]  /*109d60*/  STL.64 [R1+0x78f0], R40 ;  /* 0x0078f02801007387 */ /* 0x0101e20000100a00 */
[----:B------:R-:W-:-:S02]  /*109d70*/  IMAD.MOV.U32 R156, RZ, RZ, R42 ;  /* 0x000000ffff9c7224 */ /* 0x000fc400078e002a */
[----:B------:R-:W-:Y:S02]  /*109d80*/  IMAD.MOV.U32 R157, RZ, RZ, R43 ;  /* 0x000000ffff9d7224 */ /* 0x000fe400078e002b */
[----:B0-----:R-:W4:Y:S01]  /*109d90*/  LDL.128 R40, [R1+0x5f90] ;  /* 0x005f900001287983 */ /* 0x001f220000100c00 */
[----:B------:R-:W-:Y:S02]  /*109da0*/  IMAD.MOV.U32 R96, RZ, RZ, R16 ;  /* 0x000000ffff607224 */ /* 0x000fe400078e0010 */
[----:B------:R-:W-:Y:S01]  /*109db0*/  IMAD.MOV.U32 R97, RZ, RZ, R17 ;  /* 0x000000ffff617224 */ /* 0x000fe200078e0011 */
[----:B----4-:R-:W-:Y:S01]  /*109dc0*/  MOV R16, R40 ;  /* 0x0000002800107202 */ /* 0x010fe20000000f00 */
[----:B------:R-:W-:Y:S01]  /*109dd0*/  IMAD.MOV.U32 R17, RZ, RZ, R41 ;  /* 0x000000ffff117224 */ /* 0x000fe200078e0029 */
[----:B------:R-:W-:Y:S01]  /*109de0*/  MOV R51, R43 ;  /* 0x0000002b00337202 */ /* 0x000fe20000000f00 */
[----:B------:R-:W-:Y:S02]  /*109df0*/  IMAD.MOV.U32 R50, RZ, RZ, R42 ;  /* 0x000000ffff327224 */ /* 0x000fe400078e002a */
[----:B------:R-:W4:Y:S02]  /*109e00*/  LDL.128 R40, [R1+0x60b0] ;  /* 0x0060b00001287983 */ /* 0x000f240000100c00 */
[----:B----4-:R-:W-:Y:S01]  /*109e10*/  IMAD.MOV.U32 R148, RZ, RZ, R40 ;  /* 0x000000ffff947224 */ /* 0x010fe200078e0028 */
[----:B------:R-:W-:Y:S01]  /*109e20*/  MOV R44, R42 ;  /* 0x0000002a002c7202 */ /* 0x000fe20000000f00 */
[----:B------:R-:W-:-:S02]  /*109e30*/  IMAD.MOV.U32 R149, RZ, RZ, R41 ;  /* 0x000000ffff957224 */ /* 0x000fc400078e0029 */
[----:B------:R-:W-:Y:S02]  /*109e40*/  IMAD.MOV.U32 R45, RZ, RZ, R43 ;  /* 0x000000ffff2d7224 */ /* 0x000fe400078e002b */
[----:B------:R-:W4:Y:S02]  /*109e50*/  LDL.128 R40, [R1+0x5fa0] ;  /* 0x005fa00001287983 */ /* 0x000f240000100c00 */
[----:B----4-:R-:W-:Y:S01]  /*109e60*/  IMAD.MOV.U32 R244, RZ, RZ, R40 ;  /* 0x000000fffff47224 */ /* 0x010fe200078e0028 */
[----:B------:R-:W-:Y:S01]  /*109e70*/  MOV R245, R41 ;  /* 0x0000002900f57202 */ /* 0x000fe20000000f00 */
[----:B------:R-:W-:Y:S02]  /*109e80*/  IMAD.MOV.U32 R246, RZ, RZ, R42 ;  /* 0x000000fffff67224 */ /* 0x000fe400078e002a */
[----:B------:R-:W-:Y:S02]  /*109e90*/  IMAD.MOV.U32 R247, RZ, RZ, R43 ;  /* 0x000000fffff77224 */ /* 0x000fe400078e002b */
[----:B------:R-:W4:Y:S04]  /*109ea0*/  LDL.128 R40, [R1+0x60c0] ;  /* 0x0060c00001287983 */ /* 0x000f280000100c00 */
[----:B----4-:R0:W-:Y:S01]  /*109eb0*/  STL.64 [R1+0x78d0], R40 ;  /* 0x0078d02801007387 */ /* 0x0101e20000100a00 */
[----:B------:R-:W-:Y:S01]  /*109ec0*/  MOV R248, R42 ;  /* 0x0000002a00f87202 */ /* 0x000fe20000000f00 */
[----:B------:R-:W-:-:S02]  /*109ed0*/  IMAD.MOV.U32 R249, RZ, RZ, R43 ;  /* 0x000000fffff97224 */ /* 0x000fc400078e002b */
[----:B0-----:R-:W4:Y:S01]  /*109ee0*/  LDL.128 R40, [R1+0x5fb0] ;  /* 0x005fb00001287983 */ /* 0x001f220000100c00 */
[----:B--2---:R-:W-:-:S03]  /*109ef0*/  DFMA R4, -R38, R20, R4 ;  /* 0x000000142604722b */ /* 0x004fc60000000104 */
[----:B------:R0:W-:Y:S04]  /*109f00*/  STL.64 [R1+0xaf10], R20 ;  /* 0x00af101401007387 */ /* 0x0001e80000100a00 */
[----:B0-----:R-:W2:Y:S04]  /*109f10*/  LDL.128 R20, [R1+0x5f00] ;  /* 0x005f000001147983 */ /* 0x001ea80000100c00 */
[----:B----4-:R0:W-:Y:S01]  /*109f20*/  STL.64 [R1+0x7968], R42 ;  /* 0x0079682a01007387 */ /* 0x0101e20000100a00 */
[----:B------:R-:W-:Y:S01]  /*109f30*/  IMAD.MOV.U32 R162, RZ, RZ, R40 ;  /* 0x000000ffffa27224 */ /* 0x000fe200078e0028 */
[----:B------:R-:W-:-:S02]  /*109f40*/  MOV R163, R41 ;  /* 0x0000002900a37202 */ /* 0x000fc40000000f00 */
[----:B0-----:R-:W4:Y:S04]  /*109f50*/  LDL.128 R40, [R1+0x60d0] ;  /* 0x0060d00001287983 */ /* 0x001f280000100c00 */
[----:B--2---:R0:W-:Y:S01]  /*109f60*/  STL.64 [R1+0x77d0], R20 ;  /* 0x0077d01401007387 */ /* 0x0041e20000100a00 */
[----:B------:R-:W-:Y:S01]  /*109f70*/  IMAD.MOV.U32 R38, RZ, RZ, R22 ;  /* 0x000000ffff267224 */ /* 0x000fe200078e0016 */
[----:B------:R-:W-:Y:S02]  /*109f80*/  MOV R39, R23 ;  /* 0x0000001700277202 */ /* 0x000fe40000000f00 */
[----:B0-----:R-:W2:Y:S01]  /*109f90*/  LDL.128 R20, [R1+0x6030] ;  /* 0x0060300001147983 */ /* 0x001ea20000100c00 */
[----:B------:R-:W-:-:S08]  /*109fa0*/  DFMA R6, -R236, R104, R6 ;  /* 0x00000068ec06722b */ /* 0x000fd00000000106 */
[----:B------:R-:W-:-:S08]  /*109fb0*/  DFMA R6, -R232, R106, R6 ;  /* 0x0000006ae806722b */ /* 0x000fd00000000106 */
[----:B------:R-:W-:-:S08]  /*109fc0*/  DFMA R6, -R214, R84, R6 ;  /* 0x00000054d606722b */ /* 0x000fd00000000106 */
[----:B------:R-:W-:Y:S02]  /*109fd0*/  DFMA R6, -R212, R110, R6 ;  /* 0x0000006ed406722b */ /* 0x000fe40000000106 */
[----:B------:R-:W-:Y:S01]  /*109fe0*/  DFMA R4, -R72, R92, R4 ;  /* 0x0000005c4804722b */ /* 0x000fe20000000104 */
[----:B------:R-:W3:Y:S04]  /*109ff0*/  LDL.128 R212, [R1+0x6140] ;  /* 0x0061400001d47983 */ /* 0x000ee80000100c00 */
[----:B------:R-:W-:Y:S04]  /*10a000*/  STL.64 [R1+0xac40], R68 ;  /* 0x00ac404401007387 */ /* 0x000fe80000100a00 */
[----:B----4-:R0:W-:Y:S01]  /*10a010*/  STL.64 [R1+0x78c0], R40 ;  /* 0x0078c02801007387 */ /* 0x0101e20000100a00 */
[----:B------:R-:W-:-:S02]  /*10a020*/  IMAD.MOV.U32 R216, RZ, RZ, R42 ;  /* 0x000000ffffd87224 */ /* 0x000fc400078e002a */
[----:B------:R-:W-:Y:S01]  /*10a030*/  IMAD.MOV.U32 R217, RZ, RZ, R43 ;  /* 0x000000ffffd97224 */ /* 0x000fe200078e002b */
[----:B------:R-:W-:Y:S01]  /*10a040*/  DFMA R6, -R210, R80, R6 ;  /* 0x00000050d206722b */ /* 0x000fe20000000106 */
[----:B------:R-:W-:Y:S04]  /*10a050*/  STL.64 [R1+0xac28], R104 ;  /* 0x00ac286801007387 */ /* 0x000fe80000100a00 */
[----:B------:R1:W-:Y:S04]  /*10a060*/  STL.64 [R1+0xac30], R106 ;  /* 0x00ac306a01007387 */ /* 0x0003e80000100a00 */
[----:B0-----:R-:W4:Y:S01]  /*10a070*/  LDL.128 R40, [R1+0x5fc0] ;  /* 0x005fc00001287983 */ /* 0x001f220000100c00 */
[----:B------:R-:W-:-:S03]  /*10a080*/  DFMA R6, -R200, R82, R6 ;  /* 0x00000052c806722b */ /* 0x000fc60000000106 */
[----:B--2---:R0:W-:Y:S01]  /*10a090*/  STL.64 [R1+0x7780], R20 ;  /* 0x0077801401007387 */ /* 0x0041e20000100a00 */
[----:B------:R-:W-:-:S03]  /*10a0a0*/  DFMA R8, -R48, R94, R4 ;  /* 0x0000005e3008722b */ /* 0x000fc60000000104 */
[----:B-1----:R-:W2:Y:S01]  /*10a0b0*/  LDL.128 R104, [R1+0x61e0] ;  /* 0x0061e00001687983 */ /* 0x002ea20000100c00 */
[----:B------:R-:W-:-:S03]  /*10a0c0*/  DFMA R6, -R186, R112, R6 ;  /* 0x00000070ba06722b */ /* 0x000fc60000000106 */
[----:B------:R-:W-:Y:S04]  /*10a0d0*/  STL.64 [R1+0xac50], R128 ;  /* 0x00ac508001007387 */ /* 0x000fe80000100a00 */
[----:B------:R1:W-:Y:S01]  /*10a0e0*/  STL.64 [R1+0xac58], R58 ;  /* 0x00ac583a01007387 */ /* 0x0003e20000100a00 */
[----:B------:R-:W-:-:S03]  /*10a0f0*/  DFMA R6, -R184, R76, R6 ;  /* 0x0000004cb806722b */ /* 0x000fc60000000106 */
[----:B------:R-:W2:Y:S04]  /*10a100*/  LDL.128 R184, [R1+0x6010] ;  /* 0x0060100001b87983 */ /* 0x000ea80000100c00 */
[----:B------:R-:W2:Y:S01]  /*10a110*/  LDL.64 R72, [R1+0x7b50] ;  /* 0x007b500001487983 */ /* 0x000ea20000100a00 */
[----:B------:R-:W-:-:S08]  /*10a120*/  DFMA R6, -R182, R68, R6 ;  /* 0x00000044b606722b */ /* 0x000fd00000000106 */
[----:B------:R-:W-:-:S08]  /*10a130*/  DFMA R6, -R108, R124, R6 ;  /* 0x0000007c6c06722b */ /* 0x000fd00000000106 */
[----:B------:R-:W-:Y:S01]  /*10a140*/  DFMA R6, -R132, R128, R6 ;  /* 0x000000808406722b */ /* 0x000fe20000000106 */
[----:B------:R-:W-:Y:S02]  /*10a150*/  IMAD.MOV.U32 R132, RZ, RZ, R22 ;  /* 0x000000ffff847224 */ /* 0x000fe400078e0016 */
[----:B------:R-:W-:Y:S02]  /*10a160*/  IMAD.MOV.U32 R133, RZ, RZ, R23 ;  /* 0x000000ffff857224 */ /* 0x000fe400078e0017 */
[----:B0-----:R-:W2:Y:S01]  /*10a170*/  LDL.128 R20, [R1+0x6200] ;  /* 0x0062000001147983 */ /* 0x001ea20000100c00 */
[----:B----4-:R-:W-:Y:S01]  /*10a180*/  MOV R62, R40 ;  /* 0x00000028003e7202 */ /* 0x010fe20000000f00 */
[----:B------:R-:W-:Y:S01]  /*10a190*/  IMAD.MOV.U32 R63, RZ, RZ, R41 ;  /* 0x000000ffff3f7224 */ /* 0x000fe200078e0029 */
[----:B------:R-:W-:Y:S01]  /*10a1a0*/  MOV R207, R43 ;  /* 0x0000002b00cf7202 */ /* 0x000fe20000000f00 */
[----:B------:R-:W-:Y:S02]  /*10a1b0*/  IMAD.MOV.U32 R206, RZ, RZ, R42 ;  /* 0x000000ffffce7224 */ /* 0x000fe400078e002a */
[----:B------:R-:W4:Y:S01]  /*10a1c0*/  LDL.128 R40, [R1+0x60e0] ;  /* 0x0060e00001287983 */ /* 0x000f220000100c00 */
[----:B------:R-:W-:-:S03]  /*10a1d0*/  DFMA R6, R114, -R126, R6 ;  /* 0x8000007e7206722b */ /* 0x000fc60000000006 */
[----:B------:R-:W4:Y:S05]  /*10a1e0*/  LDL.128 R124, [R1+0x5cf0] ;  /* 0x005cf000017c7983 */ /* 0x000f2a0000100c00 */
[----:B---3--:R-:W-:-:S08]  /*10a1f0*/  DFMA R6, -R192, R56, R6 ;  /* 0x00000038c006722b */ /* 0x008fd00000000106 */
[----:B------:R-:W-:Y:S01]  /*10a200*/  DFMA R6, -R194, R58, R6 ;  /* 0x0000003ac206722b */ /* 0x000fe20000000106 */
[----:B--2---:R0:W-:Y:S04]  /*10a210*/  STL.128 [R1+0x7810], R184 ;  /* 0x007810b801007387 */ /* 0x0041e80000100c00 */
[----:B------:R-:W-:Y:S03]  /*10a220*/  STL.128 [R1+0x77f0], R212 ;  /* 0x0077f0d401007387 */ /* 0x000fe60000100c00 */
[----:B------:R-:W-:Y:S01]  /*10a230*/  DFMA R6, -R188, R136, R6 ;  /* 0x00000088bc06722b */ /* 0x000fe20000000106 */
[----:B------:R-:W-:Y:S01]  /*10a240*/  IMAD.MOV.U32 R68, RZ, RZ, R178 ;  /* 0x000000ffff447224 */ /* 0x000fe200078e00b2 */
[----:B------:R-:W-:Y:S01]  /*10a250*/  MOV R69, R179 ;  /* 0x000000b300457202 */ /* 0x000fe20000000f00 */
[----:B------:R2:W-:Y:S04]  /*10a260*/  STL.128 [R1+0x7840], R104 ;  /* 0x0078406801007387 */ /* 0x0005e80000100c00 */
[----:B-1----:R-:W3:Y:S01]  /*10a270*/  LDL.LU.64 R58, [R1+0x7a50] ;  /* 0x007a5000013a7983 */ /* 0x002ee20000300a00 */
[----:B------:R-:W-:-:S03]  /*10a280*/  DFMA R6, -R190, R138, R6 ;  /* 0x0000008abe06722b */ /* 0x000fc60000000106 */
[----:B0-----:R-:W3:Y:S04]  /*10a290*/  LDL.128 R184, [R1+0x61f0] ;  /* 0x0061f00001b87983 */ /* 0x001ee80000100c00 */
[----:B------:R0:W-:Y:S01]  /*10a2a0*/  STL.64 [R1+0xac38], R84 ;  /* 0x00ac385401007387 */ /* 0x0001e20000100a00 */
[----:B------:R-:W-:Y:S01]  /*10a2b0*/  MOV R138, R20 ;  /* 0x00000014008a7202 */ /* 0x000fe20000000f00 */
[----:B------:R-:W-:Y:S01]  /*10a2c0*/  IMAD.MOV.U32 R139, RZ, RZ, R21 ;  /* 0x000000ffff8b7224 */ /* 0x000fe200078e0015 */
[----:B------:R-:W-:Y:S01]  /*10a2d0*/  MOV R91, R23 ;  /* 0x00000017005b7202 */ /* 0x000fe20000000f00 */
[----:B------:R-:W-:Y:S01]  /*10a2e0*/  IMAD.MOV.U32 R90, RZ, RZ, R22 ;  /* 0x000000ffff5a7224 */ /* 0x000fe200078e0016 */
[----:B--2---:R-:W2:Y:S04]  /*10a2f0*/  LDL.128 R104, [R1+0x6150] ;  /* 0x0061500001687983 */ /* 0x004ea80000100c00 */
[----:B------:R-:W3:Y:S01]  /*10a300*/  LDL.128 R20, [R1+0x6290] ;  /* 0x0062900001147983 */ /* 0x000ee20000100c00 */
[----:B----4-:R-:W-:Y:S01]  /*10a310*/  IMAD.MOV.U32 R224, RZ, RZ, R40 ;  /* 0x000000ffffe07224 */ /* 0x010fe200078e0028 */
[----:B------:R-:W-:Y:S01]  /*10a320*/  MOV R234, R42 ;  /* 0x0000002a00ea7202 */ /* 0x000fe20000000f00 */
[----:B------:R-:W-:-:S02]  /*10a330*/  IMAD.MOV.U32 R225, RZ, RZ, R41 ;  /* 0x000000ffffe17224 */ /* 0x000fc400078e0029 */
[----:B------:R-:W-:Y:S01]  /*10a340*/  IMAD.MOV.U32 R235, RZ, RZ, R43 ;  /* 0x000000ffffeb7224 */ /* 0x000fe200078e002b */
[----:B------:R-:W-:Y:S04]  /*10a350*/  STL.128 [R1+0x7f20], R124 ;  /* 0x007f207c01007387 */ /* 0x000fe80000100c00 */
[----:B------:R-:W4:Y:S01]  /*10a360*/  LDL.128 R40, [R1+0x5fd0] ;  /* 0x005fd00001287983 */ /* 0x000f220000100c00 */
[----:B------:R-:W-:-:S03]  /*10a370*/  DFMA R6, -R172, R52, R6 ;  /* 0x00000034ac06722b */ /* 0x000fc60000000106 */
[----:B0-----:R-:W2:Y:S04]  /*10a380*/  LDL.LU.64 R84, [R1+0x7af0] ;  /* 0x007af00001547983 */ /* 0x001ea80000300a00 */
        /* <DEDUP_REMOVED lines=8> */
[----:B------:R-:W-:Y:S01]  /*10a410*/  STL.64 [R1+0xaea8], R146 ;  /* 0x00aea89201007387 */ /* 0x000fe20000100a00 */
[----:B---3--:R-:W-:Y:S01]  /*10a420*/  IMAD.MOV.U32 R56, RZ, RZ, R20 ;  /* 0x000000ffff387224 */ /* 0x008fe200078e0014 */
[----:B------:R-:W-:Y:S01]  /*10a430*/  MOV R240, R22 ;  /* 0x0000001600f07202 */ /* 0x000fe20000000f00 */
[----:B------:R-:W-:Y:S01]  /*10a440*/  IMAD.MOV.U32 R57, RZ, RZ, R21 ;  /* 0x000000ffff397224 */ /* 0x000fe200078e0015 */
[----:B------:R-:W-:Y:S01]  /*10a450*/  STL.64 [R1+0xaeb0], R30 ;  /* 0x00aeb01e01007387 */ /* 0x000fe20000100a00 */
[----:B------:R-:W-:-:S03]  /*10a460*/  IMAD.MOV.U32 R241, RZ, RZ, R23 ;  /* 0x000000fffff17224 */ /* 0x000fc600078e0017 */
[----:B------:R-:W3:Y:S04]  /*10a470*/  LDL.128 R20, [R1+0x6160] ;  /* 0x0061600001147983 */ /* 0x000ee80000100c00 */
[----:B------:R-:W-:Y:S04]  /*10a480*/  STL.64 [R1+0xac98], R80 ;  /* 0x00ac985001007387 */ /* 0x000fe80000100a00 */
[----:B------:R-:W-:Y:S04]  /*10a490*/  STL.64 [R1+0xaca0], R82 ;  /* 0x00aca05201007387 */ /* 0x000fe80000100a00 */
[----:B------:R-:W-:Y:S04]  /*10a4a0*/  STL.64 [R1+0xaef8], R250 ;  /* 0x00aef8fa01007387 */ /* 0x000fe80000100a00 */
[----:B------:R-:W-:Y:S04]  /*10a4b0*/  STL.64 [R1+0xaec0], R2 ;  /* 0x00aec00201007387 */ /* 0x000fe80000100a00 */
[----:B------:R-:W3:Y:S04]  /*10a4c0*/  LDL.128 R192, [R1+0x6020] ;  /* 0x0060200001c07983 */ /* 0x000ee80000100c00 */
[----:B------:R-:W-:Y:S04]  /*10a4d0*/  STL.64 [R1+0xaca8], R112 ;  /* 0x00aca87001007387 */ /* 0x000fe80000100a00 */
[----:B------:R-:W3:Y:S01]  /*10a4e0*/  LDL.128 R188, [R1+0x6240] ;  /* 0x0062400001bc7983 */ /* 0x000ee20000100c00 */
[----:B----4-:R-:W-:Y:S01]  /*10a4f0*/  IMAD.MOV.U32 R204, RZ, RZ, R40 ;  /* 0x000000ffffcc7224 */ /* 0x010fe200078e0028 */
[----:B------:R-:W-:Y:S01]  /*10a500*/  MOV R205, R41 ;  /* 0x0000002900cd7202 */ /* 0x000fe20000000f00 */
[----:B------:R-:W-:-:S02]  /*10a510*/  IMAD.MOV.U32 R202, RZ, RZ, R42 ;  /* 0x000000ffffca7224 */ /* 0x000fc400078e002a */
[----:B------:R-:W-:Y:S01]  /*10a520*/  IMAD.MOV.U32 R203, RZ, RZ, R43 ;  /* 0x000000ffffcb7224 */ /* 0x000fe200078e002b */
[----:B------:R-:W-:Y:S01]  /*10a530*/  DFMA R4, -R174, R54, R6 ;  /* 0x00000036ae04722b */ /* 0x000fe20000000106 */
[----:B------:R-:W4:Y:S04]  /*10a540*/  LDL.128 R40, [R1+0x60f0] ;  /* 0x0060f00001287983 */ /* 0x000f280000100c00 */
[----:B------:R-:W-:Y:S04]  /*10a550*/  STL.128 [R1+0x77b0], R184 ;  /* 0x0077b0b801007387 */ /* 0x000fe80000100c00 */
[----:B--2---:R-:W-:Y:S04]  /*10a560*/  STL.128 [R1+0x77c0], R104 ;  /* 0x0077c06801007387 */ /* 0x004fe80000100c00 */
[----:B0-----:R-:W2:Y:S04]  /*10a570*/  LDL.128 R92, [R1+0x6520] ;  /* 0x00652000015c7983 */ /* 0x001ea80000100c00 */
[----:B------:R-:W2:Y:S01]  /*10a580*/  LDL.128 R172, [R1+0x62c0] ;  /* 0x0062c00001ac7983 */ /* 0x000ea20000100c00 */
[----:B---3--:R-:W-:Y:S01]  /*10a590*/  IMAD.MOV.U32 R48, RZ, RZ, R20 ;  /* 0x000000ffff307224 */ /* 0x008fe200078e0014 */
[----:B------:R-:W-:Y:S01]  /*10a5a0*/  MOV R49, R21 ;  /* 0x0000001500317202 */ /* 0x000fe20000000f00 */
[----:B------:R-:W-:-:S02]  /*10a5b0*/  IMAD.MOV.U32 R126, RZ, RZ, R22 ;  /* 0x000000ffff7e7224 */ /* 0x000fc400078e0016 */
[----:B------:R-:W-:Y:S02]  /*10a5c0*/  IMAD.MOV.U32 R127, RZ, RZ, R23 ;  /* 0x000000ffff7f7224 */ /* 0x000fe400078e0017 */
[----:B------:R-:W3:Y:S01]  /*10a5d0*/  LDL.128 R20, [R1+0x6210] ;  /* 0x0062100001147983 */ /* 0x000ee20000100c00 */
[----:B----4-:R-:W-:Y:S01]  /*10a5e0*/  MOV R238, R40 ;  /* 0x0000002800ee7202 */ /* 0x010fe20000000f00 */
[----:B------:R-:W-:Y:S01]  /*10a5f0*/  IMAD.MOV.U32 R239, RZ, RZ, R41 ;  /* 0x000000ffffef7224 */ /* 0x000fe200078e0029 */
[----:B------:R-:W-:Y:S01]  /*10a600*/  MOV R243, R43 ;  /* 0x0000002b00f37202 */ /* 0x000fe20000000f00 */
[----:B------:R-:W-:Y:S02]  /*10a610*/  IMAD.MOV.U32 R242, RZ, RZ, R42 ;  /* 0x000000fffff27224 */ /* 0x000fe400078e002a */
[----:B------:R-:W4:Y:S01]  /*10a620*/  LDL.128 R40, [R1+0x5fe0] ;  /* 0x005fe00001287983 */ /* 0x000f220000100c00 */
[----:B------:R-:W-:Y:S02]  /*10a630*/  DFMA R6, -R70, R24, R8 ;  /* 0x000000184606722b */ /* 0x000fe40000000108 */
[----:B------:R-:W-:Y:S01]  /*10a640*/  DFMA R4, -R168, R140, R4 ;  /* 0x0000008ca804722b */ /* 0x000fe20000000104 */
[----:B-1----:R-:W2:Y:S05]  /*10a650*/  LDL.LU.64 R24, [R1+0x7a30] ;  /* 0x007a300001187983 */ /* 0x002eaa0000300a00 */
[----:B------:R-:W-:Y:S01]  /*10a660*/  DFMA R6, -R60, R86, R6 ;  /* 0x000000563c06722b */ /* 0x000fe20000000106 */
[----:B---3--:R-:W-:Y:S01]  /*10a670*/  MOV R60, R20 ;  /* 0x00000014003c7202 */ /* 0x008fe20000000f00 */
[----:B------:R-:W-:Y:S01]  /*10a680*/  IMAD.MOV.U32 R61, RZ, RZ, R21 ;  /* 0x000000ffff3d7224 */ /* 0x000fe200078e0015 */
[----:B------:R-:W-:Y:S01]  /*10a690*/  MOV R71, R23 ;  /* 0x0000001700477202 */ /* 0x000fe20000000f00 */
[----:B------:R-:W-:-:S02]  /*10a6a0*/  IMAD.MOV.U32 R70, RZ, RZ, R22 ;  /* 0x000000ffff467224 */ /* 0x000fc400078e0016 */
[----:B------:R-:W3:Y:S01]  /*10a6b0*/  LDL.128 R20, [R1+0x62a0] ;  /* 0x0062a00001147983 */ /* 0x000ee20000100c00 */
[----:B----4-:R-:W-:Y:S01]  /*10a6c0*/  IMAD.MOV.U32 R218, RZ, RZ, R40 ;  /* 0x000000ffffda7224 */ /* 0x010fe200078e0028 */
[----:B------:R-:W-:Y:S01]  /*10a6d0*/  MOV R74, R42 ;  /* 0x0000002a004a7202 */ /* 0x000fe20000000f00 */
[----:B------:R-:W-:Y:S02]  /*10a6e0*/  IMAD.MOV.U32 R219, RZ, RZ, R41 ;  /* 0x000000ffffdb7224 */ /* 0x000fe400078e0029 */
[----:B------:R-:W-:Y:S02]  /*10a6f0*/  IMAD.MOV.U32 R75, RZ, RZ, R43 ;  /* 0x000000ffff4b7224 */ /* 0x000fe400078e002b */
[----:B------:R-:W4:Y:S01]  /*10a700*/  LDL.128 R40, [R1+0x6100] ;  /* 0x0061000001287983 */ /* 0x000f220000100c00 */
[----:B---3--:R-:W-:Y:S01]  /*10a710*/  IMAD.MOV.U32 R114, RZ, RZ, R20 ;  /* 0x000000ffff727224 */ /* 0x008fe200078e0014 */
[----:B------:R-:W-:Y:S01]  /*10a720*/  MOV R210, R22 ;  /* 0x0000001600d27202 */ /* 0x000fe20000000f00 */
[----:B------:R-:W-:-:S02]  /*10a730*/  IMAD.MOV.U32 R115, RZ, RZ, R21 ;  /* 0x000000ffff737224 */ /* 0x000fc400078e0015 */
[----:B------:R-:W-:Y:S02]  /*10a740*/  IMAD.MOV.U32 R211, RZ, RZ, R23 ;  /* 0x000000ffffd37224 */ /* 0x000fe400078e0017 */
[----:B------:R-:W3:Y:S01]  /*10a750*/  LDL.128 R20, [R1+0x6740] ;  /* 0x0067400001147983 */ /* 0x000ee20000100c00 */
[----:B----4-:R-:W-:Y:S01]  /*10a760*/  IMAD.MOV.U32 R232, RZ, RZ, R40 ;  /* 0x000000ffffe87224 */ /* 0x010fe200078e0028 */
[----:B------:R-:W-:Y:S01]  /*10a770*/  MOV R233, R41 ;  /* 0x0000002900e97202 */ /* 0x000fe20000000f00 */
[----:B------:R-:W-:Y:S02]  /*10a780*/  IMAD.MOV.U32 R158, RZ, RZ, R42 ;  /* 0x000000ffff9e7224 */ /* 0x000fe400078e002a */
[----:B------:R-:W-:Y:S02]  /*10a790*/  IMAD.MOV.U32 R159, RZ, RZ, R43 ;  /* 0x000000ffff9f7224 */ /* 0x000fe400078e002b */
[----:B------:R-:W4:Y:S04]  /*10a7a0*/  LDL.128 R40, [R1+0x5ff0] ;  /* 0x005ff00001287983 */ /* 0x000f280000100c00 */
[----:B---3--:R0:W-:Y:S01]  /*10a7b0*/  STL.128 [R1+0x9890], R20 ;  /* 0x0098901401007387 */ /* 0x0081e20000100c00 */
[----:B------:R-:W-:Y:S01]  /*10a7c0*/  IMAD.MOV.U32 R212, RZ, RZ, R22 ;  /* 0x000000ffffd47224 */ /* 0x000fe200078e0016 */
[----:B------:R-:W-:-:S02]  /*10a7d0*/  MOV R213, R23 ;  /* 0x0000001700d57202 */ /* 0x000fc40000000f00 */
[----:B0-----:R-:W3:Y:S01]  /*10a7e0*/  LDL.128 R20, [R1+0x6170] ;  /* 0x0061700001147983 */ /* 0x001ee20000100c00 */
[----:B----4-:R-:W-:Y:S01]  /*10a7f0*/  MOV R222, R40 ;  /* 0x0000002800de7202 */ /* 0x010fe20000000f00 */
[----:B------:R-:W-:Y:S01]  /*10a800*/  IMAD.MOV.U32 R223, RZ, RZ, R41 ;  /* 0x000000ffffdf7224 */ /* 0x000fe200078e0029 */
[----:B------:R-:W-:Y:S01]  /*10a810*/  MOV R151, R43 ;  /* 0x0000002b00977202 */ /* 0x000fe20000000f00 */
[----:B------:R-:W-:Y:S02]  /*10a820*/  IMAD.MOV.U32 R150, RZ, RZ, R42 ;  /* 0x000000ffff967224 */ /* 0x000fe400078e002a */
[----:B------:R-:W4:Y:S01]  /*10a830*/  LDL.128 R40, [R1+0x6110] ;  /* 0x0061100001287983 */ /* 0x000f220000100c00 */
[----:B---3--:R-:W-:Y:S01]  /*10a840*/  IMAD.MOV.U32 R214, RZ, RZ, R20 ;  /* 0x000000ffffd67224 */ /* 0x008fe200078e0014 */
[----:B------:R-:W-:Y:S01]  /*10a850*/  MOV R184, R22 ;  /* 0x0000001600b87202 */ /* 0x000fe20000000f00 */
[----:B------:R-:W-:Y:S02]  /*10a860*/  IMAD.MOV.U32 R215, RZ, RZ, R21 ;  /* 0x000000ffffd77224 */ /* 0x000fe400078e0015 */
        /* <DEDUP_REMOVED lines=8> */
[----:B------:R-:W-:Y:S02]  /*10a8f0*/  MOV R237, R21 ;  /* 0x0000001500ed7202 */ /* 0x000fe40000000f00 */
[----:B------:R0:W-:Y:S01]  /*10a900*/  STL.128 [R1+0x9840], R20 ;  /* 0x0098401401007387 */ /* 0x0001e20000100c00 */
[----:B------:R-:W-:-:S02]  /*10a910*/  IMAD.MOV.U32 R182, RZ, RZ, R22 ;  /* 0x000000ffffb67224 */ /* 0x000fc400078e0016 */
[----:B------:R-:W-:Y:S02]  /*10a920*/  IMAD.MOV.U32 R183, RZ, RZ, R23 ;  /* 0x000000ffffb77224 */ /* 0x000fe400078e0017 */
[----:B0-----:R-:W3:Y:S01]  /*10a930*/  LDL.128 R20, [R1+0x3bb0] ;  /* 0x003bb00001147983 */ /* 0x001ee20000100c00 */
[----:B----4-:R-:W-:Y:S01]  /*10a940*/  IMAD.MOV.U32 R226, RZ, RZ, R40 ;  /* 0x000000ffffe27224 */ /* 0x010fe200078e0028 */
[----:B------:R-:W-:Y:S01]  /*10a950*/  MOV R227, R41 ;  /* 0x0000002900e37202 */ /* 0x000fe20000000f00 */
[----:B------:R-:W-:Y:S02]  /*10a960*/  IMAD.MOV.U32 R118, RZ, RZ, R42 ;  /* 0x000000ffff767224 */ /* 0x000fe400078e002a */
[----:B------:R-:W-:Y:S02]  /*10a970*/  IMAD.MOV.U32 R119, RZ, RZ, R43 ;  /* 0x000000ffff777224 */ /* 0x000fe400078e002b */
[----:B------:R-:W4:Y:S04]  /*10a980*/  LDL.128 R40, [R1+0x6120] ;  /* 0x0061200001287983 */ /* 0x000f280000100c00 */
[----:B---3--:R0:W-:Y:S01]  /*10a990*/  STL.64 [R1+0x7b00], R20 ;  /* 0x007b001401007387 */ /* 0x0081e20000100a00 */
[----:B------:R-:W-:Y:S01]  /*10a9a0*/  MOV R200, R22 ;  /* 0x0000001600c87202 */ /* 0x000fe20000000f00 */
[----:B------:R-:W-:-:S02]  /*10a9b0*/  IMAD.MOV.U32 R201, RZ, RZ, R23 ;  /* 0x000000ffffc97224 */ /* 0x000fc400078e0017 */
[----:B0-----:R-:W3:Y:S01]  /*10a9c0*/  LDL.128 R20, [R1+0x3c30] ;  /* 0x003c300001147983 */ /* 0x001ee20000100c00 */
[----:B----4-:R-:W-:Y:S01]  /*10a9d0*/  MOV R36, R40 ;  /* 0x0000002800247202 */ /* 0x010fe20000000f00 */
[----:B------:R-:W-:Y:S01]  /*10a9e0*/  IMAD.MOV.U32 R37, RZ, RZ, R41 ;  /* 0x000000ffff257224 */ /* 0x000fe200078e0029 */
[----:B------:R-:W-:Y:S01]  /*10a9f0*/  MOV R109, R43 ;  /* 0x0000002b006d7202 */ /* 0x000fe20000000f00 */
[----:B------:R-:W-:Y:S02]  /*10aa00*/  IMAD.MOV.U32 R108, RZ, RZ, R42 ;  /* 0x000000ffff6c7224 */ /* 0x000fe400078e002a */
[----:B------:R-:W4:Y:S04]  /*10aa10*/  LDL.128 R40, [R1+0x6130] ;  /* 0x0061300001287983 */ /* 0x000f280000100c00 */
[----:B---3--:R0:W-:Y:S01]  /*10aa20*/  STL.64 [R1+0x7bc0], R20 ;  /* 0x007bc01401007387 */ /* 0x0081e20000100a00 */
[----:B------:R-:W-:Y:S01]  /*10aa30*/  IMAD.MOV.U32 R186, RZ, RZ, R22 ;  /* 0x000000ffffba7224 */ /* 0x000fe200078e0016 */
[----:B------:R-:W-:-:S02]  /*10aa40*/  MOV R187, R23 ;  /* 0x0000001700bb7202 */ /* 0x000fc40000000f00 */
[----:B0-----:R-:W3:Y:S04]  /*10aa50*/  LDL.128 R20, [R1+0x6760] ;  /* 0x0067600001147983 */ /* 0x001ee80000100c00 */
[----:B----4-:R0:W-:Y:S01]  /*10aa60*/  STL.64 [R1+0x7808], R42 ;  /* 0x0078082a01007387 */ /* 0x0101e20000100a00 */
[----:B------:R-:W-:Y:S02]  /*10aa70*/  IMAD.MOV.U32 R116, RZ, RZ, R40 ;  /* 0x000000ffff747224 */ /* 0x000fe400078e0028 */
[----:B------:R-:W-:Y:S02]  /*10aa80*/  IMAD.MOV.U32 R117, RZ, RZ, R41 ;  /* 0x000000ffff757224 */ /* 0x000fe400078e0029 */
[----:B0-----:R-:W4:Y:S01]  /*10aa90*/  LDL.128 R40, [R1+0x61d0] ;  /* 0x0061d00001287983 */ /* 0x001f220000100c00 */
[----:B------:R-:W-:-:S02]  /*10aaa0*/  DFMA R4, -R170, R144, R4 ;  /* 0x00000090aa04722b */ /* 0x000fc40000000104 */
[----:B------:R-:W-:Y:S01]  /*10aab0*/  DFMA R6, -R196, R110, R6 ;  /* 0x0000006ec406722b */ /* 0x000fe20000000106 */
[----:B--2---:R-:W-:Y:S01]  /*10aac0*/  MOV R104, R92 ;  /* 0x0000005c00687202 */ /* 0x004fe20000000f00 */
[----:B------:R-:W-:Y:S01]  /*10aad0*/  IMAD.MOV.U32 R105, RZ, RZ, R93 ;  /* 0x000000ffff697224 */ /* 0x000fe200078e005d */
[----:B------:R-:W-:Y:S03]  /*10aae0*/  STL.128 [R1+0x9820], R92 ;  /* 0x0098205c01007387 */ /* 0x000fe60000100c00 */
[----:B------:R-:W-:Y:S01]  /*10aaf0*/  DFMA R4, -R120, R146, R4 ;  /* 0x000000927804722b */ /* 0x000fe20000000104 */
[----:B------:R0:W-:Y:S01]  /*10ab00*/  STL.128 [R1+0xaf90], R212 ;  /* 0x00af90d401007387 */ /* 0x0001e20000100c00 */
[----:B------:R-:W-:-:S03]  /*10ab10*/  DFMA R8, -R198, R82, R6 ;  /* 0x00000052c608722b */ /* 0x000fc60000000106 */
[----:B------:R1:W-:Y:S04]  /*10ab20*/  STL.128 [R1+0xafa0], R184 ;  /* 0x00afa0b801007387 */ /* 0x0003e80000100c00 */
[----:B------:R-:W2:Y:S01]  /*10ab30*/  LDL.LU.64 R146, [R1+0x7aa0] ;  /* 0x007aa00001927983 */ /* 0x000ea20000300a00 */
[----:B------:R-:W-:-:S03]  /*10ab40*/  DFMA R12, -R12, R112, R8 ;  /* 0x000000700c0c722b */ /* 0x000fc60000000108 */
[----:B------:R-:W-:Y:S04]  /*10ab50*/  STL.128 [R1+0x77e0], R192 ;  /* 0x0077e0c001007387 */ /* 0x000fe80000100c00 */
[----:B0-----:R-:W2:Y:S04]  /*10ab60*/  LDL.LU.64 R214, [R1+0x78f0] ;  /* 0x0078f00001d67983 */ /* 0x001ea80000300a00 */
[----:B---3--:R-:W-:Y:S04]  /*10ab70*/  STL.128 [R1+0x9810], R20 ;  /* 0x0098101401007387 */ /* 0x008fe80000100c00 */
[----:B----4-:R0:W-:Y:S01]  /*10ab80*/  STL.64 [R1+0x98c0], R40 ;  /* 0x0098c02801007387 */ /* 0x0101e20000100a00 */
[----:B------:R-:W-:-:S03]  /*10ab90*/  DFMA R12, -R28, R76, R12 ;  /* 0x0000004c1c0c722b */ /* 0x000fc6000000010c */
[----:B------:R-:W3:Y:S04]  /*10aba0*/  LDL.LU.64 R28, [R1+0xb130] ;  /* 0x00b13000011c7983 */ /* 0x000ee80000300a00 */
[----:B-1----:R-:W4:Y:S01]  /*10abb0*/  LDL.128 R184, [R1+0x6530] ;  /* 0x0065300001b87983 */ /* 0x002f220000100c00 */
[----:B0-----:R-:W-:Y:S01]  /*10abc0*/  MOV R40, R42 ;  /* 0x0000002a00287202 */ /* 0x001fe20000000f00 */
[----:B------:R-:W-:Y:S01]  /*10abd0*/  IMAD.MOV.U32 R41, RZ, RZ, R43 ;  /* 0x000000ffff297224 */ /* 0x000fe200078e002b */
[----:B------:R-:W-:Y:S01]  /*10abe0*/  DFMA R42, R14, -R122, R4 ;  /* 0x8000007a0e2a722b */ /* 0x000fe20000000004 */
[----:B------:R-:W2:Y:S04]  /*10abf0*/  LDL.LU.64 R212, [R1+0x7a00] ;  /* 0x007a000001d47983 */ /* 0x000ea80000300a00 */
[----:B------:R-:W3:Y:S03]  /*10ac00*/  LDL.LU.64 R14, [R1+0xb138] ;  /* 0x00b13800010e7983 */ /* 0x000ee60000300a00 */
[----:B------:R-:W-:Y:S01]  /*10ac10*/  DFMA R8, R180, -R164, R42 ;  /* 0x800000a4b408722b */ /* 0x000fe2000000002a */
[----:B------:R-:W2:Y:S01]  /*10ac20*/  LDL.128 R4, [R1+0x62b0] ;  /* 0x0062b00001047983 */ /* 0x000ea20000100c00 */
[----:B------:R-:W-:Y:S01]  /*10ac30*/  IMAD.MOV.U32 R180, RZ, RZ, R20 ;  /* 0x000000ffffb47224 */ /* 0x000fe200078e0014 */
[----:B------:R-:W-:Y:S01]  /*10ac40*/  MOV R164, R22 ;  /* 0x0000001600a47202 */ /* 0x000fe20000000f00 */
[----:B------:R-:W-:Y:S01]  /*10ac50*/  IMAD.MOV.U32 R181, RZ, RZ, R21 ;  /* 0x000000ffffb57224 */ /* 0x000fe200078e0015 */
[----:B------:R-:W-:Y:S01]  /*10ac60*/  DFMA R12, -R130, R136, R12 ;  /* 0x00000088820c722b */ /* 0x000fe2000000010c */
[----:B------:R-:W-:Y:S01]  /*10ac70*/  IMAD.MOV.U32 R165, RZ, RZ, R23 ;  /* 0x000000ffffa57224 */ /* 0x000fe200078e0017 */
[----:B------:R-:W2:Y:S04]  /*10ac80*/  LDL.128 R120, [R1+0x6220] ;  /* 0x0062200001787983 */ /* 0x000ea80000100c00 */
[----:B------:R-:W4:Y:S04]  /*10ac90*/  LDL.128 R20, [R1+0x6500] ;  /* 0x0065000001147983 */ /* 0x000f280000100c00 */
[----:B------:R-:W2:Y:S04]  /*10aca0*/  LDL.128 R168, [R1+0x6180] ;  /* 0x0061800001a87983 */ /* 0x000ea80000100c00 */
[----:B------:R-:W2:Y:S04]  /*10acb0*/  LDL.128 R192, [R1+0x6230] ;  /* 0x0062300001c07983 */ /* 0x000ea80000100c00 */
[----:B------:R-:W2:Y:S04]  /*10acc0*/  LDL.128 R196, [R1+0x62d0] ;  /* 0x0062d00001c47983 */ /* 0x000ea80000100c00 */
[----:B----4-:R0:W-:Y:S01]  /*10acd0*/  STL.128 [R1+0x98a0], R20 ;  /* 0x0098a01401007387 */ /* 0x0101e20000100c00 */
[----:B------:R-:W-:-:S02]  /*10ace0*/  IMAD.MOV.U32 R178, RZ, RZ, R22 ;  /* 0x000000ffffb27224 */ /* 0x000fc400078e0016 */
[----:B------:R-:W-:Y:S02]  /*10acf0*/  IMAD.MOV.U32 R179, RZ, RZ, R23 ;  /* 0x000000ffffb37224 */ /* 0x000fe400078e0017 */
[----:B0-----:R-:W4:Y:S01]  /*10ad00*/  LDL.128 R20, [R1+0x6510] ;  /* 0x0065100001147983 */ /* 0x001f220000100c00 */
[----:B---3--:R-:W-:-:S03]  /*10ad10*/  DFMA R8, -R142, R14, R8 ;  /* 0x0000000e8e08722b */ /* 0x008fc60000000108 */
[----:B------:R-:W3:Y:S01]  /*10ad20*/  LDL.LU.64 R142, [R1+0xb128] ;  /* 0x00b12800018e7983 */ /* 0x000ee20000300a00 */
[----:B----4-:R-:W-:Y:S01]  /*10ad30*/  MOV R130, R20 ;  /* 0x0000001400827202 */ /* 0x010fe20000000f00 */
[----:B------:R-:W-:Y:S02]  /*10ad40*/  IMAD.MOV.U32 R131, RZ, RZ, R21 ;  /* 0x000000ffff837224 */ /* 0x000fe400078e0015 */
[----:B------:R0:W-:Y:S01]  /*10ad50*/  STL.128 [R1+0x9830], R20 ;  /* 0x0098301401007387 */ /* 0x0001e20000100c00 */
[----:B------:R-:W-:Y:S01]  /*10ad60*/  IMAD.MOV.U32 R124, RZ, RZ, R22 ;  /* 0x000000ffff7c7224 */ /* 0x000fe200078e0016 */
[----:B------:R-:W-:Y:S02]  /*10ad70*/  MOV R125, R23 ;  /* 0x00000017007d7202 */ /* 0x000fe40000000f00 */
[----:B0-----:R-:W4:Y:S01]  /*10ad80*/  LDL.128 R20, [R1+0x6770] ;  /* 0x0067700001147983 */ /* 0x001f220000100c00 */
[----:B------:R-:W-:Y:S02]  /*10ad90*/  DFMA R8, R176, -R208, R8 ;  /* 0x800000d0b008722b */ /* 0x000fe40000000008 */
[----:B---3--:R-:W-:Y:S01]  /*10ada0*/  DFMA R12, -R228, R142, R12 ;  /* 0x0000008ee40c722b */ /* 0x008fe2000000010c */
[----:B------:R-:W3:Y:S05]  /*10adb0*/  LDL.LU.64 R228, [R1+0xb120] ;  /* 0x00b1200001e47983 */ /* 0x000eea0000300a00 */
[----:B------:R-:W-:-:S02]  /*10adc0*/  DFMA R8, R250, -R102, R8 ;  /* 0x80000066fa08722b */ /* 0x000fc40000000008 */
[----:B------:R-:W-:Y:S01]  /*10add0*/  DFMA R42, -R100, R144, R12 ;  /* 0x00000090642a722b */ /* 0x000fe2000000010c */
[----:B----4-:R-:W-:Y:S01]  /*10ade0*/  IMAD.MOV.U32 R128, RZ, RZ, R20 ;  /* 0x000000ffff807224 */ /* 0x010fe200078e0014 */
[----:B------:R0:W-:Y:S01]  /*10adf0*/  STL.128 [R1+0x97f0], R20 ;  /* 0x0097f01401007387 */ /* 0x0001e20000100c00 */
[----:B------:R-:W-:Y:S01]  /*10ae00*/  IMAD.MOV.U32 R129, RZ, RZ, R21 ;  /* 0x000000ffff817224 */ /* 0x000fe200078e0015 */
[----:B------:R-:W-:Y:S01]  /*10ae10*/  MOV R106, R22 ;  /* 0x00000016006a7202 */ /* 0x000fe20000000f00 */
[----:B------:R-:W-:Y:S02]  /*10ae20*/  IMAD.MOV.U32 R107, RZ, RZ, R23 ;  /* 0x000000ffff6b7224 */ /* 0x000fe400078e0017 */
[----:B0-----:R-:W4:Y:S01]  /*10ae30*/  LDL.128 R20, [R1+0x69e0] ;  /* 0x0069e00001147983 */ /* 0x001f220000100c00 */
[----:B------:R-:W-:-:S08]  /*10ae40*/  DFMA R12, -R98, R28, R8 ;  /* 0x0000001c620c722b */ /* 0x000fd00000000108 */
[----:B------:R-:W-:Y:S02]  /*10ae50*/  DFMA R12, -R230, R30, R12 ;  /* 0x0000001ee60c722b */ /* 0x000fe4000000010c */
[----:B------:R-:W-:Y:S01]  /*10ae60*/  DFMA R42, -R78, R14, R42 ;  /* 0x0000000e4e2a722b */ /* 0x000fe2000000012a */
[----:B------:R-:W2:Y:S04]  /*10ae70*/  LDL.LU.64 R230, [R1+0xb110] ;  /* 0x00b1100001e67983 */ /* 0x000ea80000300a00 */
[----:B------:R-:W2:Y:S01]  /*10ae80*/  LDL.LU.64 R78, [R1+0xb118] ;  /* 0x00b11800014e7983 */ /* 0x000ea20000300a00 */
[----:B------:R-:W-:Y:S02]  /*10ae90*/  DFMA R12, R64, -R58, R12 ;  /* 0x8000003a400c722b */ /* 0x000fe4000000000c */
[----:B---3--:R-:W-:Y:S01]  /*10aea0*/  DFMA R8, -R68, R72, R228 ;  /* 0x000000484408722b */ /* 0x008fe200000001e4 */
[----:B------:R-:W-:Y:S01]  /*10aeb0*/  IMAD.MOV.U32 R100, RZ, RZ, R94 ;  /* 0x000000ffff647224 */ /* 0x000fe200078e005e */
[----:B----4-:R0:W-:Y:S01]  /*10aec0*/  STL.128 [R1+0x7ed0], R20 ;  /* 0x007ed01401007387 */ /* 0x0101e20000100c00 */
[----:B------:R-:W-:-:S02]  /*10aed0*/  IMAD.MOV.U32 R208, RZ, RZ, R22 ;  /* 0x000000ffffd07224 */ /* 0x000fc400078e0016 */
[----:B------:R-:W-:Y:S01]  /*10aee0*/  IMAD.MOV.U32 R209, RZ, RZ, R23 ;  /* 0x000000ffffd17224 */ /* 0x000fe200078e0017 */
[----:B------:R-:W-:Y:S01]  /*10aef0*/  DFMA R12, R2, -R154, R12 ;  /* 0x8000009a020c722b */ /* 0x000fe2000000000c */
[----:B------:R-:W-:Y:S01]  /*10af00*/  IMAD.MOV.U32 R176, RZ, RZ, R20 ;  /* 0x000000ffffb07224 */ /* 0x000fe200078e0014 */
[----:B------:R-:W3:Y:S01]  /*10af10*/  LDL.LU.64 R154, [R1+0xb0f8] ;  /* 0x00b0f800019a7983 */ /* 0x000ee20000300a00 */
[----:B------:R-:W-:Y:S01]  /*10af20*/  DFMA R42, R10, -R84, R42 ;  /* 0x800000540a2a722b */ /* 0x000fe2000000002a */
[----:B------:R-:W-:Y:S02]  /*10af30*/  MOV R177, R21 ;  /* 0x0000001500b17202 */ /* 0x000fe40000000f00 */
[----:B------:R-:W-:Y:S01]  /*10af40*/  MOV R101, R95 ;  /* 0x0000005f00657202 */ /* 0x000fe20000000f00 */
[----:B------:R-:W-:Y:S01]  /*10af50*/  DFMA R8, -R96, R32, R8 ;  /* 0x000000206008722b */ /* 0x000fe20000000108 */
[----:B------:R-:W4:Y:S04]  /*10af60*/  LDL.128 R92, [R1+0x6780] ;  /* 0x00678000015c7983 */ /* 0x000f280000100c00 */
[----:B0-----:R-:W3:Y:S03]  /*10af70*/  LDL.LU.64 R22, [R1+0x7af8] ;  /* 0x007af80001167983 */ /* 0x001ee60000300a00 */
[----:B------:R-:W-:Y:S01]  /*10af80*/  DFMA R46, -R46, R34, R8 ;  /* 0x000000222e2e722b */ /* 0x000fe20000000108 */
[----:B------:R-:W4:Y:S04]  /*10af90*/  LDL.LU.64 R20, [R1+0x7a40] ;  /* 0x007a400001147983 */ /* 0x000f280000300a00 */
[----:B------:R-:W4:Y:S03]  /*10afa0*/  LDL.LU.64 R64, [R1+0xb108] ;  /* 0x00b1080001407983 */ /* 0x000f260000300a00 */
[----:B------:R-:W-:Y:S01]  /*10afb0*/  DFMA R46, -R152, R26, R46 ;  /* 0x0000001a982e722b */ /* 0x000fe2000000012e */
[----:B------:R-:W-:Y:S04]  /*10afc0*/  STL.128 [R1+0x9800], R184 ;  /* 0x009800b801007387 */ /* 0x000fe80000100c00 */
[----:B------:R-:W4:Y:S01]  /*10afd0*/  LDL.LU.64 R152, [R1+0xb0f0] ;  /* 0x00b0f00001987983 */ /* 0x000f220000300a00 */
[----:B--2---:R-:W-:-:S03]  /*10afe0*/  DFMA R8, -R18, R78, R230 ;  /* 0x0000004e1208722b */ /* 0x004fc600000001e6 */
[----:B------:R-:W2:Y:S01]  /*10aff0*/  LDL.LU.64 R18, [R1+0xb100] ;  /* 0x00b1000001127983 */ /* 0x000ea20000300a00 */
[----:B------:R-:W-:Y:S02]  /*10b000*/  IMAD.MOV.U32 R76, RZ, RZ, R186 ;  /* 0x000000ffff4c7224 */ /* 0x000fe400078e00ba */
[----:B------:R-:W-:Y:S01]  /*10b010*/  IMAD.MOV.U32 R77, RZ, RZ, R187 ;  /* 0x000000ffff4d7224 */ /* 0x000fe200078e00bb */
[----:B------:R-:W-:Y:S04]  /*10b020*/  STL.64 [R1+0xaed0], R28 ;  /* 0x00aed01c01007387 */ /* 0x000fe80000100a00 */
[----:B------:R-:W2:Y:S01]  /*10b030*/  LDL.LU.64 R228, [R1+0x7a10] ;  /* 0x007a100001e47983 */ /* 0x000ea20000300a00 */
[----:B---3--:R-:W-:-:S03]  /*10b040*/  DFMA R42, -R22, R28, R42 ;  /* 0x0000001c162a722b */ /* 0x008fc6000000012a */
[----:B----4-:R0:W-:Y:S01]  /*10b050*/  STL.128 [R1+0x97e0], R92 ;  /* 0x0097e05c01007387 */ /* 0x0101e20000100c00 */
[----:B------:R-:W-:Y:S01]  /*10b060*/  MOV R98, R94 ;  /* 0x0000005e00627202 */ /* 0x000fe20000000f00 */
[----:B------:R-:W-:Y:S01]  /*10b070*/  IMAD.MOV.U32 R99, RZ, RZ, R95 ;  /* 0x000000ffff637224 */ /* 0x000fe200078e005f */
[----:B------:R-:W-:Y:S01]  /*10b080*/  DFMA R46, -R134, R88, R46 ;  /* 0x00000058862e722b */ /* 0x000fe2000000012e */
[----:B------:R-:W-:Y:S01]  /*10b090*/  IMAD.MOV.U32 R96, RZ, RZ, R184 ;  /* 0x000000ffff607224 */ /* 0x000fe200078e00b8 */
[----:B------:R-:W3:Y:S01]  /*10b0a0*/  LDL.LU.64 R134, [R1+0xb0d8] ;  /* 0x00b0d80001867983 */ /* 0x000ee20000300a00 */
[----:B------:R-:W-:-:S03]  /*10b0b0*/  DFMA R42, -R154, R30, R42 ;  /* 0x0000001e9a2a722b */ /* 0x000fc6000000012a */
[----:B------:R-:W2:Y:S01]  /*10b0c0*/  LDL.LU.64 R154, [R1+0xb0e0] ;  /* 0x00b0e000019a7983 */ /* 0x000ea20000300a00 */
[----:B------:R-:W-:-:S03]  /*10b0d0*/  DFMA R8, -R66, R64, R8 ;  /* 0x000000404208722b */ /* 0x000fc60000000108 */
[----:B------:R-:W4:Y:S01]  /*10b0e0*/  LDL.LU.64 R66, [R1+0xb0e8] ;  /* 0x00b0e80001427983 */ /* 0x000f220000300a00 */
[----:B------:R-:W-:-:S03]  /*10b0f0*/  DFMA R12, -R20, R152, R12 ;  /* 0x00000098140c722b */ /* 0x000fc6000000010c */
[----:B0-----:R-:W3:Y:S01]  /*10b100*/  LDL.LU.64 R94, [R1+0x7ae8] ;  /* 0x007ae800015e7983 */ /* 0x001ee20000300a00 */
[----:B------:R-:W-:-:S03]  /*10b110*/  DFMA R46, -R16, R110, R46 ;  /* 0x0000006e102e722b */ /* 0x000fc6000000012e */
[----:B------:R-:W3:Y:S01]  /*10b120*/  LDL.LU.64 R16, [R1+0xb0c8] ;  /* 0x00b0c80001107983 */ /* 0x000ee20000300a00 */
[----:B------:R-:W-:-:S03]  /*10b130*/  MOV R97, R185 ;  /* 0x000000b900617202 */ /* 0x000fc60000000f00 */
[----:B------:R-:W3:Y:S04]  /*10b140*/  LDL.128 R184, [R1+0x6790] ;  /* 0x0067900001b87983 */ /* 0x000ee80000100c00 */
[----:B------:R0:W-:Y:S01]  /*10b150*/  STL.64 [R1+0xac68], R176 ;  /* 0x00ac68b001007387 */ /* 0x0001e20000100a00 */
[----:B------:R-:W-:Y:S02]  /*10b160*/  IMAD.MOV.U32 R102, RZ, RZ, R92 ;  /* 0x000000ffff667224 */ /* 0x000fe400078e005c */
[----:B------:R-:W-:Y:S01]  /*10b170*/  IMAD.MOV.U32 R103, RZ, RZ, R93 ;  /* 0x000000ffff677224 */ /* 0x000fe200078e005d */
[----:B------:R-:W3:Y:S04]  /*10b180*/  LDL.LU.64 R20, [R1+0x7ac0] ;  /* 0x007ac00001147983 */ /* 0x000ee80000300a00 */
[----:B------:R-:W3:Y:S04]  /*10b190*/  LDL.LU.64 R28, [R1+0x7a28] ;  /* 0x007a2800011c7983 */ /* 0x000ee80000300a00 */
[----:B------:R-:W3:Y:S04]  /*10b1a0*/  LDL.LU.64 R88, [R1+0x7ac8] ;  /* 0x007ac80001587983 */ /* 0x000ee80000300a00 */
[----:B------:R-:W3:Y:S01]  /*10b1b0*/  LDL.LU.64 R230, [R1+0x7ab0] ;  /* 0x007ab00001e67983 */ /* 0x000ee20000300a00 */
[----:B--2---:R-:W-:-:S03]  /*10b1c0*/  DFMA R12, -R18, R154, R12 ;  /* 0x0000009a120c722b */ /* 0x004fc6000000010c */
[----:B------:R-:W2:Y:S04]  /*10b1d0*/  LDL.LU.64 R110, [R1+0x78d0] ;  /* 0x0078d000016e7983 */ /* 0x000ea80000300a00 */
[----:B------:R-:W2:Y:S01]  /*10b1e0*/  LDL.LU.64 R18, [R1+0xb0d0] ;  /* 0x00b0d00001127983 */ /* 0x000ea20000300a00 */
[----:B----4-:R-:W-:Y:S02]  /*10b1f0*/  DFMA R8, -R214, R66, R8 ;  /* 0x00000042d608722b */ /* 0x010fe40000000108 */
[----:B---3--:R-:W-:Y:S01]  /*10b200*/  DFMA R42, R166, -R94, R42 ;  /* 0x8000005ea62a722b */ /* 0x008fe2000000002a */
[----:B0-----:R-:W3:Y:S01]  /*10b210*/  LDL.LU.64 R176, [R1+0x78c0] ;  /* 0x0078c00001b07983 */ /* 0x001ee20000300a00 */
[----:B------:R-:W-:Y:S02]  /*10b220*/  DFMA R46, -R50, R80, R46 ;  /* 0x00000050322e722b */ /* 0x000fe4000000012e */
[----:B------:R-:W-:Y:S01]  /*10b230*/  DFMA R12, -R24, R16, R12 ;  /* 0x00000010180c722b */ /* 0x000fe2000000010c */
[----:B------:R-:W4:Y:S01]  /*10b240*/  LDL.LU.64 R50, [R1+0xb0b0] ;  /* 0x00b0b00001327983 */ /* 0x000f220000300a00 */
[----:B------:R-:W-:-:S03]  /*10b250*/  DFMA R8, -R156, R134, R8 ;  /* 0x000000869c08722b */ /* 0x000fc60000000108 */
[----:B------:R-:W3:Y:S01]  /*10b260*/  LDL.LU.64 R156, [R1+0xb0c0] ;  /* 0x00b0c000019c7983 */ /* 0x000ee20000300a00 */
[----:B------:R-:W-:Y:S01]  /*10b270*/  MOV R84, R184 ;  /* 0x000000b800547202 */ /* 0x000fe20000000f00 */
[----:B------:R-:W-:Y:S01]  /*10b280*/  IMAD.MOV.U32 R85, RZ, RZ, R185 ;  /* 0x000000ffff557224 */ /* 0x000fe200078e00b9 */
[----:B------:R-:W-:Y:S01]  /*10b290*/  MOV R69, R187 ;  /* 0x000000bb00457202 */ /* 0x000fe20000000f00 */
[----:B------:R0:W-:Y:S01]  /*10b2a0*/  STL.128 [R1+0x97c0], R184 ;  /* 0x0097c0b801007387 */ /* 0x0001e20000100c00 */
[----:B------:R-:W-:-:S03]  /*10b2b0*/  IMAD.MOV.U32 R68, RZ, RZ, R186 ;  /* 0x000000ffff447224 */ /* 0x000fc600078e00ba */
[----:B------:R-:W4:Y:S04]  /*10b2c0*/  LDL.LU.64 R94, [R1+0x7968] ;  /* 0x00796800015e7983 */ /* 0x000f280000300a00 */
[----:B------:R-:W4:Y:S04]  /*10b2d0*/  LDL.LU.64 R92, [R1+0x7ad8] ;  /* 0x007ad800015c7983 */ /* 0x000f280000300a00 */
[----:B------:R-:W4:Y:S01]  /*10b2e0*/  LDL.LU.64 R214, [R1+0x7aa8] ;  /* 0x007aa80001d67983 */ /* 0x000f220000300a00 */
[----:B--2---:R-:W-:-:S03]  /*10b2f0*/  DFMA R42, -R18, R152, R42 ;  /* 0x00000098122a722b */ /* 0x004fc6000000012a */
[----:B0-----:R-:W2:Y:S04]  /*10b300*/  LDL.128 R184, [R1+0x6540] ;  /* 0x0065400001b87983 */ /* 0x001ea80000100c00 */
[----:B------:R-:W3:Y:S01]  /*10b310*/  LDL.LU.64 R18, [R1+0xb0b8] ;  /* 0x00b0b80001127983 */ /* 0x000ee20000300a00 */
[----:B------:R-:W-:-:S03]  /*10b320*/  DFMA R8, -R148, R52, R8 ;  /* 0x000000349408722b */ /* 0x000fc60000000108 */
[----:B------:R-:W4:Y:S01]  /*10b330*/  LDL.LU.64 R148, [R1+0xb0a8] ;  /* 0x00b0a80001947983 */ /* 0x000f220000300a00 */
[----:B------:R-:W-:-:S03]  /*10b340*/  DFMA R46, -R244, R82, R46 ;  /* 0x00000052f42e722b */ /* 0x000fc6000000012e */
[----:B------:R-:W4:Y:S04]  /*10b350*/  LDL.LU.64 R244, [R1+0xb098] ;  /* 0x00b0980001f47983 */ /* 0x000f280000300a00 */
[----:B------:R-:W4:Y:S01]  /*10b360*/  LDL.LU.64 R24, [R1+0x7a08] ;  /* 0x007a080001187983 */ /* 0x000f220000300a00 */
[----:B---3--:R-:W-:Y:S01]  /*10b370*/  DFMA R12, -R156, R18, R12 ;  /* 0x000000129c0c722b */ /* 0x008fe2000000010c */
[----:B--2---:R-:W-:Y:S02]  /*10b380*/  IMAD.MOV.U32 R58, RZ, RZ, R184 ;  /* 0x000000ffff3a7224 */ /* 0x004fe400078e00b8 */
[----:B------:R-:W2:Y:S01]  /*10b390*/  LDL.LU.64 R156, [R1+0xb0a0] ;  /* 0x00b0a000019c7983 */ /* 0x000ea20000300a00 */
[----:B----4-:R-:W-:-:S03]  /*10b3a0*/  DFMA R8, -R44, R50, R8 ;  /* 0x000000322c08722b */ /* 0x010fc60000000108 */
[----:B------:R-:W3:Y:S01]  /*10b3b0*/  LDL.LU.64 R44, [R1+0xb090] ;  /* 0x00b09000012c7983 */ /* 0x000ee20000300a00 */
[----:B------:R-:W-:Y:S01]  /*10b3c0*/  IMAD.MOV.U32 R59, RZ, RZ, R185 ;  /* 0x000000ffff3b7224 */ /* 0x000fe200078e00b9 */
[----:B------:R-:W-:Y:S01]  /*10b3d0*/  MOV R26, R186 ;  /* 0x000000ba001a7202 */ /* 0x000fe20000000f00 */
[----:B------:R-:W-:Y:S01]  /*10b3e0*/  IMAD.MOV.U32 R27, RZ, RZ, R187 ;  /* 0x000000ffff1b7224 */ /* 0x000fe200078e00bb */
[----:B------:R0:W-:Y:S01]  /*10b3f0*/  STL.128 [R1+0x97d0], R184 ;  /* 0x0097d0b801007387 */ /* 0x0001e20000100c00 */
[----:B------:R-:W-:Y:S02]  /*10b400*/  DFMA R42, -R92, R154, R42 ;  /* 0x0000009a5c2a722b */ /* 0x000fe4000000012a */
[----:B------:R-:W-:Y:S01]  /*10b410*/  DFMA R46, -R246, R112, R46 ;  /* 0x00000070f62e722b */ /* 0x000fe2000000012e */
[----:B------:R-:W4:Y:S04]  /*10b420*/  LDL.LU.64 R92, [R1+0x7a90] ;  /* 0x007a9000015c7983 */ /* 0x000f280000300a00 */
[----:B------:R-:W4:Y:S04]  /*10b430*/  LDL.LU.64 R246, [R1+0xb080] ;  /* 0x00b0800001f67983 */ /* 0x000f280000300a00 */
[----:B------:R-:W4:Y:S04]  /*10b440*/  LDL.128 R80, [R1+0x6440] ;  /* 0x0064400001507983 */ /* 0x000f280000100c00 */
[----:B0-----:R-:W4:Y:S01]  /*10b450*/  LDL.128 R184, [R1+0x67a0] ;  /* 0x0067a00001b87983 */ /* 0x001f220000100c00 */
[----:B--2---:R-:W-:-:S03]  /*10b460*/  DFMA R12, -R148, R156, R12 ;  /* 0x0000009c940c722b */ /* 0x004fc6000000010c */
[----:B------:R-:W-:Y:S04]  /*10b470*/  STL.64 [R1+0xaec8], R18 ;  /* 0x00aec81201007387 */ /* 0x000fe80000100a00 */
[----:B------:R-:W2:Y:S01]  /*10b480*/  LDL.LU.64 R148, [R1+0xb088] ;  /* 0x00b0880001947983 */ /* 0x000ea20000300a00 */
[----:B---3--:R-:W-:Y:S02]  /*10b490*/  DFMA R8, -R110, R44, R8 ;  /* 0x0000002c6e08722b */ /* 0x008fe40000000108 */
[----:B------:R-:W-:Y:S01]  /*10b4a0*/  DFMA R46, -R162, R142, R46 ;  /* 0x0000008ea22e722b */ /* 0x000fe2000000012e */
[----:B------:R-:W-:Y:S04]  /*10b4b0*/  STL.64 [R1+0xae60], R244 ;  /* 0x00ae60f401007387 */ /* 0x000fe80000100a00 */
[----:B------:R-:W3:Y:S01]  /*10b4c0*/  LDL.LU.64 R162, [R1+0xb078] ;  /* 0x00b0780001a27983 */ /* 0x000ee20000300a00 */
[----:B------:R-:W-:-:S03]  /*10b4d0*/  DFMA R42, -R20, R16, R42 ;  /* 0x00000010142a722b */ /* 0x000fc6000000012a */
[----:B------:R-:W-:Y:S04]  /*10b4e0*/  STL.64 [R1+0xacb0], R142 ;  /* 0x00acb08e01007387 */ /* 0x000fe80000100a00 */
[----:B------:R-:W-:Y:S01]  /*10b4f0*/  STL.64 [R1+0xaea0], R152 ;  /* 0x00aea09801007387 */ /* 0x000fe20000100a00 */
[----:B----4-:R-:W-:Y:S01]  /*10b500*/  IMAD.MOV.U32 R34, RZ, RZ, R184 ;  /* 0x000000ffff227224 */ /* 0x010fe200078e00b8 */
[----:B------:R-:W-:Y:S02]  /*10b510*/  MOV R35, R185 ;  /* 0x000000b900237202 */ /* 0x000fe40000000f00 */
[----:B------:R0:W-:Y:S01]  /*10b520*/  STL.128 [R1+0x97b0], R184 ;  /* 0x0097b0b801007387 */ /* 0x0001e20000100c00 */
[----:B------:R-:W-:Y:S02]  /*10b530*/  IMAD.MOV.U32 R22, RZ, RZ, R186 ;  /* 0x000000ffff167224 */ /* 0x000fe400078e00ba */
[----:B------:R-:W-:Y:S01]  /*10b540*/  IMAD.MOV.U32 R23, RZ, RZ, R187 ;  /* 0x000000ffff177224 */ /* 0x000fe200078e00bb */
[----:B------:R-:W-:Y:S01]  /*10b550*/  DFMA R12, R244, -R28, R12 ;  /* 0x8000001cf40c722b */ /* 0x000fe2000000000c */
[----:B------:R-:W4:Y:S04]  /*10b560*/  LDL.LU.64 R20, [R1+0x79f0] ;  /* 0x0079f00001147983 */ /* 0x000f280000300a00 */
[----:B------:R-:W-:Y:S04]  /*10b570*/  STL.128 [R1+0x9590], R80 ;  /* 0x0095905001007387 */ /* 0x000fe80000100c00 */
[----:B------:R-:W-:Y:S04]  /*10b580*/  STL.64 [R1+0xae58], R246 ;  /* 0x00ae58f601007387 */ /* 0x000fe80000100a00 */
[----:B0-----:R-:W4:Y:S04]  /*10b590*/  LDL.LU.64 R184, [R1+0x7ab8] ;  /* 0x007ab80001b87983 */ /* 0x001f280000300a00 */
[----:B------:R-:W-:Y:S04]  /*10b5a0*/  STL.64 [R1+0xae90], R154 ;  /* 0x00ae909a01007387 */ /* 0x000fe80000100a00 */
[----:B------:R-:W-:Y:S04]  /*10b5b0*/  STL.64 [R1+0xae98], R156 ;  /* 0x00ae989c01007387 */ /* 0x000fe80000100a00 */
[----:B------:R0:W-:Y:S04]  /*10b5c0*/  STL.64 [R1+0xac90], R134 ;  /* 0x00ac908601007387 */ /* 0x0001e80000100a00 */
[----:B------:R-:W4:Y:S04]  /*10b5d0*/  LDL.LU.64 R112, [R1+0x77e0] ;  /* 0x0077e00001707983 */ /* 0x000f280000300a00 */
[----:B------:R-:W4:Y:S01]  /*10b5e0*/  LDL.LU.64 R110, [R1+0x77e8] ;  /* 0x0077e800016e7983 */ /* 0x000f220000300a00 */
[----:B--2---:R-:W-:-:S03]  /*10b5f0*/  DFMA R8, -R248, R148, R8 ;  /* 0x00000094f808722b */ /* 0x004fc60000000108 */
[----:B------:R-:W2:Y:S04]  /*10b600*/  LDL.LU.64 R186, [R1+0x7a18] ;  /* 0x007a180001ba7983 */ /* 0x000ea80000300a00 */
[----:B------:R-:W4:Y:S01]  /*10b610*/  LDL.LU.64 R248, [R1+0xb070] ;  /* 0x00b0700001f87983 */ /* 0x000f220000300a00 */
[----:B------:R-:W-:Y:S02]  /*10b620*/  DFMA R46, R10, -R94, R46 ;  /* 0x8000005e0a2e722b */ /* 0x000fe4000000002e */
[----:B------:R-:W-:Y:S01]  /*10b630*/  DFMA R8, R250, -R176, R8 ;  /* 0x800000b0fa08722b */ /* 0x000fe20000000008 */
[----:B------:R-:W2:Y:S01]  /*10b640*/  LDL.LU.64 R10, [R1+0xb068] ;  /* 0x00b06800010a7983 */ /* 0x000ea20000300a00 */
[----:B------:R-:W-:Y:S02]  /*10b650*/  DFMA R42, -R88, R18, R42 ;  /* 0x00000012582a722b */ /* 0x000fe4000000012a */
[----:B------:R-:W-:Y:S01]  /*10b660*/  DFMA R12, R246, -R228, R12 ;  /* 0x800000e4f60c722b */ /* 0x000fe2000000000c */
[----:B------:R-:W2:Y:S01]  /*10b670*/  LDL.LU.64 R94, [R1+0x79f8] ;  /* 0x0079f800015e7983 */ /* 0x000ea20000300a00 */
[----:B------:R-:W-:-:S03]  /*10b680*/  DFMA R46, R166, -R62, R46 ;  /* 0x8000003ea62e722b */ /* 0x000fc6000000002e */
[----:B------:R-:W2:Y:S04]  /*10b690*/  LDL.LU.64 R166, [R1+0xb058] ;  /* 0x00b0580001a67983 */ /* 0x000ea80000300a00 */
[----:B------:R-:W2:Y:S01]  /*10b6a0*/  LDL.LU.64 R62, [R1+0xb060] ;  /* 0x00b06000013e7983 */ /* 0x000ea20000300a00 */
[----:B------:R-:W-:Y:S02]  /*10b6b0*/  DFMA R46, -R206, R152, R46 ;  /* 0x00000098ce2e722b */ /* 0x000fe4000000012e */
[----:B------:R-:W-:Y:S01]  /*10b6c0*/  DFMA R42, -R230, R156, R42 ;  /* 0x0000009ce62a722b */ /* 0x000fe2000000012a */
[----:B------:R-:W2:Y:S04]  /*10b6d0*/  LDL.LU.64 R176, [R1+0x7a80] ;  /* 0x007a800001b07983 */ /* 0x000ea80000300a00 */
[----:B------:R-:W2:Y:S01]  /*10b6e0*/  LDL.LU.64 R206, [R1+0xb048] ;  /* 0x00b0480001ce7983 */ /* 0x000ea20000300a00 */
[----:B------:R-:W-:-:S03]  /*10b6f0*/  DFMA R46, -R204, R154, R46 ;  /* 0x0000009acc2e722b */ /* 0x000fc6000000012e */
[----:B------:R-:W2:Y:S04]  /*10b700*/  LDL.LU.64 R204, [R1+0xb038] ;  /* 0x00b0380001cc7983 */ /* 0x000ea80000300a00 */
[----:B------:R-:W2:Y:S04]  /*10b710*/  LDL.LU.64 R230, [R1+0x7808] ;  /* 0x0078080001e67983 */ /* 0x000ea80000300a00 */
[----:B------:R-:W2:Y:S04]  /*10b720*/  LDL.LU.64 R142, [R1+0x7848] ;  /* 0x00784800018e7983 */ /* 0x000ea80000300a00 */
[----:B---3--:R-:W-:Y:S04]  /*10b730*/  STL.64 [R1+0xae88], R162 ;  /* 0x00ae88a201007387 */ /* 0x008fe80000100a00 */
[----:B0-----:R-:W3:Y:S01]  /*10b740*/  LDL.LU.64 R134, [R1+0x77d0] ;  /* 0x0077d00001867983 */ /* 0x001ee20000300a00 */
[----:B----4-:R-:W-:-:S03]  /*10b750*/  DFMA R8, R248, -R216, R8 ;  /* 0x800000d8f808722b */ /* 0x010fc60000000008 */
[----:B------:R-:W4:Y:S01]  /*10b760*/  LDL.LU.64 R228, [R1+0x79b8] ;  /* 0x0079b80001e47983 */ /* 0x000f220000300a00 */
[-C--:B------:R-:W-:Y:S02]  /*10b770*/  DFMA R42, -R184, R162.reuse, R42 ;  /* 0x000000a2b82a722b */ /* 0x080fe4000000012a */
[----:B--2---:R-:W-:Y:S01]  /*10b780*/  DFMA R12, -R186, R162, R12 ;  /* 0x000000a2ba0c722b */ /* 0x004fe2000000010c */
[----:B------:R-:W2:Y:S01]  /*10b790*/  LDL.LU.64 R184, [R1+0x7a88] ;  /* 0x007a880001b87983 */ /* 0x000ea20000300a00 */
[----:B------:R-:W-:-:S03]  /*10b7a0*/  DFMA R8, -R224, R30, R8 ;  /* 0x0000001ee008722b */ /* 0x000fc60000000108 */
[----:B------:R-:W3:Y:S04]  /*10b7b0*/  LDL.LU.64 R186, [R1+0x79e8] ;  /* 0x0079e80001ba7983 */ /* 0x000ee80000300a00 */
[----:B------:R-:W4:Y:S01]  /*10b7c0*/  LDL.LU.64 R224, [R1+0xb040] ;  /* 0x00b0400001e07983 */ /* 0x000f220000300a00 */
[----:B------:R-:W-:-:S03]  /*10b7d0*/  DFMA R8, R2, -R234, R8 ;  /* 0x800000ea0208722b */ /* 0x000fc60000000008 */
[----:B------:R-:W2:Y:S04]  /*10b7e0*/  LDL.128 R28, [R1+0x67b0] ;  /* 0x0067b000011c7983 */ /* 0x000ea80000100c00 */
[----:B------:R-:W3:Y:S01]  /*10b7f0*/  LDL.LU.64 R234, [R1+0xb030] ;  /* 0x00b0300001ea7983 */ /* 0x000ee20000300a00 */
[----:B------:R-:W-:Y:S02]  /*10b800*/  DFMA R42, -R146, R10, R42 ;  /* 0x0000000a922a722b */ /* 0x000fe4000000012a */
[----:B------:R-:W-:Y:S01]  /*10b810*/  DFMA R46, -R202, R16, R46 ;  /* 0x00000010ca2e722b */ /* 0x000fe2000000012e */
[----:B------:R-:W3:Y:S04]  /*10b820*/  LDL.LU.64 R216, [R1+0xb050] ;  /* 0x00b0500001d87983 */ /* 0x000ee80000300a00 */
[----:B------:R-:W3:Y:S01]  /*10b830*/  LDL.LU.64 R202, [R1+0xb028] ;  /* 0x00b0280001ca7983 */ /* 0x000ee20000300a00 */
[----:B------:R-:W-:-:S02]  /*10b840*/  DFMA R12, -R212, R10, R12 ;  /* 0x0000000ad40c722b */ /* 0x000fc4000000010c */
[----:B------:R-:W-:Y:S01]  /*10b850*/  DFMA R42, -R214, R166, R42 ;  /* 0x000000a6d62a722b */ /* 0x000fe2000000012a */
[----:B------:R-:W3:Y:S01]  /*10b860*/  LDL.LU.64 R146, [R1+0x79d0] ;  /* 0x0079d00001927983 */ /* 0x000ee20000300a00 */
[----:B------:R-:W-:-:S03]  /*10b870*/  DFMA R8, -R238, R152, R8 ;  /* 0x00000098ee08722b */ /* 0x000fc60000000108 */
[----:B------:R-:W3:Y:S01]  /*10b880*/  LDL.LU.64 R238, [R1+0xb020] ;  /* 0x00b0200001ee7983 */ /* 0x000ee20000300a00 */
[----:B------:R-:W-:Y:S02]  /*10b890*/  DFMA R46, -R218, R162, R46 ;  /* 0x000000a2da2e722b */ /* 0x000fe4000000012e */
[----:B------:R-:W-:Y:S01]  /*10b8a0*/  DFMA R12, R62, -R24, R12 ;  /* 0x800000183e0c722b */ /* 0x000fe2000000000c */
[----:B------:R-:W3:Y:S04]  /*10b8b0*/  LDL.LU.64 R218, [R1+0xb018] ;  /* 0x00b0180001da7983 */ /* 0x000ee80000300a00 */
[----:B------:R-:W3:Y:S03]  /*10b8c0*/  LDL.LU.64 R212, [R1+0x7a78] ;  /* 0x007a780001d47983 */ /* 0x000ee60000300a00 */
[----:B------:R-:W-:Y:S01]  /*10b8d0*/  DFMA R12, -R20, R166, R12 ;  /* 0x000000a6140c722b */ /* 0x000fe2000000010c */
[----:B------:R-:W3:Y:S04]  /*10b8e0*/  LDL.LU.64 R24, [R1+0x79d8] ;  /* 0x0079d80001187983 */ /* 0x000ee80000300a00 */
[----:B------:R-:W3:Y:S04]  /*10b8f0*/  LDL.LU.64 R214, [R1+0x7a60] ;  /* 0x007a600001d67983 */ /* 0x000ee80000300a00 */
[----:B------:R-:W3:Y:S01]  /*10b900*/  LDL.LU.64 R88, [R1+0x77c0] ;  /* 0x0077c00001587983 */ /* 0x000ee20000300a00 */
[----:B----4-:R-:W-:-:S03]  /*10b910*/  DFMA R42, R224, -R92, R42 ;  /* 0x8000005ce02a722b */ /* 0x010fc6000000002a */
[----:B--2---:R0:W-:Y:S01]  /*10b920*/  STL.128 [R1+0x94e0], R28 ;  /* 0x0094e01c01007387 */ /* 0x0041e20000100c00 */
[----:B------:R-:W-:Y:S01]  /*10b930*/  MOV R20, R28 ;  /* 0x0000001c00147202 */ /* 0x000fe20000000f00 */
[----:B------:R-:W-:-:S03]  /*10b940*/  IMAD.MOV.U32 R21, RZ, RZ, R29 ;  /* 0x000000ffff157224 */ /* 0x000fc600078e001d */
[----:B---3--:R-:W-:Y:S01]  /*10b950*/  DFMA R42, R204, -R234, R42 ;  /* 0x800000eacc2a722b */ /* 0x008fe2000000002a */
[----:B------:R-:W2:Y:S01]  /*10b960*/  LDL.64 R92, [R1+0x7b10] ;  /* 0x007b1000015c7983 */ /* 0x000ea20000100a00 */
[----:B------:R-:W-:Y:S01]  /*10b970*/  IMAD.MOV.U32 R234, RZ, RZ, R30 ;  /* 0x000000ffffea7224 */ /* 0x000fe200078e001e */
[----:B------:R-:W-:Y:S02]  /*10b980*/  MOV R235, R31 ;  /* 0x0000001f00eb7202 */ /* 0x000fe40000000f00 */
[----:B0-----:R-:W3:Y:S01]  /*10b990*/  LDL.128 R28, [R1+0x6550] ;  /* 0x00655000011c7983 */ /* 0x001ee20000100c00 */
[----:B------:R-:W-:Y:S02]  /*10b9a0*/  DFMA R12, R202, -R94, R12 ;  /* 0x8000005eca0c722b */ /* 0x000fe4000000000c */
[----:B------:R-:W-:Y:S01]  /*10b9b0*/  DFMA R42, R206, -R176, R42 ;  /* 0x800000b0ce2a722b */ /* 0x000fe2000000002a */
[----:B------:R-:W4:Y:S01]  /*10b9c0*/  LDL.LU.64 R94, [R1+0x79c0] ;  /* 0x0079c000015e7983 */ /* 0x000f220000300a00 */
[----:B------:R-:W-:-:S02]  /*10b9d0*/  DFMA R74, -R74, R10, R46 ;  /* 0x0000000a4a4a722b */ /* 0x000fc4000000012e */
[----:B------:R-:W-:Y:S01]  /*10b9e0*/  DFMA R8, -R242, R154, R8 ;  /* 0x0000009af208722b */ /* 0x000fe20000000108 */
[----:B------:R-:W-:Y:S01]  /*10b9f0*/  STL.64 [R1+0xae78], R202 ;  /* 0x00ae78ca01007387 */ /* 0x000fe20000100a00 */
[----:B------:R-:W-:Y:S02]  /*10ba00*/  DFMA R12, R224, -R238, R12 ;  /* 0x800000eee00c722b */ /* 0x000fe4000000000c */
[----:B------:R-:W-:Y:S01]  /*10ba10*/  DFMA R46, R218, -R184, R42 ;  /* 0x800000b8da2e722b */ /* 0x000fe2000000002a */
[----:B------:R-:W2:Y:S04]  /*10ba20*/  LDL.LU.64 R242, [R1+0xb010] ;  /* 0x00b0100001f27983 */ /* 0x000ea80000300a00 */
[----:B------:R-:W4:Y:S01]  /*10ba30*/  LDL.128 R152, [R1+0x6330] ;  /* 0x0063300001987983 */ /* 0x000f220000100c00 */
[----:B------:R-:W-:-:S02]  /*10ba40*/  DFMA R42, R204, -R186, R12 ;  /* 0x800000bacc2a722b */ /* 0x000fc4000000000c */
[----:B------:R-:W-:Y:S01]  /*10ba50*/  DFMA R12, -R222, R166, R74 ;  /* 0x000000a6de0c722b */ /* 0x000fe2000000014a */
[----:B------:R-:W4:Y:S04]  /*10ba60*/  LDL.128 R184, [R1+0x68e0] ;  /* 0x0068e00001b87983 */ /* 0x000f280000100c00 */
[----:B------:R-:W4:Y:S01]  /*10ba70*/  LDL.LU.64 R222, [R1+0xb000] ;  /* 0x00b0000001de7983 */ /* 0x000f220000300a00 */
[----:B------:R-:W-:Y:S01]  /*10ba80*/  DFMA R8, -R232, R18, R8 ;  /* 0x00000012e808722b */ /* 0x000fe20000000108 */
[----:B------:R-:W-:Y:S01]  /*10ba90*/  IMAD.MOV.U32 R18, RZ, RZ, R82 ;  /* 0x000000ffff127224 */ /* 0x000fe200078e0052 */
[----:B------:R-:W-:Y:S01]  /*10baa0*/  MOV R19, R83 ;  /* 0x0000005300137202 */ /* 0x000fe20000000f00 */
[----:B------:R-:W-:Y:S04]  /*10bab0*/  STL.64 [R1+0xae80], R166 ;  /* 0x00ae80a601007387 */ /* 0x000fe80000100a00 */
[----:B------:R-:W4:Y:S04]  /*10bac0*/  LDL.128 R80, [R1+0x6560] ;  /* 0x0065600001507983 */ /* 0x000f280000100c00 */
[----:B------:R-:W4:Y:S01]  /*10bad0*/  LDL.LU.64 R176, [R1+0x7f20] ;  /* 0x007f200001b07983 */ /* 0x000f220000300a00 */
[----:B---3--:R-:W-:-:S03]  /*10bae0*/  IMAD.MOV.U32 R232, RZ, RZ, R28 ;  /* 0x000000ffffe87224 */ /* 0x008fc600078e001c */
[----:B------:R0:W-:Y:S01]  /*10baf0*/  STL.128 [R1+0x94d0], R28 ;  /* 0x0094d01c01007387 */ /* 0x0001e20000100c00 */
[----:B------:R-:W-:Y:S01]  /*10bb00*/  IMAD.MOV.U32 R233, RZ, RZ, R29 ;  /* 0x000000ffffe97224 */ /* 0x000fe200078e001d */
[----:B------:R-:W-:Y:S01]  /*10bb10*/  MOV R238, R30 ;  /* 0x0000001e00ee7202 */ /* 0x000fe20000000f00 */
[----:B------:R-:W-:Y:S02]  /*10bb20*/  IMAD.MOV.U32 R239, RZ, RZ, R31 ;  /* 0x000000ffffef7224 */ /* 0x000fe400078e001f */
[----:B0-----:R-:W3:Y:S01]  /*10bb30*/  LDL.128 R28, [R1+0x67c0] ;  /* 0x0067c000011c7983 */ /* 0x001ee20000100c00 */
[----:B------:R-:W-:Y:S02]  /*10bb40*/  DFMA R8, -R158, R156, R8 ;  /* 0x0000009c9e08722b */ /* 0x000fe40000000108 */
[----:B--2---:R-:W-:Y:S01]  /*10bb50*/  DFMA R46, R216, -R242, R46 ;  /* 0x800000f2d82e722b */ /* 0x004fe2000000002e */
[----:B------:R-:W2:Y:S05]  /*10bb60*/  LDL.LU.64 R158, [R1+0xb008] ;  /* 0x00b00800019e7983 */ /* 0x000eaa0000300a00 */
[----:B------:R-:W-:-:S02]  /*10bb70*/  DFMA R8, R92, -R220, R8 ;  /* 0x800000dc5c08722b */ /* 0x000fc40000000008 */
[----:B------:R-:W-:Y:S01]  /*10bb80*/  DFMA R12, R224, -R150, R12 ;  /* 0x80000096e00c722b */ /* 0x000fe2000000000c */
[----:B------:R-:W2:Y:S05]  /*10bb90*/  LDL.LU.64 R220, [R1+0xaff8] ;  /* 0x00aff80001dc7983 */ /* 0x000eaa0000300a00 */
[----:B----4-:R-:W-:Y:S01]  /*10bba0*/  DFMA R8, R222, -R160, R8 ;  /* 0x800000a0de08722b */ /* 0x010fe20000000008 */
[----:B------:R0:W-:Y:S01]  /*10bbb0*/  STL.128 [R1+0x9390], R80 ;  /* 0x0093905001007387 */ /* 0x0001e20000100c00 */
[----:B------:R-:W-:Y:S02]  /*10bbc0*/  IMAD.MOV.U32 R2, RZ, RZ, R82 ;  /* 0x000000ffff027224 */ /* 0x000fe400078e0052 */
[----:B------:R-:W-:Y:S01]  /*10bbd0*/  IMAD.MOV.U32 R3, RZ, RZ, R83 ;  /* 0x000000ffff037224 */ /* 0x000fe200078e0053 */
[----:B------:R-:W-:Y:S01]  /*10bbe0*/  DFMA R42, R206, -R146, R42 ;  /* 0x80000092ce2a722b */ /* 0x000fe2000000002a */
[----:B------:R-:W4:Y:S02]  /*10bbf0*/  LDL.LU.64 R160, [R1+0xaff0] ;  /* 0x00aff00001a07983 */ /* 0x000f240000300a00 */
[----:B------:R-:W-:-:S02]  /*10bc00*/  DFMA R8, R244, -R36, R8 ;  /* 0x80000024f408722b */ /* 0x000fc40000000008 */
[----:B------:R-:W2:Y:S04]  /*10bc10*/  LDL.128 R244, [R1+0x67d0] ;  /* 0x0067d00001f47983 */ /* 0x000ea80000100c00 */
[----:B0-----:R-:W4:Y:S01]  /*10bc20*/  LDL.128 R80, [R1+0x68f0] ;  /* 0x0068f00001507983 */ /* 0x001f220000100c00 */
[----:B---3--:R-:W-:Y:S01]  /*10bc30*/  IMAD.MOV.U32 R250, RZ, RZ, R28 ;  /* 0x000000fffffa7224 */ /* 0x008fe200078e001c */
[----:B------:R-:W-:Y:S02]  /*10bc40*/  MOV R251, R29 ;  /* 0x0000001d00fb7202 */ /* 0x000fe40000000f00 */
[----:B------:R0:W-:Y:S01]  /*10bc50*/  STL.128 [R1+0x9310], R28 ;  /* 0x0093101c01007387 */ /* 0x0001e20000100c00 */
[----:B------:R-:W-:Y:S02]  /*10bc60*/  IMAD.MOV.U32 R242, RZ, RZ, R30 ;  /* 0x000000fffff27224 */ /* 0x000fe400078e001e */
[----:B------:R-:W-:Y:S01]  /*10bc70*/  IMAD.MOV.U32 R243, RZ, RZ, R31 ;  /* 0x000000fffff37224 */ /* 0x000fe200078e001f */
[----:B------:R-:W-:Y:S01]  /*10bc80*/  DFMA R12, R204, -R226, R12 ;  /* 0x800000e2cc0c722b */ /* 0x000fe2000000000c */
[----:B------:R-:W3:Y:S04]  /*10bc90*/  LDL.LU.64 R36, [R1+0xafe0] ;  /* 0x00afe00001247983 */ /* 0x000ee80000300a00 */
[----:B------:R-:W3:Y:S04]  /*10bca0*/  LDL.LU.64 R226, [R1+0xafe8] ;  /* 0x00afe80001e27983 */ /* 0x000ee80000300a00 */
[----:B0-----:R-:W3:Y:S01]  /*10bcb0*/  LDL.128 R28, [R1+0x6320] ;  /* 0x00632000011c7983 */ /* 0x001ee20000100c00 */
[----:B------:R-:W-:-:S03]  /*10bcc0*/  DFMA R42, R218, -R24, R42 ;  /* 0x80000018da2a722b */ /* 0x000fc6000000002a */
[----:B------:R-:W3:Y:S04]  /*10bcd0*/  LDL.LU.64 R24, [R1+0x7810] ;  /* 0x0078100001187983 */ /* 0x000ee80000300a00 */
[----:B--2---:R0:W-:Y:S04]  /*10bce0*/  STL.128 [R1+0x9260], R244 ;  /* 0x009260f401007387 */ /* 0x0041e80000100c00 */
[----:B----4-:R1:W-:Y:S01]  /*10bcf0*/  STL.128 [R1+0x94c0], R80 ;  /* 0x0094c05001007387 */ /* 0x0103e20000100c00 */
[----:B------:R-:W-:Y:S01]  /*10bd00*/  MOV R146, R82 ;  /* 0x0000005200927202 */ /* 0x000fe20000000f00 */
[----:B------:R-:W-:-:S02]  /*10bd10*/  IMAD.MOV.U32 R147, RZ, RZ, R83 ;  /* 0x000000ffff937224 */ /* 0x000fc400078e0053 */
[----:B0-----:R-:W2:Y:S04]  /*10bd20*/  LDL.LU.64 R246, [R1+0x77f0] ;  /* 0x0077f00001f67983 */ /* 0x001ea80000300a00 */
[----:B-1----:R-:W4:Y:S04]  /*10bd30*/  LDL.128 R80, [R1+0x67e0] ;  /* 0x0067e00001507983 */ /* 0x002f280000100c00 */
[----:B---3--:R0:W-:Y:S01]  /*10bd40*/  STL.128 [R1+0x9880], R28 ;  /* 0x0098801c01007387 */ /* 0x0081e20000100c00 */
[----:B------:R-:W-:Y:S01]  /*10bd50*/  MOV R150, R30 ;  /* 0x0000001e00967202 */ /* 0x000fe20000000f00 */
[----:B------:R-:W-:-:S02]  /*10bd60*/  IMAD.MOV.U32 R151, RZ, RZ, R31 ;  /* 0x000000ffff977224 */ /* 0x000fc400078e001f */
[----:B0-----:R-:W3:Y:S01]  /*10bd70*/  LDL.128 R28, [R1+0x6430] ;  /* 0x00643000011c7983 */ /* 0x001ee20000100c00 */
[----:B------:R-:W-:Y:S02]  /*10bd80*/  DFMA R46, R158, -R212, R46 ;  /* 0x800000d49e2e722b */ /* 0x000fe4000000002e */
[----:B------:R-:W-:Y:S01]  /*10bd90*/  DFMA R42, R216, -R94, R42 ;  /* 0x8000005ed82a722b */ /* 0x000fe2000000002a */
[----:B------:R-:W3:Y:S01]  /*10bda0*/  LDL.LU.64 R212, [R1+0x7840] ;  /* 0x0078400001d47983 */ /* 0x000ee20000300a00 */
[----:B------:R-:W-:Y:S02]  /*10bdb0*/  DFMA R12, R218, -R118, R12 ;  /* 0x80000076da0c722b */ /* 0x000fe4000000000c */
[----:B------:R-:W-:Y:S01]  /*10bdc0*/  DFMA R8, R226, -R108, R8 ;  /* 0x8000006ce208722b */ /* 0x000fe20000000008 */
[----:B------:R-:W3:Y:S01]  /*10bdd0*/  LDL.LU.64 R118, [R1+0xafd8] ;  /* 0x00afd80001767983 */ /* 0x000ee20000300a00 */
[----:B------:R-:W-:Y:S02]  /*10bde0*/  DFMA R74, R220, -R214, R46 ;  /* 0x800000d6dc4a722b */ /* 0x000fe4000000002e */
[C---:B------:R-:W-:Y:S01]  /*10bdf0*/  DFMA R46, R158.reuse, -R36, R42 ;  /* 0x800000249e2e722b */ /* 0x040fe2000000002a */
[----:B------:R-:W3:Y:S01]  /*10be00*/  LDL.LU.64 R108, [R1+0xafd0] ;  /* 0x00afd000016c7983 */ /* 0x000ee20000300a00 */
[----:B------:R-:W-:-:S02]  /*10be10*/  DFMA R42, R158, -R24, R12 ;  /* 0x800000189e2a722b */ /* 0x000fc4000000000c */
[----:B------:R-:W-:Y:S01]  /*10be20*/  DFMA R12, -R116, R10, R8 ;  /* 0x0000000a740c722b */ /* 0x000fe20000000108 */
[----:B------:R-:W3:Y:S04]  /*10be30*/  LDL.LU.64 R36, [R1+0xafc8] ;  /* 0x00afc80001247983 */ /* 0x000ee80000300a00 */
[----:B------:R-:W3:Y:S03]  /*10be40*/  LDL.LU.64 R116, [R1+0xafc0] ;  /* 0x00afc00001747983 */ /* 0x000ee60000300a00 */
[----:B------:R-:W-:Y:S01]  /*10be50*/  DFMA R12, R62, -R230, R12 ;  /* 0x800000e63e0c722b */ /* 0x000fe2000000000c */
[----:B----4-:R0:W-:Y:S01]  /*10be60*/  STL.128 [R1+0x9300], R80 ;  /* 0x0093005001007387 */ /* 0x0101e20000100c00 */
[----:B------:R-:W-:Y:S01]  /*10be70*/  IMAD.MOV.U32 R24, RZ, RZ, R80 ;  /* 0x000000ffff187224 */ /* 0x000fe200078e0050 */
[----:B------:R-:W-:-:S02]  /*10be80*/  MOV R25, R81 ;  /* 0x0000005100197202 */ /* 0x000fc40000000f00 */
[----:B------:R-:W-:Y:S03]  /*10be90*/  STL.128 [R1+0x9860], R184 ;  /* 0x009860b801007387 */ /* 0x000fe60000100c00 */
[----:B--2---:R-:W-:Y:S01]  /*10bea0*/  DFMA R12, R202, -R246, R12 ;  /* 0x800000f6ca0c722b */ /* 0x004fe2000000000c */
[----:B------:R1:W-:Y:S04]  /*10beb0*/  STL.128 [R1+0x9370], R152 ;  /* 0x0093709801007387 */ /* 0x0003e80000100c00 */
[----:B------:R-:W2:Y:S04]  /*10bec0*/  LDL.128 R244, [R1+0x67f0] ;  /* 0x0067f00001f47983 */ /* 0x000ea80000100c00 */
[----:B0-----:R-:W4:Y:S04]  /*10bed0*/  LDL.128 R80, [R1+0x6680] ;  /* 0x0066800001507983 */ /* 0x001f280000100c00 */
[----:B------:R-:W4:Y:S04]  /*10bee0*/  LDL.LU.64 R214, [R1+0x7818] ;  /* 0x0078180001d67983 */ /* 0x000f280000300a00 */
[----:B-1----:R-:W4:Y:S04]  /*10bef0*/  LDL.128 R152, [R1+0x6340] ;  /* 0x0063400001987983 */ /* 0x002f280000100c00 */
[----:B------:R-:W4:Y:S04]  /*10bf00*/  LDL.128 R184, [R1+0x6450] ;  /* 0x0064500001b87983 */ /* 0x000f280000100c00 */
[----:B------:R-:W4:Y:S04]  /*10bf10*/  LDL.LU.64 R230, [R1+0x77b8] ;  /* 0x0077b80001e67983 */ /* 0x000f280000300a00 */
[----:B---3--:R0:W-:Y:S01]  /*10bf20*/  STL.128 [R1+0x9870], R28 ;  /* 0x0098701c01007387 */ /* 0x0081e20000100c00 */
[----:B------:R-:W-:Y:S01]  /*10bf30*/  IMAD.MOV.U32 R92, RZ, RZ, R30 ;  /* 0x000000ffff5c7224 */ /* 0x000fe200078e001e */
[----:B------:R-:W-:-:S02]  /*10bf40*/  MOV R93, R31 ;  /* 0x0000001f005d7202 */ /* 0x000fc40000000f00 */
[----:B0-----:R-:W3:Y:S01]  /*10bf50*/  LDL.128 R28, [R1+0x6670] ;  /* 0x00667000011c7983 */ /* 0x001ee20000100c00 */
[----:B------:R-:W-:Y:S02]  /*10bf60*/  DFMA R8, -R40, R108, R36 ;  /* 0x0000006c2808722b */ /* 0x000fe40000000124 */
[----:B------:R-:W-:Y:S01]  /*10bf70*/  DFMA R36, R220, -R116, R46 ;  /* 0x80000074dc24722b */ /* 0x000fe2000000002e */
[----:B------:R-:W3:Y:S04]  /*10bf80*/  LDL.LU.64 R40, [R1+0xafb8] ;  /* 0x00afb80001287983 */ /* 0x000ee80000300a00 */
[----:B------:R-:W3:Y:S04]  /*10bf90*/  LDL.LU.64 R116, [R1+0xafb0] ;  /* 0x00afb00001747983 */ /* 0x000ee80000300a00 */
[----:B--2---:R0:W-:Y:S01]  /*10bfa0*/  STL.128 [R1+0x92f0], R244 ;  /* 0x0092f0f401007387 */ /* 0x0041e20000100c00 */
[----:B------:R-:W-:Y:S01]  /*10bfb0*/  MOV R162, R246 ;  /* 0x000000f600a27202 */ /* 0x000fe20000000f00 */
[----:B------:R-:W-:-:S02]  /*10bfc0*/  IMAD.MOV.U32 R163, RZ, RZ, R247 ;  /* 0x000000ffffa37224 */ /* 0x000fc400078e00f7 */
[----:B----4-:R1:W-:Y:S04]  /*10bfd0*/  STL.128 [R1+0x9680], R80 ;  /* 0x0096805001007387 */ /* 0x0103e80000100c00 */
[----:B0-----:R-:W2:Y:S04]  /*10bfe0*/  LDL.128 R244, [R1+0x6690] ;  /* 0x0066900001f47983 */ /* 0x001ea80000100c00 */
[----:B-1----:R-:W4:Y:S01]  /*10bff0*/  LDL.LU.64 R82, [R1+0x77f8] ;  /* 0x0077f80001527983 */ /* 0x002f220000300a00 */
[----:B---3--:R-:W-:-:S03]  /*10c000*/  IMAD.MOV.U32 R94, RZ, RZ, R28 ;  /* 0x000000ffff5e7224 */ /* 0x008fc600078e001c */
[----:B------:R0:W-:Y:S01]  /*10c010*/  STL.128 [R1+0x9550], R28 ;  /* 0x0095501c01007387 */ /* 0x0001e20000100c00 */
[----:B------:R-:W-:Y:S01]  /*10c020*/  IMAD.MOV.U32 R95, RZ, RZ, R29 ;  /* 0x000000ffff5f7224 */ /* 0x000fe200078e001d */
[----:B0-----:R-:W-:Y:S01]  /*10c030*/  MOV R28, R30 ;  /* 0x0000001e001c7202 */ /* 0x001fe20000000f00 */
[----:B------:R-:W-:Y:S02]  /*10c040*/  IMAD.MOV.U32 R29, RZ, RZ, R31 ;  /* 0x000000ffff1d7224 */ /* 0x000fe400078e001f */
[----:B------:R-:W-:Y:S02]  /*10c050*/  IMAD.MOV.U32 R30, RZ, RZ, R80 ;  /* 0x000000ffff1e7224 */ /* 0x000fe400078e0050 */
[----:B------:R-:W-:Y:S02]  /*10c060*/  IMAD.MOV.U32 R31, RZ, RZ, R81 ;  /* 0x000000ffff1f7224 */ /* 0x000fe400078e0051 */
[----:B------:R-:W3:Y:S01]  /*10c070*/  LDL.LU.64 R80, [R1+0x77b0] ;  /* 0x0077b00001507983 */ /* 0x000ee20000300a00 */
[----:B------:R-:W-:-:S08]  /*10c080*/  DFMA R8, -R212, R116, R8 ;  /* 0x00000074d408722b */ /* 0x000fd00000000108 */
[----:B------:R-:W-:Y:S01]  /*10c090*/  DFMA R8, -R142, R136, R8 ;  /* 0x000000888e08722b */ /* 0x000fe20000000108 */
[----:B--2---:R0:W-:Y:S01]  /*10c0a0*/  STL.128 [R1+0x9640], R244 ;  /* 0x009640f401007387 */ /* 0x0041e20000100c00 */
[----:B----4-:R-:W-:-:S03]  /*10c0b0*/  DFMA R12, R206, -R82, R12 ;  /* 0x80000052ce0c722b */ /* 0x010fc6000000000c */
[----:B0-----:R-:W2:Y:S03]  /*10c0c0*/  LDL.128 R244, [R1+0x6350] ;  /* 0x0063500001f47983 */ /* 0x001ea60000100c00 */
[----:B---3--:R-:W-:Y:S01]  /*10c0d0*/  DFMA R8, -R80, R166, R8 ;  /* 0x000000a65008722b */ /* 0x008fe20000000108 */
[----:B------:R-:W3:Y:S04]  /*10c0e0*/  LDL.128 R80, [R1+0x6910] ;  /* 0x0069100001507983 */ /* 0x000ee80000100c00 */
[----:B--2---:R0:W-:Y:S04]  /*10c0f0*/  STL.128 [R1+0x92b0], R244 ;  /* 0x0092b0f401007387 */ /* 0x0041e80000100c00 */
[----:B0-----:R-:W2:Y:S04]  /*10c100*/  LDL.128 R244, [R1+0x6460] ;  /* 0x0064600001f47983 */ /* 0x001ea80000100c00 */
[----:B---3--:R0:W-:Y:S01]  /*10c110*/  STL.128 [R1+0x9490], R80 ;  /* 0x0094905001007387 */ /* 0x0081e20000100c00 */
[----:B------:R-:W-:Y:S01]  /*10c120*/  MOV R202, R82 ;  /* 0x0000005200ca7202 */ /* 0x000fe20000000f00 */
[----:B------:R-:W-:-:S02]  /*10c130*/  IMAD.MOV.U32 R203, RZ, RZ, R83 ;  /* 0x000000ffffcb7224 */ /* 0x000fc400078e0053 */
[----:B0-----:R-:W3:Y:S04]  /*10c140*/  LDL.128 R80, [R1+0x6800] ;  /* 0x0068000001507983 */ /* 0x001ee80000100c00 */
[----:B--2---:R0:W-:Y:S01]  /*10c150*/  STL.128 [R1+0x96e0], R244 ;  /* 0x0096e0f401007387 */ /* 0x0041e20000100c00 */
[----:B------:R-:W-:Y:S01]  /*10c160*/  IMAD.MOV.U32 R156, RZ, RZ, R244 ;  /* 0x000000ffff9c7224 */ /* 0x000fe200078e00f4 */
[----:B------:R-:W-:Y:S02]  /*10c170*/  MOV R157, R245 ;  /* 0x000000f5009d7202 */ /* 0x000fe40000000f00 */
[----:B0-----:R-:W2:Y:S04]  /*10c180*/  LDL.128 R244, [R1+0x6580] ;  /* 0x0065800001f47983 */ /* 0x001ea80000100c00 */
[----:B---3--:R0:W-:Y:S01]  /*10c190*/  STL.128 [R1+0x92e0], R80 ;  /* 0x0092e05001007387 */ /* 0x0081e20000100c00 */
[----:B------:R-:W-:Y:S01]  /*10c1a0*/  IMAD.MOV.U32 R166, RZ, RZ, R80 ;  /* 0x000000ffffa67224 */ /* 0x000fe200078e0050 */
[----:B------:R-:W-:-:S02]  /*10c1b0*/  MOV R167, R81 ;  /* 0x0000005100a77202 */ /* 0x000fc40000000f00 */
[----:B0-----:R-:W3:Y:S01]  /*10c1c0*/  LDL.128 R80, [R1+0x66a0] ;  /* 0x0066a00001507983 */ /* 0x001ee20000100c00 */
[----:B------:R-:W-:Y:S02]  /*10c1d0*/  DFMA R118, R160, -R118, R74 ;  /* 0x80000076a076722b */ /* 0x000fe4000000004a */
[----:B------:R-:W-:Y:S01]  /*10c1e0*/  DFMA R42, R220, -R214, R42 ;  /* 0x800000d6dc2a722b */ /* 0x000fe2000000002a */
[----:B------:R-:W-:Y:S01]  /*10c1f0*/  STL.128 [R1+0x93b0], R152 ;  /* 0x0093b09801007387 */ /* 0x000fe20000100c00 */
[----:B------:R-:W-:-:S03]  /*10c200*/  DFMA R74, R160, -R228, R36 ;  /* 0x800000e4a04a722b */ /* 0x000fc60000000024 */
[----:B------:R0:W-:Y:S04]  /*10c210*/  STL.128 [R1+0x95a0], R184 ;  /* 0x0095a0b801007387 */ /* 0x0001e80000100c00 */
[----:B------:R-:W4:Y:S04]  /*10c220*/  LDL.128 R212, [R1+0x6900] ;  /* 0x0069000001d47983 */ /* 0x000f280000100c00 */
[----:B------:R-:W4:Y:S04]  /*10c230*/  LDL.LU.64 R228, [R1+0x77c8] ;  /* 0x0077c80001e47983 */ /* 0x000f280000300a00 */
[----:B0-----:R-:W4:Y:S01]  /*10c240*/  LDL.128 R184, [R1+0x6570] ;  /* 0x0065700001b87983 */ /* 0x001f220000100c00 */
[----:B--2---:R-:W-:-:S03]  /*10c250*/  IMAD.MOV.U32 R154, RZ, RZ, R244 ;  /* 0x000000ffff9a7224 */ /* 0x004fc600078e00f4 */
[----:B------:R0:W-:Y:S01]  /*10c260*/  STL.128 [R1+0x9340], R244 ;  /* 0x009340f401007387 */ /* 0x0001e20000100c00 */
[----:B------:R-:W-:-:S03]  /*10c270*/  IMAD.MOV.U32 R155, RZ, RZ, R245 ;  /* 0x000000ffff9b7224 */ /* 0x000fc600078e00f5 */
[----:B0-----:R-:W2:Y:S04]  /*10c280*/  LDL.128 R244, [R1+0x6360] ;  /* 0x0063600001f47983 */ /* 0x001ea80000100c00 */
[----:B---3--:R0:W-:Y:S04]  /*10c290*/  STL.128 [R1+0x9630], R80 ;  /* 0x0096305001007387 */ /* 0x0081e80000100c00 */
[----:B0-----:R-:W3:Y:S01]  /*10c2a0*/  LDL.128 R80, [R1+0x6470] ;  /* 0x0064700001507983 */ /* 0x001ee20000100c00 */
[----:B------:R-:W-:Y:S02]  /*10c2b0*/  DFMA R46, R160, -R112, R42 ;  /* 0x80000070a02e722b */ /* 0x000fe4000000002a */
[----:B------:R-:W-:-:S02]  /*10c2c0*/  DFMA R36, R40, -R176, R118 ;  /* 0x800000b02824722b */ /* 0x000fc40000000076 */
[----:B------:R-:W-:Y:S02]  /*10c2d0*/  DFMA R42, R40, -R134, R74 ;  /* 0x80000086282a722b */ /* 0x000fe4000000004a */
[----:B------:R-:W-:Y:S02]  /*10c2e0*/  DFMA R12, R218, -R88, R12 ;  /* 0x80000058da0c722b */ /* 0x000fe4000000000c */
[----:B------:R-:W-:Y:S01]  /*10c2f0*/  DFMA R8, R224, -R230, R8 ;  /* 0x800000e6e008722b */ /* 0x000fe20000000008 */
[----:B----4-:R0:W-:Y:S01]  /*10c300*/  STL.128 [R1+0x93c0], R184 ;  /* 0x0093c0b801007387 */ /* 0x0101e20000100c00 */
[----:B------:R-:W-:Y:S02]  /*10c310*/  DFMA R74, R40, -R110, R46 ;  /* 0x8000006e284a722b */ /* 0x000fe4000000002e */
[----:B------:R-:W-:Y:S01]  /*10c320*/  DFMA R42, R36, -R38, R42 ;  /* 0x80000026242a722b */ /* 0x000fe2000000002a */
[----:B------:R1:W-:Y:S01]  /*10c330*/  STL.128 [R1+0x94b0], R212 ;  /* 0x0094b0d401007387 */ /* 0x0003e20000100c00 */
[----:B------:R-:W-:-:S02]  /*10c340*/  DFMA R46, R216, -R228, R12 ;  /* 0x800000e4d82e722b */ /* 0x000fc4000000000c */
[----:B------:R-:W-:Y:S01]  /*10c350*/  DFMA R12, R206, -R138, R8 ;  /* 0x8000008ace0c722b */ /* 0x000fe20000000008 */
[----:B------:R-:W-:Y:S04]  /*10c360*/  STL.64 [R1+0xae70], R222 ;  /* 0x00ae70de01007387 */ /* 0x000fe80000100a00 */
[----:B------:R-:W-:Y:S04]  /*10c370*/  STL.64 [R1+0xae68], R204 ;  /* 0x00ae68cc01007387 */ /* 0x000fe80000100a00 */
[----:B------:R-:W-:Y:S04]  /*10c380*/  STL.64 [R1+0xae50], R226 ;  /* 0x00ae50e201007387 */ /* 0x000fe80000100a00 */
[----:B0-----:R-:W4:Y:S04]  /*10c390*/  LDL.LU.128 R184, [R1+0xafa0] ;  /* 0x00afa00001b87983 */ /* 0x001f280000300c00 */
[----:B------:R-:W-:Y:S04]  /*10c3a0*/  STL.64 [R1+0xae30], R62 ;  /* 0x00ae303e01007387 */ /* 0x000fe80000100a00 */
[----:B-1----:R-:W4:Y:S04]  /*10c3b0*/  LDL.LU.128 R212, [R1+0xaf90] ;  /* 0x00af900001d47983 */ /* 0x002f280000300c00 */
[----:B------:R-:W4:Y:S04]  /*10c3c0*/  LDL.LU.64 R176, [R1+0x7780] ;  /* 0x0077800001b07983 */ /* 0x000f280000300a00 */
[----:B------:R-:W-:Y:S04]  /*10c3d0*/  STL.64 [R1+0xae48], R218 ;  /* 0x00ae48da01007387 */ /* 0x000fe80000100a00 */
[----:B------:R-:W4:Y:S04]  /*10c3e0*/  LDL.LU.64 R38, [R1+0xaf80] ;  /* 0x00af800001267983 */ /* 0x000f280000300a00 */
[----:B--2---:R0:W-:Y:S04]  /*10c3f0*/  STL.128 [R1+0x9270], R244 ;  /* 0x009270f401007387 */ /* 0x0041e80000100c00 */
[----:B------:R-:W2:Y:S04]  /*10c400*/  LDL.LU.64 R138, [R1+0xaf78] ;  /* 0x00af7800018a7983 */ /* 0x000ea80000300a00 */
[----:B------:R-:W2:Y:S04]  /*10c410*/  LDL.128 R228, [R1+0x6480] ;  /* 0x0064800001e47983 */ /* 0x000ea80000100c00 */
[----:B0-----:R-:W4:Y:S04]  /*10c420*/  LDL.128 R244, [R1+0x6590] ;  /* 0x0065900001f47983 */ /* 0x001f280000100c00 */
[----:B---3--:R0:W-:Y:S04]  /*10c430*/  STL.128 [R1+0x96f0], R80 ;  /* 0x0096f05001007387 */ /* 0x0081e80000100c00 */
[----:B0-----:R-:W3:Y:S04]  /*10c440*/  LDL.128 R80, [R1+0x6920] ;  /* 0x0069200001507983 */ /* 0x001ee80000100c00 */
[----:B----4-:R0:W-:Y:S04]  /*10c450*/  STL.128 [R1+0x92a0], R244 ;  /* 0x0092a0f401007387 */ /* 0x0101e80000100c00 */
[----:B---3--:R1:W-:Y:S01]  /*10c460*/  STL.128 [R1+0x9440], R80 ;  /* 0x0094405001007387 */ /* 0x0083e20000100c00 */
[----:B0-----:R-:W-:-:S02]  /*10c470*/  IMAD.MOV.U32 R246, RZ, RZ, R82 ;  /* 0x000000fffff67224 */ /* 0x001fc400078e0052 */
[----:B------:R-:W-:Y:S02]  /*10c480*/  IMAD.MOV.U32 R247, RZ, RZ, R83 ;  /* 0x000000fffff77224 */ /* 0x000fe400078e0053 */
[----:B-1----:R-:W3:Y:S04]  /*10c490*/  LDL.128 R80, [R1+0x6810] ;  /* 0x0068100001507983 */ /* 0x002ee80000100c00 */
[----:B---3--:R0:W-:Y:S01]  /*10c4a0*/  STL.128 [R1+0x92d0], R80 ;  /* 0x0092d05001007387 */ /* 0x0081e20000100c00 */
[----:B------:R-:W-:Y:S01]  /*10c4b0*/  MOV R244, R82 ;  /* 0x0000005200f47202 */ /* 0x000fe20000000f00 */
[----:B------:R-:W-:Y:S02]  /*10c4c0*/  IMAD.MOV.U32 R245, RZ, RZ, R83 ;  /* 0x000000fffff57224 */ /* 0x000fe400078e0053 */
[----:B0-----:R-:W3:Y:S04]  /*10c4d0*/  LDL.128 R80, [R1+0x66b0] ;  /* 0x0066b00001507983 */ /* 0x001ee80000100c00 */
[----:B---3--:R0:W-:Y:S01]  /*10c4e0*/  STL.128 [R1+0x9670], R80 ;  /* 0x0096705001007387 */ /* 0x0081e20000100c00 */
[----:B------:R-:W-:Y:S01]  /*10c4f0*/  IMAD.MOV.U32 R226, RZ, RZ, R82 ;  /* 0x000000ffffe27224 */ /* 0x000fe200078e0052 */
[----:B------:R-:W-:-:S02]  /*10c500*/  MOV R227, R83 ;  /* 0x0000005300e37202 */ /* 0x000fc40000000f00 */
[----:B0-----:R-:W3:Y:S04]  /*10c510*/  LDL.128 R80, [R1+0x6370] ;  /* 0x0063700001507983 */ /* 0x001ee80000100c00 */
[----:B---3--:R0:W-:Y:S01]  /*10c520*/  STL.128 [R1+0x9360], R80 ;  /* 0x0093605001007387 */ /* 0x0081e20000100c00 */
[----:B------:R-:W-:Y:S02]  /*10c530*/  IMAD.MOV.U32 R222, RZ, RZ, R80 ;  /* 0x000000ffffde7224 */ /* 0x000fe400078e0050 */
[----:B------:R-:W-:Y:S02]  /*10c540*/  IMAD.MOV.U32 R223, RZ, RZ, R81 ;  /* 0x000000ffffdf7224 */ /* 0x000fe400078e0051 */
[----:B0-----:R-:W3:Y:S04]  /*10c550*/  LDL.128 R80, [R1+0x65a0] ;  /* 0x0065a00001507983 */ /* 0x001ee80000100c00 */
[----:B---3--:R0:W-:Y:S01]  /*10c560*/  STL.128 [R1+0x9290], R80 ;  /* 0x0092905001007387 */ /* 0x0081e20000100c00 */
[----:B------:R-:W-:Y:S01]  /*10c570*/  MOV R204, R80 ;  /* 0x0000005000cc7202 */ /* 0x000fe20000000f00 */
[----:B------:R-:W-:-:S02]  /*10c580*/  IMAD.MOV.U32 R205, RZ, RZ, R81 ;  /* 0x000000ffffcd7224 */ /* 0x000fc400078e0051 */
[----:B0-----:R-:W3:Y:S04]  /*10c590*/  LDL.128 R80, [R1+0x6820] ;  /* 0x0068200001507983 */ /* 0x001ee80000100c00 */
[----:B---3--:R0:W-:Y:S04]  /*10c5a0*/  STL.128 [R1+0x92c0], R80 ;  /* 0x0092c05001007387 */ /* 0x0081e80000100c00 */
[----:B0-----:R-:W3:Y:S04]  /*10c5b0*/  LDL.128 R80, [R1+0x65b0] ;  /* 0x0065b00001507983 */ /* 0x001ee80000100c00 */
[----:B---3--:R0:W-:Y:S01]  /*10c5c0*/  STL.128 [R1+0x9330], R80 ;  /* 0x0093305001007387 */ /* 0x0081e20000100c00 */
[----:B------:R-:W-:Y:S01]  /*10c5d0*/  IMAD.MOV.U32 R218, RZ, RZ, R82 ;  /* 0x000000ffffda7224 */ /* 0x000fe200078e0052 */
[----:B------:R-:W-:-:S02]  /*10c5e0*/  MOV R219, R83 ;  /* 0x0000005300db7202 */ /* 0x000fc40000000f00 */
[----:B0-----:R-:W3:Y:S01]  /*10c5f0*/  LDL.128 R80, [R1+0x6830] ;  /* 0x0068300001507983 */ /* 0x001ee20000100c00 */
[----:B------:R-:W-:Y:S02]  /*10c600*/  DFMA R8, -R56, R16, R38 ;  /* 0x000000103808722b */ /* 0x000fe40000000126 */
[----:B------:R-:W-:Y:S02]  /*10c610*/  DFMA R74, R36, -R176, R74 ;  /* 0x800000b0244a722b */ /* 0x000fe4000000004a */
[----:B------:R-:W-:Y:S01]  /*10c620*/  DFMA R12, R216, -R90, R12 ;  /* 0x8000005ad80c722b */ /* 0x000fe2000000000c */
[----:B------:R-:W-:Y:S03]  /*10c630*/  STL.64 [R1+0xae40], R220 ;  /* 0x00ae40dc01007387 */ /* 0x000fe60000100a00 */
[----:B------:R-:W-:Y:S01]  /*10c640*/  DFMA R8, -R240, R10, R8 ;  /* 0x0000000af008722b */ /* 0x000fe20000000108 */
[----:B------:R-:W4:Y:S04]  /*10c650*/  LDL.LU.64 R90, [R1+0xaf60] ;  /* 0x00af6000015a7983 */ /* 0x000f280000300a00 */
[----:B------:R-:W4:Y:S01]  /*10c660*/  LDL.LU.64 R240, [R1+0xaf58] ;  /* 0x00af580001f07983 */ /* 0x000f220000300a00 */
[----:B------:R-:W-:-:S02]  /*10c670*/  DFMA R38, R42, -R132, R74 ;  /* 0x800000842a26722b */ /* 0x000fc4000000004a */
[----:B------:R-:W-:Y:S02]  /*10c680*/  DFMA R74, R158, -R60, R12 ;  /* 0x8000003c9e4a722b */ /* 0x000fe4000000000c */
[----:B------:R-:W-:Y:S01]  /*10c690*/  DFMA R46, R220, -R48, R46 ;  /* 0x80000030dc2e722b */ /* 0x000fe2000000002e */
[----:B------:R-:W-:Y:S04]  /*10c6a0*/  STL.64 [R1+0xae38], R224 ;  /* 0x00ae38e001007387 */ /* 0x000fe80000100a00 */
[----:B---3--:R0:W-:Y:S01]  /*10c6b0*/  STL.128 [R1+0x9280], R80 ;  /* 0x0092805001007387 */ /* 0x0081e20000100c00 */
[----:B------:R-:W-:Y:S02]  /*10c6c0*/  IMAD.MOV.U32 R62, RZ, RZ, R82 ;  /* 0x000000ffff3e7224 */ /* 0x000fe400078e0052 */
[----:B------:R-:W-:Y:S01]  /*10c6d0*/  IMAD.MOV.U32 R63, RZ, RZ, R83 ;  /* 0x000000ffff3f7224 */ /* 0x000fe200078e0053 */
[----:B------:R-:W-:Y:S01]  /*10c6e0*/  DFMA R8, R224, -R114, R8 ;  /* 0x80000072e008722b */ /* 0x000fe20000000008 */
[----:B------:R-:W-:Y:S04]  /*10c6f0*/  STL.64 [R1+0xace0], R64 ;  /* 0x00ace04001007387 */ /* 0x000fe80000100a00 */
[----:B------:R-:W3:Y:S01]  /*10c700*/  LDL.LU.64 R114, [R1+0xaf38] ;  /* 0x00af380001727983 */ /* 0x000ee20000300a00 */
[----:B------:R-:W-:-:S03]  /*10c710*/  DFMA R74, R220, -R70, R74 ;  /* 0x80000046dc4a722b */ /* 0x000fc6000000004a */
[----:B------:R-:W-:Y:S04]  /*10c720*/  STL.64 [R1+0xacf0], R66 ;  /* 0x00acf04201007387 */ /* 0x000fe80000100a00 */
[----:B0-----:R-:W2:Y:S01]  /*10c730*/  LDL.128 R80, [R1+0x6390] ;  /* 0x0063900001507983 */ /* 0x001ea20000100c00 */
[----:B------:R-:W-:-:S03]  /*10c740*/  DFMA R118, R158, -R210, R8 ;  /* 0x800000d29e76722b */ /* 0x000fc60000000008 */
[----:B------:R-:W3:Y:S01]  /*10c750*/  LDL.LU.64 R70, [R1+0xaf20] ;  /* 0x00af200001467983 */ /* 0x000ee20000300a00 */
[----:B----4-:R-:W-:Y:S02]  /*10c760*/  DFMA R12, -R212, R90, R240 ;  /* 0x0000005ad40c722b */ /* 0x010fe400000001f0 */
[----:B------:R-:W-:Y:S01]  /*10c770*/  DFMA R46, R160, -R126, R46 ;  /* 0x8000007ea02e722b */ /* 0x000fe2000000002e */
[----:B------:R-:W-:Y:S01]  /*10c780*/  STL.64 [R1+0xadf8], R160 ;  /* 0x00adf8a001007387 */ /* 0x000fe20000100a00 */
[----:B------:R-:W-:Y:S02]  /*10c790*/  DFMA R4, R220, -R4, R118 ;  /* 0x80000004dc04722b */ /* 0x000fe40000000076 */
[----:B------:R-:W-:Y:S01]  /*10c7a0*/  DFMA R74, R160, -R120, R74 ;  /* 0x80000078a04a722b */ /* 0x000fe2000000004a */
[----:B------:R0:W-:Y:S04]  /*10c7b0*/  STL.64 [R1+0xacb8], R90 ;  /* 0x00acb85a01007387 */ /* 0x0001e80000100a00 */
[----:B------:R-:W4:Y:S04]  /*10c7c0*/  LDL.LU.64 R60, [R1+0xaf40] ;  /* 0x00af4000013c7983 */ /* 0x000f280000300a00 */
[----:B------:R-:W4:Y:S04]  /*10c7d0*/  LDL.LU.64 R132, [R1+0xaf50] ;  /* 0x00af500001847983 */ /* 0x000f280000300a00 */
[----:B------:R-:W4:Y:S04]  /*10c7e0*/  LDL.LU.64 R56, [R1+0xaf70] ;  /* 0x00af700001387983 */ /* 0x000f280000300a00 */
[----:B------:R-:W-:Y:S04]  /*10c7f0*/  STL.64 [R1+0xada8], R40 ;  /* 0x00ada82801007387 */ /* 0x000fe80000100a00 */
[----:B------:R-:W4:Y:S04]  /*10c800*/  LDL.LU.64 R126, [R1+0xaf48] ;  /* 0x00af4800017e7983 */ /* 0x000f280000300a00 */
[----:B------:R-:W4:Y:S04]  /*10c810*/  LDL.LU.64 R48, [R1+0xaf68] ;  /* 0x00af680001307983 */ /* 0x000f280000300a00 */
[----:B------:R-:W4:Y:S04]  /*10c820*/  LDL.LU.64 R212, [R1+0xaf30] ;  /* 0x00af300001d47983 */ /* 0x000f280000300a00 */
[----:B--2---:R1:W-:Y:S01]  /*10c830*/  STL.128 [R1+0x9350], R80 ;  /* 0x0093505001007387 */ /* 0x0043e20000100c00 */
[----:B------:R-:W-:Y:S01]  /*10c840*/  MOV R220, R80 ;  /* 0x0000005000dc7202 */ /* 0x000fe20000000f00 */
[----:B------:R-:W-:Y:S01]  /*10c850*/  IMAD.MOV.U32 R221, RZ, RZ, R81 ;  /* 0x000000ffffdd7224 */ /* 0x000fe200078e0051 */
[----:B---3--:R-:W-:Y:S01]  /*10c860*/  DFMA R12, -R236, R114, R12 ;  /* 0x00000072ec0c722b */ /* 0x008fe2000000010c */
[----:B0-----:R-:W2:Y:S01]  /*10c870*/  LDL.128 R88, [R1+0x6380] ;  /* 0x0063800001587983 */ /* 0x001ea20000100c00 */
[----:B------:R-:W-:-:S03]  /*10c880*/  DFMA R4, R160, -R6, R4 ;  /* 0x80000006a004722b */ /* 0x000fc60000000004 */
[----:B------:R-:W3:Y:S04]  /*10c890*/  LDL.LU.64 R236, [R1+0xaf18] ;  /* 0x00af180001ec7983 */ /* 0x000ee80000300a00 */
[----:B-1----:R-:W4:Y:S01]  /*10c8a0*/  LDL.128 R80, [R1+0x65c0] ;  /* 0x0065c00001507983 */ /* 0x002f220000100c00 */
[----:B------:R-:W-:-:S08]  /*10c8b0*/  DFMA R12, -R182, R70, R12 ;  /* 0x00000046b60c722b */ /* 0x000fd0000000010c */
[----:B------:R-:W-:-:S08]  /*10c8c0*/  DFMA R12, -R180, R64, R12 ;  /* 0x00000040b40c722b */ /* 0x000fd0000000010c */
[----:B------:R-:W-:Y:S01]  /*10c8d0*/  DFMA R12, -R164, R66, R12 ;  /* 0x00000042a40c722b */ /* 0x000fe2000000010c */
[----:B------:R-:W2:Y:S04]  /*10c8e0*/  LDL.128 R64, [R1+0x65d0] ;  /* 0x0065d00001407983 */ /* 0x000ea80000100c00 */
[----:B----4-:R0:W-:Y:S01]  /*10c8f0*/  STL.128 [R1+0x9320], R80 ;  /* 0x0093205001007387 */ /* 0x0101e20000100c00 */
[----:B------:R-:W-:Y:S01]  /*10c900*/  IMAD.MOV.U32 R224, RZ, RZ, R80 ;  /* 0x000000ffffe07224 */ /* 0x000fe200078e0050 */
[----:B------:R-:W-:Y:S02]  /*10c910*/  MOV R225, R81 ;  /* 0x0000005100e17202 */ /* 0x000fe40000000f00 */
[----:B0-----:R-:W4:Y:S04]  /*10c920*/  LDL.128 R80, [R1+0x6840] ;  /* 0x0068400001507983 */ /* 0x001f280000100c00 */
[----:B--2---:R-:W-:Y:S01]  /*10c930*/  STL.128 [R1+0x93e0], R64 ;  /* 0x0093e04001007387 */ /* 0x004fe20000100c00 */
[----:B----4-:R-:W-:-:S02]  /*10c940*/  IMAD.MOV.U32 R160, RZ, RZ, R82 ;  /* 0x000000ffffa07224 */ /* 0x010fc400078e0052 */
[----:B------:R-:W-:-:S05]  /*10c950*/  IMAD.MOV.U32 R161, RZ, RZ, R83 ;  /* 0x000000ffffa17224 */ /* 0x000fca00078e0053 */
[----:B------:R0:W-:Y:S02]  /*10c960*/  STL.64 [R1+0xae00], R160 ;  /* 0x00ae00a001007387 */ /* 0x0001e40000100a00 */
[----:B0-----:R-:W-:Y:S01]  /*10c970*/  MOV R160, R64 ;  /* 0x0000004000a07202 */ /* 0x001fe20000000f00 */
[----:B------:R-:W-:Y:S02]  /*10c980*/  IMAD.MOV.U32 R161, RZ, RZ, R65 ;  /* 0x000000ffffa17224 */ /* 0x000fe400078e0041 */
[----:B------:R-:W2:Y:S01]  /*10c990*/  LDL.128 R64, [R1+0x6850] ;  /* 0x0068500001407983 */ /* 0x000ea20000100c00 */
[C---:B------:R-:W-:Y:S02]  /*10c9a0*/  DFMA R46, R40.reuse, -R214, R46 ;  /* 0x800000d6282e722b */ /* 0x040fe4000000002e */
[C---:B------:R-:W-:Y:S01]  /*10c9b0*/  DFMA R74, R40.reuse, -R122, R74 ;  /* 0x8000007a284a722b */ /* 0x040fe2000000004a */
[----:B------:R0:W-:Y:S01]  /*10c9c0*/  STL.128 [R1+0x93a0], R88 ;  /* 0x0093a05801007387 */ /* 0x0001e20000100c00 */
[----:B------:R-:W-:-:S03]  /*10c9d0*/  DFMA R4, R40, -R172, R4 ;  /* 0x800000ac2804722b */ /* 0x000fc60000000004 */
[----:B------:R-:W4:Y:S01]  /*10c9e0*/  LDL.LU.64 R214, [R1+0xaf28] ;  /* 0x00af280001d67983 */ /* 0x000f220000300a00 */
[----:B---3--:R-:W-:Y:S02]  /*10c9f0*/  DFMA R6, -R178, R72, R236 ;  /* 0x00000048b206722b */ /* 0x008fe400000001ec */
[----:B------:R-:W-:Y:S02]  /*10ca00*/  DFMA R46, R36, -R184, R46 ;  /* 0x800000b8242e722b */ /* 0x000fe4000000002e */
[----:B------:R-:W-:Y:S01]  /*10ca10*/  DFMA R12, -R128, R60, R12 ;  /* 0x0000003c800c722b */ /* 0x000fe2000000010c */
[----:B------:R-:W1:Y:S01]  /*10ca20*/  MUFU.RCP64H R119, R209 ;  /* 0x000000d100777308 */ /* 0x000e620000001800 */
[----:B------:R-:W-:Y:S01]  /*10ca30*/  MOV R118, 0x1 ;  /* 0x0000000100767802 */ /* 0x000fe20000000f00 */
[----:B------:R-:W-:Y:S04]  /*10ca40*/  STL.64 [R1+0xad50], R42 ;  /* 0x00ad502a01007387 */ /* 0x000fe80000100a00 */
[----:B0-----:R-:W3:Y:S01]  /*10ca50*/  LDL.128 R88, [R1+0x6950] ;  /* 0x0069500001587983 */ /* 0x001ee20000100c00 */
[----:B------:R-:W-:-:S02]  /*10ca60*/  DFMA R6, -R130, R86, R6 ;  /* 0x000000568206722b */ /* 0x000fc40000000106 */
[----:B------:R-:W-:Y:S01]  /*10ca70*/  DFMA R46, R42, -R168, R46 ;  /* 0x800000a82a2e722b */ /* 0x000fe2000000002e */
[----:B------:R-:W-:Y:S01]  /*10ca80*/  STL.64 [R1+0xacd0], R32 ;  /* 0x00acd02001007387 */ /* 0x000fe20000100a00 */
[----:B------:R-:W-:-:S03]  /*10ca90*/  DFMA R200, -R200, R32, R212 ;  /* 0x00000020c8c8722b */ /* 0x000fc600000001d4 */
[----:B------:R-:W-:Y:S04]  /*10caa0*/  STL.64 [R1+0xad58], R36 ;  /* 0x00ad582401007387 */ /* 0x000fe80000100a00 */
[----:B------:R-:W-:Y:S04]  /*10cab0*/  STL.64 [R1+0xad48], R38 ;  /* 0x00ad482601007387 */ /* 0x000fe80000100a00 */
[----:B------:R-:W-:Y:S04]  /*10cac0*/  STL.64 [R1+0xad20], R54 ;  /* 0x00ad203601007387 */ /* 0x000fe80000100a00 */
[----:B------:R-:W-:Y:S04]  /*10cad0*/  STL.64 [R1+0xad28], R126 ;  /* 0x00ad287e01007387 */ /* 0x000fe80000100a00 */
[----:B------:R0:W-:Y:S04]  /*10cae0*/  STL.64 [R1+0xacc0], R114 ;  /* 0x00acc07201007387 */ /* 0x0001e80000100a00 */
[----:B------:R-:W-:Y:S04]  /*10caf0*/  STL.64 [R1+0xad00], R60 ;  /* 0x00ad003c01007387 */ /* 0x000fe80000100a00 */
[----:B------:R-:W-:Y:S04]  /*10cb00*/  STL.64 [R1+0xacf8], R86 ;  /* 0x00acf85601007387 */ /* 0x000fe80000100a00 */
[----:B------:R-:W-:Y:S04]  /*10cb10*/  STL.128 [R1+0x9380], R80 ;  /* 0x0093805001007387 */ /* 0x000fe80000100c00 */
[----:B------:R-:W-:Y:S04]  /*10cb20*/  STL.64 [R1+0xad10], R132 ;  /* 0x00ad108401007387 */ /* 0x000fe80000100a00 */
[----:B------:R-:W-:Y:S04]  /*10cb30*/  STL.64 [R1+0xace8], R72 ;  /* 0x00ace84801007387 */ /* 0x000fe80000100a00 */
[----:B------:R-:W-:Y:S04]  /*10cb40*/  STL.64 [R1+0xad08], R78 ;  /* 0x00ad084e01007387 */ /* 0x000fe80000100a00 */
[----:B------:R-:W-:Y:S04]  /*10cb50*/  STL.64 [R1+0xad30], R140 ;  /* 0x00ad308c01007387 */ /* 0x000fe80000100a00 */
[----:B------:R-:W-:Y:S04]  /*10cb60*/  STL.128 [R1+0x96c0], R228 ;  /* 0x0096c0e401007387 */ /* 0x000fe80000100c00 */
[----:B------:R-:W-:Y:S04]  /*10cb70*/  STL.64 [R1+0xad78], R48 ;  /* 0x00ad783001007387 */ /* 0x000fe80000100a00 */
[----:B------:R-:W-:Y:S04]  /*10cb80*/  STL.64 [R1+0xae28], R52 ;  /* 0x00ae283401007387 */ /* 0x000fe80000100a00 */
[----:B------:R-:W3:Y:S04]  /*10cb90*/  LDL.128 R120, [R1+0x6960] ;  /* 0x0069600001787983 */ /* 0x000ee80000100c00 */
[----:B--2---:R2:W-:Y:S01]  /*10cba0*/  STL.128 [R1+0x93d0], R64 ;  /* 0x0093d04001007387 */ /* 0x0045e20000100c00 */
[----:B------:R-:W-:Y:S01]  /*10cbb0*/  IMAD.MOV.U32 R40, RZ, RZ, R66 ;  /* 0x000000ffff287224 */ /* 0x000fe200078e0042 */
[----:B------:R-:W-:Y:S01]  /*10cbc0*/  MOV R41, R67 ;  /* 0x0000004300297202 */ /* 0x000fe20000000f00 */
[----:B------:R-:W-:Y:S01]  /*10cbd0*/  DFMA R74, R36, -R192, R74 ;  /* 0x800000c0244a722b */ /* 0x000fe2000000004a */
[----:B0-----:R-:W2:Y:S01]  /*10cbe0*/  LDL.128 R112, [R1+0x6490] ;  /* 0x0064900001707983 */ /* 0x001ea20000100c00 */
[----:B------:R-:W-:-:S02]  /*10cbf0*/  DFMA R6, -R124, R78, R6 ;  /* 0x0000004e7c06722b */ /* 0x000fc40000000106 */
[----:B------:R-:W-:Y:S01]  /*10cc00*/  DFMA R12, -R106, R132, R12 ;  /* 0x000000846a0c722b */ /* 0x000fe2000000010c */
[----:B------:R-:W2:Y:S01]  /*10cc10*/  LDL.128 R128, [R1+0x66d0] ;  /* 0x0066d00001807983 */ /* 0x000ea20000100c00 */
[----:B------:R-:W-:Y:S02]  /*10cc20*/  DFMA R164, R38, -R170, R46 ;  /* 0x800000aa26a4722b */ /* 0x000fe4000000002e */
[----:B------:R-:W-:Y:S02]  /*10cc30*/  DFMA R4, R36, -R174, R4 ;  /* 0x800000ae2404722b */ /* 0x000fe40000000004 */
[----:B----4-:R-:W-:Y:S01]  /*10cc40*/  DFMA R8, -R186, R32, R214 ;  /* 0x00000020ba08722b */ /* 0x010fe200000001d6 */
[----:B---3--:R0:W-:Y:S04]  /*10cc50*/  STL.128 [R1+0x9430], R88 ;  /* 0x0094305801007387 */ /* 0x0081e80000100c00 */
[----:B--2---:R-:W2:Y:S01]  /*10cc60*/  LDL.128 R64, [R1+0x65e0] ;  /* 0x0065e00001407983 */ /* 0x004ea20000100c00 */
[----:B------:R-:W-:-:S02]  /*10cc70*/  DFMA R46, R42, -R194, R74 ;  /* 0x800000c22a2e722b */ /* 0x000fc4000000004a */
[----:B------:R-:W-:Y:S01]  /*10cc80*/  DFMA R6, -R104, R116, R6 ;  /* 0x000000746806722b */ /* 0x000fe20000000106 */
[----:B------:R3:W-:Y:S01]  /*10cc90*/  STL.64 [R1+0xadb0], R40 ;  /* 0x00adb02801007387 */ /* 0x0007e20000100a00 */
[----:B------:R-:W-:Y:S02]  /*10cca0*/  DFMA R74, -R102, R56, R12 ;  /* 0x00000038664a722b */ /* 0x000fe4000000010c */
[----:B-1----:R-:W-:Y:S01]  /*10ccb0*/  DFMA R12, -R208, R118, 1 ;  /* 0x3ff00000d00c742b */ /* 0x002fe20000000176 */
[----:B------:R-:W-:Y:S03]  /*10ccc0*/  STL.64 [R1+0xacc8], R200 ;  /* 0x00acc8c801007387 */ /* 0x000fe60000100a00 */
[----:B------:R-:W-:Y:S01]  /*10ccd0*/  DFMA R6, -R100, R70, R6 ;  /* 0x000000466406722b */ /* 0x000fe20000000106 */
[----:B0-----:R-:W4:Y:S01]  /*10cce0*/  LDL.128 R88, [R1+0x6970] ;  /* 0x0069700001587983 */ /* 0x001f220000100c00 */
[----:B------:R-:W-:-:S02]  /*10ccf0*/  DFMA R74, -R98, R54, R74 ;  /* 0x00000036624a722b */ /* 0x000fc4000000014a */
[----:B------:R-:W-:Y:S01]  /*10cd00*/  DFMA R46, R38, -R188, R46 ;  /* 0x800000bc262e722b */ /* 0x000fe2000000002e */
[----:B------:R-:W4:Y:S01]  /*10cd10*/  LDL.128 R80, [R1+0x63a0] ;  /* 0x0063a00001507983 */ /* 0x000f220000100c00 */
[----:B------:R-:W-:Y:S02]  /*10cd20*/  DFMA R4, R42, -R196, R4 ;  /* 0x800000c42a04722b */ /* 0x000fe40000000004 */
[----:B------:R-:W-:Y:S01]  /*10cd30*/  DFMA R12, R12, R12, R12 ;  /* 0x0000000c0c0c722b */ /* 0x000fe2000000000c */
[----:B------:R-:W-:Y:S01]  /*10cd40*/  STL.64 [R1+0xacd8], R8 ;  /* 0x00acd80801007387 */ /* 0x000fe20000100a00 */
[----:B------:R-:W-:Y:S02]  /*10cd50*/  DFMA R6, -R96, R126, R6 ;  /* 0x0000007e6006722b */ /* 0x000fe40000000106 */
[----:B------:R-:W-:Y:S01]  /*10cd60*/  DFMA R74, -R84, R140, R74 ;  /* 0x0000008c544a722b */ /* 0x000fe2000000014a */
[----:B------:R-:W-:Y:S01]  /*10cd70*/  STL.64 [R1+0xad38], R164 ;  /* 0x00ad38a401007387 */ /* 0x000fe20000100a00 */
[----:B------:R-:W-:-:S02]  /*10cd80*/  DFMA R172, R164, -R190, R46 ;  /* 0x800000bea4ac722b */ /* 0x000fc4000000002e */
[----:B------:R-:W-:Y:S01]  /*10cd90*/  DFMA R46, R38, -R198, R4 ;  /* 0x800000c6262e722b */ /* 0x000fe20000000004 */
[----:B------:R-:W4:Y:S01]  /*10cda0*/  LDL.128 R228, [R1+0x6930] ;  /* 0x0069300001e47983 */ /* 0x000f220000100c00 */
[----:B------:R-:W-:Y:S02]  /*10cdb0*/  DFMA R12, R118, R12, R118 ;  /* 0x0000000c760c722b */ /* 0x000fe40000000076 */
[----:B------:R-:W-:Y:S01]  /*10cdc0*/  DFMA R4, -R76, R56, R6 ;  /* 0x000000384c04722b */ /* 0x000fe20000000106 */
[----:B------:R-:W4:Y:S01]  /*10cdd0*/  LDL.128 R104, [R1+0x64a0] ;  /* 0x0064a00001687983 */ /* 0x000f220000100c00 */
[----:B------:R-:W-:-:S03]  /*10cde0*/  DFMA R118, -R68, R48, R74 ;  /* 0x000000304476722b */ /* 0x000fc6000000014a */
[----:B------:R-:W4:Y:S03]  /*10cdf0*/  LDL.64 R48, [R1+0x7b58] ;  /* 0x007b580001307983 */ /* 0x000f260000100a00 */
[----:B------:R-:W-:Y:S01]  /*10ce00*/  DFMA R74, -R58, R138, R4 ;  /* 0x0000008a3a4a722b */ /* 0x000fe20000000104 */
[----:B------:R-:W4:Y:S01]  /*10ce10*/  LDL.128 R184, [R1+0x6940] ;  /* 0x0069400001b87983 */ /* 0x000f220000100c00 */
[----:B------:R-:W-:-:S03]  /*10ce20*/  DFMA R4, -R34, R50, R118 ;  /* 0x000000322204722b */ /* 0x000fc60000000176 */
[----:B------:R-:W4:Y:S04]  /*10ce30*/  LDL.128 R32, [R1+0x64b0] ;  /* 0x0064b00001207983 */ /* 0x000f280000100c00 */
[----:B------:R-:W4:Y:S04]  /*10ce40*/  LDL.128 R212, [R1+0x66c0] ;  /* 0x0066c00001d47983 */ /* 0x000f280000100c00 */
[----:B--2---:R0:W-:Y:S01]  /*10ce50*/  STL.128 [R1+0x9400], R64 ;  /* 0x0094004001007387 */ /* 0x0041e20000100c00 */
[----:B---3--:R-:W-:Y:S02]  /*10ce60*/  IMAD.MOV.U32 R40, RZ, RZ, R64 ;  /* 0x000000ffff287224 */ /* 0x008fe400078e0040 */
[----:B------:R-:W-:-:S05]  /*10ce70*/  IMAD.MOV.U32 R41, RZ, RZ, R65 ;  /* 0x000000ffff297224 */ /* 0x000fca00078e0041 */
[----:B------:R1:W-:Y:S04]  /*10ce80*/  STL.64 [R1+0xadb8], R40 ;  /* 0x00adb82801007387 */ /* 0x0003e80000100a00 */
[----:B0-----:R-:W2:Y:S04]  /*10ce90*/  LDL.128 R64, [R1+0x6860] ;  /* 0x0068600001407983 */ /* 0x001ea80000100c00 */
[----:B-1----:R-:W3:Y:S04]  /*10cea0*/  LDL.128 R40, [R1+0x65f0] ;  /* 0x0065f00001287983 */ /* 0x002ee80000100c00 */
[----:B----4-:R0:W-:Y:S01]  /*10ceb0*/  STL.128 [R1+0x9510], R88 ;  /* 0x0095105801007387 */ /* 0x0101e20000100c00 */
[----:B------:R-:W-:-:S03]  /*10cec0*/  IMAD.MOV.U32 R54, RZ, RZ, R32 ;  /* 0x000000ffff367224 */ /* 0x000fc600078e0020 */
[----:B------:R1:W-:Y:S01]  /*10ced0*/  STL.128 [R1+0x95d0], R32 ;  /* 0x0095d02001007387 */ /* 0x0003e20000100c00 */
[----:B------:R-:W-:Y:S01]  /*10cee0*/  IMAD.MOV.U32 R55, RZ, RZ, R33 ;  /* 0x000000ffff377224 */ /* 0x000fe200078e0021 */
[----:B0-----:R-:W-:Y:S01]  /*10cef0*/  MOV R90, R34 ;  /* 0x00000022005a7202 */ /* 0x001fe20000000f00 */
[----:B------:R-:W-:Y:S02]  /*10cf00*/  IMAD.MOV.U32 R91, RZ, RZ, R35 ;  /* 0x000000ffff5b7224 */ /* 0x000fe400078e0023 */
[----:B-1----:R-:W4:Y:S01]  /*10cf10*/  LDL.128 R32, [R1+0x6880] ;  /* 0x0068800001207983 */ /* 0x002f220000100c00 */
[----:B--2---:R-:W-:Y:S02]  /*10cf20*/  IMAD.MOV.U32 R36, RZ, RZ, R66 ;  /* 0x000000ffff247224 */ /* 0x004fe400078e0042 */
[----:B------:R-:W-:-:S05]  /*10cf30*/  IMAD.MOV.U32 R37, RZ, RZ, R67 ;  /* 0x000000ffff257224 */ /* 0x000fca00078e0043 */
[----:B------:R3:W-:Y:S04]  /*10cf40*/  STL.64 [R1+0xad60], R36 ;  /* 0x00ad602401007387 */ /* 0x0007e80000100a00 */
[----:B------:R0:W-:Y:S01]  /*10cf50*/  STL.128 [R1+0x9460], R64 ;  /* 0x0094604001007387 */ /* 0x0001e20000100c00 */
[----:B---3--:R-:W-:Y:S01]  /*10cf60*/  MOV R36, R40 ;  /* 0x0000002800247202 */ /* 0x008fe20000000f00 */
[----:B------:R-:W-:-:S05]  /*10cf70*/  IMAD.MOV.U32 R37, RZ, RZ, R41 ;  /* 0x000000ffff257224 */ /* 0x000fca00078e0029 */
[----:B------:R1:W-:Y:S04]  /*10cf80*/  STL.64 [R1+0xad68], R36 ;  /* 0x00ad682401007387 */ /* 0x0003e80000100a00 */
[----:B0-----:R-:W2:Y:S04]  /*10cf90*/  LDL.128 R64, [R1+0x66e0] ;  /* 0x0066e00001407983 */ /* 0x001ea80000100c00 */
[----:B-1----:R-:W3:Y:S04]  /*10cfa0*/  LDL.128 R36, [R1+0x6870] ;  /* 0x0068700001247983 */ /* 0x002ee80000100c00 */
[----:B------:R-:W-:Y:S01]  /*10cfb0*/  STL.128 [R1+0x94a0], R40 ;  /* 0x0094a02801007387 */ /* 0x000fe20000100c00 */
[----:B----4-:R-:W-:Y:S01]  /*10cfc0*/  IMAD.MOV.U32 R60, RZ, RZ, R32 ;  /* 0x000000ffff3c7224 */ /* 0x010fe200078e0020 */
[----:B------:R-:W-:-:S02]  /*10cfd0*/  MOV R61, R33 ;  /* 0x00000021003d7202 */ /* 0x000fc40000000f00 */
[----:B------:R0:W-:Y:S01]  /*10cfe0*/  STL.128 [R1+0x9520], R32 ;  /* 0x0095202001007387 */ /* 0x0001e20000100c00 */
[----:B------:R-:W-:Y:S02]  /*10cff0*/  IMAD.MOV.U32 R8, RZ, RZ, R34 ;  /* 0x000000ffff087224 */ /* 0x000fe400078e0022 */
[----:B------:R-:W-:Y:S02]  /*10d000*/  IMAD.MOV.U32 R9, RZ, RZ, R35 ;  /* 0x000000ffff097224 */ /* 0x000fe400078e0023 */
[----:B0-----:R-:W4:Y:S04]  /*10d010*/  LDL.128 R32, [R1+0x6990] ;  /* 0x0069900001207983 */ /* 0x001f280000100c00 */
[----:B---3--:R2:W-:Y:S01]  /*10d020*/  STL.128 [R1+0x9450], R36 ;  /* 0x0094502401007387 */ /* 0x0085e20000100c00 */
[----:B------:R-:W-:-:S02]  /*10d030*/  IMAD.MOV.U32 R126, RZ, RZ, R38 ;  /* 0x000000ffff7e7224 */ /* 0x000fc400078e0026 */
[----:B------:R-:W-:Y:S01]  /*10d040*/  IMAD.MOV.U32 R127, RZ, RZ, R39 ;  /* 0x000000ffff7f7224 */ /* 0x000fe200078e0027 */
[----:B------:R-:W-:Y:S01]  /*10d050*/  MOV R43, R37 ;  /* 0x00000025002b7202 */ /* 0x000fe20000000f00 */
[----:B------:R-:W-:Y:S01]  /*10d060*/  IMAD.MOV.U32 R42, RZ, RZ, R36 ;  /* 0x000000ffff2a7224 */ /* 0x000fe200078e0024 */
[----:B--2---:R-:W-:Y:S01]  /*10d070*/  MOV R38, R64 ;  /* 0x0000004000267202 */ /* 0x004fe20000000f00 */
[----:B------:R-:W-:-:S05]  /*10d080*/  IMAD.MOV.U32 R39, RZ, RZ, R65 ;  /* 0x000000ffff277224 */ /* 0x000fca00078e0041 */
[----:B------:R0:W-:Y:S04]  /*10d090*/  STL.64 [R1+0xad98], R38 ;  /* 0x00ad982601007387 */ /* 0x0001e80000100a00 */
[----:B0-----:R-:W2:Y:S01]  /*10d0a0*/  LDL.128 R36, [R1+0x63d0] ;  /* 0x0063d00001247983 */ /* 0x001ea20000100c00 */
[----:B------:R-:W-:Y:S01]  /*10d0b0*/  IMAD.MOV.U32 R86, RZ, RZ, R66 ;  /* 0x000000ffff567224 */ /* 0x000fe200078e0042 */
[----:B------:R-:W-:Y:S01]  /*10d0c0*/  MOV R87, R67 ;  /* 0x0000004300577202 */ /* 0x000fe20000000f00 */
[----:B----4-:R-:W-:Y:S01]  /*10d0d0*/  IMAD.MOV.U32 R200, RZ, RZ, R34 ;  /* 0x000000ffffc87224 */ /* 0x010fe200078e0022 */
[----:B------:R0:W-:Y:S01]  /*10d0e0*/  STL.128 [R1+0x9650], R112 ;  /* 0x0096507001007387 */ /* 0x0001e20000100c00 */
[----:B------:R-:W-:-:S03]  /*10d0f0*/  MOV R201, R35 ;  /* 0x0000002300c97202 */ /* 0x000fc60000000f00 */
[----:B------:R1:W-:Y:S04]  /*10d100*/  STL.128 [R1+0x9570], R64 ;  /* 0x0095704001007387 */ /* 0x0003e80000100c00 */
[----:B------:R3:W-:Y:S04]  /*10d110*/  STL.128 [R1+0x9580], R32 ;  /* 0x0095802001007387 */ /* 0x0007e80000100c00 */
[----:B0-----:R-:W4:Y:S01]  /*10d120*/  LDL.128 R112, [R1+0x63b0] ;  /* 0x0063b00001707983 */ /* 0x001f220000100c00 */
[----:B-1----:R-:W-:Y:S01]  /*10d130*/  MOV R66, R32 ;  /* 0x0000002000427202 */ /* 0x002fe20000000f00 */
[----:B------:R-:W-:-:S02]  /*10d140*/  IMAD.MOV.U32 R67, RZ, RZ, R33 ;  /* 0x000000ffff437224 */ /* 0x000fc400078e0021 */
[----:B---3--:R-:W3:Y:S01]  /*10d150*/  LDL.128 R32, [R1+0x63e0] ;  /* 0x0063e00001207983 */ /* 0x008ee20000100c00 */
[----:B--2---:R-:W-:Y:S01]  /*10d160*/  IMAD.MOV.U32 R164, RZ, RZ, R36 ;  /* 0x000000ffffa47224 */ /* 0x004fe200078e0024 */
[----:B------:R-:W-:Y:S02]  /*10d170*/  MOV R165, R37 ;  /* 0x0000002500a57202 */ /* 0x000fe40000000f00 */
[----:B------:R0:W-:Y:S01]  /*10d180*/  STL.128 [R1+0x9540], R36 ;  /* 0x0095402401007387 */ /* 0x0001e20000100c00 */
[----:B------:R-:W-:Y:S02]  /*10d190*/  IMAD.MOV.U32 R132, RZ, RZ, R38 ;  /* 0x000000ffff847224 */ /* 0x000fe400078e0026 */
[----:B------:R-:W-:Y:S02]  /*10d1a0*/  IMAD.MOV.U32 R133, RZ, RZ, R39 ;  /* 0x000000ffff857224 */ /* 0x000fe400078e0027 */
[----:B0-----:R-:W2:Y:S04]  /*10d1b0*/  LDL.128 R36, [R1+0x6600] ;  /* 0x0066000001247983 */ /* 0x001ea80000100c00 */
[----:B----4-:R0:W-:Y:S04]  /*10d1c0*/  STL.128 [R1+0x9470], R112 ;  /* 0x0094707001007387 */ /* 0x0101e80000100c00 */
[----:B------:R1:W-:Y:S01]  /*10d1d0*/  STL.128 [R1+0x9420], R80 ;  /* 0x0094205001007387 */ /* 0x0003e20000100c00 */
[----:B---3--:R-:W-:-:S02]  /*10d1e0*/  IMAD.MOV.U32 R72, RZ, RZ, R32 ;  /* 0x000000ffff487224 */ /* 0x008fc400078e0020 */
[----:B------:R-:W-:Y:S01]  /*10d1f0*/  IMAD.MOV.U32 R73, RZ, RZ, R33 ;  /* 0x000000ffff497224 */ /* 0x000fe200078e0021 */
[----:B------:R3:W-:Y:S01]  /*10d200*/  STL.128 [R1+0x95b0], R32 ;  /* 0x0095b02001007387 */ /* 0x0007e20000100c00 */
[----:B0-----:R-:W-:Y:S01]  /*10d210*/  MOV R114, R34 ;  /* 0x0000002200727202 */ /* 0x001fe20000000f00 */
[----:B------:R-:W-:Y:S02]  /*10d220*/  IMAD.MOV.U32 R115, RZ, RZ, R35 ;  /* 0x000000ffff737224 */ /* 0x000fe400078e0023 */
[----:B-1----:R-:W4:Y:S04]  /*10d230*/  LDL.128 R80, [R1+0x63c0] ;  /* 0x0063c00001507983 */ /* 0x002f280000100c00 */
[----:B---3--:R-:W3:Y:S01]  /*10d240*/  LDL.128 R32, [R1+0x6610] ;  /* 0x0066100001207983 */ /* 0x008ee20000100c00 */
[----:B--2---:R-:W-:Y:S01]  /*10d250*/  MOV R140, R36 ;  /* 0x00000024008c7202 */ /* 0x004fe20000000f00 */
[----:B------:R-:W-:-:S02]  /*10d260*/  IMAD.MOV.U32 R141, RZ, RZ, R37 ;  /* 0x000000ffff8d7224 */ /* 0x000fc400078e0025 */
[----:B------:R0:W-:Y:S01]  /*10d270*/  STL.128 [R1+0x94f0], R36 ;  /* 0x0094f02401007387 */ /* 0x0001e20000100c00 */
[----:B------:R-:W-:Y:S01]  /*10d280*/  IMAD.MOV.U32 R78, RZ, RZ, R38 ;  /* 0x000000ffff4e7224 */ /* 0x000fe200078e0026 */
[----:B------:R-:W-:Y:S02]  /*10d290*/  MOV R79, R39 ;  /* 0x00000027004f7202 */ /* 0x000fe40000000f00 */
[----:B0-----:R-:W2:Y:S04]  /*10d2a0*/  LDL.128 R36, [R1+0x66f0] ;  /* 0x0066f00001247983 */ /* 0x001ea80000100c00 */
[----:B----4-:R-:W-:Y:S01]  /*10d2b0*/  STL.128 [R1+0x9500], R80 ;  /* 0x0095005001007387 */ /* 0x010fe20000100c00 */
[----:B---3--:R-:W-:Y:S01]  /*10d2c0*/  IMAD.MOV.U32 R64, RZ, RZ, R32 ;  /* 0x000000ffff407224 */ /* 0x008fe200078e0020 */
[----:B------:R-:W-:-:S02]  /*10d2d0*/  MOV R65, R33 ;  /* 0x0000002100417202 */ /* 0x000fc40000000f00 */
[----:B------:R2:W-:Y:S02]  /*10d2e0*/  STL.128 [R1+0x9560], R32 ;  /* 0x0095602001007387 */ /* 0x0005e40000100c00 */
[----:B--2---:R-:W-:Y:S01]  /*10d2f0*/  MOV R32, R36 ;  /* 0x0000002400207202 */ /* 0x004fe20000000f00 */
[----:B------:R-:W-:Y:S01]  /*10d300*/  IMAD.MOV.U32 R33, RZ, RZ, R37 ;  /* 0x000000ffff217224 */ /* 0x000fe200078e0025 */
[----:B------:R0:W-:Y:S01]  /*10d310*/  STL.128 [R1+0x95e0], R36 ;  /* 0x0095e02401007387 */ /* 0x0001e20000100c00 */
[----:B------:R-:W-:Y:S01]  /*10d320*/  IMAD.MOV.U32 R82, RZ, RZ, R38 ;  /* 0x000000ffff527224 */ /* 0x000fe200078e0026 */
[----:B------:R-:W-:Y:S02]  /*10d330*/  MOV R83, R39 ;  /* 0x0000002700537202 */ /* 0x000fe40000000f00 */
[----:B0-----:R-:W2:Y:S01]  /*10d340*/  LDL.128 R36, [R1+0x6890] ;  /* 0x0068900001247983 */ /* 0x001ea20000100c00 */
[----:B------:R-:W-:Y:S01]  /*10d350*/  DFMA R118, -R26, R52, R74 ;  /* 0x000000341a76722b */ /* 0x000fe2000000014a */
[----:B--2---:R-:W-:-:S02]  /*10d360*/  IMAD.MOV.U32 R112, RZ, RZ, R36 ;  /* 0x000000ffff707224 */ /* 0x004fc400078e0024 */
[----:B------:R0:W-:Y:S01]  /*10d370*/  STL.128 [R1+0x95f0], R36 ;  /* 0x0095f02401007387 */ /* 0x0001e20000100c00 */
[----:B------:R-:W-:Y:S01]  /*10d380*/  IMAD.MOV.U32 R113, RZ, RZ, R37 ;  /* 0x000000ffff717224 */ /* 0x000fe200078e0025 */
[----:B------:R-:W-:Y:S01]  /*10d390*/  MOV R26, R38 ;  /* 0x00000026001a7202 */ /* 0x000fe20000000f00 */
[----:B------:R-:W-:Y:S02]  /*10d3a0*/  IMAD.MOV.U32 R27, RZ, RZ, R39 ;  /* 0x000000ffff1b7224 */ /* 0x000fe400078e0027 */
[----:B0-----:R-:W2:Y:S02]  /*10d3b0*/  LDL.128 R36, [R1+0x69a0] ;  /* 0x0069a00001247983 */ /* 0x001ea40000100c00 */
[----:B--2---:R-:W-:Y:S01]  /*10d3c0*/  IMAD.MOV.U32 R80, RZ, RZ, R36 ;  /* 0x000000ffff507224 */ /* 0x004fe200078e0024 */
[----:B------:R-:W-:Y:S01]  /*10d3d0*/  MOV R81, R37 ;  /* 0x0000002500517202 */ /* 0x000fe20000000f00 */
[----:B------:R0:W-:Y:S01]  /*10d3e0*/  STL.128 [R1+0x9660], R36 ;  /* 0x0096602401007387 */ /* 0x0001e20000100c00 */
[----:B------:R-:W-:-:S02]  /*10d3f0*/  IMAD.MOV.U32 R76, RZ, RZ, R38 ;  /* 0x000000ffff4c7224 */ /* 0x000fc400078e0026 */
[----:B------:R-:W-:Y:S02]  /*10d400*/  IMAD.MOV.U32 R77, RZ, RZ, R39 ;  /* 0x000000ffff4d7224 */ /* 0x000fe400078e0027 */
[----:B0-----:R-:W2:Y:S04]  /*10d410*/  LDL.128 R36, [R1+0x62e0] ;  /* 0x0062e00001247983 */ /* 0x001ea80000100c00 */
[----:B------:R0:W-:Y:S01]  /*10d420*/  STL.128 [R1+0x9410], R228 ;  /* 0x009410e401007387 */ /* 0x0001e20000100c00 */
[----:B--2---:R-:W-:Y:S01]  /*10d430*/  MOV R134, R36 ;  /* 0x0000002400867202 */ /* 0x004fe20000000f00 */
[----:B------:R-:W-:Y:S02]  /*10d440*/  IMAD.MOV.U32 R135, RZ, RZ, R37 ;  /* 0x000000ffff877224 */ /* 0x000fe400078e0025 */
[----:B------:R1:W-:Y:S01]  /*10d450*/  STL.128 [R1+0x9690], R36 ;  /* 0x0096902401007387 */ /* 0x0003e20000100c00 */
[----:B0-----:R-:W-:Y:S01]  /*10d460*/  IMAD.MOV.U32 R230, RZ, RZ, R38 ;  /* 0x000000ffffe67224 */ /* 0x001fe200078e0026 */
[----:B------:R-:W-:-:S02]  /*10d470*/  MOV R231, R39 ;  /* 0x0000002700e77202 */ /* 0x000fc40000000f00 */
[----:B-1----:R-:W2:Y:S02]  /*10d480*/  LDL.128 R36, [R1+0x63f0] ;  /* 0x0063f00001247983 */ /* 0x002ea40000100c00 */
[----:B--2---:R-:W-:Y:S02]  /*10d490*/  IMAD.MOV.U32 R110, RZ, RZ, R36 ;  /* 0x000000ffff6e7224 */ /* 0x004fe400078e0024 */
        /* <DEDUP_REMOVED lines=10> */
[----:B0-----:R-:W2:Y:S01]  /*10d540*/  LDL.128 R36, [R1+0x64c0] ;  /* 0x0064c00001247983 */ /* 0x001ea20000100c00 */
[----:B------:R-:W-:Y:S02]  /*10d550*/  IMAD.MOV.U32 R142, RZ, RZ, R34 ;  /* 0x000000ffff8e7224 */ /* 0x000fe400078e0022 */
[----:B------:R-:W-:Y:S01]  /*10d560*/  IMAD.MOV.U32 R143, RZ, RZ, R35 ;  /* 0x000000ffff8f7224 */ /* 0x000fe200078e0023 */
[----:B--2---:R-:W-:Y:S01]  /*10d570*/  MOV R34, R36 ;  /* 0x0000002400227202 */ /* 0x004fe20000000f00 */
[----:B------:R-:W-:Y:S01]  /*10d580*/  IMAD.MOV.U32 R35, RZ, RZ, R37 ;  /* 0x000000ffff237224 */ /* 0x000fe200078e0025 */
[----:B------:R0:W-:Y:S01]  /*10d590*/  STL.128 [R1+0x96b0], R36 ;  /* 0x0096b02401007387 */ /* 0x0001e20000100c00 */
[----:B------:R-:W-:Y:S01]  /*10d5a0*/  IMAD.MOV.U32 R124, RZ, RZ, R38 ;  /* 0x000000ffff7c7224 */ /* 0x000fe200078e0026 */
[----:B------:R-:W-:-:S02]  /*10d5b0*/  MOV R125, R39 ;  /* 0x00000027007d7202 */ /* 0x000fc40000000f00 */
[----:B0-----:R-:W2:Y:S02]  /*10d5c0*/  LDL.128 R36, [R1+0x6700] ;  /* 0x0067000001247983 */ /* 0x001ea40000100c00 */
[----:B--2---:R-:W-:Y:S02]  /*10d5d0*/  IMAD.MOV.U32 R176, RZ, RZ, R36 ;  /* 0x000000ffffb07224 */ /* 0x004fe400078e0024 */
[----:B------:R0:W-:Y:S01]  /*10d5e0*/  STL.128 [R1+0x96d0], R36 ;  /* 0x0096d02401007387 */ /* 0x0001e20000100c00 */
[----:B------:R-:W-:Y:S01]  /*10d5f0*/  IMAD.MOV.U32 R177, RZ, RZ, R37 ;  /* 0x000000ffffb17224 */ /* 0x000fe200078e0025 */
[----:B------:R-:W-:Y:S01]  /*10d600*/  MOV R228, R38 ;  /* 0x0000002600e47202 */ /* 0x000fe20000000f00 */
[----:B------:R-:W-:Y:S02]  /*10d610*/  IMAD.MOV.U32 R229, RZ, RZ, R39 ;  /* 0x000000ffffe57224 */ /* 0x000fe400078e0027 */
[----:B0-----:R-:W2:Y:S04]  /*10d620*/  LDL.128 R36, [R1+0x68a0] ;  /* 0x0068a00001247983 */ /* 0x001ea80000100c00 */
[----:B------:R2:W-:Y:S04]  /*10d630*/  STL.128 [R1+0x95c0], R128 ;  /* 0x0095c08001007387 */ /* 0x0005e80000100c00 */
[----:B------:R0:W-:Y:S01]  /*10d640*/  STL.128 [R1+0x9610], R104 ;  /* 0x0096106801007387 */ /* 0x0001e20000100c00 */
[----:B--2---:R-:W-:Y:S01]  /*10d650*/  IMAD.MOV.U32 R128, RZ, RZ, R36 ;  /* 0x000000ffff807224 */ /* 0x004fe200078e0024 */
[----:B------:R-:W-:-:S02]  /*10d660*/  MOV R129, R37 ;  /* 0x0000002500817202 */ /* 0x000fc40000000f00 */
[----:B------:R1:W-:Y:S01]  /*10d670*/  STL.128 [R1+0x9700], R36 ;  /* 0x0097002401007387 */ /* 0x0003e20000100c00 */
[----:B0-----:R-:W-:Y:S02]  /*10d680*/  IMAD.MOV.U32 R106, RZ, RZ, R38 ;  /* 0x000000ffff6a7224 */ /* 0x001fe400078e0026 */
[----:B------:R-:W-:Y:S02]  /*10d690*/  IMAD.MOV.U32 R107, RZ, RZ, R39 ;  /* 0x000000ffff6b7224 */ /* 0x000fe400078e0027 */
[----:B-1----:R-:W2:Y:S02]  /*10d6a0*/  LDL.128 R36, [R1+0x69b0] ;  /* 0x0069b00001247983 */ /* 0x002ea40000100c00 */
        /* <DEDUP_REMOVED lines=12> */
[----:B--2---:R0:W-:Y:S01]  /*10d770*/  STL.128 [R1+0x7780], R36 ;  /* 0x0077802401007387 */ /* 0x0041e20000100c00 */
        /* <DEDUP_REMOVED lines=8> */
[----:B0-----:R-:W2:Y:S01]  /*10d800*/  LDL.128 R36, [R1+0x6710] ;  /* 0x0067100001247983 */ /* 0x001ea20000100c00 */
[----:B------:R-:W-:Y:S01]  /*10d810*/  DFMA R4, R48, -R22, R4 ;  /* 0x800000163004722b */ /* 0x000fe20000000004 */
        /* <DEDUP_REMOVED lines=25> */
[----:B------:R0:W-:Y:S04]  /*10d9b0*/  STL.64 [R1+0xad80], R42 ;  /* 0x00ad802a01007387 */ /* 0x0001e80000100a00 */
[----:B------:R-:W-:Y:S04]  /*10d9c0*/  STL.128 [R1+0x9600], R212 ;  /* 0x009600d401007387 */ /* 0x000fe80000100c00 */
[----:B0-----:R-:W3:Y:S01]  /*10d9d0*/  LDL.128 R40, [R1+0x6980] ;  /* 0x0069800001287983 */ /* 0x001ee20000100c00 */
[----:B--2---:R-:W-:Y:S01]  /*10d9e0*/  MOV R182, R36 ;  /* 0x0000002400b67202 */ /* 0x004fe20000000f00 */
[----:B------:R-:W-:-:S02]  /*10d9f0*/  IMAD.MOV.U32 R183, RZ, RZ, R37 ;  /* 0x000000ffffb77224 */ /* 0x000fc400078e0025 */
[----:B------:R0:W-:Y:S01]  /*10da00*/  STL.128 [R1+0x9780], R36 ;  /* 0x0097802401007387 */ /* 0x0001e20000100c00 */
[----:B------:R-:W-:Y:S01]  /*10da10*/  IMAD.MOV.U32 R236, RZ, RZ, R38 ;  /* 0x000000ffffec7224 */ /* 0x000fe200078e0026 */
[----:B------:R-:W-:Y:S02]  /*10da20*/  MOV R237, R39 ;  /* 0x0000002700ed7202 */ /* 0x000fe40000000f00 */
[----:B0-----:R-:W2:Y:S04]  /*10da30*/  LDL.128 R36, [R1+0x68c0] ;  /* 0x0068c00001247983 */ /* 0x001ea80000100c00 */
[----:B------:R0:W-:Y:S04]  /*10da40*/  STL.64 [R1+0xae18], R54 ;  /* 0x00ae183601007387 */ /* 0x0001e80000100a00 */
[----:B0-----:R-:W4:Y:S01]  /*10da50*/  LDL.128 R52, [R1+0x41e0] ;  /* 0x0041e00001347983 */ /* 0x001f220000100c00 */
[----:B--2---:R-:W-:-:S03]  /*10da60*/  IMAD.MOV.U32 R240, RZ, RZ, R36 ;  /* 0x000000fffff07224 */ /* 0x004fc600078e0024 */
[----:B------:R0:W-:Y:S01]  /*10da70*/  STL.128 [R1+0x9790], R36 ;  /* 0x0097902401007387 */ /* 0x0001e20000100c00 */
[----:B------:R-:W-:Y:S01]  /*10da80*/  IMAD.MOV.U32 R241, RZ, RZ, R37 ;  /* 0x000000fffff17224 */ /* 0x000fe200078e0025 */
[----:B------:R-:W-:Y:S01]  /*10da90*/  MOV R212, R38 ;  /* 0x0000002600d47202 */ /* 0x000fe20000000f00 */
[----:B------:R-:W-:Y:S02]  /*10daa0*/  IMAD.MOV.U32 R213, RZ, RZ, R39 ;  /* 0x000000ffffd57224 */ /* 0x000fe400078e0027 */
[----:B0-----:R-:W2:Y:S04]  /*10dab0*/  LDL.128 R36, [R1+0x69d0] ;  /* 0x0069d00001247983 */ /* 0x001ea80000100c00 */
[----:B------:R0:W-:Y:S04]  /*10dac0*/  STL.64 [R1+0xad18], R70 ;  /* 0x00ad184601007387 */ /* 0x0001e80000100a00 */
[----:B---3--:R1:W-:Y:S01]  /*10dad0*/  STL.128 [R1+0x9530], R40 ;  /* 0x0095302801007387 */ /* 0x0083e20000100c00 */
[----:B0-----:R-:W-:Y:S01]  /*10dae0*/  MOV R70, R42 ;  /* 0x0000002a00467202 */ /* 0x001fe20000000f00 */
[----:B------:R-:W-:-:S02]  /*10daf0*/  IMAD.MOV.U32 R71, RZ, RZ, R43 ;  /* 0x000000ffff477224 */ /* 0x000fc400078e002b */
[----:B-1----:R-:W3:Y:S01]  /*10db00*/  LDL.64 R42, [R1+0x7718] ;  /* 0x00771800012a7983 */ /* 0x002ee20000100a00 */
[----:B----4-:R-:W-:Y:S02]  /*10db10*/  IMAD.MOV.U32 R174, RZ, RZ, R54 ;  /* 0x000000ffffae7224 */ /* 0x010fe400078e0036 */
[----:B------:R-:W-:Y:S01]  /*10db20*/  IMAD.MOV.U32 R175, RZ, RZ, R55 ;  /* 0x000000ffffaf7224 */ /* 0x000fe200078e0037 */
[----:B------:R0:W-:Y:S04]  /*10db30*/  STL.64 [R1+0x9a50], R52 ;  /* 0x009a503401007387 */ /* 0x0001e80000100a00 */
[----:B0-----:R-:W4:Y:S01]  /*10db40*/  LDL.128 R52, [R1+0x3bc0] ;  /* 0x003bc00001347983 */ /* 0x001f220000100c00 */
[----:B--2---:R-:W-:Y:S01]  /*10db50*/  IMAD.MOV.U32 R214, RZ, RZ, R36 ;  /* 0x000000ffffd67224 */ /* 0x004fe200078e0024 */
[----:B------:R-:W-:-:S02]  /*10db60*/  MOV R215, R37 ;  /* 0x0000002500d77202 */ /* 0x000fc40000000f00 */
[----:B------:R0:W-:Y:S01]  /*10db70*/  STL.128 [R1+0x97a0], R36 ;  /* 0x0097a02401007387 */ /* 0x0001e20000100c00 */
[----:B------:R-:W-:Y:S02]  /*10db80*/  IMAD.MOV.U32 R198, RZ, RZ, R38 ;  /* 0x000000ffffc67224 */ /* 0x000fe400078e0026 */
[----:B------:R-:W-:Y:S02]  /*10db90*/  IMAD.MOV.U32 R199, RZ, RZ, R39 ;  /* 0x000000ffffc77224 */ /* 0x000fe400078e0027 */
[----:B0-----:R-:W2:Y:S01]  /*10dba0*/  LDL.128 R36, [R1+0x3d90] ;  /* 0x003d900001247983 */ /* 0x001ea20000100c00 */
[----:B------:R-:W-:Y:S02]  /*10dbb0*/  DFMA R74, -R20, R14, R4 ;  /* 0x0000000e144a722b */ /* 0x000fe40000000104 */
[----:B------:R-:W-:Y:S01]  /*10dbc0*/  DFMA R118, -R232, R144, R118 ;  /* 0x00000090e876722b */ /* 0x000fe20000000176 */
[----:B------:R0:W-:Y:S04]  /*10dbd0*/  STL.128 [R1+0x9480], R120 ;  /* 0x0094807801007387 */ /* 0x0001e80000100c00 */
[----:B------:R-:W2:Y:S01]  /*10dbe0*/  LDL.LU.64 R20, [R1+0xaf10] ;  /* 0x00af100001147983 */ /* 0x000ea20000300a00 */
[----:B------:R-:W-:-:S03]  /*10dbf0*/  DFMA R74, -R234, R44, R74 ;  /* 0x0000002cea4a722b */ /* 0x000fc6000000014a */
[----:B------:R-:W2:Y:S04]  /*10dc00*/  LDL.LU.64 R232, [R1+0xaf08] ;  /* 0x00af080001e87983 */ /* 0x000ea80000300a00 */
[----:B------:R-:W2:Y:S01]  /*10dc10*/  LDL.LU.64 R234, [R1+0xaf00] ;  /* 0x00af000001ea7983 */ /* 0x000ea20000300a00 */
[----:B------:R-:W-:-:S03]  /*10dc20*/  DFMA R74, -R250, R148, R74 ;  /* 0x00000094fa4a722b */ /* 0x000fc6000000014a */
[----:B0-----:R-:W2:Y:S04]  /*10dc30*/  LDL.64 R120, [R1+0x9260] ;  /* 0x0092600001787983 */ /* 0x001ea80000100a00 */
[----:B------:R-:W2:Y:S01]  /*10dc40*/  LDL.LU.64 R250, [R1+0xaef8] ;  /* 0x00aef80001fa7983 */ /* 0x000ea20000300a00 */
[----:B------:R-:W-:Y:S02]  /*10dc50*/  DFMA R118, R48, -R238, R118 ;  /* 0x800000ee3076722b */ /* 0x000fe40000000076 */
[----:B---3--:R-:W-:Y:S01]  /*10dc60*/  DFMA R74, R42, -R242, R74 ;  /* 0x800000f22a4a722b */ /* 0x008fe2000000004a */
[----:B------:R0:W-:Y:S04]  /*10dc70*/  STL.64 [R1+0xada0], R86 ;  /* 0x00ada05601007387 */ /* 0x0001e80000100a00 */
[----:B------:R-:W3:Y:S04]  /*10dc80*/  LDL.64 R122, [R1+0x9868] ;  /* 0x00986800017a7983 */ /* 0x000ee80000100a00 */
[----:B------:R-:W3:Y:S04]  /*10dc90*/  LDL.LU.64 R238, [R1+0xaee8] ;  /* 0x00aee80001ee7983 */ /* 0x000ee80000300a00 */
[----:B0-----:R-:W3:Y:S04]  /*10dca0*/  LDL.64 R86, [R1+0x9268] ;  /* 0x0092680001567983 */ /* 0x001ee80000100a00 */
[----:B------:R-:W3:Y:S01]  /*10dcb0*/  LDL.LU.64 R242, [R1+0xaee0] ;  /* 0x00aee00001f27983 */ /* 0x000ee20000300a00 */
[----:B----4-:R-:W-:Y:S01]  /*10dcc0*/  MOV R194, R52 ;  /* 0x0000003400c27202 */ /* 0x010fe20000000f00 */
[----:B------:R-:W-:-:S02]  /*10dcd0*/  IMAD.MOV.U32 R195, RZ, RZ, R53 ;  /* 0x000000ffffc37224 */ /* 0x000fc400078e0035 */
[----:B------:R0:W-:Y:S04]  /*10dce0*/  STL.64 [R1+0xad40], R172 ;  /* 0x00ad40ac01007387 */ /* 0x0001e80000100a00 */
[----:B------:R1:W-:Y:S01]  /*10dcf0*/  STL.64 [R1+0x7748], R54 ;  /* 0x0077483601007387 */ /* 0x0003e20000100a00 */
[----:B0-----:R-:W-:Y:S02]  /*10dd00*/  IMAD.MOV.U32 R172, RZ, RZ, R40 ;  /* 0x000000ffffac7224 */ /* 0x001fe400078e0028 */
[----:B------:R-:W-:Y:S02]  /*10dd10*/  IMAD.MOV.U32 R173, RZ, RZ, R41 ;  /* 0x000000ffffad7224 */ /* 0x000fe400078e0029 */
[----:B------:R-:W4:Y:S04]  /*10dd20*/  LDL.64 R40, [R1+0x7c08] ;  /* 0x007c080001287983 */ /* 0x000f280000100a00 */
[----:B-1----:R-:W4:Y:S04]  /*10dd30*/  LDL.128 R52, [R1+0x3c40] ;  /* 0x003c400001347983 */ /* 0x002f280000100c00 */
[----:B------:R0:W-:Y:S04]  /*10dd40*/  STL.64 [R1+0xae08], R160 ;  /* 0x00ae08a001007387 */ /* 0x0001e80000100a00 */
[----:B0-----:R-:W4:Y:S04]  /*10dd50*/  LDL.64 R160, [R1+0x7b18] ;  /* 0x007b180001a07983 */ /* 0x001f280000100a00 */
[----:B--2---:R0:W-:Y:S01]  /*10dd60*/  STL.64 [R1+0x77b0], R36 ;  /* 0x0077b02401007387 */ /* 0x0041e20000100a00 */
[----:B------:R-:W-:Y:S01]  /*10dd70*/  MOV R190, R38 ;  /* 0x0000002600be7202 */ /* 0x000fe20000000f00 */
[----:B------:R-:W-:-:S02]  /*10dd80*/  IMAD.MOV.U32 R191, RZ, RZ, R39 ;  /* 0x000000ffffbf7224 */ /* 0x000fc400078e0027 */
[----:B0-----:R-:W2:Y:S01]  /*10dd90*/  LDL.128 R36, [R1+0x4180] ;  /* 0x0041800001247983 */ /* 0x001ea20000100c00 */
[----:B------:R-:W-:Y:S02]  /*10dda0*/  DFMA R150, -R150, R116, R232 ;  /* 0x000000749696722b */ /* 0x000fe400000001e8 */
[----:B------:R-:W-:Y:S01]  /*10ddb0*/  DFMA R168, -R92, R20, R234 ;  /* 0x000000145ca8722b */ /* 0x000fe200000001ea */
[----:B------:R-:W2:Y:S04]  /*10ddc0*/  LDL.64 R232, [R1+0x9390] ;  /* 0x0093900001e87983 */ /* 0x000ea80000100a00 */
[----:B------:R-:W2:Y:S01]  /*10ddd0*/  LDL.LU.64 R92, [R1+0xaef0] ;  /* 0x00aef000015c7983 */ /* 0x000ea20000300a00 */
[----:B------:R-:W-:-:S03]  /*10dde0*/  DFMA R74, R250, -R120, R74 ;  /* 0x80000078fa4a722b */ /* 0x000fc6000000004a */
[----:B------:R-:W2:Y:S01]  /*10ddf0*/  LDL.64 R234, [R1+0x9590] ;  /* 0x0095900001ea7983 */ /* 0x000ea20000100a00 */
[----:B------:R-:W-:Y:S02]  /*10de00*/  DFMA R6, -R208, R12, 1 ;  /* 0x3ff00000d006742b */ /* 0x000fe4000000010c */
[----:B---3--:R-:W-:Y:S01]  /*10de10*/  DFMA R120, -R94, R56, R238 ;  /* 0x000000385e78722b */ /* 0x008fe200000001ee */
[----:B------:R-:W3:Y:S01]  /*10de20*/  LDL.LU.64 R94, [R1+0xaed8] ;  /* 0x00aed800015e7983 */ /* 0x000ee20000300a00 */
[----:B------:R-:W-:-:S03]  /*10de30*/  DFMA R74, R248, -R86, R74 ;  /* 0x80000056f84a722b */ /* 0x000fc6000000004a */
[----:B------:R-:W3:Y:S01]  /*10de40*/  LDL.64 R238, [R1+0x7b28] ;  /* 0x007b280001ee7983 */ /* 0x000ee20000100a00 */
[----:B------:R-:W-:-:S03]  /*10de50*/  DFMA R122, -R122, R144, R242 ;  /* 0x000000907a7a722b */ /* 0x000fc600000001f2 */
[----:B------:R-:W3:Y:S04]  /*10de60*/  LDL.64 R242, [R1+0x9370] ;  /* 0x0093700001f27983 */ /* 0x000ee80000100a00 */
[----:B------:R0:W-:Y:S04]  /*10de70*/  STL.64 [R1+0xad88], R126 ;  /* 0x00ad887e01007387 */ /* 0x0001e80000100a00 */
[----:B------:R1:W-:Y:S01]  /*10de80*/  STL.64 [R1+0xad90], R208 ;  /* 0x00ad90d001007387 */ /* 0x0003e20000100a00 */
[----:B------:R-:W-:-:S03]  /*10de90*/  DFMA R120, -R28, R144, R120 ;  /* 0x000000901c78722b */ /* 0x000fc60000000178 */
[----:B------:R-:W-:Y:S04]  /*10dea0*/  STL.64 [R1+0xadd0], R164 ;  /* 0x00add0a401007387 */ /* 0x000fe80000100a00 */
[----:B0-----:R-:W3:Y:S01]  /*10deb0*/  LDL.64 R126, [R1+0x9378] ;  /* 0x00937800017e7983 */ /* 0x001ee20000100a00 */
[----:B----4-:R-:W-:-:S03]  /*10dec0*/  DFMA R74, R40, -R24, R74 ;  /* 0x80000018284a722b */ /* 0x010fc6000000004a */
[----:B-1----:R-:W4:Y:S01]  /*10ded0*/  LDL.64 R208, [R1+0x94c0] ;  /* 0x0094c00001d07983 */ /* 0x002f220000100a00 */
[----:B------:R-:W-:Y:S01]  /*10dee0*/  IMAD.MOV.U32 R192, RZ, RZ, R52 ;  /* 0x000000ffffc07224 */ /* 0x000fe200078e0034 */
[----:B------:R-:W-:Y:S02]  /*10def0*/  MOV R193, R53 ;  /* 0x0000003500c17202 */ /* 0x000fe40000000f00 */
[----:B------:R0:W-:Y:S04]  /*10df00*/  STL.64 [R1+0x7738], R54 ;  /* 0x0077383601007387 */ /* 0x0001e80000100a00 */
[----:B------:R-:W4:Y:S04]  /*10df10*/  LDL.64 R52, [R1+0x95a0] ;  /* 0x0095a00001347983 */ /* 0x000f280000100a00 */
[----:B------:R-:W4:Y:S04]  /*10df20*/  LDL.LU.64 R24, [R1+0xaeb8] ;  /* 0x00aeb80001187983 */ /* 0x000f280000300a00 */
[----:B0-----:R-:W4:Y:S04]  /*10df30*/  LDL.64 R54, [R1+0x93c0] ;  /* 0x0093c00001367983 */ /* 0x001f280000100a00 */
[----:B------:R0:W-:Y:S04]  /*10df40*/  STL.64 [R1+0xade8], R78 ;  /* 0x00ade84e01007387 */ /* 0x0001e80000100a00 */
[----:B------:R-:W4:Y:S04]  /*10df50*/  LDL.64 R164, [R1+0x93c8] ;  /* 0x0093c80001a47983 */ /* 0x000f280000100a00 */
[----:B------:R-:W4:Y:S04]  /*10df60*/  LDL.LU.64 R28, [R1+0xaed0] ;  /* 0x00aed000011c7983 */ /* 0x000f280000300a00 */
[----:B0-----:R-:W4:Y:S04]  /*10df70*/  LDL.64 R78, [R1+0x95a8] ;  /* 0x0095a800014e7983 */ /* 0x001f280000100a00 */
[----:B------:R0:W-:Y:S01]  /*10df80*/  STL.64 [R1+0xad70], R46 ;  /* 0x00ad702e01007387 */ /* 0x0001e20000100a00 */
[----:B------:R-:W-:-:S03]  /*10df90*/  DFMA R120, R160, -R30, R120 ;  /* 0x8000001ea078722b */ /* 0x000fc60000000078 */
[----:B------:R1:W-:Y:S04]  /*10dfa0*/  STL.64 [R1+0xadf0], R50 ;  /* 0x00adf03201007387 */ /* 0x0003e80000100a00 */
[----:B------:R-:W4:Y:S04]  /*10dfb0*/  LDL.LU.64 R30, [R1+0xaeb0] ;  /* 0x00aeb000011e7983 */ /* 0x000f280000300a00 */
[----:B0-----:R-:W4:Y:S04]  /*10dfc0*/  LDL.64 R46, [R1+0x7710] ;  /* 0x00771000012e7983 */ /* 0x001f280000100a00 */
[----:B-1----:R-:W4:Y:S04]  /*10dfd0*/  LDL.64 R50, [R1+0x94b0] ;  /* 0x0094b00001327983 */ /* 0x002f280000100a00 */
[----:B--2---:R0:W-:Y:S01]  /*10dfe0*/  STL.64 [R1+0x77a0], R36 ;  /* 0x0077a02401007387 */ /* 0x0041e20000100a00 */
[----:B------:R-:W-:-:S03]  /*10dff0*/  DFMA R118, -R232, R148, R118 ;  /* 0x00000094e876722b */ /* 0x000fc60000000176 */
[----:B------:R1:W-:Y:S01]  /*10e000*/  STL.64 [R1+0xae20], R90 ;  /* 0x00ae205a01007387 */ /* 0x0003e20000100a00 */
[----:B------:R-:W-:-:S03]  /*10e010*/  DFMA R168, -R234, R92, R168 ;  /* 0x0000005ceaa8722b */ /* 0x000fc600000001a8 */
[----:B0-----:R-:W2:Y:S01]  /*10e020*/  LDL.64 R36, [R1+0x7c20] ;  /* 0x007c200001247983 */ /* 0x001ea20000100a00 */
[----:B------:R-:W-:Y:S02]  /*10e030*/  DFMA R12, R12, R6, R12 ;  /* 0x000000060c0c722b */ /* 0x000fe4000000000c */
[----:B------:R-:W-:Y:S01]  /*10e040*/  DFMA R118, R42, -R2, R118 ;  /* 0x800000022a76722b */ /* 0x000fe20000000076 */
[----:B-1----:R-:W2:Y:S04]  /*10e050*/  LDL.64 R90, [R1+0x9308] ;  /* 0x00930800015a7983 */ /* 0x002ea80000100a00 */
[----:B------:R0:W-:Y:S01]  /*10e060*/  STL.64 [R1+0xadd8], R132 ;  /* 0x00add88401007387 */ /* 0x0001e20000100a00 */
[----:B---3--:R-:W-:-:S03]  /*10e070*/  DFMA R168, -R18, R94, R168 ;  /* 0x0000005e12a8722b */ /* 0x008fc600000001a8 */
[----:B------:R-:W-:Y:S04]  /*10e080*/  STL.64 [R1+0xadc8], R70 ;  /* 0x00adc84601007387 */ /* 0x000fe80000100a00 */
[----:B------:R-:W-:Y:S01]  /*10e090*/  STL.64 [R1+0xadc0], R172 ;  /* 0x00adc0ac01007387 */ /* 0x000fe20000100a00 */
[----:B------:R-:W-:-:S03]  /*10e0a0*/  DFMA R150, R238, -R242, R150 ;  /* 0x800000f2ee96722b */ /* 0x000fc60000000096 */
[----:B------:R1:W-:Y:S04]  /*10e0b0*/  STL.64 [R1+0xae10], R12 ;  /* 0x00ae100c01007387 */ /* 0x0003e80000100a00 */
[----:B0-----:R-:W3:Y:S04]  /*10e0c0*/  LDL.64 R132, [R1+0x92f0] ;  /* 0x0092f00001847983 */ /* 0x001ee80000100a00 */
[----:B------:R-:W3:Y:S04]  /*10e0d0*/  LDL.LU.64 R2, [R1+0xaec0] ;  /* 0x00aec00001027983 */ /* 0x000ee80000300a00 */
[----:B-1----:R-:W3:Y:S04]  /*10e0e0*/  LDL.64 R12, [R1+0x9688] ;  /* 0x00968800010c7983 */ /* 0x002ee80000100a00 */
[----:B------:R0:W-:Y:S01]  /*10e0f0*/  STL.64 [R1+0xade0], R140 ;  /* 0x00ade08c01007387 */ /* 0x0001e20000100a00 */
[----:B----4-:R-:W-:-:S03]  /*10e100*/  DFMA R122, -R208, R14, R122 ;  /* 0x0000000ed07a722b */ /* 0x010fc6000000017a */
[----:B------:R-:W4:Y:S04]  /*10e110*/  LDL.64 R172, [R1+0x9640] ;  /* 0x0096400001ac7983 */ /* 0x000f280000100a00 */
[----:B------:R-:W4:Y:S04]  /*10e120*/  LDL.64 R70, [R1+0x94b8] ;  /* 0x0094b80001467983 */ /* 0x000f280000100a00 */
[----:B0-----:R-:W4:Y:S01]  /*10e130*/  LDL.64 R140, [R1+0x93b8] ;  /* 0x0093b800018c7983 */ /* 0x001f220000100a00 */
[----:B------:R-:W-:-:S03]  /*10e140*/  DFMA R168, -R52, R24, R168 ;  /* 0x0000001834a8722b */ /* 0x000fc600000001a8 */
[----:B------:R-:W4:Y:S01]  /*10e150*/  LDL.LU.64 R18, [R1+0xaec8] ;  /* 0x00aec80001127983 */ /* 0x000f220000300a00 */
[----:B------:R-:W-:-:S03]  /*10e160*/  DFMA R118, R250, -R54, R118 ;  /* 0x80000036fa76722b */ /* 0x000fc60000000076 */
[----:B------:R-:W4:Y:S04]  /*10e170*/  LDL.64 R40, [R1+0x9348] ;  /* 0x0093480001287983 */ /* 0x000f280000100a00 */
[----:B------:R-:W4:Y:S01]  /*10e180*/  LDL.64 R86, [R1+0x9490] ;  /* 0x0094900001567983 */ /* 0x000f220000100a00 */
[----:B------:R-:W-:-:S03]  /*10e190*/  DFMA R118, R248, -R164, R118 ;  /* 0x800000a4f876722b */ /* 0x000fc60000000076 */
[----:B------:R-:W4:Y:S01]  /*10e1a0*/  LDL.64 R232, [R1+0x92a0] ;  /* 0x0092a00001e87983 */ /* 0x000f220000100a00 */
[----:B------:R-:W-:Y:S01]  /*10e1b0*/  DFMA R122, -R146, R28, R122 ;  /* 0x0000001c927a722b */ /* 0x000fe2000000017a */
[----:B------:R-:W-:Y:S02]  /*10e1c0*/  IMAD.MOV.U32 R188, RZ, RZ, R38 ;  /* 0x000000ffffbc7224 */ /* 0x000fe400078e0026 */
[----:B------:R-:W4:Y:S01]  /*10e1d0*/  LDL.LU.64 R146, [R1+0xaea8] ;  /* 0x00aea80001927983 */ /* 0x000f220000300a00 */
[----:B------:R-:W-:Y:S01]  /*10e1e0*/  DFMA R168, -R78, R108, R168 ;  /* 0x0000006c4ea8722b */ /* 0x000fe200000001a8 */
[----:B------:R-:W-:Y:S02]  /*10e1f0*/  MOV R189, R39 ;  /* 0x0000002700bd7202 */ /* 0x000fe40000000f00 */
[----:B------:R-:W4:Y:S04]  /*10e200*/  LDL.64 R208, [R1+0x92b8] ;  /* 0x0092b80001d07983 */ /* 0x000f280000100a00 */
[----:B------:R-:W4:Y:S01]  /*10e210*/  LDL.64 R38, [R1+0x92b0] ;  /* 0x0092b00001267983 */ /* 0x000f220000100a00 */
[----:B------:R-:W-:-:S03]  /*10e220*/  DFMA R168, -R156, R136, R168 ;  /* 0x000000889ca8722b */ /* 0x000fc600000001a8 */
[----:B------:R-:W4:Y:S04]  /*10e230*/  LDL.LU.64 R156, [R1+0xae98] ;  /* 0x00ae9800019c7983 */ /* 0x000f280000300a00 */
[----:B------:R-:W4:Y:S01]  /*10e240*/  LDL.64 R238, [R1+0x9270] ;  /* 0x0092700001ee7983 */ /* 0x000f220000100a00 */
[----:B------:R-:W-:-:S03]  /*10e250*/  DFMA R118, R46, -R154, R118 ;  /* 0x8000009a2e76722b */ /* 0x000fc60000000076 */
[----:B------:R-:W4:Y:S01]  /*10e260*/  LDL.LU.64 R154, [R1+0xae90] ;  /* 0x00ae9000019a7983 */ /* 0x000f220000300a00 */
[----:B------:R-:W-:-:S03]  /*10e270*/  DFMA R122, -R50, R30, R122 ;  /* 0x0000001e327a722b */ /* 0x000fc6000000017a */
[----:B------:R-:W4:Y:S04]  /*10e280*/  LDL.64 R50, [R1+0x92a8] ;  /* 0x0092a80001327983 */ /* 0x000f280000100a00 */
[----:B------:R-:W4:Y:S04]  /*10e290*/  LDL.64 R52, [R1+0x92e8] ;  /* 0x0092e80001347983 */ /* 0x000f280000100a00 */
[----:B------:R-:W4:Y:S04]  /*10e2a0*/  LDL.64 R242, [R1+0x9630] ;  /* 0x0096300001f27983 */ /* 0x000f280000100a00 */
[----:B------:R-:W4:Y:S04]  /*10e2b0*/  LDL.64 R54, [R1+0x9638] ;  /* 0x0096380001367983 */ /* 0x000f280000100a00 */
[----:B------:R-:W4:Y:S04]  /*10e2c0*/  LDL.64 R234, [R1+0x96f0] ;  /* 0x0096f00001ea7983 */ /* 0x000f280000100a00 */
[----:B------:R-:W4:Y:S04]  /*10e2d0*/  LDL.64 R78, [R1+0x96f8] ;  /* 0x0096f800014e7983 */ /* 0x000f280000100a00 */
[----:B------:R-:W4:Y:S04]  /*10e2e0*/  LDL.64 R164, [R1+0x96c0] ;  /* 0x0096c00001a47983 */ /* 0x000f280000100a00 */
[----:B------:R-:W4:Y:S01]  /*10e2f0*/  LDL.128 R4, [R1+0x68d0] ;  /* 0x0068d00001047983 */ /* 0x000f220000100c00 */
[----:B--2---:R-:W-:-:S03]  /*10e300*/  DFMA R150, R36, -R126, R150 ;  /* 0x8000007e2496722b */ /* 0x004fc60000000096 */
[----:B------:R-:W2:Y:S01]  /*10e310*/  LDL.64 R36, [R1+0x9648] ;  /* 0x0096480001247983 */ /* 0x000ea20000100a00 */
[----:B------:R-:W-:-:S03]  /*10e320*/  DFMA R74, R46, -R90, R74 ;  /* 0x8000005a2e4a722b */ /* 0x000fc6000000004a */
[----:B------:R-:W2:Y:S01]  /*10e330*/  LDL.64 R90, [R1+0x9440] ;  /* 0x00944000015a7983 */ /* 0x000ea20000100a00 */
[----:B------:R-:W-:-:S03]  /*10e340*/  DFMA R150, -R152, R138, R150 ;  /* 0x0000008a9896722b */ /* 0x000fc60000000196 */
[----:B------:R-:W2:Y:S04]  /*10e350*/  LDL.LU.64 R152, [R1+0xaea0] ;  /* 0x00aea00001987983 */ /* 0x000ea80000300a00 */
[----:B------:R-:W2:Y:S01]  /*10e360*/  LDL.64 R126, [R1+0x96e8] ;  /* 0x0096e800017e7983 */ /* 0x000ea20000100a00 */
[----:B---3--:R-:W-:-:S03]  /*10e370*/  DFMA R74, R2, -R132, R74 ;  /* 0x80000084024a722b */ /* 0x008fc6000000004a */
[----:B------:R-:W3:Y:S01]  /*10e380*/  LDL.64 R132, [R1+0x9368] ;  /* 0x0093680001847983 */ /* 0x000ee20000100a00 */
[----:B------:R-:W-:-:S03]  /*10e390*/  DFMA R120, -R12, R16, R120 ;  /* 0x000000100c78722b */ /* 0x000fc60000000178 */
[----:B------:R-:W3:Y:S05]  /*10e3a0*/  LDL.64 R12, [R1+0x9278] ;  /* 0x00927800010c7983 */ /* 0x000eea0000100a00 */
[----:B----4-:R-:W-:Y:S01]  /*10e3b0*/  DFMA R120, -R172, R18, R120 ;  /* 0x00000012ac78722b */ /* 0x010fe20000000178 */
[----:B------:R-:W4:Y:S01]  /*10e3c0*/  LDL.64 R172, [R1+0x9298] ;  /* 0x0092980001ac7983 */ /* 0x000f220000100a00 */
[----:B------:R-:W-:-:S03]  /*10e3d0*/  DFMA R118, R160, -R40, R118 ;  /* 0x80000028a076722b */ /* 0x000fc60000000076 */
[----:B------:R-:W4:Y:S04]  /*10e3e0*/  LDL.64 R160, [R1+0x93a8] ;  /* 0x0093a80001a07983 */ /* 0x000f280000100a00 */
[----:B------:R-:W4:Y:S01]  /*10e3f0*/  LDL.64 R40, [R1+0x9418] ;  /* 0x0094180001287983 */ /* 0x000f220000100a00 */
[----:B------:R-:W-:-:S03]  /*10e400*/  DFMA R150, -R140, R146, R150 ;  /* 0x000000928c96722b */ /* 0x000fc60000000196 */
[----:B------:R-:W4:Y:S01]  /*10e410*/  LDL.64 R140, [R1+0x92d0] ;  /* 0x0092d000018c7983 */ /* 0x000f220000100a00 */
[----:B------:R-:W-:-:S03]  /*10e420*/  DFMA R118, R2, -R232, R118 ;  /* 0x800000e80276722b */ /* 0x000fc60000000076 */
[----:B------:R-:W4:Y:S01]  /*10e430*/  LDL.64 R232, [R1+0x9358] ;  /* 0x0093580001e87983 */ /* 0x000f220000100a00 */
[----:B------:R-:W-:-:S03]  /*10e440*/  DFMA R150, R48, -R38, R150 ;  /* 0x800000263096722b */ /* 0x000fc60000000096 */
[----:B------:R-:W4:Y:S04]  /*10e450*/  LDL.64 R48, [R1+0x9670] ;  /* 0x0096700001307983 */ /* 0x000f280000100a00 */
[----:B------:R-:W4:Y:S01]  /*10e460*/  LDL.64 R38, [R1+0x9410] ;  /* 0x0094100001267983 */ /* 0x000f220000100a00 */
[----:B------:R-:W-:Y:S02]  /*10e470*/  DFMA R118, -R50, R16, R118 ;  /* 0x000000103276722b */ /* 0x000fe40000000176 */
[----:B--2---:R-:W-:Y:S01]  /*10e480*/  DFMA R120, -R36, R156, R120 ;  /* 0x0000009c2478722b */ /* 0x004fe20000000178 */
[----:B------:R-:W2:Y:S04]  /*10e490*/  LDL.64 R50, [R1+0x9658] ;  /* 0x0096580001327983 */ /* 0x000ea80000100a00 */
[----:B------:R-:W2:Y:S01]  /*10e4a0*/  LDL.64 R36, [R1+0x7b10] ;  /* 0x007b100001247983 */ /* 0x000ea20000100a00 */
[----:B------:R-:W-:-:S02]  /*10e4b0*/  DFMA R122, -R70, R152, R122 ;  /* 0x00000098467a722b */ /* 0x000fc4000000017a */
[----:B------:R-:W-:Y:S01]  /*10e4c0*/  DFMA R74, -R162, R152, R74 ;  /* 0x00000098a24a722b */ /* 0x000fe2000000014a */
[----:B------:R-:W2:Y:S01]  /*10e4d0*/  LDL.64 R70, [R1+0x92c0] ;  /* 0x0092c00001467983 */ /* 0x000ea20000100a00 */
[----:B------:R-:W-:-:S03]  /*10e4e0*/  DFMA R118, -R204, R18, R118 ;  /* 0x00000012cc76722b */ /* 0x000fc60000000176 */
[----:B------:R-:W2:Y:S01]  /*10e4f0*/  LDL.LU.64 R204, [R1+0xae68] ;  /* 0x00ae680001cc7983 */ /* 0x000ea20000300a00 */
[-C--:B------:R-:W-:Y:S02]  /*10e500*/  DFMA R122, -R86, R154.reuse, R122 ;  /* 0x0000009a567a722b */ /* 0x080fe4000000017a */
[----:B------:R-:W-:Y:S01]  /*10e510*/  DFMA R74, -R166, R154, R74 ;  /* 0x0000009aa64a722b */ /* 0x000fe2000000014a */
[----:B------:R-:W2:Y:S04]  /*10e520*/  LDL.64 R86, [R1+0x93a0] ;  /* 0x0093a00001567983 */ /* 0x000ea80000100a00 */
[----:B------:R-:W2:Y:S01]  /*10e530*/  LDL.LU.64 R166, [R1+0xae80] ;  /* 0x00ae800001a67983 */ /* 0x000ea20000300a00 */
[----:B------:R-:W-:-:S03]  /*10e540*/  DFMA R122, -R202, R16, R122 ;  /* 0x00000010ca7a722b */ /* 0x000fc6000000017a */
[----:B------:R-:W2:Y:S01]  /*10e550*/  LDL.LU.64 R202, [R1+0xae78] ;  /* 0x00ae780001ca7983 */ /* 0x000ea20000300a00 */
[----:B------:R-:W-:Y:S02]  /*10e560*/  DFMA R150, R42, -R208, R150 ;  /* 0x800000d02a96722b */ /* 0x000fe40000000096 */
[----:B------:R-:W-:Y:S01]  /*10e570*/  DFMA R74, -R52, R18, R74 ;  /* 0x00000012344a722b */ /* 0x000fe2000000014a */
[----:B------:R-:W2:Y:S01]  /*10e580*/  LDL.64 R42, [R1+0x92c8] ;  /* 0x0092c800012a7983 */ /* 0x000ea20000100a00 */
[----:B------:R-:W-:Y:S02]  /*10e590*/  DFMA R120, -R242, R10, R120 ;  /* 0x0000000af278722b */ /* 0x000fe40000000178 */
[----:B------:R-:W-:Y:S01]  /*10e5a0*/  DFMA R122, -R90, R18, R122 ;  /* 0x000000125a7a722b */ /* 0x000fe2000000017a */
[----:B------:R-:W2:Y:S01]  /*10e5b0*/  LDL.LU.64 R162, [R1+0xae88] ;  /* 0x00ae880001a27983 */ /* 0x000ea20000300a00 */
[----:B------:R-:W-:-:S03]  /*10e5c0*/  DFMA R150, R250, -R238, R150 ;  /* 0x800000eefa96722b */ /* 0x000fc60000000096 */
[----:B------:R-:W2:Y:S03]  /*10e5d0*/  LDL.64 R208, [R1+0x9330] ;  /* 0x0093300001d07983 */ /* 0x000ea60000100a00 */
[----:B------:R-:W-:Y:S01]  /*10e5e0*/  DFMA R122, -R246, R156, R122 ;  /* 0x0000009cf67a722b */ /* 0x000fe2000000017a */
[----:B------:R-:W2:Y:S01]  /*10e5f0*/  LDL.64 R52, [R1+0x9328] ;  /* 0x0093280001347983 */ /* 0x000ea20000100a00 */
[----:B---3--:R-:W-:-:S03]  /*10e600*/  DFMA R150, R248, -R12, R150 ;  /* 0x8000000cf896722b */ /* 0x008fc60000000096 */
[----:B------:R-:W3:Y:S04]  /*10e610*/  LDL.LU.64 R246, [R1+0xae58] ;  /* 0x00ae580001f67983 */ /* 0x000ee80000300a00 */
[----:B------:R-:W3:Y:S01]  /*10e620*/  LDL.64 R90, [R1+0x9380] ;  /* 0x00938000015a7983 */ /* 0x000ee20000100a00 */
[----:B------:R-:W-:-:S03]  /*10e630*/  DFMA R150, R46, -R222, R150 ;  /* 0x800000de2e96722b */ /* 0x000fc60000000096 */
[----:B------:R-:W3:Y:S04]  /*10e640*/  LDL.LU.64 R222, [R1+0xae70] ;  /* 0x00ae700001de7983 */ /* 0x000ee80000300a00 */
[----:B------:R-:W3:Y:S04]  /*10e650*/  LDL.64 R12, [R1+0x9430] ;  /* 0x00943000010c7983 */ /* 0x000ee80000100a00 */
[----:B------:R-:W3:Y:S01]  /*10e660*/  LDL.64 R242, [R1+0x9618] ;  /* 0x0096180001f27983 */ /* 0x000ee20000100a00 */
[----:B----4-:R-:W-:-:S03]  /*10e670*/  DFMA R74, -R140, R156, R74 ;  /* 0x0000009c8c4a722b */ /* 0x010fc6000000014a */
[----:B------:R-:W4:Y:S01]  /*10e680*/  LDL.64 R46, [R1+0x9600] ;  /* 0x00960000012e7983 */ /* 0x000f220000100a00 */
[----:B--2---:R-:W-:-:S03]  /*10e690*/  DFMA R120, -R54, R166, R120 ;  /* 0x000000a63678722b */ /* 0x004fc60000000178 */
[----:B------:R-:W2:Y:S01]  /*10e6a0*/  LDL.64 R140, [R1+0x9428] ;  /* 0x00942800018c7983 */ /* 0x000ea20000100a00 */
[----:B------:R-:W-:-:S03]  /*10e6b0*/  DFMA R74, R36, -R244, R74 ;  /* 0x800000f4244a722b */ /* 0x000fc6000000004a */
[----:B------:R-:W4:Y:S01]  /*10e6c0*/  LDL.LU.64 R244, [R1+0xae60] ;  /* 0x00ae600001f47983 */ /* 0x000f220000300a00 */
[----:B------:R-:W-:-:S03]  /*10e6d0*/  DFMA R120, R202, -R48, R120 ;  /* 0x80000030ca78722b */ /* 0x000fc60000000078 */
[----:B------:R-:W2:Y:S04]  /*10e6e0*/  LDL.64 R36, [R1+0x93f0] ;  /* 0x0093f00001247983 */ /* 0x000ea80000100a00 */
[----:B------:R-:W2:Y:S01]  /*10e6f0*/  LDL.64 R48, [R1+0x9280] ;  /* 0x0092800001307983 */ /* 0x000ea20000100a00 */
[----:B------:R-:W-:-:S03]  /*10e700*/  DFMA R120, R204, -R226, R120 ;  /* 0x800000e2cc78722b */ /* 0x000fc60000000078 */
[----:B------:R-:W2:Y:S04]  /*10e710*/  LDL.64 R238, [R1+0x9650] ;  /* 0x0096500001ee7983 */ /* 0x000ea80000100a00 */
[----:B------:R-:W2:Y:S01]  /*10e720*/  LDL.LU.64 R226, [R1+0xae50] ;  /* 0x00ae500001e27983 */ /* 0x000ea20000300a00 */
[----:B------:R-:W-:Y:S02]  /*10e730*/  DFMA R150, R2, -R132, R150 ;  /* 0x800000840296722b */ /* 0x000fe40000000096 */
[-C--:B------:R-:W-:Y:S01]  /*10e740*/  DFMA R122, -R38, R162.reuse, R122 ;  /* 0x000000a2267a722b */ /* 0x080fe2000000017a */
[----:B------:R-:W2:Y:S01]  /*10e750*/  LDL.64 R132, [R1+0x93e8] ;  /* 0x0093e80001847983 */ /* 0x000ea20000100a00 */
[----:B------:R-:W-:-:S03]  /*10e760*/  DFMA R168, -R126, R162, R168 ;  /* 0x000000a27ea8722b */ /* 0x000fc600000001a8 */
[----:B------:R-:W2:Y:S01]  /*10e770*/  LDL.64 R126, [R1+0x96c8] ;  /* 0x0096c800017e7983 */ /* 0x000ea20000100a00 */
[----:B---3--:R-:W-:-:S03]  /*10e780*/  DFMA R74, R222, -R70, R74 ;  /* 0x80000046de4a722b */ /* 0x008fc6000000004a */
[----:B------:R-:W3:Y:S01]  /*10e790*/  LDL.64 R38, [R1+0x9488] ;  /* 0x0094880001267983 */ /* 0x000ee20000100a00 */
[C---:B------:R-:W-:Y:S02]  /*10e7a0*/  DFMA R150, R222.reuse, -R86, R150 ;  /* 0x80000056de96722b */ /* 0x040fe40000000096 */
[----:B------:R-:W-:Y:S01]  /*10e7b0*/  DFMA R118, R222, -R172, R118 ;  /* 0x800000acde76722b */ /* 0x000fe20000000076 */
[----:B------:R-:W3:Y:S01]  /*10e7c0*/  LDL.64 R54, [R1+0x9608] ;  /* 0x0096080001367983 */ /* 0x000ee20000100a00 */
[----:B------:R-:W-:-:S03]  /*10e7d0*/  DFMA R122, -R40, R10, R122 ;  /* 0x0000000a287a722b */ /* 0x000fc6000000017a */
[----:B------:R-:W3:Y:S01]  /*10e7e0*/  LDL.64 R40, [R1+0x9470] ;  /* 0x0094700001287983 */ /* 0x000ee20000100a00 */
[----:B------:R-:W-:-:S03]  /*10e7f0*/  DFMA R150, R246, -R160, R150 ;  /* 0x800000a0f696722b */ /* 0x000fc60000000096 */
[----:B------:R-:W3:Y:S01]  /*10e800*/  LDL.64 R160, [R1+0x9420] ;  /* 0x0094200001a07983 */ /* 0x000ee20000100a00 */
[----:B------:R-:W-:-:S03]  /*10e810*/  DFMA R118, R246, -R208, R118 ;  /* 0x800000d0f676722b */ /* 0x000fc60000000076 */
[----:B------:R-:W3:Y:S01]  /*10e820*/  LDL.64 R208, [R1+0x9478] ;  /* 0x0094780001d07983 */ /* 0x000ee20000100a00 */
[----:B------:R-:W-:-:S03]  /*10e830*/  DFMA R168, -R234, R166, R168 ;  /* 0x000000a6eaa8722b */ /* 0x000fc600000001a8 */
[----:B------:R-:W3:Y:S04]  /*10e840*/  LDL.64 R234, [R1+0x93f8] ;  /* 0x0093f80001ea7983 */ /* 0x000ee80000100a00 */
[----:B------:R-:W3:Y:S04]  /*10e850*/  LDL.64 R172, [R1+0x9480] ;  /* 0x0094800001ac7983 */ /* 0x000ee80000100a00 */
[----:B------:R-:W3:Y:S04]  /*10e860*/  LDL.64 R70, [R1+0x95c0] ;  /* 0x0095c00001467983 */ /* 0x000ee80000100a00 */
[----:B------:R-:W3:Y:S01]  /*10e870*/  LDL.64 R86, [R1+0x9610] ;  /* 0x0096100001567983 */ /* 0x000ee20000100a00 */
[----:B----4-:R-:W-:-:S02]  /*10e880*/  DFMA R74, R244, -R42, R74 ;  /* 0x8000002af44a722b */ /* 0x010fc4000000004a */
[----:B--2---:R-:W-:Y:S01]  /*10e890*/  DFMA R118, R226, -R218, R118 ;  /* 0x800000dae276722b */ /* 0x004fe20000000076 */
[----:B------:R-:W2:Y:S05]  /*10e8a0*/  LDL.64 R42, [R1+0x9460] ;  /* 0x00946000012a7983 */ /* 0x000eaa0000100a00 */
[----:B------:R-:W-:Y:S01]  /*10e8b0*/  DFMA R74, R246, -R48, R74 ;  /* 0x80000030f64a722b */ /* 0x000fe2000000004a */
[----:B------:R-:W4:Y:S01]  /*10e8c0*/  LDL.LU.64 R218, [R1+0xae48] ;  /* 0x00ae480001da7983 */ /* 0x000f220000300a00 */
[----:B------:R-:W-:Y:S02]  /*10e8d0*/  DFMA R150, R226, -R220, R150 ;  /* 0x800000dce296722b */ /* 0x000fe40000000096 */
[----:B------:R-:W-:Y:S01]  /*10e8e0*/  DFMA R122, -R36, R166, R122 ;  /* 0x000000a6247a722b */ /* 0x000fe2000000017a */
[----:B------:R-:W2:Y:S03]  /*10e8f0*/  LDL.LU.64 R220, [R1+0xae40] ;  /* 0x00ae400001dc7983 */ /* 0x000ea60000300a00 */
[----:B------:R-:W-:Y:S01]  /*10e900*/  DFMA R74, R226, -R62, R74 ;  /* 0x8000003ee24a722b */ /* 0x000fe2000000004a */
[----:B------:R-:W3:Y:S04]  /*10e910*/  LDL.LU.64 R62, [R1+0xae30] ;  /* 0x00ae3000013e7983 */ /* 0x000ee80000300a00 */
[----:B------:R-:W2:Y:S01]  /*10e920*/  LDL.64 R36, [R1+0x9500] ;  /* 0x0095000001247983 */ /* 0x000ea20000100a00 */
[----:B------:R-:W-:-:S02]  /*10e930*/  DFMA R118, -R224, R10, R118 ;  /* 0x0000000ae076722b */ /* 0x000fc40000000176 */
[----:B------:R-:W-:Y:S01]  /*10e940*/  DFMA R168, R206, -R78, R168 ;  /* 0x8000004ecea8722b */ /* 0x000fe200000000a8 */
[----:B------:R-:W4:Y:S04]  /*10e950*/  LDL.LU.64 R224, [R1+0xae38] ;  /* 0x00ae380001e07983 */ /* 0x000f280000300a00 */
[----:B------:R-:W2:Y:S04]  /*10e960*/  LDL.64 R78, [R1+0x9438] ;  /* 0x00943800014e7983 */ /* 0x000ea80000100a00 */
[----:B------:R-:W2:Y:S01]  /*10e970*/  LDL.64 R48, [R1+0x95c8] ;  /* 0x0095c80001307983 */ /* 0x000ea20000100a00 */
[----:B---3--:R-:W-:-:S02]  /*10e980*/  DFMA R150, R62, -R232, R150 ;  /* 0x800000e83e96722b */ /* 0x008fc40000000096 */
[----:B------:R-:W-:Y:S01]  /*10e990*/  DFMA R118, R62, -R52, R118 ;  /* 0x800000343e76722b */ /* 0x000fe20000000076 */
[----:B------:R-:W3:Y:S01]  /*10e9a0*/  LDL.64 R232, [R1+0x94a8] ;  /* 0x0094a80001e87983 */ /* 0x000ee20000100a00 */
[----:B------:R-:W-:-:S03]  /*10e9b0*/  DFMA R168, R216, -R164, R168 ;  /* 0x800000a4d8a8722b */ /* 0x000fc600000000a8 */
[----:B------:R-:W3:Y:S01]  /*10e9c0*/  LDL.64 R164, [R1+0x93d0] ;  /* 0x0093d00001a47983 */ /* 0x000ee20000100a00 */
[----:B------:R-:W-:-:S03]  /*10e9d0*/  DFMA R150, R202, -R160, R150 ;  /* 0x800000a0ca96722b */ /* 0x000fc60000000096 */
[----:B------:R-:W2:Y:S01]  /*10e9e0*/  LDL.LU.64 R160, [R1+0xae08] ;  /* 0x00ae080001a07983 */ /* 0x000ea20000300a00 */
[----:B------:R-:W-:Y:S02]  /*10e9f0*/  DFMA R74, -R90, R10, R74 ;  /* 0x0000000a5a4a722b */ /* 0x000fe4000000014a */
[----:B------:R-:W-:Y:S01]  /*10ea00*/  DFMA R168, R158, -R126, R168 ;  /* 0x8000007e9ea8722b */ /* 0x000fe200000000a8 */
[----:B------:R-:W3:Y:S01]  /*10ea10*/  LDL.LU.64 R90, [R1+0xae20] ;  /* 0x00ae2000015a7983 */ /* 0x000ee20000300a00 */
[----:B------:R-:W-:-:S03]  /*10ea20*/  DFMA R150, R206, -R140, R150 ;  /* 0x8000008cce96722b */ /* 0x000fc60000000096 */
[----:B------:R-:W3:Y:S01]  /*10ea30*/  LDL.64 R126, [R1+0x9408] ;  /* 0x00940800017e7983 */ /* 0x000ee20000100a00 */
[----:B----4-:R-:W-:Y:S02]  /*10ea40*/  DFMA R122, R224, -R234, R122 ;  /* 0x800000eae07a722b */ /* 0x010fe4000000007a */
[C---:B------:R-:W-:Y:S01]  /*10ea50*/  DFMA R120, R218.reuse, -R46, R120 ;  /* 0x8000002eda78722b */ /* 0x040fe20000000078 */
[----:B------:R-:W4:Y:S01]  /*10ea60*/  LDL.64 R234, [R1+0x9508] ;  /* 0x0095080001ea7983 */ /* 0x000f220000100a00 */
[----:B------:R-:W-:-:S03]  /*10ea70*/  DFMA R150, R218, -R40, R150 ;  /* 0x80000028da96722b */ /* 0x000fc60000000096 */
[----:B------:R-:W3:Y:S04]  /*10ea80*/  LDL.LU.64 R40, [R1+0xadb8] ;  /* 0x00adb80001287983 */ /* 0x000ee80000300a00 */
[----:B------:R0:W5:Y:S01]  /*10ea90*/  LDL.LU.64 R52, [R1+0xae28] ;  /* 0x00ae280001347983 */ /* 0x0001620000300a00 */
[----:B------:R-:W-:Y:S02]  /*10eaa0*/  DFMA R150, R216, -R208, R150 ;  /* 0x800000d0d896722b */ /* 0x000fe40000000096 */
[----:B--2---:R-:W-:Y:S01]  /*10eab0*/  DFMA R118, -R160, R166, R118 ;  /* 0x000000a6a076722b */ /* 0x004fe20000000176 */
[----:B------:R-:W2:Y:S04]  /*10eac0*/  LDL.64 R46, [R1+0x9510] ;  /* 0x00951000012e7983 */ /* 0x000ea80000100a00 */
[----:B------:R-:W4:Y:S03]  /*10ead0*/  LDL.LU.64 R160, [R1+0xae00] ;  /* 0x00ae000001a07983 */ /* 0x000f260000300a00 */
[----:B------:R-:W-:Y:S01]  /*10eae0*/  DFMA R118, R202, -R132, R118 ;  /* 0x80000084ca76722b */ /* 0x000fe20000000076 */
[----:B------:R-:W2:Y:S01]  /*10eaf0*/  LDL.LU.64 R140, [R1+0xade0] ;  /* 0x00ade000018c7983 */ /* 0x000ea20000300a00 */
[----:B------:R-:W-:-:S03]  /*10eb00*/  DFMA R150, R220, -R36, R150 ;  /* 0x80000024dc96722b */ /* 0x000fc60000000096 */
[----:B------:R-:W2:Y:S03]  /*10eb10*/  LDL.LU.64 R36, [R1+0xad68] ;  /* 0x00ad680001247983 */ /* 0x000ea60000300a00 */
[C---:B---3--:R-:W-:Y:S01]  /*10eb20*/  DFMA R118, R204.reuse, -R40, R118 ;  /* 0x80000028cc76722b */ /* 0x048fe20000000076 */
[----:B------:R-:W3:Y:S04]  /*10eb30*/  LDL.LU.64 R132, [R1+0xadd8] ;  /* 0x00add80001847983 */ /* 0x000ee80000300a00 */
[----:B------:R-:W3:Y:S01]  /*10eb40*/  LDL.LU.64 R40, [R1+0xadb0] ;  /* 0x00adb00001287983 */ /* 0x000ee20000300a00 */
[----:B------:R-:W-:Y:S02]  /*10eb50*/  DFMA R122, R204, -R12, R122 ;  /* 0x8000000ccc7a722b */ /* 0x000fe4000000007a */
[----:B------:R-:W-:Y:S01]  /*10eb60*/  DFMA R118, R218, -R126, R118 ;  /* 0x8000007eda76722b */ /* 0x000fe20000000076 */
[----:B------:R-:W3:Y:S01]  /*10eb70*/  LDL.LU.64 R12, [R1+0xae10] ;  /* 0x00ae1000010c7983 */ /* 0x000ee20000300a00 */
[----:B------:R-:W-:-:S03]  /*10eb80*/  DFMA R168, R220, -R238, R168 ;  /* 0x800000eedca8722b */ /* 0x000fc600000000a8 */
[----:B------:R-:W3:Y:S01]  /*10eb90*/  LDL.64 R238, [R1+0x9518] ;  /* 0x0095180001ee7983 */ /* 0x000ee20000100a00 */
[----:B------:R-:W-:Y:S02]  /*10eba0*/  DFMA R122, R206, -R78, R122 ;  /* 0x8000004ece7a722b */ /* 0x000fe4000000007a */
[----:B------:R-:W-:Y:S01]  /*10ebb0*/  DFMA R120, R158, -R54, R120 ;  /* 0x800000369e78722b */ /* 0x000fe20000000078 */
[----:B------:R-:W3:Y:S04]  /*10ebc0*/  LDL.LU.64 R126, [R1+0xad88] ;  /* 0x00ad8800017e7983 */ /* 0x000ee80000300a00 */
[----:B------:R-:W3:Y:S01]  /*10ebd0*/  LDL.LU.64 R78, [R1+0xade8] ;  /* 0x00ade800014e7983 */ /* 0x000ee20000300a00 */
[----:B------:R-:W-:-:S03]  /*10ebe0*/  DFMA R122, R218, -R172, R122 ;  /* 0x800000acda7a722b */ /* 0x000fc6000000007a */
[----:B------:R-:W3:Y:S04]  /*10ebf0*/  LDL.LU.64 R172, [R1+0xadc0] ;  /* 0x00adc00001ac7983 */ /* 0x000ee80000300a00 */
[----:B------:R-:W3:Y:S01]  /*10ec00*/  LDL.LU.64 R54, [R1+0xae18] ;  /* 0x00ae180001367983 */ /* 0x000ee20000300a00 */
[----:B------:R-:W-:-:S03]  /*10ec10*/  DFMA R122, R216, -R38, R122 ;  /* 0x80000026d87a722b */ /* 0x000fc6000000007a */
[----:B------:R-:W3:Y:S04]  /*10ec20*/  LDL.LU.64 R38, [R1+0xad98] ;  /* 0x00ad980001267983 */ /* 0x000ee80000300a00 */
[----:B------:R-:W3:Y:S01]  /*10ec30*/  LDL.LU.64 R208, [R1+0xad90] ;  /* 0x00ad900001d07983 */ /* 0x000ee20000300a00 */
[----:B----4-:R-:W-:-:S03]  /*10ec40*/  DFMA R74, R62, -R160, R74 ;  /* 0x800000a03e4a722b */ /* 0x010fc6000000004a */
[----:B------:R-:W4:Y:S05]  /*10ec50*/  LDL.LU.64 R160, [R1+0xadf8] ;  /* 0x00adf80001a07983 */ /* 0x000f2a0000300a00 */
[----:B------:R-:W-:Y:S02]  /*10ec60*/  DFMA R74, R202, -R164, R74 ;  /* 0x800000a4ca4a722b */ /* 0x000fe4000000004a */
[----:B--2---:R-:W-:Y:S01]  /*10ec70*/  DFMA R118, R158, -R36, R118 ;  /* 0x800000249e76722b */ /* 0x004fe20000000076 */
[----:B------:R-:W2:Y:S04]  /*10ec80*/  LDL.LU.64 R164, [R1+0xadd0] ;  /* 0x00add00001a47983 */ /* 0x000ea80000300a00 */
[----:B------:R-:W2:Y:S01]  /*10ec90*/  LDL.LU.64 R36, [R1+0xad60] ;  /* 0x00ad600001247983 */ /* 0x000ea20000300a00 */
[----:B---3--:R-:W-:-:S03]  /*10eca0*/  DFMA R74, R204, -R40, R74 ;  /* 0x80000028cc4a722b */ /* 0x008fc6000000004a */
[----:B------:R-:W3:Y:S05]  /*10ecb0*/  LDL.LU.64 R40, [R1+0xada8] ;  /* 0x00ada80001287983 */ /* 0x000eea0000300a00 */
[----:B------:R-:W-:Y:S01]  /*10ecc0*/  DFMA R74, R218, -R42, R74 ;  /* 0x8000002ada4a722b */ /* 0x000fe2000000004a */
[----:B------:R-:W3:Y:S01]  /*10ecd0*/  LDL.LU.64 R42, [R1+0xad80] ;  /* 0x00ad8000012a7983 */ /* 0x000ee20000300a00 */
[----:B------:R-:W-:Y:S02]  /*10ece0*/  DFMA R120, R220, -R70, R120 ;  /* 0x80000046dc78722b */ /* 0x000fe40000000078 */
[----:B------:R-:W-:Y:S01]  /*10ecf0*/  DFMA R122, R158, -R46, R122 ;  /* 0x8000002e9e7a722b */ /* 0x000fe2000000007a */
[----:B------:R-:W3:Y:S04]  /*10ed00*/  LDL.LU.64 R70, [R1+0xadc8] ;  /* 0x00adc80001467983 */ /* 0x000ee80000300a00 */
[----:B------:R-:W3:Y:S03]  /*10ed10*/  LDL.LU.64 R46, [R1+0xad70] ;  /* 0x00ad7000012e7983 */ /* 0x000ee60000300a00 */
[----:B------:R-:W-:-:S02]  /*10ed20*/  DFMA R122, R220, -R238, R122 ;  /* 0x800000eedc7a722b */ /* 0x000fc4000000007a */
[C---:B----4-:R-:W-:Y:S02]  /*10ed30*/  DFMA R168, R160.reuse, -R50, R168 ;  /* 0x80000032a0a8722b */ /* 0x050fe400000000a8 */
[----:B------:R-:W-:Y:S01]  /*10ed40*/  DFMA R120, R160, -R48, R120 ;  /* 0x80000030a078722b */ /* 0x000fe20000000078 */
[----:B------:R0:W5:Y:S01]  /*10ed50*/  LDL.LU.64 R50, [R1+0xadf0] ;  /* 0x00adf00001327983 */ /* 0x0001620000300a00 */
[----:B--2---:R-:W-:-:S03]  /*10ed60*/  DFMA R74, R216, -R36, R74 ;  /* 0x80000024d84a722b */ /* 0x004fc6000000004a */
[----:B------:R0:W5:Y:S01]  /*10ed70*/  LDL.LU.64 R48, [R1+0xad78] ;  /* 0x00ad780001307983 */ /* 0x0001620000300a00 */
[----:B---3--:R-:W-:-:S03]  /*10ed80*/  DFMA R168, R40, -R86, R168 ;  /* 0x8000005628a8722b */ /* 0x008fc600000000a8 */
[----:B------:R-:W2:Y:S04]  /*10ed90*/  LDL.LU.64 R36, [R1+0xad58] ;  /* 0x00ad580001247983 */ /* 0x000ea80000300a00 */
[----:B------:R-:W2:Y:S01]  /*10eda0*/  LDL.LU.64 R86, [R1+0xada0] ;  /* 0x00ada00001567983 */ /* 0x000ea20000300a00 */
[----:B------:R-:W-:-:S03]  /*10edb0*/  DFMA R74, R220, -R42, R74 ;  /* 0x8000002adc4a722b */ /* 0x000fc6000000004a */
[----:B------:R-:W3:Y:S01]  /*10edc0*/  LDL.LU.64 R42, [R1+0xad50] ;  /* 0x00ad5000012a7983 */ /* 0x000ee20000300a00 */
[----:B------:R-:W-:Y:S02]  /*10edd0*/  DFMA R150, R160, -R234, R150 ;  /* 0x800000eaa096722b */ /* 0x000fe40000000096 */
[C---:B------:R-:W-:Y:S01]  /*10ede0*/  DFMA R120, R40.reuse, -R38, R120 ;  /* 0x800000262878722b */ /* 0x040fe20000000078 */
[----:B------:R-:W4:Y:S05]  /*10edf0*/  LDL.LU.64 R38, [R1+0xad48] ;  /* 0x00ad480001267983 */ /* 0x000f2a0000300a00 */
[----:B------:R-:W-:Y:S01]  /*10ee00*/  DFMA R150, R40, -R164, R150 ;  /* 0x800000a42896722b */ /* 0x000fe20000000096 */
[----:B------:R-:W4:Y:S01]  /*10ee10*/  LDL.LU.64 R164, [R1+0xad38] ;  /* 0x00ad380001a47983 */ /* 0x000f220000300a00 */
[----:B------:R-:W-:-:S03]  /*10ee20*/  DFMA R122, R160, -R172, R122 ;  /* 0x800000aca07a722b */ /* 0x000fc6000000007a */
[----:B------:R-:W4:Y:S01]  /*10ee30*/  LDL.LU.64 R172, [R1+0xad40] ;  /* 0x00ad400001ac7983 */ /* 0x000f220000300a00 */
[----:B------:R-:W-:Y:S02]  /*10ee40*/  DFMA R118, R220, -R232, R118 ;  /* 0x800000e8dc76722b */ /* 0x000fe40000000076 */
[----:B------:R-:W-:Y:S02]  /*10ee50*/  DFMA R74, R160, -R126, R74 ;  /* 0x8000007ea04a722b */ /* 0x000fe4000000004a */
[----:B------:R-:W-:Y:S01]  /*10ee60*/  DFMA R122, R40, -R70, R122 ;  /* 0x80000046287a722b */ /* 0x000fe2000000007a */
[----:B------:R0:W5:Y:S03]  /*10ee70*/  LDL.LU.64 R126, [R1+0xad28] ;  /* 0x00ad2800017e7983 */ /* 0x0001660000300a00 */
[----:B------:R-:W-:Y:S01]  /*10ee80*/  DFMA R118, R160, -R140, R118 ;  /* 0x8000008ca076722b */ /* 0x000fe20000000076 */
[----:B------:R0:W5:Y:S01]  /*10ee90*/  LDL.LU.64 R70, [R1+0xad18] ;  /* 0x00ad180001467983 */ /* 0x0001620000300a00 */
[----:B------:R-:W-:-:S03]  /*10eea0*/  DFMA R74, R40, -R60, R74 ;  /* 0x8000003c284a722b */ /* 0x000fc6000000004a */
[----:B------:R0:W5:Y:S03]  /*10eeb0*/  LDL.LU.64 R140, [R1+0xad30] ;  /* 0x00ad3000018c7983 */ /* 0x0001660000300a00 */
[----:B------:R-:W-:Y:S01]  /*10eec0*/  DFMA R118, R40, -R78, R118 ;  /* 0x8000004e2876722b */ /* 0x000fe20000000076 */
[----:B------:R0:W5:Y:S04]  /*10eed0*/  LDL.LU.64 R60, [R1+0xad00] ;  /* 0x00ad0000013c7983 */ /* 0x0001680000300a00 */
[----:B------:R0:W5:Y:S01]  /*10eee0*/  LDL.LU.64 R78, [R1+0xad08] ;  /* 0x00ad0800014e7983 */ /* 0x0001620000300a00 */
[C---:B--2---:R-:W-:Y:S02]  /*10eef0*/  DFMA R120, R36.reuse, -R86, R120 ;  /* 0x800000562478722b */ /* 0x044fe40000000078 */
[C---:B------:R-:W-:Y:S01]  /*10ef00*/  DFMA R150, R36.reuse, -R132, R150 ;  /* 0x800000842496722b */ /* 0x040fe20000000096 */
[----:B------:R0:W5:Y:S01]  /*10ef10*/  LDL.LU.64 R86, [R1+0xacf8] ;  /* 0x00acf80001567983 */ /* 0x0001620000300a00 */
[----:B------:R-:W-:-:S02]  /*10ef20*/  DFMA R168, R36, -R242, R168 ;  /* 0x800000f224a8722b */ /* 0x000fc400000000a8 */
[----:B------:R-:W-:Y:S01]  /*10ef30*/  DFMA R122, R36, -R66, R122 ;  /* 0x80000042247a722b */ /* 0x000fe2000000007a */
[----:B------:R0:W5:Y:S01]  /*10ef40*/  LDL.LU.64 R132, [R1+0xad10] ;  /* 0x00ad100001847983 */ /* 0x0001620000300a00 */
[C---:B---3--:R-:W-:Y:S02]  /*10ef50*/  DFMA R120, R42.reuse, -R32, R120 ;  /* 0x800000202a78722b */ /* 0x048fe40000000078 */
[----:B------:R-:W-:Y:S01]  /*10ef60*/  DFMA R150, R42, -R72, R150 ;  /* 0x800000482a96722b */ /* 0x000fe20000000096 */
[----:B------:R-:W2:Y:S04]  /*10ef70*/  LDL.LU.64 R32, [R1+0xacd0] ;  /* 0x00acd00001207983 */ /* 0x000ea80000300a00 */
[----:B------:R-:W3:Y:S01]  /*10ef80*/  LDL.LU.64 R72, [R1+0xace8] ;  /* 0x00ace80001487983 */ /* 0x000ee20000300a00 */
[----:B----4-:R-:W-:-:S02]  /*10ef90*/  DFMA R120, R38, -R82, R120 ;  /* 0x800000522678722b */ /* 0x010fc40000000078 */
[C---:B------:R-:W-:Y:S01]  /*10efa0*/  DFMA R118, R36.reuse, -R64, R118 ;  /* 0x800000402476722b */ /* 0x040fe20000000076 */
[----:B------:R0:W5:Y:S01]  /*10efb0*/  LDL.LU.64 R66, [R1+0xacf0] ;  /* 0x00acf00001427983 */ /* 0x0001620000300a00 */
[----:B------:R-:W-:Y:S02]  /*10efc0*/  DFMA R74, R36, -R8, R74 ;  /* 0x80000008244a722b */ /* 0x000fe4000000004a */
[----:B------:R-:W-:Y:S01]  /*10efd0*/  DFMA R168, R42, -R54, R168 ;  /* 0x800000362aa8722b */ /* 0x000fe200000000a8 */
[----:B------:R-:W4:Y:S01]  /*10efe0*/  LDL.LU.64 R8, [R1+0xacd8] ;  /* 0x00acd80001087983 */ /* 0x000f220000300a00 */
[----:B------:R-:W-:-:S03]  /*10eff0*/  DFMA R120, R164, -R176, R120 ;  /* 0x800000b0a478722b */ /* 0x000fc60000000078 */
[----:B------:R-:W2:Y:S01]  /*10f000*/  LDL.LU.64 R176, [R1+0xac68] ;  /* 0x00ac680001b07983 */ /* 0x000ea20000300a00 */
[C---:B------:R-:W-:Y:S02]  /*10f010*/  DFMA R122, R42.reuse, -R200, R122 ;  /* 0x800000c82a7a722b */ /* 0x040fe4000000007a */
[----:B------:R-:W-:Y:S01]  /*10f020*/  DFMA R118, R42, -R142, R118 ;  /* 0x8000008e2a76722b */ /* 0x000fe20000000076 */
[----:B------:R-:W4:Y:S01]  /*10f030*/  LDL.LU.64 R200, [R1+0xacc8] ;  /* 0x00acc80001c87983 */ /* 0x000f220000300a00 */
[----:B------:R-:W-:-:S03]  /*10f040*/  DFMA R120, R172, -R228, R120 ;  /* 0x800000e4ac78722b */ /* 0x000fc60000000078 */
[----:B------:R-:W3:Y:S01]  /*10f050*/  LDL.LU.64 R228, [R1+0x7ef8] ;  /* 0x007ef80001e47983 */ /* 0x000ee20000300a00 */
[----:B------:R-:W-:Y:S02]  /*10f060*/  DFMA R74, R42, -R112, R74 ;  /* 0x800000702a4a722b */ /* 0x000fe4000000004a */
[C---:B------:R-:W-:Y:S01]  /*10f070*/  DFMA R150, R38.reuse, -R114, R150 ;  /* 0x800000722696722b */ /* 0x040fe20000000096 */
[----:B------:R0:W5:Y:S01]  /*10f080*/  LDL.LU.64 R54, [R1+0xad20] ;  /* 0x00ad200001367983 */ /* 0x0001620000300a00 */
[C---:B------:R-:W-:Y:S02]  /*10f090*/  DFMA R168, R38.reuse, -R90, R168 ;  /* 0x8000005a26a8722b */ /* 0x040fe400000000a8 */
[C---:B------:R-:W-:Y:S01]  /*10f0a0*/  DFMA R122, R38.reuse, -R80, R122 ;  /* 0x80000050267a722b */ /* 0x040fe2000000007a */
[----:B------:R0:W5:Y:S01]  /*10f0b0*/  LDL.LU.64 R64, [R1+0xace0] ;  /* 0x00ace00001407983 */ /* 0x0001620000300a00 */
[C---:B------:R-:W-:Y:S02]  /*10f0c0*/  DFMA R118, R38.reuse, -R88, R118 ;  /* 0x800000582676722b */ /* 0x040fe40000000076 */
[----:B------:R-:W-:Y:S01]  /*10f0d0*/  DFMA R74, R38, -R26, R74 ;  /* 0x8000001a264a722b */ /* 0x000fe2000000004a */
[----:B------:R0:W5:Y:S01]  /*10f0e0*/  LDL.LU.64 R114, [R1+0xacc0] ;  /* 0x00acc00001727983 */ /* 0x0001620000300a00 */
[----:B------:R-:W-:-:S02]  /*10f0f0*/  DFMA R150, R164, -R110, R150 ;  /* 0x8000006ea496722b */ /* 0x000fc40000000096 */
[C---:B------:R-:W-:Y:S01]  /*10f100*/  DFMA R46, R164.reuse, -R134, R46 ;  /* 0x80000086a42e722b */ /* 0x040fe2000000002e */
[----:B------:R0:W5:Y:S01]  /*10f110*/  LDL.LU.64 R90, [R1+0xacb8] ;  /* 0x00acb800015a7983 */ /* 0x0001620000300a00 */
[C---:B------:R-:W-:Y:S02]  /*10f120*/  DFMA R168, R164.reuse, -R34, R168 ;  /* 0x80000022a4a8722b */ /* 0x040fe400000000a8 */
[C---:B------:R-:W-:Y:S01]  /*10f130*/  DFMA R122, R164.reuse, -R76, R122 ;  /* 0x8000004ca47a722b */ /* 0x040fe2000000007a */
[----:B------:R-:W4:Y:S01]  /*10f140*/  LDL.LU.64 R34, [R1+0xac70] ;  /* 0x00ac700001227983 */ /* 0x000f220000300a00 */
        /* <DEDUP_REMOVED lines=27> */
[----:B------:R-:W-:-:S03]  /*10f300*/  DFMA R150, R196, -R184, R168 ;  /* 0x800000b8c496722b */ /* 0x000fc600000000a8 */
[----:B------:R-:W4:Y:S01]  /*10f310*/  LDL.LU.64 R210, [R1+0xabf0] ;  /* 0x00abf00001d27983 */ /* 0x000f220000300a00 */
[C---:B------:R-:W-:Y:S02]  /*10f320*/  DFMA R120, R74.reuse, -R182, R120 ;  /* 0x800000b64a78722b */ /* 0x040fe40000000078 */
[C---:B------:R-:W-:Y:S01]  /*10f330*/  DFMA R122, R74.reuse, -R180, R122 ;  /* 0x800000b44a7a722b */ /* 0x040fe2000000007a */
[----:B------:R0:W5:Y:S01]  /*10f340*/  LDL.LU.64 R26, [R1+0xac78] ;  /* 0x00ac7800011a7983 */ /* 0x0001620000300a00 */
[C---:B------:R-:W-:Y:S02]  /*10f350*/  DFMA R118, R74.reuse, -R178, R118 ;  /* 0x800000b24a76722b */ /* 0x040fe40000000076 */
[----:B------:R-:W-:Y:S01]  /*10f360*/  DFMA R150, R74, -R240, R150 ;  /* 0x800000f04a96722b */ /* 0x000fe20000000096 */
[----:B------:R0:W5:Y:S04]  /*10f370*/  LDL.LU.64 R76, [R1+0xac60] ;  /* 0x00ac6000014c7983 */ /* 0x0001680000300a00 */
[----:B------:R0:W5:Y:S01]  /*10f380*/  LDL.LU.64 R58, [R1+0xac58] ;  /* 0x00ac5800013a7983 */ /* 0x0001620000300a00 */
[----:B------:R-:W-:-:S02]  /*10f390*/  DFMA R120, R118, -R236, R120 ;  /* 0x800000ec7678722b */ /* 0x000fc40000000078 */
[C---:B------:R-:W-:Y:S01]  /*10f3a0*/  DFMA R122, R118.reuse, -R214, R122 ;  /* 0x800000d6767a722b */ /* 0x040fe2000000007a */
[----:B------:R0:W5:Y:S01]  /*10f3b0*/  LDL.LU.64 R128, [R1+0xac50] ;  /* 0x00ac500001807983 */ /* 0x0001620000300a00 */
[----:B------:R-:W-:-:S03]  /*10f3c0*/  DFMA R150, R118, -R212, R150 ;  /* 0x800000d47696722b */ /* 0x000fc60000000096 */
[----:B------:R0:W5:Y:S03]  /*10f3d0*/  LDL.LU.64 R124, [R1+0xac48] ;  /* 0x00ac4800017c7983 */ /* 0x0001660000300a00 */
[C---:B------:R-:W-:Y:S01]  /*10f3e0*/  DFMA R168, R120.reuse, -R198, R122 ;  /* 0x800000c678a8722b */ /* 0x040fe2000000007a */
[----:B------:R0:W5:Y:S01]  /*10f3f0*/  LDL.LU.64 R68, [R1+0xac40] ;  /* 0x00ac400001447983 */ /* 0x0001620000300a00 */
[----:B------:R-:W-:-:S03]  /*10f400*/  DFMA R122, R120, -R4, R150 ;  /* 0x80000004787a722b */ /* 0x000fc60000000096 */
        /* <DEDUP_REMOVED lines=13> */
[----:B--2---:R-:W-:-:S03]  /*10f4e0*/  DFMA R168, R122, -R176, R168 ;  /* 0x800000b07aa8722b */ /* 0x004fc600000000a8 */
[----:B------:R0:W5:Y:S01]  /*10f4f0*/  LDL.LU.64 R176, [R1+0xabc0] ;  /* 0x00abc00001b07983 */ /* 0x0001620000300a00 */
[----:B---3--:R-:W-:-:S03]  /*10f500*/  DFMA R174, -R174, R72, R228 ;  /* 0x00000048aeae722b */ /* 0x008fc600000001e4 */
[----:B------:R0:W5:Y:S01]  /*10f510*/  LDL.LU.64 R72, [R1+0xabb8] ;  /* 0x00abb80001487983 */ /* 0x0001620000300a00 */
[----:B------:R-:W-:-:S08]  /*10f520*/  DMUL R150, R168, R12 ;  /* 0x0000000ca8967228 */ /* 0x000fd00000000000 */
[----:B------:R-:W-:-:S08]  /*10f530*/  DFMA R170, -R208, R150, R168 ;  /* 0x00000096d0aa722b */ /* 0x000fd000000001a8 */
[----:B------:R-:W-:Y:S02]  /*10f540*/  DFMA R150, R12, R170, R150 ;  /* 0x000000aa0c96722b */ /* 0x000fe40000000096 */
[-C--:B----4-:R-:W-:Y:S02]  /*10f550*/  DFMA R170, -R194, R34.reuse, R200 ;  /* 0x00000022c2aa722b */ /* 0x090fe400000001c8 */
[----:B------:R-:W-:Y:S01]  /*10f560*/  DFMA R8, -R192, R34, R8 ;  /* 0x00000022c008722b */ /* 0x000fe20000000108 */
[----:B------:R0:W-:Y:S04]  /*10f570*/  STL.64 [R1+0x7240], R36 ;  /* 0x0072402401007387 */ /* 0x0001e80000100a00 */
[----:B------:R0:W-:Y:S01]  /*10f580*/  STL.64 [R1+0x7728], R174 ;  /* 0x007728ae01007387 */ /* 0x0001e20000100a00 */
[----:B------:R-:W-:-:S03]  /*10f590*/  FFMA R0, RZ, R209, R151 ;  /* 0x000000d1ff007223 */ /* 0x000fc60000000097 */
[----:B------:R0:W-:Y:S04]  /*10f5a0*/  STL.64 [R1+0x7740], R170 ;  /* 0x007740aa01007387 */ /* 0x0001e80000100a00 */
[----:B------:R0:W-:Y:S04]  /*10f5b0*/  STL.64 [R1+0x7730], R8 ;  /* 0x0077300801007387 */ /* 0x0001e80000100a00 */
[----:B------:R0:W-:Y:S04]  /*10f5c0*/  STL.64 [R1+0x6f58], R174 ;  /* 0x006f58ae01007387 */ /* 0x0001e80000100a00 */
[----:B------:R0:W-:Y:S04]  /*10f5d0*/  STL.64 [R1+0x7248], R42 ;  /* 0x0072482a01007387 */ /* 0x0001e80000100a00 */
[----:B------:R0:W-:Y:S01]  /*10f5e0*/  STL.64 [R1+0x6e80], R170 ;  /* 0x006e80aa01007387 */ /* 0x0001e20000100a00 */
[----:B------:R-:W-:-:S02]  /*10f5f0*/  DFMA R190, -R190, R102, R230 ;  /* 0x00000066bebe722b */ /* 0x000fc400000001e6 */
[----:B------:R-:W-:Y:S01]  /*10f600*/  DFMA R188, -R188, R32, R210 ;  /* 0x00000020bcbc722b */ /* 0x000fe200000001d2 */
        /* <DEDUP_REMOVED lines=23> */
.L_x_2401:
[----:B------:R-:W-:Y:S05]  /*10f780*/  BSYNC.RECONVERGENT B3 ;  /* 0x0000000000037941 */ /* 0x000fea0003800200 */
.L_x_2400:
[----:B------:R-:W2:Y:S01]  /*10f790*/  LDL.64 R168, [R1+0x9860] ;  /* 0x0098600001a87983 */ /* 0x000ea20000100a00 */
[----:B------:R-:W0:Y:S01]  /*10f7a0*/  MUFU.RCP64H R9, R7 ;  /* 0x0000000700097308 */ /* 0x000e220000001800 */
[----:B------:R-:W-:Y:S01]  /*10f7b0*/  IMAD.MOV.U32 R8, RZ, RZ, 0x1 ;  /* 0x00000001ff087424 */ /* 0x000fe200078e00ff */
[----:B------:R-:W-:Y:S01]  /*10f7c0*/  BSSY.RECONVERGENT B3, `(.L_x_2402) ;  /* 0x0000015000037945 */ /* 0x000fe20003800200 */
[----:B------:R1:W-:Y:S04]  /*10f7d0*/  STL.64 [R1+0x7298], R150 ;  /* 0x0072989601007387 */ /* 0x0003e80000100a00 */
[----:B0-----:R-:W-:-:S08]  /*10f7e0*/  DFMA R12, -R6, R8, 1 ;  /* 0x3ff00000060c742b */ /* 0x001fd00000000108 */
[----:B------:R-:W-:-:S08]  /*10f7f0*/  DFMA R12, R12, R12, R12 ;  /* 0x0000000c0c0c722b */ /* 0x000fd0000000000c */
[----:B------:R-:W-:-:S08]  /*10f800*/  DFMA R8, R8, R12, R8 ;  /* 0x0000000c0808722b */ /* 0x000fd00000000008 */
[----:B------:R-:W-:-:S08]  /*10f810*/  DFMA R12, -R6, R8, 1 ;  /* 0x3ff00000060c742b */ /* 0x000fd00000000108 */
[----:B------:R-:W-:Y:S02]  /*10f820*/  DFMA R12, R8, R12, R8 ;  /* 0x0000000c080c722b */ /* 0x000fe40000000008 */
[----:B--2---:R-:W-:-:S08]  /*10f830*/  DFMA R8, R168, -R150, R122 ;  /* 0x80000096a808722b */ /* 0x004fd0000000007a */
[----:B------:R-:W-:Y:S02]  /*10f840*/  DMUL R122, R8, R12 ;  /* 0x0000000c087a7228 */ /* 0x000fe40000000000 */
[----:B------:R-:W-:-:S06]  /*10f850*/  FSETP.GEU.AND P2, PT, |R9|, 6.5827683646048100446e-37, PT ;  /* 0x036000000900780b */ /* 0x000fcc0003f4e200 */
        /* <DEDUP_REMOVED lines=8> */
[----:B-----5:R-:W-:Y:S05]  /*10f8e0*/  CALL.REL.NOINC `($__internal_1_$__cuda_sm20_div_rn_f64_full) ;  /* 0x0000040c00707944 */ /* 0x020fea0003c00000 */
[----:B------:R-:W-:Y:S02]  /*10f8f0*/  IMAD.MOV.U32 R122, RZ, RZ, R12 ;  /* 0x000000ffff7a7224 */ /* 0x000fe400078e000c */
[----:B------:R-:W-:-:S07]  /*10f900*/  IMAD.MOV.U32 R123, RZ, RZ, R13 ;  /* 0x000000ffff7b7224 */ /* 0x000fce00078e000d */
.L_x_2403:
[----:B------:R-:W-:Y:S05]  /*10f910*/  BSYNC.RECONVERGENT B3 ;  /* 0x0000000000037941 */ /* 0x000fea0003800200 */
.L_x_2402:
[----:B------:R-:W2:Y:S04]  /*10f920*/  LDL.128 R168, [R1+0x6730] ;  /* 0x0067300001a87983 */ /* 0x000ea80000100c00 */
[----:B------:R-:W3:Y:S01]  /*10f930*/  LDL.64 R174, [R1+0x9890] ;  /* 0x0098900001ae7983 */ /* 0x000ee20000100a00 */
[----:B------:R-:W-:-:S03]  /*10f940*/  MOV R8, 0x1 ;  /* 0x0000000100087802 */ /* 0x000fc60000000f00 */
[----:B------:R0:W-:Y:S01]  /*10f950*/  STL.64 [R1+0x7290], R122 ;  /* 0x0072907a01007387 */ /* 0x0001e20000100a00 */
[----:B------:R-:W-:Y:S01]  /*10f960*/  BSSY.RECONVERGENT B3, `(.L_x_2404) ;  /* 0x0000016000037945 */ /* 0x000fe20003800200 */
[----:B--2---:R-:W1:Y:S02]  /*10f970*/  MUFU.RCP64H R9, R169 ;  /* 0x000000a900097308 */ /* 0x004e640000001800 */
[----:B-1----:R-:W-:-:S08]  /*10f980*/  DFMA R12, -R168, R8, 1 ;  /* 0x3ff00000a80c742b */ /* 0x002fd00000000108 */
[----:B------:R-:W-:-:S08]  /*10f990*/  DFMA R12, R12, R12, R12 ;  /* 0x0000000c0c0c722b */ /* 0x000fd0000000000c */
[----:B------:R-:W-:Y:S02]  /*10f9a0*/  DFMA R12, R8, R12, R8 ;  /* 0x0000000c080c722b */ /* 0x000fe40000000008 */
[----:B------:R-:W-:-:S06]  /*10f9b0*/  DFMA R8, R170, -R122, R120 ;  /* 0x8000007aaa08722b */ /* 0x000fcc0000000078 */
[----:B------:R-:W-:Y:S02]  /*10f9c0*/  DFMA R120, -R168, R12, 1 ;  /* 0x3ff00000a878742b */ /* 0x000fe4000000010c */
[----:B---3--:R-:W-:-:S06]  /*10f9d0*/  DFMA R8, -R174, R150, R8 ;  /* 0x00000096ae08722b */ /* 0x008fcc0000000108 */
        /* <DEDUP_REMOVED lines=11> */
[----:B-----5:R-:W-:Y:S05]  /*10fa90*/  CALL.REL.NOINC `($__internal_1_$__cuda_sm20_div_rn_f64_full) ;  /* 0x0000040c00047944 */ /* 0x020fea0003c00000 */
[----:B------:R-:W-:Y:S01]  /*10faa0*/  MOV R120, R12 ;  /* 0x0000000c00787202 */ /* 0x000fe20000000f00 */
[----:B------:R-:W-:-:S07]  /*10fab0*/  IMAD.MOV.U32 R121, RZ, RZ, R13 ;  /* 0x000000ffff797224 */ /* 0x000fce00078e000d */
.L_x_2405:
[----:B------:R-:W-:Y:S05]  /*10fac0*/  BSYNC.RECONVERGENT B3 ;  /* 0x0000000000037941 */ /* 0x000fea0003800200 */
.L_x_2404:
[----:B------:R-:W2:Y:S04]  /*10fad0*/  LDL.128 R188, [R1+0x6650] ;  /* 0x0066500001bc7983 */ /* 0x000ea80000100c00 */
[----:B------:R-:W3:Y:S01]  /*10fae0*/  LDL.128 R208, [R1+0x6660] ;  /* 0x0066600001d07983 */ /* 0x000ee20000100c00 */
[----:B------:R-:W-:Y:S01]  /*10faf0*/  HFMA2 R8, -RZ, RZ, 0, 5.9604644775390625e-08 ;  /* 0x00000001ff087431 */ /* 0x000fe200000001ff */
[----:B------:R-:W-:Y:S02]  /*10fb00*/  BSSY.RECONVERGENT B3, `(.L_x_2406) ;  /* 0x000001d000037945 */ /* 0x000fe40003800200 */
[----:B------:R0:W-:Y:S01]  /*10fb10*/  STL.64 [R1+0x7288], R120 ;  /* 0x0072887801007387 */ /* 0x0001e20000100a00 */
[----:B--2---:R-:W1:Y:S01]  /*10fb20*/  MUFU.RCP64H R9, R189 ;  /* 0x000000bd00097308 */ /* 0x004e620000001800 */
[----:B---3--:R-:W-:Y:S01]  /*10fb30*/  IMAD.MOV.U32 R192, RZ, RZ, R208 ;  /* 0x000000ffffc07224 */ /* 0x008fe200078e00d0 */
[----:B------:R-:W-:Y:S01]  /*10fb40*/  MOV R193, R209 ;  /* 0x000000d100c17202 */ /* 0x000fe20000000f00 */
[----:B------:R-:W-:Y:S01]  /*10fb50*/  IMAD.MOV.U32 R174, RZ, RZ, R210 ;  /* 0x000000ffffae7224 */ /* 0x000fe200078e00d2 */
[----:B------:R0:W-:Y:S01]  /*10fb60*/  STL.128 [R1+0x91b0], R208 ;  /* 0x0091b0d001007387 */ /* 0x0001e20000100c00 */
[----:B------:R-:W-:Y:S01]  /*10fb70*/  IMAD.MOV.U32 R175, RZ, RZ, R211 ;  /* 0x000000ffffaf7224 */ /* 0x000fe200078e00d3 */
[----:B-1----:R-:W-:-:S08]  /*10fb80*/  DFMA R12, -R188, R8, 1 ;  /* 0x3ff00000bc0c742b */ /* 0x002fd00000000108 */
[----:B------:R-:W-:-:S08]  /*10fb90*/  DFMA R12, R12, R12, R12 ;  /* 0x0000000c0c0c722b */ /* 0x000fd0000000000c */
[----:B------:R-:W-:Y:S02]  /*10fba0*/  DFMA R8, R8, R12, R8 ;  /* 0x0000000c0808722b */ /* 0x000fe40000000008 */
[----:B------:R-:W-:-:S08]  /*10fbb0*/  DFMA R12, R190, -R120, R118 ;  /* 0x80000078be0c722b */ /* 0x000fd00000000076 */
[----:B------:R-:W-:Y:S02]  /*10fbc0*/  DFMA R118, -R192, R122, R12 ;  /* 0x0000007ac076722b */ /* 0x000fe4000000010c */
[----:B------:R-:W-:-:S08]  /*10fbd0*/  DFMA R12, -R188, R8, 1 ;  /* 0x3ff00000bc0c742b */ /* 0x000fd00000000108 */
[----:B------:R-:W-:Y:S02]  /*10fbe0*/  DFMA R12, R8, R12, R8 ;  /* 0x0000000c080c722b */ /* 0x000fe40000000008 */
[----:B------:R-:W-:-:S08]  /*10fbf0*/  DFMA R8, -R174, R150, R118 ;  /* 0x00000096ae08722b */ /* 0x000fd00000000176 */
[----:B------:R-:W-:Y:S02]  /*10fc00*/  DMUL R118, R8, R12 ;  /* 0x0000000c08767228 */ /* 0x000fe40000000000 */
[----:B------:R-:W-:-:S06]  /*10fc10*/  FSETP.GEU.AND P2, PT, |R9|, 6.5827683646048100446e-37, PT ;  /* 0x036000000900780b */ /* 0x000fcc0003f4e200 */
        /* <DEDUP_REMOVED lines=11> */
.L_x_2407:
[----:B------:R-:W-:Y:S05]  /*10fcd0*/  BSYNC.RECONVERGENT B3 ;  /* 0x0000000000037941 */ /* 0x000fea0003800200 */
.L_x_2406:
[----:B------:R-:W2:Y:S04]  /*10fce0*/  LDL.128 R192, [R1+0x64e0] ;  /* 0x0064e00001c07983 */ /* 0x000ea80000100c00 */
[----:B------:R-:W3:Y:S04]  /*10fcf0*/  LDL.128 R208, [R1+0x64f0] ;  /* 0x0064f00001d07983 */ /* 0x000ee80000100c00 */
[----:B------:R-:W4:Y:S01]  /*10fd00*/  LDL.64 R174, [R1+0x98a0] ;  /* 0x0098a00001ae7983 */ /* 0x000f220000100a00 */
[----:B------:R-:W-:-:S03]  /*10fd10*/  HFMA2 R8, -RZ, RZ, 0, 5.9604644775390625e-08 ;  /* 0x00000001ff087431 */ /* 0x000fc600000001ff */
[----:B------:R0:W-:Y:S01]  /*10fd20*/  STL.64 [R1+0x7280], R118 ;  /* 0x0072807601007387 */ /* 0x0001e20000100a00 */
[----:B------:R-:W-:Y:S01]  /*10fd30*/  BSSY.RECONVERGENT B3, `(.L_x_2408) ;  /* 0x000001f000037945 */ /* 0x000fe20003800200 */
[----:B--2---:R-:W1:Y:S01]  /*10fd40*/  MUFU.RCP64H R9, R193 ;  /* 0x000000c100097308 */ /* 0x004e620000001800 */
[----:B------:R-:W-:Y:S01]  /*10fd50*/  DFMA R74, R194, -R118, R74 ;  /* 0x80000076c24a722b */ /* 0x000fe2000000004a */
[----:B---3--:R-:W-:Y:S01]  /*10fd60*/  IMAD.MOV.U32 R200, RZ, RZ, R208 ;  /* 0x000000ffffc87224 */ /* 0x008fe200078e00d0 */
[----:B------:R-:W-:Y:S01]  /*10fd70*/  MOV R201, R209 ;  /* 0x000000d100c97202 */ /* 0x000fe20000000f00 */
[----:B-1----:R-:W-:-:S08]  /*10fd80*/  DFMA R12, -R192, R8, 1 ;  /* 0x3ff00000c00c742b */ /* 0x002fd00000000108 */
[----:B------:R-:W-:Y:S01]  /*10fd90*/  DFMA R12, R12, R12, R12 ;  /* 0x0000000c0c0c722b */ /* 0x000fe2000000000c */
[----:B------:R-:W-:Y:S02]  /*10fda0*/  IMAD.MOV.U32 R198, RZ, RZ, R210 ;  /* 0x000000ffffc67224 */ /* 0x000fe400078e00d2 */
[----:B------:R-:W-:-:S05]  /*10fdb0*/  IMAD.MOV.U32 R199, RZ, RZ, R211 ;  /* 0x000000ffffc77224 */ /* 0x000fca00078e00d3 */
[----:B------:R-:W-:Y:S02]  /*10fdc0*/  DFMA R8, R8, R12, R8 ;  /* 0x0000000c0808722b */ /* 0x000fe40000000008 */
[----:B------:R-:W-:-:S06]  /*10fdd0*/  DFMA R12, -R200, R120, R74 ;  /* 0x00000078c80c722b */ /* 0x000fcc000000014a */
[----:B------:R-:W-:Y:S02]  /*10fde0*/  DFMA R74, -R192, R8, 1 ;  /* 0x3ff00000c04a742b */ /* 0x000fe40000000108 */
[----:B------:R-:W-:-:S06]  /*10fdf0*/  DFMA R12, -R198, R122, R12 ;  /* 0x0000007ac60c722b */ /* 0x000fcc000000010c */
[----:B------:R-:W-:Y:S02]  /*10fe00*/  DFMA R8, R8, R74, R8 ;  /* 0x0000004a0808722b */ /* 0x000fe40000000008 */
[----:B----4-:R-:W-:-:S08]  /*10fe10*/  DFMA R12, -R174, R150, R12 ;  /* 0x00000096ae0c722b */ /* 0x010fd0000000010c */
[----:B------:R-:W-:-:S08]  /*10fe20*/  DMUL R74, R12, R8 ;  /* 0x000000080c4a7228 */ /* 0x000fd00000000000 */
[----:B------:R-:W-:-:S08]  /*10fe30*/  DFMA R174, -R192, R74, R12 ;  /* 0x0000004ac0ae722b */ /* 0x000fd0000000010c */
[----:B------:R-:W-:Y:S01]  /*10fe40*/  DFMA R74, R8, R174, R74 ;  /* 0x000000ae084a722b */ /* 0x000fe2000000004a */
[----:B------:R0:W-:Y:S01]  /*10fe50*/  STL.128 [R1+0x9110], R208 ;  /* 0x009110d001007387 */ /* 0x0001e20000100c00 */
[----:B------:R-:W-:-:S08]  /*10fe60*/  FSETP.GEU.AND P2, PT, |R13|, 6.5827683646048100446e-37, PT ;  /* 0x036000000d00780b */ /* 0x000fd00003f4e200 */
        /* <DEDUP_REMOVED lines=11> */
.L_x_2409:
[----:B------:R-:W-:Y:S05]  /*10ff20*/  BSYNC.RECONVERGENT B3 ;  /* 0x0000000000037941 */ /* 0x000fea0003800200 */
.L_x_2408:
[----:B------:R-:W2:Y:S04]  /*10ff30*/  LDL.64 R198, [R1+0x7788] ;  /* 0x0077880001c67983 */ /* 0x000ea80000100a00 */
[----:B------:R-:W3:Y:S04]  /*10ff40*/  LDL.128 R208, [R1+0x6410] ;  /* 0x0064100001d07983 */ /* 0x000ee80000100c00 */
[----:B------:R-:W4:Y:S04]  /*10ff50*/  LDL.128 R228, [R1+0x6420] ;  /* 0x0064200001e47983 */ /* 0x000f280000100c00 */
[----:B------:R-:W4:Y:S01]  /*10ff60*/  LDL.64 R200, [R1+0x9870] ;  /* 0x0098700001c87983 */ /* 0x000f220000100a00 */
[----:B------:R-:W-:-:S03]  /*10ff70*/  MOV R8, 0x1 ;  /* 0x0000000100087802 */ /* 0x000fc60000000f00 */
[----:B------:R-:W-:Y:S01]  /*10ff80*/  STL.64 [R1+0x7278], R74 ;  /* 0x0072784a01007387 */ /* 0x000fe20000100a00 */
[----:B------:R-:W-:Y:S01]  /*10ff90*/  BSSY.RECONVERGENT B3, `(.L_x_2410) ;  /* 0x0000023000037945 */ /* 0x000fe20003800200 */
[----:B--2---:R-:W0:Y:S01]  /*10ffa0*/  MUFU.RCP64H R9, R199 ;  /* 0x000000c700097308 */ /* 0x004e220000001800 */
[----:B---3--:R-:W-:Y:S02]  /*10ffb0*/  IMAD.MOV.U32 R12, RZ, RZ, R208 ;  /* 0x000000ffff0c7224 */ /* 0x008fe400078e00d0 */
[----:B------:R-:W-:Y:S01]  /*10ffc0*/  IMAD.MOV.U32 R13, RZ, RZ, R209 ;  /* 0x000000ffff0d7224 */ /* 0x000fe200078e00d1 */
[----:B------:R-:W-:Y:S01]  /*10ffd0*/  MOV R212, R210 ;  /* 0x000000d200d47202 */ /* 0x000fe20000000f00 */
[----:B------:R-:W-:-:S04]  /*10ffe0*/  IMAD.MOV.U32 R213, RZ, RZ, R211 ;  /* 0x000000ffffd57224 */ /* 0x000fc800078e00d3 */
[----:B------:R-:W-:Y:S02]  /*10fff0*/  DFMA R12, R12, -R74, R196 ;  /* 0x8000004a0c0c722b */ /* 0x000fe400000000c4 */
[----:B0-----:R-:W-:Y:S01]  /*110000*/  DFMA R174, -R198, R8, 1 ;  /* 0x3ff00000c6ae742b */ /* 0x001fe20000000108 */
[----:B------:R4:W-:Y:S05]  /*110010*/  STL.128 [R1+0x8eb0], R208 ;  /* 0x008eb0d001007387 */ /* 0x0009ea0000100c00 */
[----:B------:R-:W-:Y:S02]  /*110020*/  DFMA R12, -R212, R118, R12 ;  /* 0x00000076d40c722b */ /* 0x000fe4000000010c */
[----:B------:R-:W-:Y:S01]  /*110030*/  DFMA R174, R174, R174, R174 ;  /* 0x000000aeaeae722b */ /* 0x000fe200000000ae */
[----:B----4-:R-:W-:Y:S01]  /*110040*/  IMAD.MOV.U32 R210, RZ, RZ, R228 ;  /* 0x000000ffffd27224 */ /* 0x010fe200078e00e4 */
[----:B------:R-:W-:-:S06]  /*110050*/  MOV R211, R229 ;  /* 0x000000e500d37202 */ /* 0x000fcc0000000f00 */
[----:B------:R-:W-:Y:S01]  /*110060*/  DFMA R8, R8, R174, R8 ;  /* 0x000000ae0808722b */ /* 0x000fe20000000008 */
[----:B------:R-:W-:Y:S02]  /*110070*/  IMAD.MOV.U32 R208, RZ, RZ, R230 ;  /* 0x000000ffffd07224 */ /* 0x000fe400078e00e6 */
[----:B------:R-:W-:Y:S01]  /*110080*/  IMAD.MOV.U32 R209, RZ, RZ, R231 ;  /* 0x000000ffffd17224 */ /* 0x000fe200078e00e7 */
[----:B------:R-:W-:-:S04]  /*110090*/  DFMA R12, -R210, R120, R12 ;  /* 0x00000078d20c722b */ /* 0x000fc8000000010c */
[----:B------:R-:W-:-:S04]  /*1100a0*/  DFMA R174, -R198, R8, 1 ;  /* 0x3ff00000c6ae742b */ /* 0x000fc80000000108 */
[----:B------:R-:W-:-:S04]  /*1100b0*/  DFMA R12, -R208, R122, R12 ;  /* 0x0000007ad00c722b */ /* 0x000fc8000000010c */
[----:B------:R-:W-:-:S04]  /*1100c0*/  DFMA R174, R8, R174, R8 ;  /* 0x000000ae08ae722b */ /* 0x000fc80000000008 */
[----:B------:R-:W-:-:S08]  /*1100d0*/  DFMA R8, -R200, R150, R12 ;  /* 0x00000096c808722b */ /* 0x000fd0000000010c */
        /* <DEDUP_REMOVED lines=14> */
.L_x_2411:
[----:B------:R-:W-:Y:S05]  /*1101c0*/  BSYNC.RECONVERGENT B3 ;  /* 0x0000000000037941 */ /* 0x000fea0003800200 */
.L_x_2410:
[----:B------:R-:W2:Y:S04]  /*1101d0*/  LDL.128 R196, [R1+0x62f0] ;  /* 0x0062f00001c47983 */ /* 0x000ea80000100c00 */
[----:B------:R-:W3:Y:S04]  /*1101e0*/  LDL.128 R208, [R1+0x6300] ;  /* 0x0063000001d07983 */ /* 0x000ee80000100c00 */
[----:B------:R-:W4:Y:S04]  /*1101f0*/  LDL.128 R228, [R1+0x6310] ;  /* 0x0063100001e47983 */ /* 0x000f280000100c00 */
[----:B------:R-:W4:Y:S01]  /*110200*/  LDL.64 R174, [R1+0x9880] ;  /* 0x0098800001ae7983 */ /* 0x000f220000100a00 */
[----:B------:R-:W-:-:S03]  /*110210*/  IMAD.MOV.U32 R8, RZ, RZ, 0x1 ;  /* 0x00000001ff087424 */ /* 0x000fc600078e00ff */
[----:B------:R-:W-:Y:S01]  /*110220*/  STL.64 [R1+0x7270], R200 ;  /* 0x007270c801007387 */ /* 0x000fe20000100a00 */
[----:B------:R-:W-:Y:S01]  /*110230*/  BSSY.RECONVERGENT B3, `(.L_x_2412) ;  /* 0x0000025000037945 */ /* 0x000fe20003800200 */
[----:B--2---:R-:W0:Y:S01]  /*110240*/  MUFU.RCP64H R9, R197 ;  /* 0x000000c500097308 */ /* 0x004e220000001800 */
[----:B------:R-:W-:Y:S01]  /*110250*/  IMAD.MOV.U32 R12, RZ, RZ, R198 ;  /* 0x000000ffff0c7224 */ /* 0x000fe200078e00c6 */
[----:B------:R-:W-:Y:S01]  /*110260*/  MOV R13, R199 ;  /* 0x000000c7000d7202 */ /* 0x000fe20000000f00 */
[----:B---3--:R-:W-:Y:S02]  /*110270*/  IMAD.MOV.U32 R212, RZ, RZ, R208 ;  /* 0x000000ffffd47224 */ /* 0x008fe400078e00d0 */
[----:B------:R-:W-:-:S03]  /*110280*/  IMAD.MOV.U32 R213, RZ, RZ, R209 ;  /* 0x000000ffffd57224 */ /* 0x000fc600078e00d1 */
[----:B------:R-:W-:-:S08]  /*110290*/  DFMA R12, R12, -R200, R46 ;  /* 0x800000c80c0c722b */ /* 0x000fd0000000002e */
[----:B------:R-:W-:Y:S02]  /*1102a0*/  DFMA R46, -R212, R74, R12 ;  /* 0x0000004ad42e722b */ /* 0x000fe4000000010c */
[----:B0-----:R-:W-:Y:S01]  /*1102b0*/  DFMA R12, -R196, R8, 1 ;  /* 0x3ff00000c40c742b */ /* 0x001fe20000000108 */
[----:B------:R4:W-:Y:S05]  /*1102c0*/  STL.128 [R1+0x8ea0], R208 ;  /* 0x008ea0d001007387 */ /* 0x0009ea0000100c00 */
[----:B------:R-:W-:Y:S02]  /*1102d0*/  DFMA R46, -R210, R118, R46 ;  /* 0x00000076d22e722b */ /* 0x000fe4000000012e */
[----:B------:R-:W-:Y:S01]  /*1102e0*/  DFMA R12, R12, R12, R12 ;  /* 0x0000000c0c0c722b */ /* 0x000fe2000000000c */
[----:B------:R0:W-:Y:S01]  /*1102f0*/  STL.128 [R1+0x7750], R196 ;  /* 0x007750c401007387 */ /* 0x0001e20000100c00 */
[----:B----4-:R-:W-:Y:S01]  /*110300*/  MOV R208, R228 ;  /* 0x000000e400d07202 */ /* 0x010fe20000000f00 */
[----:B------:R-:W-:-:S05]  /*110310*/  IMAD.MOV.U32 R209, RZ, RZ, R229 ;  /* 0x000000ffffd17224 */ /* 0x000fca00078e00e5 */
[----:B------:R-:W-:Y:S02]  /*110320*/  DFMA R12, R8, R12, R8 ;  /* 0x0000000c080c722b */ /* 0x000fe40000000008 */
[----:B------:R-:W-:Y:S01]  /*110330*/  DFMA R8, -R208, R120, R46 ;  /* 0x00000078d008722b */ /* 0x000fe2000000012e */
[----:B0-----:R-:W-:Y:S01]  /*110340*/  IMAD.MOV.U32 R198, RZ, RZ, R230 ;  /* 0x000000ffffc67224 */ /* 0x001fe200078e00e6 */
[----:B------:R-:W-:-:S04]  /*110350*/  MOV R199, R231 ;  /* 0x000000e700c77202 */ /* 0x000fc80000000f00 */
[----:B------:R-:W-:Y:S02]  /*110360*/  DFMA R46, -R196, R12, 1 ;  /* 0x3ff00000c42e742b */ /* 0x000fe4000000010c */
[----:B------:R-:W-:-:S06]  /*110370*/  DFMA R8, -R198, R122, R8 ;  /* 0x0000007ac608722b */ /* 0x000fcc0000000108 */
[----:B------:R-:W-:Y:S02]  /*110380*/  DFMA R12, R12, R46, R12 ;  /* 0x0000002e0c0c722b */ /* 0x000fe4000000000c */
        /* <DEDUP_REMOVED lines=10> */
[----:B------:R-:W-:Y:S02]  /*110430*/  MOV R175, R197 ;  /* 0x000000c500af7202 */ /* 0x000fe40000000f00 */
[----:B------:R-:W-:-:S07]  /*110440*/  MOV R0, 0x110460 ;  /* 0x0011046000007802 */ /* 0x000fce0000000f00 */
[----:B-----5:R-:W-:Y:S05]  /*110450*/  CALL.REL.NOINC `($__internal_1_$__cuda_sm20_div_rn_f64_full) ;  /* 0x0000040000947944 */ /* 0x020fea0003c00000 */
[----:B------:R-:W-:Y:S02]  /*110460*/  IMAD.MOV.U32 R46, RZ, RZ, R12 ;  /* 0x000000ffff2e7224 */ /* 0x000fe400078e000c */
[----:B------:R-:W-:-:S07]  /*110470*/  IMAD.MOV.U32 R47, RZ, RZ, R13 ;  /* 0x000000ffff2f7224 */ /* 0x000fce00078e000d */
.L_x_2413:
[----:B------:R-:W-:Y:S05]  /*110480*/  BSYNC.RECONVERGENT B3 ;  /* 0x0000000000037941 */ /* 0x000fea0003800200 */
.L_x_2412:
[----:B------:R-:W2:Y:S04]  /*110490*/  LDL.128 R208, [R1+0x6260] ;  /* 0x0062600001d07983 */ /* 0x000ea80000100c00 */
[----:B------:R-:W3:Y:S04]  /*1104a0*/  LDL.128 R228, [R1+0x6270] ;  /* 0x0062700001e47983 */ /* 0x000ee80000100c00 */
[----:B------:R-:W4:Y:S01]  /*1104b0*/  LDL.128 R196, [R1+0x6250] ;  /* 0x0062500001c47983 */ /* 0x000f220000100c00 */
[----:B------:R-:W-:Y:S02]  /*1104c0*/  IMAD.MOV.U32 R8, RZ, RZ, 0x1 ;  /* 0x00000001ff087424 */ /* 0x000fe400078e00ff */
[----:B--2---:R-:W-:Y:S01]  /*1104d0*/  IMAD.MOV.U32 R214, RZ, RZ, R208 ;  /* 0x000000ffffd67224 */ /* 0x004fe200078e00d0 */
[----:B------:R-:W-:Y:S01]  /*1104e0*/  MOV R215, R209 ;  /* 0x000000d100d77202 */ /* 0x000fe20000000f00 */
[----:B------:R0:W-:Y:S01]  /*1104f0*/  STL.128 [R1+0x8ca0], R208 ;  /* 0x008ca0d001007387 */ /* 0x0001e20000100c00 */
[----:B------:R-:W-:-:S02]  /*110500*/  IMAD.MOV.U32 R212, RZ, RZ, R210 ;  /* 0x000000ffffd47224 */ /* 0x000fc400078e00d2 */
[----:B------:R-:W-:Y:S01]  /*110510*/  IMAD.MOV.U32 R213, RZ, RZ, R211 ;  /* 0x000000ffffd57224 */ /* 0x000fe200078e00d3 */
[----:B---3--:R1:W-:Y:S01]  /*110520*/  STL.128 [R1+0x8f40], R228 ;  /* 0x008f40e401007387 */ /* 0x0083e20000100c00 */
[----:B----4-:R-:W-:Y:S01]  /*110530*/  MOV R12, R198 ;  /* 0x000000c6000c7202 */ /* 0x010fe20000000f00 */
[----:B------:R-:W-:Y:S01]  /*110540*/  IMAD.MOV.U32 R13, RZ, RZ, R199 ;  /* 0x000000ffff0d7224 */ /* 0x000fe200078e00c7 */
[----:B------:R-:W2:Y:S01]  /*110550*/  MUFU.RCP64H R9, R197 ;  /* 0x000000c500097308 */ /* 0x000ea20000001800 */
[----:B------:R3:W-:Y:S01]  /*110560*/  STL.128 [R1+0x7ec0], R196 ;  /* 0x007ec0c401007387 */ /* 0x0007e20000100c00 */
[----:B0-----:R-:W-:Y:S01]  /*110570*/  MOV R210, R228 ;  /* 0x000000e400d27202 */ /* 0x001fe20000000f00 */
[----:B------:R-:W-:Y:S01]  /*110580*/  IMAD.MOV.U32 R211, RZ, RZ, R229 ;  /* 0x000000ffffd37224 */ /* 0x000fe200078e00e5 */
[----:B------:R-:W-:Y:S01]  /*110590*/  MOV R209, R231 ;  /* 0x000000e700d17202 */ /* 0x000fe20000000f00 */
[----:B------:R-:W-:Y:S02]  /*1105a0*/  IMAD.MOV.U32 R208, RZ, RZ, R230 ;  /* 0x000000ffffd07224 */ /* 0x000fe400078e00e6 */
[----:B-1----:R-:W3:Y:S01]  /*1105b0*/  LDL.128 R228, [R1+0x6280] ;  /* 0x0062800001e47983 */ /* 0x002ee20000100c00 */
[----:B------:R-:W-:-:S08]  /*1105c0*/  DFMA R12, R12, -R46, R172 ;  /* 0x8000002e0c0c722b */ /* 0x000fd000000000ac */
[----:B------:R-:W-:-:S08]  /*1105d0*/  DFMA R12, -R214, R200, R12 ;  /* 0x000000c8d60c722b */ /* 0x000fd0000000010c */
[----:B------:R-:W-:Y:S02]  /*1105e0*/  DFMA R172, -R212, R74, R12 ;  /* 0x0000004ad4ac722b */ /* 0x000fe4000000010c */
[----:B--2---:R-:W-:-:S06]  /*1105f0*/  DFMA R12, -R196, R8, 1 ;  /* 0x3ff00000c40c742b */ /* 0x004fcc0000000108 */
[----:B------:R-:W-:Y:S02]  /*110600*/  DFMA R172, -R210, R118, R172 ;  /* 0x00000076d2ac722b */ /* 0x000fe400000001ac */
[----:B------:R-:W-:-:S08]  /*110610*/  DFMA R12, R12, R12, R12 ;  /* 0x0000000c0c0c722b */ /* 0x000fd0000000000c */
[----:B------:R-:W-:Y:S02]  /*110620*/  DFMA R8, R8, R12, R8 ;  /* 0x0000000c0808722b */ /* 0x000fe40000000008 */
[----:B------:R-:W-:Y:S01]  /*110630*/  DFMA R12, -R208, R120, R172 ;  /* 0x00000078d00c722b */ /* 0x000fe200000001ac */
[----:B------:R0:W-:Y:S01]  /*110640*/  STL.64 [R1+0x7268], R46 ;  /* 0x0072682e01007387 */ /* 0x0001e20000100a00 */
[----:B------:R-:W-:Y:S01]  /*110650*/  BSSY.RECONVERGENT B3, `(.L_x_2414) ;  /* 0x0000017000037945 */ /* 0x000fe20003800200 */
[----:B---3--:R-:W-:Y:S02]  /*110660*/  IMAD.MOV.U32 R198, RZ, RZ, R228 ;  /* 0x000000ffffc67224 */ /* 0x008fe400078e00e4 */
[----:B------:R-:W-:Y:S01]  /*110670*/  IMAD.MOV.U32 R199, RZ, RZ, R229 ;  /* 0x000000ffffc77224 */ /* 0x000fe200078e00e5 */
[----:B------:R-:W-:Y:S01]  /*110680*/  MOV R174, R230 ;  /* 0x000000e600ae7202 */ /* 0x000fe20000000f00 */
[----:B------:R-:W-:-:S04]  /*110690*/  IMAD.MOV.U32 R175, RZ, RZ, R231 ;  /* 0x000000ffffaf7224 */ /* 0x000fc800078e00e7 */
[----:B------:R-:W-:Y:S02]  /*1106a0*/  DFMA R172, -R198, R122, R12 ;  /* 0x0000007ac6ac722b */ /* 0x000fe4000000010c */
[----:B------:R-:W-:-:S08]  /*1106b0*/  DFMA R12, -R196, R8, 1 ;  /* 0x3ff00000c40c742b */ /* 0x000fd00000000108 */
        /* <DEDUP_REMOVED lines=10> */
[----:B------:R-:W-:Y:S01]  /*110760*/  MOV R174, R196 ;  /* 0x000000c400ae7202 */ /* 0x000fe20000000f00 */
[----:B------:R-:W-:Y:S01]  /*110770*/  IMAD.MOV.U32 R175, RZ, RZ, R197 ;  /* 0x000000ffffaf7224 */ /* 0x000fe200078e00c5 */
[----:B------:R-:W-:-:S07]  /*110780*/  MOV R0, 0x1107a0 ;  /* 0x001107a000007802 */ /* 0x000fce0000000f00 */
[----:B-----5:R-:W-:Y:S05]  /*110790*/  CALL.REL.NOINC `($__internal_1_$__cuda_sm20_div_rn_f64_full) ;  /* 0x000003fc00c47944 */ /* 0x020fea0003c00000 */
[----:B------:R-:W-:Y:S01]  /*1107a0*/  IMAD.MOV.U32 R172, RZ, RZ, R12 ;  /* 0x000000ffffac7224 */ /* 0x000fe200078e000c */
[----:B------:R-:W-:-:S07]  /*1107b0*/  MOV R173, R13 ;  /* 0x0000000d00ad7202 */ /* 0x000fce0000000f00 */
.L_x_2415:
[----:B------:R-:W-:Y:S05]  /*1107c0*/  BSYNC.RECONVERGENT B3 ;  /* 0x0000000000037941 */ /* 0x000fea0003800200 */
.L_x_2414:
[----:B------:R-:W2:Y:S04]  /*1107d0*/  LDL.128 R208, [R1+0x61a0] ;  /* 0x0061a00001d07983 */ /* 0x000ea80000100c00 */
[----:B------:R-:W3:Y:S04]  /*1107e0*/  LDL.128 R196, [R1+0x6190] ;  /* 0x0061900001c47983 */ /* 0x000ee80000100c00 */
[----:B------:R-:W4:Y:S04]  /*1107f0*/  LDL.128 R228, [R1+0x61c0] ;  /* 0x0061c00001e47983 */ /* 0x000f280000100c00 */
[----:B------:R-:W4:Y:S01]  /*110800*/  LDL.64 R174, [R1+0x98c0] ;  /* 0x0098c00001ae7983 */ /* 0x000f220000100a00 */
[----:B--2---:R-:W-:Y:S01]  /*110810*/  MOV R12, R208 ;  /* 0x000000d0000c7202 */ /* 0x004fe20000000f00 */
[----:B------:R-:W-:-:S02]  /*110820*/  IMAD.MOV.U32 R13, RZ, RZ, R209 ;  /* 0x000000ffff0d7224 */ /* 0x000fc400078e00d1 */
[----:B------:R0:W-:Y:S01]  /*110830*/  STL.128 [R1+0x8b80], R208 ;  /* 0x008b80d001007387 */ /* 0x0001e20000100c00 */
[----:B------:R-:W-:Y:S01]  /*110840*/  IMAD.MOV.U32 R214, RZ, RZ, R210 ;  /* 0x000000ffffd67224 */ /* 0x000fe200078e00d2 */
[----:B------:R-:W-:Y:S02]  /*110850*/  MOV R215, R211 ;  /* 0x000000d300d77202 */ /* 0x000fe40000000f00 */
[----:B0-----:R-:W2:Y:S01]  /*110860*/  LDL.128 R208, [R1+0x61b0] ;  /* 0x0061b00001d07983 */ /* 0x001ea20000100c00 */
[----:B---3--:R-:W-:Y:S02]  /*110870*/  IMAD.MOV.U32 R8, RZ, RZ, R198 ;  /* 0x000000ffff087224 */ /* 0x008fe400078e00c6 */
[----:B------:R-:W-:-:S06]  /*110880*/  IMAD.MOV.U32 R9, RZ, RZ, R199 ;  /* 0x000000ffff097224 */ /* 0x000fcc00078e00c7 */
[----:B------:R-:W-:-:S08]  /*110890*/  DFMA R8, R8, -R172, R164 ;  /* 0x800000ac0808722b */ /* 0x000fd000000000a4 */
[----:B------:R-:W-:Y:S02]  /*1108a0*/  DFMA R12, -R12, R46, R8 ;  /* 0x0000002e0c0c722b */ /* 0x000fe40000000108 */
[----:B------:R-:W0:Y:S01]  /*1108b0*/  MUFU.RCP64H R9, R197 ;  /* 0x000000c500097308 */ /* 0x000e220000001800 */
[----:B------:R-:W-:-:S05]  /*1108c0*/  IMAD.MOV.U32 R8, RZ, RZ, 0x1 ;  /* 0x00000001ff087424 */ /* 0x000fca00078e00ff */
[----:B------:R-:W-:Y:S01]  /*1108d0*/  DFMA R12, -R214, R200, R12 ;  /* 0x000000c8d60c722b */ /* 0x000fe2000000010c */
[----:B------:R4:W-:Y:S02]  /*1108e0*/  STL.128 [R1+0x7eb0], R196 ;  /* 0x007eb0c401007387 */ /* 0x0009e40000100c00 */
[----:B----4-:R-:W-:Y:S01]  /*1108f0*/  IMAD.MOV.U32 R198, RZ, RZ, R230 ;  /* 0x000000ffffc67224 */ /* 0x010fe200078e00e6 */
[----:B------:R-:W-:Y:S01]  /*110900*/  MOV R199, R231 ;  /* 0x000000e700c77202 */ /* 0x000fe20000000f00 */
[----:B------:R-:W-:Y:S04]  /*110910*/  STL.128 [R1+0x90e0], R228 ;  /* 0x0090e0e401007387 */ /* 0x000fe80000100c00 */
[----:B------:R-:W-:Y:S01]  /*110920*/  STL.64 [R1+0x7260], R172 ;  /* 0x007260ac01007387 */ /* 0x000fe20000100a00 */
[----:B------:R-:W-:Y:S01]  /*110930*/  BSSY.RECONVERGENT B3, `(.L_x_2416) ;  /* 0x000001d000037945 */ /* 0x000fe20003800200 */
[----:B--2---:R-:W-:-:S02]  /*110940*/  IMAD.MOV.U32 R212, RZ, RZ, R208 ;  /* 0x000000ffffd47224 */ /* 0x004fc400078e00d0 */
[----:B------:R-:W-:-:S06]  /*110950*/  IMAD.MOV.U32 R213, RZ, RZ, R209 ;  /* 0x000000ffffd57224 */ /* 0x000fcc00078e00d1 */
[----:B------:R-:W-:Y:S02]  /*110960*/  DFMA R164, -R212, R74, R12 ;  /* 0x0000004ad4a4722b */ /* 0x000fe4000000010c */
[----:B0-----:R-:W-:Y:S01]  /*110970*/  DFMA R12, -R196, R8, 1 ;  /* 0x3ff00000c40c742b */ /* 0x001fe20000000108 */
[----:B------:R0:W-:Y:S05]  /*110980*/  STL.128 [R1+0x8e90], R208 ;  /* 0x008e90d001007387 */ /* 0x0001ea0000100c00 */
[----:B------:R-:W-:Y:S02]  /*110990*/  DFMA R164, -R210, R118, R164 ;  /* 0x00000076d2a4722b */ /* 0x000fe400000001a4 */
[----:B------:R-:W-:Y:S01]  /*1109a0*/  DFMA R12, R12, R12, R12 ;  /* 0x0000000c0c0c722b */ /* 0x000fe2000000000c */
[----:B0-----:R-:W-:Y:S01]  /*1109b0*/  MOV R208, R228 ;  /* 0x000000e400d07202 */ /* 0x001fe20000000f00 */
[----:B------:R-:W-:-:S06]  /*1109c0*/  IMAD.MOV.U32 R209, RZ, RZ, R229 ;  /* 0x000000ffffd17224 */ /* 0x000fcc00078e00e5 */
[----:B------:R-:W-:Y:S02]  /*1109d0*/  DFMA R8, R8, R12, R8 ;  /* 0x0000000c0808722b */ /* 0x000fe40000000008 */
[----:B------:R-:W-:-:S08]  /*1109e0*/  DFMA R12, -R208, R120, R164 ;  /* 0x00000078d00c722b */ /* 0x000fd000000001a4 */
[----:B------:R-:W-:Y:S02]  /*1109f0*/  DFMA R164, -R198, R122, R12 ;  /* 0x0000007ac6a4722b */ /* 0x000fe4000000010c */
[----:B------:R-:W-:-:S08]  /*110a00*/  DFMA R12, -R196, R8, 1 ;  /* 0x3ff00000c40c742b */ /* 0x000fd00000000108 */
[----:B------:R-:W-:Y:S02]  /*110a10*/  DFMA R12, R8, R12, R8 ;  /* 0x0000000c080c722b */ /* 0x000fe40000000008 */
[----:B------:R-:W-:-:S08]  /*110a20*/  DFMA R8, -R174, R150, R164 ;  /* 0x00000096ae08722b */ /* 0x000fd000000001a4 */
[----:B------:R-:W-:-:S08]  /*110a30*/  DMUL R164, R8, R12 ;  /* 0x0000000c08a47228 */ /* 0x000fd00000000000 */
[----:B------:R-:W-:-:S08]  /*110a40*/  DFMA R174, -R196, R164, R8 ;  /* 0x000000a4c4ae722b */ /* 0x000fd00000000108 */
[----:B------:R-:W-:Y:S01]  /*110a50*/  DFMA R164, R12, R174, R164 ;  /* 0x000000ae0ca4722b */ /* 0x000fe200000000a4 */
[----:B------:R-:W-:-:S09]  /*110a60*/  FSETP.GEU.AND P2, PT, |R9|, 6.5827683646048100446e-37, PT ;  /* 0x036000000900780b */ /* 0x000fd20003f4e200 */
[----:B------:R-:W-:-:S05]  /*110a70*/  FFMA R0, RZ, R197, R165 ;  /* 0x000000c5ff007223 */ /* 0x000fca00000000a5 */
[----:B------:R-:W-:-:S13]  /*110a80*/  FSETP.GT.AND P1, PT, |R0|, 1.469367938527859385e-39, PT ;  /* 0x001000000000780b */ /* 0x000fda0003f24200 */
[----:B------:R-:W-:Y:S05]  /*110a90*/  @P1 BRA P2, `(.L_x_2417) ;  /* 0x0000000000181947 */ /* 0x000fea0001000000 */
[----:B------:R-:W-:Y:S01]  /*110aa0*/  IMAD.MOV.U32 R174, RZ, RZ, R196 ;  /* 0x000000ffffae7224 */ /* 0x000fe200078e00c4 */
[----:B------:R-:W-:Y:S02]  /*110ab0*/  MOV R175, R197 ;  /* 0x000000c500af7202 */ /* 0x000fe40000000f00 */
[----:B------:R-:W-:-:S07]  /*110ac0*/  MOV R0, 0x110ae0 ;  /* 0x00110ae000007802 */ /* 0x000fce0000000f00 */
[----:B-----5:R-:W-:Y:S05]  /*110ad0*/  CALL.REL.NOINC `($__internal_1_$__cuda_sm20_div_rn_f64_full) ;  /* 0x000003f800f47944 */ /* 0x020fea0003c00000 */
[----:B------:R-:W-:Y:S02]  /*110ae0*/  IMAD.MOV.U32 R164, RZ, RZ, R12 ;  /* 0x000000ffffa47224 */ /* 0x000fe400078e000c */
[----:B------:R-:W-:-:S07]  /*110af0*/  IMAD.MOV.U32 R165, RZ, RZ, R13 ;  /* 0x000000ffffa57224 */ /* 0x000fce00078e000d */
.L_x_2417:
[----:B------:R-:W-:Y:S05]  /*110b00*/  BSYNC.RECONVERGENT B3 ;  /* 0x0000000000037941 */ /* 0x000fea0003800200 */
.L_x_2416:
[----:B------:R-:W2:Y:S04]  /*110b10*/  LDL.128 R208, [R1+0x6050] ;  /* 0x0060500001d07983 */ /* 0x000ea80000100c00 */
[----:B------:R-:W3:Y:S04]  /*110b20*/  LDL.128 R232, [R1+0x6070] ;  /* 0x0060700001e87983 */ /* 0x000ee80000100c00 */
[----:B------:R-:W4:Y:S01]  /*110b30*/  LDL.128 R196, [R1+0x6040] ;  /* 0x0060400001c47983 */ /* 0x000f220000100c00 */
[----:B--2---:R-:W-:Y:S01]  /*110b40*/  IMAD.MOV.U32 R228, RZ, RZ, R208 ;  /* 0x000000ffffe47224 */ /* 0x004fe200078e00d0 */
[----:B------:R-:W-:-:S02]  /*110b50*/  MOV R229, R209 ;  /* 0x000000d100e57202 */ /* 0x000fc40000000f00 */
[----:B------:R0:W-:Y:S01]  /*110b60*/  STL.128 [R1+0x8a80], R208 ;  /* 0x008a80d001007387 */ /* 0x0001e20000100c00 */
[----:B------:R-:W-:Y:S02]  /*110b70*/  IMAD.MOV.U32 R12, RZ, RZ, R210 ;  /* 0x000000ffff0c7224 */ /* 0x000fe400078e00d2 */
[----:B------:R-:W-:Y:S01]  /*110b80*/  IMAD.MOV.U32 R13, RZ, RZ, R211 ;  /* 0x000000ffff0d7224 */ /* 0x000fe200078e00d3 */
[----:B---3--:R-:W-:Y:S01]  /*110b90*/  STL.128 [R1+0x8f30], R232 ;  /* 0x008f30e801007387 */ /* 0x008fe20000100c00 */
[----:B----4-:R-:W-:Y:S01]  /*110ba0*/  MOV R8, R198 ;  /* 0x000000c600087202 */ /* 0x010fe20000000f00 */
[----:B------:R-:W-:Y:S02]  /*110bb0*/  IMAD.MOV.U32 R9, RZ, RZ, R199 ;  /* 0x000000ffff097224 */ /* 0x000fe400078e00c7 */
[----:B------:R-:W-:Y:S04]  /*110bc0*/  STL.128 [R1+0x7ea0], R196 ;  /* 0x007ea0c401007387 */ /* 0x000fe80000100c00 */
[----:B0-----:R-:W2:Y:S01]  /*110bd0*/  LDL.128 R208, [R1+0x6060] ;  /* 0x0060600001d07983 */ /* 0x001ea20000100c00 */
[----:B------:R-:W-:-:S08]  /*110be0*/  DFMA R8, R8, -R164, R38 ;  /* 0x800000a40808722b */ /* 0x000fd00000000026 */
[----:B------:R-:W-:-:S08]  /*110bf0*/  DFMA R8, -R228, R172, R8 ;  /* 0x000000ace408722b */ /* 0x000fd00000000108 */
[----:B------:R-:W-:Y:S02]  /*110c00*/  DFMA R12, -R12, R46, R8 ;  /* 0x0000002e0c0c722b */ /* 0x000fe40000000108 */
[----:B------:R-:W0:Y:S01]  /*110c10*/  MUFU.RCP64H R9, R197 ;  /* 0x000000c500097308 */ /* 0x000e220000001800 */
[----:B------:R-:W-:Y:S02]  /*110c20*/  MOV R8, 0x1 ;  /* 0x0000000100087802 */ /* 0x000fe40000000f00 */
[----:B--2---:R-:W-:Y:S01]  /*110c30*/  MOV R214, R208 ;  /* 0x000000d000d67202 */ /* 0x004fe20000000f00 */
[----:B------:R-:W-:Y:S01]  /*110c40*/  IMAD.MOV.U32 R215, RZ, RZ, R209 ;  /* 0x000000ffffd77224 */ /* 0x000fe200078e00d1 */
[----:B------:R1:W-:Y:S01]  /*110c50*/  STL.128 [R1+0x8c90], R208 ;  /* 0x008c90d001007387 */ /* 0x0003e20000100c00 */
[----:B------:R-:W-:Y:S01]  /*110c60*/  IMAD.MOV.U32 R212, RZ, RZ, R210 ;  /* 0x000000ffffd47224 */ /* 0x000fe200078e00d2 */
[----:B------:R-:W-:Y:S01]  /*110c70*/  MOV R213, R211 ;  /* 0x000000d300d57202 */ /* 0x000fe20000000f00 */
[----:B-1----:R-:W-:Y:S01]  /*110c80*/  IMAD.MOV.U32 R210, RZ, RZ, R232 ;  /* 0x000000ffffd27224 */ /* 0x002fe200078e00e8 */
[----:B------:R-:W-:Y:S01]  /*110c90*/  MOV R208, R234 ;  /* 0x000000ea00d07202 */ /* 0x000fe20000000f00 */
[----:B------:R-:W-:-:S02]  /*110ca0*/  IMAD.MOV.U32 R211, RZ, RZ, R233 ;  /* 0x000000ffffd37224 */ /* 0x000fc400078e00e9 */
[----:B------:R-:W-:Y:S02]  /*110cb0*/  IMAD.MOV.U32 R209, RZ, RZ, R235 ;  /* 0x000000ffffd17224 */ /* 0x000fe400078e00eb */
[----:B------:R-:W2:Y:S01]  /*110cc0*/  LDL.128 R232, [R1+0x6080] ;  /* 0x0060800001e87983 */ /* 0x000ea20000100c00 */
[----:B------:R-:W-:-:S08]  /*110cd0*/  DFMA R12, -R214, R200, R12 ;  /* 0x000000c8d60c722b */ /* 0x000fd0000000010c */
[----:B------:R-:W-:Y:S02]  /*110ce0*/  DFMA R38, -R212, R74, R12 ;  /* 0x0000004ad426722b */ /* 0x000fe4000000010c */
[----:B0-----:R-:W-:-:S06]  /*110cf0*/  DFMA R12, -R196, R8, 1 ;  /* 0x3ff00000c40c742b */ /* 0x001fcc0000000108 */
[----:B------:R-:W-:Y:S02]  /*110d00*/  DFMA R38, -R210, R118, R38 ;  /* 0x00000076d226722b */ /* 0x000fe40000000126 */
[----:B------:R-:W-:-:S08]  /*110d10*/  DFMA R12, R12, R12, R12 ;  /* 0x0000000c0c0c722b */ /* 0x000fd0000000000c */
[----:B------:R-:W-:Y:S02]  /*110d20*/  DFMA R12, R8, R12, R8 ;  /* 0x0000000c080c722b */ /* 0x000fe40000000008 */
[----:B------:R-:W-:-:S06]  /*110d30*/  DFMA R8, -R208, R120, R38 ;  /* 0x00000078d008722b */ /* 0x000fcc0000000126 */
[----:B------:R-:W-:-:S08]  /*110d40*/  DFMA R38, -R196, R12, 1 ;  /* 0x3ff00000c426742b */ /* 0x000fd0000000010c */
[----:B------:R-:W-:Y:S01]  /*110d50*/  DFMA R12, R12, R38, R12 ;  /* 0x000000260c0c722b */ /* 0x000fe2000000000c */
[----:B------:R0:W-:Y:S01]  /*110d60*/  STL.64 [R1+0x7258], R164 ;  /* 0x007258a401007387 */ /* 0x0001e20000100a00 */
[----:B------:R-:W-:Y:S01]  /*110d70*/  BSSY.RECONVERGENT B3, `(.L_x_2418) ;  /* 0x0000015000037945 */ /* 0x000fe20003800200 */
[----:B--2---:R-:W-:Y:S01]  /*110d80*/  IMAD.MOV.U32 R198, RZ, RZ, R232 ;  /* 0x000000ffffc67224 */ /* 0x004fe200078e00e8 */
[----:B------:R-:W-:Y:S01]  /*110d90*/  MOV R199, R233 ;  /* 0x000000e900c77202 */ /* 0x000fe20000000f00 */
[----:B------:R-:W-:Y:S02]  /*110da0*/  IMAD.MOV.U32 R174, RZ, RZ, R234 ;  /* 0x000000ffffae7224 */ /* 0x000fe400078e00ea */
[----:B------:R-:W-:-:S03]  /*110db0*/  IMAD.MOV.U32 R175, RZ, RZ, R235 ;  /* 0x000000ffffaf7224 */ /* 0x000fc600078e00eb */
[----:B------:R-:W-:-:S08]  /*110dc0*/  DFMA R8, -R198, R122, R8 ;  /* 0x0000007ac608722b */ /* 0x000fd00000000108 */
        /* <DEDUP_REMOVED lines=15> */
.L_x_2419:
[----:B------:R-:W-:Y:S05]  /*110ec0*/  BSYNC.RECONVERGENT B3 ;  /* 0x0000000000037941 */ /* 0x000fea0003800200 */
.L_x_2418:
[----:B------:R-:W2:Y:S04]  /*110ed0*/  LDL.128 R208, [R1+0x5f10] ;  /* 0x005f100001d07983 */ /* 0x000ea80000100c00 */
[----:B------:R-:W3:Y:S04]  /*110ee0*/  LDL.128 R236, [R1+0x5f50] ;  /* 0x005f500001ec7983 */ /* 0x000ee80000100c00 */
[----:B------:R-:W4:Y:S01]  /*110ef0*/  LDL.64 R174, [R1+0x98d0] ;  /* 0x0098d00001ae7983 */ /* 0x000f220000100a00 */
[----:B--2---:R-:W-:Y:S01]  /*110f00*/  IMAD.MOV.U32 R8, RZ, RZ, R210 ;  /* 0x000000ffff087224 */ /* 0x004fe200078e00d2 */
[----:B------:R-:W-:-:S02]  /*110f10*/  MOV R9, R211 ;  /* 0x000000d300097202 */ /* 0x000fc40000000f00 */
        /* <DEDUP_REMOVED lines=9> */
[----:B0-----:R-:W2:Y:S01]  /*110fb0*/  LDL.128 R208, [R1+0x5f30] ;  /* 0x005f300001d07983 */ /* 0x001ea20000100c00 */
[----:B------:R-:W-:-:S08]  /*110fc0*/  DFMA R8, R8, -R198, R42 ;  /* 0x800000c60808722b */ /* 0x000fd0000000002a */
[----:B------:R-:W-:-:S08]  /*110fd0*/  DFMA R8, -R232, R164, R8 ;  /* 0x000000a4e808722b */ /* 0x000fd00000000108 */
[----:B------:R-:W-:Y:S01]  /*110fe0*/  DFMA R8, -R230, R172, R8 ;  /* 0x000000ace608722b */ /* 0x000fe20000000108 */
[----:B--2---:R-:W-:Y:S01]  /*110ff0*/  IMAD.MOV.U32 R228, RZ, RZ, R208 ;  /* 0x000000ffffe47224 */ /* 0x004fe200078e00d0 */
[----:B------:R0:W-:Y:S01]  /*111000*/  STL.128 [R1+0x8b70], R208 ;  /* 0x008b70d001007387 */ /* 0x0001e20000100c00 */
[----:B------:R-:W-:Y:S01]  /*111010*/  IMAD.MOV.U32 R229, RZ, RZ, R209 ;  /* 0x000000ffffe57224 */ /* 0x000fe200078e00d1 */
[----:B------:R-:W-:Y:S01]  /*111020*/  MOV R214, R210 ;  /* 0x000000d200d67202 */ /* 0x000fe20000000f00 */
[----:B------:R-:W-:Y:S02]  /*111030*/  IMAD.MOV.U32 R215, RZ, RZ, R211 ;  /* 0x000000ffffd77224 */ /* 0x000fe400078e00d3 */
[----:B0-----:R-:W2:Y:S02]  /*111040*/  LDL.128 R208, [R1+0x5f40] ;  /* 0x005f400001d07983 */ /* 0x001ea40000100c00 */
[----:B------:R-:W-:Y:S01]  /*111050*/  DFMA R8, -R228, R46, R8 ;  /* 0x0000002ee408722b */ /* 0x000fe20000000108 */
[----:B------:R-:W0:Y:S01]  /*111060*/  MUFU.RCP64H R13, R197 ;  /* 0x000000c5000d7308 */ /* 0x000e220000001800 */
[----:B------:R-:W-:-:S06]  /*111070*/  IMAD.MOV.U32 R12, RZ, RZ, 0x1 ;  /* 0x00000001ff0c7424 */ /* 0x000fcc00078e00ff */
[----:B------:R-:W-:Y:S01]  /*111080*/  DFMA R8, -R214, R200, R8 ;  /* 0x000000c8d608722b */ /* 0x000fe20000000108 */
[----:B---3--:R-:W-:Y:S04]  /*111090*/  STL.128 [R1+0x90d0], R236 ;  /* 0x0090d0ec01007387 */ /* 0x008fe80000100c00 */
[----:B------:R-:W-:Y:S01]  /*1110a0*/  STL.64 [R1+0x7250], R198 ;  /* 0x007250c601007387 */ /* 0x000fe20000100a00 */
[----:B------:R-:W-:Y:S01]  /*1110b0*/  BSSY.RECONVERGENT B3, `(.L_x_2420) ;  /* 0x0000021000037945 */ /* 0x000fe20003800200 */
[----:B--2---:R-:W-:Y:S01]  /*1110c0*/  IMAD.MOV.U32 R38, RZ, RZ, R208 ;  /* 0x000000ffff267224 */ /* 0x004fe200078e00d0 */
[----:B------:R-:W-:Y:S01]  /*1110d0*/  MOV R39, R209 ;  /* 0x000000d100277202 */ /* 0x000fe20000000f00 */
[----:B------:R-:W-:Y:S02]  /*1110e0*/  IMAD.MOV.U32 R212, RZ, RZ, R210 ;  /* 0x000000ffffd47224 */ /* 0x000fe400078e00d2 */
[----:B------:R-:W-:-:S03]  /*1110f0*/  IMAD.MOV.U32 R213, RZ, RZ, R211 ;  /* 0x000000ffffd57224 */ /* 0x000fc600078e00d3 */
[----:B------:R-:W-:Y:S02]  /*111100*/  DFMA R8, -R38, R74, R8 ;  /* 0x0000004a2608722b */ /* 0x000fe40000000108 */
[----:B0-----:R-:W-:Y:S01]  /*111110*/  DFMA R38, -R196, R12, 1 ;  /* 0x3ff00000c426742b */ /* 0x001fe2000000010c */
[----:B------:R0:W-:Y:S05]  /*111120*/  STL.128 [R1+0x8e80], R208 ;  /* 0x008e80d001007387 */ /* 0x0001ea0000100c00 */
[----:B------:R-:W-:Y:S02]  /*111130*/  DFMA R8, -R212, R118, R8 ;  /* 0x00000076d408722b */ /* 0x000fe40000000108 */
[----:B------:R-:W-:Y:S01]  /*111140*/  DFMA R38, R38, R38, R38 ;  /* 0x000000262626722b */ /* 0x000fe20000000026 */
[----:B0-----:R-:W-:Y:S01]  /*111150*/  MOV R210, R236 ;  /* 0x000000ec00d27202 */ /* 0x001fe20000000f00 */
[----:B------:R-:W-:-:S06]  /*111160*/  IMAD.MOV.U32 R211, RZ, RZ, R237 ;  /* 0x000000ffffd37224 */ /* 0x000fcc00078e00ed */
[----:B------:R-:W-:Y:S01]  /*111170*/  DFMA R12, R12, R38, R12 ;  /* 0x000000260c0c722b */ /* 0x000fe2000000000c */
[----:B------:R-:W-:Y:S01]  /*111180*/  IMAD.MOV.U32 R208, RZ, RZ, R238 ;  /* 0x000000ffffd07224 */ /* 0x000fe200078e00ee */
[----:B------:R-:W-:Y:S01]  /*111190*/  MOV R209, R239 ;  /* 0x000000ef00d17202 */ /* 0x000fe20000000f00 */
[----:B------:R-:W-:-:S05]  /*1111a0*/  DFMA R8, -R210, R120, R8 ;  /* 0x00000078d208722b */ /* 0x000fca0000000108 */
[----:B------:R-:W-:-:S03]  /*1111b0*/  DFMA R38, -R196, R12, 1 ;  /* 0x3ff00000c426742b */ /* 0x000fc6000000010c */
[----:B------:R-:W-:-:S05]  /*1111c0*/  DFMA R8, -R208, R122, R8 ;  /* 0x0000007ad008722b */ /* 0x000fca0000000108 */
[----:B------:R-:W-:-:S03]  /*1111d0*/  DFMA R12, R12, R38, R12 ;  /* 0x000000260c0c722b */ /* 0x000fc6000000000c */
[----:B----4-:R-:W-:-:S08]  /*1111e0*/  DFMA R8, -R174, R150, R8 ;  /* 0x00000096ae08722b */ /* 0x010fd00000000108 */
        /* <DEDUP_REMOVED lines=13> */
.L_x_2421:
[----:B------:R-:W-:Y:S05]  /*1112c0*/  BSYNC.RECONVERGENT B3 ;  /* 0x0000000000037941 */ /* 0x000fea0003800200 */
.L_x_2420:
[----:B------:R-:W2:Y:S04]  /*1112d0*/  LDL.128 R212, [R1+0x5d00] ;  /* 0x005d000001d47983 */ /* 0x000ea80000100c00 */
[----:B------:R-:W3:Y:S04]  /*1112e0*/  LDL.128 R236, [R1+0x5d30] ;  /* 0x005d300001ec7983 */ /* 0x000ee80000100c00 */
[----:B------:R-:W4:Y:S04]  /*1112f0*/  LDL.64 R208, [R1+0x7f28] ;  /* 0x007f280001d07983 */ /* 0x000f280000100a00 */
[----:B------:R-:W4:Y:S01]  /*111300*/  LDL.64 R38, [R1+0x9920] ;  /* 0x0099200001267983 */ /* 0x000f220000100a00 */
[----:B--2---:R-:W-:Y:S01]  /*111310*/  MOV R8, R212 ;  /* 0x000000d400087202 */ /* 0x004fe20000000f00 */
[----:B------:R-:W-:-:S02]  /*111320*/  IMAD.MOV.U32 R9, RZ, RZ, R213 ;  /* 0x000000ffff097224 */ /* 0x000fc400078e00d5 */
[----:B------:R0:W-:Y:S01]  /*111330*/  STL.128 [R1+0x8880], R212 ;  /* 0x008880d401007387 */ /* 0x0001e20000100c00 */
[----:B------:R-:W-:Y:S01]  /*111340*/  IMAD.MOV.U32 R232, RZ, RZ, R214 ;  /* 0x000000ffffe87224 */ /* 0x000fe200078e00d6 */
[----:B------:R-:W-:Y:S02]  /*111350*/  MOV R233, R215 ;  /* 0x000000d700e97202 */ /* 0x000fe40000000f00 */
[----:B0-----:R-:W2:Y:S02]  /*111360*/  LDL.128 R212, [R1+0x5d10] ;  /* 0x005d100001d47983 */ /* 0x001ea40000100c00 */
[----:B--2---:R-:W-:Y:S02]  /*111370*/  IMAD.MOV.U32 R230, RZ, RZ, R212 ;  /* 0x000000ffffe67224 */ /* 0x004fe400078e00d4 */
[----:B------:R0:W-:Y:S01]  /*111380*/  STL.128 [R1+0x8a70], R212 ;  /* 0x008a70d401007387 */ /* 0x0001e20000100c00 */
[----:B------:R-:W-:Y:S01]  /*111390*/  IMAD.MOV.U32 R231, RZ, RZ, R213 ;  /* 0x000000ffffe77224 */ /* 0x000fe200078e00d5 */
[----:B------:R-:W-:Y:S01]  /*1113a0*/  MOV R228, R214 ;  /* 0x000000d600e47202 */ /* 0x000fe20000000f00 */
[----:B------:R-:W-:-:S02]  /*1113b0*/  IMAD.MOV.U32 R229, RZ, RZ, R215 ;  /* 0x000000ffffe57224 */ /* 0x000fc400078e00d7 */
[----:B0-----:R-:W2:Y:S01]  /*1113c0*/  LDL.128 R212, [R1+0x5d20] ;  /* 0x005d200001d47983 */ /* 0x001ea20000100c00 */
[----:B---3--:R-:W-:Y:S01]  /*1113d0*/  MOV R210, R238 ;  /* 0x000000ee00d27202 */ /* 0x008fe20000000f00 */
[----:B------:R-:W-:Y:S02]  /*1113e0*/  IMAD.MOV.U32 R211, RZ, RZ, R239 ;  /* 0x000000ffffd37224 */ /* 0x000fe400078e00ef */
[----:B------:R-:W-:Y:S01]  /*1113f0*/  STL.128 [R1+0x8f20], R236 ;  /* 0x008f20ec01007387 */ /* 0x000fe20000100c00 */
[----:B------:R-:W-:-:S08]  /*111400*/  DFMA R8, R8, -R42, R36 ;  /* 0x8000002a0808722b */ /* 0x000fd00000000024 */
[----:B------:R-:W-:-:S08]  /*111410*/  DFMA R8, -R232, R198, R8 ;  /* 0x000000c6e808722b */ /* 0x000fd00000000108 */
[----:B------:R-:W-:-:S08]  /*111420*/  DFMA R8, -R230, R164, R8 ;  /* 0x000000a4e608722b */ /* 0x000fd00000000108 */
[----:B------:R-:W-:Y:S01]  /*111430*/  DFMA R8, -R228, R172, R8 ;  /* 0x000000ace408722b */ /* 0x000fe20000000108 */
[----:B--2---:R-:W-:Y:S01]  /*111440*/  IMAD.MOV.U32 R12, RZ, RZ, R212 ;  /* 0x000000ffff0c7224 */ /* 0x004fe200078e00d4 */
[----:B------:R-:W-:Y:S01]  /*111450*/  MOV R13, R213 ;  /* 0x000000d5000d7202 */ /* 0x000fe20000000f00 */
[----:B------:R0:W-:Y:S02]  /*111460*/  STL.128 [R1+0x8c80], R212 ;  /* 0x008c80d401007387 */ /* 0x0001e40000100c00 */
[----:B0-----:R-:W-:Y:S02]  /*111470*/  IMAD.MOV.U32 R212, RZ, RZ, R236 ;  /* 0x000000ffffd47224 */ /* 0x001fe400078e00ec */
[----:B------:R-:W-:Y:S02]  /*111480*/  IMAD.MOV.U32 R213, RZ, RZ, R237 ;  /* 0x000000ffffd57224 */ /* 0x000fe400078e00ed */
[----:B------:R-:W2:Y:S01]  /*111490*/  LDL.128 R236, [R1+0x5d40] ;  /* 0x005d400001ec7983 */ /* 0x000ea20000100c00 */
[----:B------:R-:W-:Y:S01]  /*1114a0*/  DFMA R12, -R12, R46, R8 ;  /* 0x0000002e0c0c722b */ /* 0x000fe20000000108 */
[----:B----4-:R-:W0:Y:S01]  /*1114b0*/  MUFU.RCP64H R9, R209 ;  /* 0x000000d100097308 */ /* 0x010e220000001800 */
[----:B------:R-:W-:-:S06]  /*1114c0*/  MOV R8, 0x1 ;  /* 0x0000000100087802 */ /* 0x000fcc0000000f00 */
        /* <DEDUP_REMOVED lines=8> */
[----:B--2---:R-:W-:Y:S01]  /*111550*/  IMAD.MOV.U32 R196, RZ, RZ, R236 ;  /* 0x000000ffffc47224 */ /* 0x004fe200078e00ec */
[----:B------:R-:W-:Y:S01]  /*111560*/  MOV R197, R237 ;  /* 0x000000ed00c57202 */ /* 0x000fe20000000f00 */
[----:B------:R-:W-:Y:S02]  /*111570*/  IMAD.MOV.U32 R174, RZ, RZ, R238 ;  /* 0x000000ffffae7224 */ /* 0x000fe400078e00ee */
[----:B------:R-:W-:-:S03]  /*111580*/  IMAD.MOV.U32 R175, RZ, RZ, R239 ;  /* 0x000000ffffaf7224 */ /* 0x000fc600078e00ef */
        /* <DEDUP_REMOVED lines=19> */
.L_x_2423:
[----:B------:R-:W-:Y:S05]  /*1116c0*/  BSYNC.RECONVERGENT B3 ;  /* 0x0000000000037941 */ /* 0x000fea0003800200 */
.L_x_2422:
        /* <DEDUP_REMOVED lines=15> */
[----:B---3--:R-:W-:Y:S01]  /*1117c0*/  MOV R212, R236 ;  /* 0x000000ec00d47202 */ /* 0x008fe20000000f00 */
[----:B------:R-:W-:Y:S01]  /*1117d0*/  IMAD.MOV.U32 R213, RZ, RZ, R237 ;  /* 0x000000ffffd57224 */ /* 0x000fe200078e00ed */
[----:B------:R-:W-:Y:S01]  /*1117e0*/  MOV R211, R239 ;  /* 0x000000ef00d37202 */ /* 0x000fe20000000f00 */
[----:B------:R0:W-:Y:S01]  /*1117f0*/  STL.128 [R1+0x9070], R236 ;  /* 0x009070ec01007387 */ /* 0x0001e20000100c00 */
[----:B------:R-:W-:-:S03]  /*111800*/  IMAD.MOV.U32 R210, RZ, RZ, R238 ;  /* 0x000000ffffd27224 */ /* 0x000fc600078e00ee */
[----:B0-----:R-:W3:Y:S01]  /*111810*/  LDL.128 R236, [R1+0x5bd0] ;  /* 0x005bd00001ec7983 */ /* 0x001ee20000100c00 */
[----:B------:R-:W-:-:S08]  /*111820*/  DFMA R8, R8, -R196, R40 ;  /* 0x800000c40808722b */ /* 0x000fd00000000028 */
        /* <DEDUP_REMOVED lines=9> */
[----:B------:R-:W-:-:S08]  /*1118c0*/  DFMA R8, -R228, R172, R8 ;  /* 0x000000ace408722b */ /* 0x000fd00000000108 */
[----:B------:R-:W-:Y:S02]  /*1118d0*/  DFMA R12, -R12, R46, R8 ;  /* 0x0000002e0c0c722b */ /* 0x000fe40000000108 */
[----:B----4-:R-:W0:Y:S01]  /*1118e0*/  MUFU.RCP64H R9, R209 ;  /* 0x000000d100097308 */ /* 0x010e220000001800 */
[----:B------:R-:W-:Y:S02]  /*1118f0*/  IMAD.MOV.U32 R8, RZ, RZ, 0x1 ;  /* 0x00000001ff087424 */ /* 0x000fe400078e00ff */
[----:B---3--:R-:W-:Y:S02]  /*111900*/  IMAD.MOV.U32 R174, RZ, RZ, R236 ;  /* 0x000000ffffae7224 */ /* 0x008fe400078e00ec */
[----:B------:R-:W-:Y:S01]  /*111910*/  IMAD.MOV.U32 R175, RZ, RZ, R237 ;  /* 0x000000ffffaf7224 */ /* 0x000fe200078e00ed */
[----:B------:R-:W-:Y:S04]  /*111920*/  STL.128 [R1+0x9200], R236 ;  /* 0x009200ec01007387 */ /* 0x000fe80000100c00 */
[----:B------:R-:W-:Y:S01]  /*111930*/  STL.64 [R1+0x7240], R196 ;  /* 0x007240c401007387 */ /* 0x000fe20000100a00 */
[----:B------:R-:W-:Y:S01]  /*111940*/  BSSY.RECONVERGENT B3, `(.L_x_2424) ;  /* 0x0000020000037945 */ /* 0x000fe20003800200 */
[----:B--2---:R-:W-:Y:S01]  /*111950*/  IMAD.MOV.U32 R214, RZ, RZ, R36 ;  /* 0x000000ffffd67224 */ /* 0x004fe200078e0024 */
[----:B------:R-:W-:Y:S01]  /*111960*/  MOV R215, R37 ;  /* 0x0000002500d77202 */ /* 0x000fe20000000f00 */
[----:B------:R1:W-:Y:S05]  /*111970*/  STL.128 [R1+0x8e70], R36 ;  /* 0x008e702401007387 */ /* 0x0003ea0000100c00 */
[----:B------:R-:W-:Y:S01]  /*111980*/  DFMA R12, -R214, R200, R12 ;  /* 0x000000c8d60c722b */ /* 0x000fe2000000010c */
[----:B-1----:R-:W-:-:S02]  /*111990*/  IMAD.MOV.U32 R36, RZ, RZ, R38 ;  /* 0x000000ffff247224 */ /* 0x002fc400078e0026 */
[----:B------:R-:W-:-:S06]  /*1119a0*/  IMAD.MOV.U32 R37, RZ, RZ, R39 ;  /* 0x000000ffff257224 */ /* 0x000fcc00078e0027 */
[----:B------:R-:W-:Y:S02]  /*1119b0*/  DFMA R12, -R36, R74, R12 ;  /* 0x0000004a240c722b */ /* 0x000fe4000000010c */
[----:B0-----:R-:W-:-:S06]  /*1119c0*/  DFMA R36, -R208, R8, 1 ;  /* 0x3ff00000d024742b */ /* 0x001fcc0000000108 */
[----:B------:R-:W-:Y:S02]  /*1119d0*/  DFMA R12, -R212, R118, R12 ;  /* 0x00000076d40c722b */ /* 0x000fe4000000010c */
[----:B------:R-:W-:-:S08]  /*1119e0*/  DFMA R36, R36, R36, R36 ;  /* 0x000000242424722b */ /* 0x000fd00000000024 */
[----:B------:R-:W-:Y:S02]  /*1119f0*/  DFMA R36, R8, R36, R8 ;  /* 0x000000240824722b */ /* 0x000fe40000000008 */
[----:B------:R-:W-:Y:S01]  /*111a00*/  DFMA R8, -R210, R120, R12 ;  /* 0x00000078d208722b */ /* 0x000fe2000000010c */
[----:B------:R-:W-:Y:S01]  /*111a10*/  MOV R38, R238 ;  /* 0x000000ee00267202 */ /* 0x000fe20000000f00 */
[----:B------:R-:W-:-:S04]  /*111a20*/  IMAD.MOV.U32 R39, RZ, RZ, R239 ;  /* 0x000000ffff277224 */ /* 0x000fc800078e00ef */
[----:B------:R-:W-:Y:S02]  /*111a30*/  DFMA R12, -R208, R36, 1 ;  /* 0x3ff00000d00c742b */ /* 0x000fe40000000124 */
[----:B------:R-:W-:-:S06]  /*111a40*/  DFMA R8, -R174, R122, R8 ;  /* 0x0000007aae08722b */ /* 0x000fcc0000000108 */
        /* <DEDUP_REMOVED lines=9> */
[----:B------:R-:W-:Y:S01]  /*111ae0*/  MOV R174, R208 ;  /* 0x000000d000ae7202 */ /* 0x000fe20000000f00 */
[----:B------:R-:W-:Y:S01]  /*111af0*/  IMAD.MOV.U32 R175, RZ, RZ, R209 ;  /* 0x000000ffffaf7224 */ /* 0x000fe200078e00d1 */
[----:B------:R-:W-:-:S07]  /*111b00*/  MOV R0, 0x111b20 ;  /* 0x00111b2000007802 */ /* 0x000fce0000000f00 */
[----:B-----5:R-:W-:Y:S05]  /*111b10*/  CALL.REL.NOINC `($__internal_1_$__cuda_sm20_div_rn_f64_full) ;  /* 0x000003e800e47944 */ /* 0x020fea0003c00000 */
[----:B------:R-:W-:Y:S01]  /*111b20*/  IMAD.MOV.U32 R40, RZ, RZ, R12 ;  /* 0x000000ffff287224 */ /* 0x000fe200078e000c */
[----:B------:R-:W-:-:S07]  /*111b30*/  MOV R41, R13 ;  /* 0x0000000d00297202 */ /* 0x000fce0000000f00 */
.L_x_2425:
[----:B------:R-:W-:Y:S05]  /*111b40*/  BSYNC.RECONVERGENT B3 ;  /* 0x0000000000037941 */ /* 0x000fea0003800200 */
.L_x_2424:
[----:B------:R-:W2:Y:S04]  /*111b50*/  LDL.128 R36, [R1+0x58b0] ;  /* 0x0058b00001247983 */ /* 0x000ea80000100c00 */
[----:B------:R-:W3:Y:S01]  /*111b60*/  LDL.128 R240, [R1+0x5900] ;  /* 0x0059000001f07983 */ /* 0x000ee20000100c00 */
[----:B--2---:R-:W-:-:S03]  /*111b70*/  IMAD.MOV.U32 R8, RZ, RZ, R38 ;  /* 0x000000ffff087224 */ /* 0x004fc600078e0026 */
        /* <DEDUP_REMOVED lines=10> */
[----:B0-----:R-:W2:Y:S02]  /*111c20*/  LDL.128 R36, [R1+0x58d0] ;  /* 0x0058d00001247983 */ /* 0x001ea40000100c00 */
[----:B--2---:R-:W-:Y:S01]  /*111c30*/  MOV R232, R36 ;  /* 0x0000002400e87202 */ /* 0x004fe20000000f00 */
[----:B------:R-:W-:Y:S01]  /*111c40*/  IMAD.MOV.U32 R233, RZ, RZ, R37 ;  /* 0x000000ffffe97224 */ /* 0x000fe200078e0025 */
[----:B------:R0:W-:Y:S01]  /*111c50*/  STL.128 [R1+0x8b60], R36 ;  /* 0x008b602401007387 */ /* 0x0001e20000100c00 */
[----:B------:R-:W-:Y:S01]  /*111c60*/  IMAD.MOV.U32 R230, RZ, RZ, R38 ;  /* 0x000000ffffe67224 */ /* 0x000fe200078e0026 */
[----:B------:R-:W-:Y:S02]  /*111c70*/  MOV R231, R39 ;  /* 0x0000002700e77202 */ /* 0x000fe40000000f00 */
        /* <DEDUP_REMOVED lines=18> */
[----:B------:R-:W-:-:S08]  /*111da0*/  DFMA R8, -R228, R172, R8 ;  /* 0x000000ace408722b */ /* 0x000fd00000000108 */
[----:B------:R-:W-:Y:S02]  /*111db0*/  DFMA R12, -R12, R46, R8 ;  /* 0x0000002e0c0c722b */ /* 0x000fe40000000108 */
[----:B------:R-:W0:Y:S01]  /*111dc0*/  MUFU.RCP64H R9, R209 ;  /* 0x000000d100097308 */ /* 0x000e220000001800 */
        /* <DEDUP_REMOVED lines=37> */
.L_x_2427:
[----:B------:R-:W-:Y:S05]  /*112020*/  BSYNC.RECONVERGENT B3 ;  /* 0x0000000000037941 */ /* 0x000fea0003800200 */
.L_x_2426:
        /* <DEDUP_REMOVED lines=77> */
.L_x_2429:
[----:B------:R-:W-:Y:S05]  /*112500*/  BSYNC.RECONVERGENT B3 ;  /* 0x0000000000037941 */ /* 0x000fea0003800200 */
.L_x_2428:
[----:B------:R0:W-:Y:S04]  /*112510*/  STL.128 [R1+0xabc0], R4 ;  /* 0x00abc00401007387 */ /* 0x0001e80000100c00 */
[----:B------:R-:W2:Y:S04]  /*112520*/  LDL.128 R212, [R1+0x56b0] ;  /* 0x0056b00001d47983 */ /* 0x000ea80000100c00 */
[----:B------:R-:W3:Y:S04]  /*112530*/  LDL.64 R210, [R1+0x7fb8] ;  /* 0x007fb80001d27983 */ /* 0x000ee80000100a00 */
[----:B------:R-:W4:Y:S04]  /*112540*/  LDL.64 R174, [R1+0x9930] ;  /* 0x0099300001ae7983 */ /* 0x000f280000100a00 */
        /* <DEDUP_REMOVED lines=12> */
[----:B0-----:R-:W2:Y:S02]  /*112610*/  LDL.128 R4, [R1+0x56e0] ;  /* 0x0056e00001047983 */ /* 0x001ea40000100c00 */
        /* <DEDUP_REMOVED lines=12> */
[----:B------:R-:W-:Y:S01]  /*1126e0*/  MOV R240, R214 ;  /* 0x000000d600f07202 */ /* 0x000fe20000000f00 */
[----:B------:R-:W-:Y:S02]  /*1126f0*/  IMAD.MOV.U32 R241, RZ, RZ, R215 ;  /* 0x000000fffff17224 */ /* 0x000fe400078e00d7 */
[----:B------:R0:W-:Y:S01]  /*112700*/  STL.128 [R1+0x8860], R212 ;  /* 0x008860d401007387 */ /* 0x0001e20000100c00 */
[----:B--2---:R-:W-:Y:S01]  /*112710*/  MOV R36, R4 ;  /* 0x0000000400247202 */ /* 0x004fe20000000f00 */
[----:B------:R-:W-:Y:S02]  /*112720*/  IMAD.MOV.U32 R37, RZ, RZ, R5 ;  /* 0x000000ffff257224 */ /* 0x000fe400078e0005 */
[----:B------:R1:W-:Y:S01]  /*112730*/  STL.128 [R1+0x9130], R4 ;  /* 0x0091300401007387 */ /* 0x0003e20000100c00 */
[----:B0-----:R-:W-:Y:S01]  /*112740*/  IMAD.MOV.U32 R214, RZ, RZ, R6 ;  /* 0x000000ffffd67224 */ /* 0x001fe200078e0006 */
[----:B------:R-:W-:-:S02]  /*112750*/  MOV R215, R7 ;  /* 0x0000000700d77202 */ /* 0x000fc40000000f00 */
[----:B-1----:R-:W2:Y:S01]  /*112760*/  LDL.128 R4, [R1+0x5710] ;  /* 0x0057100001047983 */ /* 0x002ea20000100c00 */
[----:B------:R-:W-:Y:S02]  /*112770*/  IMAD.MOV.U32 R8, RZ, RZ, R212 ;  /* 0x000000ffff087224 */ /* 0x000fe400078e00d4 */
[----:B------:R-:W-:-:S06]  /*112780*/  IMAD.MOV.U32 R9, RZ, RZ, R213 ;  /* 0x000000ffff097224 */ /* 0x000fcc00078e00d5 */
[----:B------:R-:W-:-:S08]  /*112790*/  DFMA R8, R8, -R38, R158 ;  /* 0x800000260808722b */ /* 0x000fd0000000009e */
[----:B------:R-:W-:-:S08]  /*1127a0*/  DFMA R8, -R240, R160, R8 ;  /* 0x000000a0f008722b */ /* 0x000fd00000000108 */
[----:B------:R-:W-:-:S08]  /*1127b0*/  DFMA R8, -R238, R40, R8 ;  /* 0x00000028ee08722b */ /* 0x000fd00000000108 */
[----:B------:R-:W-:-:S08]  /*1127c0*/  DFMA R8, -R236, R196, R8 ;  /* 0x000000c4ec08722b */ /* 0x000fd00000000108 */
[----:B------:R-:W-:-:S08]  /*1127d0*/  DFMA R8, -R234, R42, R8 ;  /* 0x0000002aea08722b */ /* 0x000fd00000000108 */
[----:B------:R-:W-:-:S08]  /*1127e0*/  DFMA R8, -R232, R198, R8 ;  /* 0x000000c6e808722b */ /* 0x000fd00000000108 */
[----:B------:R-:W-:-:S08]  /*1127f0*/  DFMA R8, -R230, R164, R8 ;  /* 0x000000a4e608722b */ /* 0x000fd00000000108 */
[----:B------:R-:W-:-:S08]  /*112800*/  DFMA R8, -R228, R172, R8 ;  /* 0x000000ace408722b */ /* 0x000fd00000000108 */
[----:B------:R-:W-:Y:S02]  /*112810*/  DFMA R12, -R12, R46, R8 ;  /* 0x0000002e0c0c722b */ /* 0x000fe40000000108 */
[----:B---3--:R-:W0:Y:S01]  /*112820*/  MUFU.RCP64H R9, R211 ;  /* 0x000000d300097308 */ /* 0x008e220000001800 */
[----:B------:R-:W-:-:S05]  /*112830*/  IMAD.MOV.U32 R8, RZ, RZ, 0x1 ;  /* 0x00000001ff087424 */ /* 0x000fca00078e00ff */
[----:B------:R-:W-:-:S08]  /*112840*/  DFMA R12, -R220, R200, R12 ;  /* 0x000000c8dc0c722b */ /* 0x000fd0000000010c */
[----:B------:R-:W-:Y:S01]  /*112850*/  DFMA R36, -R36, R74, R12 ;  /* 0x0000004a2424722b */ /* 0x000fe2000000010c */
[----:B--2---:R-:W-:Y:S01]  /*112860*/  IMAD.MOV.U32 R212, RZ, RZ, R4 ;  /* 0x000000ffffd47224 */ /* 0x004fe200078e0004 */
[----:B------:R1:W-:Y:S01]  /*112870*/  STL.128 [R1+0x9210], R4 ;  /* 0x0092100401007387 */ /* 0x0003e20000100c00 */
[----:B------:R-:W-:Y:S01]  /*112880*/  IMAD.MOV.U32 R213, RZ, RZ, R5 ;  /* 0x000000ffffd57224 */ /* 0x000fe200078e0005 */
[----:B------:R-:W-:Y:S01]  /*112890*/  MOV R208, R6 ;  /* 0x0000000600d07202 */ /* 0x000fe20000000f00 */
[----:B------:R-:W-:Y:S02]  /*1128a0*/  IMAD.MOV.U32 R209, RZ, RZ, R7 ;  /* 0x000000ffffd17224 */ /* 0x000fe400078e0007 */
[----:B-1----:R1:W5:Y:S01]  /*1128b0*/  LDL.LU.128 R4, [R1+0xabc0] ;  /* 0x00abc00001047983 */ /* 0x0023620000300c00 */
[----:B0-----:R-:W-:Y:S02]  /*1128c0*/  DFMA R12, -R210, R8, 1 ;  /* 0x3ff00000d20c742b */ /* 0x001fe40000000108 */
[----:B------:R-:W-:-:S06]  /*1128d0*/  DFMA R36, -R214, R118, R36 ;  /* 0x00000076d624722b */ /* 0x000fcc0000000124 */
[----:B------:R-:W-:-:S08]  /*1128e0*/  DFMA R12, R12, R12, R12 ;  /* 0x0000000c0c0c722b */ /* 0x000fd0000000000c */
        /* <DEDUP_REMOVED lines=9> */
[----:B------:R1:W-:Y:S01]  /*112980*/  STL.64 [R1+0x7228], R38 ;  /* 0x0072282601007387 */ /* 0x0003e20000100a00 */
[----:B------:R-:W-:-:S08]  /*112990*/  FSETP.GEU.AND P2, PT, |R9|, 6.5827683646048100446e-37, PT ;  /* 0x036000000900780b */ /* 0x000fd00003f4e200 */
[----:B------:R-:W-:-:S05]  /*1129a0*/  FFMA R0, RZ, R211, R209 ;  /* 0x000000d3ff007223 */ /* 0x000fca00000000d1 */
        /* <DEDUP_REMOVED lines=9> */
.L_x_2431:
[----:B------:R-:W-:Y:S05]  /*112a40*/  BSYNC.RECONVERGENT B3 ;  /* 0x0000000000037941 */ /* 0x000fea0003800200 */
.L_x_2430:
[----:B------:R-:W2:Y:S04]  /*112a50*/  LDL.128 R212, [R1+0x5600] ;  /* 0x0056000001d47983 */ /* 0x000ea80000100c00 */
[----:B------:R-:W3:Y:S04]  /*112a60*/  LDL.64 R210, [R1+0x7fc8] ;  /* 0x007fc80001d27983 */ /* 0x000ee80000100a00 */
[----:B------:R-:W4:Y:S04]  /*112a70*/  LDL.128 R240, [R1+0x5650] ;  /* 0x0056500001f07983 */ /* 0x000f280000100c00 */
[----:B------:R-:W4:Y:S01]  /*112a80*/  LDL.64 R158, [R1+0x9940] ;  /* 0x00994000019e7983 */ /* 0x000f220000100a00 */
        /* <DEDUP_REMOVED lines=18> */
[----:B------:R-:W-:-:S08]  /*112bb0*/  DFMA R8, -R8, R38, R216 ;  /* 0x000000260808722b */ /* 0x000fd000000001d8 */
        /* <DEDUP_REMOVED lines=12> */
[----:B---3--:R-:W0:Y:S01]  /*112c80*/  MUFU.RCP64H R9, R211 ;  /* 0x000000d300097308 */ /* 0x008e220000001800 */
[----:B------:R-:W-:-:S05]  /*112c90*/  IMAD.MOV.U32 R8, RZ, RZ, 0x1 ;  /* 0x00000001ff087424 */ /* 0x000fca00078e00ff */
[----:B------:R-:W-:Y:S01]  /*112ca0*/  DFMA R12, -R220, R172, R12 ;  /* 0x000000acdc0c722b */ /* 0x000fe2000000010c */
[----:B----4-:R-:W-:Y:S01]  /*112cb0*/  MOV R174, R242 ;  /* 0x000000f200ae7202 */ /* 0x010fe20000000f00 */
[----:B------:R-:W-:Y:S01]  /*112cc0*/  IMAD.MOV.U32 R175, RZ, RZ, R243 ;  /* 0x000000ffffaf7224 */ /* 0x000fe200078e00f3 */
[----:B------:R-:W-:Y:S04]  /*112cd0*/  STL.128 [R1+0x91c0], R240 ;  /* 0x0091c0f001007387 */ /* 0x000fe80000100c00 */
[----:B------:R-:W-:Y:S01]  /*112ce0*/  STL.64 [R1+0x7220], R208 ;  /* 0x007220d001007387 */ /* 0x000fe20000100a00 */
[----:B------:R-:W-:Y:S01]  /*112cf0*/  BSSY.RECONVERGENT B3, `(.L_x_2432) ;  /* 0x000001d000037945 */ /* 0x000fe20003800200 */
[----:B--2---:R-:W-:Y:S01]  /*112d00*/  IMAD.MOV.U32 R36, RZ, RZ, R212 ;  /* 0x000000ffff247224 */ /* 0x004fe200078e00d4 */
[----:B------:R-:W-:-:S06]  /*112d10*/  MOV R37, R213 ;  /* 0x000000d500257202 */ /* 0x000fcc0000000f00 */
[----:B------:R-:W-:Y:S02]  /*112d20*/  DFMA R12, -R36, R200, R12 ;  /* 0x000000c8240c722b */ /* 0x000fe4000000010c */
[----:B0-----:R-:W-:Y:S01]  /*112d30*/  DFMA R36, -R210, R8, 1 ;  /* 0x3ff00000d224742b */ /* 0x001fe20000000108 */
[----:B------:R0:W-:Y:S05]  /*112d40*/  STL.128 [R1+0x9060], R212 ;  /* 0x009060d401007387 */ /* 0x0001ea0000100c00 */
[----:B------:R-:W-:Y:S02]  /*112d50*/  DFMA R12, -R214, R118, R12 ;  /* 0x00000076d60c722b */ /* 0x000fe4000000010c */
[----:B------:R-:W-:Y:S01]  /*112d60*/  DFMA R36, R36, R36, R36 ;  /* 0x000000242424722b */ /* 0x000fe20000000024 */
[----:B0-----:R-:W-:-:S02]  /*112d70*/  IMAD.MOV.U32 R212, RZ, RZ, R240 ;  /* 0x000000ffffd47224 */ /* 0x001fc400078e00f0 */
[----:B------:R-:W-:-:S05]  /*112d80*/  IMAD.MOV.U32 R213, RZ, RZ, R241 ;  /* 0x000000ffffd57224 */ /* 0x000fca00078e00f1 */
        /* <DEDUP_REMOVED lines=19> */
.L_x_2433:
[----:B------:R-:W-:Y:S05]  /*112ec0*/  BSYNC.RECONVERGENT B3 ;  /* 0x0000000000037941 */ /* 0x000fea0003800200 */
.L_x_2432:
        /* <DEDUP_REMOVED lines=10> */
[----:B------:R-:W-:-:S08]  /*112f70*/  DFMA R8, -R8, R38, R218 ;  /* 0x000000260808722b */ /* 0x000fd000000001da */
[----:B------:R-:W-:Y:S01]  /*112f80*/  DFMA R8, -R220, R160, R8 ;  /* 0x000000a0dc08722b */ /* 0x000fe20000000108 */
[----:B--2---:R-:W-:Y:S01]  /*112f90*/  IMAD.MOV.U32 R12, RZ, RZ, R212 ;  /* 0x000000ffff0c7224 */ /* 0x004fe200078e00d4 */
[----:B------:R-:W-:Y:S01]  /*112fa0*/  MOV R13, R213 ;  /* 0x000000d5000d7202 */ /* 0x000fe20000000f00 */
[----:B------:R0:W-:Y:S01]  /*112fb0*/  STL.128 [R1+0x8a30], R212 ;  /* 0x008a30d401007387 */ /* 0x0001e20000100c00 */
[----:B------:R-:W-:Y:S02]  /*112fc0*/  IMAD.MOV.U32 R216, RZ, RZ, R214 ;  /* 0x000000ffffd87224 */ /* 0x000fe400078e00d6 */
[----:B------:R-:W-:Y:S02]  /*112fd0*/  IMAD.MOV.U32 R217, RZ, RZ, R215 ;  /* 0x000000ffffd97224 */ /* 0x000fe400078e00d7 */
[----:B0-----:R-:W2:Y:S01]  /*112fe0*/  LDL.128 R212, [R1+0x5550] ;  /* 0x0055500001d47983 */ /* 0x001ea20000100c00 */
[----:B------:R-:W-:Y:S01]  /*112ff0*/  DFMA R12, -R12, R40, R8 ;  /* 0x000000280c0c722b */ /* 0x000fe20000000108 */
[----:B---3--:R-:W0:Y:S01]  /*113000*/  MUFU.RCP64H R9, R211 ;  /* 0x000000d300097308 */ /* 0x008e220000001800 */
[----:B------:R-:W-:-:S06]  /*113010*/  MOV R8, 0x1 ;  /* 0x0000000100087802 */ /* 0x000fcc0000000f00 */
[----:B------:R-:W-:Y:S01]  /*113020*/  DFMA R12, -R216, R196, R12 ;  /* 0x000000c4d80c722b */ /* 0x000fe2000000010c */
[----:B----4-:R-:W-:Y:S02]  /*113030*/  IMAD.MOV.U32 R174, RZ, RZ, R234 ;  /* 0x000000ffffae7224 */ /* 0x010fe400078e00ea */
[----:B------:R-:W-:Y:S01]  /*113040*/  IMAD.MOV.U32 R175, RZ, RZ, R235 ;  /* 0x000000ffffaf7224 */ /* 0x000fe200078e00eb */
[----:B------:R-:W-:Y:S04]  /*113050*/  STL.128 [R1+0x9050], R232 ;  /* 0x009050e801007387 */ /* 0x000fe80000100c00 */
[----:B------:R-:W-:Y:S01]  /*113060*/  STL.64 [R1+0x7218], R230 ;  /* 0x007218e601007387 */ /* 0x000fe20000100a00 */
[----:B------:R-:W-:Y:S01]  /*113070*/  BSSY.RECONVERGENT B3, `(.L_x_2434) ;  /* 0x000001d000037945 */ /* 0x000fe20003800200 */
[----:B--2---:R-:W-:Y:S01]  /*113080*/  MOV R36, R212 ;  /* 0x000000d400247202 */ /* 0x004fe20000000f00 */
[----:B------:R-:W-:-:S06]  /*113090*/  IMAD.MOV.U32 R37, RZ, RZ, R213 ;  /* 0x000000ffff257224 */ /* 0x000fcc00078e00d5 */
[----:B------:R-:W-:Y:S02]  /*1130a0*/  DFMA R36, -R36, R198, R12 ;  /* 0x000000c62424722b */ /* 0x000fe4000000010c */
[----:B0-----:R-:W-:Y:S01]  /*1130b0*/  DFMA R12, -R210, R8, 1 ;  /* 0x3ff00000d20c742b */ /* 0x001fe20000000108 */
[----:B------:R0:W-:Y:S05]  /*1130c0*/  STL.128 [R1+0x8d90], R212 ;  /* 0x008d90d401007387 */ /* 0x0001ea0000100c00 */
[----:B------:R-:W-:Y:S02]  /*1130d0*/  DFMA R36, -R214, R200, R36 ;  /* 0x000000c8d624722b */ /* 0x000fe40000000124 */
[----:B------:R-:W-:Y:S01]  /*1130e0*/  DFMA R12, R12, R12, R12 ;  /* 0x0000000c0c0c722b */ /* 0x000fe2000000000c */
[----:B0-----:R-:W-:Y:S01]  /*1130f0*/  IMAD.MOV.U32 R212, RZ, RZ, R232 ;  /* 0x000000ffffd47224 */ /* 0x001fe200078e00e8 */
[----:B------:R-:W-:-:S06]  /*113100*/  MOV R213, R233 ;  /* 0x000000e900d57202 */ /* 0x000fcc0000000f00 */
        /* <DEDUP_REMOVED lines=14> */
[----:B------:R-:W-:Y:S01]  /*1131f0*/  MOV R0, 0x113220 ;  /* 0x0011322000007802 */ /* 0x000fe20000000f00 */
[----:B------:R-:W-:-:S07]  /*113200*/  IMAD.MOV.U32 R175, RZ, RZ, R211 ;  /* 0x000000ffffaf7224 */ /* 0x000fce00078e00d3 */
[----:B-----5:R-:W-:Y:S05]  /*113210*/  CALL.REL.NOINC `($__internal_1_$__cuda_sm20_div_rn_f64_full) ;  /* 0x000003d400247944 */ /* 0x020fea0003c00000 */
[----:B------:R-:W-:Y:S01]  /*113220*/  MOV R158, R12 ;  /* 0x0000000c009e7202 */ /* 0x000fe20000000f00 */
[----:B------:R-:W-:-:S07]  /*113230*/  IMAD.MOV.U32 R159, RZ, RZ, R13 ;  /* 0x000000ffff9f7224 */ /* 0x000fce00078e000d */
.L_x_2435:
[----:B------:R-:W-:Y:S05]  /*113240*/  BSYNC.RECONVERGENT B3 ;  /* 0x0000000000037941 */ /* 0x000fea0003800200 */
.L_x_2434:
[----:B------:R-:W2:Y:S04]  /*113250*/  LDL.128 R212, [R1+0x5420] ;  /* 0x0054200001d47983 */ /* 0x000ea80000100c00 */
[----:B------:R-:W3:Y:S04]  /*113260*/  LDL.64 R210, [R1+0x8018] ;  /* 0x0080180001d27983 */ /* 0x000ee80000100a00 */
[----:B------:R-:W4:Y:S01]  /*113270*/  LDL.128 R236, [R1+0x5460] ;  /* 0x0054600001ec7983 */ /* 0x000f220000100c00 */
        /* <DEDUP_REMOVED lines=12> */
[----:B------:R-:W-:-:S08]  /*113340*/  DFMA R8, -R8, R230, R206 ;  /* 0x000000e60808722b */ /* 0x000fd000000001ce */
[----:B------:R-:W-:-:S08]  /*113350*/  DFMA R8, -R232, R38, R8 ;  /* 0x00000026e808722b */ /* 0x000fd00000000108 */
[----:B------:R-:W-:Y:S01]  /*113360*/  DFMA R8, -R228, R40, R8 ;  /* 0x00000028e408722b */ /* 0x000fe20000000108 */
[----:B---3--:R-:W0:Y:S01]  /*113370*/  MUFU.RCP64H R13, R211 ;  /* 0x000000d3000d7308 */ /* 0x008e220000001800 */
[----:B--2---:R-:W-:Y:S01]  /*113380*/  IMAD.MOV.U32 R218, RZ, RZ, R212 ;  /* 0x000000ffffda7224 */ /* 0x004fe200078e00d4 */
[----:B------:R1:W-:Y:S01]  /*113390*/  STL.128 [R1+0x8c40], R212 ;  /* 0x008c40d401007387 */ /* 0x0003e20000100c00 */
[----:B------:R-:W-:Y:S01]  /*1133a0*/  IMAD.MOV.U32 R219, RZ, RZ, R213 ;  /* 0x000000ffffdb7224 */ /* 0x000fe200078e00d5 */
[----:B------:R-:W-:Y:S01]  /*1133b0*/  MOV R36, R214 ;  /* 0x000000d600247202 */ /* 0x000fe20000000f00 */
[----:B------:R-:W-:Y:S02]  /*1133c0*/  IMAD.MOV.U32 R37, RZ, RZ, R215 ;  /* 0x000000ffff257224 */ /* 0x000fe400078e00d7 */
[----:B-1----:R-:W2:Y:S01]  /*1133d0*/  LDL.128 R212, [R1+0x5450] ;  /* 0x0054500001d47983 */ /* 0x002ea20000100c00 */
[----:B------:R-:W-:Y:S01]  /*1133e0*/  DFMA R8, -R220, R196, R8 ;  /* 0x000000c4dc08722b */ /* 0x000fe20000000108 */
[----:B------:R-:W-:-:S07]  /*1133f0*/  IMAD.MOV.U32 R12, RZ, RZ, 0x1 ;  /* 0x00000001ff0c7424 */ /* 0x000fce00078e00ff */
[----:B------:R-:W-:-:S08]  /*113400*/  DFMA R8, -R218, R42, R8 ;  /* 0x0000002ada08722b */ /* 0x000fd00000000108 */
[----:B------:R-:W-:Y:S02]  /*113410*/  DFMA R8, -R36, R164, R8 ;  /* 0x000000a42408722b */ /* 0x000fe40000000108 */
[----:B0-----:R-:W-:-:S08]  /*113420*/  DFMA R36, -R210, R12, 1 ;  /* 0x3ff00000d224742b */ /* 0x001fd0000000010c */
[----:B------:R-:W-:-:S08]  /*113430*/  DFMA R36, R36, R36, R36 ;  /* 0x000000242424722b */ /* 0x000fd00000000024 */
[----:B------:R-:W-:Y:S01]  /*113440*/  DFMA R12, R12, R36, R12 ;  /* 0x000000240c0c722b */ /* 0x000fe2000000000c */
[----:B----4-:R-:W-:Y:S01]  /*113450*/  MOV R174, R238 ;  /* 0x000000ee00ae7202 */ /* 0x010fe20000000f00 */
[----:B------:R-:W-:-:S06]  /*113460*/  IMAD.MOV.U32 R175, RZ, RZ, R239 ;  /* 0x000000ffffaf7224 */ /* 0x000fcc00078e00ef */
[----:B------:R-:W-:-:S08]  /*113470*/  DFMA R36, -R210, R12, 1 ;  /* 0x3ff00000d224742b */ /* 0x000fd0000000010c */
[----:B------:R-:W-:Y:S01]  /*113480*/  DFMA R12, R12, R36, R12 ;  /* 0x000000240c0c722b */ /* 0x000fe2000000000c */
[----:B------:R-:W-:Y:S04]  /*113490*/  STL.128 [R1+0x9180], R236 ;  /* 0x009180ec01007387 */ /* 0x000fe80000100c00 */
[----:B------:R-:W-:Y:S01]  /*1134a0*/  STL.64 [R1+0x7210], R158 ;  /* 0x0072109e01007387 */ /* 0x000fe20000100a00 */
[----:B------:R-:W-:Y:S01]  /*1134b0*/  BSSY.RECONVERGENT B3, `(.L_x_2436) ;  /* 0x0000017000037945 */ /* 0x000fe20003800200 */
[----:B--2---:R-:W-:Y:S01]  /*1134c0*/  IMAD.MOV.U32 R216, RZ, RZ, R212 ;  /* 0x000000ffffd87224 */ /* 0x004fe200078e00d4 */
[----:B------:R-:W-:-:S06]  /*1134d0*/  MOV R217, R213 ;  /* 0x000000d500d97202 */ /* 0x000fcc0000000f00 */
[----:B------:R-:W-:Y:S01]  /*1134e0*/  DFMA R8, -R216, R200, R8 ;  /* 0x000000c8d808722b */ /* 0x000fe20000000108 */
[----:B------:R0:W-:Y:S07]  /*1134f0*/  STL.128 [R1+0x8ef0], R212 ;  /* 0x008ef0d401007387 */ /* 0x0001ee0000100c00 */
[----:B------:R-:W-:Y:S01]  /*113500*/  DFMA R8, -R214, R118, R8 ;  /* 0x00000076d608722b */ /* 0x000fe20000000108 */
[----:B0-----:R-:W-:Y:S02]  /*113510*/  IMAD.MOV.U32 R212, RZ, RZ, R236 ;  /* 0x000000ffffd47224 */ /* 0x001fe400078e00ec */
[----:B------:R-:W-:-:S06]  /*113520*/  IMAD.MOV.U32 R213, RZ, RZ, R237 ;  /* 0x000000ffffd57224 */ /* 0x000fcc00078e00ed */
[----:B------:R-:W-:-:S08]  /*113530*/  DFMA R8, -R212, R120, R8 ;  /* 0x00000078d408722b */ /* 0x000fd00000000108 */
        /* <DEDUP_REMOVED lines=14> */
.L_x_2437:
[----:B------:R-:W-:Y:S05]  /*113620*/  BSYNC.RECONVERGENT B3 ;  /* 0x0000000000037941 */ /* 0x000fea0003800200 */
.L_x_2436:
        /* <DEDUP_REMOVED lines=20> */
[----:B------:R-:W-:-:S06]  /*113770*/  IMAD.MOV.U32 R8, RZ, RZ, 0x1 ;  /* 0x00000001ff087424 */ /* 0x000fcc00078e00ff */
[----:B------:R-:W-:Y:S01]  /*113780*/  DFMA R12, -R218, R40, R12 ;  /* 0x00000028da0c722b */ /* 0x000fe2000000010c */
[----:B----4-:R-:W-:Y:S04]  /*113790*/  STL.128 [R1+0x9040], R232 ;  /* 0x009040e801007387 */ /* 0x010fe80000100c00 */
[----:B------:R-:W-:Y:S01]  /*1137a0*/  STL.64 [R1+0x7208], R36 ;  /* 0x0072082401007387 */ /* 0x000fe20000100a00 */
[----:B------:R-:W-:Y:S01]  /*1137b0*/  BSSY.RECONVERGENT B3, `(.L_x_2438) ;  /* 0x0000021000037945 */ /* 0x000fe20003800200 */
[----:B--2---:R-:W-:Y:S01]  /*1137c0*/  MOV R174, R212 ;  /* 0x000000d400ae7202 */ /* 0x004fe20000000f00 */
[----:B------:R-:W-:Y:S01]  /*1137d0*/  IMAD.MOV.U32 R175, RZ, RZ, R213 ;  /* 0x000000ffffaf7224 */ /* 0x000fe200078e00d5 */
[----:B------:R-:W-:Y:S01]  /*1137e0*/  MOV R217, R215 ;  /* 0x000000d700d97202 */ /* 0x000fe20000000f00 */
[----:B------:R-:W-:-:S04]  /*1137f0*/  IMAD.MOV.U32 R216, RZ, RZ, R214 ;  /* 0x000000ffffd87224 */ /* 0x000fc800078e00d6 */
[----:B------:R-:W-:Y:S02]  /*113800*/  DFMA R174, -R174, R196, R12 ;  /* 0x000000c4aeae722b */ /* 0x000fe4000000010c */
[----:B0-----:R-:W-:Y:S01]  /*113810*/  DFMA R12, -R206, R8, 1 ;  /* 0x3ff00000ce0c742b */ /* 0x001fe20000000108 */
[----:B------:R0:W-:Y:S05]  /*113820*/  STL.128 [R1+0x8d80], R212 ;  /* 0x008d80d401007387 */ /* 0x0001ea0000100c00 */
[----:B------:R-:W-:Y:S02]  /*113830*/  DFMA R174, -R216, R198, R174 ;  /* 0x000000c6d8ae722b */ /* 0x000fe400000001ae */
[----:B------:R-:W-:Y:S01]  /*113840*/  DFMA R12, R12, R12, R12 ;  /* 0x0000000c0c0c722b */ /* 0x000fe2000000000c */
[----:B0-----:R-:W-:-:S02]  /*113850*/  IMAD.MOV.U32 R214, RZ, RZ, R232 ;  /* 0x000000ffffd67224 */ /* 0x001fc400078e00e8 */
[----:B------:R-:W-:-:S05]  /*113860*/  IMAD.MOV.U32 R215, RZ, RZ, R233 ;  /* 0x000000ffffd77224 */ /* 0x000fca00078e00e9 */
[----:B------:R-:W-:Y:S01]  /*113870*/  DFMA R12, R8, R12, R8 ;  /* 0x0000000c080c722b */ /* 0x000fe20000000008 */
[----:B------:R-:W-:Y:S01]  /*113880*/  MOV R212, R234 ;  /* 0x000000ea00d47202 */ /* 0x000fe20000000f00 */
[----:B------:R-:W-:Y:S01]  /*113890*/  IMAD.MOV.U32 R213, RZ, RZ, R235 ;  /* 0x000000ffffd57224 */ /* 0x000fe200078e00eb */
[----:B------:R-:W-:-:S05]  /*1138a0*/  DFMA R8, -R214, R200, R174 ;  /* 0x000000c8d608722b */ /* 0x000fca00000001ae */
[----:B------:R-:W-:-:S03]  /*1138b0*/  DFMA R174, -R206, R12, 1 ;  /* 0x3ff00000ceae742b */ /* 0x000fc6000000010c */
[----:B------:R-:W-:-:S05]  /*1138c0*/  DFMA R8, -R212, R120, R8 ;  /* 0x00000078d408722b */ /* 0x000fca0000000108 */
[----:B------:R-:W-:-:S03]  /*1138d0*/  DFMA R12, R12, R174, R12 ;  /* 0x000000ae0c0c722b */ /* 0x000fc6000000000c */
        /* <DEDUP_REMOVED lines=14> */
.L_x_2439:
[----:B------:R-:W-:Y:S05]  /*1139c0*/  BSYNC.RECONVERGENT B3 ;  /* 0x0000000000037941 */ /* 0x000fea0003800200 */
.L_x_2438:
[----:B------:R-:W2:Y:S04]  /*1139d0*/  LDL.128 R212, [R1+0x52d0] ;  /* 0x0052d00001d47983 */ /* 0x000ea80000100c00 */
[----:B------:R-:W3:Y:S04]  /*1139e0*/  LDL.128 R240, [R1+0x5310] ;  /* 0x0053100001f07983 */ /* 0x000ee80000100c00 */
        /* <DEDUP_REMOVED lines=18> */
[----:B0-----:R-:W2:Y:S04]  /*113b10*/  LDL.128 R212, [R1+0x5300] ;  /* 0x0053000001d47983 */ /* 0x001ea80000100c00 */
[----:B---3--:R-:W-:Y:S01]  /*113b20*/  STL.128 [R1+0x9030], R240 ;  /* 0x009030f001007387 */ /* 0x008fe20000100c00 */
[----:B------:R-:W-:-:S08]  /*113b30*/  DFMA R8, -R8, R208, R224 ;  /* 0x000000d00808722b */ /* 0x000fd000000001e0 */
        /* <DEDUP_REMOVED lines=9> */
[----:B0-----:R-:W-:Y:S01]  /*113bd0*/  IMAD.MOV.U32 R214, RZ, RZ, R240 ;  /* 0x000000ffffd67224 */ /* 0x001fe200078e00f0 */
[----:B------:R-:W-:Y:S01]  /*113be0*/  MOV R215, R241 ;  /* 0x000000f100d77202 */ /* 0x000fe20000000f00 */
[----:B------:R-:W-:Y:S02]  /*113bf0*/  IMAD.MOV.U32 R212, RZ, RZ, R242 ;  /* 0x000000ffffd47224 */ /* 0x000fe400078e00f2 */
[----:B------:R-:W-:-:S02]  /*113c00*/  IMAD.MOV.U32 R213, RZ, RZ, R243 ;  /* 0x000000ffffd57224 */ /* 0x000fc400078e00f3 */
[----:B------:R-:W2:Y:S01]  /*113c10*/  LDL.128 R240, [R1+0x5320] ;  /* 0x0053200001f07983 */ /* 0x000ea20000100c00 */
[----:B------:R-:W-:Y:S01]  /*113c20*/  DFMA R12, -R12, R198, R8 ;  /* 0x000000c60c0c722b */ /* 0x000fe20000000108 */
[----:B----4-:R-:W0:Y:S01]  /*113c30*/  MUFU.RCP64H R9, R207 ;  /* 0x000000cf00097308 */ /* 0x010e220000001800 */
[----:B------:R-:W-:-:S06]  /*113c40*/  IMAD.MOV.U32 R8, RZ, RZ, 0x1 ;  /* 0x00000001ff087424 */ /* 0x000fcc00078e00ff */
        /* <DEDUP_REMOVED lines=11> */
[----:B--2---:R-:W-:Y:S01]  /*113d00*/  MOV R210, R240 ;  /* 0x000000f000d27202 */ /* 0x004fe20000000f00 */
[----:B------:R-:W-:Y:S01]  /*113d10*/  IMAD.MOV.U32 R211, RZ, RZ, R241 ;  /* 0x000000ffffd37224 */ /* 0x000fe200078e00f1 */
[----:B------:R-:W-:Y:S01]  /*113d20*/  MOV R205, R243 ;  /* 0x000000f300cd7202 */ /* 0x000fe20000000f00 */
[----:B------:R-:W-:-:S04]  /*113d30*/  IMAD.MOV.U32 R204, RZ, RZ, R242 ;  /* 0x000000ffffcc7224 */ /* 0x000fc800078e00f2 */
        /* <DEDUP_REMOVED lines=16> */
.L_x_2441:
[----:B------:R-:W-:Y:S05]  /*113e40*/  BSYNC.RECONVERGENT B3 ;  /* 0x0000000000037941 */ /* 0x000fea0003800200 */
.L_x_2440:
[----:B------:R-:W2:Y:S04]  /*113e50*/  LDL.128 R212, [R1+0x5260] ;  /* 0x0052600001d47983 */ /* 0x000ea80000100c00 */
[----:B------:R-:W3:Y:S04]  /*113e60*/  LDL.64 R206, [R1+0x8058] ;  /* 0x0080580001ce7983 */ /* 0x000ee80000100a00 */
        /* <DEDUP_REMOVED lines=17> */
[----:B---3--:R-:W0:Y:S01]  /*113f80*/  MUFU.RCP64H R9, R207 ;  /* 0x000000cf00097308 */ /* 0x008e220000001800 */
[----:B------:R-:W-:-:S06]  /*113f90*/  IMAD.MOV.U32 R8, RZ, RZ, 0x1 ;  /* 0x00000001ff087424 */ /* 0x000fcc00078e00ff */
        /* <DEDUP_REMOVED lines=34> */
.L_x_2443:
[----:B------:R-:W-:Y:S05]  /*1141c0*/  BSYNC.RECONVERGENT B3 ;  /* 0x0000000000037941 */ /* 0x000fea0003800200 */
.L_x_2442:
[----:B------:R-:W2:Y:S04]  /*1141d0*/  LDL.128 R212, [R1+0x51d0] ;  /* 0x0051d00001d47983 */ /* 0x000ea80000100c00 */
[----:B------:R-:W3:Y:S01]  /*1141e0*/  LDL.128 R232, [R1+0x51f0] ;  /* 0x0051f00001e87983 */ /* 0x000ee20000100c00 */
[----:B--2---:R-:W-:-:S03]  /*1141f0*/  IMAD.MOV.U32 R12, RZ, RZ, R214 ;  /* 0x000000ffff0c7224 */ /* 0x004fc600078e00d6 */
[----:B------:R0:W-:Y:S01]  /*114200*/  STL.128 [R1+0x7e40], R212 ;  /* 0x007e40d401007387 */ /* 0x0001e20000100c00 */
[----:B------:R-:W-:Y:S01]  /*114210*/  IMAD.MOV.U32 R13, RZ, RZ, R215 ;  /* 0x000000ffff0d7224 */ /* 0x000fe200078e00d7 */
[----:B------:R-:W-:Y:S01]  /*114220*/  MOV R202, R212 ;  /* 0x000000d400ca7202 */ /* 0x000fe20000000f00 */
[----:B------:R-:W-:Y:S02]  /*114230*/  IMAD.MOV.U32 R203, RZ, RZ, R213 ;  /* 0x000000ffffcb7224 */ /* 0x000fe400078e00d5 */
[----:B0-----:R-:W2:Y:S01]  /*114240*/  LDL.128 R212, [R1+0x51e0] ;  /* 0x0051e00001d47983 */ /* 0x001ea20000100c00 */
[----:B---3--:R-:W-:Y:S01]  /*114250*/  MOV R210, R234 ;  /* 0x000000ea00d27202 */ /* 0x008fe20000000f00 */
[----:B------:R-:W-:Y:S02]  /*114260*/  IMAD.MOV.U32 R211, RZ, RZ, R235 ;  /* 0x000000ffffd37224 */ /* 0x000fe400078e00eb */
[----:B------:R-:W-:Y:S01]  /*114270*/  STL.128 [R1+0x8c20], R232 ;  /* 0x008c20e801007387 */ /* 0x000fe20000100c00 */
[----:B------:R-:W-:Y:S01]  /*114280*/  DFMA R12, -R12, R208, R166 ;  /* 0x000000d00c0c722b */ /* 0x000fe200000001a6 */
[----:B------:R-:W0:Y:S01]  /*114290*/  MUFU.RCP64H R9, R203 ;  /* 0x000000cb00097308 */ /* 0x000e220000001800 */
[----:B------:R-:W-:Y:S01]  /*1142a0*/  MOV R8, 0x1 ;  /* 0x0000000100087802 */ /* 0x000fe20000000f00 */
[----:B--2---:R-:W-:Y:S01]  /*1142b0*/  IMAD.MOV.U32 R216, RZ, RZ, R212 ;  /* 0x000000ffffd87224 */ /* 0x004fe200078e00d4 */
[----:B------:R-:W-:Y:S01]  /*1142c0*/  MOV R217, R213 ;  /* 0x000000d500d97202 */ /* 0x000fe20000000f00 */
[----:B------:R1:W-:Y:S02]  /*1142d0*/  STL.128 [R1+0x8930], R212 ;  /* 0x008930d401007387 */ /* 0x0003e40000100c00 */
[----:B-1----:R-:W-:-:S02]  /*1142e0*/  IMAD.MOV.U32 R212, RZ, RZ, R232 ;  /* 0x000000ffffd47224 */ /* 0x002fc400078e00e8 */
        /* <DEDUP_REMOVED lines=8> */
[----:B------:R-:W-:Y:S01]  /*114370*/  DFMA R12, -R210, R74, R166 ;  /* 0x0000004ad20c722b */ /* 0x000fe200000001a6 */
[----:B------:R0:W-:Y:S01]  /*114380*/  STL.64 [R1+0x71f0], R204 ;  /* 0x0071f0cc01007387 */ /* 0x0001e20000100a00 */
[----:B------:R-:W-:Y:S01]  /*114390*/  BSSY.RECONVERGENT B3, `(.L_x_2444) ;  /* 0x0000017000037945 */ /* 0x000fe20003800200 */
[----:B--2---:R-:W-:Y:S01]  /*1143a0*/  IMAD.MOV.U32 R206, RZ, RZ, R232 ;  /* 0x000000ffffce7224 */ /* 0x004fe200078e00e8 */
[----:B------:R-:W-:Y:S01]  /*1143b0*/  MOV R207, R233 ;  /* 0x000000e900cf7202 */ /* 0x000fe20000000f00 */
[----:B------:R-:W-:-:S05]  /*1143c0*/  IMAD.MOV.U32 R174, RZ, RZ, R234 ;  /* 0x000000ffffae7224 */ /* 0x000fca00078e00ea */
[----:B------:R-:W-:Y:S02]  /*1143d0*/  DFMA R166, -R206, R118, R12 ;  /* 0x00000076cea6722b */ /* 0x000fe4000000010c */
[----:B------:R-:W-:Y:S01]  /*1143e0*/  DFMA R12, -R202, R8, 1 ;  /* 0x3ff00000ca0c742b */ /* 0x000fe20000000108 */
[----:B------:R-:W-:-:S07]  /*1143f0*/  IMAD.MOV.U32 R175, RZ, RZ, R235 ;  /* 0x000000ffffaf7224 */ /* 0x000fce00078e00eb */
        /* <DEDUP_REMOVED lines=16> */
.L_x_2445:
[----:B------:R-:W-:Y:S05]  /*114500*/  BSYNC.RECONVERGENT B3 ;  /* 0x0000000000037941 */ /* 0x000fea0003800200 */
.L_x_2444:
[----:B------:R-:W2:Y:S04]  /*114510*/  LDL.128 R212, [R1+0x5190] ;  /* 0x0051900001d47983 */ /* 0x000ea80000100c00 */
[----:B------:R-:W3:Y:S01]  /*114520*/  LDL.128 R232, [R1+0x51b0] ;  /* 0x0051b00001e87983 */ /* 0x000ee20000100c00 */
[----:B--2---:R-:W-:Y:S01]  /*114530*/  IMAD.MOV.U32 R12, RZ, RZ, R214 ;  /* 0x000000ffff0c7224 */ /* 0x004fe200078e00d6 */
[----:B------:R-:W-:Y:S02]  /*114540*/  MOV R13, R215 ;  /* 0x000000d7000d7202 */ /* 0x000fe40000000f00 */
[----:B------:R0:W-:Y:S01]  /*114550*/  STL.128 [R1+0x7e30], R212 ;  /* 0x007e30d401007387 */ /* 0x0001e20000100c00 */
[----:B------:R-:W-:Y:S02]  /*114560*/  IMAD.MOV.U32 R202, RZ, RZ, R212 ;  /* 0x000000ffffca7224 */ /* 0x000fe400078e00d4 */
[----:B------:R-:W-:-:S02]  /*114570*/  IMAD.MOV.U32 R203, RZ, RZ, R213 ;  /* 0x000000ffffcb7224 */ /* 0x000fc400078e00d5 */
[----:B0-----:R-:W2:Y:S01]  /*114580*/  LDL.128 R212, [R1+0x51a0] ;  /* 0x0051a00001d47983 */ /* 0x001ea20000100c00 */
[----:B---3--:R-:W-:Y:S02]  /*114590*/  IMAD.MOV.U32 R210, RZ, RZ, R234 ;  /* 0x000000ffffd27224 */ /* 0x008fe400078e00ea */
[----:B------:R-:W-:Y:S01]  /*1145a0*/  IMAD.MOV.U32 R211, RZ, RZ, R235 ;  /* 0x000000ffffd37224 */ /* 0x000fe200078e00eb */
[----:B------:R-:W-:Y:S01]  /*1145b0*/  STL.128 [R1+0x8c10], R232 ;  /* 0x008c10e801007387 */ /* 0x000fe20000100c00 */
[----:B------:R-:W-:Y:S01]  /*1145c0*/  DFMA R12, -R12, R38, R62 ;  /* 0x000000260c0c722b */ /* 0x000fe2000000013e */
[----:B------:R-:W0:Y:S01]  /*1145d0*/  MUFU.RCP64H R9, R203 ;  /* 0x000000cb00097308 */ /* 0x000e220000001800 */
[----:B------:R-:W-:Y:S01]  /*1145e0*/  IMAD.MOV.U32 R8, RZ, RZ, 0x1 ;  /* 0x00000001ff087424 */ /* 0x000fe200078e00ff */
[----:B--2---:R-:W-:Y:S01]  /*1145f0*/  MOV R216, R212 ;  /* 0x000000d400d87202 */ /* 0x004fe20000000f00 */
[----:B------:R-:W-:Y:S01]  /*114600*/  IMAD.MOV.U32 R217, RZ, RZ, R213 ;  /* 0x000000ffffd97224 */ /* 0x000fe200078e00d5 */
[----:B------:R1:W-:Y:S02]  /*114610*/  STL.128 [R1+0x8920], R212 ;  /* 0x008920d401007387 */ /* 0x0003e40000100c00 */
[----:B-1----:R-:W-:Y:S01]  /*114620*/  IMAD.MOV.U32 R212, RZ, RZ, R232 ;  /* 0x000000ffffd47224 */ /* 0x002fe200078e00e8 */
[----:B------:R-:W-:-:S02]  /*114630*/  MOV R213, R233 ;  /* 0x000000e900d57202 */ /* 0x000fc40000000f00 */
        /* <DEDUP_REMOVED lines=10> */
[----:B--2---:R-:W-:Y:S01]  /*1146e0*/  MOV R206, R232 ;  /* 0x000000e800ce7202 */ /* 0x004fe20000000f00 */
        /* <DEDUP_REMOVED lines=21> */
.L_x_2447:
[----:B------:R-:W-:Y:S05]  /*114840*/  BSYNC.RECONVERGENT B3 ;  /* 0x0000000000037941 */ /* 0x000fea0003800200 */
.L_x_2446:
[----:B------:R-:W2:Y:S04]  /*114850*/  LDL.128 R212, [R1+0x5140] ;  /* 0x0051400001d47983 */ /* 0x000ea80000100c00 */
[----:B------:R-:W3:Y:S04]  /*114860*/  LDL.128 R216, [R1+0x5160] ;  /* 0x0051600001d87983 */ /* 0x000ee80000100c00 */
[----:B------:R-:W4:Y:S04]  /*114870*/  LDL.64 R62, [R1+0x9980] ;  /* 0x00998000013e7983 */ /* 0x000f280000100a00 */
[----:B--2---:R0:W-:Y:S01]  /*114880*/  STL.128 [R1+0x7e60], R212 ;  /* 0x007e60d401007387 */ /* 0x0041e20000100c00 */
[----:B------:R-:W-:Y:S01]  /*114890*/  MOV R202, R214 ;  /* 0x000000d600ca7202 */ /* 0x000fe20000000f00 */
[----:B------:R-:W-:-:S02]  /*1148a0*/  IMAD.MOV.U32 R203, RZ, RZ, R215 ;  /* 0x000000ffffcb7224 */ /* 0x000fc400078e00d7 */
[----:B0-----:R-:W2:Y:S02]  /*1148b0*/  LDL.128 R212, [R1+0x5150] ;  /* 0x0051500001d47983 */ /* 0x001ea40000100c00 */
[----:B------:R-:W0:Y:S01]  /*1148c0*/  MUFU.RCP64H R9, R203 ;  /* 0x000000cb00097308 */ /* 0x000e220000001800 */
[----:B------:R-:W-:Y:S01]  /*1148d0*/  IMAD.MOV.U32 R8, RZ, RZ, 0x1 ;  /* 0x00000001ff087424 */ /* 0x000fe200078e00ff */
[----:B---3--:R-:W-:Y:S01]  /*1148e0*/  MOV R206, R216 ;  /* 0x000000d800ce7202 */ /* 0x008fe20000000f00 */
[----:B------:R-:W-:Y:S01]  /*1148f0*/  IMAD.MOV.U32 R207, RZ, RZ, R217 ;  /* 0x000000ffffcf7224 */ /* 0x000fe200078e00d9 */
[----:B------:R-:W-:Y:S01]  /*114900*/  MOV R175, R219 ;  /* 0x000000db00af7202 */ /* 0x000fe20000000f00 */
[----:B------:R-:W-:Y:S01]  /*114910*/  IMAD.MOV.U32 R174, RZ, RZ, R218 ;  /* 0x000000ffffae7224 */ /* 0x000fe200078e00da */
[----:B------:R-:W-:Y:S04]  /*114920*/  STL.128 [R1+0x8d60], R216 ;  /* 0x008d60d801007387 */ /* 0x000fe80000100c00 */
[----:B------:R-:W-:Y:S01]  /*114930*/  STL.64 [R1+0x71e0], R210 ;  /* 0x0071e0d201007387 */ /* 0x000fe20000100a00 */
[----:B------:R-:W-:Y:S01]  /*114940*/  BSSY.RECONVERGENT B3, `(.L_x_2448) ;  /* 0x000001d000037945 */ /* 0x000fe20003800200 */
[----:B--2---:R-:W-:Y:S01]  /*114950*/  IMAD.MOV.U32 R12, RZ, RZ, R212 ;  /* 0x000000ffff0c7224 */ /* 0x004fe200078e00d4 */
[----:B------:R-:W-:Y:S01]  /*114960*/  MOV R13, R213 ;  /* 0x000000d5000d7202 */ /* 0x000fe20000000f00 */
[----:B------:R1:W-:Y:S05]  /*114970*/  STL.128 [R1+0x8910], R212 ;  /* 0x008910d401007387 */ /* 0x0003ea0000100c00 */
[----:B------:R-:W-:-:S02]  /*114980*/  DFMA R12, -R12, R40, R10 ;  /* 0x000000280c0c722b */ /* 0x000fc4000000010a */
[----:B0-----:R-:W-:Y:S01]  /*114990*/  DFMA R10, -R202, R8, 1 ;  /* 0x3ff00000ca0a742b */ /* 0x001fe20000000108 */
[----:B-1----:R-:W-:Y:S02]  /*1149a0*/  IMAD.MOV.U32 R212, RZ, RZ, R214 ;  /* 0x000000ffffd47224 */ /* 0x002fe400078e00d6 */
[----:B------:R-:W-:-:S05]  /*1149b0*/  IMAD.MOV.U32 R213, RZ, RZ, R215 ;  /* 0x000000ffffd57224 */ /* 0x000fca00078e00d7 */
[----:B------:R-:W-:Y:S02]  /*1149c0*/  DFMA R10, R10, R10, R10 ;  /* 0x0000000a0a0a722b */ /* 0x000fe4000000000a */
[----:B------:R-:W-:-:S06]  /*1149d0*/  DFMA R12, -R212, R196, R12 ;  /* 0x000000c4d40c722b */ /* 0x000fcc000000010c */
        /* <DEDUP_REMOVED lines=19> */
.L_x_2449:
[----:B------:R-:W-:Y:S05]  /*114b10*/  BSYNC.RECONVERGENT B3 ;  /* 0x0000000000037941 */ /* 0x000fea0003800200 */
.L_x_2448:
[----:B------:R-:W2:Y:S04]  /*114b20*/  LDL.128 R212, [R1+0x5110] ;  /* 0x0051100001d47983 */ /* 0x000ea80000100c00 */
[----:B------:R-:W3:Y:S04]  /*114b30*/  LDL.128 R216, [R1+0x5120] ;  /* 0x0051200001d87983 */ /* 0x000ee80000100c00 */
[----:B------:R-:W4:Y:S04]  /*114b40*/  LDL.64 R202, [R1+0x8078] ;  /* 0x0080780001ca7983 */ /* 0x000f280000100a00 */
[----:B------:R-:W4:Y:S01]  /*114b50*/  LDL.64 R62, [R1+0x7e60] ;  /* 0x007e6000013e7983 */ /* 0x000f220000100a00 */
[----:B------:R-:W-:Y:S01]  /*114b60*/  IMAD.MOV.U32 R8, RZ, RZ, 0x1 ;  /* 0x00000001ff087424 */ /* 0x000fe200078e00ff */
[----:B--2---:R-:W-:Y:S01]  /*114b70*/  MOV R10, R212 ;  /* 0x000000d4000a7202 */ /* 0x004fe20000000f00 */
[----:B------:R-:W-:Y:S01]  /*114b80*/  IMAD.MOV.U32 R11, RZ, RZ, R213 ;  /* 0x000000ffff0b7224 */ /* 0x000fe200078e00d5 */
[----:B------:R0:W-:Y:S01]  /*114b90*/  STL.128 [R1+0x87f0], R212 ;  /* 0x0087f0d401007387 */ /* 0x0001e20000100c00 */
[----:B---3--:R-:W-:Y:S01]  /*114ba0*/  IMAD.MOV.U32 R12, RZ, RZ, R216 ;  /* 0x000000ffff0c7224 */ /* 0x008fe200078e00d8 */
[----:B------:R-:W-:-:S02]  /*114bb0*/  MOV R13, R217 ;  /* 0x000000d9000d7202 */ /* 0x000fc40000000f00 */
[----:B------:R1:W-:Y:S01]  /*114bc0*/  STL.128 [R1+0x8b40], R216 ;  /* 0x008b40d801007387 */ /* 0x0003e20000100c00 */
[----:B0-----:R-:W-:Y:S02]  /*114bd0*/  IMAD.MOV.U32 R212, RZ, RZ, R218 ;  /* 0x000000ffffd47224 */ /* 0x001fe400078e00da */
[----:B------:R-:W-:Y:S02]  /*114be0*/  IMAD.MOV.U32 R213, RZ, RZ, R219 ;  /* 0x000000ffffd57224 */ /* 0x000fe400078e00db */
[----:B-1----:R-:W2:Y:S01]  /*114bf0*/  LDL.128 R216, [R1+0x5130] ;  /* 0x0051300001d87983 */ /* 0x002ea20000100c00 */
[----:B------:R-:W-:Y:S01]  /*114c00*/  DFMA R10, -R10, R38, R226 ;  /* 0x000000260a0a722b */ /* 0x000fe200000001e2 */
[----:B----4-:R-:W0:Y:S07]  /*114c10*/  MUFU.RCP64H R9, R203 ;  /* 0x000000cb00097308 */ /* 0x010e2e0000001800 */
        /* <DEDUP_REMOVED lines=8> */
[----:B--2---:R-:W-:Y:S01]  /*114ca0*/  MOV R206, R216 ;  /* 0x000000d800ce7202 */ /* 0x004fe20000000f00 */
[----:B------:R-:W-:Y:S01]  /*114cb0*/  IMAD.MOV.U32 R207, RZ, RZ, R217 ;  /* 0x000000ffffcf7224 */ /* 0x000fe200078e00d9 */
[----:B------:R-:W-:Y:S01]  /*114cc0*/  MOV R175, R219 ;  /* 0x000000db00af7202 */ /* 0x000fe20000000f00 */
[----:B------:R-:W-:-:S04]  /*114cd0*/  IMAD.MOV.U32 R174, RZ, RZ, R218 ;  /* 0x000000ffffae7224 */ /* 0x000fc800078e00da */
        /* <DEDUP_REMOVED lines=19> */
.L_x_2451:
[----:B------:R-:W-:Y:S05]  /*114e10*/  BSYNC.RECONVERGENT B3 ;  /* 0x0000000000037941 */ /* 0x000fea0003800200 */
.L_x_2450:
[----:B------:R-:W2:Y:S04]  /*114e20*/  LDL.128 R212, [R1+0x50b0] ;  /* 0x0050b00001d47983 */ /* 0x000ea80000100c00 */
[----:B------:R-:W3:Y:S04]  /*114e30*/  LDL.128 R232, [R1+0x50d0] ;  /* 0x0050d00001e87983 */ /* 0x000ee80000100c00 */
[----:B------:R-:W4:Y:S01]  /*114e40*/  LDL.64 R174, [R1+0x9990] ;  /* 0x0099900001ae7983 */ /* 0x000f220000100a00 */
[----:B--2---:R-:W-:Y:S01]  /*114e50*/  MOV R12, R212 ;  /* 0x000000d4000c7202 */ /* 0x004fe20000000f00 */
[----:B------:R-:W-:-:S02]  /*114e60*/  IMAD.MOV.U32 R13, RZ, RZ, R213 ;  /* 0x000000ffff0d7224 */ /* 0x000fc400078e00d5 */
[----:B------:R0:W-:Y:S01]  /*114e70*/  STL.128 [R1+0x87e0], R212 ;  /* 0x0087e0d401007387 */ /* 0x0001e20000100c00 */
[----:B------:R-:W-:Y:S01]  /*114e80*/  IMAD.MOV.U32 R216, RZ, RZ, R214 ;  /* 0x000000ffffd87224 */ /* 0x000fe200078e00d6 */
[----:B------:R-:W-:Y:S02]  /*114e90*/  MOV R217, R215 ;  /* 0x000000d700d97202 */ /* 0x000fe40000000f00 */
[----:B0-----:R-:W2:Y:S01]  /*114ea0*/  LDL.128 R212, [R1+0x50a0] ;  /* 0x0050a00001d47983 */ /* 0x001ea20000100c00 */
[----:B------:R-:W-:-:S03]  /*114eb0*/  DFMA R12, -R12, R166, R162 ;  /* 0x000000a60c0c722b */ /* 0x000fc600000001a2 */
[----:B--2---:R0:W-:Y:S01]  /*114ec0*/  STL.128 [R1+0x7e50], R212 ;  /* 0x007e50d401007387 */ /* 0x0041e20000100c00 */
[----:B------:R-:W-:Y:S02]  /*114ed0*/  IMAD.MOV.U32 R202, RZ, RZ, R214 ;  /* 0x000000ffffca7224 */ /* 0x000fe400078e00d6 */
[----:B------:R-:W-:Y:S02]  /*114ee0*/  IMAD.MOV.U32 R203, RZ, RZ, R215 ;  /* 0x000000ffffcb7224 */ /* 0x000fe400078e00d7 */
[----:B0-----:R-:W2:Y:S02]  /*114ef0*/  LDL.128 R212, [R1+0x50c0] ;  /* 0x0050c00001d47983 */ /* 0x001ea40000100c00 */
[----:B------:R-:W0:Y:S01]  /*114f00*/  MUFU.RCP64H R9, R203 ;  /* 0x000000cb00097308 */ /* 0x000e220000001800 */
[----:B------:R-:W-:Y:S01]  /*114f10*/  DFMA R12, -R216, R208, R12 ;  /* 0x000000d0d80c722b */ /* 0x000fe2000000010c */
[----:B------:R-:W-:Y:S01]  /*114f20*/  MOV R8, 0x1 ;  /* 0x0000000100087802 */ /* 0x000fe20000000f00 */
[----:B---3--:R-:W-:-:S02]  /*114f30*/  IMAD.MOV.U32 R206, RZ, RZ, R234 ;  /* 0x000000ffffce7224 */ /* 0x008fc400078e00ea */
        /* <DEDUP_REMOVED lines=14> */
[----:B------:R-:W-:-:S08]  /*115020*/  DFMA R12, -R212, R74, R62 ;  /* 0x0000004ad40c722b */ /* 0x000fd0000000013e */
[----:B------:R-:W-:Y:S02]  /*115030*/  DFMA R62, -R206, R122, R12 ;  /* 0x0000007ace3e722b */ /* 0x000fe4000000010c */
[----:B------:R-:W-:-:S08]  /*115040*/  DFMA R12, -R202, R8, 1 ;  /* 0x3ff00000ca0c742b */ /* 0x000fd00000000108 */
        /* <DEDUP_REMOVED lines=15> */
.L_x_2453:
[----:B------:R-:W-:Y:S05]  /*115140*/  BSYNC.RECONVERGENT B3 ;  /* 0x0000000000037941 */ /* 0x000fea0003800200 */
.L_x_2452:
        /* <DEDUP_REMOVED lines=8> */
[----:B------:R-:W-:Y:S01]  /*1151d0*/  IMAD.MOV.U32 R214, RZ, RZ, R234 ;  /* 0x000000ffffd67224 */ /* 0x000fe200078e00ea */
[----:B------:R-:W-:-:S02]  /*1151e0*/  MOV R215, R235 ;  /* 0x000000eb00d77202 */ /* 0x000fc40000000f00 */
[----:B0-----:R-:W2:Y:S01]  /*1151f0*/  LDL.128 R232, [R1+0x5090] ;  /* 0x0050900001e87983 */ /* 0x001ea20000100c00 */
[----:B---3--:R-:W-:Y:S01]  /*115200*/  IMAD.MOV.U32 R12, RZ, RZ, R216 ;  /* 0x000000ffff0c7224 */ /* 0x008fe200078e00d8 */
[----:B------:R-:W-:Y:S01]  /*115210*/  MOV R13, R217 ;  /* 0x000000d9000d7202 */ /* 0x000fe20000000f00 */
[----:B----4-:R-:W0:Y:S01]  /*115220*/  MUFU.RCP64H R9, R203 ;  /* 0x000000cb00097308 */ /* 0x010e220000001800 */
[----:B------:R1:W-:Y:S04]  /*115230*/  STL.128 [R1+0x87d0], R216 ;  /* 0x0087d0d801007387 */ /* 0x0003e80000100c00 */
[----:B------:R-:W-:Y:S01]  /*115240*/  DFMA R12, -R12, R210, R246 ;  /* 0x000000d20c0c722b */ /* 0x000fe200000001f6 */
[----:B-1----:R-:W-:Y:S02]  /*115250*/  IMAD.MOV.U32 R216, RZ, RZ, R218 ;  /* 0x000000ffffd87224 */ /* 0x002fe400078e00da */
[----:B------:R-:W-:-:S06]  /*115260*/  IMAD.MOV.U32 R217, RZ, RZ, R219 ;  /* 0x000000ffffd97224 */ /* 0x000fcc00078e00db */
        /* <DEDUP_REMOVED lines=8> */
[----:B--2---:R-:W-:Y:S02]  /*1152f0*/  IMAD.MOV.U32 R206, RZ, RZ, R232 ;  /* 0x000000ffffce7224 */ /* 0x004fe400078e00e8 */
[----:B------:R-:W-:Y:S01]  /*115300*/  IMAD.MOV.U32 R207, RZ, RZ, R233 ;  /* 0x000000ffffcf7224 */ /* 0x000fe200078e00e9 */
[----:B------:R-:W-:Y:S01]  /*115310*/  MOV R174, R234 ;  /* 0x000000ea00ae7202 */ /* 0x000fe20000000f00 */
[----:B------:R-:W-:-:S04]  /*115320*/  IMAD.MOV.U32 R175, RZ, RZ, R235 ;  /* 0x000000ffffaf7224 */ /* 0x000fc800078e00eb */
        /* <DEDUP_REMOVED lines=19> */
.L_x_2455:
[----:B------:R-:W-:Y:S05]  /*115460*/  BSYNC.RECONVERGENT B3 ;  /* 0x0000000000037941 */ /* 0x000fea0003800200 */
.L_x_2454:
[----:B------:R-:W2:Y:S04]  /*115470*/  LDL.128 R216, [R1+0x5020] ;  /* 0x0050200001d87983 */ /* 0x000ea80000100c00 */
[----:B------:R-:W3:Y:S04]  /*115480*/  LDL.128 R232, [R1+0x5030] ;  /* 0x0050300001e87983 */ /* 0x000ee80000100c00 */
[----:B------:R-:W4:Y:S01]  /*115490*/  LDL.64 R202, [R1+0x8088] ;  /* 0x0080880001ca7983 */ /* 0x000f220000100a00 */
[----:B------:R-:W-:Y:S02]  /*1154a0*/  IMAD.MOV.U32 R8, RZ, RZ, 0x1 ;  /* 0x00000001ff087424 */ /* 0x000fe400078e00ff */
[----:B--2---:R-:W-:Y:S01]  /*1154b0*/  IMAD.MOV.U32 R12, RZ, RZ, R216 ;  /* 0x000000ffff0c7224 */ /* 0x004fe200078e00d8 */
[----:B------:R0:W-:Y:S01]  /*1154c0*/  STL.128 [R1+0x87c0], R216 ;  /* 0x0087c0d801007387 */ /* 0x0001e20000100c00 */
[----:B------:R-:W-:-:S02]  /*1154d0*/  IMAD.MOV.U32 R13, RZ, RZ, R217 ;  /* 0x000000ffff0d7224 */ /* 0x000fc400078e00d9 */
[----:B---3--:R-:W-:Y:S01]  /*1154e0*/  IMAD.MOV.U32 R214, RZ, RZ, R234 ;  /* 0x000000ffffd67224 */ /* 0x008fe200078e00ea */
[----:B------:R1:W-:Y:S01]  /*1154f0*/  STL.128 [R1+0x8b10], R232 ;  /* 0x008b10e801007387 */ /* 0x0003e20000100c00 */
[----:B------:R-:W-:Y:S02]  /*115500*/  IMAD.MOV.U32 R215, RZ, RZ, R235 ;  /* 0x000000ffffd77224 */ /* 0x000fe400078e00eb */
[----:B0-----:R-:W-:Y:S01]  /*115510*/  IMAD.MOV.U32 R216, RZ, RZ, R232 ;  /* 0x000000ffffd87224 */ /* 0x001fe200078e00e8 */
[----:B------:R-:W-:Y:S02]  /*115520*/  MOV R217, R233 ;  /* 0x000000e900d97202 */ /* 0x000fe40000000f00 */
[----:B-1----:R-:W2:Y:S01]  /*115530*/  LDL.128 R232, [R1+0x5040] ;  /* 0x0050400001e87983 */ /* 0x002ea20000100c00 */
[----:B----4-:R-:W0:Y:S01]  /*115540*/  MUFU.RCP64H R9, R203 ;  /* 0x000000cb00097308 */ /* 0x010e220000001800 */
[----:B------:R-:W-:Y:S01]  /*115550*/  DFMA R12, -R12, R38, R244 ;  /* 0x000000260c0c722b */ /* 0x000fe200000001f4 */
[----:B------:R-:W-:Y:S01]  /*115560*/  MOV R162, R218 ;  /* 0x000000da00a27202 */ /* 0x000fe20000000f00 */
[----:B------:R-:W-:-:S06]  /*115570*/  IMAD.MOV.U32 R163, RZ, RZ, R219 ;  /* 0x000000ffffa37224 */ /* 0x000fcc00078e00db */
        /* <DEDUP_REMOVED lines=30> */
.L_x_2457:
[----:B------:R-:W-:Y:S05]  /*115760*/  BSYNC.RECONVERGENT B3 ;  /* 0x0000000000037941 */ /* 0x000fea0003800200 */
.L_x_2456:
        /* <DEDUP_REMOVED lines=8> */
[----:B0-----:R-:W2:Y:S02]  /*1157f0*/  LDL.128 R216, [R1+0x4fd0] ;  /* 0x004fd00001d87983 */ /* 0x001ea40000100c00 */
[----:B------:R-:W0:Y:S01]  /*115800*/  MUFU.RCP64H R9, R203 ;  /* 0x000000cb00097308 */ /* 0x000e220000001800 */
[----:B------:R-:W-:Y:S01]  /*115810*/  DFMA R12, -R12, R38, R222 ;  /* 0x000000260c0c722b */ /* 0x000fe200000001de */
[----:B------:R-:W-:Y:S01]  /*115820*/  MOV R8, 0x1 ;  /* 0x0000000100087802 */ /* 0x000fe20000000f00 */
[----:B---3--:R-:W-:Y:S01]  /*115830*/  IMAD.MOV.U32 R214, RZ, RZ, R232 ;  /* 0x000000ffffd67224 */ /* 0x008fe200078e00e8 */
[----:B------:R-:W-:Y:S01]  /*115840*/  MOV R215, R233 ;  /* 0x000000e900d77202 */ /* 0x000fe20000000f00 */
[----:B------:R-:W-:-:S02]  /*115850*/  IMAD.MOV.U32 R206, RZ, RZ, R234 ;  /* 0x000000ffffce7224 */ /* 0x000fc400078e00ea */
[----:B------:R-:W-:Y:S01]  /*115860*/  IMAD.MOV.U32 R207, RZ, RZ, R235 ;  /* 0x000000ffffcf7224 */ /* 0x000fe200078e00eb */
[----:B------:R-:W-:Y:S04]  /*115870*/  STL.128 [R1+0x8e30], R232 ;  /* 0x008e30e801007387 */ /* 0x000fe80000100c00 */
[----:B------:R-:W-:Y:S01]  /*115880*/  STL.64 [R1+0x71b8], R220 ;  /* 0x0071b8dc01007387 */ /* 0x000fe20000100a00 */
[----:B------:R-:W-:Y:S01]  /*115890*/  BSSY.RECONVERGENT B3, `(.L_x_2458) ;  /* 0x000001d000037945 */ /* 0x000fe20003800200 */
[----:B--2---:R-:W-:Y:S02]  /*1158a0*/  IMAD.MOV.U32 R162, RZ, RZ, R216 ;  /* 0x000000ffffa27224 */ /* 0x004fe400078e00d8 */
[----:B------:R-:W-:Y:S01]  /*1158b0*/  IMAD.MOV.U32 R163, RZ, RZ, R217 ;  /* 0x000000ffffa37224 */ /* 0x000fe200078e00d9 */
[----:B------:R1:W-:Y:S05]  /*1158c0*/  STL.128 [R1+0x89e0], R216 ;  /* 0x0089e0d801007387 */ /* 0x0003ea0000100c00 */
[----:B------:R-:W-:-:S02]  /*1158d0*/  DFMA R162, -R162, R160, R12 ;  /* 0x000000a0a2a2722b */ /* 0x000fc4000000010c */
[----:B0-----:R-:W-:Y:S01]  /*1158e0*/  DFMA R12, -R202, R8, 1 ;  /* 0x3ff00000ca0c742b */ /* 0x001fe20000000108 */
[----:B-1----:R-:W-:Y:S01]  /*1158f0*/  MOV R216, R218 ;  /* 0x000000da00d87202 */ /* 0x002fe20000000f00 */
[----:B------:R-:W-:-:S06]  /*115900*/  IMAD.MOV.U32 R217, RZ, RZ, R219 ;  /* 0x000000ffffd97224 */ /* 0x000fcc00078e00db */
        /* <DEDUP_REMOVED lines=21> */
.L_x_2459:
[----:B------:R-:W-:Y:S05]  /*115a60*/  BSYNC.RECONVERGENT B3 ;  /* 0x0000000000037941 */ /* 0x000fea0003800200 */
.L_x_2458:
[----:B------:R-:W2:Y:S04]  /*115a70*/  LDL.128 R216, [R1+0x4f60] ;  /* 0x004f600001d87983 */ /* 0x000ea80000100c00 */
[----:B------:R-:W3:Y:S04]  /*115a80*/  LDL.LU.64 R238, [R1+0x7b10] ;  /* 0x007b100001ee7983 */ /* 0x000ee80000300a00 */
[----:B------:R-:W4:Y:S04]  /*115a90*/  LDL.128 R240, [R1+0x4fa0] ;  /* 0x004fa00001f07983 */ /* 0x000f280000100c00 */
        /* <DEDUP_REMOVED lines=13> */
[----:B---3--:R-:W-:-:S08]  /*115b70*/  DFMA R8, R8, -R162, R238 ;  /* 0x800000a20808722b */ /* 0x008fd000000000ee */
        /* <DEDUP_REMOVED lines=45> */
.L_x_2461:
[----:B------:R-:W-:Y:S05]  /*115e50*/  BSYNC.RECONVERGENT B3 ;  /* 0x0000000000037941 */ /* 0x000fea0003800200 */
.L_x_2460:
[----:B------:R-:W2:Y:S01]  /*115e60*/  LDL.128 R232, [R1+0x4f10] ;  /* 0x004f100001e87983 */ /* 0x000ea20000100c00 */
[----:B------:R-:W-:Y:S02]  /*115e70*/  HFMA2 R8, -RZ, RZ, 0, 5.9604644775390625e-08 ;  /* 0x00000001ff087431 */ /* 0x000fe400000001ff */
[----:B--2---:R-:W-:Y:S01]  /*115e80*/  IMAD.MOV.U32 R216, RZ, RZ, R234 ;  /* 0x000000ffffd87224 */ /* 0x004fe200078e00ea */
[----:B------:R0:W-:Y:S01]  /*115e90*/  STL.128 [R1+0x7d70], R232 ;  /* 0x007d70e801007387 */ /* 0x0001e20000100c00 */
[----:B------:R-:W-:Y:S01]  /*115ea0*/  IMAD.MOV.U32 R217, RZ, RZ, R235 ;  /* 0x000000ffffd97224 */ /* 0x000fe200078e00eb */
[----:B------:R-:W-:Y:S01]  /*115eb0*/  MOV R206, R232 ;  /* 0x000000e800ce7202 */ /* 0x000fe20000000f00 */
[----:B------:R-:W-:Y:S02]  /*115ec0*/  IMAD.MOV.U32 R207, RZ, RZ, R233 ;  /* 0x000000ffffcf7224 */ /* 0x000fe400078e00e9 */
[----:B0-----:R-:W2:Y:S02]  /*115ed0*/  LDL.128 R232, [R1+0x4f20] ;  /* 0x004f200001e87983 */ /* 0x001ea40000100c00 */
[----:B------:R-:W0:Y:S01]  /*115ee0*/  MUFU.RCP64H R9, R207 ;  /* 0x000000cf00097308 */ /* 0x000e220000001800 */
[----:B------:R-:W-:Y:S01]  /*115ef0*/  BSSY.RECONVERGENT B3, `(.L_x_2462) ;  /* 0x000001c000037945 */ /* 0x000fe20003800200 */
[----:B------:R1:W-:Y:S01]  /*115f00*/  STL.64 [R1+0x71a8], R214 ;  /* 0x0071a8d601007387 */ /* 0x0003e20000100a00 */
[----:B0-----:R-:W-:-:S08]  /*115f10*/  DFMA R12, -R206, R8, 1 ;  /* 0x3ff00000ce0c742b */ /* 0x001fd00000000108 */
[----:B------:R-:W-:-:S08]  /*115f20*/  DFMA R12, R12, R12, R12 ;  /* 0x0000000c0c0c722b */ /* 0x000fd0000000000c */
[----:B------:R-:W-:Y:S02]  /*115f30*/  DFMA R12, R8, R12, R8 ;  /* 0x0000000c080c722b */ /* 0x000fe40000000008 */
[----:B------:R-:W-:-:S06]  /*115f40*/  DFMA R8, -R216, R38, R156 ;  /* 0x00000026d808722b */ /* 0x000fcc000000019c */
[----:B------:R-:W-:-:S08]  /*115f50*/  DFMA R156, -R206, R12, 1 ;  /* 0x3ff00000ce9c742b */ /* 0x000fd0000000010c */
[----:B------:R-:W-:Y:S01]  /*115f60*/  DFMA R12, R12, R156, R12 ;  /* 0x0000009c0c0c722b */ /* 0x000fe2000000000c */
[----:B--2---:R-:W-:Y:S01]  /*115f70*/  IMAD.MOV.U32 R202, RZ, RZ, R232 ;  /* 0x000000ffffca7224 */ /* 0x004fe200078e00e8 */
[----:B------:R-:W-:Y:S01]  /*115f80*/  MOV R203, R233 ;  /* 0x000000e900cb7202 */ /* 0x000fe20000000f00 */
[----:B------:R-:W-:Y:S01]  /*115f90*/  IMAD.MOV.U32 R174, RZ, RZ, R234 ;  /* 0x000000ffffae7224 */ /* 0x000fe200078e00ea */
[----:B------:R1:W-:Y:S01]  /*115fa0*/  STL.128 [R1+0x8d50], R232 ;  /* 0x008d50e801007387 */ /* 0x0003e20000100c00 */
[----:B------:R-:W-:-:S03]  /*115fb0*/  IMAD.MOV.U32 R175, RZ, RZ, R235 ;  /* 0x000000ffffaf7224 */ /* 0x000fc600078e00eb */
[----:B------:R-:W-:-:S08]  /*115fc0*/  DFMA R8, -R202, R40, R8 ;  /* 0x00000028ca08722b */ /* 0x000fd00000000108 */
[----:B------:R-:W-:-:S08]  /*115fd0*/  DFMA R8, -R174, R120, R8 ;  /* 0x00000078ae08722b */ /* 0x000fd00000000108 */
        /* <DEDUP_REMOVED lines=10> */
[----:B-----5:R-:W-:Y:S05]  /*116080*/  CALL.REL.NOINC `($__internal_1_$__cuda_sm20_div_rn_f64_full) ;  /* 0x000003a400887944 */ /* 0x020fea0003c00000 */
[----:B------:R-:W-:Y:S01]  /*116090*/  MOV R202, R12 ;  /* 0x0000000c00ca7202 */ /* 0x000fe20000000f00 */
[----:B------:R-:W-:-:S07]  /*1160a0*/  IMAD.MOV.U32 R203, RZ, RZ, R13 ;  /* 0x000000ffffcb7224 */ /* 0x000fce00078e000d */
.L_x_2463:
[----:B------:R-:W-:Y:S05]  /*1160b0*/  BSYNC.RECONVERGENT B3 ;  /* 0x0000000000037941 */ /* 0x000fea0003800200 */
.L_x_2462:
[----:B------:R-:W2:Y:S04]  /*1160c0*/  LDL.128 R216, [R1+0x4ef0] ;  /* 0x004ef00001d87983 */ /* 0x000ea80000100c00 */
[----:B------:R-:W3:Y:S01]  /*1160d0*/  LDL.128 R232, [R1+0x4f00] ;  /* 0x004f000001e87983 */ /* 0x000ee20000100c00 */
[----:B------:R-:W-:-:S03]  /*1160e0*/  IMAD.MOV.U32 R8, RZ, RZ, 0x1 ;  /* 0x00000001ff087424 */ /* 0x000fc600078e00ff */
[----:B------:R0:W-:Y:S01]  /*1160f0*/  STL.64 [R1+0x71a0], R202 ;  /* 0x0071a0ca01007387 */ /* 0x0001e20000100a00 */
[----:B------:R-:W-:Y:S01]  /*116100*/  BSSY.RECONVERGENT B3, `(.L_x_2464) ;  /* 0x000001f000037945 */ /* 0x000fe20003800200 */
[----:B--2---:R-:W1:Y:S01]  /*116110*/  MUFU.RCP64H R9, R217 ;  /* 0x000000d900097308 */ /* 0x004e620000001800 */
[----:B------:R-:W-:Y:S01]  /*116120*/  IMAD.MOV.U32 R206, RZ, RZ, R218 ;  /* 0x000000ffffce7224 */ /* 0x000fe200078e00da */
[----:B------:R-:W-:Y:S01]  /*116130*/  MOV R207, R219 ;  /* 0x000000db00cf7202 */ /* 0x000fe20000000f00 */
[----:B------:R0:W-:Y:S01]  /*116140*/  STL.128 [R1+0x7d40], R216 ;  /* 0x007d40d801007387 */ /* 0x0001e20000100c00 */
[----:B-1----:R-:W-:-:S08]  /*116150*/  DFMA R12, -R216, R8, 1 ;  /* 0x3ff00000d80c742b */ /* 0x002fd00000000108 */
[----:B------:R-:W-:Y:S01]  /*116160*/  DFMA R12, R12, R12, R12 ;  /* 0x0000000c0c0c722b */ /* 0x000fe2000000000c */
[----:B---3--:R-:W-:Y:S02]  /*116170*/  IMAD.MOV.U32 R174, RZ, RZ, R232 ;  /* 0x000000ffffae7224 */ /* 0x008fe400078e00e8 */
[----:B------:R-:W-:-:S05]  /*116180*/  IMAD.MOV.U32 R175, RZ, RZ, R233 ;  /* 0x000000ffffaf7224 */ /* 0x000fca00078e00e9 */
        /* <DEDUP_REMOVED lines=22> */
.L_x_2465:
[----:B------:R-:W-:Y:S05]  /*1162f0*/  BSYNC.RECONVERGENT B3 ;  /* 0x0000000000037941 */ /* 0x000fea0003800200 */
.L_x_2464:
[----:B------:R-:W2:Y:S04]  /*116300*/  LDL.128 R216, [R1+0x4ec0] ;  /* 0x004ec00001d87983 */ /* 0x000ea80000100c00 */
[----:B------:R-:W3:Y:S01]  /*116310*/  LDL.128 R232, [R1+0x4ed0] ;  /* 0x004ed00001e87983 */ /* 0x000ee20000100c00 */
[----:B------:R-:W-:Y:S02]  /*116320*/  IMAD.MOV.U32 R8, RZ, RZ, 0x1 ;  /* 0x00000001ff087424 */ /* 0x000fe400078e00ff */
[----:B--2---:R-:W-:Y:S01]  /*116330*/  IMAD.MOV.U32 R12, RZ, RZ, R218 ;  /* 0x000000ffff0c7224 */ /* 0x004fe200078e00da */
[----:B------:R0:W-:Y:S01]  /*116340*/  STL.128 [R1+0x7d80], R216 ;  /* 0x007d80d801007387 */ /* 0x0001e20000100c00 */
[----:B------:R-:W-:Y:S02]  /*116350*/  IMAD.MOV.U32 R13, RZ, RZ, R219 ;  /* 0x000000ffff0d7224 */ /* 0x000fe400078e00db */
[----:B---3--:R-:W-:Y:S01]  /*116360*/  IMAD.MOV.U32 R174, RZ, RZ, R234 ;  /* 0x000000ffffae7224 */ /* 0x008fe200078e00ea */
[----:B------:R1:W-:Y:S01]  /*116370*/  STL.128 [R1+0x8af0], R232 ;  /* 0x008af0e801007387 */ /* 0x0003e20000100c00 */
[----:B------:R-:W-:-:S02]  /*116380*/  MOV R175, R235 ;  /* 0x000000eb00af7202 */ /* 0x000fc40000000f00 */
[----:B0-----:R-:W-:Y:S01]  /*116390*/  MOV R218, R232 ;  /* 0x000000e800da7202 */ /* 0x001fe20000000f00 */
[----:B------:R-:W-:Y:S02]  /*1163a0*/  IMAD.MOV.U32 R219, RZ, RZ, R233 ;  /* 0x000000ffffdb7224 */ /* 0x000fe400078e00e9 */
[----:B-1----:R-:W2:Y:S01]  /*1163b0*/  LDL.128 R232, [R1+0x4ee0] ;  /* 0x004ee00001e87983 */ /* 0x002ea20000100c00 */
[----:B------:R-:W0:Y:S01]  /*1163c0*/  MUFU.RCP64H R9, R217 ;  /* 0x000000d900097308 */ /* 0x000e220000001800 */
        /* <DEDUP_REMOVED lines=30> */
.L_x_2467:
[----:B------:R-:W-:Y:S05]  /*1165b0*/  BSYNC.RECONVERGENT B3 ;  /* 0x0000000000037941 */ /* 0x000fea0003800200 */
.L_x_2466:
[----:B------:R-:W2:Y:S02]  /*1165c0*/  LDL.128 R16, [R1+0x4e90] ;  /* 0x004e900001107983 */ /* 0x000ea40000100c00 */
[----:B--2---:R-:W-:Y:S02]  /*1165d0*/  IMAD.MOV.U32 R12, RZ, RZ, R18 ;  /* 0x000000ffff0c7224 */ /* 0x004fe400078e0012 */
[----:B------:R0:W-:Y:S01]  /*1165e0*/  STL.128 [R1+0x7d60], R16 ;  /* 0x007d601001007387 */ /* 0x0001e20000100c00 */
[----:B------:R-:W-:Y:S01]  /*1165f0*/  IMAD.MOV.U32 R13, RZ, RZ, R19 ;  /* 0x000000ffff0d7224 */ /* 0x000fe200078e0013 */
[----:B------:R-:W-:Y:S01]  /*116600*/  MOV R216, R16 ;  /* 0x0000001000d87202 */ /* 0x000fe20000000f00 */
[----:B------:R-:W-:Y:S02]  /*116610*/  IMAD.MOV.U32 R217, RZ, RZ, R17 ;  /* 0x000000ffffd97224 */ /* 0x000fe400078e0011 */
[----:B0-----:R-:W2:Y:S02]  /*116620*/  LDL.128 R16, [R1+0x4ea0] ;  /* 0x004ea00001107983 */ /* 0x001ea40000100c00 */
[----:B------:R-:W0:Y:S01]  /*116630*/  MUFU.RCP64H R9, R217 ;  /* 0x000000d900097308 */ /* 0x000e220000001800 */
[----:B------:R-:W-:-:S02]  /*116640*/  IMAD.MOV.U32 R8, RZ, RZ, 0x1 ;  /* 0x00000001ff087424 */ /* 0x000fc400078e00ff */
[----:B--2---:R-:W-:Y:S01]  /*116650*/  IMAD.MOV.U32 R222, RZ, RZ, R16 ;  /* 0x000000ffffde7224 */ /* 0x004fe200078e0010 */
[----:B------:R-:W-:Y:S01]  /*116660*/  MOV R223, R17 ;  /* 0x0000001100df7202 */ /* 0x000fe20000000f00 */
[----:B------:R1:W-:Y:S01]  /*116670*/  STL.128 [R1+0x8ae0], R16 ;  /* 0x008ae01001007387 */ /* 0x0003e20000100c00 */
[----:B------:R-:W-:Y:S02]  /*116680*/  IMAD.MOV.U32 R218, RZ, RZ, R18 ;  /* 0x000000ffffda7224 */ /* 0x000fe400078e0012 */
[----:B------:R-:W-:Y:S02]  /*116690*/  IMAD.MOV.U32 R219, RZ, RZ, R19 ;  /* 0x000000ffffdb7224 */ /* 0x000fe400078e0013 */
[----:B-1----:R-:W2:Y:S01]  /*1166a0*/  LDL.128 R16, [R1+0x4eb0] ;  /* 0x004eb00001107983 */ /* 0x002ea20000100c00 */
[----:B------:R-:W-:Y:S03]  /*1166b0*/  BSSY.RECONVERGENT B3, `(.L_x_2468) ;  /* 0x000001e000037945 */ /* 0x000fe60003800200 */
[----:B------:R-:W-:Y:S01]  /*1166c0*/  STL.64 [R1+0x7190], R156 ;  /* 0x0071909c01007387 */ /* 0x000fe20000100a00 */
[----:B--2---:R-:W-:Y:S01]  /*1166d0*/  MOV R174, R16 ;  /* 0x0000001000ae7202 */ /* 0x004fe20000000f00 */
[----:B------:R-:W-:-:S02]  /*1166e0*/  IMAD.MOV.U32 R175, RZ, RZ, R17 ;  /* 0x000000ffffaf7224 */ /* 0x000fc400078e0011 */
[----:B------:R1:W-:Y:S02]  /*1166f0*/  STL.128 [R1+0x8f90], R16 ;  /* 0x008f901001007387 */ /* 0x0003e40000100c00 */
[----:B-1----:R-:W-:Y:S02]  /*116700*/  DFMA R16, -R12, R160, R154 ;  /* 0x000000a00c10722b */ /* 0x002fe4000000019a */
[----:B0-----:R-:W-:-:S06]  /*116710*/  DFMA R12, -R216, R8, 1 ;  /* 0x3ff00000d80c742b */ /* 0x001fcc0000000108 */
[----:B------:R-:W-:Y:S02]  /*116720*/  DFMA R16, -R222, R40, R16 ;  /* 0x00000028de10722b */ /* 0x000fe40000000110 */
[----:B------:R-:W-:-:S08]  /*116730*/  DFMA R12, R12, R12, R12 ;  /* 0x0000000c0c0c722b */ /* 0x000fd0000000000c */
[----:B------:R-:W-:Y:S02]  /*116740*/  DFMA R8, R8, R12, R8 ;  /* 0x0000000c0808722b */ /* 0x000fe40000000008 */
[----:B------:R-:W-:-:S06]  /*116750*/  DFMA R12, -R218, R196, R16 ;  /* 0x000000c4da0c722b */ /* 0x000fcc0000000110 */
[----:B------:R-:W-:Y:S02]  /*116760*/  DFMA R16, -R216, R8, 1 ;  /* 0x3ff00000d810742b */ /* 0x000fe40000000108 */
[----:B------:R-:W-:-:S06]  /*116770*/  DFMA R12, -R174, R198, R12 ;  /* 0x000000c6ae0c722b */ /* 0x000fcc000000010c */
        /* <DEDUP_REMOVED lines=17> */
.L_x_2469:
[----:B------:R-:W-:Y:S05]  /*116890*/  BSYNC.RECONVERGENT B3 ;  /* 0x0000000000037941 */ /* 0x000fea0003800200 */
.L_x_2468:
[----:B------:R-:W2:Y:S04]  /*1168a0*/  LDL.128 R16, [R1+0x4e60] ;  /* 0x004e600001107983 */ /* 0x000ea80000100c00 */
[----:B------:R-:W3:Y:S04]  /*1168b0*/  LDL.128 R216, [R1+0x4e70] ;  /* 0x004e700001d87983 */ /* 0x000ee80000100c00 */
[----:B------:R-:W4:Y:S01]  /*1168c0*/  LDL.128 R232, [R1+0x4e80] ;  /* 0x004e800001e87983 */ /* 0x000f220000100c00 */
[----:B------:R-:W-:-:S03]  /*1168d0*/  IMAD.MOV.U32 R12, RZ, RZ, 0x1 ;  /* 0x00000001ff0c7424 */ /* 0x000fc600078e00ff */
[----:B------:R-:W-:Y:S01]  /*1168e0*/  STL.64 [R1+0x7188], R8 ;  /* 0x0071880801007387 */ /* 0x000fe20000100a00 */
[----:B------:R-:W-:Y:S01]  /*1168f0*/  BSSY.RECONVERGENT B3, `(.L_x_2470) ;  /* 0x0000025000037945 */ /* 0x000fe20003800200 */
[----:B--2---:R-:W-:Y:S01]  /*116900*/  IMAD.MOV.U32 R155, RZ, RZ, R19 ;  /* 0x000000ffff9b7224 */ /* 0x004fe200078e0013 */
[----:B------:R-:W-:Y:S01]  /*116910*/  MOV R154, R18 ;  /* 0x00000012009a7202 */ /* 0x000fe20000000f00 */
[----:B------:R3:W-:Y:S02]  /*116920*/  STL.128 [R1+0x7dd0], R16 ;  /* 0x007dd01001007387 */ /* 0x0007e40000100c00 */
[----:B------:R-:W0:Y:S01]  /*116930*/  MUFU.RCP64H R13, R155 ;  /* 0x0000009b000d7308 */ /* 0x000e220000001800 */
[----:B---3--:R-:W-:Y:S02]  /*116940*/  IMAD.MOV.U32 R18, RZ, RZ, R216 ;  /* 0x000000ffff127224 */ /* 0x008fe400078e00d8 */
[----:B0-----:R-:W-:Y:S01]  /*116950*/  DFMA R16, -R154, R12, 1 ;  /* 0x3ff000009a10742b */ /* 0x001fe2000000010c */
[----:B------:R-:W-:-:S06]  /*116960*/  MOV R19, R217 ;  /* 0x000000d900137202 */ /* 0x000fcc0000000f00 */
[----:B------:R-:W-:Y:S02]  /*116970*/  DFMA R18, -R18, R38, R152 ;  /* 0x000000261212722b */ /* 0x000fe40000000198 */
[----:B------:R-:W-:Y:S01]  /*116980*/  DFMA R16, R16, R16, R16 ;  /* 0x000000101010722b */ /* 0x000fe20000000010 */
[----:B------:R4:W-:Y:S07]  /*116990*/  STL.128 [R1+0x8ad0], R216 ;  /* 0x008ad0d801007387 */ /* 0x0009ee0000100c00 */
[----:B------:R-:W-:-:S02]  /*1169a0*/  DFMA R12, R12, R16, R12 ;  /* 0x000000100c0c722b */ /* 0x000fc4000000000c */
[----:B------:R-:W-:Y:S01]  /*1169b0*/  DFMA R16, -R218, R40, R18 ;  /* 0x00000028da10722b */ /* 0x000fe20000000112 */
[----:B----4-:R-:W-:Y:S02]  /*1169c0*/  IMAD.MOV.U32 R216, RZ, RZ, R232 ;  /* 0x000000ffffd87224 */ /* 0x010fe400078e00e8 */
[----:B------:R-:W-:-:S03]  /*1169d0*/  IMAD.MOV.U32 R217, RZ, RZ, R233 ;  /* 0x000000ffffd97224 */ /* 0x000fc600078e00e9 */
[----:B------:R-:W-:Y:S01]  /*1169e0*/  DFMA R18, -R154, R12, 1 ;  /* 0x3ff000009a12742b */ /* 0x000fe2000000010c */
[----:B------:R-:W-:Y:S01]  /*1169f0*/  MOV R174, R234 ;  /* 0x000000ea00ae7202 */ /* 0x000fe20000000f00 */
[----:B------:R-:W-:Y:S01]  /*116a00*/  IMAD.MOV.U32 R175, RZ, RZ, R235 ;  /* 0x000000ffffaf7224 */ /* 0x000fe200078e00eb */
[----:B------:R-:W-:-:S05]  /*116a10*/  DFMA R16, -R216, R196, R16 ;  /* 0x000000c4d810722b */ /* 0x000fca0000000110 */
[----:B------:R-:W-:-:S03]  /*116a20*/  DFMA R12, R12, R18, R12 ;  /* 0x000000120c0c722b */ /* 0x000fc6000000000c */
        /* <DEDUP_REMOVED lines=17> */
.L_x_2471:
[----:B------:R-:W-:Y:S05]  /*116b40*/  BSYNC.RECONVERGENT B3 ;  /* 0x0000000000037941 */ /* 0x000fea0003800200 */
.L_x_2470:
[----:B------:R-:W2:Y:S04]  /*116b50*/  LDL.128 R152, [R1+0x4e40] ;  /* 0x004e400001987983 */ /* 0x000ea80000100c00 */
[----:B------:R-:W3:Y:S04]  /*116b60*/  LDL.128 R232, [R1+0x4e50] ;  /* 0x004e500001e87983 */ /* 0x000ee80000100c00 */
[----:B------:R-:W4:Y:S01]  /*116b70*/  LDL.64 R16, [R1+0x7dd0] ;  /* 0x007dd00001107983 */ /* 0x000f220000100a00 */
[----:B------:R-:W-:-:S03]  /*116b80*/  IMAD.MOV.U32 R8, RZ, RZ, 0x1 ;  /* 0x00000001ff087424 */ /* 0x000fc600078e00ff */
[----:B------:R-:W-:Y:S01]  /*116b90*/  STL.64 [R1+0x7180], R218 ;  /* 0x007180da01007387 */ /* 0x000fe20000100a00 */
[----:B------:R-:W-:Y:S01]  /*116ba0*/  BSSY.RECONVERGENT B3, `(.L_x_2472) ;  /* 0x0000022000037945 */ /* 0x000fe20003800200 */
[----:B--2---:R-:W-:-:S04]  /*116bb0*/  MOV R19, R153 ;  /* 0x0000009900137202 */ /* 0x004fc80000000f00 */
[----:B------:R-:W0:Y:S01]  /*116bc0*/  MUFU.RCP64H R9, R19 ;  /* 0x0000001300097308 */ /* 0x000e220000001800 */
[----:B------:R-:W-:Y:S01]  /*116bd0*/  IMAD.MOV.U32 R18, RZ, RZ, R152 ;  /* 0x000000ffff127224 */ /* 0x000fe200078e0098 */
[----:B------:R-:W-:Y:S01]  /*116be0*/  MOV R174, R154 ;  /* 0x0000009a00ae7202 */ /* 0x000fe20000000f00 */
[----:B------:R-:W-:Y:S01]  /*116bf0*/  IMAD.MOV.U32 R175, RZ, RZ, R155 ;  /* 0x000000ffffaf7224 */ /* 0x000fe200078e009b */
[----:B------:R3:W-:Y:S05]  /*116c00*/  STL.128 [R1+0x7770], R152 ;  /* 0x0077709801007387 */ /* 0x0007ea0000100c00 */
[----:B------:R-:W-:Y:S02]  /*116c10*/  DFMA R2, -R174, R160, R2 ;  /* 0x000000a0ae02722b */ /* 0x000fe40000000102 */
[----:B0-----:R-:W-:Y:S01]  /*116c20*/  DFMA R12, -R18, R8, 1 ;  /* 0x3ff00000120c742b */ /* 0x001fe20000000108 */
[----:B---3--:R-:W-:-:S02]  /*116c30*/  IMAD.MOV.U32 R154, RZ, RZ, R232 ;  /* 0x000000ffff9a7224 */ /* 0x008fc400078e00e8 */
[----:B------:R-:W-:-:S05]  /*116c40*/  IMAD.MOV.U32 R155, RZ, RZ, R233 ;  /* 0x000000ffff9b7224 */ /* 0x000fca00078e00e9 */
[----:B------:R-:W-:Y:S01]  /*116c50*/  DFMA R12, R12, R12, R12 ;  /* 0x0000000c0c0c722b */ /* 0x000fe2000000000c */
[----:B------:R-:W-:Y:S01]  /*116c60*/  MOV R152, R234 ;  /* 0x000000ea00987202 */ /* 0x000fe20000000f00 */
[----:B------:R-:W-:Y:S01]  /*116c70*/  DFMA R2, -R154, R40, R2 ;  /* 0x000000289a02722b */ /* 0x000fe20000000102 */
[----:B------:R-:W-:-:S05]  /*116c80*/  IMAD.MOV.U32 R153, RZ, RZ, R235 ;  /* 0x000000ffff997224 */ /* 0x000fca00078e00eb */
[----:B------:R-:W-:Y:S02]  /*116c90*/  DFMA R12, R8, R12, R8 ;  /* 0x0000000c080c722b */ /* 0x000fe40000000008 */
[----:B------:R-:W-:-:S06]  /*116ca0*/  DFMA R8, -R152, R200, R2 ;  /* 0x000000c89808722b */ /* 0x000fcc0000000102 */
[----:B------:R-:W-:Y:S02]  /*116cb0*/  DFMA R2, -R18, R12, 1 ;  /* 0x3ff000001202742b */ /* 0x000fe4000000010c */
[----:B----4-:R-:W-:-:S06]  /*116cc0*/  DFMA R8, -R16, R122, R8 ;  /* 0x0000007a1008722b */ /* 0x010fcc0000000108 */
[----:B------:R-:W-:-:S08]  /*116cd0*/  DFMA R2, R12, R2, R12 ;  /* 0x000000020c02722b */ /* 0x000fd0000000000c */
        /* <DEDUP_REMOVED lines=14> */
.L_x_2473:
[----:B------:R-:W-:Y:S05]  /*116dc0*/  BSYNC.RECONVERGENT B3 ;  /* 0x0000000000037941 */ /* 0x000fea0003800200 */
.L_x_2472:
[----:B------:R-:W2:Y:S04]  /*116dd0*/  LDL.128 R16, [R1+0x4dd0] ;  /* 0x004dd00001107983 */ /* 0x000ea80000100c00 */
[----:B------:R-:W3:Y:S04]  /*116de0*/  LDL.128 R240, [R1+0x4e10] ;  /* 0x004e100001f07983 */ /* 0x000ee80000100c00 */
[----:B------:R-:W4:Y:S01]  /*116df0*/  LDL.LU.64 R238, [R1+0x7b18] ;  /* 0x007b180001ee7983 */ /* 0x000f220000300a00 */
        /* <DEDUP_REMOVED lines=12> */
[----:B---3--:R-:W-:Y:S01]  /*116ec0*/  IMAD.MOV.U32 R216, RZ, RZ, R240 ;  /* 0x000000ffffd87224 */ /* 0x008fe200078e00f0 */
[----:B------:R-:W-:Y:S01]  /*116ed0*/  MOV R217, R241 ;  /* 0x000000f100d97202 */ /* 0x000fe20000000f00 */
[----:B------:R-:W-:Y:S01]  /*116ee0*/  IMAD.MOV.U32 R174, RZ, RZ, R242 ;  /* 0x000000ffffae7224 */ /* 0x000fe200078e00f2 */
[----:B------:R0:W-:Y:S01]  /*116ef0*/  STL.128 [R1+0x8ff0], R240 ;  /* 0x008ff0f001007387 */ /* 0x0001e20000100c00 */
[----:B------:R-:W-:-:S03]  /*116f00*/  IMAD.MOV.U32 R175, RZ, RZ, R243 ;  /* 0x000000ffffaf7224 */ /* 0x000fc600078e00f3 */
[----:B0-----:R-:W3:Y:S01]  /*116f10*/  LDL.128 R240, [R1+0x4e20] ;  /* 0x004e200001f07983 */ /* 0x001ee20000100c00 */
[----:B----4-:R-:W-:Y:S01]  /*116f20*/  DFMA R8, -R8, R156, R238 ;  /* 0x0000009c0808722b */ /* 0x010fe200000001ee */
        /* <DEDUP_REMOVED lines=9> */
[----:B------:R-:W-:Y:S02]  /*116fc0*/  DFMA R12, -R12, R208, R8 ;  /* 0x000000d00c0c722b */ /* 0x000fe40000000108 */
[----:B------:R-:W0:Y:S01]  /*116fd0*/  MUFU.RCP64H R9, R153 ;  /* 0x0000009900097308 */ /* 0x000e220000001800 */
[----:B------:R-:W-:Y:S01]  /*116fe0*/  IMAD.MOV.U32 R8, RZ, RZ, 0x1 ;  /* 0x00000001ff087424 */ /* 0x000fe200078e00ff */
[----:B---3--:R-:W-:Y:S01]  /*116ff0*/  MOV R154, R240 ;  /* 0x000000f0009a7202 */ /* 0x008fe20000000f00 */
[----:B------:R-:W-:Y:S01]  /*117000*/  IMAD.MOV.U32 R155, RZ, RZ, R241 ;  /* 0x000000ffff9b7224 */ /* 0x000fe200078e00f1 */
[----:B------:R-:W-:Y:S04]  /*117010*/  STL.128 [R1+0x91e0], R240 ;  /* 0x0091e0f001007387 */ /* 0x000fe80000100c00 */
[----:B------:R-:W-:Y:S01]  /*117020*/  STL.64 [R1+0x7178], R2 ;  /* 0x0071780201007387 */ /* 0x000fe20000100a00 */
[----:B------:R-:W-:Y:S01]  /*117030*/  BSSY.RECONVERGENT B3, `(.L_x_2474) ;  /* 0x0000020000037945 */ /* 0x000fe20003800200 */
[----:B--2---:R-:W-:-:S02]  /*117040*/  IMAD.MOV.U32 R222, RZ, RZ, R16 ;  /* 0x000000ffffde7224 */ /* 0x004fc400078e0010 */
[----:B------:R-:W-:Y:S01]  /*117050*/  IMAD.MOV.U32 R223, RZ, RZ, R17 ;  /* 0x000000ffffdf7224 */ /* 0x000fe200078e0011 */
[----:B------:R1:W-:Y:S05]  /*117060*/  STL.128 [R1+0x8e10], R16 ;  /* 0x008e101001007387 */ /* 0x0003ea0000100c00 */
[----:B------:R-:W-:Y:S01]  /*117070*/  DFMA R12, -R222, R40, R12 ;  /* 0x00000028de0c722b */ /* 0x000fe2000000010c */
[----:B-1----:R-:W-:Y:S01]  /*117080*/  MOV R16, R18 ;  /* 0x0000001200107202 */ /* 0x002fe20000000f00 */
[----:B------:R-:W-:-:S06]  /*117090*/  IMAD.MOV.U32 R17, RZ, RZ, R19 ;  /* 0x000000ffff117224 */ /* 0x000fcc00078e0013 */
[----:B------:R-:W-:Y:S02]  /*1170a0*/  DFMA R12, -R16, R42, R12 ;  /* 0x0000002a100c722b */ /* 0x000fe4000000010c */
[----:B0-----:R-:W-:-:S06]  /*1170b0*/  DFMA R16, -R152, R8, 1 ;  /* 0x3ff000009810742b */ /* 0x001fcc0000000108 */
[----:B------:R-:W-:Y:S02]  /*1170c0*/  DFMA R12, -R216, R164, R12 ;  /* 0x000000a4d80c722b */ /* 0x000fe4000000010c */
[----:B------:R-:W-:-:S08]  /*1170d0*/  DFMA R16, R16, R16, R16 ;  /* 0x000000101010722b */ /* 0x000fd00000000010 */
[----:B------:R-:W-:Y:S02]  /*1170e0*/  DFMA R16, R8, R16, R8 ;  /* 0x000000100810722b */ /* 0x000fe40000000008 */
[----:B------:R-:W-:Y:S01]  /*1170f0*/  DFMA R8, -R174, R118, R12 ;  /* 0x00000076ae08722b */ /* 0x000fe2000000010c */
[----:B------:R-:W-:Y:S01]  /*117100*/  IMAD.MOV.U32 R18, RZ, RZ, R242 ;  /* 0x000000ffff127224 */ /* 0x000fe200078e00f2 */
        /* <DEDUP_REMOVED lines=18> */
.L_x_2475:
[----:B------:R-:W-:Y:S05]  /*117230*/  BSYNC.RECONVERGENT B3 ;  /* 0x0000000000037941 */ /* 0x000fea0003800200 */
.L_x_2474:
[----:B------:R-:W2:Y:S04]  /*117240*/  LDL.128 R232, [R1+0x4d70] ;  /* 0x004d700001e87983 */ /* 0x000ea80000100c00 */
[----:B------:R-:W3:Y:S04]  /*117250*/  LDL.128 R240, [R1+0x4d80] ;  /* 0x004d800001f07983 */ /* 0x000ee80000100c00 */
[----:B------:R-:W4:Y:S04]  /*117260*/  LDL.LU.64 R238, [R1+0x7b20] ;  /* 0x007b200001ee7983 */ /* 0x000f280000300a00 */
[----:B------:R-:W4:Y:S04]  /*117270*/  LDL.64 R152, [R1+0x80a8] ;  /* 0x0080a80001987983 */ /* 0x000f280000100a00 */
[----:B------:R-:W4:Y:S01]  /*117280*/  LDL.64 R18, [R1+0x99c0] ;  /* 0x0099c00001127983 */ /* 0x000f220000100a00 */
[----:B--2---:R-:W-:Y:S01]  /*117290*/  MOV R8, R232 ;  /* 0x000000e800087202 */ /* 0x004fe20000000f00 */
[----:B------:R-:W-:-:S02]  /*1172a0*/  IMAD.MOV.U32 R9, RZ, RZ, R233 ;  /* 0x000000ffff097224 */ /* 0x000fc400078e00e9 */
[----:B------:R0:W-:Y:S01]  /*1172b0*/  STL.128 [R1+0x88f0], R232 ;  /* 0x0088f0e801007387 */ /* 0x0001e20000100c00 */
[----:B---3--:R-:W-:-:S03]  /*1172c0*/  IMAD.MOV.U32 R226, RZ, RZ, R242 ;  /* 0x000000ffffe27224 */ /* 0x008fc600078e00f2 */
[----:B------:R1:W-:Y:S01]  /*1172d0*/  STL.128 [R1+0x8ac0], R240 ;  /* 0x008ac0f001007387 */ /* 0x0003e20000100c00 */
[----:B------:R-:W-:Y:S02]  /*1172e0*/  IMAD.MOV.U32 R227, RZ, RZ, R243 ;  /* 0x000000ffffe37224 */ /* 0x000fe400078e00f3 */
[----:B0-----:R-:W-:Y:S01]  /*1172f0*/  IMAD.MOV.U32 R232, RZ, RZ, R240 ;  /* 0x000000ffffe87224 */ /* 0x001fe200078e00f0 */
[----:B------:R-:W-:Y:S02]  /*117300*/  MOV R233, R241 ;  /* 0x000000f100e97202 */ /* 0x000fe40000000f00 */
[----:B-1----:R-:W2:Y:S02]  /*117310*/  LDL.128 R240, [R1+0x4d90] ;  /* 0x004d900001f07983 */ /* 0x002ea40000100c00 */
[----:B--2---:R-:W-:Y:S01]  /*117320*/  MOV R12, R240 ;  /* 0x000000f0000c7202 */ /* 0x004fe20000000f00 */
[----:B------:R-:W-:Y:S01]  /*117330*/  IMAD.MOV.U32 R13, RZ, RZ, R241 ;  /* 0x000000ffff0d7224 */ /* 0x000fe200078e00f1 */
[----:B------:R0:W-:Y:S01]  /*117340*/  STL.128 [R1+0x8d20], R240 ;  /* 0x008d20f001007387 */ /* 0x0001e20000100c00 */
[----:B------:R-:W-:Y:S01]  /*117350*/  IMAD.MOV.U32 R222, RZ, RZ, R242 ;  /* 0x000000ffffde7224 */ /* 0x000fe200078e00f2 */
[----:B------:R-:W-:-:S02]  /*117360*/  MOV R223, R243 ;  /* 0x000000f300df7202 */ /* 0x000fc40000000f00 */
[----:B0-----:R-:W2:Y:S01]  /*117370*/  LDL.128 R240, [R1+0x4da0] ;  /* 0x004da00001f07983 */ /* 0x001ea20000100c00 */
[----:B----4-:R-:W-:-:S08]  /*117380*/  DFMA R8, -R8, R156, R238 ;  /* 0x0000009c0808722b */ /* 0x010fd000000001ee */
        /* <DEDUP_REMOVED lines=9> */
[----:B------:R-:W-:Y:S02]  /*117420*/  DFMA R12, -R12, R208, R8 ;  /* 0x000000d00c0c722b */ /* 0x000fe40000000108 */
[----:B------:R-:W0:Y:S01]  /*117430*/  MUFU.RCP64H R9, R153 ;  /* 0x0000009900097308 */ /* 0x000e220000001800 */
[----:B------:R-:W-:-:S05]  /*117440*/  MOV R8, 0x1 ;  /* 0x0000000100087802 */ /* 0x000fca0000000f00 */
        /* <DEDUP_REMOVED lines=31> */
.L_x_2477:
[----:B------:R-:W-:Y:S05]  /*117640*/  BSYNC.RECONVERGENT B3 ;  /* 0x0000000000037941 */ /* 0x000fea0003800200 */
.L_x_2476:
[----:B------:R-:W2:Y:S04]  /*117650*/  LDL.128 R240, [R1+0x4d40] ;  /* 0x004d400001f07983 */ /* 0x000ea80000100c00 */
[----:B------:R-:W3:Y:S04]  /*117660*/  LDL.64 R152, [R1+0x80b8] ;  /* 0x0080b80001987983 */ /* 0x000ee80000100a00 */
[----:B------:R-:W4:Y:S04]  /*117670*/  LDL.128 R16, [R1+0x4d30] ;  /* 0x004d300001107983 */ /* 0x000f280000100c00 */
[----:B------:R-:W4:Y:S01]  /*117680*/  LDL.LU.64 R222, [R1+0x7710] ;  /* 0x0077100001de7983 */ /* 0x000f220000300a00 */
[----:B------:R-:W-:Y:S01]  /*117690*/  IMAD.MOV.U32 R8, RZ, RZ, 0x1 ;  /* 0x00000001ff087424 */ /* 0x000fe200078e00ff */
[----:B--2---:R-:W-:Y:S01]  /*1176a0*/  MOV R216, R240 ;  /* 0x000000f000d87202 */ /* 0x004fe20000000f00 */
[----:B------:R-:W-:Y:S01]  /*1176b0*/  IMAD.MOV.U32 R217, RZ, RZ, R241 ;  /* 0x000000ffffd97224 */ /* 0x000fe200078e00f1 */
[----:B------:R0:W-:Y:S01]  /*1176c0*/  STL.128 [R1+0x8bf0], R240 ;  /* 0x008bf0f001007387 */ /* 0x0001e20000100c00 */
[----:B------:R-:W-:Y:S01]  /*1176d0*/  IMAD.MOV.U32 R174, RZ, RZ, R242 ;  /* 0x000000ffffae7224 */ /* 0x000fe200078e00f2 */
[----:B------:R-:W-:-:S02]  /*1176e0*/  MOV R175, R243 ;  /* 0x000000f300af7202 */ /* 0x000fc40000000f00 */
[----:B0-----:R-:W2:Y:S01]  /*1176f0*/  LDL.128 R240, [R1+0x4d50] ;  /* 0x004d500001f07983 */ /* 0x001ea20000100c00 */
[----:B---3--:R-:W0:Y:S01]  /*117700*/  MUFU.RCP64H R9, R153 ;  /* 0x0000009900097308 */ /* 0x008e220000001800 */
[----:B----4-:R-:W-:Y:S01]  /*117710*/  IMAD.MOV.U32 R12, RZ, RZ, R16 ;  /* 0x000000ffff0c7224 */ /* 0x010fe200078e0010 */
        /* <DEDUP_REMOVED lines=35> */
.L_x_2479:
[----:B------:R-:W-:Y:S05]  /*117950*/  BSYNC.RECONVERGENT B3 ;  /* 0x0000000000037941 */ /* 0x000fea0003800200 */
.L_x_2478:
[----:B------:R-:W2:Y:S04]  /*117960*/  LDL.128 R240, [R1+0x4ce0] ;  /* 0x004ce00001f07983 */ /* 0x000ea80000100c00 */
[----:B------:R-:W3:Y:S04]  /*117970*/  LDL.64 R18, [R1+0x99e0] ;  /* 0x0099e00001127983 */ /* 0x000ee80000100a00 */
[----:B--2---:R0:W-:Y:S01]  /*117980*/  STL.128 [R1+0x7db0], R240 ;  /* 0x007db0f001007387 */ /* 0x0041e20000100c00 */
[----:B------:R-:W-:Y:S02]  /*117990*/  IMAD.MOV.U32 R152, RZ, RZ, R242 ;  /* 0x000000ffff987224 */ /* 0x000fe400078e00f2 */
[----:B------:R-:W-:-:S02]  /*1179a0*/  IMAD.MOV.U32 R153, RZ, RZ, R243 ;  /* 0x000000ffff997224 */ /* 0x000fc400078e00f3 */
[----:B0-----:R-:W2:Y:S02]  /*1179b0*/  LDL.128 R240, [R1+0x4cf0] ;  /* 0x004cf00001f07983 */ /* 0x001ea40000100c00 */
        /* <DEDUP_REMOVED lines=8> */
[----:B------:R-:W-:-:S02]  /*117a40*/  DFMA R16, -R12, R202, R30 ;  /* 0x000000ca0c10722b */ /* 0x000fc4000000011e */
        /* <DEDUP_REMOVED lines=10> */
[----:B------:R-:W-:Y:S02]  /*117af0*/  DFMA R8, -R216, R38, R16 ;  /* 0x00000026d808722b */ /* 0x000fe40000000110 */
[----:B------:R-:W-:-:S06]  /*117b00*/  DFMA R16, -R152, R12, 1 ;  /* 0x3ff000009810742b */ /* 0x000fcc000000010c */
[----:B------:R-:W-:Y:S02]  /*117b10*/  DFMA R8, -R174, R40, R8 ;  /* 0x00000028ae08722b */ /* 0x000fe40000000108 */
[----:B------:R-:W-:-:S06]  /*117b20*/  DFMA R12, R12, R16, R12 ;  /* 0x000000100c0c722b */ /* 0x000fcc000000000c */
[----:B---3--:R-:W-:-:S08]  /*117b30*/  DFMA R8, -R18, R196, R8 ;  /* 0x000000c41208722b */ /* 0x008fd00000000108 */
        /* <DEDUP_REMOVED lines=14> */
.L_x_2481:
[----:B------:R-:W-:Y:S05]  /*117c20*/  BSYNC.RECONVERGENT B3 ;  /* 0x0000000000037941 */ /* 0x000fea0003800200 */
.L_x_2480:
[----:B------:R-:W2:Y:S04]  /*117c30*/  LDL.128 R240, [R1+0x4cb0] ;  /* 0x004cb00001f07983 */ /* 0x000ea80000100c00 */
[----:B------:R-:W3:Y:S01]  /*117c40*/  LDL.64 R18, [R1+0x7db0] ;  /* 0x007db00001127983 */ /* 0x000ee20000100a00 */
[----:B--2---:R-:W-:-:S03]  /*117c50*/  IMAD.MOV.U32 R12, RZ, RZ, R240 ;  /* 0x000000ffff0c7224 */ /* 0x004fc600078e00f0 */
        /* <DEDUP_REMOVED lines=8> */
[----:B0-----:R-:W2:Y:S01]  /*117ce0*/  LDL.128 R240, [R1+0x4cc0] ;  /* 0x004cc00001f07983 */ /* 0x001ea20000100c00 */
[----:B------:R-:W-:Y:S01]  /*117cf0*/  DFMA R12, R12, -R222, R28 ;  /* 0x800000de0c0c722b */ /* 0x000fe2000000001c */
[----:B------:R-:W0:Y:S01]  /*117d00*/  MUFU.RCP64H R9, R31 ;  /* 0x0000001f00097308 */ /* 0x000e220000001800 */
[----:B------:R-:W-:-:S06]  /*117d10*/  MOV R8, 0x1 ;  /* 0x0000000100087802 */ /* 0x000fcc0000000f00 */
[----:B------:R-:W-:Y:S01]  /*117d20*/  DFMA R12, -R226, R36, R12 ;  /* 0x00000024e20c722b */ /* 0x000fe2000000010c */
[----:B--2---:R-:W-:Y:S01]  /*117d30*/  IMAD.MOV.U32 R16, RZ, RZ, R240 ;  /* 0x000000ffff107224 */ /* 0x004fe200078e00f0 */
[----:B------:R1:W-:Y:S01]  /*117d40*/  STL.128 [R1+0x8d10], R240 ;  /* 0x008d10f001007387 */ /* 0x0003e20000100c00 */
[----:B------:R-:W-:Y:S01]  /*117d50*/  IMAD.MOV.U32 R17, RZ, RZ, R241 ;  /* 0x000000ffff117224 */ /* 0x000fe200078e00f1 */
[----:B------:R-:W-:Y:S01]  /*117d60*/  MOV R216, R242 ;  /* 0x000000f200d87202 */ /* 0x000fe20000000f00 */
[----:B------:R-:W-:Y:S02]  /*117d70*/  IMAD.MOV.U32 R217, RZ, RZ, R243 ;  /* 0x000000ffffd97224 */ /* 0x000fe400078e00f3 */
[----:B-1----:R-:W2:Y:S02]  /*117d80*/  LDL.128 R240, [R1+0x4cd0] ;  /* 0x004cd00001f07983 */ /* 0x002ea40000100c00 */
        /* <DEDUP_REMOVED lines=12> */
[----:B------:R-:W-:Y:S02]  /*117e50*/  DFMA R16, -R152, R164, R12 ;  /* 0x000000a49810722b */ /* 0x000fe4000000010c */
[----:B------:R-:W-:-:S08]  /*117e60*/  DFMA R12, -R30, R8, 1 ;  /* 0x3ff000001e0c742b */ /* 0x000fd00000000108 */
[----:B------:R-:W-:Y:S02]  /*117e70*/  DFMA R12, R8, R12, R8 ;  /* 0x0000000c080c722b */ /* 0x000fe40000000008 */
        /* <DEDUP_REMOVED lines=15> */
.L_x_2483:
[----:B------:R-:W-:Y:S05]  /*117f70*/  BSYNC.RECONVERGENT B3 ;  /* 0x0000000000037941 */ /* 0x000fea0003800200 */
.L_x_2482:
[----:B-----5:R0:W-:Y:S04]  /*117f80*/  STL.128 [R1+0xabc0], R4 ;  /* 0x00abc00401007387 */ /* 0x0201e80000100c00 */
[----:B------:R-:W2:Y:S04]  /*117f90*/  LDL.128 R28, [R1+0x4c50] ;  /* 0x004c5000011c7983 */ /* 0x000ea80000100c00 */
[----:B------:R-:W3:Y:S04]  /*117fa0*/  LDL.LU.64 R240, [R1+0x7c08] ;  /* 0x007c080001f07983 */ /* 0x000ee80000300a00 */
[----:B------:R-:W4:Y:S04]  /*117fb0*/  LDL.64 R18, [R1+0x7e20] ;  /* 0x007e200001127983 */ /* 0x000f280000100a00 */
        /* <DEDUP_REMOVED lines=19> */
[----:B------:R-:W-:Y:S01]  /*1180f0*/  IMAD.MOV.U32 R8, RZ, RZ, R30 ;  /* 0x000000ffff087224 */ /* 0x000fe200078e001e */
[----:B------:R-:W-:-:S02]  /*118100*/  MOV R9, R31 ;  /* 0x0000001f00097202 */ /* 0x000fc40000000f00 */
[----:B------:R0:W-:Y:S04]  /*118110*/  STL.128 [R1+0x7d50], R28 ;  /* 0x007d501c01007387 */ /* 0x0001e80000100c00 */
[----:B---3--:R-:W-:-:S08]  /*118120*/  DFMA R8, -R8, R202, R240 ;  /* 0x000000ca0808722b */ /* 0x008fd000000001f0 */
[----:B------:R-:W-:-:S08]  /*118130*/  DFMA R8, -R238, R214, R8 ;  /* 0x000000d6ee08722b */ /* 0x000fd00000000108 */
[----:B------:R-:W-:Y:S01]  /*118140*/  DFMA R8, -R234, R162, R8 ;  /* 0x000000a2ea08722b */ /* 0x000fe20000000108 */
[----:B------:R-:W1:Y:S07]  /*118150*/  MUFU.RCP64H R13, R29 ;  /* 0x0000001d000d7308 */ /* 0x000e6e0000001800 */
[----:B------:R-:W-:Y:S01]  /*118160*/  DFMA R8, -R226, R220, R8 ;  /* 0x000000dce208722b */ /* 0x000fe20000000108 */
[----:B------:R-:W-:-:S07]  /*118170*/  IMAD.MOV.U32 R12, RZ, RZ, 0x1 ;  /* 0x00000001ff0c7424 */ /* 0x000fce00078e00ff */
[----:B------:R-:W-:-:S08]  /*118180*/  DFMA R8, -R216, R10, R8 ;  /* 0x0000000ad808722b */ /* 0x000fd00000000108 */
[----:B------:R-:W-:Y:S02]  /*118190*/  DFMA R8, -R16, R38, R8 ;  /* 0x000000261008722b */ /* 0x000fe40000000108 */
[----:B-1----:R-:W-:-:S06]  /*1181a0*/  DFMA R16, -R28, R12, 1 ;  /* 0x3ff000001c10742b */ /* 0x002fcc000000010c */
[----:B------:R-:W-:Y:S02]  /*1181b0*/  DFMA R8, -R174, R160, R8 ;  /* 0x000000a0ae08722b */ /* 0x000fe40000000108 */
[----:B------:R-:W-:-:S08]  /*1181c0*/  DFMA R16, R16, R16, R16 ;  /* 0x000000101010722b */ /* 0x000fd00000000010 */
[----:B------:R-:W-:Y:S01]  /*1181d0*/  DFMA R16, R12, R16, R12 ;  /* 0x000000100c10722b */ /* 0x000fe2000000000c */
[----:B--2---:R-:W-:Y:S01]  /*1181e0*/  IMAD.MOV.U32 R152, RZ, RZ, R4 ;  /* 0x000000ffff987224 */ /* 0x004fe200078e0004 */
[----:B------:R1:W-:Y:S01]  /*1181f0*/  STL.128 [R1+0x9160], R4 ;  /* 0x0091600401007387 */ /* 0x0003e20000100c00 */
[----:B------:R-:W-:Y:S01]  /*118200*/  IMAD.MOV.U32 R153, RZ, RZ, R5 ;  /* 0x000000ffff997224 */ /* 0x000fe200078e0005 */
[----:B0-----:R-:W-:Y:S01]  /*118210*/  MOV R30, R6 ;  /* 0x00000006001e7202 */ /* 0x001fe20000000f00 */
[----:B------:R-:W-:Y:S02]  /*118220*/  IMAD.MOV.U32 R31, RZ, RZ, R7 ;  /* 0x000000ffff1f7224 */ /* 0x000fe400078e0007 */
[----:B-1----:R0:W5:Y:S02]  /*118230*/  LDL.LU.128 R4, [R1+0xabc0] ;  /* 0x00abc00001047983 */ /* 0x0021640000300c00 */
        /* <DEDUP_REMOVED lines=22> */
.L_x_2485:
[----:B------:R-:W-:Y:S05]  /*1183a0*/  BSYNC.RECONVERGENT B3 ;  /* 0x0000000000037941 */ /* 0x000fea0003800200 */
.L_x_2484:
[----:B------:R-:W2:Y:S04]  /*1183b0*/  LDL.128 R16, [R1+0x4b90] ;  /* 0x004b900001107983 */ /* 0x000ea80000100c00 */
[----:B------:R-:W-:Y:S04]  /*1183c0*/  STL.64 [R1+0xabe8], R24 ;  /* 0x00abe81801007387 */ /* 0x000fe80000100a00 */
[----:B------:R-:W-:Y:S04]  /*1183d0*/  STL.64 [R1+0xabe0], R22 ;  /* 0x00abe01601007387 */ /* 0x000fe80000100a00 */
[----:B-----5:R-:W-:Y:S04]  /*1183e0*/  STL.64 [R1+0xabc8], R6 ;  /* 0x00abc80601007387 */ /* 0x020fe80000100a00 */
[----:B------:R0:W-:Y:S04]  /*1183f0*/  STL.64 [R1+0xabc0], R4 ;  /* 0x00abc00401007387 */ /* 0x0001e80000100a00 */
[----:B------:R-:W-:Y:S04]  /*118400*/  STL.64 [R1+0xabd8], R20 ;  /* 0x00abd81401007387 */ /* 0x000fe80000100a00 */
[----:B------:R-:W-:Y:S04]  /*118410*/  STL.64 [R1+0xabd0], R14 ;  /* 0x00abd00e01007387 */ /* 0x000fe80000100a00 */
[----:B0-----:R-:W3:Y:S04]  /*118420*/  LDL.128 R4, [R1+0x4bb0] ;  /* 0x004bb00001047983 */ /* 0x001ee80000100c00 */
[----:B------:R-:W-:Y:S04]  /*118430*/  STL.64 [R1+0xabb8], R2 ;  /* 0x00abb80201007387 */ /* 0x000fe80000100a00 */
[----:B------:R0:W-:Y:S04]  /*118440*/  STL.128 [R1+0xabf0], R32 ;  /* 0x00abf02001007387 */ /* 0x0001e80000100c00 */
[----:B------:R-:W4:Y:S04]  /*118450*/  LDL.LU.64 R28, [R1+0x7c18] ;  /* 0x007c1800011c7983 */ /* 0x000f280000300a00 */
[----:B0-----:R-:W4:Y:S01]  /*118460*/  LDL.128 R32, [R1+0x4c00] ;  /* 0x004c000001207983 */ /* 0x001f220000100c00 */
        /* <DEDUP_REMOVED lines=12> */
[----:B---3--:R-:W-:Y:S01]  /*118530*/  IMAD.MOV.U32 R20, RZ, RZ, R4 ;  /* 0x000000ffff147224 */ /* 0x008fe200078e0004 */
[----:B------:R-:W-:Y:S01]  /*118540*/  MOV R21, R5 ;  /* 0x0000000500157202 */ /* 0x000fe20000000f00 */
[----:B------:R-:W-:Y:S01]  /*118550*/  IMAD.MOV.U32 R14, RZ, RZ, R6 ;  /* 0x000000ffff0e7224 */ /* 0x000fe200078e0006 */
[----:B------:R2:W-:Y:S01]  /*118560*/  STL.128 [R1+0x8be0], R4 ;  /* 0x008be00401007387 */ /* 0x0005e20000100c00 */
        /* <DEDUP_REMOVED lines=19> */
[----:B----4-:R-:W-:Y:S01]  /*1186a0*/  MOV R216, R34 ;  /* 0x0000002200d87202 */ /* 0x010fe20000000f00 */
[----:B------:R-:W-:Y:S02]  /*1186b0*/  IMAD.MOV.U32 R217, RZ, RZ, R35 ;  /* 0x000000ffffd97224 */ /* 0x000fe400078e0023 */
[----:B------:R-:W-:Y:S01]  /*1186c0*/  STL.128 [R1+0x91d0], R32 ;  /* 0x0091d02001007387 */ /* 0x000fe20000100c00 */
[----:B--2---:R-:W-:Y:S01]  /*1186d0*/  MOV R234, R16 ;  /* 0x0000001000ea7202 */ /* 0x004fe20000000f00 */
[----:B------:R-:W-:Y:S02]  /*1186e0*/  IMAD.MOV.U32 R235, RZ, RZ, R17 ;  /* 0x000000ffffeb7224 */ /* 0x000fe400078e0011 */
[----:B------:R0:W-:Y:S02]  /*1186f0*/  STL.128 [R1+0x9150], R16 ;  /* 0x0091501001007387 */ /* 0x0001e40000100c00 */
[----:B0-----:R-:W-:-:S02]  /*118700*/  IMAD.MOV.U32 R16, RZ, RZ, R32 ;  /* 0x000000ffff107224 */ /* 0x001fc400078e0020 */
[----:B------:R-:W-:Y:S02]  /*118710*/  IMAD.MOV.U32 R17, RZ, RZ, R33 ;  /* 0x000000ffff117224 */ /* 0x000fe400078e0021 */
[----:B------:R-:W2:Y:S01]  /*118720*/  LDL.128 R32, [R1+0x4c10] ;  /* 0x004c100001207983 */ /* 0x000ea20000100c00 */
[----:B------:R-:W-:Y:S01]  /*118730*/  IMAD.MOV.U32 R226, RZ, RZ, R18 ;  /* 0x000000ffffe27224 */ /* 0x000fe200078e0012 */
[----:B------:R-:W-:Y:S01]  /*118740*/  MOV R227, R19 ;  /* 0x0000001300e37202 */ /* 0x000fe20000000f00 */
[----:B------:R-:W-:Y:S01]  /*118750*/  DFMA R12, R12, -R8, R28 ;  /* 0x800000080c0c722b */ /* 0x000fe2000000001c */
[----:B------:R-:W3:Y:S07]  /*118760*/  LDL.64 R28, [R1+0x9a20] ;  /* 0x009a2000011c7983 */ /* 0x000eee0000100a00 */
[----:B------:R-:W-:Y:S01]  /*118770*/  DFMA R12, -R24, R222, R12 ;  /* 0x000000de180c722b */ /* 0x000fe2000000010c */
[----:B------:R0:W5:Y:S07]  /*118780*/  LDL.LU.64 R24, [R1+0xabe8] ;  /* 0x00abe80001187983 */ /* 0x00016e0000300a00 */
[----:B------:R-:W-:Y:S01]  /*118790*/  DFMA R12, -R22, R218, R12 ;  /* 0x000000da160c722b */ /* 0x000fe2000000010c */
[----:B------:R0:W5:Y:S07]  /*1187a0*/  LDL.LU.64 R22, [R1+0xabe0] ;  /* 0x00abe00001167983 */ /* 0x00016e0000300a00 */
[----:B------:R-:W-:Y:S01]  /*1187b0*/  DFMA R12, -R20, R206, R12 ;  /* 0x000000ce140c722b */ /* 0x000fe2000000010c */
[----:B------:R0:W5:Y:S01]  /*1187c0*/  LDL.LU.64 R20, [R1+0xabd8] ;  /* 0x00abd80001147983 */ /* 0x0001620000300a00 */
[----:B--2---:R-:W-:Y:S01]  /*1187d0*/  IMAD.MOV.U32 R18, RZ, RZ, R32 ;  /* 0x000000ffff127224 */ /* 0x004fe200078e0020 */
[----:B------:R-:W-:-:S02]  /*1187e0*/  MOV R19, R33 ;  /* 0x0000002100137202 */ /* 0x000fc40000000f00 */
[----:B------:R1:W-:Y:S01]  /*1187f0*/  STL.128 [R1+0x9240], R32 ;  /* 0x0092402001007387 */ /* 0x0003e20000100c00 */
[----:B------:R-:W-:Y:S02]  /*118800*/  IMAD.MOV.U32 R214, RZ, RZ, R34 ;  /* 0x000000ffffd67224 */ /* 0x000fe400078e0022 */
[----:B------:R-:W-:Y:S02]  /*118810*/  IMAD.MOV.U32 R215, RZ, RZ, R35 ;  /* 0x000000ffffd77224 */ /* 0x000fe400078e0023 */
[----:B-1----:R-:W2:Y:S01]  /*118820*/  LDL.128 R32, [R1+0x4c20] ;  /* 0x004c200001207983 */ /* 0x002ea20000100c00 */
[----:B------:R-:W-:-:S03]  /*118830*/  DFMA R12, -R14, R202, R12 ;  /* 0x000000ca0e0c722b */ /* 0x000fc6000000010c */
[----:B------:R0:W5:Y:S05]  /*118840*/  LDL.LU.64 R14, [R1+0xabd0] ;  /* 0x00abd000010e7983 */ /* 0x00016a0000300a00 */
[----:B------:R-:W-:Y:S01]  /*118850*/  DFMA R12, -R6, R162, R12 ;  /* 0x000000a2060c722b */ /* 0x000fe2000000010c */
[----:B------:R0:W5:Y:S07]  /*118860*/  LDL.LU.64 R6, [R1+0xabc8] ;  /* 0x00abc80001067983 */ /* 0x00016e0000300a00 */
[----:B------:R-:W-:Y:S01]  /*118870*/  DFMA R12, -R4, R220, R12 ;  /* 0x000000dc040c722b */ /* 0x000fe2000000010c */
[----:B------:R0:W5:Y:S07]  /*118880*/  LDL.LU.64 R4, [R1+0xabc0] ;  /* 0x00abc00001047983 */ /* 0x00016e0000300a00 */
[----:B------:R-:W-:Y:S01]  /*118890*/  DFMA R12, -R2, R10, R12 ;  /* 0x0000000a020c722b */ /* 0x000fe2000000010c */
[----:B------:R0:W5:Y:S07]  /*1188a0*/  LDL.LU.64 R2, [R1+0xabb8] ;  /* 0x00abb80001027983 */ /* 0x00016e0000300a00 */
        /* <DEDUP_REMOVED lines=9> */
[----:B------:R-:W-:Y:S01]  /*118940*/  DFMA R18, -R18, R164, R16 ;  /* 0x000000a41212722b */ /* 0x000fe20000000110 */
[----:B--2---:R-:W-:Y:S01]  /*118950*/  MOV R174, R32 ;  /* 0x0000002000ae7202 */ /* 0x004fe20000000f00 */
[----:B------:R-:W-:Y:S01]  /*118960*/  IMAD.MOV.U32 R175, RZ, RZ, R33 ;  /* 0x000000ffffaf7224 */ /* 0x000fe200078e0021 */
[----:B------:R2:W-:Y:S01]  /*118970*/  STL.128 [R1+0x9250], R32 ;  /* 0x0092502001007387 */ /* 0x0005e20000100c00 */
[----:B------:R-:W-:Y:S01]  /*118980*/  IMAD.MOV.U32 R152, RZ, RZ, R34 ;  /* 0x000000ffff987224 */ /* 0x000fe200078e0022 */
[----:B------:R-:W-:Y:S02]  /*118990*/  MOV R153, R35 ;  /* 0x0000002300997202 */ /* 0x000fe40000000f00 */
[----:B--2---:R0:W5:Y:S01]  /*1189a0*/  LDL.LU.128 R32, [R1+0xabf0] ;  /* 0x00abf00001207983 */ /* 0x0041620000300c00 */
[----:B-1----:R-:W-:Y:S02]  /*1189b0*/  DFMA R16, -R30, R12, 1 ;  /* 0x3ff000001e10742b */ /* 0x002fe4000000010c */
[----:B------:R-:W-:-:S06]  /*1189c0*/  DFMA R18, -R214, R200, R18 ;  /* 0x000000c8d612722b */ /* 0x000fcc0000000112 */
[----:B------:R-:W-:-:S08]  /*1189d0*/  DFMA R16, R16, R16, R16 ;  /* 0x000000101010722b */ /* 0x000fd00000000010 */
[----:B------:R-:W-:Y:S02]  /*1189e0*/  DFMA R16, R12, R16, R12 ;  /* 0x000000100c10722b */ /* 0x000fe4000000000c */
[----:B------:R-:W-:-:S06]  /*1189f0*/  DFMA R12, -R174, R118, R18 ;  /* 0x00000076ae0c722b */ /* 0x000fcc0000000112 */
[----:B------:R-:W-:Y:S02]  /*118a00*/  DFMA R18, -R30, R16, 1 ;  /* 0x3ff000001e12742b */ /* 0x000fe40000000110 */
[----:B------:R-:W-:-:S06]  /*118a10*/  DFMA R12, -R152, R120, R12 ;  /* 0x00000078980c722b */ /* 0x000fcc000000010c */
[----:B------:R-:W-:Y:S02]  /*118a20*/  DFMA R16, R16, R18, R16 ;  /* 0x000000121010722b */ /* 0x000fe40000000010 */
[----:B---3--:R-:W-:-:S08]  /*118a30*/  DFMA R12, -R28, R122, R12 ;  /* 0x0000007a1c0c722b */ /* 0x008fd0000000010c */
        /* <DEDUP_REMOVED lines=17> */
.L_x_2487:
[----:B------:R-:W-:Y:S05]  /*118b50*/  BSYNC.RECONVERGENT B3 ;  /* 0x0000000000037941 */ /* 0x000fea0003800200 */
.L_x_2486:
[----:B------:R-:W2:Y:S04]  /*118b60*/  LDL.128 R240, [R1+0x4b50] ;  /* 0x004b500001f07983 */ /* 0x000ea80000100c00 */
[----:B------:R-:W3:Y:S01]  /*118b70*/  LDL.64 R30, [R1+0x80c8] ;  /* 0x0080c800011e7983 */ /* 0x000ee20000100a00 */
[----:B------:R-:W-:Y:S02]  /*118b80*/  IMAD.MOV.U32 R8, RZ, RZ, 0x1 ;  /* 0x00000001ff087424 */ /* 0x000fe400078e00ff */
[----:B--2---:R-:W-:Y:S01]  /*118b90*/  IMAD.MOV.U32 R18, RZ, RZ, R240 ;  /* 0x000000ffff127224 */ /* 0x004fe200078e00f0 */
[----:B------:R-:W-:Y:S01]  /*118ba0*/  MOV R19, R241 ;  /* 0x000000f100137202 */ /* 0x000fe20000000f00 */
[----:B------:R0:W-:Y:S01]  /*118bb0*/  STL.128 [R1+0x88d0], R240 ;  /* 0x0088d0f001007387 */ /* 0x0001e20000100c00 */
[----:B------:R-:W-:-:S02]  /*118bc0*/  IMAD.MOV.U32 R174, RZ, RZ, R242 ;  /* 0x000000ffffae7224 */ /* 0x000fc400078e00f2 */
[----:B------:R-:W-:Y:S02]  /*118bd0*/  IMAD.MOV.U32 R175, RZ, RZ, R243 ;  /* 0x000000ffffaf7224 */ /* 0x000fe400078e00f3 */
[----:B0-----:R-:W2:Y:S01]  /*118be0*/  LDL.128 R240, [R1+0x4b60] ;  /* 0x004b600001f07983 */ /* 0x001ea20000100c00 */
[----:B---3--:R-:W0:Y:S01]  /*118bf0*/  MUFU.RCP64H R9, R31 ;  /* 0x0000001f00097308 */ /* 0x008e220000001800 */
        /* <DEDUP_REMOVED lines=31> */
.L_x_2489:
[----:B------:R-:W-:Y:S05]  /*118df0*/  BSYNC.RECONVERGENT B3 ;  /* 0x0000000000037941 */ /* 0x000fea0003800200 */
.L_x_2488:
        /* <DEDUP_REMOVED lines=41> */
.L_x_2491:
[----:B------:R-:W-:Y:S05]  /*119090*/  BSYNC.RECONVERGENT B3 ;  /* 0x0000000000037941 */ /* 0x000fea0003800200 */
.L_x_2490:
[----:B------:R-:W2:Y:S04]  /*1190a0*/  LDL.128 R240, [R1+0x4ad0] ;  /* 0x004ad00001f07983 */ /* 0x000ea80000100c00 */
[----:B------:R-:W3:Y:S04]  /*1190b0*/  LDL.64 R30, [R1+0x80e8] ;  /* 0x0080e800011e7983 */ /* 0x000ee80000100a00 */
[----:B------:R-:W4:Y:S04]  /*1190c0*/  LDL.LU.64 R16, [R1+0x7718] ;  /* 0x0077180001107983 */ /* 0x000f280000300a00 */
[----:B------:R-:W4:Y:S01]  /*1190d0*/  LDL.64 R18, [R1+0x9a30] ;  /* 0x009a300001127983 */ /* 0x000f220000100a00 */
[----:B------:R-:W-:-:S02]  /*1190e0*/  IMAD.MOV.U32 R8, RZ, RZ, 0x1 ;  /* 0x00000001ff087424 */ /* 0x000fc400078e00ff */
[----:B--2---:R-:W-:Y:S01]  /*1190f0*/  IMAD.MOV.U32 R12, RZ, RZ, R240 ;  /* 0x000000ffff0c7224 */ /* 0x004fe200078e00f0 */
[----:B------:R-:W-:Y:S01]  /*119100*/  MOV R13, R241 ;  /* 0x000000f1000d7202 */ /* 0x000fe20000000f00 */
[----:B------:R0:W-:Y:S01]  /*119110*/  STL.128 [R1+0x87a0], R240 ;  /* 0x0087a0f001007387 */ /* 0x0001e20000100c00 */
[----:B------:R-:W-:Y:S02]  /*119120*/  IMAD.MOV.U32 R216, RZ, RZ, R242 ;  /* 0x000000ffffd87224 */ /* 0x000fe400078e00f2 */
[----:B------:R-:W-:Y:S02]  /*119130*/  IMAD.MOV.U32 R217, RZ, RZ, R243 ;  /* 0x000000ffffd97224 */ /* 0x000fe400078e00f3 */
[----:B0-----:R-:W2:Y:S01]  /*119140*/  LDL.128 R240, [R1+0x4ae0] ;  /* 0x004ae00001f07983 */ /* 0x001ea20000100c00 */
[----:B---3--:R-:W0:Y:S01]  /*119150*/  MUFU.RCP64H R9, R31 ;  /* 0x0000001f00097308 */ /* 0x008e220000001800 */
[----:B----4-:R-:W-:Y:S02]  /*119160*/  DFMA R16, -R12, R38, R16 ;  /* 0x000000260c10722b */ /* 0x010fe40000000110 */
        /* <DEDUP_REMOVED lines=29> */
.L_x_2493:
[----:B------:R-:W-:Y:S05]  /*119340*/  BSYNC.RECONVERGENT B3 ;  /* 0x0000000000037941 */ /* 0x000fea0003800200 */
.L_x_2492:
[----:B------:R-:W2:Y:S04]  /*119350*/  LDL.128 R240, [R1+0x4a80] ;  /* 0x004a800001f07983 */ /* 0x000ea80000100c00 */
[----:B------:R-:W3:Y:S04]  /*119360*/  LDL.64 R18, [R1+0x9a40] ;  /* 0x009a400001127983 */ /* 0x000ee80000100a00 */
[----:B--2---:R0:W-:Y:S01]  /*119370*/  STL.128 [R1+0x7de0], R240 ;  /* 0x007de0f001007387 */ /* 0x0041e20000100c00 */
[----:B------:R-:W-:Y:S01]  /*119380*/  MOV R30, R242 ;  /* 0x000000f2001e7202 */ /* 0x000fe20000000f00 */
[----:B------:R-:W-:-:S02]  /*119390*/  IMAD.MOV.U32 R31, RZ, RZ, R243 ;  /* 0x000000ffff1f7224 */ /* 0x000fc400078e00f3 */
[----:B0-----:R-:W2:Y:S02]  /*1193a0*/  LDL.128 R240, [R1+0x4a90] ;  /* 0x004a900001f07983 */ /* 0x001ea40000100c00 */
[----:B------:R-:W0:Y:S01]  /*1193b0*/  MUFU.RCP64H R9, R31 ;  /* 0x0000001f00097308 */ /* 0x000e220000001800 */
[----:B------:R-:W-:Y:S02]  /*1193c0*/  IMAD.MOV.U32 R8, RZ, RZ, 0x1 ;  /* 0x00000001ff087424 */ /* 0x000fe400078e00ff */
[----:B--2---:R-:W-:Y:S01]  /*1193d0*/  IMAD.MOV.U32 R12, RZ, RZ, R240 ;  /* 0x000000ffff0c7224 */ /* 0x004fe200078e00f0 */
[----:B------:R-:W-:Y:S01]  /*1193e0*/  MOV R13, R241 ;  /* 0x000000f1000d7202 */ /* 0x000fe20000000f00 */
[----:B------:R1:W-:Y:S01]  /*1193f0*/  STL.128 [R1+0x8790], R240 ;  /* 0x008790f001007387 */ /* 0x0003e20000100c00 */
[----:B------:R-:W-:Y:S02]  /*119400*/  IMAD.MOV.U32 R226, RZ, RZ, R242 ;  /* 0x000000ffffe27224 */ /* 0x000fe400078e00f2 */
[----:B------:R-:W-:-:S02]  /*119410*/  IMAD.MOV.U32 R227, RZ, RZ, R243 ;  /* 0x000000ffffe37224 */ /* 0x000fc400078e00f3 */
[----:B-1----:R-:W2:Y:S01]  /*119420*/  LDL.128 R240, [R1+0x4aa0] ;  /* 0x004aa00001f07983 */ /* 0x002ea20000100c00 */
        /* <DEDUP_REMOVED lines=30> */
.L_x_2495:
[----:B------:R-:W-:Y:S05]  /*119610*/  BSYNC.RECONVERGENT B3 ;  /* 0x0000000000037941 */ /* 0x000fea0003800200 */
.L_x_2494:
[----:B-----5:R0:W-:Y:S04]  /*119620*/  STL.128 [R1+0xabc0], R4 ;  /* 0x00abc00401007387 */ /* 0x0201e80000100c00 */
[----:B------:R-:W2:Y:S04]  /*119630*/  LDL.128 R240, [R1+0x4a30] ;  /* 0x004a300001f07983 */ /* 0x000ea80000100c00 */
[----:B------:R-:W3:Y:S04]  /*119640*/  LDL.LU.64 R248, [R1+0x7b30] ;  /* 0x007b300001f87983 */ /* 0x000ee80000300a00 */
[----:B------:R-:W4:Y:S04]  /*119650*/  LDL.64 R148, [R1+0x80f8] ;  /* 0x0080f80001947983 */ /* 0x000f280000100a00 */
[----:B0-----:R-:W3:Y:S04]  /*119660*/  LDL.128 R4, [R1+0x4a40] ;  /* 0x004a400001047983 */ /* 0x001ee80000100c00 */
[----:B------:R-:W4:Y:S01]  /*119670*/  LDL.64 R30, [R1+0x7de0] ;  /* 0x007de000011e7983 */ /* 0x000f220000100a00 */
[----:B--2---:R-:W-:Y:S01]  /*119680*/  MOV R8, R240 ;  /* 0x000000f000087202 */ /* 0x004fe20000000f00 */
[----:B------:R-:W-:-:S02]  /*119690*/  IMAD.MOV.U32 R9, RZ, RZ, R241 ;  /* 0x000000ffff097224 */ /* 0x000fc400078e00f1 */
[----:B------:R0:W-:Y:S04]  /*1196a0*/  STL.128 [R1+0x8710], R240 ;  /* 0x008710f001007387 */ /* 0x0001e80000100c00 */
[----:B---3--:R1:W-:Y:S01]  /*1196b0*/  STL.128 [R1+0x88c0], R4 ;  /* 0x0088c00401007387 */ /* 0x0083e20000100c00 */
[----:B------:R-:W-:Y:S02]  /*1196c0*/  IMAD.MOV.U32 R238, RZ, RZ, R6 ;  /* 0x000000ffffee7224 */ /* 0x000fe400078e0006 */
[----:B------:R-:W-:Y:S02]  /*1196d0*/  IMAD.MOV.U32 R239, RZ, RZ, R7 ;  /* 0x000000ffffef7224 */ /* 0x000fe400078e0007 */
[----:B0-----:R-:W-:Y:S01]  /*1196e0*/  IMAD.MOV.U32 R240, RZ, RZ, R4 ;  /* 0x000000fffff07224 */ /* 0x001fe200078e0004 */
[----:B------:R-:W-:-:S02]  /*1196f0*/  MOV R241, R5 ;  /* 0x0000000500f17202 */ /* 0x000fc40000000f00 */
[----:B-1----:R-:W2:Y:S02]  /*119700*/  LDL.128 R4, [R1+0x4a50] ;  /* 0x004a500001047983 */ /* 0x002ea40000100c00 */
        /* <DEDUP_REMOVED lines=17> */
[----:B----4-:R-:W0:Y:S01]  /*119820*/  MUFU.RCP64H R9, R149 ;  /* 0x0000009500097308 */ /* 0x010e220000001800 */
[----:B------:R-:W-:-:S05]  /*119830*/  MOV R8, 0x1 ;  /* 0x0000000100087802 */ /* 0x000fca0000000f00 */
[----:B------:R-:W-:-:S08]  /*119840*/  DFMA R12, -R234, R208, R12 ;  /* 0x000000d0ea0c722b */ /* 0x000fd0000000010c */
[----:B------:R-:W-:Y:S02]  /*119850*/  DFMA R12, -R16, R196, R12 ;  /* 0x000000c4100c722b */ /* 0x000fe4000000010c */
[----:B0-----:R-:W-:-:S06]  /*119860*/  DFMA R16, -R148, R8, 1 ;  /* 0x3ff000009410742b */ /* 0x001fcc0000000108 */
[----:B------:R-:W-:Y:S02]  /*119870*/  DFMA R12, -R226, R198, R12 ;  /* 0x000000c6e20c722b */ /* 0x000fe4000000010c */
[----:B------:R-:W-:-:S08]  /*119880*/  DFMA R16, R16, R16, R16 ;  /* 0x000000101010722b */ /* 0x000fd00000000010 */
[----:B------:R-:W-:Y:S01]  /*119890*/  DFMA R16, R8, R16, R8 ;  /* 0x000000100810722b */ /* 0x000fe20000000008 */
[----:B--2---:R-:W-:Y:S01]  /*1198a0*/  IMAD.MOV.U32 R214, RZ, RZ, R4 ;  /* 0x000000ffffd67224 */ /* 0x004fe200078e0004 */
[----:B------:R-:W-:Y:S01]  /*1198b0*/  MOV R215, R5 ;  /* 0x0000000500d77202 */ /* 0x000fe20000000f00 */
[----:B------:R0:W-:Y:S01]  /*1198c0*/  STL.128 [R1+0x9080], R4 ;  /* 0x0090800401007387 */ /* 0x0001e20000100c00 */
[----:B------:R-:W-:Y:S02]  /*1198d0*/  IMAD.MOV.U32 R174, RZ, RZ, R6 ;  /* 0x000000ffffae7224 */ /* 0x000fe400078e0006 */
[----:B------:R-:W-:Y:S02]  /*1198e0*/  IMAD.MOV.U32 R175, RZ, RZ, R7 ;  /* 0x000000ffffaf7224 */ /* 0x000fe400078e0007 */
[----:B0-----:R0:W5:Y:S01]  /*1198f0*/  LDL.LU.128 R4, [R1+0xabc0] ;  /* 0x00abc00001047983 */ /* 0x0011620000300c00 */
        /* <DEDUP_REMOVED lines=20> */
.L_x_2497:
[----:B------:R-:W-:Y:S05]  /*119a40*/  BSYNC.RECONVERGENT B3 ;  /* 0x0000000000037941 */ /* 0x000fea0003800200 */
.L_x_2496:
[----:B------:R-:W2:Y:S04]  /*119a50*/  LDL.128 R240, [R1+0x49d0] ;  /* 0x0049d00001f07983 */ /* 0x000ea80000100c00 */
[----:B-----5:R0:W-:Y:S04]  /*119a60*/  STL.128 [R1+0xabc0], R4 ;  /* 0x00abc00401007387 */ /* 0x0201e80000100c00 */
[----:B0-----:R-:W3:Y:S01]  /*119a70*/  LDL.128 R4, [R1+0x49e0] ;  /* 0x0049e00001047983 */ /* 0x001ee20000100c00 */
[----:B--2---:R-:W-:Y:S01]  /*119a80*/  IMAD.MOV.U32 R8, RZ, RZ, R240 ;  /* 0x000000ffff087224 */ /* 0x004fe200078e00f0 */
[----:B------:R-:W-:-:S02]  /*119a90*/  MOV R9, R241 ;  /* 0x000000f100097202 */ /* 0x000fc40000000f00 */
[----:B------:R3:W-:Y:S01]  /*119aa0*/  STL.128 [R1+0x8700], R240 ;  /* 0x008700f001007387 */ /* 0x0007e20000100c00 */
[----:B------:R-:W-:Y:S02]  /*119ab0*/  IMAD.MOV.U32 R248, RZ, RZ, R242 ;  /* 0x000000fffff87224 */ /* 0x000fe400078e00f2 */
[----:B------:R-:W-:Y:S01]  /*119ac0*/  IMAD.MOV.U32 R249, RZ, RZ, R243 ;  /* 0x000000fffff97224 */ /* 0x000fe200078e00f3 */
[----:B---3--:R-:W-:Y:S01]  /*119ad0*/  MOV R242, R4 ;  /* 0x0000000400f27202 */ /* 0x008fe20000000f00 */
[----:B------:R-:W-:Y:S01]  /*119ae0*/  IMAD.MOV.U32 R243, RZ, RZ, R5 ;  /* 0x000000fffff37224 */ /* 0x000fe200078e0005 */
[----:B------:R0:W-:Y:S01]  /*119af0*/  STL.128 [R1+0x88b0], R4 ;  /* 0x0088b00401007387 */ /* 0x0001e20000100c00 */
[----:B------:R-:W-:Y:S01]  /*119b00*/  IMAD.MOV.U32 R240, RZ, RZ, R6 ;  /* 0x000000fffff07224 */ /* 0x000fe200078e0006 */
[----:B------:R-:W-:Y:S02]  /*119b10*/  MOV R241, R7 ;  /* 0x0000000700f17202 */ /* 0x000fe40000000f00 */
[----:B0-----:R-:W2:Y:S04]  /*119b20*/  LDL.128 R4, [R1+0x49c0] ;  /* 0x0049c00001047983 */ /* 0x001ea80000100c00 */
[----:B--2---:R0:W-:Y:S01]  /*119b30*/  STL.128 [R1+0x7df0], R4 ;  /* 0x007df00401007387 */ /* 0x0041e20000100c00 */
        /* <DEDUP_REMOVED lines=17> */
[----:B------:R-:W-:Y:S01]  /*119c50*/  DFMA R8, -R242, R2, R8 ;  /* 0x00000002f208722b */ /* 0x000fe20000000108 */
[----:B------:R-:W0:Y:S07]  /*119c60*/  MUFU.RCP64H R13, R149 ;  /* 0x00000095000d7308 */ /* 0x000e2e0000001800 */
[----:B------:R-:W-:Y:S01]  /*119c70*/  DFMA R8, -R240, R202, R8 ;  /* 0x000000caf008722b */ /* 0x000fe20000000108 */
[----:B------:R-:W-:-:S07]  /*119c80*/  MOV R12, 0x1 ;  /* 0x00000001000c7802 */ /* 0x000fce0000000f00 */
[----:B------:R-:W-:-:S08]  /*119c90*/  DFMA R8, -R238, R162, R8 ;  /* 0x000000a2ee08722b */ /* 0x000fd00000000108 */
[----:B------:R-:W-:Y:S02]  /*119ca0*/  DFMA R8, -R30, R10, R8 ;  /* 0x0000000a1e08722b */ /* 0x000fe40000000108 */
[----:B0-----:R-:W-:-:S06]  /*119cb0*/  DFMA R30, -R148, R12, 1 ;  /* 0x3ff00000941e742b */ /* 0x001fcc000000010c */
[----:B------:R-:W-:Y:S02]  /*119cc0*/  DFMA R8, -R234, R204, R8 ;  /* 0x000000ccea08722b */ /* 0x000fe40000000108 */
[----:B------:R-:W-:-:S06]  /*119cd0*/  DFMA R30, R30, R30, R30 ;  /* 0x0000001e1e1e722b */ /* 0x000fcc000000001e */
[----:B------:R-:W-:Y:S02]  /*119ce0*/  DFMA R8, -R226, R38, R8 ;  /* 0x00000026e208722b */ /* 0x000fe40000000108 */
[----:B------:R-:W-:Y:S01]  /*119cf0*/  DFMA R30, R12, R30, R12 ;  /* 0x0000001e0c1e722b */ /* 0x000fe2000000000c */
[----:B--2---:R-:W-:Y:S01]  /*119d00*/  IMAD.MOV.U32 R214, RZ, RZ, R4 ;  /* 0x000000ffffd67224 */ /* 0x004fe200078e0004 */
[----:B------:R-:W-:Y:S01]  /*119d10*/  MOV R215, R5 ;  /* 0x0000000500d77202 */ /* 0x000fe20000000f00 */
[----:B------:R0:W-:Y:S01]  /*119d20*/  STL.128 [R1+0x9120], R4 ;  /* 0x0091200401007387 */ /* 0x0001e20000100c00 */
[----:B------:R-:W-:Y:S02]  /*119d30*/  IMAD.MOV.U32 R174, RZ, RZ, R6 ;  /* 0x000000ffffae7224 */ /* 0x000fe400078e0006 */
[----:B------:R-:W-:Y:S02]  /*119d40*/  IMAD.MOV.U32 R175, RZ, RZ, R7 ;  /* 0x000000ffffaf7224 */ /* 0x000fe400078e0007 */
[----:B0-----:R0:W5:Y:S01]  /*119d50*/  LDL.LU.128 R4, [R1+0xabc0] ;  /* 0x00abc00001047983 */ /* 0x0011620000300c00 */
[----:B------:R-:W-:-:S02]  /*119d60*/  DFMA R12, -R214, R160, R8 ;  /* 0x000000a0d60c722b */ /* 0x000fc40000000108 */
[----:B------:R-:W-:-:S06]  /*119d70*/  DFMA R8, -R148, R30, 1 ;  /* 0x3ff000009408742b */ /* 0x000fcc000000011e */
[----:B------:R-:W-:Y:S02]  /*119d80*/  DFMA R12, -R174, R40, R12 ;  /* 0x00000028ae0c722b */ /* 0x000fe4000000010c */
        /* <DEDUP_REMOVED lines=18> */
.L_x_2499:
[----:B------:R-:W-:Y:S05]  /*119eb0*/  BSYNC.RECONVERGENT B3 ;  /* 0x0000000000037941 */ /* 0x000fea0003800200 */
.L_x_2498:
[----:B------:R-:W2:Y:S04]  /*119ec0*/  LDL.128 R240, [R1+0x4990] ;  /* 0x0049900001f07983 */ /* 0x000ea80000100c00 */
[----:B------:R-:W3:Y:S01]  /*119ed0*/  LDL.64 R44, [R1+0x7df0] ;  /* 0x007df000012c7983 */ /* 0x000ee20000100a00 */
[----:B--2---:R-:W-:-:S03]  /*119ee0*/  IMAD.MOV.U32 R234, RZ, RZ, R242 ;  /* 0x000000ffffea7224 */ /* 0x004fc600078e00f2 */
[----:B------:R0:W-:Y:S01]  /*119ef0*/  STL.128 [R1+0x7d00], R240 ;  /* 0x007d00f001007387 */ /* 0x0001e20000100c00 */
[----:B------:R-:W-:Y:S01]  /*119f00*/  IMAD.MOV.U32 R235, RZ, RZ, R243 ;  /* 0x000000ffffeb7224 */ /* 0x000fe200078e00f3 */
[----:B------:R-:W-:Y:S01]  /*119f10*/  MOV R148, R240 ;  /* 0x000000f000947202 */ /* 0x000fe20000000f00 */
[----:B------:R-:W-:Y:S02]  /*119f20*/  IMAD.MOV.U32 R149, RZ, RZ, R241 ;  /* 0x000000ffff957224 */ /* 0x000fe400078e00f1 */
[----:B0-----:R-:W2:Y:S02]  /*119f30*/  LDL.128 R240, [R1+0x49a0] ;  /* 0x0049a00001f07983 */ /* 0x001ea40000100c00 */
[----:B------:R-:W0:Y:S01]  /*119f40*/  MUFU.RCP64H R13, R149 ;  /* 0x00000095000d7308 */ /* 0x000e220000001800 */
[----:B------:R-:W-:Y:S01]  /*119f50*/  DFMA R14, -R234, R218, R14 ;  /* 0x000000daea0e722b */ /* 0x000fe2000000010e */
[----:B------:R-:W-:Y:S02]  /*119f60*/  IMAD.MOV.U32 R12, RZ, RZ, 0x1 ;  /* 0x00000001ff0c7424 */ /* 0x000fe400078e00ff */
[----:B--2---:R-:W-:Y:S01]  /*119f70*/  IMAD.MOV.U32 R30, RZ, RZ, R240 ;  /* 0x000000ffff1e7224 */ /* 0x004fe200078e00f0 */
[----:B------:R-:W-:Y:S01]  /*119f80*/  MOV R31, R241 ;  /* 0x000000f1001f7202 */ /* 0x000fe20000000f00 */
[----:B------:R1:W-:Y:S01]  /*119f90*/  STL.128 [R1+0x88a0], R240 ;  /* 0x0088a0f001007387 */ /* 0x0003e20000100c00 */
[----:B------:R-:W-:-:S02]  /*119fa0*/  IMAD.MOV.U32 R226, RZ, RZ, R242 ;  /* 0x000000ffffe27224 */ /* 0x000fc400078e00f2 */
[----:B------:R-:W-:Y:S02]  /*119fb0*/  IMAD.MOV.U32 R227, RZ, RZ, R243 ;  /* 0x000000ffffe37224 */ /* 0x000fe400078e00f3 */
        /* <DEDUP_REMOVED lines=33> */
.L_x_2501:
[----:B------:R-:W-:Y:S05]  /*11a1d0*/  BSYNC.RECONVERGENT B3 ;  /* 0x0000000000037941 */ /* 0x000fea0003800200 */
.L_x_2500:
[----:B------:R-:W2:Y:S04]  /*11a1e0*/  LDL.128 R240, [R1+0x4960] ;  /* 0x0049600001f07983 */ /* 0x000ea80000100c00 */
[----:B------:R-:W3:Y:S01]  /*11a1f0*/  LDL.LU.64 R30, [R1+0x7b58] ;  /* 0x007b5800011e7983 */ /* 0x000ee20000300a00 */
[----:B--2---:R-:W-:Y:S01]  /*11a200*/  IMAD.MOV.U32 R12, RZ, RZ, R242 ;  /* 0x000000ffff0c7224 */ /* 0x004fe200078e00f2 */
[----:B------:R-:W-:Y:S02]  /*11a210*/  MOV R13, R243 ;  /* 0x000000f3000d7202 */ /* 0x000fe40000000f00 */
[----:B------:R0:W-:Y:S01]  /*11a220*/  STL.128 [R1+0x79a0], R240 ;  /* 0x0079a0f001007387 */ /* 0x0001e20000100c00 */
[----:B------:R-:W-:Y:S02]  /*11a230*/  IMAD.MOV.U32 R148, RZ, RZ, R240 ;  /* 0x000000ffff947224 */ /* 0x000fe400078e00f0 */
[----:B------:R-:W-:-:S02]  /*11a240*/  IMAD.MOV.U32 R149, RZ, RZ, R241 ;  /* 0x000000ffff957224 */ /* 0x000fc400078e00f1 */
[----:B0-----:R-:W2:Y:S02]  /*11a250*/  LDL.128 R240, [R1+0x4970] ;  /* 0x0049700001f07983 */ /* 0x001ea40000100c00 */
[----:B------:R-:W0:Y:S01]  /*11a260*/  MUFU.RCP64H R9, R149 ;  /* 0x0000009500097308 */ /* 0x000e220000001800 */
[----:B------:R-:W-:Y:S01]  /*11a270*/  IMAD.MOV.U32 R8, RZ, RZ, 0x1 ;  /* 0x00000001ff087424 */ /* 0x000fe200078e00ff */
[----:B---3--:R-:W-:-:S05]  /*11a280*/  DFMA R12, -R12, R216, R30 ;  /* 0x000000d80c0c722b */ /* 0x008fca000000011e */
[----:B0-----:R-:W-:Y:S01]  /*11a290*/  DFMA R30, -R148, R8, 1 ;  /* 0x3ff00000941e742b */ /* 0x001fe20000000108 */
[----:B--2---:R-:W-:Y:S01]  /*11a2a0*/  MOV R226, R240 ;  /* 0x000000f000e27202 */ /* 0x004fe20000000f00 */
[----:B------:R-:W-:Y:S01]  /*11a2b0*/  IMAD.MOV.U32 R227, RZ, RZ, R241 ;  /* 0x000000ffffe37224 */ /* 0x000fe200078e00f1 */
[----:B------:R0:W-:Y:S01]  /*11a2c0*/  STL.128 [R1+0x8780], R240 ;  /* 0x008780f001007387 */ /* 0x0001e20000100c00 */
[----:B------:R-:W-:Y:S01]  /*11a2d0*/  IMAD.MOV.U32 R214, RZ, RZ, R242 ;  /* 0x000000ffffd67224 */ /* 0x000fe200078e00f2 */
[----:B------:R-:W-:Y:S02]  /*11a2e0*/  MOV R215, R243 ;  /* 0x000000f300d77202 */ /* 0x000fe40000000f00 */
[----:B0-----:R-:W2:Y:S01]  /*11a2f0*/  LDL.128 R240, [R1+0x4980] ;  /* 0x0049800001f07983 */ /* 0x001ea20000100c00 */
        /* <DEDUP_REMOVED lines=28> */
.L_x_2503:
[----:B------:R-:W-:Y:S05]  /*11a4c0*/  BSYNC.RECONVERGENT B3 ;  /* 0x0000000000037941 */ /* 0x000fea0003800200 */
.L_x_2502:
[----:B------:R-:W2:Y:S04]  /*11a4d0*/  LDL.128 R240, [R1+0x4920] ;  /* 0x0049200001f07983 */ /* 0x000ea80000100c00 */
[----:B------:R-:W3:Y:S01]  /*11a4e0*/  LDL.LU.64 R14, [R1+0x7c00] ;  /* 0x007c0000010e7983 */ /* 0x000ee20000300a00 */
[----:B--2---:R-:W-:-:S03]  /*11a4f0*/  IMAD.MOV.U32 R12, RZ, RZ, R242 ;  /* 0x000000ffff0c7224 */ /* 0x004fc600078e00f2 */
[----:B------:R0:W-:Y:S01]  /*11a500*/  STL.128 [R1+0x7830], R240 ;  /* 0x007830f001007387 */ /* 0x0001e20000100c00 */
[----:B------:R-:W-:Y:S01]  /*11a510*/  IMAD.MOV.U32 R13, RZ, RZ, R243 ;  /* 0x000000ffff0d7224 */ /* 0x000fe200078e00f3 */
[----:B------:R-:W-:Y:S01]  /*11a520*/  MOV R148, R240 ;  /* 0x000000f000947202 */ /* 0x000fe20000000f00 */
[----:B------:R-:W-:Y:S02]  /*11a530*/  IMAD.MOV.U32 R149, RZ, RZ, R241 ;  /* 0x000000ffff957224 */ /* 0x000fe400078e00f1 */
[----:B0-----:R-:W2:Y:S02]  /*11a540*/  LDL.128 R240, [R1+0x4930] ;  /* 0x0049300001f07983 */ /* 0x001ea40000100c00 */
[----:B------:R-:W0:Y:S01]  /*11a550*/  MUFU.RCP64H R9, R149 ;  /* 0x0000009500097308 */ /* 0x000e220000001800 */
[----:B------:R-:W-:Y:S01]  /*11a560*/  IMAD.MOV.U32 R8, RZ, RZ, 0x1 ;  /* 0x00000001ff087424 */ /* 0x000fe200078e00ff */
[----:B---3--:R-:W-:-:S05]  /*11a570*/  DFMA R14, -R12, R28, R14 ;  /* 0x0000001c0c0e722b */ /* 0x008fca000000010e */
[----:B0-----:R-:W-:Y:S01]  /*11a580*/  DFMA R12, -R148, R8, 1 ;  /* 0x3ff00000940c742b */ /* 0x001fe20000000108 */
[----:B--2---:R-:W-:Y:S01]  /*11a590*/  IMAD.MOV.U32 R226, RZ, RZ, R240 ;  /* 0x000000ffffe27224 */ /* 0x004fe200078e00f0 */
[----:B------:R-:W-:Y:S01]  /*11a5a0*/  MOV R227, R241 ;  /* 0x000000f100e37202 */ /* 0x000fe20000000f00 */
[----:B------:R0:W-:Y:S01]  /*11a5b0*/  STL.128 [R1+0x86f0], R240 ;  /* 0x0086f0f001007387 */ /* 0x0001e20000100c00 */
[----:B------:R-:W-:Y:S02]  /*11a5c0*/  IMAD.MOV.U32 R214, RZ, RZ, R242 ;  /* 0x000000ffffd67224 */ /* 0x000fe400078e00f2 */
[----:B------:R-:W-:Y:S02]  /*11a5d0*/  IMAD.MOV.U32 R215, RZ, RZ, R243 ;  /* 0x000000ffffd77224 */ /* 0x000fe400078e00f3 */
        /* <DEDUP_REMOVED lines=31> */
.L_x_2505:
[----:B------:R-:W-:Y:S05]  /*11a7d0*/  BSYNC.RECONVERGENT B3 ;  /* 0x0000000000037941 */ /* 0x000fea0003800200 */
.L_x_2504:
        /* <DEDUP_REMOVED lines=8> */
[----:B0-----:R-:W2:Y:S01]  /*11a860*/  LDL.128 R240, [R1+0x48f0] ;  /* 0x0048f00001f07983 */ /* 0x001ea20000100c00 */
[----:B---3--:R-:W0:Y:S01]  /*11a870*/  MUFU.RCP64H R13, R149 ;  /* 0x00000095000d7308 */ /* 0x008e220000001800 */
[----:B----4-:R-:W-:Y:S01]  /*11a880*/  DFMA R14, -R14, R2, R238 ;  /* 0x000000020e0e722b */ /* 0x010fe200000001ee */
[----:B------:R-:W-:-:S07]  /*11a890*/  IMAD.MOV.U32 R12, RZ, RZ, 0x1 ;  /* 0x00000001ff0c7424 */ /* 0x000fce00078e00ff */
[----:B------:R-:W-:Y:S02]  /*11a8a0*/  DFMA R44, -R44, R62, R14 ;  /* 0x0000003e2c2c722b */ /* 0x000fe4000000010e */
[----:B0-----:R-:W-:Y:S01]  /*11a8b0*/  DFMA R14, -R148, R12, 1 ;  /* 0x3ff00000940e742b */ /* 0x001fe2000000010c */
[----:B--2---:R-:W-:Y:S01]  /*11a8c0*/  MOV R234, R240 ;  /* 0x000000f000ea7202 */ /* 0x004fe20000000f00 */
[----:B------:R-:W-:Y:S01]  /*11a8d0*/  IMAD.MOV.U32 R235, RZ, RZ, R241 ;  /* 0x000000ffffeb7224 */ /* 0x000fe200078e00f1 */
[----:B------:R0:W-:Y:S01]  /*11a8e0*/  STL.128 [R1+0x8770], R240 ;  /* 0x008770f001007387 */ /* 0x0001e20000100c00 */
[----:B------:R-:W-:Y:S01]  /*11a8f0*/  IMAD.MOV.U32 R226, RZ, RZ, R242 ;  /* 0x000000ffffe27224 */ /* 0x000fe200078e00f2 */
[----:B------:R-:W-:Y:S02]  /*11a900*/  MOV R227, R243 ;  /* 0x000000f300e37202 */ /* 0x000fe40000000f00 */
[----:B0-----:R-:W2:Y:S01]  /*11a910*/  LDL.128 R240, [R1+0x4900] ;  /* 0x0049000001f07983 */ /* 0x001ea20000100c00 */
[----:B------:R-:W-:-:S02]  /*11a920*/  DFMA R14, R14, R14, R14 ;  /* 0x0000000e0e0e722b */ /* 0x000fc4000000000e */
        /* <DEDUP_REMOVED lines=29> */
.L_x_2507:
[----:B------:R-:W-:Y:S05]  /*11ab00*/  BSYNC.RECONVERGENT B3 ;  /* 0x0000000000037941 */ /* 0x000fea0003800200 */
.L_x_2506:
[----:B------:R-:W2:Y:S04]  /*11ab10*/  LDL.128 R240, [R1+0x48a0] ;  /* 0x0048a00001f07983 */ /* 0x000ea80000100c00 */
[----:B--2---:R0:W-:Y:S01]  /*11ab20*/  STL.128 [R1+0x7d10], R240 ;  /* 0x007d10f001007387 */ /* 0x0041e20000100c00 */
[----:B------:R-:W-:Y:S01]  /*11ab30*/  MOV R214, R242 ;  /* 0x000000f200d67202 */ /* 0x000fe20000000f00 */
[----:B------:R-:W-:Y:S02]  /*11ab40*/  IMAD.MOV.U32 R215, RZ, RZ, R243 ;  /* 0x000000ffffd77224 */ /* 0x000fe400078e00f3 */
[----:B0-----:R-:W2:Y:S02]  /*11ab50*/  LDL.128 R240, [R1+0x48b0] ;  /* 0x0048b00001f07983 */ /* 0x001ea40000100c00 */
[----:B------:R-:W0:Y:S01]  /*11ab60*/  MUFU.RCP64H R9, R215 ;  /* 0x000000d700097308 */ /* 0x000e220000001800 */
[----:B------:R-:W-:-:S06]  /*11ab70*/  IMAD.MOV.U32 R8, RZ, RZ, 0x1 ;  /* 0x00000001ff087424 */ /* 0x000fcc00078e00ff */
[----:B0-----:R-:W-:Y:S01]  /*11ab80*/  DFMA R12, -R214, R8, 1 ;  /* 0x3ff00000d60c742b */ /* 0x001fe20000000108 */
[----:B--2---:R-:W-:Y:S01]  /*11ab90*/  IMAD.MOV.U32 R44, RZ, RZ, R240 ;  /* 0x000000ffff2c7224 */ /* 0x004fe200078e00f0 */
[----:B------:R-:W-:Y:S01]  /*11aba0*/  MOV R45, R241 ;  /* 0x000000f1002d7202 */ /* 0x000fe20000000f00 */
[----:B------:R0:W-:Y:S01]  /*11abb0*/  STL.128 [R1+0x85f0], R240 ;  /* 0x0085f0f001007387 */ /* 0x0001e20000100c00 */
[----:B------:R-:W-:Y:S02]  /*11abc0*/  IMAD.MOV.U32 R174, RZ, RZ, R242 ;  /* 0x000000ffffae7224 */ /* 0x000fe400078e00f2 */
[----:B------:R-:W-:Y:S02]  /*11abd0*/  IMAD.MOV.U32 R175, RZ, RZ, R243 ;  /* 0x000000ffffaf7224 */ /* 0x000fe400078e00f3 */
[----:B0-----:R-:W2:Y:S01]  /*11abe0*/  LDL.128 R240, [R1+0x48c0] ;  /* 0x0048c00001f07983 */ /* 0x001ea20000100c00 */
[----:B------:R-:W-:Y:S01]  /*11abf0*/  DFMA R12, R12, R12, R12 ;  /* 0x0000000c0c0c722b */ /* 0x000fe2000000000c */
[----:B------:R-:W-:Y:S01]  /*11ac00*/  BSSY.RECONVERGENT B3, `(.L_x_2508) ;  /* 0x000001d000037945 */ /* 0x000fe20003800200 */
[----:B------:R-:W-:Y:S01]  /*11ac10*/  DFMA R44, -R44, R216, R146 ;  /* 0x000000d82c2c722b */ /* 0x000fe20000000192 */
[----:B------:R0:W-:Y:S05]  /*11ac20*/  STL.64 [R1+0x70f0], R14 ;  /* 0x0070f00e01007387 */ /* 0x0001ea0000100a00 */
[----:B------:R-:W-:-:S02]  /*11ac30*/  DFMA R8, R8, R12, R8 ;  /* 0x0000000c0808722b */ /* 0x000fc40000000008 */
[----:B------:R-:W-:-:S06]  /*11ac40*/  DFMA R12, -R174, R38, R44 ;  /* 0x00000026ae0c722b */ /* 0x000fcc000000012c */
[----:B------:R-:W-:-:S08]  /*11ac50*/  DFMA R44, -R214, R8, 1 ;  /* 0x3ff00000d62c742b */ /* 0x000fd00000000108 */
[----:B------:R-:W-:Y:S01]  /*11ac60*/  DFMA R8, R8, R44, R8 ;  /* 0x0000002c0808722b */ /* 0x000fe20000000008 */
[----:B--2---:R-:W-:Y:S01]  /*11ac70*/  MOV R148, R240 ;  /* 0x000000f000947202 */ /* 0x004fe20000000f00 */
[----:B------:R-:W-:Y:S01]  /*11ac80*/  IMAD.MOV.U32 R149, RZ, RZ, R241 ;  /* 0x000000ffff957224 */ /* 0x000fe200078e00f1 */
[----:B------:R-:W-:Y:S01]  /*11ac90*/  MOV R63, R243 ;  /* 0x000000f3003f7202 */ /* 0x000fe20000000f00 */
[----:B------:R-:W-:Y:S01]  /*11aca0*/  IMAD.MOV.U32 R62, RZ, RZ, R242 ;  /* 0x000000ffff3e7224 */ /* 0x000fe200078e00f2 */
[----:B------:R0:W-:Y:S03]  /*11acb0*/  STL.128 [R1+0x8890], R240 ;  /* 0x008890f001007387 */ /* 0x0001e60000100c00 */
        /* <DEDUP_REMOVED lines=17> */
.L_x_2509:
[----:B------:R-:W-:Y:S05]  /*11add0*/  BSYNC.RECONVERGENT B3 ;  /* 0x0000000000037941 */ /* 0x000fea0003800200 */
.L_x_2508:
        /* <DEDUP_REMOVED lines=8> */
[----:B0-----:R-:W2:Y:S02]  /*11ae60*/  LDL.128 R240, [R1+0x4890] ;  /* 0x0048900001f07983 */ /* 0x001ea40000100c00 */
[----:B------:R-:W0:Y:S01]  /*11ae70*/  MUFU.RCP64H R9, R63 ;  /* 0x0000003f00097308 */ /* 0x000e220000001800 */
[----:B------:R-:W-:Y:S02]  /*11ae80*/  DFMA R14, -R14, R42, R144 ;  /* 0x0000002a0e0e722b */ /* 0x000fe40000000190 */
[----:B0-----:R-:W-:-:S08]  /*11ae90*/  DFMA R12, -R62, R8, 1 ;  /* 0x3ff000003e0c742b */ /* 0x001fd00000000108 */
        /* <DEDUP_REMOVED lines=29> */
.L_x_2511:
[----:B------:R-:W-:Y:S05]  /*11b070*/  BSYNC.RECONVERGENT B3 ;  /* 0x0000000000037941 */ /* 0x000fea0003800200 */
.L_x_2510:
[----:B------:R-:W2:Y:S01]  /*11b080*/  LDL.128 R240, [R1+0x4860] ;  /* 0x0048600001f07983 */ /* 0x000ea20000100c00 */
[----:B------:R-:W-:Y:S02]  /*11b090*/  IMAD.MOV.U32 R8, RZ, RZ, 0x1 ;  /* 0x00000001ff087424 */ /* 0x000fe400078e00ff */
[----:B--2---:R-:W-:Y:S01]  /*11b0a0*/  IMAD.MOV.U32 R146, RZ, RZ, R242 ;  /* 0x000000ffff927224 */ /* 0x004fe200078e00f2 */
[----:B------:R-:W-:Y:S01]  /*11b0b0*/  MOV R147, R243 ;  /* 0x000000f300937202 */ /* 0x000fe20000000f00 */
[----:B------:R0:W-:Y:S01]  /*11b0c0*/  STL.128 [R1+0x7760], R240 ;  /* 0x007760f001007387 */ /* 0x0001e20000100c00 */
[----:B------:R-:W-:Y:S02]  /*11b0d0*/  IMAD.MOV.U32 R62, RZ, RZ, R240 ;  /* 0x000000ffff3e7224 */ /* 0x000fe400078e00f0 */
        /* <DEDUP_REMOVED lines=8> */
[----:B------:R-:W-:Y:S01]  /*11b160*/  DFMA R8, -R146, R10, R50 ;  /* 0x0000000a9208722b */ /* 0x000fe20000000132 */
[----:B--2---:R-:W-:Y:S01]  /*11b170*/  MOV R44, R240 ;  /* 0x000000f0002c7202 */ /* 0x004fe20000000f00 */
[----:B------:R-:W-:Y:S01]  /*11b180*/  IMAD.MOV.U32 R45, RZ, RZ, R241 ;  /* 0x000000ffff2d7224 */ /* 0x000fe200078e00f1 */
[----:B------:R-:W-:Y:S01]  /*11b190*/  MOV R145, R243 ;  /* 0x000000f300917202 */ /* 0x000fe20000000f00 */
[----:B------:R-:W-:Y:S01]  /*11b1a0*/  IMAD.MOV.U32 R144, RZ, RZ, R242 ;  /* 0x000000ffff907224 */ /* 0x000fe200078e00f2 */
[----:B------:R1:W-:Y:S03]  /*11b1b0*/  STL.128 [R1+0x8760], R240 ;  /* 0x008760f001007387 */ /* 0x0003e60000100c00 */
[----:B------:R-:W-:-:S02]  /*11b1c0*/  DFMA R8, -R44, R40, R8 ;  /* 0x000000282c08722b */ /* 0x000fc40000000108 */
[----:B------:R-:W-:-:S06]  /*11b1d0*/  DFMA R44, -R62, R12, 1 ;  /* 0x3ff000003e2c742b */ /* 0x000fcc000000010c */
[----:B------:R-:W-:Y:S02]  /*11b1e0*/  DFMA R8, -R144, R122, R8 ;  /* 0x0000007a9008722b */ /* 0x000fe40000000108 */
[----:B------:R-:W-:-:S08]  /*11b1f0*/  DFMA R12, R12, R44, R12 ;  /* 0x0000002c0c0c722b */ /* 0x000fd0000000000c */
[----:B------:R-:W-:Y:S01]  /*11b200*/  DMUL R44, R8, R12 ;  /* 0x0000000c082c7228 */ /* 0x000fe20000000000 */
[----:B------:R-:W-:-:S07]  /*11b210*/  FSETP.GEU.AND P2, PT, |R9|, 6.5827683646048100446e-37, PT ;  /* 0x036000000900780b */ /* 0x000fce0003f4e200 */
        /* <DEDUP_REMOVED lines=9> */
.L_x_2513:
[----:B------:R-:W-:Y:S05]  /*11b2b0*/  BSYNC.RECONVERGENT B3 ;  /* 0x0000000000037941 */ /* 0x000fea0003800200 */
.L_x_2512:
[----:B------:R-:W2:Y:S04]  /*11b2c0*/  LDL.128 R144, [R1+0x4820] ;  /* 0x0048200001907983 */ /* 0x000ea80000100c00 */
[----:B------:R-:W3:Y:S04]  /*11b2d0*/  LDL.128 R240, [R1+0x4850] ;  /* 0x0048500001f07983 */ /* 0x000ee80000100c00 */
        /* <DEDUP_REMOVED lines=14> */
[----:B0-----:R-:W-:-:S08]  /*11b3c0*/  DFMA R44, -R62, R8, 1 ;  /* 0x3ff000003e2c742b */ /* 0x001fd00000000108 */
[----:B------:R-:W-:-:S08]  /*11b3d0*/  DFMA R44, R44, R44, R44 ;  /* 0x0000002c2c2c722b */ /* 0x000fd0000000002c */
[----:B------:R-:W-:Y:S01]  /*11b3e0*/  DFMA R8, R8, R44, R8 ;  /* 0x0000002c0808722b */ /* 0x000fe20000000008 */
[----:B---3--:R-:W-:Y:S01]  /*11b3f0*/  IMAD.MOV.U32 R50, RZ, RZ, R242 ;  /* 0x000000ffff327224 */ /* 0x008fe200078e00f2 */
[----:B------:R-:W-:Y:S01]  /*11b400*/  MOV R51, R243 ;  /* 0x000000f300337202 */ /* 0x000fe20000000f00 */
[----:B------:R-:W-:Y:S04]  /*11b410*/  STL.128 [R1+0x8ba0], R240 ;  /* 0x008ba0f001007387 */ /* 0x000fe80000100c00 */
[----:B------:R-:W-:Y:S01]  /*11b420*/  STL.64 [R1+0x70d8], R12 ;  /* 0x0070d80c01007387 */ /* 0x000fe20000100a00 */
[----:B------:R-:W-:Y:S01]  /*11b430*/  BSSY.RECONVERGENT B3, `(.L_x_2514) ;  /* 0x0000019000037945 */ /* 0x000fe20003800200 */
[----:B--2---:R-:W-:Y:S02]  /*11b440*/  IMAD.MOV.U32 R174, RZ, RZ, R144 ;  /* 0x000000ffffae7224 */ /* 0x004fe400078e0090 */
[----:B------:R0:W-:Y:S01]  /*11b450*/  STL.128 [R1+0x86d0], R144 ;  /* 0x0086d09001007387 */ /* 0x0001e20000100c00 */
[----:B------:R-:W-:-:S06]  /*11b460*/  IMAD.MOV.U32 R175, RZ, RZ, R145 ;  /* 0x000000ffffaf7224 */ /* 0x000fcc00078e0091 */
[----:B------:R-:W-:-:S08]  /*11b470*/  DFMA R48, -R174, R40, R48 ;  /* 0x00000028ae30722b */ /* 0x000fd00000000130 */
[----:B------:R-:W-:Y:S01]  /*11b480*/  DFMA R44, -R146, R196, R48 ;  /* 0x000000c4922c722b */ /* 0x000fe20000000130 */
[----:B0-----:R-:W-:Y:S01]  /*11b490*/  MOV R144, R240 ;  /* 0x000000f000907202 */ /* 0x001fe20000000f00 */
[----:B------:R-:W-:-:S06]  /*11b4a0*/  IMAD.MOV.U32 R145, RZ, RZ, R241 ;  /* 0x000000ffff917224 */ /* 0x000fcc00078e00f1 */
        /* <DEDUP_REMOVED lines=17> */
.L_x_2515:
[----:B------:R-:W-:Y:S05]  /*11b5c0*/  BSYNC.RECONVERGENT B3 ;  /* 0x0000000000037941 */ /* 0x000fea0003800200 */
.L_x_2514:
        /* <DEDUP_REMOVED lines=15> */
[----:B------:R-:W-:Y:S01]  /*11b6c0*/  DFMA R12, -R12, R16, R142 ;  /* 0x000000100c0c722b */ /* 0x000fe2000000018e */
[----:B------:R-:W-:-:S07]  /*11b6d0*/  IMAD.MOV.U32 R8, RZ, RZ, 0x1 ;  /* 0x00000001ff087424 */ /* 0x000fce00078e00ff */
[----:B------:R-:W-:-:S08]  /*11b6e0*/  DFMA R12, -R214, R212, R12 ;  /* 0x000000d4d60c722b */ /* 0x000fd0000000010c */
[----:B------:R-:W-:-:S08]  /*11b6f0*/  DFMA R16, -R174, R166, R12 ;  /* 0x000000a6ae10722b */ /* 0x000fd0000000010c */
[----:B------:R-:W-:Y:S01]  /*11b700*/  DFMA R16, -R146, R196, R16 ;  /* 0x000000c49210722b */ /* 0x000fe20000000110 */
[----:B------:R-:W-:Y:S01]  /*11b710*/  STL.64 [R1+0x70d0], R144 ;  /* 0x0070d09001007387 */ /* 0x000fe20000100a00 */
[----:B------:R-:W-:Y:S03]  /*11b720*/  BSSY.RECONVERGENT B3, `(.L_x_2516) ;  /* 0x0000021000037945 */ /* 0x000fe60003800200 */
[----:B--2---:R0:W-:Y:S02]  /*11b730*/  STL.128 [R1+0x7d30], R48 ;  /* 0x007d303001007387 */ /* 0x0041e40000100c00 */
[----:B0-----:R-:W-:-:S04]  /*11b740*/  IMAD.MOV.U32 R49, RZ, RZ, R51 ;  /* 0x000000ffff317224 */ /* 0x001fc800078e0033 */
[----:B------:R-:W0:Y:S01]  /*11b750*/  MUFU.RCP64H R9, R49 ;  /* 0x0000003100097308 */ /* 0x000e220000001800 */
[----:B------:R-:W-:Y:S02]  /*11b760*/  IMAD.MOV.U32 R48, RZ, RZ, R50 ;  /* 0x000000ffff307224 */ /* 0x000fe400078e0032 */
[----:B---3--:R-:W-:Y:S02]  /*11b770*/  IMAD.MOV.U32 R62, RZ, RZ, R240 ;  /* 0x000000ffff3e7224 */ /* 0x008fe400078e00f0 */
[----:B------:R-:W-:Y:S02]  /*11b780*/  IMAD.MOV.U32 R63, RZ, RZ, R241 ;  /* 0x000000ffff3f7224 */ /* 0x000fe400078e00f1 */
[----:B0-----:R-:W-:-:S08]  /*11b790*/  DFMA R12, -R48, R8, 1 ;  /* 0x3ff00000300c742b */ /* 0x001fd00000000108 */
[----:B------:R-:W-:Y:S01]  /*11b7a0*/  DFMA R12, R12, R12, R12 ;  /* 0x0000000c0c0c722b */ /* 0x000fe2000000000c */
[----:B------:R-:W-:Y:S01]  /*11b7b0*/  MOV R50, R242 ;  /* 0x000000f200327202 */ /* 0x000fe20000000f00 */
[----:B------:R-:W-:-:S06]  /*11b7c0*/  IMAD.MOV.U32 R51, RZ, RZ, R243 ;  /* 0x000000ffff337224 */ /* 0x000fcc00078e00f3 */
        /* <DEDUP_REMOVED lines=22> */
.L_x_2517:
[----:B------:R-:W-:Y:S05]  /*11b930*/  BSYNC.RECONVERGENT B3 ;  /* 0x0000000000037941 */ /* 0x000fea0003800200 */
.L_x_2516:
[----:B------:R-:W2:Y:S04]  /*11b940*/  LDL.128 R240, [R1+0x47c0] ;  /* 0x0047c00001f07983 */ /* 0x000ea80000100c00 */
[----:B------:R-:W3:Y:S01]  /*11b950*/  LDL.64 R48, [R1+0x7d30] ;  /* 0x007d300001307983 */ /* 0x000ee20000100a00 */
[----:B------:R-:W-:-:S03]  /*11b960*/  HFMA2 R12, -RZ, RZ, 0, 5.9604644775390625e-08 ;  /* 0x00000001ff0c7431 */ /* 0x000fc600000001ff */
[----:B--2---:R0:W-:Y:S01]  /*11b970*/  STL.128 [R1+0x7d20], R240 ;  /* 0x007d20f001007387 */ /* 0x0041e20000100c00 */
[----:B------:R-:W-:Y:S01]  /*11b980*/  MOV R50, R242 ;  /* 0x000000f200327202 */ /* 0x000fe20000000f00 */
[----:B------:R-:W-:Y:S02]  /*11b990*/  IMAD.MOV.U32 R51, RZ, RZ, R243 ;  /* 0x000000ffff337224 */ /* 0x000fe400078e00f3 */
[----:B0-----:R-:W2:Y:S02]  /*11b9a0*/  LDL.128 R240, [R1+0x47d0] ;  /* 0x0047d00001f07983 */ /* 0x001ea40000100c00 */
[----:B------:R-:W0:Y:S02]  /*11b9b0*/  MUFU.RCP64H R13, R51 ;  /* 0x00000033000d7308 */ /* 0x000e240000001800 */
[----:B0-----:R-:W-:-:S08]  /*11b9c0*/  DFMA R16, -R50, R12, 1 ;  /* 0x3ff000003210742b */ /* 0x001fd0000000010c */
        /* <DEDUP_REMOVED lines=10> */
[----:B------:R-:W-:-:S06]  /*11ba70*/  DFMA R44, -R50, R16, 1 ;  /* 0x3ff00000322c742b */ /* 0x000fcc0000000110 */
[----:B---3--:R-:W-:Y:S02]  /*11ba80*/  DFMA R12, -R48, R122, R12 ;  /* 0x0000007a300c722b */ /* 0x008fe4000000010c */
        /* <DEDUP_REMOVED lines=17> */
.L_x_2519:
[----:B------:R-:W-:Y:S05]  /*11bba0*/  BSYNC.RECONVERGENT B3 ;  /* 0x0000000000037941 */ /* 0x000fea0003800200 */
.L_x_2518:
        /* <DEDUP_REMOVED lines=11> */
[----:B------:R-:W-:Y:S01]  /*11bc60*/  IMAD.MOV.U32 R8, RZ, RZ, 0x1 ;  /* 0x00000001ff087424 */ /* 0x000fe200078e00ff */
[----:B---3--:R-:W-:Y:S01]  /*11bc70*/  MOV R62, R242 ;  /* 0x000000f2003e7202 */ /* 0x008fe20000000f00 */
        /* <DEDUP_REMOVED lines=34> */
.L_x_2521:
[----:B------:R-:W-:Y:S05]  /*11bea0*/  BSYNC.RECONVERGENT B3 ;  /* 0x0000000000037941 */ /* 0x000fea0003800200 */
.L_x_2520:
[----:B------:R-:W2:Y:S04]  /*11beb0*/  LDL.128 R48, [R1+0x4770] ;  /* 0x0047700001307983 */ /* 0x000ea80000100c00 */
[----:B------:R-:W3:Y:S01]  /*11bec0*/  LDL.128 R140, [R1+0x4780] ;  /* 0x00478000018c7983 */ /* 0x000ee20000100c00 */
[----:B------:R-:W-:-:S03]  /*11bed0*/  IMAD.MOV.U32 R12, RZ, RZ, 0x1 ;  /* 0x00000001ff0c7424 */ /* 0x000fc600078e00ff */
[----:B------:R-:W-:Y:S01]  /*11bee0*/  STL.64 [R1+0x70b8], R8 ;  /* 0x0070b80801007387 */ /* 0x000fe20000100a00 */
[----:B------:R-:W-:Y:S01]  /*11bef0*/  BSSY.RECONVERGENT B3, `(.L_x_2522) ;  /* 0x0000023000037945 */ /* 0x000fe20003800200 */
[----:B--2---:R-:W-:Y:S02]  /*11bf00*/  IMAD.MOV.U32 R55, RZ, RZ, R51 ;  /* 0x000000ffff377224 */ /* 0x004fe400078e0033 */
[----:B------:R0:W-:Y:S01]  /*11bf10*/  STL.128 [R1+0x7a00], R48 ;  /* 0x007a003001007387 */ /* 0x0001e20000100c00 */
[----:B------:R-:W-:Y:S02]  /*11bf20*/  MOV R54, R50 ;  /* 0x0000003200367202 */ /* 0x000fe40000000f00 */
[----:B0-----:R-:W-:Y:S01]  /*11bf30*/  MOV R51, R49 ;  /* 0x0000003100337202 */ /* 0x001fe20000000f00 */
[----:B------:R-:W-:-:S03]  /*11bf40*/  IMAD.MOV.U32 R50, RZ, RZ, R48 ;  /* 0x000000ffff327224 */ /* 0x000fc600078e0030 */
[----:B------:R-:W0:Y:S03]  /*11bf50*/  MUFU.RCP64H R13, R51 ;  /* 0x00000033000d7308 */ /* 0x000e260000001800 */
[----:B0-----:R-:W-:-:S08]  /*11bf60*/  DFMA R16, -R50, R12, 1 ;  /* 0x3ff000003210742b */ /* 0x001fd0000000010c */
[----:B------:R-:W-:Y:S01]  /*11bf70*/  DFMA R16, R16, R16, R16 ;  /* 0x000000101010722b */ /* 0x000fe20000000010 */
[----:B---3--:R-:W-:Y:S02]  /*11bf80*/  IMAD.MOV.U32 R44, RZ, RZ, R140 ;  /* 0x000000ffff2c7224 */ /* 0x008fe400078e008c */
[----:B------:R-:W-:-:S05]  /*11bf90*/  IMAD.MOV.U32 R45, RZ, RZ, R141 ;  /* 0x000000ffff2d7224 */ /* 0x000fca00078e008d */
[----:B------:R-:W-:Y:S02]  /*11bfa0*/  DFMA R16, R12, R16, R12 ;  /* 0x000000100c10722b */ /* 0x000fe4000000000c */
[----:B------:R-:W-:Y:S01]  /*11bfb0*/  DFMA R12, -R54, R158, R52 ;  /* 0x0000009e360c722b */ /* 0x000fe20000000134 */
[----:B------:R-:W-:Y:S01]  /*11bfc0*/  MOV R48, R142 ;  /* 0x0000008e00307202 */ /* 0x000fe20000000f00 */
[----:B------:R-:W-:-:S06]  /*11bfd0*/  IMAD.MOV.U32 R49, RZ, RZ, R143 ;  /* 0x000000ffff317224 */ /* 0x000fcc00078e008f */
[----:B------:R-:W-:Y:S02]  /*11bfe0*/  DFMA R12, -R44, R40, R12 ;  /* 0x000000282c0c722b */ /* 0x000fe4000000010c */
[----:B------:R-:W-:-:S06]  /*11bff0*/  DFMA R44, -R50, R16, 1 ;  /* 0x3ff00000322c742b */ /* 0x000fcc0000000110 */
[----:B------:R-:W-:Y:S02]  /*11c000*/  DFMA R12, -R48, R118, R12 ;  /* 0x00000076300c722b */ /* 0x000fe4000000010c */
        /* <DEDUP_REMOVED lines=17> */
.L_x_2523:
[----:B------:R-:W-:Y:S05]  /*11c120*/  BSYNC.RECONVERGENT B3 ;  /* 0x0000000000037941 */ /* 0x000fea0003800200 */
.L_x_2522:
[----:B------:R-:W2:Y:S04]  /*11c130*/  LDL.128 R48, [R1+0x4740] ;  /* 0x0047400001307983 */ /* 0x000ea80000100c00 */
[----:B------:R-:W3:Y:S04]  /*11c140*/  LDL.128 R52, [R1+0x4750] ;  /* 0x0047500001347983 */ /* 0x000ee80000100c00 */
[----:B------:R-:W4:Y:S01]  /*11c150*/  LDL.128 R140, [R1+0x4760] ;  /* 0x00476000018c7983 */ /* 0x000f220000100c00 */
[----:B------:R-:W-:-:S03]  /*11c160*/  HFMA2 R8, -RZ, RZ, 0, 5.9604644775390625e-08 ;  /* 0x00000001ff087431 */ /* 0x000fc600000001ff */
[----:B------:R-:W-:Y:S01]  /*11c170*/  STL.64 [R1+0x70b0], R16 ;  /* 0x0070b01001007387 */ /* 0x000fe20000100a00 */
[----:B------:R-:W-:Y:S01]  /*11c180*/  BSSY.RECONVERGENT B3, `(.L_x_2524) ;  /* 0x0000023000037945 */ /* 0x000fe20003800200 */
[----:B--2---:R-:W0:Y:S02]  /*11c190*/  MUFU.RCP64H R9, R51 ;  /* 0x0000003300097308 */ /* 0x004e240000001800 */
[----:B------:R-:W-:Y:S01]  /*11c1a0*/  STL.128 [R1+0x7cf0], R48 ;  /* 0x007cf03001007387 */ /* 0x000fe20000100c00 */
[----:B---3--:R-:W-:Y:S01]  /*11c1b0*/  MOV R44, R52 ;  /* 0x00000034002c7202 */ /* 0x008fe20000000f00 */
[----:B------:R-:W-:Y:S01]  /*11c1c0*/  IMAD.MOV.U32 R45, RZ, RZ, R53 ;  /* 0x000000ffff2d7224 */ /* 0x000fe200078e0035 */
[----:B0-----:R-:W-:-:S05]  /*11c1d0*/  DFMA R12, -R50, R8, 1 ;  /* 0x3ff00000320c742b */ /* 0x001fca0000000108 */
[----:B------:R-:W-:-:S03]  /*11c1e0*/  DFMA R44, -R44, R30, R138 ;  /* 0x0000001e2c2c722b */ /* 0x000fc6000000018a */
[----:B------:R-:W-:Y:S01]  /*11c1f0*/  DFMA R12, R12, R12, R12 ;  /* 0x0000000c0c0c722b */ /* 0x000fe2000000000c */
[----:B------:R4:W-:Y:S07]  /*11c200*/  STL.128 [R1+0x84f0], R52 ;  /* 0x0084f03401007387 */ /* 0x0009ee0000100c00 */
[----:B------:R-:W-:Y:S02]  /*11c210*/  DFMA R8, R8, R12, R8 ;  /* 0x0000000c0808722b */ /* 0x000fe40000000008 */
[----:B------:R-:W-:Y:S01]  /*11c220*/  DFMA R12, -R54, R40, R44 ;  /* 0x00000028360c722b */ /* 0x000fe2000000012c */
[----:B----4-:R-:W-:Y:S01]  /*11c230*/  IMAD.MOV.U32 R52, RZ, RZ, R140 ;  /* 0x000000ffff347224 */ /* 0x010fe200078e008c */
[----:B------:R-:W-:-:S04]  /*11c240*/  MOV R53, R141 ;  /* 0x0000008d00357202 */ /* 0x000fc80000000f00 */
[----:B------:R-:W-:Y:S01]  /*11c250*/  DFMA R44, -R50, R8, 1 ;  /* 0x3ff00000322c742b */ /* 0x000fe20000000108 */
[----:B------:R-:W-:Y:S02]  /*11c260*/  IMAD.MOV.U32 R48, RZ, RZ, R142 ;  /* 0x000000ffff307224 */ /* 0x000fe400078e008e */
[----:B------:R-:W-:Y:S01]  /*11c270*/  IMAD.MOV.U32 R49, RZ, RZ, R143 ;  /* 0x000000ffff317224 */ /* 0x000fe200078e008f */
        /* <DEDUP_REMOVED lines=19> */
.L_x_2525:
[----:B------:R-:W-:Y:S05]  /*11c3b0*/  BSYNC.RECONVERGENT B3 ;  /* 0x0000000000037941 */ /* 0x000fea0003800200 */
.L_x_2524:
[----:B------:R-:W2:Y:S04]  /*11c3c0*/  LDL.128 R48, [R1+0x4730] ;  /* 0x0047300001307983 */ /* 0x000ea80000100c00 */
[----:B------:R-:W3:Y:S01]  /*11c3d0*/  LDL.64 R44, [R1+0x7cf0] ;  /* 0x007cf000012c7983 */ /* 0x000ee20000100a00 */
[----:B------:R-:W-:-:S03]  /*11c3e0*/  HFMA2 R8, -RZ, RZ, 0, 5.9604644775390625e-08 ;  /* 0x00000001ff087431 */ /* 0x000fc600000001ff */
[----:B------:R0:W-:Y:S01]  /*11c3f0*/  STL.64 [R1+0x70a8], R138 ;  /* 0x0070a88a01007387 */ /* 0x0001e20000100a00 */
[----:B------:R-:W-:Y:S01]  /*11c400*/  BSSY.RECONVERGENT B3, `(.L_x_2526) ;  /* 0x0000019000037945 */ /* 0x000fe20003800200 */
[----:B--2---:R-:W1:Y:S02]  /*11c410*/  MUFU.RCP64H R9, R49 ;  /* 0x0000003100097308 */ /* 0x004e640000001800 */
[----:B-1----:R-:W-:-:S08]  /*11c420*/  DFMA R12, -R48, R8, 1 ;  /* 0x3ff00000300c742b */ /* 0x002fd00000000108 */
[----:B------:R-:W-:Y:S01]  /*11c430*/  DFMA R12, R12, R12, R12 ;  /* 0x0000000c0c0c722b */ /* 0x000fe2000000000c */
[----:B------:R-:W-:Y:S02]  /*11c440*/  IMAD.MOV.U32 R16, RZ, RZ, R50 ;  /* 0x000000ffff107224 */ /* 0x000fe400078e0032 */
[----:B------:R-:W-:-:S05]  /*11c450*/  IMAD.MOV.U32 R17, RZ, RZ, R51 ;  /* 0x000000ffff117224 */ /* 0x000fca00078e0033 */
[----:B------:R-:W-:Y:S02]  /*11c460*/  DFMA R12, R8, R12, R8 ;  /* 0x0000000c080c722b */ /* 0x000fe40000000008 */
[----:B------:R-:W-:-:S06]  /*11c470*/  DFMA R8, -R16, R36, R136 ;  /* 0x000000241008722b */ /* 0x000fcc0000000188 */
[----:B------:R-:W-:Y:S02]  /*11c480*/  DFMA R16, -R48, R12, 1 ;  /* 0x3ff000003010742b */ /* 0x000fe4000000010c */
[----:B---3--:R-:W-:-:S06]  /*11c490*/  DFMA R8, -R44, R40, R8 ;  /* 0x000000282c08722b */ /* 0x008fcc0000000108 */
        /* <DEDUP_REMOVED lines=15> */
.L_x_2527:
[----:B------:R-:W-:Y:S05]  /*11c590*/  BSYNC.RECONVERGENT B3 ;  /* 0x0000000000037941 */ /* 0x000fea0003800200 */
.L_x_2526:
[----:B------:R-:W2:Y:S04]  /*11c5a0*/  LDL.128 R140, [R1+0x4710] ;  /* 0x00471000018c7983 */ /* 0x000ea80000100c00 */
[----:B------:R-:W3:Y:S01]  /*11c5b0*/  LDL.128 R48, [R1+0x4700] ;  /* 0x0047000001307983 */ /* 0x000ee20000100c00 */
[----:B------:R-:W-:Y:S01]  /*11c5c0*/  MOV R8, 0x1 ;  /* 0x0000000100087802 */ /* 0x000fe20000000f00 */
[----:B--2---:R-:W-:Y:S02]  /*11c5d0*/  IMAD.MOV.U32 R54, RZ, RZ, R140 ;  /* 0x000000ffff367224 */ /* 0x004fe400078e008c */
[----:B------:R0:W-:Y:S01]  /*11c5e0*/  STL.128 [R1+0x85a0], R140 ;  /* 0x0085a08c01007387 */ /* 0x0001e20000100c00 */
[----:B------:R-:W-:Y:S01]  /*11c5f0*/  IMAD.MOV.U32 R55, RZ, RZ, R141 ;  /* 0x000000ffff377224 */ /* 0x000fe200078e008d */
[----:B------:R-:W-:Y:S01]  /*11c600*/  MOV R52, R142 ;  /* 0x0000008e00347202 */ /* 0x000fe20000000f00 */
[----:B------:R-:W-:Y:S01]  /*11c610*/  IMAD.MOV.U32 R53, RZ, RZ, R143 ;  /* 0x000000ffff357224 */ /* 0x000fe200078e008f */
[----:B---3--:R-:W1:Y:S01]  /*11c620*/  MUFU.RCP64H R9, R49 ;  /* 0x0000003100097308 */ /* 0x008e620000001800 */
[----:B------:R-:W-:Y:S01]  /*11c630*/  IMAD.MOV.U32 R12, RZ, RZ, R50 ;  /* 0x000000ffff0c7224 */ /* 0x000fe200078e0032 */
[----:B------:R-:W-:Y:S01]  /*11c640*/  MOV R13, R51 ;  /* 0x00000033000d7202 */ /* 0x000fe20000000f00 */
[----:B------:R2:W-:Y:S04]  /*11c650*/  STL.128 [R1+0x7c30], R48 ;  /* 0x007c303001007387 */ /* 0x0005e80000100c00 */
[----:B0-----:R-:W2:Y:S01]  /*11c660*/  LDL.128 R140, [R1+0x4720] ;  /* 0x00472000018c7983 */ /* 0x001ea20000100c00 */
[----:B------:R-:W-:-:S02]  /*11c670*/  DFMA R16, -R12, R204, R58 ;  /* 0x000000cc0c10722b */ /* 0x000fc4000000013a */
[----:B-1----:R-:W-:-:S06]  /*11c680*/  DFMA R12, -R48, R8, 1 ;  /* 0x3ff00000300c742b */ /* 0x002fcc0000000108 */
        /* <DEDUP_REMOVED lines=30> */
.L_x_2529:
[----:B------:R-:W-:Y:S05]  /*11c870*/  BSYNC.RECONVERGENT B3 ;  /* 0x0000000000037941 */ /* 0x000fea0003800200 */
.L_x_2528:
[----:B------:R-:W2:Y:S04]  /*11c880*/  LDL.128 R48, [R1+0x46e0] ;  /* 0x0046e00001307983 */ /* 0x000ea80000100c00 */
[----:B------:R-:W3:Y:S01]  /*11c890*/  LDL.128 R140, [R1+0x46f0] ;  /* 0x0046f000018c7983 */ /* 0x000ee20000100c00 */
[----:B------:R-:W-:-:S03]  /*11c8a0*/  HFMA2 R12, -RZ, RZ, 0, 5.9604644775390625e-08 ;  /* 0x00000001ff0c7431 */ /* 0x000fc600000001ff */
[----:B------:R-:W-:Y:S01]  /*11c8b0*/  STL.64 [R1+0x7098], R8 ;  /* 0x0070980801007387 */ /* 0x000fe20000100a00 */
[----:B------:R-:W-:Y:S01]  /*11c8c0*/  BSSY.RECONVERGENT B3, `(.L_x_2530) ;  /* 0x0000023000037945 */ /* 0x000fe20003800200 */
[----:B--2---:R-:W-:Y:S02]  /*11c8d0*/  IMAD.MOV.U32 R53, RZ, RZ, R51 ;  /* 0x000000ffff357224 */ /* 0x004fe400078e0033 */
[----:B------:R0:W-:Y:S01]  /*11c8e0*/  STL.128 [R1+0x7c10], R48 ;  /* 0x007c103001007387 */ /* 0x0001e20000100c00 */
[----:B------:R-:W-:Y:S02]  /*11c8f0*/  IMAD.MOV.U32 R52, RZ, RZ, R50 ;  /* 0x000000ffff347224 */ /* 0x000fe400078e0032 */
[----:B0-----:R-:W-:Y:S01]  /*11c900*/  IMAD.MOV.U32 R51, RZ, RZ, R49 ;  /* 0x000000ffff337224 */ /* 0x001fe200078e0031 */
[----:B------:R-:W-:-:S03]  /*11c910*/  MOV R50, R48 ;  /* 0x0000003000327202 */ /* 0x000fc60000000f00 */
[----:B------:R-:W0:Y:S03]  /*11c920*/  MUFU.RCP64H R13, R51 ;  /* 0x00000033000d7308 */ /* 0x000e260000001800 */
[----:B0-----:R-:W-:-:S08]  /*11c930*/  DFMA R16, -R50, R12, 1 ;  /* 0x3ff000003210742b */ /* 0x001fd0000000010c */
[----:B------:R-:W-:Y:S01]  /*11c940*/  DFMA R16, R16, R16, R16 ;  /* 0x000000101010722b */ /* 0x000fe20000000010 */
[----:B---3--:R-:W-:Y:S01]  /*11c950*/  IMAD.MOV.U32 R44, RZ, RZ, R140 ;  /* 0x000000ffff2c7224 */ /* 0x008fe200078e008c */
[----:B------:R-:W-:-:S06]  /*11c960*/  MOV R45, R141 ;  /* 0x0000008d002d7202 */ /* 0x000fcc0000000f00 */
[----:B------:R-:W-:Y:S02]  /*11c970*/  DFMA R16, R12, R16, R12 ;  /* 0x000000100c10722b */ /* 0x000fe4000000000c */
[----:B------:R-:W-:Y:S01]  /*11c980*/  DFMA R12, -R52, R40, R56 ;  /* 0x00000028340c722b */ /* 0x000fe20000000138 */
[----:B------:R-:W-:Y:S02]  /*11c990*/  IMAD.MOV.U32 R48, RZ, RZ, R142 ;  /* 0x000000ffff307224 */ /* 0x000fe400078e008e */
[----:B------:R-:W-:-:S05]  /*11c9a0*/  IMAD.MOV.U32 R49, RZ, RZ, R143 ;  /* 0x000000ffff317224 */ /* 0x000fca00078e008f */
        /* <DEDUP_REMOVED lines=20> */
.L_x_2531:
[----:B------:R-:W-:Y:S05]  /*11caf0*/  BSYNC.RECONVERGENT B3 ;  /* 0x0000000000037941 */ /* 0x000fea0003800200 */
.L_x_2530:
        /* <DEDUP_REMOVED lines=15> */
[----:B--2---:R-:W-:Y:S01]  /*11cbf0*/  IMAD.MOV.U32 R16, RZ, RZ, R52 ;  /* 0x000000ffff107224 */ /* 0x004fe200078e0034 */
[----:B------:R-:W-:Y:S01]  /*11cc00*/  MOV R17, R53 ;  /* 0x0000003500117202 */ /* 0x000fe20000000f00 */
[----:B------:R-:W-:Y:S01]  /*11cc10*/  IMAD.MOV.U32 R44, RZ, RZ, R54 ;  /* 0x000000ffff2c7224 */ /* 0x000fe200078e0036 */
[----:B------:R1:W-:Y:S01]  /*11cc20*/  STL.128 [R1+0x8660], R52 ;  /* 0x0086603401007387 */ /* 0x0003e20000100c00 */
[----:B------:R-:W-:-:S03]  /*11cc30*/  IMAD.MOV.U32 R45, RZ, RZ, R55 ;  /* 0x000000ffff2d7224 */ /* 0x000fc600078e0037 */
[----:B------:R-:W-:Y:S02]  /*11cc40*/  DFMA R12, -R16, R40, R12 ;  /* 0x00000028100c722b */ /* 0x000fe4000000010c */
        /* <DEDUP_REMOVED lines=18> */
.L_x_2533:
[----:B------:R-:W-:Y:S05]  /*11cd70*/  BSYNC.RECONVERGENT B3 ;  /* 0x0000000000037941 */ /* 0x000fea0003800200 */
.L_x_2532:
        /* <DEDUP_REMOVED lines=37> */
.L_x_2535:
[----:B------:R-:W-:Y:S05]  /*11cfd0*/  BSYNC.RECONVERGENT B3 ;  /* 0x0000000000037941 */ /* 0x000fea0003800200 */
.L_x_2534:
[----:B------:R-:W2:Y:S04]  /*11cfe0*/  LDL.128 R48, [R1+0x4680] ;  /* 0x0046800001307983 */ /* 0x000ea80000100c00 */
[----:B------:R-:W3:Y:S04]  /*11cff0*/  LDL.LU.64 R54, [R1+0x7c20] ;  /* 0x007c200001367983 */ /* 0x000ee80000300a00 */
[----:B------:R-:W4:Y:S01]  /*11d000*/  LDL.128 R56, [R1+0x4690] ;  /* 0x0046900001387983 */ /* 0x000f220000100c00 */
[----:B------:R-:W-:-:S03]  /*11d010*/  IMAD.MOV.U32 R8, RZ, RZ, 0x1 ;  /* 0x00000001ff087424 */ /* 0x000fc600078e00ff */
[----:B------:R-:W-:Y:S01]  /*11d020*/  STL.64 [R1+0x7080], R12 ;  /* 0x0070800c01007387 */ /* 0x000fe20000100a00 */
[----:B------:R-:W-:Y:S01]  /*11d030*/  BSSY.RECONVERGENT B3, `(.L_x_2536) ;  /* 0x0000021000037945 */ /* 0x000fe20003800200 */
[----:B--2---:R-:W-:Y:S02]  /*11d040*/  MOV R53, R51 ;  /* 0x0000003300357202 */ /* 0x004fe40000000f00 */
[----:B------:R0:W-:Y:S01]  /*11d050*/  STL.128 [R1+0x7a60], R48 ;  /* 0x007a603001007387 */ /* 0x0001e20000100c00 */
[----:B------:R-:W-:Y:S02]  /*11d060*/  IMAD.MOV.U32 R52, RZ, RZ, R50 ;  /* 0x000000ffff347224 */ /* 0x000fe400078e0032 */
[----:B0-----:R-:W-:-:S04]  /*11d070*/  IMAD.MOV.U32 R51, RZ, RZ, R49 ;  /* 0x000000ffff337224 */ /* 0x001fc800078e0031 */
[----:B------:R-:W0:Y:S01]  /*11d080*/  MUFU.RCP64H R9, R51 ;  /* 0x0000003300097308 */ /* 0x000e220000001800 */
[----:B------:R-:W-:-:S06]  /*11d090*/  IMAD.MOV.U32 R50, RZ, RZ, R48 ;  /* 0x000000ffff327224 */ /* 0x000fcc00078e0030 */
[----:B0-----:R-:W-:-:S08]  /*11d0a0*/  DFMA R16, -R50, R8, 1 ;  /* 0x3ff000003210742b */ /* 0x001fd00000000108 */
[----:B------:R-:W-:Y:S01]  /*11d0b0*/  DFMA R16, R16, R16, R16 ;  /* 0x000000101010722b */ /* 0x000fe20000000010 */
[----:B----4-:R-:W-:Y:S01]  /*11d0c0*/  MOV R44, R56 ;  /* 0x00000038002c7202 */ /* 0x010fe20000000f00 */
[----:B------:R-:W-:-:S06]  /*11d0d0*/  IMAD.MOV.U32 R45, RZ, RZ, R57 ;  /* 0x000000ffff2d7224 */ /* 0x000fcc00078e0039 */
[----:B------:R-:W-:Y:S02]  /*11d0e0*/  DFMA R16, R8, R16, R8 ;  /* 0x000000100810722b */ /* 0x000fe40000000008 */
[----:B---3--:R-:W-:Y:S01]  /*11d0f0*/  DFMA R8, -R52, R148, R54 ;  /* 0x000000943408722b */ /* 0x008fe20000000136 */
[----:B------:R-:W-:Y:S01]  /*11d100*/  IMAD.MOV.U32 R48, RZ, RZ, R58 ;  /* 0x000000ffff307224 */ /* 0x000fe200078e003a */
[----:B------:R-:W-:-:S06]  /*11d110*/  MOV R49, R59 ;  /* 0x0000003b00317202 */ /* 0x000fcc0000000f00 */
        /* <DEDUP_REMOVED lines=18> */
.L_x_2537:
[----:B------:R-:W-:Y:S05]  /*11d240*/  BSYNC.RECONVERGENT B3 ;  /* 0x0000000000037941 */ /* 0x000fea0003800200 */
.L_x_2536:
[----:B------:R-:W2:Y:S04]  /*11d250*/  LDL.128 R52, [R1+0x4650] ;  /* 0x0046500001347983 */ /* 0x000ea80000100c00 */
[----:B------:R-:W3:Y:S04]  /*11d260*/  LDL.128 R56, [R1+0x4660] ;  /* 0x0046600001387983 */ /* 0x000ee80000100c00 */
[----:B------:R-:W4:Y:S01]  /*11d270*/  LDL.64 R48, [R1+0x9a60] ;  /* 0x009a600001307983 */ /* 0x000f220000100a00 */
[----:B------:R-:W-:-:S03]  /*11d280*/  HFMA2 R8, -RZ, RZ, 0, 5.9604644775390625e-08 ;  /* 0x00000001ff087431 */ /* 0x000fc600000001ff */
[----:B------:R-:W-:Y:S01]  /*11d290*/  STL.64 [R1+0x7078], R44 ;  /* 0x0070782c01007387 */ /* 0x000fe20000100a00 */
[----:B------:R-:W-:Y:S01]  /*11d2a0*/  BSSY.RECONVERGENT B3, `(.L_x_2538) ;  /* 0x000001d000037945 */ /* 0x000fe20003800200 */
[----:B--2---:R-:W-:-:S04]  /*11d2b0*/  IMAD.MOV.U32 R51, RZ, RZ, R55 ;  /* 0x000000ffff337224 */ /* 0x004fc800078e0037 */
[----:B------:R-:W0:Y:S01]  /*11d2c0*/  MUFU.RCP64H R9, R51 ;  /* 0x0000003300097308 */ /* 0x000e220000001800 */
[----:B------:R-:W-:Y:S01]  /*11d2d0*/  MOV R50, R54 ;  /* 0x0000003600327202 */ /* 0x000fe20000000f00 */
[----:B------:R3:W-:Y:S05]  /*11d2e0*/  STL.128 [R1+0x7ce0], R52 ;  /* 0x007ce03401007387 */ /* 0x0007ea0000100c00 */
        /* <DEDUP_REMOVED lines=24> */
.L_x_2539:
[----:B------:R-:W-:Y:S05]  /*11d470*/  BSYNC.RECONVERGENT B3 ;  /* 0x0000000000037941 */ /* 0x000fea0003800200 */
.L_x_2538:
[----:B------:R-:W2:Y:S04]  /*11d480*/  LDL.128 R52, [R1+0x4630] ;  /* 0x0046300001347983 */ /* 0x000ea80000100c00 */
[----:B------:R-:W3:Y:S04]  /*11d490*/  LDL.128 R56, [R1+0x4640] ;  /* 0x0046400001387983 */ /* 0x000ee80000100c00 */
[----:B------:R-:W4:Y:S01]  /*11d4a0*/  LDL.64 R50, [R1+0x7ce0] ;  /* 0x007ce00001327983 */ /* 0x000f220000100a00 */
[----:B------:R-:W-:-:S03]  /*11d4b0*/  HFMA2 R8, -RZ, RZ, 0, 5.9604644775390625e-08 ;  /* 0x00000001ff087431 */ /* 0x000fc600000001ff */
[----:B------:R-:W-:Y:S01]  /*11d4c0*/  STL.64 [R1+0x7070], R12 ;  /* 0x0070700c01007387 */ /* 0x000fe20000100a00 */
[----:B------:R-:W-:Y:S03]  /*11d4d0*/  BSSY.RECONVERGENT B3, `(.L_x_2540) ;  /* 0x000001f000037945 */ /* 0x000fe60003800200 */
[----:B--2---:R0:W-:Y:S02]  /*11d4e0*/  STL.128 [R1+0x7cd0], R52 ;  /* 0x007cd03401007387 */ /* 0x0041e40000100c00 */
[----:B0-----:R-:W-:-:S04]  /*11d4f0*/  IMAD.MOV.U32 R53, RZ, RZ, R55 ;  /* 0x000000ffff357224 */ /* 0x001fc800078e0037 */
[----:B------:R-:W0:Y:S01]  /*11d500*/  MUFU.RCP64H R9, R53 ;  /* 0x0000003500097308 */ /* 0x000e220000001800 */
[----:B------:R-:W-:Y:S01]  /*11d510*/  MOV R52, R54 ;  /* 0x0000003600347202 */ /* 0x000fe20000000f00 */
[----:B---3--:R-:W-:Y:S01]  /*11d520*/  IMAD.MOV.U32 R54, RZ, RZ, R56 ;  /* 0x000000ffff367224 */ /* 0x008fe200078e0038 */
[----:B------:R-:W-:-:S04]  /*11d530*/  MOV R55, R57 ;  /* 0x0000003900377202 */ /* 0x000fc80000000f00 */
[----:B0-----:R-:W-:-:S08]  /*11d540*/  DFMA R16, -R52, R8, 1 ;  /* 0x3ff000003410742b */ /* 0x001fd00000000108 */
        /* <DEDUP_REMOVED lines=21> */
[----:B------:R-:W-:Y:S01]  /*11d6a0*/  IMAD.MOV.U32 R16, RZ, RZ, R12 ;  /* 0x000000ffff107224 */ /* 0x000fe200078e000c */
[----:B------:R-:W-:-:S07]  /*11d6b0*/  MOV R17, R13 ;  /* 0x0000000d00117202 */ /* 0x000fce0000000f00 */
.L_x_2541:
[----:B------:R-:W-:Y:S05]  /*11d6c0*/  BSYNC.RECONVERGENT B3 ;  /* 0x0000000000037941 */ /* 0x000fea0003800200 */
.L_x_2540:
[----:B------:R-:W2:Y:S04]  /*11d6d0*/  LDL.128 R52, [R1+0x4610] ;  /* 0x0046100001347983 */ /* 0x000ea80000100c00 */
[----:B------:R-:W3:Y:S04]  /*11d6e0*/  LDL.128 R56, [R1+0x4620] ;  /* 0x0046200001387983 */ /* 0x000ee80000100c00 */
[----:B------:R-:W4:Y:S01]  /*11d6f0*/  LDL.64 R50, [R1+0x7cd0] ;  /* 0x007cd00001327983 */ /* 0x000f220000100a00 */
[----:B------:R-:W-:-:S03]  /*11d700*/  IMAD.MOV.U32 R8, RZ, RZ, 0x1 ;  /* 0x00000001ff087424 */ /* 0x000fc600078e00ff */
[----:B------:R-:W-:Y:S01]  /*11d710*/  STL.64 [R1+0x7068], R16 ;  /* 0x0070681001007387 */ /* 0x000fe20000100a00 */
[----:B------:R-:W-:Y:S03]  /*11d720*/  BSSY.RECONVERGENT B3, `(.L_x_2542) ;  /* 0x0000021000037945 */ /* 0x000fe60003800200 */
[----:B--2---:R0:W-:Y:S02]  /*11d730*/  STL.128 [R1+0x7cc0], R52 ;  /* 0x007cc03401007387 */ /* 0x0041e40000100c00 */
[----:B0-----:R-:W-:-:S04]  /*11d740*/  MOV R53, R55 ;  /* 0x0000003700357202 */ /* 0x001fc80000000f00 */
[----:B------:R-:W0:Y:S01]  /*11d750*/  MUFU.RCP64H R9, R53 ;  /* 0x0000003500097308 */ /* 0x000e220000001800 */
[----:B------:R-:W-:Y:S01]  /*11d760*/  IMAD.MOV.U32 R52, RZ, RZ, R54 ;  /* 0x000000ffff347224 */ /* 0x000fe200078e0036 */
[----:B---3--:R-:W-:Y:S01]  /*11d770*/  MOV R55, R57 ;  /* 0x0000003900377202 */ /* 0x008fe20000000f00 */
[----:B------:R-:W-:-:S04]  /*11d780*/  IMAD.MOV.U32 R54, RZ, RZ, R56 ;  /* 0x000000ffff367224 */ /* 0x000fc800078e0038 */
[----:B0-----:R-:W-:-:S08]  /*11d790*/  DFMA R12, -R52, R8, 1 ;  /* 0x3ff00000340c742b */ /* 0x001fd00000000108 */
[----:B------:R-:W-:Y:S01]  /*11d7a0*/  DFMA R12, R12, R12, R12 ;  /* 0x0000000c0c0c722b */ /* 0x000fe2000000000c */
[----:B------:R-:W-:Y:S01]  /*11d7b0*/  IMAD.MOV.U32 R48, RZ, RZ, R58 ;  /* 0x000000ffff307224 */ /* 0x000fe200078e003a */
[----:B------:R-:W-:-:S06]  /*11d7c0*/  MOV R49, R59 ;  /* 0x0000003b00317202 */ /* 0x000fcc0000000f00 */
        /* <DEDUP_REMOVED lines=20> */
[----:B------:R-:W-:Y:S01]  /*11d910*/  MOV R8, R12 ;  /* 0x0000000c00087202 */ /* 0x000fe20000000f00 */
[----:B------:R-:W-:-:S07]  /*11d920*/  IMAD.MOV.U32 R9, RZ, RZ, R13 ;  /* 0x000000ffff097224 */ /* 0x000fce00078e000d */
.L_x_2543:
[----:B------:R-:W-:Y:S05]  /*11d930*/  BSYNC.RECONVERGENT B3 ;  /* 0x0000000000037941 */ /* 0x000fea0003800200 */
.L_x_2542:
        /* <DEDUP_REMOVED lines=8> */
[----:B------:R-:W-:Y:S01]  /*11d9c0*/  STL.64 [R1+0x7060], R8 ;  /* 0x0070600801007387 */ /* 0x000fe20000100a00 */
[----:B------:R-:W-:Y:S01]  /*11d9d0*/  BSSY.RECONVERGENT B3, `(.L_x_2544) ;  /* 0x0000019000037945 */ /* 0x000fe20003800200 */
[----:B--2---:R-:W-:Y:S01]  /*11d9e0*/  MOV R56, R48 ;  /* 0x0000003000387202 */ /* 0x004fe20000000f00 */
[----:B------:R-:W-:Y:S01]  /*11d9f0*/  IMAD.MOV.U32 R57, RZ, RZ, R49 ;  /* 0x000000ffff397224 */ /* 0x000fe200078e0031 */
[----:B------:R0:W-:Y:S02]  /*11da00*/  STL.128 [R1+0x8560], R48 ;  /* 0x0085603001007387 */ /* 0x0001e40000100c00 */
[----:B0-----:R-:W-:-:S08]  /*11da10*/  DFMA R48, -R54, R12, 1 ;  /* 0x3ff000003630742b */ /* 0x001fd0000000010c */
[----:B------:R-:W-:-:S08]  /*11da20*/  DFMA R48, R48, R48, R48 ;  /* 0x000000303030722b */ /* 0x000fd00000000030 */
[----:B------:R-:W-:Y:S02]  /*11da30*/  DFMA R12, R12, R48, R12 ;  /* 0x000000300c0c722b */ /* 0x000fe4000000000c */
        /* <DEDUP_REMOVED lines=13> */
[----:B------:R-:W-:Y:S01]  /*11db10*/  MOV R9, R49 ;  /* 0x0000003100097202 */ /* 0x000fe20000000f00 */
[----:B------:R-:W-:Y:S01]  /*11db20*/  IMAD.MOV.U32 R174, RZ, RZ, R54 ;  /* 0x000000ffffae7224 */ /* 0x000fe200078e0036 */
[----:B------:R-:W-:Y:S02]  /*11db30*/  MOV R175, R55 ;  /* 0x0000003700af7202 */ /* 0x000fe40000000f00 */
[----:B------:R-:W-:-:S07]  /*11db40*/  MOV R0, 0x11db60 ;  /* 0x0011db6000007802 */ /* 0x000fce0000000f00 */
[----:B-----5:R-:W-:Y:S05]  /*11db50*/  CALL.REL.NOINC `($__internal_1_$__cuda_sm20_div_rn_f64_full) ;  /* 0x0000032800d47944 */ /* 0x020fea0003c00000 */
.L_x_2545:
[----:B------:R-:W-:Y:S05]  /*11db60*/  BSYNC.RECONVERGENT B3 ;  /* 0x0000000000037941 */ /* 0x000fea0003800200 */
.L_x_2544:
[----:B------:R-:W2:Y:S04]  /*11db70*/  LDL.128 R48, [R1+0x45d0] ;  /* 0x0045d00001307983 */ /* 0x000ea80000100c00 */
[----:B------:R-:W3:Y:S04]  /*11db80*/  LDL.64 R52, [R1+0x7cb0] ;  /* 0x007cb00001347983 */ /* 0x000ee80000100a00 */
[----:B--2---:R0:W-:Y:S01]  /*11db90*/  STL.128 [R1+0x7ca0], R48 ;  /* 0x007ca03001007387 */ /* 0x0041e20000100c00 */
[----:B------:R-:W-:Y:S01]  /*11dba0*/  IMAD.MOV.U32 R54, RZ, RZ, R50 ;  /* 0x000000ffff367224 */ /* 0x000fe200078e0032 */
[----:B------:R-:W-:-:S02]  /*11dbb0*/  MOV R55, R51 ;  /* 0x0000003300377202 */ /* 0x000fc40000000f00 */
[----:B0-----:R-:W2:Y:S02]  /*11dbc0*/  LDL.128 R48, [R1+0x45e0] ;  /* 0x0045e00001307983 */ /* 0x001ea40000100c00 */
[----:B------:R-:W0:Y:S01]  /*11dbd0*/  MUFU.RCP64H R9, R55 ;  /* 0x0000003700097308 */ /* 0x000e220000001800 */
[----:B------:R-:W-:Y:S01]  /*11dbe0*/  IMAD.MOV.U32 R8, RZ, RZ, 0x1 ;  /* 0x00000001ff087424 */ /* 0x000fe200078e00ff */
[----:B------:R-:W-:Y:S01]  /*11dbf0*/  STL.64 [R1+0x7058], R12 ;  /* 0x0070580c01007387 */ /* 0x000fe20000100a00 */
[----:B------:R-:W-:Y:S01]  /*11dc00*/  BSSY.RECONVERGENT B3, `(.L_x_2546) ;  /* 0x0000019000037945 */ /* 0x000fe20003800200 */
[----:B--2---:R-:W-:Y:S01]  /*11dc10*/  IMAD.MOV.U32 R56, RZ, RZ, R48 ;  /* 0x000000ffff387224 */ /* 0x004fe200078e0030 */
[----:B------:R-:W-:Y:S01]  /*11dc20*/  MOV R57, R49 ;  /* 0x0000003100397202 */ /* 0x000fe20000000f00 */
        /* <DEDUP_REMOVED lines=20> */
[----:B------:R-:W-:Y:S01]  /*11dd70*/  MOV R226, R12 ;  /* 0x0000000c00e27202 */ /* 0x000fe20000000f00 */
[----:B------:R-:W-:-:S07]  /*11dd80*/  IMAD.MOV.U32 R227, RZ, RZ, R13 ;  /* 0x000000ffffe37224 */ /* 0x000fce00078e000d */
.L_x_2547:
[----:B------:R-:W-:Y:S05]  /*11dd90*/  BSYNC.RECONVERGENT B3 ;  /* 0x0000000000037941 */ /* 0x000fea0003800200 */
.L_x_2546:
        /* <DEDUP_REMOVED lines=14> */
[----:B------:R-:W-:Y:S01]  /*11de80*/  MOV R48, R58 ;  /* 0x0000003a00307202 */ /* 0x000fe20000000f00 */
[----:B------:R-:W-:-:S06]  /*11de90*/  IMAD.MOV.U32 R49, RZ, RZ, R59 ;  /* 0x000000ffff317224 */ /* 0x000fcc00078e003b */
        /* <DEDUP_REMOVED lines=17> */
[----:B------:R-:W-:Y:S02]  /*11dfb0*/  MOV R175, R53 ;  /* 0x0000003500af7202 */ /* 0x000fe40000000f00 */
[----:B------:R-:W-:-:S07]  /*11dfc0*/  MOV R0, 0x11dfe0 ;  /* 0x0011dfe000007802 */ /* 0x000fce0000000f00 */
[----:B-----5:R-:W-:Y:S05]  /*11dfd0*/  CALL.REL.NOINC `($__internal_1_$__cuda_sm20_div_rn_f64_full) ;  /* 0x0000032400b47944 */ /* 0x020fea0003c00000 */
[----:B------:R-:W-:Y:S01]  /*11dfe0*/  IMAD.MOV.U32 R8, RZ, RZ, R12 ;  /* 0x000000ffff087224 */ /* 0x000fe200078e000c */
[----:B------:R-:W-:-:S07]  /*11dff0*/  MOV R9, R13 ;  /* 0x0000000d00097202 */ /* 0x000fce0000000f00 */
.L_x_2549:
[----:B------:R-:W-:Y:S05]  /*11e000*/  BSYNC.RECONVERGENT B3 ;  /* 0x0000000000037941 */ /* 0x000fea0003800200 */
.L_x_2548:
        /* <DEDUP_REMOVED lines=9> */
[----:B------:R0:W-:Y:S05]  /*11e0a0*/  STL.128 [R1+0x7c90], R48 ;  /* 0x007c903001007387 */ /* 0x0001ea0000100c00 */
[----:B0-----:R-:W-:Y:S01]  /*11e0b0*/  DFMA R48, -R54, R12, 1 ;  /* 0x3ff000003630742b */ /* 0x001fe2000000010c */
[----:B---3--:R-:W-:Y:S01]  /*11e0c0*/  IMAD.MOV.U32 R50, RZ, RZ, R56 ;  /* 0x000000ffff327224 */ /* 0x008fe200078e0038 */
[----:B------:R-:W-:-:S06]  /*11e0d0*/  MOV R51, R57 ;  /* 0x0000003900337202 */ /* 0x000fcc0000000f00 */
[----:B------:R-:W-:Y:S01]  /*11e0e0*/  DFMA R48, R48, R48, R48 ;  /* 0x000000303030722b */ /* 0x000fe20000000030 */
[----:B------:R0:W-:Y:S01]  /*11e0f0*/  STL.128 [R1+0x8540], R56 ;  /* 0x0085403801007387 */ /* 0x0001e20000100c00 */
[----:B------:R-:W-:-:S06]  /*11e100*/  DFMA R50, -R50, R158, R124 ;  /* 0x0000009e3232722b */ /* 0x000fcc000000017c */
[----:B------:R-:W-:Y:S01]  /*11e110*/  DFMA R12, R12, R48, R12 ;  /* 0x000000300c0c722b */ /* 0x000fe2000000000c */
[----:B0-----:R-:W-:Y:S01]  /*11e120*/  IMAD.MOV.U32 R56, RZ, RZ, R58 ;  /* 0x000000ffff387224 */ /* 0x001fe200078e003a */
[----:B------:R-:W-:-:S06]  /*11e130*/  MOV R57, R59 ;  /* 0x0000003b00397202 */ /* 0x000fcc0000000f00 */
        /* <DEDUP_REMOVED lines=19> */
.L_x_2551:
[----:B------:R-:W-:Y:S05]  /*11e270*/  BSYNC.RECONVERGENT B3 ;  /* 0x0000000000037941 */ /* 0x000fea0003800200 */
.L_x_2550:
        /* <DEDUP_REMOVED lines=11> */
[----:B---3--:R-:W-:Y:S01]  /*11e330*/  MOV R56, R60 ;  /* 0x0000003c00387202 */ /* 0x008fe20000000f00 */
[----:B------:R-:W-:-:S06]  /*11e340*/  IMAD.MOV.U32 R57, RZ, RZ, R61 ;  /* 0x000000ffff397224 */ /* 0x000fcc00078e003d */
        /* <DEDUP_REMOVED lines=21> */
.L_x_2553:
[----:B------:R-:W-:Y:S05]  /*11e4a0*/  BSYNC.RECONVERGENT B3 ;  /* 0x0000000000037941 */ /* 0x000fea0003800200 */
.L_x_2552:
        /* <DEDUP_REMOVED lines=13> */
[----:B------:R-:W-:Y:S02]  /*11e580*/  DFMA R48, R48, R48, R48 ;  /* 0x000000303030722b */ /* 0x000fe40000000030 */
[----:B------:R-:W-:Y:S01]  /*11e590*/  DFMA R44, -R56, R44, R68 ;  /* 0x0000002c382c722b */ /* 0x000fe20000000144 */
[----:B------:R-:W-:Y:S01]  /*11e5a0*/  IMAD.MOV.U32 R54, RZ, RZ, R62 ;  /* 0x000000ffff367224 */ /* 0x000fe200078e003e */
[----:B------:R-:W-:-:S04]  /*11e5b0*/  MOV R55, R63 ;  /* 0x0000003f00377202 */ /* 0x000fc80000000f00 */
        /* <DEDUP_REMOVED lines=17> */
[----:B------:R-:W-:Y:S01]  /*11e6d0*/  MOV R44, R12 ;  /* 0x0000000c002c7202 */ /* 0x000fe20000000f00 */
[----:B------:R-:W-:-:S07]  /*11e6e0*/  IMAD.MOV.U32 R45, RZ, RZ, R13 ;  /* 0x000000ffff2d7224 */ /* 0x000fce00078e000d */
.L_x_2555:
[----:B------:R-:W-:Y:S05]  /*11e6f0*/  BSYNC.RECONVERGENT B3 ;  /* 0x0000000000037941 */ /* 0x000fea0003800200 */
.L_x_2554:
[----:B------:R-:W2:Y:S04]  /*11e700*/  LDL.128 R52, [R1+0x4530] ;  /* 0x0045300001347983 */ /* 0x000ea80000100c00 */
[----:B------:R-:W3:Y:S04]  /*11e710*/  LDL.LU.64 R60, [R1+0x7b28] ;  /* 0x007b2800013c7983 */ /* 0x000ee80000300a00 */
[----:B------:R-:W4:Y:S04]  /*11e720*/  LDL.128 R64, [R1+0x4540] ;  /* 0x0045400001407983 */ /* 0x000f280000100c00 */
[----:B------:R-:W3:Y:S01]  /*11e730*/  LDL.64 R50, [R1+0x7c80] ;  /* 0x007c800001327983 */ /* 0x000ee20000100a00 */
[----:B------:R-:W-:-:S03]  /*11e740*/  HFMA2 R12, -RZ, RZ, 0, 5.9604644775390625e-08 ;  /* 0x00000001ff0c7431 */ /* 0x000fc600000001ff */
[----:B------:R-:W-:Y:S01]  /*11e750*/  STL.64 [R1+0x7030], R44 ;  /* 0x0070302c01007387 */ /* 0x000fe20000100a00 */
[----:B------:R-:W-:Y:S01]  /*11e760*/  BSSY.RECONVERGENT B3, `(.L_x_2556) ;  /* 0x0000022000037945 */ /* 0x000fe20003800200 */
[----:B--2---:R-:W0:Y:S01]  /*11e770*/  MUFU.RCP64H R13, R53 ;  /* 0x00000035000d7308 */ /* 0x004e220000001800 */
[----:B------:R-:W-:Y:S01]  /*11e780*/  MOV R58, R54 ;  /* 0x00000036003a7202 */ /* 0x000fe20000000f00 */
[----:B------:R-:W-:Y:S01]  /*11e790*/  IMAD.MOV.U32 R59, RZ, RZ, R55 ;  /* 0x000000ffff3b7224 */ /* 0x000fe200078e0037 */
[----:B0-----:R-:W-:Y:S01]  /*11e7a0*/  DFMA R8, -R52, R12, 1 ;  /* 0x3ff000003408742b */ /* 0x001fe2000000010c */
[----:B----4-:R-:W-:Y:S01]  /*11e7b0*/  MOV R56, R64 ;  /* 0x0000004000387202 */ /* 0x010fe20000000f00 */
[----:B------:R-:W-:-:S06]  /*11e7c0*/  IMAD.MOV.U32 R57, RZ, RZ, R65 ;  /* 0x000000ffff397224 */ /* 0x000fcc00078e0041 */
[----:B------:R-:W-:Y:S02]  /*11e7d0*/  DFMA R48, R8, R8, R8 ;  /* 0x000000080830722b */ /* 0x000fe40000000008 */
[----:B---3--:R-:W-:Y:S01]  /*11e7e0*/  DFMA R8, -R58, R216, R60 ;  /* 0x000000d83a08722b */ /* 0x008fe2000000013c */
[----:B------:R0:W-:Y:S05]  /*11e7f0*/  STL.128 [R1+0x7b80], R52 ;  /* 0x007b803401007387 */ /* 0x0001ea0000100c00 */
[----:B------:R-:W-:Y:S02]  /*11e800*/  DFMA R48, R12, R48, R12 ;  /* 0x000000300c30722b */ /* 0x000fe4000000000c */
[----:B------:R-:W-:Y:S01]  /*11e810*/  DFMA R8, -R56, R36, R8 ;  /* 0x000000243808722b */ /* 0x000fe20000000108 */
[----:B0-----:R-:W-:Y:S01]  /*11e820*/  MOV R54, R66 ;  /* 0x0000004200367202 */ /* 0x001fe20000000f00 */
        /* <DEDUP_REMOVED lines=21> */
.L_x_2557:
[----:B------:R-:W-:Y:S05]  /*11e980*/  BSYNC.RECONVERGENT B3 ;  /* 0x0000000000037941 */ /* 0x000fea0003800200 */
.L_x_2556:
[----:B------:R-:W2:Y:S04]  /*11e990*/  LDL.128 R52, [R1+0x4510] ;  /* 0x0045100001347983 */ /* 0x000ea80000100c00 */
[----:B------:R-:W3:Y:S01]  /*11e9a0*/  LDL.64 R48, [R1+0x9a70] ;  /* 0x009a700001307983 */ /* 0x000ee20000100a00 */
[----:B------:R-:W-:-:S03]  /*11e9b0*/  IMAD.MOV.U32 R8, RZ, RZ, 0x1 ;  /* 0x00000001ff087424 */ /* 0x000fc600078e00ff */
[----:B------:R0:W-:Y:S01]  /*11e9c0*/  STL.64 [R1+0x7028], R58 ;  /* 0x0070283a01007387 */ /* 0x0001e20000100a00 */
[----:B------:R-:W-:Y:S01]  /*11e9d0*/  BSSY.RECONVERGENT B3, `(.L_x_2558) ;  /* 0x000001b000037945 */ /* 0x000fe20003800200 */
[----:B--2---:R-:W-:-:S04]  /*11e9e0*/  MOV R51, R53 ;  /* 0x0000003500337202 */ /* 0x004fc80000000f00 */
[----:B------:R-:W1:Y:S01]  /*11e9f0*/  MUFU.RCP64H R9, R51 ;  /* 0x0000003300097308 */ /* 0x000e620000001800 */
[----:B------:R-:W-:-:S06]  /*11ea00*/  IMAD.MOV.U32 R50, RZ, RZ, R52 ;  /* 0x000000ffff327224 */ /* 0x000fcc00078e0034 */
[----:B-1----:R-:W-:-:S08]  /*11ea10*/  DFMA R12, -R50, R8, 1 ;  /* 0x3ff00000320c742b */ /* 0x002fd00000000108 */
[----:B------:R-:W-:Y:S01]  /*11ea20*/  DFMA R12, R12, R12, R12 ;  /* 0x0000000c0c0c722b */ /* 0x000fe2000000000c */
[----:B------:R-:W-:Y:S01]  /*11ea30*/  IMAD.MOV.U32 R44, RZ, RZ, R54 ;  /* 0x000000ffff2c7224 */ /* 0x000fe200078e0036 */
[----:B------:R-:W-:-:S06]  /*11ea40*/  MOV R45, R55 ;  /* 0x00000037002d7202 */ /* 0x000fcc0000000f00 */
[----:B------:R-:W-:Y:S02]  /*11ea50*/  DFMA R8, R8, R12, R8 ;  /* 0x0000000c0808722b */ /* 0x000fe40000000008 */
[----:B------:R-:W-:-:S06]  /*11ea60*/  DFMA R44, -R44, R200, R116 ;  /* 0x000000c82c2c722b */ /* 0x000fcc0000000174 */
        /* <DEDUP_REMOVED lines=17> */
.L_x_2559:
[----:B------:R-:W-:Y:S05]  /*11eb80*/  BSYNC.RECONVERGENT B3 ;  /* 0x0000000000037941 */ /* 0x000fea0003800200 */
.L_x_2558:
[----:B------:R-:W2:Y:S04]  /*11eb90*/  LDL.128 R48, [R1+0x44f0] ;  /* 0x0044f00001307983 */ /* 0x000ea80000100c00 */
[----:B------:R-:W3:Y:S01]  /*11eba0*/  LDL.128 R52, [R1+0x4500] ;  /* 0x0045000001347983 */ /* 0x000ee20000100c00 */
[----:B------:R-:W-:-:S03]  /*11ebb0*/  HFMA2 R8, -RZ, RZ, 0, 5.9604644775390625e-08 ;  /* 0x00000001ff087431 */ /* 0x000fc600000001ff */
[----:B------:R-:W-:Y:S01]  /*11ebc0*/  STL.64 [R1+0x7020], R124 ;  /* 0x0070207c01007387 */ /* 0x000fe20000100a00 */
[----:B------:R-:W-:Y:S03]  /*11ebd0*/  BSSY.RECONVERGENT B3, `(.L_x_2560) ;  /* 0x0000020000037945 */ /* 0x000fe60003800200 */
[----:B--2---:R0:W-:Y:S02]  /*11ebe0*/  STL.128 [R1+0x7c20], R48 ;  /* 0x007c203001007387 */ /* 0x0041e40000100c00 */
[----:B0-----:R-:W-:Y:S01]  /*11ebf0*/  IMAD.MOV.U32 R49, RZ, RZ, R51 ;  /* 0x000000ffff317224 */ /* 0x001fe200078e0033 */
[----:B------:R-:W-:-:S03]  /*11ec00*/  MOV R48, R50 ;  /* 0x0000003200307202 */ /* 0x000fc60000000f00 */
[----:B------:R-:W0:Y:S03]  /*11ec10*/  MUFU.RCP64H R9, R49 ;  /* 0x0000003100097308 */ /* 0x000e260000001800 */
[----:B0-----:R-:W-:-:S08]  /*11ec20*/  DFMA R12, -R48, R8, 1 ;  /* 0x3ff00000300c742b */ /* 0x001fd00000000108 */
[----:B------:R-:W-:Y:S01]  /*11ec30*/  DFMA R12, R12, R12, R12 ;  /* 0x0000000c0c0c722b */ /* 0x000fe2000000000c */
[----:B---3--:R-:W-:Y:S01]  /*11ec40*/  MOV R50, R52 ;  /* 0x0000003400327202 */ /* 0x008fe20000000f00 */
[----:B------:R-:W-:-:S06]  /*11ec50*/  IMAD.MOV.U32 R51, RZ, RZ, R53 ;  /* 0x000000ffff337224 */ /* 0x000fcc00078e0035 */
[----:B------:R-:W-:Y:S02]  /*11ec60*/  DFMA R8, R8, R12, R8 ;  /* 0x0000000c0808722b */ /* 0x000fe40000000008 */
[----:B------:R-:W-:Y:S01]  /*11ec70*/  DFMA R12, -R50, R18, R78 ;  /* 0x00000012320c722b */ /* 0x000fe2000000014e */
[----:B------:R-:W-:Y:S01]  /*11ec80*/  MOV R44, R54 ;  /* 0x00000036002c7202 */ /* 0x000fe20000000f00 */
[----:B------:R-:W-:-:S04]  /*11ec90*/  IMAD.MOV.U32 R45, RZ, RZ, R55 ;  /* 0x000000ffff2d7224 */ /* 0x000fc800078e0037 */
[----:B------:R-:W-:Y:S02]  /*11eca0*/  DFMA R18, -R48, R8, 1 ;  /* 0x3ff000003012742b */ /* 0x000fe40000000108 */
[----:B------:R-:W-:-:S06]  /*11ecb0*/  DFMA R12, -R44, R40, R12 ;  /* 0x000000282c0c722b */ /* 0x000fcc000000010c */
        /* <DEDUP_REMOVED lines=17> */
.L_x_2561:
[----:B------:R-:W-:Y:S05]  /*11edd0*/  BSYNC.RECONVERGENT B3 ;  /* 0x0000000000037941 */ /* 0x000fea0003800200 */
.L_x_2560:
        /* <DEDUP_REMOVED lines=33> */
.L_x_2563:
[----:B------:R-:W-:Y:S05]  /*11eff0*/  BSYNC.RECONVERGENT B3 ;  /* 0x0000000000037941 */ /* 0x000fea0003800200 */
.L_x_2562:
[----:B------:R-:W2:Y:S01]  /*11f000*/  LDL.128 R52, [R1+0x44c0] ;  /* 0x0044c00001347983 */ /* 0x000ea20000100c00 */
[----:B------:R-:W-:Y:S01]  /*11f010*/  HFMA2 R8, -RZ, RZ, 0, 5.9604644775390625e-08 ;  /* 0x00000001ff087431 */ /* 0x000fe200000001ff */
[----:B--2---:R-:W-:Y:S01]  /*11f020*/  MOV R50, R54 ;  /* 0x0000003600327202 */ /* 0x004fe20000000f00 */
[----:B------:R-:W-:Y:S01]  /*11f030*/  IMAD.MOV.U32 R51, RZ, RZ, R55 ;  /* 0x000000ffff337224 */ /* 0x000fe200078e0037 */
[----:B------:R0:W-:Y:S01]  /*11f040*/  STL.128 [R1+0x7b70], R52 ;  /* 0x007b703401007387 */ /* 0x0001e20000100c00 */
        /* <DEDUP_REMOVED lines=30> */
[----:B------:R-:W-:Y:S01]  /*11f230*/  IMAD.MOV.U32 R250, RZ, RZ, R12 ;  /* 0x000000fffffa7224 */ /* 0x000fe200078e000c */
[----:B------:R-:W-:-:S07]  /*11f240*/  MOV R251, R13 ;  /* 0x0000000d00fb7202 */ /* 0x000fce0000000f00 */
.L_x_2565:
[----:B------:R-:W-:Y:S05]  /*11f250*/  BSYNC.RECONVERGENT B3 ;  /* 0x0000000000037941 */ /* 0x000fea0003800200 */
.L_x_2564:
[----:B------:R-:W2:Y:S01]  /*11f260*/  LDL.128 R48, [R1+0x44b0] ;  /* 0x0044b00001307983 */ /* 0x000ea20000100c00 */
[----:B------:R-:W-:Y:S01]  /*11f270*/  IMAD.MOV.U32 R8, RZ, RZ, 0x1 ;  /* 0x00000001ff087424 */ /* 0x000fe200078e00ff */
[----:B------:R-:W-:Y:S02]  /*11f280*/  BSSY.RECONVERGENT B3, `(.L_x_2566) ;  /* 0x0000019000037945 */ /* 0x000fe40003800200 */
[----:B------:R-:W-:Y:S01]  /*11f290*/  STL.64 [R1+0x7008], R250 ;  /* 0x007008fa01007387 */ /* 0x000fe20000100a00 */
[----:B--2---:R-:W0:Y:S01]  /*11f2a0*/  MUFU.RCP64H R9, R49 ;  /* 0x0000003100097308 */ /* 0x004e220000001800 */
[----:B------:R-:W-:Y:S01]  /*11f2b0*/  IMAD.MOV.U32 R18, RZ, RZ, R50 ;  /* 0x000000ffff127224 */ /* 0x000fe200078e0032 */
[----:B------:R-:W-:Y:S01]  /*11f2c0*/  MOV R19, R51 ;  /* 0x0000003300137202 */ /* 0x000fe20000000f00 */
[----:B------:R1:W-:Y:S01]  /*11f2d0*/  STL.128 [R1+0x7b20], R48 ;  /* 0x007b203001007387 */ /* 0x0003e20000100c00 */
[----:B0-----:R-:W-:-:S08]  /*11f2e0*/  DFMA R12, -R48, R8, 1 ;  /* 0x3ff00000300c742b */ /* 0x001fd00000000108 */
[----:B------:R-:W-:-:S08]  /*11f2f0*/  DFMA R12, R12, R12, R12 ;  /* 0x0000000c0c0c722b */ /* 0x000fd0000000000c */
[----:B------:R-:W-:-:S08]  /*11f300*/  DFMA R8, R8, R12, R8 ;  /* 0x0000000c0808722b */ /* 0x000fd00000000008 */
[----:B------:R-:W-:-:S08]  /*11f310*/  DFMA R12, -R48, R8, 1 ;  /* 0x3ff00000300c742b */ /* 0x000fd00000000108 */
[----:B------:R-:W-:Y:S02]  /*11f320*/  DFMA R12, R8, R12, R8 ;  /* 0x0000000c080c722b */ /* 0x000fe40000000008 */
[----:B------:R-:W-:-:S08]  /*11f330*/  DFMA R8, -R18, R40, R112 ;  /* 0x000000281208722b */ /* 0x000fd00000000170 */
[----:B------:R-:W-:Y:S02]  /*11f340*/  DMUL R18, R8, R12 ;  /* 0x0000000c08127228 */ /* 0x000fe40000000000 */
[----:B------:R-:W-:-:S06]  /*11f350*/  FSETP.GEU.AND P2, PT, |R9|, 6.5827683646048100446e-37, PT ;  /* 0x036000000900780b */ /* 0x000fcc0003f4e200 */
[----:B------:R-:W-:-:S08]  /*11f360*/  DFMA R44, -R48, R18, R8 ;  /* 0x00000012302c722b */ /* 0x000fd00000000108 */
[----:B-1----:R-:W-:-:S10]  /*11f370*/  DFMA R50, R12, R44, R18 ;  /* 0x0000002c0c32722b */ /* 0x002fd40000000012 */
        /* <DEDUP_REMOVED lines=9> */
.L_x_2567:
[----:B------:R-:W-:Y:S05]  /*11f410*/  BSYNC.RECONVERGENT B3 ;  /* 0x0000000000037941 */ /* 0x000fea0003800200 */
.L_x_2566:
[----:B------:R-:W2:Y:S01]  /*11f420*/  LDL.128 R60, [R1+0x44a0] ;  /* 0x0044a000013c7983 */ /* 0x000ea20000100c00 */
[----:B------:R-:W-:Y:S01]  /*11f430*/  HFMA2 R8, -RZ, RZ, 0, 5.9604644775390625e-08 ;  /* 0x00000001ff087431 */ /* 0x000fe200000001ff */
[----:B------:R-:W-:Y:S02]  /*11f440*/  BSSY.RECONVERGENT B3, `(.L_x_2568) ;  /* 0x0000016000037945 */ /* 0x000fe40003800200 */
[----:B------:R0:W-:Y:S01]  /*11f450*/  STL.64 [R1+0x7000], R50 ;  /* 0x0070003201007387 */ /* 0x0001e20000100a00 */
[----:B--2---:R-:W1:Y:S02]  /*11f460*/  MUFU.RCP64H R9, R61 ;  /* 0x0000003d00097308 */ /* 0x004e640000001800 */
[----:B-1----:R-:W-:-:S08]  /*11f470*/  DFMA R12, -R60, R8, 1 ;  /* 0x3ff000003c0c742b */ /* 0x002fd00000000108 */
        /* <DEDUP_REMOVED lines=18> */
.L_x_2569:
[----:B------:R-:W-:Y:S05]  /*11f5a0*/  BSYNC.RECONVERGENT B3 ;  /* 0x0000000000037941 */ /* 0x000fea0003800200 */
.L_x_2568:
[----:B------:R-:W2:Y:S01]  /*11f5b0*/  LDL.128 R52, [R1+0x4490] ;  /* 0x0044900001347983 */ /* 0x000ea20000100c00 */
[----:B------:R-:W-:Y:S01]  /*11f5c0*/  IMAD.MOV.U32 R8, RZ, RZ, 0x1 ;  /* 0x00000001ff087424 */ /* 0x000fe200078e00ff */
[----:B------:R-:W-:Y:S02]  /*11f5d0*/  BSSY.RECONVERGENT B3, `(.L_x_2570) ;  /* 0x0000019000037945 */ /* 0x000fe40003800200 */
[----:B------:R0:W-:Y:S01]  /*11f5e0*/  STL.64 [R1+0x6ff8], R48 ;  /* 0x006ff83001007387 */ /* 0x0001e20000100a00 */
[----:B--2---:R-:W1:Y:S01]  /*11f5f0*/  MUFU.RCP64H R9, R53 ;  /* 0x0000003500097308 */ /* 0x004e620000001800 */
[----:B------:R-:W-:Y:S01]  /*11f600*/  IMAD.MOV.U32 R18, RZ, RZ, R54 ;  /* 0x000000ffff127224 */ /* 0x000fe200078e0036 */
[----:B------:R-:W-:Y:S01]  /*11f610*/  MOV R19, R55 ;  /* 0x0000003700137202 */ /* 0x000fe20000000f00 */
[----:B------:R0:W-:Y:S01]  /*11f620*/  STL.128 [R1+0x7b60], R52 ;  /* 0x007b603401007387 */ /* 0x0001e20000100c00 */
        /* <DEDUP_REMOVED lines=19> */
.L_x_2571:
[----:B------:R-:W-:Y:S05]  /*11f760*/  BSYNC.RECONVERGENT B3 ;  /* 0x0000000000037941 */ /* 0x000fea0003800200 */
.L_x_2570:
[----:B------:R-:W2:Y:S01]  /*11f770*/  LDL.128 R52, [R1+0x4480] ;  /* 0x0044800001347983 */ /* 0x000ea20000100c00 */
[----:B------:R-:W-:Y:S01]  /*11f780*/  HFMA2 R8, -RZ, RZ, 0, 5.9604644775390625e-08 ;  /* 0x00000001ff087431 */ /* 0x000fe200000001ff */
[----:B------:R-:W-:Y:S02]  /*11f790*/  BSSY.RECONVERGENT B3, `(.L_x_2572) ;  /* 0x0000019000037945 */ /* 0x000fe40003800200 */
[----:B------:R0:W-:Y:S01]  /*11f7a0*/  STL.64 [R1+0x6ff0], R242 ;  /* 0x006ff0f201007387 */ /* 0x0001e20000100a00 */
[----:B--2---:R-:W1:Y:S01]  /*11f7b0*/  MUFU.RCP64H R9, R53 ;  /* 0x0000003500097308 */ /* 0x004e620000001800 */
[----:B------:R-:W-:Y:S01]  /*11f7c0*/  MOV R18, R54 ;  /* 0x0000003600127202 */ /* 0x000fe20000000f00 */
[----:B------:R-:W-:Y:S01]  /*11f7d0*/  IMAD.MOV.U32 R19, RZ, RZ, R55 ;  /* 0x000000ffff137224 */ /* 0x000fe200078e0037 */
        /* <DEDUP_REMOVED lines=20> */
.L_x_2573:
[----:B------:R-:W-:Y:S05]  /*11f920*/  BSYNC.RECONVERGENT B3 ;  /* 0x0000000000037941 */ /* 0x000fea0003800200 */
.L_x_2572:
[----:B------:R-:W2:Y:S04]  /*11f930*/  LDL.128 R52, [R1+0x4460] ;  /* 0x0044600001347983 */ /* 0x000ea80000100c00 */
[----:B------:R-:W3:Y:S01]  /*11f940*/  LDL.128 R64, [R1+0x4470] ;  /* 0x0044700001407983 */ /* 0x000ee20000100c00 */
[----:B------:R-:W-:-:S03]  /*11f950*/  IMAD.MOV.U32 R8, RZ, RZ, 0x1 ;  /* 0x00000001ff087424 */ /* 0x000fc600078e00ff */
[----:B------:R-:W-:Y:S01]  /*11f960*/  STL.64 [R1+0x6fe8], R44 ;  /* 0x006fe82c01007387 */ /* 0x000fe20000100a00 */
[----:B------:R-:W-:Y:S01]  /*11f970*/  BSSY.RECONVERGENT B3, `(.L_x_2574) ;  /* 0x000001c000037945 */ /* 0x000fe20003800200 */
[----:B--2---:R-:W0:Y:S02]  /*11f980*/  MUFU.RCP64H R9, R55 ;  /* 0x0000003700097308 */ /* 0x004e240000001800 */
[----:B------:R1:W-:Y:S01]  /*11f990*/  STL.128 [R1+0x7c40], R52 ;  /* 0x007c403401007387 */ /* 0x0003e20000100c00 */
[----:B0-----:R-:W-:-:S08]  /*11f9a0*/  DFMA R12, -R54, R8, 1 ;  /* 0x3ff00000360c742b */ /* 0x001fd00000000108 */
[----:B------:R-:W-:Y:S01]  /*11f9b0*/  DFMA R12, R12, R12, R12 ;  /* 0x0000000c0c0c722b */ /* 0x000fe2000000000c */
[----:B---3--:R-:W-:Y:S01]  /*11f9c0*/  IMAD.MOV.U32 R18, RZ, RZ, R64 ;  /* 0x000000ffff127224 */ /* 0x008fe200078e0040 */
[----:B------:R-:W-:-:S06]  /*11f9d0*/  MOV R19, R65 ;  /* 0x0000004100137202 */ /* 0x000fcc0000000f00 */
[----:B------:R-:W-:Y:S02]  /*11f9e0*/  DFMA R8, R8, R12, R8 ;  /* 0x0000000c0808722b */ /* 0x000fe40000000008 */
[----:B------:R-:W-:Y:S01]  /*11f9f0*/  DFMA R18, -R18, R46, R108 ;  /* 0x0000002e1212722b */ /* 0x000fe2000000016c */
[----:B-1----:R-:W-:Y:S01]  /*11fa00*/  IMAD.MOV.U32 R52, RZ, RZ, R66 ;  /* 0x000000ffff347224 */ /* 0x002fe200078e0042 */
[----:B------:R-:W-:-:S04]  /*11fa10*/  MOV R53, R67 ;  /* 0x0000004300357202 */ /* 0x000fc80000000f00 */
        /* <DEDUP_REMOVED lines=17> */
.L_x_2575:
[----:B------:R-:W-:Y:S05]  /*11fb30*/  BSYNC.RECONVERGENT B3 ;  /* 0x0000000000037941 */ /* 0x000fea0003800200 */
.L_x_2574:
[----:B------:R-:W2:Y:S04]  /*11fb40*/  LDL.128 R64, [R1+0x4450] ;  /* 0x0044500001407983 */ /* 0x000ea80000100c00 */
[----:B------:R-:W3:Y:S01]  /*11fb50*/  LDL.64 R52, [R1+0x7c40] ;  /* 0x007c400001347983 */ /* 0x000ee20000100a00 */
[----:B------:R-:W-:-:S03]  /*11fb60*/  HFMA2 R8, -RZ, RZ, 0, 5.9604644775390625e-08 ;  /* 0x00000001ff087431 */ /* 0x000fc600000001ff */
[----:B------:R0:W-:Y:S01]  /*11fb70*/  STL.64 [R1+0x6fe0], R112 ;  /* 0x006fe07001007387 */ /* 0x0001e20000100a00 */
[----:B------:R-:W-:Y:S01]  /*11fb80*/  BSSY.RECONVERGENT B3, `(.L_x_2576) ;  /* 0x000001b000037945 */ /* 0x000fe20003800200 */
[----:B--2---:R-:W-:-:S04]  /*11fb90*/  IMAD.MOV.U32 R55, RZ, RZ, R65 ;  /* 0x000000ffff377224 */ /* 0x004fc800078e0041 */
[----:B------:R-:W1:Y:S01]  /*11fba0*/  MUFU.RCP64H R9, R55 ;  /* 0x0000003700097308 */ /* 0x000e620000001800 */
[----:B------:R-:W-:-:S06]  /*11fbb0*/  MOV R54, R64 ;  /* 0x0000004000367202 */ /* 0x000fcc0000000f00 */
[----:B-1----:R-:W-:-:S08]  /*11fbc0*/  DFMA R12, -R54, R8, 1 ;  /* 0x3ff00000360c742b */ /* 0x002fd00000000108 */
[----:B------:R-:W-:Y:S01]  /*11fbd0*/  DFMA R12, R12, R12, R12 ;  /* 0x0000000c0c0c722b */ /* 0x000fe2000000000c */
[----:B------:R-:W-:Y:S01]  /*11fbe0*/  MOV R18, R66 ;  /* 0x0000004200127202 */ /* 0x000fe20000000f00 */
[----:B------:R-:W-:-:S06]  /*11fbf0*/  IMAD.MOV.U32 R19, RZ, RZ, R67 ;  /* 0x000000ffff137224 */ /* 0x000fcc00078e0043 */
        /* <DEDUP_REMOVED lines=19> */
.L_x_2577:
[----:B------:R-:W-:Y:S05]  /*11fd30*/  BSYNC.RECONVERGENT B3 ;  /* 0x0000000000037941 */ /* 0x000fea0003800200 */
.L_x_2576:
[----:B------:R-:W2:Y:S01]  /*11fd40*/  LDL.128 R52, [R1+0x4440] ;  /* 0x0044400001347983 */ /* 0x000ea20000100c00 */
[----:B------:R-:W-:Y:S01]  /*11fd50*/  IMAD.MOV.U32 R8, RZ, RZ, 0x1 ;  /* 0x00000001ff087424 */ /* 0x000fe200078e00ff */
[----:B------:R-:W-:Y:S02]  /*11fd60*/  BSSY.RECONVERGENT B3, `(.L_x_2578) ;  /* 0x000001d000037945 */ /* 0x000fe40003800200 */
[----:B------:R-:W-:Y:S01]  /*11fd70*/  STL.64 [R1+0x6fd8], R114 ;  /* 0x006fd87201007387 */ /* 0x000fe20000100a00 */
[----:B--2---:R-:W-:-:S03]  /*11fd80*/  MOV R19, R55 ;  /* 0x0000003700137202 */ /* 0x004fc60000000f00 */
[----:B------:R0:W-:Y:S01]  /*11fd90*/  STL.128 [R1+0x7bb0], R52 ;  /* 0x007bb03401007387 */ /* 0x0001e20000100c00 */
[----:B------:R-:W-:Y:S01]  /*11fda0*/  IMAD.MOV.U32 R18, RZ, RZ, R54 ;  /* 0x000000ffff127224 */ /* 0x000fe200078e0036 */
[----:B0-----:R-:W-:Y:S01]  /*11fdb0*/  MOV R55, R53 ;  /* 0x0000003500377202 */ /* 0x001fe20000000f00 */
[----:B------:R-:W-:-:S03]  /*11fdc0*/  IMAD.MOV.U32 R54, RZ, RZ, R52 ;  /* 0x000000ffff367224 */ /* 0x000fc600078e0034 */
[----:B------:R-:W0:Y:S03]  /*11fdd0*/  MUFU.RCP64H R9, R55 ;  /* 0x0000003700097308 */ /* 0x000e260000001800 */
        /* <DEDUP_REMOVED lines=21> */
.L_x_2579:
[----:B------:R-:W-:Y:S05]  /*11ff30*/  BSYNC.RECONVERGENT B3 ;  /* 0x0000000000037941 */ /* 0x000fea0003800200 */
.L_x_2578:
        /* <DEDUP_REMOVED lines=29> */
.L_x_2581:
[----:B------:R-:W-:Y:S05]  /*120110*/  BSYNC.RECONVERGENT B3 ;  /* 0x0000000000037941 */ /* 0x000fea0003800200 */
.L_x_2580:
        /* <DEDUP_REMOVED lines=25> */
.L_x_2583:
[----:B------:R-:W-:Y:S05]  /*1202b0*/  BSYNC.RECONVERGENT B3 ;  /* 0x0000000000037941 */ /* 0x000fea0003800200 */
.L_x_2582:
[----:B------:R-:W2:Y:S04]  /*1202c0*/  LDL.128 R64, [R1+0x4400] ;  /* 0x0044000001407983 */ /* 0x000ea80000100c00 */
[----:B------:R-:W3:Y:S01]  /*1202d0*/  LDL.128 R68, [R1+0x4410] ;  /* 0x0044100001447983 */ /* 0x000ee20000100c00 */
[----:B------:R-:W-:-:S03]  /*1202e0*/  HFMA2 R8, -RZ, RZ, 0, 5.9604644775390625e-08 ;  /* 0x00000001ff087431 */ /* 0x000fc600000001ff */
[----:B------:R-:W-:Y:S01]  /*1202f0*/  STL.64 [R1+0x6fc0], R12 ;  /* 0x006fc00c01007387 */ /* 0x000fe20000100a00 */
[----:B------:R-:W-:Y:S01]  /*120300*/  BSSY.RECONVERGENT B3, `(.L_x_2584) ;  /* 0x000001f000037945 */ /* 0x000fe20003800200 */
[----:B--2---:R-:W0:Y:S01]  /*120310*/  MUFU.RCP64H R9, R65 ;  /* 0x0000004100097308 */ /* 0x004e220000001800 */
[----:B------:R-:W-:Y:S01]  /*120320*/  MOV R52, R66 ;  /* 0x0000004200347202 */ /* 0x000fe20000000f00 */
[----:B------:R-:W-:Y:S01]  /*120330*/  IMAD.MOV.U32 R53, RZ, RZ, R67 ;  /* 0x000000ffff357224 */ /* 0x000fe200078e0043 */
[----:B------:R3:W-:Y:S01]  /*120340*/  STL.128 [R1+0x7c00], R64 ;  /* 0x007c004001007387 */ /* 0x0007e20000100c00 */
[----:B0-----:R-:W-:-:S08]  /*120350*/  DFMA R18, -R64, R8, 1 ;  /* 0x3ff000004012742b */ /* 0x001fd00000000108 */
[----:B------:R-:W-:Y:S02]  /*120360*/  DFMA R18, R18, R18, R18 ;  /* 0x000000121212722b */ /* 0x000fe40000000012 */
[----:B------:R-:W-:Y:S01]  /*120370*/  DFMA R52, -R52, R144, R90 ;  /* 0x000000903434722b */ /* 0x000fe2000000015a */
[----:B---3--:R-:W-:Y:S01]  /*120380*/  MOV R66, R68 ;  /* 0x0000004400427202 */ /* 0x008fe20000000f00 */
[----:B------:R-:W-:-:S04]  /*120390*/  IMAD.MOV.U32 R67, RZ, RZ, R69 ;  /* 0x000000ffff437224 */ /* 0x000fc800078e0045 */
        /* <DEDUP_REMOVED lines=21> */
.L_x_2585:
[----:B------:R-:W-:Y:S05]  /*1204f0*/  BSYNC.RECONVERGENT B3 ;  /* 0x0000000000037941 */ /* 0x000fea0003800200 */
.L_x_2584:
        /* <DEDUP_REMOVED lines=29> */
.L_x_2587:
[----:B------:R-:W-:Y:S05]  /*1206d0*/  BSYNC.RECONVERGENT B3 ;  /* 0x0000000000037941 */ /* 0x000fea0003800200 */
.L_x_2586:
        /* <DEDUP_REMOVED lines=24> */
.L_x_2589:
[----:B------:R-:W-:Y:S05]  /*120860*/  BSYNC.RECONVERGENT B3 ;  /* 0x0000000000037941 */ /* 0x000fea0003800200 */
.L_x_2588:
[----:B------:R-:W2:Y:S01]  /*120870*/  LDL.128 R64, [R1+0x43d0] ;  /* 0x0043d00001407983 */ /* 0x000ea20000100c00 */
[----:B------:R-:W-:Y:S01]  /*120880*/  IMAD.MOV.U32 R8, RZ, RZ, 0x1 ;  /* 0x00000001ff087424 */ /* 0x000fe200078e00ff */
        /* <DEDUP_REMOVED lines=22> */
.L_x_2591:
[----:B------:R-:W-:Y:S05]  /*1209f0*/  BSYNC.RECONVERGENT B3 ;  /* 0x0000000000037941 */ /* 0x000fea0003800200 */
.L_x_2590:
        /* <DEDUP_REMOVED lines=24> */
.L_x_2593:
[----:B------:R-:W-:Y:S05]  /*120b80*/  BSYNC.RECONVERGENT B3 ;  /* 0x0000000000037941 */ /* 0x000fea0003800200 */
.L_x_2592:
        /* <DEDUP_REMOVED lines=29> */
.L_x_2595:
[----:B------:R-:W-:Y:S05]  /*120d60*/  BSYNC.RECONVERGENT B3 ;  /* 0x0000000000037941 */ /* 0x000fea0003800200 */
.L_x_2594:
        /* <DEDUP_REMOVED lines=26> */
.L_x_2597:
[----:B------:R-:W-:Y:S05]  /*120f10*/  BSYNC.RECONVERGENT B3 ;  /* 0x0000000000037941 */ /* 0x000fea0003800200 */
.L_x_2596:
        /* <DEDUP_REMOVED lines=26> */
.L_x_2599:
[----:B------:R-:W-:Y:S05]  /*1210c0*/  BSYNC.RECONVERGENT B3 ;  /* 0x0000000000037941 */ /* 0x000fea0003800200 */
.L_x_2598:
[----:B------:R-:W2:Y:S04]  /*1210d0*/  LDL.128 R108, [R1+0x4370] ;  /* 0x00437000016c7983 */ /* 0x000ea80000100c00 */
[----:B------:R-:W3:Y:S04]  /*1210e0*/  LDL.128 R24, [R1+0x4380] ;  /* 0x0043800001187983 */ /* 0x000ee80000100c00 */
[----:B------:R-:W4:Y:S01]  /*1210f0*/  LDL.LU.64 R22, [R1+0x7708] ;  /* 0x0077080001167983 */ /* 0x000f220000300a00 */
[----:B------:R-:W-:-:S03]  /*121100*/  HFMA2 R8, -RZ, RZ, 0, 5.9604644775390625e-08 ;  /* 0x00000001ff087431 */ /* 0x000fc600000001ff */
[----:B------:R0:W-:Y:S01]  /*121110*/  STL.64 [R1+0x6f80], R116 ;  /* 0x006f807401007387 */ /* 0x0001e20000100a00 */
[----:B------:R-:W-:Y:S01]  /*121120*/  BSSY.RECONVERGENT B3, `(.L_x_2600) ;  /* 0x000001d000037945 */ /* 0x000fe20003800200 */
[----:B--2---:R-:W1:Y:S02]  /*121130*/  MUFU.RCP64H R9, R111 ;  /* 0x0000006f00097308 */ /* 0x004e640000001800 */
[----:B-1----:R-:W-:-:S08]  /*121140*/  DFMA R12, -R110, R8, 1 ;  /* 0x3ff000006e0c742b */ /* 0x002fd00000000108 */
[----:B------:R-:W-:Y:S01]  /*121150*/  DFMA R12, R12, R12, R12 ;  /* 0x0000000c0c0c722b */ /* 0x000fe2000000000c */
[----:B---3--:R-:W-:Y:S01]  /*121160*/  MOV R20, R24 ;  /* 0x0000001800147202 */ /* 0x008fe20000000f00 */
[----:B------:R-:W-:-:S06]  /*121170*/  IMAD.MOV.U32 R21, RZ, RZ, R25 ;  /* 0x000000ffff157224 */ /* 0x000fcc00078e0019 */
[----:B------:R-:W-:Y:S02]  /*121180*/  DFMA R8, R8, R12, R8 ;  /* 0x0000000c0808722b */ /* 0x000fe40000000008 */
[----:B----4-:R-:W-:Y:S01]  /*121190*/  DFMA R12, -R20, R16, R22 ;  /* 0x00000010140c722b */ /* 0x010fe20000000116 */
        /* <DEDUP_REMOVED lines=21> */
.L_x_2601:
[----:B------:R-:W-:Y:S05]  /*1212f0*/  BSYNC.RECONVERGENT B3 ;  /* 0x0000000000037941 */ /* 0x000fea0003800200 */
.L_x_2600:
[----:B------:R-:W2:Y:S04]  /*121300*/  LDL.128 R104, [R1+0x4350] ;  /* 0x0043500001687983 */ /* 0x000ea80000100c00 */
[----:B------:R-:W3:Y:S04]  /*121310*/  LDL.128 R16, [R1+0x4360] ;  /* 0x0043600001107983 */ /* 0x000ee80000100c00 */
[----:B------:R-:W4:Y:S01]  /*121320*/  LDL.LU.64 R22, [R1+0x7700] ;  /* 0x0077000001167983 */ /* 0x000f220000300a00 */
[----:B------:R-:W-:-:S03]  /*121330*/  IMAD.MOV.U32 R12, RZ, RZ, 0x1 ;  /* 0x00000001ff0c7424 */ /* 0x000fc600078e00ff */
[----:B------:R-:W-:Y:S01]  /*121340*/  STL.64 [R1+0x6f78], R8 ;  /* 0x006f780801007387 */ /* 0x000fe20000100a00 */
[----:B------:R-:W-:Y:S01]  /*121350*/  BSSY.RECONVERGENT B3, `(.L_x_2602) ;  /* 0x000001a000037945 */ /* 0x000fe20003800200 */
[----:B--2---:R-:W0:Y:S01]  /*121360*/  MUFU.RCP64H R13, R107 ;  /* 0x0000006b000d7308 */ /* 0x004e220000001800 */
[----:B---3--:R-:W-:Y:S01]  /*121370*/  IMAD.MOV.U32 R20, RZ, RZ, R16 ;  /* 0x000000ffff147224 */ /* 0x008fe200078e0010 */
[----:B------:R-:W-:Y:S01]  /*121380*/  MOV R21, R17 ;  /* 0x0000001100157202 */ /* 0x000fe20000000f00 */
[----:B------:R0:W-:Y:S02]  /*121390*/  STL.128 [R1+0x8510], R16 ;  /* 0x0085101001007387 */ /* 0x0001e40000100c00 */
[----:B0-----:R-:W-:-:S08]  /*1213a0*/  DFMA R16, -R106, R12, 1 ;  /* 0x3ff000006a10742b */ /* 0x001fd0000000010c */
[----:B------:R-:W-:-:S08]  /*1213b0*/  DFMA R16, R16, R16, R16 ;  /* 0x000000101010722b */ /* 0x000fd00000000010 */
[----:B------:R-:W-:Y:S02]  /*1213c0*/  DFMA R12, R12, R16, R12 ;  /* 0x000000100c0c722b */ /* 0x000fe4000000000c */
[----:B----4-:R-:W-:-:S08]  /*1213d0*/  DFMA R16, -R20, R44, R22 ;  /* 0x0000002c1410722b */ /* 0x010fd00000000116 */
        /* <DEDUP_REMOVED lines=17> */
.L_x_2603:
[----:B------:R-:W-:Y:S05]  /*1214f0*/  BSYNC.RECONVERGENT B3 ;  /* 0x0000000000037941 */ /* 0x000fea0003800200 */
.L_x_2602:
[----:B------:R-:W2:Y:S04]  /*121500*/  LDL.128 R92, [R1+0x4320] ;  /* 0x00432000015c7983 */ /* 0x000ea80000100c00 */
[----:B------:R-:W3:Y:S04]  /*121510*/  LDL.LU.64 R16, [R1+0x7ee8] ;  /* 0x007ee80001107983 */ /* 0x000ee80000300a00 */
[----:B------:R-:W4:Y:S04]  /*121520*/  LDL.128 R20, [R1+0x4330] ;  /* 0x0043300001147983 */ /* 0x000f280000100c00 */
[----:B------:R-:W4:Y:S01]  /*121530*/  LDL.128 R88, [R1+0x4340] ;  /* 0x0043400001587983 */ /* 0x000f220000100c00 */
[----:B------:R-:W-:-:S03]  /*121540*/  MOV R8, 0x1 ;  /* 0x0000000100087802 */ /* 0x000fc60000000f00 */
[----:B------:R-:W-:Y:S01]  /*121550*/  STL.64 [R1+0x6f70], R12 ;  /* 0x006f700c01007387 */ /* 0x000fe20000100a00 */
[----:B------:R-:W-:Y:S01]  /*121560*/  BSSY.RECONVERGENT B3, `(.L_x_2604) ;  /* 0x0000026000037945 */ /* 0x000fe20003800200 */
[----:B--2---:R-:W0:Y:S01]  /*121570*/  MUFU.RCP64H R9, R93 ;  /* 0x0000005d00097308 */ /* 0x004e220000001800 */
[----:B---3--:R-:W-:Y:S01]  /*121580*/  DFMA R16, -R94, R238, R16 ;  /* 0x000000ee5e10722b */ /* 0x008fe20000000110 */
[----:B----4-:R-:W-:Y:S01]  /*121590*/  MOV R18, R20 ;  /* 0x0000001400127202 */ /* 0x010fe20000000f00 */
        /* <DEDUP_REMOVED lines=34> */
.L_x_2605:
[----:B------:R-:W-:Y:S05]  /*1217c0*/  BSYNC.RECONVERGENT B3 ;  /* 0x0000000000037941 */ /* 0x000fea0003800200 */
.L_x_2604:
[----:B------:R-:W2:Y:S04]  /*1217d0*/  LDL.128 R16, [R1+0x42d0] ;  /* 0x0042d00001107983 */ /* 0x000ea80000100c00 */
[----:B------:R-:W3:Y:S04]  /*1217e0*/  LDL.128 R24, [R1+0x42f0] ;  /* 0x0042f00001187983 */ /* 0x000ee80000100c00 */
[----:B------:R-:W4:Y:S04]  /*1217f0*/  LDL.LU.64 R132, [R1+0x7ee0] ;  /* 0x007ee00001847983 */ /* 0x000f280000300a00 */
[----:B------:R-:W4:Y:S01]  /*121800*/  LDL.128 R140, [R1+0x4310] ;  /* 0x00431000018c7983 */ /* 0x000f220000100c00 */
[----:B--2---:R-:W-:Y:S01]  /*121810*/  IMAD.MOV.U32 R12, RZ, RZ, R16 ;  /* 0x000000ffff0c7224 */ /* 0x004fe200078e0010 */
[----:B------:R-:W-:-:S02]  /*121820*/  MOV R13, R17 ;  /* 0x00000011000d7202 */ /* 0x000fc40000000f00 */
[----:B------:R0:W-:Y:S01]  /*121830*/  STL.128 [R1+0x8470], R16 ;  /* 0x0084701001007387 */ /* 0x0001e20000100c00 */
[----:B------:R-:W-:Y:S01]  /*121840*/  IMAD.MOV.U32 R130, RZ, RZ, R18 ;  /* 0x000000ffff827224 */ /* 0x000fe200078e0012 */
[----:B------:R-:W-:Y:S02]  /*121850*/  MOV R131, R19 ;  /* 0x0000001300837202 */ /* 0x000fe40000000f00 */
[----:B0-----:R-:W2:Y:S01]  /*121860*/  LDL.128 R16, [R1+0x42e0] ;  /* 0x0042e00001107983 */ /* 0x001ea20000100c00 */
[----:B---3--:R-:W-:Y:S01]  /*121870*/  IMAD.MOV.U32 R126, RZ, RZ, R24 ;  /* 0x000000ffff7e7224 */ /* 0x008fe200078e0018 */
[----:B------:R-:W-:Y:S01]  /*121880*/  MOV R127, R25 ;  /* 0x00000019007f7202 */ /* 0x000fe20000000f00 */
[----:B------:R-:W-:Y:S01]  /*121890*/  IMAD.MOV.U32 R22, RZ, RZ, R26 ;  /* 0x000000ffff167224 */ /* 0x000fe200078e001a */
[----:B------:R0:W-:Y:S01]  /*1218a0*/  STL.128 [R1+0x8600], R24 ;  /* 0x0086001801007387 */ /* 0x0001e20000100c00 */
[----:B------:R-:W-:-:S03]  /*1218b0*/  MOV R23, R27 ;  /* 0x0000001b00177202 */ /* 0x000fc60000000f00 */
[----:B0-----:R-:W3:Y:S01]  /*1218c0*/  LDL.128 R24, [R1+0x4300] ;  /* 0x0043000001187983 */ /* 0x001ee20000100c00 */
[----:B----4-:R-:W-:Y:S01]  /*1218d0*/  DFMA R12, -R12, R28, R132 ;  /* 0x0000001c0c0c722b */ /* 0x010fe20000000184 */
[----:B--2---:R-:W-:Y:S01]  /*1218e0*/  IMAD.MOV.U32 R128, RZ, RZ, R16 ;  /* 0x000000ffff807224 */ /* 0x004fe200078e0010 */
[----:B------:R-:W-:Y:S01]  /*1218f0*/  MOV R129, R17 ;  /* 0x0000001100817202 */ /* 0x000fe20000000f00 */
[----:B------:R0:W-:Y:S01]  /*121900*/  STL.128 [R1+0x8500], R16 ;  /* 0x0085001001007387 */ /* 0x0001e20000100c00 */
[----:B------:R-:W-:Y:S01]  /*121910*/  IMAD.MOV.U32 R20, RZ, RZ, R18 ;  /* 0x000000ffff147224 */ /* 0x000fe200078e0012 */
[----:B------:R-:W-:Y:S02]  /*121920*/  MOV R21, R19 ;  /* 0x0000001300157202 */ /* 0x000fe40000000f00 */
[----:B0-----:R-:W2:Y:S01]  /*121930*/  LDL.128 R16, [R1+0x42c0] ;  /* 0x0042c00001107983 */ /* 0x001ea20000100c00 */
[----:B------:R-:W-:-:S08]  /*121940*/  DFMA R12, -R130, R152, R12 ;  /* 0x00000098820c722b */ /* 0x000fd0000000010c */
[----:B------:R-:W-:-:S08]  /*121950*/  DFMA R12, -R128, R154, R12 ;  /* 0x0000009a800c722b */ /* 0x000fd0000000010c */
[----:B------:R-:W-:Y:S01]  /*121960*/  DFMA R20, -R20, R2, R12 ;  /* 0x000000021414722b */ /* 0x000fe2000000010c */
[----:B------:R-:W-:-:S07]  /*121970*/  IMAD.MOV.U32 R12, RZ, RZ, 0x1 ;  /* 0x00000001ff0c7424 */ /* 0x000fce00078e00ff */
[----:B------:R-:W-:Y:S01]  /*121980*/  DFMA R20, -R126, R162, R20 ;  /* 0x000000a27e14722b */ /* 0x000fe20000000114 */
[----:B---3--:R-:W-:Y:S01]  /*121990*/  IMAD.MOV.U32 R90, RZ, RZ, R24 ;  /* 0x000000ffff5a7224 */ /* 0x008fe200078e0018 */
[----:B------:R-:W-:-:S06]  /*1219a0*/  MOV R91, R25 ;  /* 0x00000019005b7202 */ /* 0x000fcc0000000f00 */
[----:B------:R-:W-:Y:S01]  /*1219b0*/  DFMA R20, -R22, R10, R20 ;  /* 0x0000000a1614722b */ /* 0x000fe20000000114 */
[----:B------:R-:W-:Y:S01]  /*1219c0*/  IMAD.MOV.U32 R88, RZ, RZ, R26 ;  /* 0x000000ffff587224 */ /* 0x000fe200078e001a */
[----:B------:R-:W-:-:S06]  /*1219d0*/  MOV R89, R27 ;  /* 0x0000001b00597202 */ /* 0x000fcc0000000f00 */
[----:B------:R-:W-:Y:S01]  /*1219e0*/  DFMA R20, -R90, R210, R20 ;  /* 0x000000d25a14722b */ /* 0x000fe20000000114 */
[----:B------:R0:W-:Y:S07]  /*1219f0*/  STL.128 [R1+0x8730], R24 ;  /* 0x0087301801007387 */ /* 0x0001ee0000100c00 */
[----:B------:R-:W-:Y:S01]  /*121a00*/  DFMA R20, -R88, R204, R20 ;  /* 0x000000cc5814722b */ /* 0x000fe20000000114 */
[----:B0-----:R-:W-:Y:S01]  /*121a10*/  IMAD.MOV.U32 R26, RZ, RZ, R140 ;  /* 0x000000ffff1a7224 */ /* 0x001fe200078e008c */
[----:B------:R-:W-:Y:S01]  /*121a20*/  MOV R27, R141 ;  /* 0x0000008d001b7202 */ /* 0x000fe20000000f00 */
[----:B------:R-:W-:Y:S01]  /*121a30*/  IMAD.MOV.U32 R24, RZ, RZ, R142 ;  /* 0x000000ffff187224 */ /* 0x000fe200078e008e */
[----:B------:R-:W-:-:S04]  /*121a40*/  MOV R25, R143 ;  /* 0x0000008f00197202 */ /* 0x000fc80000000f00 */
[----:B------:R-:W-:-:S08]  /*121a50*/  DFMA R20, -R26, R158, R20 ;  /* 0x0000009e1a14722b */ /* 0x000fd00000000114 */
[----:B------:R-:W-:Y:S01]  /*121a60*/  DFMA R20, -R24, R200, R20 ;  /* 0x000000c81814722b */ /* 0x000fe20000000114 */
[----:B------:R0:W-:Y:S04]  /*121a70*/  STL.128 [R1+0x8cb0], R140 ;  /* 0x008cb08c01007387 */ /* 0x0001e80000100c00 */
[----:B------:R0:W-:Y:S05]  /*121a80*/  STL.64 [R1+0x6f68], R8 ;  /* 0x006f680801007387 */ /* 0x0001ea0000100a00 */
        /* <DEDUP_REMOVED lines=20> */
.L_x_2607:
[----:B------:R-:W-:Y:S05]  /*121bd0*/  BSYNC.RECONVERGENT B3 ;  /* 0x0000000000037941 */ /* 0x000fea0003800200 */
.L_x_2606:
[----:B-----5:R0:W-:Y:S04]  /*121be0*/  STL.128 [R1+0xabc0], R4 ;  /* 0x00abc00401007387 */ /* 0x0201e80000100c00 */
[----:B------:R-:W2:Y:S04]  /*121bf0*/  LDL.LU.64 R8, [R1+0x7728] ;  /* 0x0077280001087983 */ /* 0x000ea80000300a00 */
[----:B------:R-:W2:Y:S04]  /*121c00*/  LDL.128 R88, [R1+0x41f0] ;  /* 0x0041f00001587983 */ /* 0x000ea80000100c00 */
[----:B------:R-:W3:Y:S04]  /*121c10*/  LDL.128 R24, [R1+0x4200] ;  /* 0x0042000001187983 */ /* 0x000ee80000100c00 */
[----:B0-----:R-:W4:Y:S01]  /*121c20*/  LDL.128 R4, [R1+0x4210] ;  /* 0x0042100001047983 */ /* 0x001f220000100c00 */
[----:B--2---:R-:W-:Y:S01]  /*121c30*/  DFMA R8, -R90, R114, R8 ;  /* 0x000000725a08722b */ /* 0x004fe20000000108 */
[----:B---3--:R-:W-:Y:S01]  /*121c40*/  MOV R20, R24 ;  /* 0x0000001800147202 */ /* 0x008fe20000000f00 */
[----:B------:R-:W-:Y:S01]  /*121c50*/  IMAD.MOV.U32 R21, RZ, RZ, R25 ;  /* 0x000000ffff157224 */ /* 0x000fe200078e0019 */
[----:B------:R-:W-:Y:S01]  /*121c60*/  MOV R146, R26 ;  /* 0x0000001a00927202 */ /* 0x000fe20000000f00 */
[----:B------:R-:W-:Y:S01]  /*121c70*/  IMAD.MOV.U32 R147, RZ, RZ, R27 ;  /* 0x000000ffff937224 */ /* 0x000fe200078e001b */
[----:B----4-:R-:W-:Y:S01]  /*121c80*/  MOV R144, R4 ;  /* 0x0000000400907202 */ /* 0x010fe20000000f00 */
[----:B------:R-:W-:Y:S01]  /*121c90*/  IMAD.MOV.U32 R145, RZ, RZ, R5 ;  /* 0x000000ffff917224 */ /* 0x000fe200078e0005 */
[----:B------:R0:W-:Y:S01]  /*121ca0*/  STL.128 [R1+0x85c0], R4 ;  /* 0x0085c00401007387 */ /* 0x0001e20000100c00 */
[----:B------:R-:W-:Y:S01]  /*121cb0*/  MOV R142, R6 ;  /* 0x00000006008e7202 */ /* 0x000fe20000000f00 */
[----:B------:R-:W-:-:S02]  /*121cc0*/  IMAD.MOV.U32 R143, RZ, RZ, R7 ;  /* 0x000000ffff8f7224 */ /* 0x000fc400078e0007 */
[----:B------:R-:W-:Y:S04]  /*121cd0*/  STL.128 [R1+0x8490], R24 ;  /* 0x0084901801007387 */ /* 0x000fe80000100c00 */
[----:B0-----:R-:W2:Y:S01]  /*121ce0*/  LDL.128 R4, [R1+0x4220] ;  /* 0x0042200001047983 */ /* 0x001ea20000100c00 */
[----:B------:R-:W-:-:S03]  /*121cf0*/  DFMA R8, -R20, R112, R8 ;  /* 0x000000701408722b */ /* 0x000fc60000000108 */
[----:B------:R-:W3:Y:S01]  /*121d00*/  LDL.128 R112, [R1+0x4260] ;  /* 0x0042600001707983 */ /* 0x000ee20000100c00 */
[----:B--2---:R-:W-:Y:S01]  /*121d10*/  MOV R140, R4 ;  /* 0x00000004008c7202 */ /* 0x004fe20000000f00 */
[----:B------:R-:W-:Y:S02]  /*121d20*/  IMAD.MOV.U32 R141, RZ, RZ, R5 ;  /* 0x000000ffff8d7224 */ /* 0x000fe400078e0005 */
[----:B------:R0:W-:Y:S01]  /*121d30*/  STL.128 [R1+0x8630], R4 ;  /* 0x0086300401007387 */ /* 0x0001e20000100c00 */
[----:B------:R-:W-:Y:S01]  /*121d40*/  MOV R134, R6 ;  /* 0x0000000600867202 */ /* 0x000fe20000000f00 */
[----:B------:R-:W-:Y:S02]  /*121d50*/  IMAD.MOV.U32 R135, RZ, RZ, R7 ;  /* 0x000000ffff877224 */ /* 0x000fe400078e0007 */
[----:B0-----:R-:W2:Y:S01]  /*121d60*/  LDL.128 R4, [R1+0x4230] ;  /* 0x0042300001047983 */ /* 0x001ea20000100c00 */
[----:B---3--:R-:W-:Y:S01]  /*121d70*/  MOV R20, R112 ;  /* 0x0000007000147202 */ /* 0x008fe20000000f00 */
[----:B------:R-:W-:Y:S01]  /*121d80*/  IMAD.MOV.U32 R21, RZ, RZ, R113 ;  /* 0x000000ffff157224 */ /* 0x000fe200078e0071 */
[----:B------:R-:W-:Y:S01]  /*121d90*/  MOV R130, R114 ;  /* 0x0000007200827202 */ /* 0x000fe20000000f00 */
[----:B------:R0:W-:Y:S01]  /*121da0*/  STL.128 [R1+0x8970], R112 ;  /* 0x0089707001007387 */ /* 0x0001e20000100c00 */
[----:B------:R-:W-:-:S03]  /*121db0*/  IMAD.MOV.U32 R131, RZ, RZ, R115 ;  /* 0x000000ffff837224 */ /* 0x000fc600078e0073 */
[----:B0-----:R-:W3:Y:S01]  /*121dc0*/  LDL.128 R112, [R1+0x4270] ;  /* 0x0042700001707983 */ /* 0x001ee20000100c00 */
[----:B------:R-:W-:-:S08]  /*121dd0*/  DFMA R8, -R146, R124, R8 ;  /* 0x0000007c9208722b */ /* 0x000fd00000000108 */
[----:B------:R-:W-:Y:S01]  /*121de0*/  DFMA R8, -R144, R58, R8 ;  /* 0x0000003a9008722b */ /* 0x000fe20000000108 */
[----:B--2---:R-:W-:Y:S01]  /*121df0*/  MOV R128, R4 ;  /* 0x0000000400807202 */ /* 0x004fe20000000f00 */
[----:B------:R-:W-:Y:S01]  /*121e00*/  IMAD.MOV.U32 R129, RZ, RZ, R5 ;  /* 0x000000ffff817224 */ /* 0x000fe200078e0005 */
[----:B------:R0:W-:Y:S01]  /*121e10*/  STL.128 [R1+0x8720], R4 ;  /* 0x0087200401007387 */ /* 0x0001e20000100c00 */
[----:B------:R-:W-:Y:S01]  /*121e20*/  MOV R126, R6 ;  /* 0x00000006007e7202 */ /* 0x000fe20000000f00 */
[----:B------:R-:W-:Y:S02]  /*121e30*/  IMAD.MOV.U32 R127, RZ, RZ, R7 ;  /* 0x000000ffff7f7224 */ /* 0x000fe400078e0007 */
[----:B0-----:R-:W2:Y:S01]  /*121e40*/  LDL.128 R4, [R1+0x4240] ;  /* 0x0042400001047983 */ /* 0x001ea20000100c00 */
[----:B------:R-:W-:-:S08]  /*121e50*/  DFMA R8, -R142, R226, R8 ;  /* 0x000000e28e08722b */ /* 0x000fd00000000108 */
[----:B------:R-:W-:-:S08]  /*121e60*/  DFMA R8, -R140, R136, R8 ;  /* 0x000000888c08722b */ /* 0x000fd00000000108 */
[----:B------:R-:W-:-:S08]  /*121e70*/  DFMA R8, -R134, R138, R8 ;  /* 0x0000008a8608722b */ /* 0x000fd00000000108 */
[----:B------:R-:W-:Y:S01]  /*121e80*/  DFMA R8, -R128, R28, R8 ;  /* 0x0000001c8008722b */ /* 0x000fe20000000108 */
[----:B---3--:R0:W-:Y:S07]  /*121e90*/  STL.128 [R1+0x8420], R112 ;  /* 0x0084207001007387 */ /* 0x0081ee0000100c00 */
[----:B------:R-:W-:Y:S01]  /*121ea0*/  DFMA R8, -R126, R152, R8 ;  /* 0x000000987e08722b */ /* 0x000fe20000000108 */
[----:B------:R-:W-:Y:S01]  /*121eb0*/  MOV R128, R112 ;  /* 0x0000007000807202 */ /* 0x000fe20000000f00 */
[----:B------:R-:W-:Y:S01]  /*121ec0*/  IMAD.MOV.U32 R129, RZ, RZ, R113 ;  /* 0x000000ffff817224 */ /* 0x000fe200078e0071 */
[----:B------:R-:W-:Y:S01]  /*121ed0*/  MOV R126, R114 ;  /* 0x00000072007e7202 */ /* 0x000fe20000000f00 */
[----:B------:R-:W-:-:S02]  /*121ee0*/  IMAD.MOV.U32 R127, RZ, RZ, R115 ;  /* 0x000000ffff7f7224 */ /* 0x000fc400078e0073 */
[----:B0-----:R-:W3:Y:S01]  /*121ef0*/  LDL.128 R112, [R1+0x4280] ;  /* 0x0042800001707983 */ /* 0x001ee20000100c00 */
[----:B--2---:R-:W-:Y:S01]  /*121f00*/  MOV R132, R4 ;  /* 0x0000000400847202 */ /* 0x004fe20000000f00 */
[----:B------:R-:W-:-:S06]  /*121f10*/  IMAD.MOV.U32 R133, RZ, RZ, R5 ;  /* 0x000000ffff857224 */ /* 0x000fcc00078e0005 */
[----:B------:R-:W-:Y:S01]  /*121f20*/  DFMA R8, -R132, R154, R8 ;  /* 0x0000009a8408722b */ /* 0x000fe20000000108 */
[----:B------:R-:W2:Y:S01]  /*121f30*/  LDL.128 R132, [R1+0x4290] ;  /* 0x0042900001847983 */ /* 0x000ea20000100c00 */
[----:B------:R-:W-:Y:S01]  /*121f40*/  MOV R26, R6 ;  /* 0x00000006001a7202 */ /* 0x000fe20000000f00 */
[----:B------:R-:W-:Y:S02]  /*121f50*/  IMAD.MOV.U32 R27, RZ, RZ, R7 ;  /* 0x000000ffff1b7224 */ /* 0x000fe400078e0007 */
[----:B------:R0:W-:Y:S04]  /*121f60*/  STL.128 [R1+0x8980], R4 ;  /* 0x0089800401007387 */ /* 0x0001e80000100c00 */
[----:B0-----:R-:W4:Y:S01]  /*121f70*/  LDL.128 R4, [R1+0x4250] ;  /* 0x0042500001047983 */ /* 0x001f220000100c00 */
[----:B---3--:R-:W-:Y:S01]  /*121f80*/  MOV R124, R112 ;  /* 0x00000070007c7202 */ /* 0x008fe20000000f00 */
[----:B------:R-:W-:-:S02]  /*121f90*/  IMAD.MOV.U32 R125, RZ, RZ, R113 ;  /* 0x000000ffff7d7224 */ /* 0x000fc400078e0071 */
[----:B------:R2:W-:Y:S02]  /*121fa0*/  STL.128 [R1+0x8410], R112 ;  /* 0x0084107001007387 */ /* 0x0005e40000100c00 */
[----:B--2---:R-:W-:Y:S01]  /*121fb0*/  MOV R112, R132 ;  /* 0x0000008400707202 */ /* 0x004fe20000000f00 */
[----:B------:R-:W-:Y:S01]  /*121fc0*/  IMAD.MOV.U32 R113, RZ, RZ, R133 ;  /* 0x000000ffff717224 */ /* 0x000fe200078e0085 */
[----:B------:R0:W-:Y:S01]  /*121fd0*/  STL.128 [R1+0x8400], R132 ;  /* 0x0084008401007387 */ /* 0x0001e20000100c00 */
[----:B------:R-:W-:Y:S01]  /*121fe0*/  MOV R28, R134 ;  /* 0x00000086001c7202 */ /* 0x000fe20000000f00 */
[----:B------:R-:W-:Y:S02]  /*121ff0*/  IMAD.MOV.U32 R29, RZ, RZ, R135 ;  /* 0x000000ffff1d7224 */ /* 0x000fe400078e0087 */
[----:B0-----:R-:W2:Y:S01]  /*122000*/  LDL.128 R132, [R1+0x42a0] ;  /* 0x0042a00001847983 */ /* 0x001ea20000100c00 */
[----:B------:R-:W-:Y:S01]  /*122010*/  DFMA R8, -R26, R232, R8 ;  /* 0x000000e81a08722b */ /* 0x000fe20000000108 */
[----:B----4-:R-:W-:Y:S01]  /*122020*/  MOV R24, R4 ;  /* 0x0000000400187202 */ /* 0x010fe20000000f00 */
[----:B------:R-:W-:-:S06]  /*122030*/  IMAD.MOV.U32 R25, RZ, RZ, R5 ;  /* 0x000000ffff197224 */ /* 0x000fcc00078e0005 */
[----:B------:R-:W-:Y:S01]  /*122040*/  DFMA R8, -R24, R244, R8 ;  /* 0x000000f41808722b */ /* 0x000fe20000000108 */
[----:B------:R0:W-:Y:S01]  /*122050*/  STL.128 [R1+0x8b90], R4 ;  /* 0x008b900401007387 */ /* 0x0001e20000100c00 */
[----:B------:R-:W-:Y:S01]  /*122060*/  MOV R22, R6 ;  /* 0x0000000600167202 */ /* 0x000fe20000000f00 */
[----:B------:R-:W-:Y:S02]  /*122070*/  IMAD.MOV.U32 R23, RZ, RZ, R7 ;  /* 0x000000ffff177224 */ /* 0x000fe400078e0007 */
[----:B0-----:R0:W5:Y:S04]  /*122080*/  LDL.LU.128 R4, [R1+0xabc0] ;  /* 0x00abc00001047983 */ /* 0x0011680000300c00 */
[----:B------:R-:W-:-:S08]  /*122090*/  DFMA R2, -R22, R2, R8 ;  /* 0x000000021602722b */ /* 0x000fd00000000108 */
[----:B------:R-:W-:-:S08]  /*1220a0*/  DFMA R2, -R20, R162, R2 ;  /* 0x000000a21402722b */ /* 0x000fd00000000102 */
[----:B------:R-:W-:-:S08]  /*1220b0*/  DFMA R2, -R130, R10, R2 ;  /* 0x0000000a8202722b */ /* 0x000fd00000000102 */
[----:B------:R-:W-:-:S08]  /*1220c0*/  DFMA R2, -R128, R224, R2 ;  /* 0x000000e08002722b */ /* 0x000fd00000000102 */
[----:B------:R-:W-:Y:S01]  /*1220d0*/  DFMA R2, -R126, R210, R2 ;  /* 0x000000d27e02722b */ /* 0x000fe20000000102 */
[----:B--2---:R-:W-:Y:S01]  /*1220e0*/  MOV R26, R132 ;  /* 0x00000084001a7202 */ /* 0x004fe20000000f00 */
[----:B------:R-:W-:Y:S01]  /*1220f0*/  IMAD.MOV.U32 R27, RZ, RZ, R133 ;  /* 0x000000ffff1b7224 */ /* 0x000fe200078e0085 */
[----:B------:R1:W-:Y:S01]  /*122100*/  STL.128 [R1+0x83f0], R132 ;  /* 0x0083f08401007387 */ /* 0x0003e20000100c00 */
[----:B------:R-:W-:Y:S01]  /*122110*/  MOV R24, R134 ;  /* 0x0000008600187202 */ /* 0x000fe20000000f00 */
[----:B------:R-:W-:Y:S02]  /*122120*/  IMAD.MOV.U32 R25, RZ, RZ, R135 ;  /* 0x000000ffff197224 */ /* 0x000fe400078e0087 */
[----:B-1----:R-:W2:Y:S01]  /*122130*/  LDL.128 R132, [R1+0x42b0] ;  /* 0x0042b00001847983 */ /* 0x002ea20000100c00 */
[----:B------:R-:W-:-:S08]  /*122140*/  DFMA R2, -R124, R204, R2 ;  /* 0x000000cc7c02722b */ /* 0x000fd00000000102 */
[----:B------:R-:W-:-:S08]  /*122150*/  DFMA R2, -R114, R158, R2 ;  /* 0x0000009e7202722b */ /* 0x000fd00000000102 */
[----:B------:R-:W-:-:S08]  /*122160*/  DFMA R2, -R112, R230, R2 ;  /* 0x000000e67002722b */ /* 0x000fd00000000102 */
[----:B------:R-:W-:Y:S02]  /*122170*/  DFMA R8, -R28, R160, R2 ;  /* 0x000000a01c08722b */ /* 0x000fe40000000102 */
[----:B------:R-:W1:Y:S01]  /*122180*/  MUFU.RCP64H R3, R89 ;  /* 0x0000005900037308 */ /* 0x000e620000001800 */
[----:B------:R-:W-:-:S05]  /*122190*/  MOV R2, 0x1 ;  /* 0x0000000100027802 */ /* 0x000fca0000000f00 */
[----:B------:R-:W-:Y:S02]  /*1221a0*/  DFMA R8, -R26, R40, R8 ;  /* 0x000000281a08722b */ /* 0x000fe40000000108 */
[----:B-1----:R-:W-:-:S06]  /*1221b0*/  DFMA R10, -R88, R2, 1 ;  /* 0x3ff00000580a742b */ /* 0x002fcc0000000102 */
        /* <DEDUP_REMOVED lines=30> */
.L_x_2609:
[----:B------:R-:W-:Y:S05]  /*1223a0*/  BSYNC.RECONVERGENT B3 ;  /* 0x0000000000037941 */ /* 0x000fea0003800200 */
.L_x_2608:
[----:B------:R-:W2:Y:S04]  /*1223b0*/  LDL.128 R132, [R1+0x41d0] ;  /* 0x0041d00001847983 */ /* 0x000ea80000100c00 */
[----:B------:R-:W3:Y:S04]  /*1223c0*/  LDL.LU.64 R12, [R1+0x7ef0] ;  /* 0x007ef000010c7983 */ /* 0x000ee80000300a00 */
[----:B------:R-:W4:Y:S01]  /*1223d0*/  LDL.64 R20, [R1+0x9a50] ;  /* 0x009a500001147983 */ /* 0x000f220000100a00 */
        /* <DEDUP_REMOVED lines=9> */
[----:B----4-:R-:W-:-:S06]  /*122470*/  DFMA R8, -R20, R200, R8 ;  /* 0x000000c81408722b */ /* 0x010fcc0000000108 */
        /* <DEDUP_REMOVED lines=14> */
.L_x_2611:
[----:B------:R-:W-:Y:S05]  /*122560*/  BSYNC.RECONVERGENT B3 ;  /* 0x0000000000037941 */ /* 0x000fea0003800200 */
.L_x_2610:
[----:B------:R-:W2:Y:S04]  /*122570*/  LDL.128 R20, [R1+0x41a0] ;  /* 0x0041a00001147983 */ /* 0x000ea80000100c00 */
[----:B------:R-:W3:Y:S04]  /*122580*/  LDL.LU.64 R10, [R1+0x7790] ;  /* 0x00779000010a7983 */ /* 0x000ee80000300a00 */
[----:B------:R-:W3:Y:S04]  /*122590*/  LDL.128 R128, [R1+0x4190] ;  /* 0x0041900001807983 */ /* 0x000ee80000100c00 */
[----:B------:R-:W4:Y:S01]  /*1225a0*/  LDL.128 R112, [R1+0x41c0] ;  /* 0x0041c00001707983 */ /* 0x000f220000100c00 */
[----:B--2---:R-:W-:Y:S01]  /*1225b0*/  MOV R28, R20 ;  /* 0x00000014001c7202 */ /* 0x004fe20000000f00 */
[----:B------:R-:W-:-:S02]  /*1225c0*/  IMAD.MOV.U32 R29, RZ, RZ, R21 ;  /* 0x000000ffff1d7224 */ /* 0x000fc400078e0015 */
[----:B------:R0:W-:Y:S01]  /*1225d0*/  STL.128 [R1+0x8240], R20 ;  /* 0x0082401401007387 */ /* 0x0001e20000100c00 */
[----:B------:R-:W-:Y:S01]  /*1225e0*/  MOV R12, R22 ;  /* 0x00000016000c7202 */ /* 0x000fe20000000f00 */
[----:B------:R-:W-:Y:S02]  /*1225f0*/  IMAD.MOV.U32 R13, RZ, RZ, R23 ;  /* 0x000000ffff0d7224 */ /* 0x000fe400078e0017 */
[----:B0-----:R-:W2:Y:S01]  /*122600*/  LDL.128 R20, [R1+0x41b0] ;  /* 0x0041b00001147983 */ /* 0x001ea20000100c00 */
[----:B---3--:R-:W-:Y:S01]  /*122610*/  DFMA R10, -R130, R234, R10 ;  /* 0x000000ea820a722b */ /* 0x008fe2000000010a */
[----:B------:R-:W0:Y:S01]  /*122620*/  MUFU.RCP64H R9, R129 ;  /* 0x0000008100097308 */ /* 0x000e220000001800 */
[----:B------:R-:W-:-:S06]  /*122630*/  MOV R8, 0x1 ;  /* 0x0000000100087802 */ /* 0x000fcc0000000f00 */
[----:B------:R-:W-:-:S08]  /*122640*/  DFMA R10, -R28, R54, R10 ;  /* 0x000000361c0a722b */ /* 0x000fd0000000010a */
[----:B------:R-:W-:Y:S02]  /*122650*/  DFMA R12, -R12, R52, R10 ;  /* 0x000000340c0c722b */ /* 0x000fe4000000010a */
[----:B0-----:R-:W-:-:S08]  /*122660*/  DFMA R10, -R128, R8, 1 ;  /* 0x3ff00000800a742b */ /* 0x001fd00000000108 */
[----:B------:R-:W-:-:S08]  /*122670*/  DFMA R10, R10, R10, R10 ;  /* 0x0000000a0a0a722b */ /* 0x000fd0000000000a */
[----:B------:R-:W-:Y:S01]  /*122680*/  DFMA R10, R8, R10, R8 ;  /* 0x0000000a080a722b */ /* 0x000fe20000000008 */
[----:B----4-:R-:W-:Y:S04]  /*122690*/  STL.128 [R1+0x8330], R112 ;  /* 0x0083307001007387 */ /* 0x010fe80000100c00 */
[----:B------:R-:W-:Y:S01]  /*1226a0*/  STL.64 [R1+0x6f50], R2 ;  /* 0x006f500201007387 */ /* 0x000fe20000100a00 */
[----:B------:R-:W-:Y:S01]  /*1226b0*/  BSSY.RECONVERGENT B3, `(.L_x_2612) ;  /* 0x000001d000037945 */ /* 0x000fe20003800200 */
[----:B--2---:R-:W-:Y:S01]  /*1226c0*/  MOV R26, R20 ;  /* 0x00000014001a7202 */ /* 0x004fe20000000f00 */
[----:B------:R-:W-:Y:S01]  /*1226d0*/  IMAD.MOV.U32 R27, RZ, RZ, R21 ;  /* 0x000000ffff1b7224 */ /* 0x000fe200078e0015 */
[----:B------:R-:W-:Y:S01]  /*1226e0*/  MOV R24, R22 ;  /* 0x0000001600187202 */ /* 0x000fe20000000f00 */
[----:B------:R-:W-:-:S04]  /*1226f0*/  IMAD.MOV.U32 R25, RZ, RZ, R23 ;  /* 0x000000ffff197224 */ /* 0x000fc800078e0017 */
[----:B------:R-:W-:Y:S01]  /*122700*/  DFMA R12, -R26, R56, R12 ;  /* 0x000000381a0c722b */ /* 0x000fe2000000010c */
[----:B------:R0:W-:Y:S07]  /*122710*/  STL.128 [R1+0x82c0], R20 ;  /* 0x0082c01401007387 */ /* 0x0001ee0000100c00 */
[----:B------:R-:W-:Y:S02]  /*122720*/  DFMA R8, -R24, R214, R12 ;  /* 0x000000d61808722b */ /* 0x000fe4000000010c */
[----:B------:R-:W-:Y:S01]  /*122730*/  DFMA R12, -R128, R10, 1 ;  /* 0x3ff00000800c742b */ /* 0x000fe2000000010a */
[----:B0-----:R-:W-:Y:S01]  /*122740*/  MOV R22, R112 ;  /* 0x0000007000167202 */ /* 0x001fe20000000f00 */
[----:B------:R-:W-:Y:S01]  /*122750*/  IMAD.MOV.U32 R23, RZ, RZ, R113 ;  /* 0x000000ffff177224 */ /* 0x000fe200078e0071 */
[----:B------:R-:W-:Y:S01]  /*122760*/  MOV R20, R114 ;  /* 0x0000007200147202 */ /* 0x000fe20000000f00 */
[----:B------:R-:W-:-:S04]  /*122770*/  IMAD.MOV.U32 R21, RZ, RZ, R115 ;  /* 0x000000ffff157224 */ /* 0x000fc800078e0073 */
[----:B------:R-:W-:Y:S02]  /*122780*/  DFMA R8, -R22, R36, R8 ;  /* 0x000000241608722b */ /* 0x000fe40000000108 */
[----:B------:R-:W-:-:S06]  /*122790*/  DFMA R10, R10, R12, R10 ;  /* 0x0000000c0a0a722b */ /* 0x000fcc000000000a */
        /* <DEDUP_REMOVED lines=12> */
[----:B------:R-:W-:Y:S01]  /*122860*/  IMAD.MOV.U32 R10, RZ, RZ, R12 ;  /* 0x000000ffff0a7224 */ /* 0x000fe200078e000c */
[----:B------:R-:W-:-:S07]  /*122870*/  MOV R11, R13 ;  /* 0x0000000d000b7202 */ /* 0x000fce0000000f00 */
.L_x_2613:
[----:B------:R-:W-:Y:S05]  /*122880*/  BSYNC.RECONVERGENT B3 ;  /* 0x0000000000037941 */ /* 0x000fea0003800200 */
.L_x_2612:
[----:B------:R-:W2:Y:S04]  /*122890*/  LDL.128 R124, [R1+0x4170] ;  /* 0x00417000017c7983 */ /* 0x000ea80000100c00 */
[----:B------:R-:W3:Y:S04]  /*1228a0*/  LDL.LU.64 R20, [R1+0x7be0] ;  /* 0x007be00001147983 */ /* 0x000ee80000300a00 */
[----:B------:R-:W4:Y:S01]  /*1228b0*/  LDL.LU.64 R12, [R1+0x77a0] ;  /* 0x0077a000010c7983 */ /* 0x000f220000300a00 */
[----:B------:R-:W-:-:S03]  /*1228c0*/  IMAD.MOV.U32 R2, RZ, RZ, 0x1 ;  /* 0x00000001ff027424 */ /* 0x000fc600078e00ff */
[----:B------:R0:W-:Y:S01]  /*1228d0*/  STL.64 [R1+0x6f48], R10 ;  /* 0x006f480a01007387 */ /* 0x0001e20000100a00 */
[----:B------:R-:W-:Y:S01]  /*1228e0*/  BSSY.RECONVERGENT B3, `(.L_x_2614) ;  /* 0x0000016000037945 */ /* 0x000fe20003800200 */
[----:B--2---:R-:W1:Y:S02]  /*1228f0*/  MUFU.RCP64H R3, R125 ;  /* 0x0000007d00037308 */ /* 0x004e640000001800 */
[----:B-1----:R-:W-:-:S08]  /*122900*/  DFMA R8, -R124, R2, 1 ;  /* 0x3ff000007c08742b */ /* 0x002fd00000000102 */
[----:B------:R-:W-:-:S08]  /*122910*/  DFMA R8, R8, R8, R8 ;  /* 0x000000080808722b */ /* 0x000fd00000000008 */
[----:B------:R-:W-:Y:S02]  /*122920*/  DFMA R2, R2, R8, R2 ;  /* 0x000000080202722b */ /* 0x000fe40000000002 */
[----:B---3--:R-:W-:-:S08]  /*122930*/  DFMA R8, -R126, R242, R20 ;  /* 0x000000f27e08722b */ /* 0x008fd00000000114 */
[----:B----4-:R-:W-:Y:S02]  /*122940*/  DFMA R8, -R12, R40, R8 ;  /* 0x000000280c08722b */ /* 0x010fe40000000108 */
        /* <DEDUP_REMOVED lines=15> */
.L_x_2615:
[----:B------:R-:W-:Y:S05]  /*122a40*/  BSYNC.RECONVERGENT B3 ;  /* 0x0000000000037941 */ /* 0x000fea0003800200 */
.L_x_2614:
        /* <DEDUP_REMOVED lines=32> */
.L_x_2617:
[----:B------:R-:W-:Y:S05]  /*122c50*/  BSYNC.RECONVERGENT B3 ;  /* 0x0000000000037941 */ /* 0x000fea0003800200 */
.L_x_2616:
        /* <DEDUP_REMOVED lines=26> */
.L_x_2619:
[----:B------:R-:W-:Y:S05]  /*122e00*/  BSYNC.RECONVERGENT B3 ;  /* 0x0000000000037941 */ /* 0x000fea0003800200 */
.L_x_2618:
[----:B------:R-:W2:Y:S04]  /*122e10*/  LDL.128 R8, [R1+0x40e0] ;  /* 0x0040e00001087983 */ /* 0x000ea80000100c00 */
[----:B------:R-:W3:Y:S04]  /*122e20*/  LDL.LU.64 R12, [R1+0x7f18] ;  /* 0x007f1800010c7983 */ /* 0x000ee80000300a00 */
[----:B------:R-:W3:Y:S04]  /*122e30*/  LDL.128 R152, [R1+0x40d0] ;  /* 0x0040d00001987983 */ /* 0x000ee80000100c00 */
[----:B------:R-:W4:Y:S04]  /*122e40*/  LDL.128 R24, [R1+0x4110] ;  /* 0x0041100001187983 */ /* 0x000f280000100c00 */
[----:B------:R-:W4:Y:S01]  /*122e50*/  LDL.128 R144, [R1+0x4120] ;  /* 0x0041200001907983 */ /* 0x000f220000100c00 */
[----:B--2---:R-:W-:Y:S01]  /*122e60*/  MOV R140, R8 ;  /* 0x00000008008c7202 */ /* 0x004fe20000000f00 */
[----:B------:R-:W-:-:S02]  /*122e70*/  IMAD.MOV.U32 R141, RZ, RZ, R9 ;  /* 0x000000ffff8d7224 */ /* 0x000fc400078e0009 */
[----:B------:R0:W-:Y:S01]  /*122e80*/  STL.128 [R1+0x8270], R8 ;  /* 0x0082700801007387 */ /* 0x0001e20000100c00 */
[----:B------:R-:W-:Y:S01]  /*122e90*/  MOV R138, R10 ;  /* 0x0000000a008a7202 */ /* 0x000fe20000000f00 */
[----:B------:R-:W-:Y:S02]  /*122ea0*/  IMAD.MOV.U32 R139, RZ, RZ, R11 ;  /* 0x000000ffff8b7224 */ /* 0x000fe400078e000b */
[----:B0-----:R-:W2:Y:S01]  /*122eb0*/  LDL.128 R8, [R1+0x40f0] ;  /* 0x0040f00001087983 */ /* 0x001ea20000100c00 */
[----:B---3--:R-:W-:-:S08]  /*122ec0*/  DFMA R12, -R154, R218, R12 ;  /* 0x000000da9a0c722b */ /* 0x008fd0000000010c */
        /* <DEDUP_REMOVED lines=9> */
[----:B------:R-:W-:Y:S02]  /*122f60*/  DFMA R20, -R20, R204, R12 ;  /* 0x000000cc1414722b */ /* 0x000fe4000000010c */
[----:B------:R-:W0:Y:S01]  /*122f70*/  MUFU.RCP64H R13, R153 ;  /* 0x00000099000d7308 */ /* 0x000e220000001800 */
[----:B------:R-:W-:Y:S01]  /*122f80*/  MOV R12, 0x1 ;  /* 0x00000001000c7802 */ /* 0x000fe20000000f00 */
[----:B----4-:R-:W-:Y:S01]  /*122f90*/  IMAD.MOV.U32 R29, RZ, RZ, R25 ;  /* 0x000000ffff1d7224 */ /* 0x010fe200078e0019 */
[----:B------:R-:W-:Y:S01]  /*122fa0*/  MOV R28, R24 ;  /* 0x00000018001c7202 */ /* 0x000fe20000000f00 */
[----:B------:R1:W-:Y:S01]  /*122fb0*/  STL.128 [R1+0x8320], R24 ;  /* 0x0083201801007387 */ /* 0x0003e20000100c00 */
[----:B------:R-:W-:Y:S01]  /*122fc0*/  MOV R22, R146 ;  /* 0x0000009200167202 */ /* 0x000fe20000000f00 */
[----:B------:R-:W-:Y:S01]  /*122fd0*/  IMAD.MOV.U32 R23, RZ, RZ, R147 ;  /* 0x000000ffff177224 */ /* 0x000fe200078e0093 */
[----:B-1----:R-:W-:Y:S01]  /*122fe0*/  MOV R24, R144 ;  /* 0x0000009000187202 */ /* 0x002fe20000000f00 */
[----:B------:R-:W-:Y:S01]  /*122ff0*/  IMAD.MOV.U32 R25, RZ, RZ, R145 ;  /* 0x000000ffff197224 */ /* 0x000fe200078e0091 */
[----:B------:R1:W-:Y:S04]  /*123000*/  STL.128 [R1+0x83e0], R144 ;  /* 0x0083e09001007387 */ /* 0x0003e80000100c00 */
[----:B------:R1:W-:Y:S01]  /*123010*/  STL.64 [R1+0x6f30], R2 ;  /* 0x006f300201007387 */ /* 0x0003e20000100a00 */
[----:B------:R-:W-:Y:S01]  /*123020*/  BSSY.RECONVERGENT B3, `(.L_x_2620) ;  /* 0x0000017000037945 */ /* 0x000fe20003800200 */
[----:B--2---:R-:W-:-:S08]  /*123030*/  DFMA R8, -R8, R236, R20 ;  /* 0x000000ec0808722b */ /* 0x004fd00000000114 */
        /* <DEDUP_REMOVED lines=16> */
[----:B-1----:R-:W-:Y:S05]  /*123140*/  @P1 BRA P2, `(.L_x_2621) ;  /* 0x0000000000101947 */ /* 0x002fea0001000000 */
[----:B------:R-:W-:Y:S01]  /*123150*/  IMAD.MOV.U32 R174, RZ, RZ, R152 ;  /* 0x000000ffffae7224 */ /* 0x000fe200078e0098 */
[----:B------:R-:W-:Y:S02]  /*123160*/  MOV R175, R153 ;  /* 0x0000009900af7202 */ /* 0x000fe40000000f00 */
[----:B------:R-:W-:-:S07]  /*123170*/  MOV R0, 0x123190 ;  /* 0x0012319000007802 */ /* 0x000fce0000000f00 */
[----:B-----5:R-:W-:Y:S05]  /*123180*/  CALL.REL.NOINC `($__internal_1_$__cuda_sm20_div_rn_f64_full) ;  /* 0x000002d400487944 */ /* 0x020fea0003c00000 */
.L_x_2621:
[----:B------:R-:W-:Y:S05]  /*123190*/  BSYNC.RECONVERGENT B3 ;  /* 0x0000000000037941 */ /* 0x000fea0003800200 */
.L_x_2620:
[----:B------:R-:W2:Y:S04]  /*1231a0*/  LDL.128 R8, [R1+0x40a0] ;  /* 0x0040a00001087983 */ /* 0x000ea80000100c00 */
[----:B------:R-:W3:Y:S04]  /*1231b0*/  LDL.LU.64 R138, [R1+0x7f10] ;  /* 0x007f1000018a7983 */ /* 0x000ee80000300a00 */
[----:B------:R-:W4:Y:S04]  /*1231c0*/  LDL.128 R24, [R1+0x4090] ;  /* 0x0040900001187983 */ /* 0x000f280000100c00 */
[----:B------:R-:W4:Y:S01]  /*1231d0*/  LDL.128 R140, [R1+0x40c0] ;  /* 0x0040c000018c7983 */ /* 0x000f220000100c00 */
[----:B--2---:R-:W-:Y:S01]  /*1231e0*/  IMAD.MOV.U32 R20, RZ, RZ, R8 ;  /* 0x000000ffff147224 */ /* 0x004fe200078e0008 */
[----:B------:R-:W-:-:S02]  /*1231f0*/  MOV R21, R9 ;  /* 0x0000000900157202 */ /* 0x000fc40000000f00 */
[----:B------:R0:W-:Y:S01]  /*123200*/  STL.128 [R1+0x8260], R8 ;  /* 0x0082600801007387 */ /* 0x0001e20000100c00 */
[----:B------:R-:W-:Y:S01]  /*123210*/  IMAD.MOV.U32 R136, RZ, RZ, R10 ;  /* 0x000000ffff887224 */ /* 0x000fe200078e000a */
[----:B------:R-:W-:Y:S02]  /*123220*/  MOV R137, R11 ;  /* 0x0000000b00897202 */ /* 0x000fe40000000f00 */
[----:B0-----:R-:W2:Y:S01]  /*123230*/  LDL.128 R8, [R1+0x40b0] ;  /* 0x0040b00001087983 */ /* 0x001ea20000100c00 */
[----:B---3--:R-:W-:Y:S01]  /*123240*/  DFMA R20, -R20, R58, R138 ;  /* 0x0000003a1414722b */ /* 0x008fe2000000018a */
[----:B----4-:R-:W0:Y:S01]  /*123250*/  MUFU.RCP64H R3, R27 ;  /* 0x0000001b00037308 */ /* 0x010e220000001800 */
[----:B------:R-:W-:-:S06]  /*123260*/  IMAD.MOV.U32 R2, RZ, RZ, 0x1 ;  /* 0x00000001ff027424 */ /* 0x000fcc00078e00ff */
[----:B------:R-:W-:Y:S01]  /*123270*/  DFMA R20, -R136, R222, R20 ;  /* 0x000000de8814722b */ /* 0x000fe20000000114 */
[----:B------:R-:W-:Y:S01]  /*123280*/  IMAD.MOV.U32 R28, RZ, RZ, R140 ;  /* 0x000000ffff1c7224 */ /* 0x000fe200078e008c */
[----:B------:R-:W-:Y:S01]  /*123290*/  MOV R29, R141 ;  /* 0x0000008d001d7202 */ /* 0x000fe20000000f00 */
[----:B------:R-:W-:Y:S01]  /*1232a0*/  IMAD.MOV.U32 R22, RZ, RZ, R142 ;  /* 0x000000ffff167224 */ /* 0x000fe200078e008e */
[----:B------:R-:W-:Y:S01]  /*1232b0*/  MOV R23, R143 ;  /* 0x0000008f00177202 */ /* 0x000fe20000000f00 */
[----:B------:R1:W-:Y:S04]  /*1232c0*/  STL.128 [R1+0x8370], R140 ;  /* 0x0083708c01007387 */ /* 0x0003e80000100c00 */
[----:B------:R1:W-:Y:S01]  /*1232d0*/  STL.64 [R1+0x6f28], R12 ;  /* 0x006f280c01007387 */ /* 0x0003e20000100a00 */
[----:B------:R-:W-:Y:S01]  /*1232e0*/  BSSY.RECONVERGENT B3, `(.L_x_2622) ;  /* 0x0000017000037945 */ /* 0x000fe20003800200 */
[----:B--2---:R-:W-:-:S02]  /*1232f0*/  DFMA R8, -R8, R36, R20 ;  /* 0x000000240808722b */ /* 0x004fc40000000114 */
        /* <DEDUP_REMOVED lines=18> */
[----:B-----5:R-:W-:Y:S05]  /*123420*/  CALL.REL.NOINC `($__internal_1_$__cuda_sm20_div_rn_f64_full) ;  /* 0x000002d000a07944 */ /* 0x020fea0003c00000 */
[----:B------:R-:W-:Y:S01]  /*123430*/  MOV R2, R12 ;  /* 0x0000000c00027202 */ /* 0x000fe20000000f00 */
[----:B------:R-:W-:-:S07]  /*123440*/  IMAD.MOV.U32 R3, RZ, RZ, R13 ;  /* 0x000000ffff037224 */ /* 0x000fce00078e000d */
.L_x_2623:
[----:B------:R-:W-:Y:S05]  /*123450*/  BSYNC.RECONVERGENT B3 ;  /* 0x0000000000037941 */ /* 0x000fea0003800200 */
.L_x_2622:
[----:B-----5:R0:W-:Y:S04]  /*123460*/  STL.128 [R1+0xabc0], R4 ;  /* 0x00abc00401007387 */ /* 0x0201e80000100c00 */
[----:B------:R-:W2:Y:S04]  /*123470*/  LDL.128 R8, [R1+0x4040] ;  /* 0x0040400001087983 */ /* 0x000ea80000100c00 */
[----:B------:R-:W3:Y:S04]  /*123480*/  LDL.LU.64 R12, [R1+0x7f38] ;  /* 0x007f3800010c7983 */ /* 0x000ee80000300a00 */
[----:B------:R-:W3:Y:S04]  /*123490*/  LDL.128 R144, [R1+0x4020] ;  /* 0x0040200001907983 */ /* 0x000ee80000100c00 */
[----:B0-----:R-:W4:Y:S04]  /*1234a0*/  LDL.128 R4, [R1+0x4050] ;  /* 0x0040500001047983 */ /* 0x001f280000100c00 */
[----:B------:R-:W3:Y:S01]  /*1234b0*/  LDL.128 R20, [R1+0x4030] ;  /* 0x0040300001147983 */ /* 0x000ee20000100c00 */
[----:B----4-:R-:W-:Y:S01]  /*1234c0*/  MOV R162, R4 ;  /* 0x0000000400a27202 */ /* 0x010fe20000000f00 */
[----:B------:R-:W-:-:S02]  /*1234d0*/  IMAD.MOV.U32 R163, RZ, RZ, R5 ;  /* 0x000000ffffa37224 */ /* 0x000fc400078e0005 */
[----:B------:R0:W-:Y:S01]  /*1234e0*/  STL.128 [R1+0x8310], R4 ;  /* 0x0083100401007387 */ /* 0x0001e20000100c00 */
[----:B------:R-:W-:Y:S01]  /*1234f0*/  MOV R142, R6 ;  /* 0x00000006008e7202 */ /* 0x000fe20000000f00 */
[----:B------:R-:W-:Y:S02]  /*123500*/  IMAD.MOV.U32 R143, RZ, RZ, R7 ;  /* 0x000000ffff8f7224 */ /* 0x000fe400078e0007 */
[----:B0-----:R-:W4:Y:S01]  /*123510*/  LDL.128 R4, [R1+0x4060] ;  /* 0x0040600001047983 */ /* 0x001f220000100c00 */
[----:B--2---:R-:W-:Y:S01]  /*123520*/  MOV R196, R8 ;  /* 0x0000000800c47202 */ /* 0x004fe20000000f00 */
[----:B------:R-:W-:Y:S01]  /*123530*/  IMAD.MOV.U32 R197, RZ, RZ, R9 ;  /* 0x000000ffffc57224 */ /* 0x000fe200078e0009 */
[----:B------:R-:W-:Y:S01]  /*123540*/  MOV R174, R10 ;  /* 0x0000000a00ae7202 */ /* 0x000fe20000000f00 */
[----:B------:R0:W-:Y:S01]  /*123550*/  STL.128 [R1+0x82e0], R8 ;  /* 0x0082e00801007387 */ /* 0x0001e20000100c00 */
[----:B------:R-:W-:-:S03]  /*123560*/  IMAD.MOV.U32 R175, RZ, RZ, R11 ;  /* 0x000000ffffaf7224 */ /* 0x000fc600078e000b */
[----:B0-----:R-:W2:Y:S01]  /*123570*/  LDL.128 R8, [R1+0x4070] ;  /* 0x0040700001087983 */ /* 0x001ea20000100c00 */
[----:B----4-:R-:W-:Y:S01]  /*123580*/  MOV R140, R4 ;  /* 0x00000004008c7202 */ /* 0x010fe20000000f00 */
[----:B------:R-:W-:Y:S02]  /*123590*/  IMAD.MOV.U32 R141, RZ, RZ, R5 ;  /* 0x000000ffff8d7224 */ /* 0x000fe400078e0005 */
[----:B------:R0:W-:Y:S01]  /*1235a0*/  STL.128 [R1+0x8360], R4 ;  /* 0x0083600401007387 */ /* 0x0001e20000100c00 */
[----:B------:R-:W-:Y:S01]  /*1235b0*/  MOV R138, R6 ;  /* 0x00000006008a7202 */ /* 0x000fe20000000f00 */
[----:B------:R-:W-:Y:S02]  /*1235c0*/  IMAD.MOV.U32 R139, RZ, RZ, R7 ;  /* 0x000000ffff8b7224 */ /* 0x000fe400078e0007 */
[----:B0-----:R-:W4:Y:S01]  /*1235d0*/  LDL.128 R4, [R1+0x4080] ;  /* 0x0040800001047983 */ /* 0x001f220000100c00 */
[----:B---3--:R-:W-:-:S08]  /*1235e0*/  DFMA R12, -R146, R14, R12 ;  /* 0x0000000e920c722b */ /* 0x008fd0000000010c */
        /* <DEDUP_REMOVED lines=8> */
[----:B------:R-:W0:Y:S01]  /*123670*/  MUFU.RCP64H R13, R145 ;  /* 0x00000091000d7308 */ /* 0x000e220000001800 */
[----:B------:R-:W-:-:S05]  /*123680*/  MOV R12, 0x1 ;  /* 0x00000001000c7802 */ /* 0x000fca0000000f00 */
[----:B--2---:R-:W-:-:S08]  /*123690*/  DFMA R8, -R8, R172, R20 ;  /* 0x000000ac0808722b */ /* 0x004fd00000000114 */
[----:B------:R-:W-:Y:S02]  /*1236a0*/  DFMA R10, -R10, R118, R8 ;  /* 0x000000760a0a722b */ /* 0x000fe40000000108 */
[----:B0-----:R-:W-:Y:S01]  /*1236b0*/  DFMA R8, -R144, R12, 1 ;  /* 0x3ff000009008742b */ /* 0x001fe2000000010c */
[----:B----4-:R-:W-:Y:S01]  /*1236c0*/  MOV R136, R4 ;  /* 0x0000000400887202 */ /* 0x010fe20000000f00 */
[----:B------:R-:W-:Y:S01]  /*1236d0*/  IMAD.MOV.U32 R137, RZ, RZ, R5 ;  /* 0x000000ffff897224 */ /* 0x000fe200078e0005 */
[----:B------:R0:W-:Y:S01]  /*1236e0*/  STL.128 [R1+0x8450], R4 ;  /* 0x0084500401007387 */ /* 0x0001e20000100c00 */
[----:B------:R-:W-:Y:S01]  /*1236f0*/  MOV R28, R6 ;  /* 0x00000006001c7202 */ /* 0x000fe20000000f00 */
[----:B------:R-:W-:Y:S02]  /*123700*/  IMAD.MOV.U32 R29, RZ, RZ, R7 ;  /* 0x000000ffff1d7224 */ /* 0x000fe400078e0007 */
[----:B0-----:R0:W5:Y:S01]  /*123710*/  LDL.LU.128 R4, [R1+0xabc0] ;  /* 0x00abc00001047983 */ /* 0x0011620000300c00 */
[----:B------:R-:W-:-:S02]  /*123720*/  DFMA R8, R8, R8, R8 ;  /* 0x000000080808722b */ /* 0x000fc40000000008 */
[----:B------:R-:W-:-:S06]  /*123730*/  DFMA R10, -R136, R120, R10 ;  /* 0x00000078880a722b */ /* 0x000fcc000000010a */
[----:B------:R-:W-:Y:S02]  /*123740*/  DFMA R8, R12, R8, R12 ;  /* 0x000000080c08722b */ /* 0x000fe4000000000c */
[----:B------:R-:W-:-:S06]  /*123750*/  DFMA R12, -R28, R122, R10 ;  /* 0x0000007a1c0c722b */ /* 0x000fcc000000010a */
[----:B------:R-:W-:-:S08]  /*123760*/  DFMA R10, -R144, R8, 1 ;  /* 0x3ff00000900a742b */ /* 0x000fd00000000108 */
[----:B------:R-:W-:Y:S02]  /*123770*/  DFMA R10, R8, R10, R8 ;  /* 0x0000000a080a722b */ /* 0x000fe40000000008 */
        /* <DEDUP_REMOVED lines=11> */
[----:B------:R-:W-:Y:S02]  /*123830*/  MOV R175, R145 ;  /* 0x0000009100af7202 */ /* 0x000fe40000000f00 */
[----:B------:R-:W-:-:S07]  /*123840*/  MOV R0, 0x123860 ;  /* 0x0012386000007802 */ /* 0x000fce0000000f00 */
[----:B-----5:R-:W-:Y:S05]  /*123850*/  CALL.REL.NOINC `($__internal_1_$__cuda_sm20_div_rn_f64_full) ;  /* 0x000002cc00947944 */ /* 0x020fea0003c00000 */
.L_x_2625:
[----:B------:R-:W-:Y:S05]  /*123860*/  BSYNC.RECONVERGENT B3 ;  /* 0x0000000000037941 */ /* 0x000fea0003800200 */
.L_x_2624:
[----:B------:R-:W2:Y:S04]  /*123870*/  LDL.128 R8, [R1+0x3ff0] ;  /* 0x003ff00001087983 */ /* 0x000ea80000100c00 */
[----:B------:R-:W3:Y:S04]  /*123880*/  LDL.LU.64 R2, [R1+0x7f30] ;  /* 0x007f300001027983 */ /* 0x000ee80000300a00 */
[----:B------:R-:W3:Y:S04]  /*123890*/  LDL.128 R140, [R1+0x3fe0] ;  /* 0x003fe000018c7983 */ /* 0x000ee80000100c00 */
[----:B------:R-:W4:Y:S01]  /*1238a0*/  LDL.128 R196, [R1+0x4010] ;  /* 0x0040100001c47983 */ /* 0x000f220000100c00 */
[----:B--2---:R-:W-:Y:S01]  /*1238b0*/  IMAD.MOV.U32 R20, RZ, RZ, R8 ;  /* 0x000000ffff147224 */ /* 0x004fe200078e0008 */
[----:B------:R-:W-:-:S02]  /*1238c0*/  MOV R21, R9 ;  /* 0x0000000900157202 */ /* 0x000fc40000000f00 */
[----:B------:R0:W-:Y:S01]  /*1238d0*/  STL.128 [R1+0x8290], R8 ;  /* 0x0082900801007387 */ /* 0x0001e20000100c00 */
[----:B------:R-:W-:Y:S01]  /*1238e0*/  IMAD.MOV.U32 R136, RZ, RZ, R10 ;  /* 0x000000ffff887224 */ /* 0x000fe200078e000a */
[----:B------:R-:W-:Y:S02]  /*1238f0*/  MOV R137, R11 ;  /* 0x0000000b00897202 */ /* 0x000fe40000000f00 */
[----:B0-----:R-:W2:Y:S01]  /*123900*/  LDL.128 R8, [R1+0x4000] ;  /* 0x0040000001087983 */ /* 0x001ea20000100c00 */
[----:B---3--:R-:W-:-:S08]  /*123910*/  DFMA R2, -R142, R246, R2 ;  /* 0x000000f68e02722b */ /* 0x008fd00000000102 */
[----:B------:R-:W-:Y:S02]  /*123920*/  DFMA R20, -R20, R36, R2 ;  /* 0x000000241414722b */ /* 0x000fe40000000102 */
[----:B------:R-:W0:Y:S01]  /*123930*/  MUFU.RCP64H R3, R141 ;  /* 0x0000008d00037308 */ /* 0x000e220000001800 */
[----:B------:R-:W-:-:S05]  /*123940*/  IMAD.MOV.U32 R2, RZ, RZ, 0x1 ;  /* 0x00000001ff027424 */ /* 0x000fca00078e00ff */
[----:B------:R-:W-:Y:S01]  /*123950*/  DFMA R20, -R136, R230, R20 ;  /* 0x000000e68814722b */ /* 0x000fe20000000114 */
[----:B----4-:R-:W-:Y:S01]  /*123960*/  IMAD.MOV.U32 R28, RZ, RZ, R196 ;  /* 0x000000ffff1c7224 */ /* 0x010fe200078e00c4 */
        /* <DEDUP_REMOVED lines=28> */
.L_x_2627:
[----:B------:R-:W-:Y:S05]  /*123b30*/  BSYNC.RECONVERGENT B3 ;  /* 0x0000000000037941 */ /* 0x000fea0003800200 */
.L_x_2626:
[----:B------:R-:W2:Y:S04]  /*123b40*/  LDL.128 R8, [R1+0x3f60] ;  /* 0x003f600001087983 */ /* 0x000ea80000100c00 */
[----:B-----5:R-:W-:Y:S04]  /*123b50*/  STL.64 [R1+0xabb8], R4 ;  /* 0x00abb80401007387 */ /* 0x020fe80000100a00 */
[----:B------:R0:W-:Y:S04]  /*123b60*/  STL.64 [R1+0xabc0], R6 ;  /* 0x00abc00601007387 */ /* 0x0001e80000100a00 */
[----:B------:R1:W-:Y:S04]  /*123b70*/  STL.128 [R1+0xabd0], R16 ;  /* 0x00abd01001007387 */ /* 0x0003e80000100c00 */
[----:B------:R-:W3:Y:S04]  /*123b80*/  LDL.128 R136, [R1+0x3f80] ;  /* 0x003f800001887983 */ /* 0x000ee80000100c00 */
[----:B0-----:R-:W4:Y:S04]  /*123b90*/  LDL.LU.64 R6, [R1+0x7f48] ;  /* 0x007f480001067983 */ /* 0x001f280000300a00 */
[----:B------:R-:W3:Y:S04]  /*123ba0*/  LDL.128 R20, [R1+0x3f50] ;  /* 0x003f500001147983 */ /* 0x000ee80000100c00 */
[----:B-1----:R-:W3:Y:S01]  /*123bb0*/  LDL.128 R16, [R1+0x3fd0] ;  /* 0x003fd00001107983 */ /* 0x002ee20000100c00 */
[----:B--2---:R-:W-:Y:S01]  /*123bc0*/  MOV R12, R8 ;  /* 0x00000008000c7202 */ /* 0x004fe20000000f00 */
[----:B------:R-:W-:-:S02]  /*123bd0*/  IMAD.MOV.U32 R13, RZ, RZ, R9 ;  /* 0x000000ffff0d7224 */ /* 0x000fc400078e0009 */
[----:B------:R0:W-:Y:S01]  /*123be0*/  STL.128 [R1+0x8280], R8 ;  /* 0x0082800801007387 */ /* 0x0001e20000100c00 */
[----:B------:R-:W-:Y:S01]  /*123bf0*/  MOV R4, R10 ;  /* 0x0000000a00047202 */ /* 0x000fe20000000f00 */
[----:B------:R-:W-:Y:S02]  /*123c00*/  IMAD.MOV.U32 R5, RZ, RZ, R11 ;  /* 0x000000ffff057224 */ /* 0x000fe400078e000b */
[----:B0-----:R-:W2:Y:S02]  /*123c10*/  LDL.128 R8, [R1+0x3f70] ;  /* 0x003f700001087983 */ /* 0x001ea40000100c00 */
[----:B--2---:R-:W-:Y:S01]  /*123c20*/  MOV R244, R8 ;  /* 0x0000000800f47202 */ /* 0x004fe20000000f00 */
[----:B------:R-:W-:Y:S01]  /*123c30*/  IMAD.MOV.U32 R245, RZ, RZ, R9 ;  /* 0x000000fffff57224 */ /* 0x000fe200078e0009 */
[----:B------:R0:W-:Y:S01]  /*123c40*/  STL.128 [R1+0x82d0], R8 ;  /* 0x0082d00801007387 */ /* 0x0001e20000100c00 */
[----:B------:R-:W-:Y:S01]  /*123c50*/  MOV R232, R10 ;  /* 0x0000000a00e87202 */ /* 0x000fe20000000f00 */
[----:B------:R-:W-:-:S02]  /*123c60*/  IMAD.MOV.U32 R233, RZ, RZ, R11 ;  /* 0x000000ffffe97224 */ /* 0x000fc400078e000b */
[----:B0-----:R-:W2:Y:S02]  /*123c70*/  LDL.128 R8, [R1+0x3f90] ;  /* 0x003f900001087983 */ /* 0x001ea40000100c00 */
[----:B--2---:R-:W-:Y:S01]  /*123c80*/  MOV R224, R8 ;  /* 0x0000000800e07202 */ /* 0x004fe20000000f00 */
[----:B------:R-:W-:Y:S01]  /*123c90*/  IMAD.MOV.U32 R225, RZ, RZ, R9 ;  /* 0x000000ffffe17224 */ /* 0x000fe200078e0009 */
        /* <DEDUP_REMOVED lines=9> */
[----:B0-----:R-:W2:Y:S01]  /*123d30*/  LDL.128 R8, [R1+0x3fb0] ;  /* 0x003fb00001087983 */ /* 0x001ea20000100c00 */
[----:B----4-:R-:W-:Y:S01]  /*123d40*/  DFMA R12, -R12, R116, R6 ;  /* 0x000000740c0c722b */ /* 0x010fe20000000106 */
[----:B---3--:R-:W-:Y:S01]  /*123d50*/  MOV R174, R16 ;  /* 0x0000001000ae7202 */ /* 0x008fe20000000f00 */
[----:B------:R-:W-:Y:S01]  /*123d60*/  IMAD.MOV.U32 R175, RZ, RZ, R17 ;  /* 0x000000ffffaf7224 */ /* 0x000fe200078e0011 */
[----:B------:R0:W-:Y:S01]  /*123d70*/  STL.128 [R1+0x8620], R16 ;  /* 0x0086201001007387 */ /* 0x0001e20000100c00 */
[----:B------:R-:W-:Y:S01]  /*123d80*/  MOV R162, R18 ;  /* 0x0000001200a27202 */ /* 0x000fe20000000f00 */
[----:B------:R-:W-:Y:S02]  /*123d90*/  IMAD.MOV.U32 R163, RZ, RZ, R19 ;  /* 0x000000ffffa37224 */ /* 0x000fe400078e0013 */
[----:B------:R1:W5:Y:S01]  /*123da0*/  LDL.LU.64 R6, [R1+0xabc0] ;  /* 0x00abc00001067983 */ /* 0x0003620000300a00 */
[----:B------:R-:W-:-:S03]  /*123db0*/  DFMA R12, -R4, R56, R12 ;  /* 0x00000038040c722b */ /* 0x000fc6000000010c */
[----:B------:R1:W5:Y:S04]  /*123dc0*/  LDL.LU.64 R4, [R1+0xabb8] ;  /* 0x00abb80001047983 */ /* 0x0003680000300a00 */
[----:B0-----:R1:W5:Y:S01]  /*123dd0*/  LDL.LU.128 R16, [R1+0xabd0] ;  /* 0x00abd00001107983 */ /* 0x0013620000300c00 */
        /* <DEDUP_REMOVED lines=16> */
[----:B------:R-:W-:-:S05]  /*123ee0*/  MOV R12, 0x1 ;  /* 0x00000001000c7802 */ /* 0x000fca0000000f00 */
[----:B------:R-:W-:Y:S01]  /*123ef0*/  DFMA R28, -R196, R40, R28 ;  /* 0x00000028c41c722b */ /* 0x000fe2000000011c */
[----:B------:R1:W-:Y:S01]  /*123f00*/  STL.64 [R1+0x6f10], R2 ;  /* 0x006f100201007387 */ /* 0x0003e20000100a00 */
[----:B------:R-:W-:Y:S06]  /*123f10*/  BSSY.RECONVERGENT B3, `(.L_x_2628) ;  /* 0x0000015000037945 */ /* 0x000fec0003800200 */
[----:B--2---:R-:W-:Y:S02]  /*123f20*/  DFMA R8, -R8, R172, R28 ;  /* 0x000000ac0808722b */ /* 0x004fe4000000011c */
        /* <DEDUP_REMOVED lines=19> */
.L_x_2629:
[----:B------:R-:W-:Y:S05]  /*124060*/  BSYNC.RECONVERGENT B3 ;  /* 0x0000000000037941 */ /* 0x000fea0003800200 */
.L_x_2628:
[----:B-----5:R0:W-:Y:S04]  /*124070*/  STL.128 [R1+0xabc0], R4 ;  /* 0x00abc00401007387 */ /* 0x0201e80000100c00 */
[----:B------:R-:W2:Y:S04]  /*124080*/  LDL.128 R196, [R1+0x3f20] ;  /* 0x003f200001c47983 */ /* 0x000ea80000100c00 */
[----:B------:R-:W3:Y:S04]  /*124090*/  LDL.LU.64 R2, [R1+0x7f40] ;  /* 0x007f400001027983 */ /* 0x000ee80000300a00 */
[----:B------:R-:W3:Y:S04]  /*1240a0*/  LDL.128 R136, [R1+0x3f00] ;  /* 0x003f000001887983 */ /* 0x000ee80000100c00 */
[----:B0-----:R-:W4:Y:S04]  /*1240b0*/  LDL.128 R4, [R1+0x3f30] ;  /* 0x003f300001047983 */ /* 0x001f280000100c00 */
[----:B------:R-:W3:Y:S01]  /*1240c0*/  LDL.128 R8, [R1+0x3f10] ;  /* 0x003f100001087983 */ /* 0x000ee20000100c00 */
[----:B--2---:R-:W-:Y:S01]  /*1240d0*/  IMAD.MOV.U32 R200, RZ, RZ, R196 ;  /* 0x000000ffffc87224 */ /* 0x004fe200078e00c4 */
[----:B------:R-:W-:-:S02]  /*1240e0*/  MOV R201, R197 ;  /* 0x000000c500c97202 */ /* 0x000fc40000000f00 */
[----:B------:R0:W-:Y:S04]  /*1240f0*/  STL.128 [R1+0x82f0], R196 ;  /* 0x0082f0c401007387 */ /* 0x0001e80000100c00 */
[----:B----4-:R1:W-:Y:S01]  /*124100*/  STL.128 [R1+0x8340], R4 ;  /* 0x0083400401007387 */ /* 0x0103e20000100c00 */
[----:B------:R-:W-:Y:S01]  /*124110*/  IMAD.MOV.U32 R174, RZ, RZ, R6 ;  /* 0x000000ffffae7224 */ /* 0x000fe200078e0006 */
[----:B------:R-:W-:Y:S01]  /*124120*/  MOV R175, R7 ;  /* 0x0000000700af7202 */ /* 0x000fe20000000f00 */
[----:B0-----:R-:W-:Y:S01]  /*124130*/  IMAD.MOV.U32 R196, RZ, RZ, R4 ;  /* 0x000000ffffc47224 */ /* 0x001fe200078e0004 */
[----:B------:R-:W-:Y:S02]  /*124140*/  MOV R197, R5 ;  /* 0x0000000500c57202 */ /* 0x000fe40000000f00 */
[----:B-1----:R-:W2:Y:S01]  /*124150*/  LDL.128 R4, [R1+0x3f40] ;  /* 0x003f400001047983 */ /* 0x002ea20000100c00 */
[----:B---3--:R-:W-:-:S08]  /*124160*/  DFMA R2, -R138, R156, R2 ;  /* 0x0000009c8a02722b */ /* 0x008fd00000000102 */
[----:B------:R-:W-:-:S08]  /*124170*/  DFMA R2, -R8, R212, R2 ;  /* 0x000000d40802722b */ /* 0x000fd00000000102 */
[----:B------:R-:W-:-:S08]  /*124180*/  DFMA R2, -R10, R166, R2 ;  /* 0x000000a60a02722b */ /* 0x000fd00000000102 */
[----:B------:R-:W-:Y:S02]  /*124190*/  DFMA R8, -R200, R228, R2 ;  /* 0x000000e4c808722b */ /* 0x000fe40000000102 */
[----:B------:R-:W0:Y:S01]  /*1241a0*/  MUFU.RCP64H R3, R137 ;  /* 0x0000008900037308 */ /* 0x000e220000001800 */
[----:B------:R-:W-:-:S05]  /*1241b0*/  IMAD.MOV.U32 R2, RZ, RZ, 0x1 ;  /* 0x00000001ff027424 */ /* 0x000fca00078e00ff */
        /* <DEDUP_REMOVED lines=9> */
[----:B------:R-:W-:Y:S01]  /*124250*/  IMAD.MOV.U32 R28, RZ, RZ, R6 ;  /* 0x000000ffff1c7224 */ /* 0x000fe200078e0006 */
[----:B------:R-:W-:Y:S02]  /*124260*/  MOV R29, R7 ;  /* 0x00000007001d7202 */ /* 0x000fe40000000f00 */
        /* <DEDUP_REMOVED lines=17> */
[----:B------:R-:W-:-:S07]  /*124380*/  MOV R0, 0x1243a0 ;  /* 0x001243a000007802 */ /* 0x000fce0000000f00 */
[----:B-----5:R-:W-:Y:S05]  /*124390*/  CALL.REL.NOINC `($__internal_1_$__cuda_sm20_div_rn_f64_full) ;  /* 0x000002c000c47944 */ /* 0x020fea0003c00000 */
[----:B------:R-:W-:Y:S01]  /*1243a0*/  MOV R2, R12 ;  /* 0x0000000c00027202 */ /* 0x000fe20000000f00 */
[----:B------:R-:W-:-:S07]  /*1243b0*/  IMAD.MOV.U32 R3, RZ, RZ, R13 ;  /* 0x000000ffff037224 */ /* 0x000fce00078e000d */
.L_x_2631:
[----:B------:R-:W-:Y:S05]  /*1243c0*/  BSYNC.RECONVERGENT B3 ;  /* 0x0000000000037941 */ /* 0x000fea0003800200 */
.L_x_2630:
[----:B-----5:R0:W-:Y:S04]  /*1243d0*/  STL.128 [R1+0xabc0], R4 ;  /* 0x00abc00401007387 */ /* 0x0201e80000100c00 */
[----:B------:R-:W2:Y:S04]  /*1243e0*/  LDL.LU.64 R12, [R1+0x7f58] ;  /* 0x007f5800010c7983 */ /* 0x000ea80000300a00 */
[----:B------:R-:W2:Y:S04]  /*1243f0*/  LDL.128 R8, [R1+0x3de0] ;  /* 0x003de00001087983 */ /* 0x000ea80000100c00 */
[----:B0-----:R-:W3:Y:S01]  /*124400*/  LDL.128 R4, [R1+0x3df0] ;  /* 0x003df00001047983 */ /* 0x001ee20000100c00 */
[----:B--2---:R-:W-:Y:S01]  /*124410*/  DFMA R8, -R8, R116, R12 ;  /* 0x000000740808722b */ /* 0x004fe2000000010c */
[----:B---3--:R-:W-:Y:S01]  /*124420*/  MOV R196, R4 ;  /* 0x0000000400c47202 */ /* 0x008fe20000000f00 */
[----:B------:R-:W-:Y:S01]  /*124430*/  IMAD.MOV.U32 R197, RZ, RZ, R5 ;  /* 0x000000ffffc57224 */ /* 0x000fe200078e0005 */
[----:B------:R0:W-:Y:S01]  /*124440*/  STL.128 [R1+0x8300], R4 ;  /* 0x0083000401007387 */ /* 0x0001e20000100c00 */
[----:B------:R-:W-:Y:S01]  /*124450*/  MOV R174, R6 ;  /* 0x0000000600ae7202 */ /* 0x000fe20000000f00 */
[----:B------:R-:W-:-:S02]  /*124460*/  IMAD.MOV.U32 R175, RZ, RZ, R7 ;  /* 0x000000ffffaf7224 */ /* 0x000fc400078e0007 */
[----:B0-----:R-:W2:Y:S01]  /*124470*/  LDL.128 R4, [R1+0x3e00] ;  /* 0x003e000001047983 */ /* 0x001ea20000100c00 */
[----:B------:R-:W-:-:S08]  /*124480*/  DFMA R8, -R10, R56, R8 ;  /* 0x000000380a08722b */ /* 0x000fd00000000108 */
[----:B------:R-:W-:Y:S01]  /*124490*/  DFMA R8, -R196, R58, R8 ;  /* 0x0000003ac408722b */ /* 0x000fe20000000108 */
[----:B------:R-:W3:Y:S07]  /*1244a0*/  LDL.128 R196, [R1+0x3e40] ;  /* 0x003e400001c47983 */ /* 0x000eee0000100c00 */
[----:B------:R-:W-:Y:S01]  /*1244b0*/  DFMA R8, -R174, R214, R8 ;  /* 0x000000d6ae08722b */ /* 0x000fe20000000108 */
[----:B--2---:R-:W-:Y:S01]  /*1244c0*/  MOV R162, R4 ;  /* 0x0000000400a27202 */ /* 0x004fe20000000f00 */
[----:B------:R-:W-:Y:S01]  /*1244d0*/  IMAD.MOV.U32 R163, RZ, RZ, R5 ;  /* 0x000000ffffa37224 */ /* 0x000fe200078e0005 */
[----:B------:R0:W-:Y:S01]  /*1244e0*/  STL.128 [R1+0x8380], R4 ;  /* 0x0083800401007387 */ /* 0x0001e20000100c00 */
[----:B------:R-:W-:Y:S01]  /*1244f0*/  MOV R116, R6 ;  /* 0x0000000600747202 */ /* 0x000fe20000000f00 */
[----:B------:R-:W-:-:S02]  /*124500*/  IMAD.MOV.U32 R117, RZ, RZ, R7 ;  /* 0x000000ffff757224 */ /* 0x000fc400078e0007 */
[----:B0-----:R-:W2:Y:S01]  /*124510*/  LDL.128 R4, [R1+0x3e10] ;  /* 0x003e100001047983 */ /* 0x001ea20000100c00 */
[----:B------:R-:W-:-:S08]  /*124520*/  DFMA R8, -R162, R14, R8 ;  /* 0x0000000ea208722b */ /* 0x000fd00000000108 */
[----:B------:R-:W-:Y:S01]  /*124530*/  DFMA R8, -R116, R148, R8 ;  /* 0x000000947408722b */ /* 0x000fe20000000108 */
[----:B--2---:R-:W-:Y:S01]  /*124540*/  MOV R12, R4 ;  /* 0x00000004000c7202 */ /* 0x004fe20000000f00 */
[----:B------:R-:W-:Y:S01]  /*124550*/  IMAD.MOV.U32 R13, RZ, RZ, R5 ;  /* 0x000000ffff0d7224 */ /* 0x000fe200078e0005 */
[----:B------:R-:W-:Y:S01]  /*124560*/  MOV R28, R6 ;  /* 0x00000006001c7202 */ /* 0x000fe20000000f00 */
[----:B------:R-:W-:-:S04]  /*124570*/  IMAD.MOV.U32 R29, RZ, RZ, R7 ;  /* 0x000000ffff1d7224 */ /* 0x000fc800078e0007 */
[----:B------:R-:W-:Y:S02]  /*124580*/  DFMA R12, -R12, R30, R8 ;  /* 0x0000001e0c0c722b */ /* 0x000fe40000000108 */
[----:B------:R-:W2:Y:S06]  /*124590*/  LDL.128 R8, [R1+0x3e20] ;  /* 0x003e200001087983 */ /* 0x000eac0000100c00 */
[----:B------:R-:W-:Y:S01]  /*1245a0*/  DFMA R12, -R28, R216, R12 ;  /* 0x000000d81c0c722b */ /* 0x000fe2000000010c */
[----:B------:R-:W4:Y:S04]  /*1245b0*/  LDL.128 R28, [R1+0x3e30] ;  /* 0x003e3000011c7983 */ /* 0x000f280000100c00 */
[----:B---3--:R-:W-:Y:S01]  /*1245c0*/  STL.128 [R1+0x8230], R196 ;  /* 0x008230c401007387 */ /* 0x008fe20000100c00 */
[----:B----4-:R-:W-:Y:S01]  /*1245d0*/  MOV R116, R28 ;  /* 0x0000001c00747202 */ /* 0x010fe20000000f00 */
[----:B------:R-:W-:-:S02]  /*1245e0*/  IMAD.MOV.U32 R117, RZ, RZ, R29 ;  /* 0x000000ffff757224 */ /* 0x000fc400078e001d */
[----:B------:R0:W-:Y:S01]  /*1245f0*/  STL.128 [R1+0x8250], R28 ;  /* 0x0082501c01007387 */ /* 0x0001e20000100c00 */
[----:B------:R-:W-:Y:S01]  /*124600*/  MOV R58, R30 ;  /* 0x0000001e003a7202 */ /* 0x000fe20000000f00 */
[----:B------:R-:W-:Y:S01]  /*124610*/  IMAD.MOV.U32 R59, RZ, RZ, R31 ;  /* 0x000000ffff3b7224 */ /* 0x000fe200078e001f */
[----:B0-----:R-:W-:Y:S01]  /*124620*/  MOV R30, R196 ;  /* 0x000000c4001e7202 */ /* 0x001fe20000000f00 */
[----:B------:R-:W-:Y:S01]  /*124630*/  IMAD.MOV.U32 R31, RZ, RZ, R197 ;  /* 0x000000ffff1f7224 */ /* 0x000fe200078e00c5 */
[----:B------:R-:W-:Y:S01]  /*124640*/  MOV R28, R198 ;  /* 0x000000c6001c7202 */ /* 0x000fe20000000f00 */
[----:B------:R-:W-:Y:S02]  /*124650*/  IMAD.MOV.U32 R29, RZ, RZ, R199 ;  /* 0x000000ffff1d7224 */ /* 0x000fe400078e00c7 */
[----:B------:R-:W3:Y:S01]  /*124660*/  LDL.128 R196, [R1+0x3e50] ;  /* 0x003e500001c47983 */ /* 0x000ee20000100c00 */
[----:B--2---:R-:W-:-:S08]  /*124670*/  DFMA R8, -R8, R246, R12 ;  /* 0x000000f60808722b */ /* 0x004fd0000000010c */
[----:B------:R-:W-:-:S08]  /*124680*/  DFMA R8, -R10, R222, R8 ;  /* 0x000000de0a08722b */ /* 0x000fd00000000108 */
[----:B------:R-:W-:-:S08]  /*124690*/  DFMA R8, -R116, R218, R8 ;  /* 0x000000da7408722b */ /* 0x000fd00000000108 */
[----:B------:R-:W-:-:S08]  /*1246a0*/  DFMA R8, -R58, R156, R8 ;  /* 0x0000009c3a08722b */ /* 0x000fd00000000108 */
[----:B------:R-:W-:Y:S02]  /*1246b0*/  DFMA R12, -R30, R206, R8 ;  /* 0x000000ce1e0c722b */ /* 0x000fe40000000108 */
[----:B------:R-:W2:Y:S06]  /*1246c0*/  LDL.128 R8, [R1+0x3e60] ;  /* 0x003e600001087983 */ /* 0x000eac0000100c00 */
[----:B------:R-:W-:Y:S01]  /*1246d0*/  DFMA R12, -R28, R202, R12 ;  /* 0x000000ca1c0c722b */ /* 0x000fe2000000010c */
[----:B------:R-:W4:Y:S01]  /*1246e0*/  LDL.128 R28, [R1+0x3e70] ;  /* 0x003e7000011c7983 */ /* 0x000f220000100c00 */
[----:B---3--:R-:W-:Y:S01]  /*1246f0*/  MOV R156, R196 ;  /* 0x000000c4009c7202 */ /* 0x008fe20000000f00 */
[----:B------:R-:W-:-:S02]  /*124700*/  IMAD.MOV.U32 R157, RZ, RZ, R197 ;  /* 0x000000ffff9d7224 */ /* 0x000fc400078e00c5 */
[----:B------:R0:W-:Y:S01]  /*124710*/  STL.128 [R1+0x8220], R196 ;  /* 0x008220c401007387 */ /* 0x0001e20000100c00 */
[----:B------:R-:W-:Y:S01]  /*124720*/  MOV R148, R198 ;  /* 0x000000c600947202 */ /* 0x000fe20000000f00 */
[----:B------:R-:W-:Y:S02]  /*124730*/  IMAD.MOV.U32 R149, RZ, RZ, R199 ;  /* 0x000000ffff957224 */ /* 0x000fe400078e00c7 */
[----:B0-----:R-:W3:Y:S01]  /*124740*/  LDL.128 R196, [R1+0x3e80] ;  /* 0x003e800001c47983 */ /* 0x001ee20000100c00 */
[----:B----4-:R-:W-:Y:S01]  /*124750*/  MOV R116, R28 ;  /* 0x0000001c00747202 */ /* 0x010fe20000000f00 */
[----:B------:R-:W-:Y:S02]  /*124760*/  IMAD.MOV.U32 R117, RZ, RZ, R29 ;  /* 0x000000ffff757224 */ /* 0x000fe400078e001d */
[----:B------:R3:W-:Y:S01]  /*124770*/  STL.128 [R1+0x8210], R28 ;  /* 0x0082101c01007387 */ /* 0x0007e20000100c00 */
[----:B------:R-:W-:Y:S01]  /*124780*/  MOV R58, R30 ;  /* 0x0000001e003a7202 */ /* 0x000fe20000000f00 */
[----:B------:R-:W-:Y:S01]  /*124790*/  IMAD.MOV.U32 R59, RZ, RZ, R31 ;  /* 0x000000ffff3b7224 */ /* 0x000fe200078e001f */
[----:B---3--:R-:W-:Y:S01]  /*1247a0*/  MOV R30, R196 ;  /* 0x000000c4001e7202 */ /* 0x008fe20000000f00 */
[----:B------:R-:W-:Y:S01]  /*1247b0*/  IMAD.MOV.U32 R31, RZ, RZ, R197 ;  /* 0x000000ffff1f7224 */ /* 0x000fe200078e00c5 */
[----:B------:R0:W-:Y:S01]  /*1247c0*/  STL.128 [R1+0x8200], R196 ;  /* 0x008200c401007387 */ /* 0x0001e20000100c00 */
[----:B------:R-:W-:Y:S01]  /*1247d0*/  MOV R28, R198 ;  /* 0x000000c6001c7202 */ /* 0x000fe20000000f00 */
[----:B------:R-:W-:-:S02]  /*1247e0*/  IMAD.MOV.U32 R29, RZ, RZ, R199 ;  /* 0x000000ffff1d7224 */ /* 0x000fc400078e00c7 */
[----:B0-----:R-:W3:Y:S01]  /*1247f0*/  LDL.128 R196, [R1+0x3e90] ;  /* 0x003e900001c47983 */ /* 0x001ee20000100c00 */
[----:B------:R-:W-:-:S08]  /*124800*/  DFMA R12, -R156, R220, R12 ;  /* 0x000000dc9c0c722b */ /* 0x000fd0000000010c */
[----:B------:R-:W-:-:S08]  /*124810*/  DFMA R12, -R148, R212, R12 ;  /* 0x000000d4940c722b */ /* 0x000fd0000000010c */
[----:B--2---:R-:W-:-:S08]  /*124820*/  DFMA R8, -R8, R166, R12 ;  /* 0x000000a60808722b */ /* 0x004fd0000000010c */
[----:B------:R-:W-:-:S08]  /*124830*/  DFMA R8, -R10, R204, R8 ;  /* 0x000000cc0a08722b */ /* 0x000fd00000000108 */
[----:B------:R-:W-:-:S08]  /*124840*/  DFMA R8, -R116, R228, R8 ;  /* 0x000000e47408722b */ /* 0x000fd00000000108 */
[----:B------:R-:W-:Y:S02]  /*124850*/  DFMA R12, -R58, R236, R8 ;  /* 0x000000ec3a0c722b */ /* 0x000fe40000000108 */
[----:B------:R-:W2:Y:S01]  /*124860*/  LDL.128 R8, [R1+0x3ea0] ;  /* 0x003ea00001087983 */ /* 0x000ea20000100c00 */
[----:B---3--:R-:W-:Y:S01]  /*124870*/  MOV R156, R196 ;  /* 0x000000c4009c7202 */ /* 0x008fe20000000f00 */
[----:B------:R-:W-:Y:S02]  /*124880*/  IMAD.MOV.U32 R157, RZ, RZ, R197 ;  /* 0x000000ffff9d7224 */ /* 0x000fe400078e00c5 */
[----:B------:R0:W-:Y:S01]  /*124890*/  STL.128 [R1+0x81f0], R196 ;  /* 0x0081f0c401007387 */ /* 0x0001e20000100c00 */
[----:B------:R-:W-:Y:S01]  /*1248a0*/  MOV R148, R198 ;  /* 0x000000c600947202 */ /* 0x000fe20000000f00 */
[----:B------:R-:W-:Y:S02]  /*1248b0*/  IMAD.MOV.U32 R149, RZ, RZ, R199 ;  /* 0x000000ffff957224 */ /* 0x000fe400078e00c7 */
[----:B0-----:R-:W3:Y:S01]  /*1248c0*/  LDL.128 R196, [R1+0x3eb0] ;  /* 0x003eb00001c47983 */ /* 0x001ee20000100c00 */
[----:B------:R-:W-:-:S08]  /*1248d0*/  DFMA R12, -R30, R36, R12 ;  /* 0x000000241e0c722b */ /* 0x000fd0000000010c */
[----:B------:R-:W-:-:S08]  /*1248e0*/  DFMA R12, -R28, R158, R12 ;  /* 0x0000009e1c0c722b */ /* 0x000fd0000000010c */
[----:B------:R-:W-:-:S08]  /*1248f0*/  DFMA R12, -R156, R230, R12 ;  /* 0x000000e69c0c722b */ /* 0x000fd0000000010c */
[----:B------:R-:W-:-:S08]  /*124900*/  DFMA R12, -R148, R208, R12 ;  /* 0x000000d0940c722b */ /* 0x000fd0000000010c */
[----:B--2---:R-:W-:-:S08]  /*124910*/  DFMA R8, -R8, R38, R12 ;  /* 0x000000260808722b */ /* 0x004fd0000000010c */
[----:B------:R-:W-:Y:S01]  /*124920*/  DFMA R8, -R10, R160, R8 ;  /* 0x000000a00a08722b */ /* 0x000fe20000000108 */
        /* <DEDUP_REMOVED lines=14> */
[----:B0-----:R-:W2:Y:S04]  /*124a10*/  LDL.128 R160, [R1+0x3ef0] ;  /* 0x003ef00001a07983 */ /* 0x001ea80000100c00 */
[----:B------:R0:W-:Y:S04]  /*124a20*/  STL.128 [R1+0x83b0], R4 ;  /* 0x0083b00401007387 */ /* 0x0001e80000100c00 */
[----:B0-----:R0:W5:Y:S01]  /*124a30*/  LDL.LU.128 R4, [R1+0xabc0] ;  /* 0x00abc00001047983 */ /* 0x0011620000300c00 */
[----:B---3--:R-:W-:Y:S01]  /*124a40*/  MOV R30, R196 ;  /* 0x000000c4001e7202 */ /* 0x008fe20000000f00 */
[----:B------:R-:W-:Y:S01]  /*124a50*/  IMAD.MOV.U32 R31, RZ, RZ, R197 ;  /* 0x000000ffff1f7224 */ /* 0x000fe200078e00c5 */
[----:B------:R-:W-:Y:S01]  /*124a60*/  MOV R28, R198 ;  /* 0x000000c6001c7202 */ /* 0x000fe20000000f00 */
[----:B------:R-:W-:-:S04]  /*124a70*/  IMAD.MOV.U32 R29, RZ, RZ, R199 ;  /* 0x000000ffff1d7224 */ /* 0x000fc800078e00c7 */
[----:B------:R-:W-:-:S08]  /*124a80*/  DFMA R8, -R30, R164, R8 ;  /* 0x000000a41e08722b */ /* 0x000fd00000000108 */
[----:B------:R-:W-:Y:S02]  /*124a90*/  DFMA R12, -R28, R172, R8 ;  /* 0x000000ac1c0c722b */ /* 0x000fe40000000108 */
[----:B------:R-:W3:Y:S04]  /*124aa0*/  LDL.128 R8, [R1+0x3ee0] ;  /* 0x003ee00001087983 */ /* 0x000ee80000100c00 */
[----:B------:R-:W4:Y:S02]  /*124ab0*/  LDL.128 R28, [R1+0x3dd0] ;  /* 0x003dd000011c7983 */ /* 0x000f240000100c00 */
[----:B------:R-:W-:-:S08]  /*124ac0*/  DFMA R12, -R156, R46, R12 ;  /* 0x0000002e9c0c722b */ /* 0x000fd0000000010c */
[----:B------:R-:W-:Y:S01]  /*124ad0*/  DFMA R12, -R148, R74, R12 ;  /* 0x0000004a940c722b */ /* 0x000fe2000000010c */
[----:B--2---:R-:W-:Y:S01]  /*124ae0*/  MOV R116, R160 ;  /* 0x000000a000747202 */ /* 0x004fe20000000f00 */
[----:B------:R-:W-:Y:S01]  /*124af0*/  IMAD.MOV.U32 R117, RZ, RZ, R161 ;  /* 0x000000ffff757224 */ /* 0x000fe200078e00a1 */
[----:B------:R-:W-:Y:S01]  /*124b00*/  MOV R58, R162 ;  /* 0x000000a2003a7202 */ /* 0x000fe20000000f00 */
[----:B------:R-:W-:Y:S01]  /*124b10*/  IMAD.MOV.U32 R59, RZ, RZ, R163 ;  /* 0x000000ffff3b7224 */ /* 0x000fe200078e00a3 */
[----:B------:R0:W-:Y:S04]  /*124b20*/  STL.128 [R1+0x81d0], R196 ;  /* 0x0081d0c401007387 */ /* 0x0001e80000100c00 */
[----:B------:R0:W-:Y:S04]  /*124b30*/  STL.128 [R1+0x81b0], R160 ;  /* 0x0081b0a001007387 */ /* 0x0001e80000100c00 */
[----:B------:R0:W-:Y:S01]  /*124b40*/  STL.64 [R1+0x6f00], R2 ;  /* 0x006f000201007387 */ /* 0x0001e20000100a00 */
[----:B------:R-:W-:Y:S01]  /*124b50*/  BSSY.RECONVERGENT B3, `(.L_x_2632) ;  /* 0x000001b000037945 */ /* 0x000fe20003800200 */
[----:B---3--:R-:W-:Y:S01]  /*124b60*/  DFMA R8, -R8, R118, R12 ;  /* 0x000000760808722b */ /* 0x008fe2000000010c */
[----:B----4-:R-:W1:Y:S01]  /*124b70*/  MUFU.RCP64H R13, R31 ;  /* 0x0000001f000d7308 */ /* 0x010e620000001800 */
[----:B------:R-:W-:-:S06]  /*124b80*/  MOV R12, 0x1 ;  /* 0x00000001000c7802 */ /* 0x000fcc0000000f00 */
        /* <DEDUP_REMOVED lines=23> */
.L_x_2633:
[----:B------:R-:W-:Y:S05]  /*124d00*/  BSYNC.RECONVERGENT B3 ;  /* 0x0000000000037941 */ /* 0x000fea0003800200 */
.L_x_2632:
        /* <DEDUP_REMOVED lines=26> */
.L_x_2635:
[----:B------:R-:W-:Y:S05]  /*124eb0*/  BSYNC.RECONVERGENT B3 ;  /* 0x0000000000037941 */ /* 0x000fea0003800200 */
.L_x_2634:
[----:B------:R-:W2:Y:S04]  /*124ec0*/  LDL.128 R156, [R1+0x3da0] ;  /* 0x003da000019c7983 */ /* 0x000ea80000100c00 */
[----:B------:R-:W3:Y:S04]  /*124ed0*/  LDL.LU.64 R42, [R1+0x7f68] ;  /* 0x007f6800012a7983 */ /* 0x000ee80000300a00 */
[----:B------:R-:W3:Y:S01]  /*124ee0*/  LDL.128 R8, [R1+0x3db0] ;  /* 0x003db00001087983 */ /* 0x000ee20000100c00 */
[----:B------:R-:W-:-:S03]  /*124ef0*/  MOV R2, 0x1 ;  /* 0x0000000100027802 */ /* 0x000fc60000000f00 */
[----:B------:R0:W-:Y:S01]  /*124f00*/  STL.64 [R1+0x6ef0], R12 ;  /* 0x006ef00c01007387 */ /* 0x0001e20000100a00 */
[----:B------:R-:W-:Y:S01]  /*124f10*/  BSSY.RECONVERGENT B3, `(.L_x_2636) ;  /* 0x0000018000037945 */ /* 0x000fe20003800200 */
[----:B--2---:R-:W1:Y:S01]  /*124f20*/  MUFU.RCP64H R3, R159 ;  /* 0x0000009f00037308 */ /* 0x004e620000001800 */
[----:B---3--:R-:W-:Y:S02]  /*124f30*/  DFMA R8, -R8, R38, R42 ;  /* 0x000000260808722b */ /* 0x008fe4000000012a */
        /* <DEDUP_REMOVED lines=21> */
.L_x_2637:
[----:B------:R-:W-:Y:S05]  /*125090*/  BSYNC.RECONVERGENT B3 ;  /* 0x0000000000037941 */ /* 0x000fea0003800200 */
.L_x_2636:
        /* <DEDUP_REMOVED lines=25> */
.L_x_2639:
[----:B------:R-:W-:Y:S05]  /*125230*/  BSYNC.RECONVERGENT B3 ;  /* 0x0000000000037941 */ /* 0x000fea0003800200 */
.L_x_2638:
[----:B------:R-:W2:Y:S04]  /*125240*/  LDL.128 R196, [R1+0x3d80] ;  /* 0x003d800001c47983 */ /* 0x000ea80000100c00 */
[----:B------:R-:W3:Y:S04]  /*125250*/  LDL.LU.64 R38, [R1+0x7f78] ;  /* 0x007f780001267983 */ /* 0x000ee80000300a00 */
[----:B------:R-:W4:Y:S01]  /*125260*/  LDL.LU.64 R12, [R1+0x77b0] ;  /* 0x0077b000010c7983 */ /* 0x000f220000300a00 */
[----:B------:R-:W-:-:S03]  /*125270*/  HFMA2 R2, -RZ, RZ, 0, 5.9604644775390625e-08 ;  /* 0x00000001ff027431 */ /* 0x000fc600000001ff */
        /* <DEDUP_REMOVED lines=23> */
.L_x_2641:
[----:B------:R-:W-:Y:S05]  /*1253f0*/  BSYNC.RECONVERGENT B3 ;  /* 0x0000000000037941 */ /* 0x000fea0003800200 */
.L_x_2640:
[----:B------:R-:W2:Y:S04]  /*125400*/  LDL.64 R42, [R1+0x8130] ;  /* 0x00813000012a7983 */ /* 0x000ea80000100a00 */
[----:B------:R-:W3:Y:S04]  /*125410*/  LDL.LU.64 R38, [R1+0x7f70] ;  /* 0x007f700001267983 */ /* 0x000ee80000300a00 */
[----:B------:R-:W3:Y:S01]  /*125420*/  LDL.64 R12, [R1+0x8138] ;  /* 0x00813800010c7983 */ /* 0x000ee20000100a00 */
[----:B------:R-:W-:-:S03]  /*125430*/  IMAD.MOV.U32 R8, RZ, RZ, 0x1 ;  /* 0x00000001ff087424 */ /* 0x000fc600078e00ff */
[----:B------:R0:W-:Y:S01]  /*125440*/  STL.64 [R1+0x6ed8], R2 ;  /* 0x006ed80201007387 */ /* 0x0001e20000100a00 */
[----:B------:R-:W-:Y:S01]  /*125450*/  BSSY.RECONVERGENT B3, `(.L_x_2642) ;  /* 0x0000015000037945 */ /* 0x000fe20003800200 */
[----:B--2---:R-:W1:Y:S02]  /*125460*/  MUFU.RCP64H R9, R43 ;  /* 0x0000002b00097308 */ /* 0x004e640000001800 */
[----:B-1----:R-:W-:-:S08]  /*125470*/  DFMA R10, -R42, R8, 1 ;  /* 0x3ff000002a0a742b */ /* 0x002fd00000000108 */
[----:B------:R-:W-:-:S08]  /*125480*/  DFMA R10, R10, R10, R10 ;  /* 0x0000000a0a0a722b */ /* 0x000fd0000000000a */
[----:B------:R-:W-:-:S08]  /*125490*/  DFMA R10, R8, R10, R8 ;  /* 0x0000000a080a722b */ /* 0x000fd00000000008 */
[----:B------:R-:W-:-:S08]  /*1254a0*/  DFMA R8, -R42, R10, 1 ;  /* 0x3ff000002a08742b */ /* 0x000fd0000000010a */
[----:B------:R-:W-:Y:S02]  /*1254b0*/  DFMA R10, R10, R8, R10 ;  /* 0x000000080a0a722b */ /* 0x000fe4000000000a */
[----:B---3--:R-:W-:-:S08]  /*1254c0*/  DFMA R8, -R12, R36, R38 ;  /* 0x000000240c08722b */ /* 0x008fd00000000126 */
        /* <DEDUP_REMOVED lines=13> */
.L_x_2643:
[----:B------:R-:W-:Y:S05]  /*1255a0*/  BSYNC.RECONVERGENT B3 ;  /* 0x0000000000037941 */ /* 0x000fea0003800200 */
.L_x_2642:
[----:B------:R-:W2:Y:S04]  /*1255b0*/  LDL.128 R116, [R1+0x3d60] ;  /* 0x003d600001747983 */ /* 0x000ea80000100c00 */
[----:B------:R-:W3:Y:S01]  /*1255c0*/  LDL.LU.64 R38, [R1+0x7f98] ;  /* 0x007f980001267983 */ /* 0x000ee20000300a00 */
[----:B------:R-:W-:-:S03]  /*1255d0*/  HFMA2 R8, -RZ, RZ, 0, 5.9604644775390625e-08 ;  /* 0x00000001ff087431 */ /* 0x000fc600000001ff */
        /* <DEDUP_REMOVED lines=22> */
.L_x_2645:
[----:B------:R-:W-:Y:S05]  /*125740*/  BSYNC.RECONVERGENT B3 ;  /* 0x0000000000037941 */ /* 0x000fea0003800200 */
.L_x_2644:
        /* <DEDUP_REMOVED lines=28> */
.L_x_2647:
[----:B------:R-:W-:Y:S05]  /*125910*/  BSYNC.RECONVERGENT B3 ;  /* 0x0000000000037941 */ /* 0x000fea0003800200 */
.L_x_2646:
[----:B------:R-:W2:Y:S04]  /*125920*/  LDL.LU.64 R12, [R1+0x7be8] ;  /* 0x007be800010c7983 */ /* 0x000ea80000300a00 */
[----:B------:R-:W2:Y:S04]  /*125930*/  LDL.128 R164, [R1+0x3d20] ;  /* 0x003d200001a47983 */ /* 0x000ea80000100c00 */
[----:B------:R-:W3:Y:S04]  /*125940*/  LDL.64 R116, [R1+0x9a80] ;  /* 0x009a800001747983 */ /* 0x000ee80000100a00 */
[----:B------:R-:W4:Y:S04]  /*125950*/  LDL.LU.64 R74, [R1+0x9a88] ;  /* 0x009a8800014a7983 */ /* 0x000f280000300a00 */
[----:B------:R-:W4:Y:S04]  /*125960*/  LDL.64 R58, [R1+0x9a10] ;  /* 0x009a1000013a7983 */ /* 0x000f280000100a00 */
[----:B------:R-:W4:Y:S01]  /*125970*/  LDL.64 R46, [R1+0x9a18] ;  /* 0x009a1800012e7983 */ /* 0x000f220000100a00 */
[----:B------:R-:W-:-:S03]  /*125980*/  MOV R42, 0x1 ;  /* 0x00000001002a7802 */ /* 0x000fc60000000f00 */
[----:B------:R0:W-:Y:S01]  /*125990*/  STL.64 [R1+0x6ec0], R8 ;  /* 0x006ec00801007387 */ /* 0x0001e20000100a00 */
[----:B------:R-:W-:Y:S01]  /*1259a0*/  BSSY.RECONVERGENT B3, `(.L_x_2648) ;  /* 0x000001b000037945 */ /* 0x000fe20003800200 */
[----:B--2---:R-:W-:Y:S01]  /*1259b0*/  DFMA R12, R166, -R8, R12 ;  /* 0x80000008a60c722b */ /* 0x004fe2000000000c */
[----:B------:R-:W1:Y:S07]  /*1259c0*/  MUFU.RCP64H R43, R165 ;  /* 0x000000a5002b7308 */ /* 0x000e6e0000001800 */
[----:B---3--:R-:W-:-:S08]  /*1259d0*/  DFMA R12, -R116, R38, R12 ;  /* 0x00000026740c722b */ /* 0x008fd0000000010c */
[----:B----4-:R-:W-:Y:S02]  /*1259e0*/  DFMA R10, -R74, R10, R12 ;  /* 0x0000000a4a0a722b */ /* 0x010fe4000000010c */
        /* <DEDUP_REMOVED lines=22> */
.L_x_2649:
[----:B------:R-:W-:Y:S05]  /*125b50*/  BSYNC.RECONVERGENT B3 ;  /* 0x0000000000037941 */ /* 0x000fea0003800200 */
.L_x_2648:
[----:B------:R-:W2:Y:S04]  /*125b60*/  LDL.64 R42, [R1+0x7ff0] ;  /* 0x007ff000012a7983 */ /* 0x000ea80000100a00 */
[----:B------:R-:W3:Y:S04]  /*125b70*/  LDL.LU.64 R38, [R1+0x7fa0] ;  /* 0x007fa00001267983 */ /* 0x000ee80000300a00 */
        /* <DEDUP_REMOVED lines=24> */
.L_x_2651:
[----:B------:R-:W-:Y:S05]  /*125d00*/  BSYNC.RECONVERGENT B3 ;  /* 0x0000000000037941 */ /* 0x000fea0003800200 */
.L_x_2650:
        /* <DEDUP_REMOVED lines=25> */
.L_x_2653:
[----:B------:R-:W-:Y:S05]  /*125ea0*/  BSYNC.RECONVERGENT B3 ;  /* 0x0000000000037941 */ /* 0x000fea0003800200 */
.L_x_2652:
[----:B------:R-:W2:Y:S04]  /*125eb0*/  LDL.64 R38, [R1+0x8118] ;  /* 0x0081180001267983 */ /* 0x000ea80000100a00 */
[----:B------:R-:W3:Y:S04]  /*125ec0*/  LDL.LU.64 R12, [R1+0x7fd0] ;  /* 0x007fd000010c7983 */ /* 0x000ee80000300a00 */
[----:B------:R-:W3:Y:S04]  /*125ed0*/  LDL.LU.64 R8, [R1+0x8180] ;  /* 0x0081800001087983 */ /* 0x000ee80000300a00 */
[----:B------:R-:W4:Y:S01]  /*125ee0*/  LDL.LU.64 R14, [R1+0x8188] ;  /* 0x00818800010e7983 */ /* 0x000f220000300a00 */
[----:B------:R-:W-:-:S03]  /*125ef0*/  IMAD.MOV.U32 R2, RZ, RZ, 0x1 ;  /* 0x00000001ff027424 */ /* 0x000fc600078e00ff */
[----:B------:R0:W-:Y:S01]  /*125f00*/  STL.64 [R1+0x6ea8], R10 ;  /* 0x006ea80a01007387 */ /* 0x0001e20000100a00 */
[----:B------:R-:W-:Y:S01]  /*125f10*/  BSSY.RECONVERGENT B3, `(.L_x_2654) ;  /* 0x0000018000037945 */ /* 0x000fe20003800200 */
[----:B--2---:R-:W1:Y:S01]  /*125f20*/  MUFU.RCP64H R3, R39 ;  /* 0x0000002700037308 */ /* 0x004e620000001800 */
[----:B---3--:R-:W-:Y:S02]  /*125f30*/  DFMA R8, -R8, R250, R12 ;  /* 0x000000fa0808722b */ /* 0x008fe4000000010c */
[----:B-1----:R-:W-:-:S08]  /*125f40*/  DFMA R12, -R38, R2, 1 ;  /* 0x3ff00000260c742b */ /* 0x002fd00000000102 */
        /* <DEDUP_REMOVED lines=20> */
.L_x_2655:
[----:B------:R-:W-:Y:S05]  /*126090*/  BSYNC.RECONVERGENT B3 ;  /* 0x0000000000037941 */ /* 0x000fea0003800200 */
.L_x_2654:
[----:B------:R-:W2:Y:S04]  /*1260a0*/  LDL.64 R38, [R1+0x8040] ;  /* 0x0080400001267983 */ /* 0x000ea80000100a00 */
[----:B------:R-:W3:Y:S04]  /*1260b0*/  LDL.LU.64 R46, [R1+0x8008] ;  /* 0x00800800012e7983 */ /* 0x000ee80000300a00 */
[----:B------:R-:W3:Y:S04]  /*1260c0*/  LDL.LU.64 R10, [R1+0x8048] ;  /* 0x00804800010a7983 */ /* 0x000ee80000300a00 */
[----:B------:R-:W4:Y:S04]  /*1260d0*/  LDL.128 R116, [R1+0x3cc0] ;  /* 0x003cc00001747983 */ /* 0x000f280000100c00 */
[----:B------:R-:W4:Y:S01]  /*1260e0*/  LDL.64 R14, [R1+0x8110] ;  /* 0x00811000010e7983 */ /* 0x000f220000100a00 */
[----:B------:R-:W-:-:S03]  /*1260f0*/  MOV R2, 0x1 ;  /* 0x0000000100027802 */ /* 0x000fc60000000f00 */
[----:B------:R0:W-:Y:S01]  /*126100*/  STL.64 [R1+0x6ea0], R8 ;  /* 0x006ea00801007387 */ /* 0x0001e20000100a00 */
[----:B------:R-:W-:Y:S01]  /*126110*/  BSSY.RECONVERGENT B3, `(.L_x_2656) ;  /* 0x000001f000037945 */ /* 0x000fe20003800200 */
[----:B--2---:R-:W1:Y:S01]  /*126120*/  MUFU.RCP64H R3, R39 ;  /* 0x0000002700037308 */ /* 0x004e620000001800 */
[----:B---3--:R-:W-:Y:S01]  /*126130*/  DFMA R10, -R10, R248, R46 ;  /* 0x000000f80a0a722b */ /* 0x008fe2000000012e */
[----:B----4-:R-:W-:Y:S01]  /*126140*/  MOV R12, R116 ;  /* 0x00000074000c7202 */ /* 0x010fe20000000f00 */
[----:B------:R-:W-:-:S06]  /*126150*/  IMAD.MOV.U32 R13, RZ, RZ, R117 ;  /* 0x000000ffff0d7224 */ /* 0x000fcc00078e0075 */
[----:B------:R-:W-:Y:S02]  /*126160*/  DFMA R10, -R12, R226, R10 ;  /* 0x000000e20c0a722b */ /* 0x000fe4000000010a */
[----:B-1----:R-:W-:-:S08]  /*126170*/  DFMA R12, -R38, R2, 1 ;  /* 0x3ff00000260c742b */ /* 0x002fd00000000102 */
[----:B------:R-:W-:Y:S01]  /*126180*/  DFMA R12, R12, R12, R12 ;  /* 0x0000000c0c0c722b */ /* 0x000fe2000000000c */
[----:B------:R-:W-:Y:S01]  /*126190*/  MOV R42, R118 ;  /* 0x00000076002a7202 */ /* 0x000fe20000000f00 */
[----:B------:R-:W-:-:S06]  /*1261a0*/  IMAD.MOV.U32 R43, RZ, RZ, R119 ;  /* 0x000000ffff2b7224 */ /* 0x000fcc00078e0077 */
        /* <DEDUP_REMOVED lines=21> */
.L_x_2657:
[----:B------:R-:W-:Y:S05]  /*126300*/  BSYNC.RECONVERGENT B3 ;  /* 0x0000000000037941 */ /* 0x000fea0003800200 */
.L_x_2656:
[----:B------:R-:W2:Y:S04]  /*126310*/  LDL.LU.64 R116, [R1+0x8000] ;  /* 0x0080000001747983 */ /* 0x000ea80000300a00 */
[----:B------:R-:W2:Y:S04]  /*126320*/  LDL.LU.64 R2, [R1+0x8170] ;  /* 0x0081700001027983 */ /* 0x000ea80000300a00 */
[----:B------:R-:W3:Y:S04]  /*126330*/  LDL.LU.64 R74, [R1+0x8178] ;  /* 0x00817800014a7983 */ /* 0x000ee80000300a00 */
[----:B------:R-:W4:Y:S04]  /*126340*/  LDL.64 R8, [R1+0x9a00] ;  /* 0x009a000001087983 */ /* 0x000f280000100a00 */
[----:B------:R-:W4:Y:S04]  /*126350*/  LDL.64 R38, [R1+0x8068] ;  /* 0x0080680001267983 */ /* 0x000f280000100a00 */
[----:B------:R-:W4:Y:S04]  /*126360*/  LDL.64 R58, [R1+0x9a08] ;  /* 0x009a0800013a7983 */ /* 0x000f280000100a00 */
[----:B------:R-:W4:Y:S04]  /*126370*/  LDL.LU.64 R12, [R1+0x9900] ;  /* 0x00990000010c7983 */ /* 0x000f280000300a00 */
[----:B------:R-:W4:Y:S04]  /*126380*/  LDL.LU.64 R46, [R1+0x9908] ;  /* 0x00990800012e7983 */ /* 0x000f280000300a00 */
[----:B------:R-:W4:Y:S04]  /*126390*/  LDL.128 R120, [R1+0x3ca0] ;  /* 0x003ca00001787983 */ /* 0x000f280000100c00 */
[----:B------:R0:W-:Y:S01]  /*1263a0*/  STL.64 [R1+0x6e98], R10 ;  /* 0x006e980a01007387 */ /* 0x0001e20000100a00 */
[----:B------:R-:W-:Y:S01]  /*1263b0*/  BSSY.RECONVERGENT B3, `(.L_x_2658) ;  /* 0x0000022000037945 */ /* 0x000fe20003800200 */
[----:B--2---:R-:W-:-:S08]  /*1263c0*/  DFMA R2, -R2, R54, R116 ;  /* 0x000000360202722b */ /* 0x004fd00000000174 */
[----:B---3--:R-:W-:-:S08]  /*1263d0*/  DFMA R2, -R74, R52, R2 ;  /* 0x000000344a02722b */ /* 0x008fd00000000102 */
[----:B----4-:R-:W-:Y:S02]  /*1263e0*/  DFMA R8, -R8, R44, R2 ;  /* 0x0000002c0808722b */ /* 0x010fe40000000102 */
[----:B------:R-:W1:Y:S01]  /*1263f0*/  MUFU.RCP64H R3, R39 ;  /* 0x0000002700037308 */ /* 0x000e620000001800 */
[----:B------:R-:W-:-:S05]  /*126400*/  IMAD.MOV.U32 R2, RZ, RZ, 0x1 ;  /* 0x00000001ff027424 */ /* 0x000fca00078e00ff */
[----:B------:R-:W-:-:S08]  /*126410*/  DFMA R8, -R58, R48, R8 ;  /* 0x000000303a08722b */ /* 0x000fd00000000108 */
[----:B------:R-:W-:Y:S02]  /*126420*/  DFMA R12, -R12, R50, R8 ;  /* 0x000000320c0c722b */ /* 0x000fe40000000108 */
[----:B-1----:R-:W-:-:S08]  /*126430*/  DFMA R8, -R38, R2, 1 ;  /* 0x3ff000002608742b */ /* 0x002fd00000000102 */
[----:B------:R-:W-:Y:S02]  /*126440*/  DFMA R8, R8, R8, R8 ;  /* 0x000000080808722b */ /* 0x000fe40000000008 */
[----:B------:R-:W-:Y:S01]  /*126450*/  DFMA R12, -R46, R214, R12 ;  /* 0x000000d62e0c722b */ /* 0x000fe2000000010c */
[----:B------:R-:W-:Y:S01]  /*126460*/  IMAD.MOV.U32 R42, RZ, RZ, R120 ;  /* 0x000000ffff2a7224 */ /* 0x000fe200078e0078 */
[----:B------:R-:W-:-:S04]  /*126470*/  MOV R43, R121 ;  /* 0x00000079002b7202 */ /* 0x000fc80000000f00 */
[----:B------:R-:W-:Y:S02]  /*126480*/  DFMA R2, R2, R8, R2 ;  /* 0x000000080202722b */ /* 0x000fe40000000002 */
[----:B------:R-:W-:Y:S01]  /*126490*/  DFMA R8, -R42, R36, R12 ;  /* 0x000000242a08722b */ /* 0x000fe2000000010c */
[----:B------:R-:W-:Y:S01]  /*1264a0*/  IMAD.MOV.U32 R14, RZ, RZ, R122 ;  /* 0x000000ffff0e7224 */ /* 0x000fe200078e007a */
[----:B------:R-:W-:-:S04]  /*1264b0*/  MOV R15, R123 ;  /* 0x0000007b000f7202 */ /* 0x000fc80000000f00 */
        /* <DEDUP_REMOVED lines=17> */
.L_x_2659:
[----:B------:R-:W-:Y:S05]  /*1265d0*/  BSYNC.RECONVERGENT B3 ;  /* 0x0000000000037941 */ /* 0x000fea0003800200 */
.L_x_2658:
[----:B------:R-:W2:Y:S04]  /*1265e0*/  LDL.64 R38, [R1+0x7738] ;  /* 0x0077380001267983 */ /* 0x000ea80000100a00 */
[----:B------:R-:W3:Y:S04]  /*1265f0*/  LDL.LU.64 R58, [R1+0x7730] ;  /* 0x00773000013a7983 */ /* 0x000ee80000300a00 */
[----:B------:R-:W3:Y:S04]  /*126600*/  LDL.64 R46, [R1+0x99f0] ;  /* 0x0099f000012e7983 */ /* 0x000ee80000100a00 */
[----:B------:R-:W4:Y:S04]  /*126610*/  LDL.64 R42, [R1+0x99f8] ;  /* 0x0099f800012a7983 */ /* 0x000f280000100a00 */
[----:B------:R-:W4:Y:S01]  /*126620*/  LDL.LU.64 R14, [R1+0x8060] ;  /* 0x00806000010e7983 */ /* 0x000f220000300a00 */
[----:B------:R-:W-:-:S03]  /*126630*/  HFMA2 R10, -RZ, RZ, 0, 5.9604644775390625e-08 ;  /* 0x00000001ff0a7431 */ /* 0x000fc600000001ff */
[----:B------:R0:W-:Y:S01]  /*126640*/  STL.64 [R1+0x6e90], R2 ;  /* 0x006e900201007387 */ /* 0x0001e20000100a00 */
[----:B------:R-:W-:Y:S01]  /*126650*/  BSSY.RECONVERGENT B3, `(.L_x_2660) ;  /* 0x0000017000037945 */ /* 0x000fe20003800200 */
[----:B--2---:R-:W1:Y:S02]  /*126660*/  MUFU.RCP64H R11, R39 ;  /* 0x00000027000b7308 */ /* 0x004e640000001800 */
[----:B-1----:R-:W-:-:S08]  /*126670*/  DFMA R8, -R38, R10, 1 ;  /* 0x3ff000002608742b */ /* 0x002fd0000000010a */
[----:B------:R-:W-:Y:S02]  /*126680*/  DFMA R12, R8, R8, R8 ;  /* 0x00000008080c722b */ /* 0x000fe40000000008 */
[----:B---3--:R-:W-:-:S06]  /*126690*/  DFMA R8, -R46, R54, R58 ;  /* 0x000000362e08722b */ /* 0x008fcc000000013a */
        /* <DEDUP_REMOVED lines=18> */
.L_x_2661:
[----:B------:R-:W-:Y:S05]  /*1267c0*/  BSYNC.RECONVERGENT B3 ;  /* 0x0000000000037941 */ /* 0x000fea0003800200 */
.L_x_2660:
[----:B------:R-:W2:Y:S04]  /*1267d0*/  LDL.128 R200, [R1+0x3be0] ;  /* 0x003be00001c87983 */ /* 0x000ea80000100c00 */
[----:B------:R-:W3:Y:S04]  /*1267e0*/  LDL.LU.64 R12, [R1+0x7740] ;  /* 0x00774000010c7983 */ /* 0x000ee80000300a00 */
[----:B------:R-:W3:Y:S04]  /*1267f0*/  LDL.LU.64 R2, [R1+0x98e0] ;  /* 0x0098e00001027983 */ /* 0x000ee80000300a00 */
[----:B------:R-:W4:Y:S04]  /*126800*/  LDL.LU.64 R172, [R1+0x98e8] ;  /* 0x0098e80001ac7983 */ /* 0x000f280000300a00 */
[----:B------:R-:W4:Y:S04]  /*126810*/  LDL.LU.64 R118, [R1+0x98f0] ;  /* 0x0098f00001767983 */ /* 0x000f280000300a00 */
[----:B------:R-:W4:Y:S04]  /*126820*/  LDL.LU.64 R116, [R1+0x98f8] ;  /* 0x0098f80001747983 */ /* 0x000f280000300a00 */
[----:B------:R-:W4:Y:S04]  /*126830*/  LDL.64 R74, [R1+0x99d0] ;  /* 0x0099d000014a7983 */ /* 0x000f280000100a00 */
[----:B------:R-:W4:Y:S04]  /*126840*/  LDL.64 R58, [R1+0x99d8] ;  /* 0x0099d800013a7983 */ /* 0x000f280000100a00 */
[----:B------:R-:W4:Y:S04]  /*126850*/  LDL.LU.64 R46, [R1+0x9910] ;  /* 0x00991000012e7983 */ /* 0x000f280000300a00 */
[----:B------:R-:W4:Y:S04]  /*126860*/  LDL.LU.64 R8, [R1+0x9918] ;  /* 0x0099180001087983 */ /* 0x000f280000300a00 */
[----:B------:R-:W4:Y:S04]  /*126870*/  LDL.64 R38, [R1+0x7748] ;  /* 0x0077480001267983 */ /* 0x000f280000100a00 */
[----:B------:R-:W4:Y:S01]  /*126880*/  LDL.LU.64 R14, [R1+0x7bc0] ;  /* 0x007bc000010e7983 */ /* 0x000f220000300a00 */
[----:B--2---:R-:W-:Y:S01]  /*126890*/  IMAD.MOV.U32 R122, RZ, RZ, R200 ;  /* 0x000000ffff7a7224 */ /* 0x004fe200078e00c8 */
[----:B------:R-:W-:-:S02]  /*1268a0*/  MOV R123, R201 ;  /* 0x000000c9007b7202 */ /* 0x000fc40000000f00 */
[----:B------:R0:W-:Y:S01]  /*1268b0*/  STL.128 [R1+0x8170], R200 ;  /* 0x008170c801007387 */ /* 0x0001e20000100c00 */
[----:B------:R-:W-:Y:S01]  /*1268c0*/  IMAD.MOV.U32 R120, RZ, RZ, R202 ;  /* 0x000000ffff787224 */ /* 0x000fe200078e00ca */
[----:B------:R-:W-:Y:S02]  /*1268d0*/  MOV R121, R203 ;  /* 0x000000cb00797202 */ /* 0x000fe40000000f00 */
[----:B0-----:R-:W2:Y:S01]  /*1268e0*/  LDL.128 R200, [R1+0x3c20] ;  /* 0x003c200001c87983 */ /* 0x001ea20000100c00 */
[----:B---3--:R-:W-:-:S08]  /*1268f0*/  DFMA R2, -R2, R234, R12 ;  /* 0x000000ea0202722b */ /* 0x008fd0000000010c */
[----:B----4-:R-:W-:-:S08]  /*126900*/  DFMA R2, -R172, R54, R2 ;  /* 0x00000036ac02722b */ /* 0x010fd00000000102 */
        /* <DEDUP_REMOVED lines=9> */
[----:B------:R-:W-:Y:S01]  /*1269a0*/  IMAD.MOV.U32 R2, RZ, RZ, 0x1 ;  /* 0x00000001ff027424 */ /* 0x000fe200078e00ff */
[----:B------:R1:W-:Y:S01]  /*1269b0*/  STL.64 [R1+0x6e88], R10 ;  /* 0x006e880a01007387 */ /* 0x0003e20000100a00 */
[----:B------:R-:W-:Y:S01]  /*1269c0*/  BSSY.RECONVERGENT B3, `(.L_x_2662) ;  /* 0x000001b000037945 */ /* 0x000fe20003800200 */
[----:B--2---:R-:W-:Y:S01]  /*1269d0*/  IMAD.MOV.U32 R12, RZ, RZ, R200 ;  /* 0x000000ffff0c7224 */ /* 0x004fe200078e00c8 */
[----:B------:R-:W-:-:S06]  /*1269e0*/  MOV R13, R201 ;  /* 0x000000c9000d7202 */ /* 0x000fcc0000000f00 */
[----:B------:R-:W-:Y:S02]  /*1269f0*/  DFMA R8, -R12, R214, R8 ;  /* 0x000000d60c08722b */ /* 0x000fe40000000108 */
[----:B0-----:R-:W-:-:S08]  /*126a00*/  DFMA R12, -R38, R2, 1 ;  /* 0x3ff00000260c742b */ /* 0x001fd00000000102 */
[----:B------:R-:W-:Y:S01]  /*126a10*/  DFMA R12, R12, R12, R12 ;  /* 0x0000000c0c0c722b */ /* 0x000fe2000000000c */
[----:B------:R-:W-:Y:S01]  /*126a20*/  IMAD.MOV.U32 R42, RZ, RZ, R202 ;  /* 0x000000ffff2a7224 */ /* 0x000fe200078e00ca */
[----:B------:R-:W-:-:S06]  /*126a30*/  MOV R43, R203 ;  /* 0x000000cb002b7202 */ /* 0x000fcc0000000f00 */
        /* <DEDUP_REMOVED lines=19> */
.L_x_2663:
[----:B------:R-:W-:Y:S05]  /*126b70*/  BSYNC.RECONVERGENT B3 ;  /* 0x0000000000037941 */ /* 0x000fea0003800200 */
.L_x_2662:
[----:B------:R-:W2:Y:S01]  /*126b80*/  LDL.64 R14, [R1+0x7b00] ;  /* 0x007b0000010e7983 */ /* 0x000ea20000100a00 */
[----:B------:R-:W-:Y:S01]  /*126b90*/  HFMA2 R8, -RZ, RZ, 0, 5.9604644775390625e-08 ;  /* 0x00000001ff087431 */ /* 0x000fe200000001ff */
[----:B------:R-:W-:Y:S01]  /*126ba0*/  FSETP.GEU.AND P2, PT, |R99|, 6.5827683646048100446e-37, PT ;  /* 0x036000006300780b */ /* 0x000fe20003f4e200 */
[----:B------:R-:W-:Y:S01]  /*126bb0*/  BSSY.RECONVERGENT B3, `(.L_x_2664) ;  /* 0x0000016000037945 */ /* 0x000fe20003800200 */
[----:B------:R0:W-:Y:S01]  /*126bc0*/  STL.64 [R1+0x6e80], R2 ;  /* 0x006e800201007387 */ /* 0x0001e20000100a00 */
        /* <DEDUP_REMOVED lines=20> */
.L_x_2665:
[----:B------:R-:W-:Y:S05]  /*126d10*/  BSYNC.RECONVERGENT B3 ;  /* 0x0000000000037941 */ /* 0x000fea0003800200 */
.L_x_2664:
[----:B------:R-:W0:Y:S01]  /*126d20*/  MUFU.RCP64H R3, R179 ;  /* 0x000000b300037308 */ /* 0x000e220000001800 */
[----:B------:R-:W-:Y:S01]  /*126d30*/  IMAD.MOV.U32 R2, RZ, RZ, 0x1 ;  /* 0x00000001ff027424 */ /* 0x000fe200078e00ff */
[----:B------:R1:W-:Y:S01]  /*126d40*/  STL.64 [R1+0x6e78], R8 ;  /* 0x006e780801007387 */ /* 0x0003e20000100a00 */
        /* <DEDUP_REMOVED lines=21> */
.L_x_2667:
[----:B------:R-:W-:Y:S05]  /*126ea0*/  BSYNC.RECONVERGENT B3 ;  /* 0x0000000000037941 */ /* 0x000fea0003800200 */
.L_x_2666:
[----:B------:R-:W0:Y:S01]  /*126eb0*/  MUFU.RCP64H R9, R177 ;  /* 0x000000b100097308 */ /* 0x000e220000001800 */
[----:B------:R-:W-:Y:S01]  /*126ec0*/  HFMA2 R8, -RZ, RZ, 0, 5.9604644775390625e-08 ;  /* 0x00000001ff087431 */ /* 0x000fe200000001ff */
        /* <DEDUP_REMOVED lines=22> */
.L_x_2669:
[----:B------:R-:W-:Y:S05]  /*127030*/  BSYNC.RECONVERGENT B3 ;  /* 0x0000000000037941 */ /* 0x000fea0003800200 */
.L_x_2668:
        /* <DEDUP_REMOVED lines=24> */
.L_x_2671:
[----:B------:R-:W-:Y:S05]  /*1271c0*/  BSYNC.RECONVERGENT B3 ;  /* 0x0000000000037941 */ /* 0x000fea0003800200 */
.L_x_2670:
        /* <DEDUP_REMOVED lines=24> */
[----:B------:R-:W-:-:S05]  /*127350*/  MOV R3, R13 ;  /* 0x0000000d00037202 */ /* 0x000fca0000000f00 */
[----:B------:R0:W-:Y:S02]  /*127360*/  STL.64 [R1+0x7fb0], R2 ;  /* 0x007fb00201007387 */ /* 0x0001e40000100a00 */
.L_x_2673:
[----:B------:R-:W-:Y:S05]  /*127370*/  BSYNC.RECONVERGENT B3 ;  /* 0x0000000000037941 */ /* 0x000fea0003800200 */
.L_x_2672:
        /* <DEDUP_REMOVED lines=23> */
[----:B0----5:R-:W-:Y:S05]  /*1274f0*/  CALL.REL.NOINC `($__internal_1_$__cuda_sm20_div_rn_f64_full) ;  /* 0x00000290006c7944 */ /* 0x021fea0003c00000 */
[----:B------:R-:W-:Y:S01]  /*127500*/  MOV R2, R12 ;  /* 0x0000000c00027202 */ /* 0x000fe20000000f00 */
[----:B------:R-:W-:-:S05]  /*127510*/  IMAD.MOV.U32 R3, RZ, RZ, R13 ;  /* 0x000000ffff037224 */ /* 0x000fca00078e000d */
[----:B------:R1:W-:Y:S02]  /*127520*/  STL.64 [R1+0x7f80], R2 ;  /* 0x007f800201007387 */ /* 0x0003e40000100a00 */
.L_x_2675:
[----:B------:R-:W-:Y:S05]  /*127530*/  BSYNC.RECONVERGENT B3 ;  /* 0x0000000000037941 */ /* 0x000fea0003800200 */
.L_x_2674:
[----:B0-----:R-:W2:Y:S04]  /*127540*/  LDL.64 R14, [R1+0x7b50] ;  /* 0x007b5000010e7983 */ /* 0x001ea80000100a00 */
[----:B------:R-:W3:Y:S01]  /*127550*/  LDL.64 R34, [R1+0x7f80] ;  /* 0x007f800001227983 */ /* 0x000ee20000100a00 */
[----:B-1----:R-:W0:Y:S01]  /*127560*/  MUFU.RCP64H R3, R185 ;  /* 0x000000b900037308 */ /* 0x002e220000001800 */
[----:B------:R-:W-:-:S06]  /*127570*/  HFMA2 R2, -RZ, RZ, 0, 5.9604644775390625e-08 ;  /* 0x00000001ff027431 */ /* 0x000fcc00000001ff */
        /* <DEDUP_REMOVED lines=24> */
.L_x_2677:
[----:B------:R-:W-:Y:S05]  /*127700*/  BSYNC.RECONVERGENT B3 ;  /* 0x0000000000037941 */ /* 0x000fea0003800200 */
.L_x_2676:
[----:B------:R-:W2:Y:S04]  /*127710*/  LDL.64 R14, [R1+0x9850] ;  /* 0x00985000010e7983 */ /* 0x000ea80000100a00 */
[----:B------:R-:W3:Y:S01]  /*127720*/  LDL.64 R32, [R1+0x7f20] ;  /* 0x007f200001207983 */ /* 0x000ee20000100a00 */
[----:B0-----:R-:W-:Y:S01]  /*127730*/  IMAD.MOV.U32 R2, RZ, RZ, 0x1 ;  /* 0x00000001ff027424 */ /* 0x001fe200078e00ff */
        /* <DEDUP_REMOVED lines=8> */
[----:B------:R-:W-:-:S08]  /*1277c0*/  DFMA R2, R2, R8, R2 ;  /* 0x000000080202722b */ /* 0x000fd00000000002 */
[----:B------:R-:W-:-:S08]  /*1277d0*/  DMUL R8, R2, UR4 ;  /* 0x0000000402087c28 */ /* 0x000fd00008000000 */
[----:B------:R-:W-:-:S08]  /*1277e0*/  DFMA R10, -R14, R8, UR4 ;  /* 0x000000040e0a7e2b */ /* 0x000fd00008000108 */
[----:B------:R-:W-:Y:S01]  /*1277f0*/  DFMA R2, R2, R10, R8 ;  /* 0x0000000a0202722b */ /* 0x000fe20000000008 */
[----:B---3--:R0:W-:Y:S09]  /*127800*/  STL.64 [R1+0x6e48], R32 ;  /* 0x006e482001007387 */ /* 0x0081f20000100a00 */
[----:B------:R-:W-:-:S05]  /*127810*/  FFMA R0, RZ, R15, R3 ;  /* 0x0000000fff007223 */ /* 0x000fca0000000003 */
[----:B------:R-:W-:-:S13]  /*127820*/  FSETP.GT.AND P1, PT, |R0|, 1.469367938527859385e-39, PT ;  /* 0x001000000000780b */ /* 0x000fda0003f24200 */
[----:B0-----:R-:W-:Y:S05]  /*127830*/  @P1 BRA `(.L_x_2679) ;  /* 0x0000000000201947 */ /* 0x001fea0003800000 */
[----:B------:R-:W-:Y:S01]  /*127840*/  MOV R8, 0xcd6c0371 ;  /* 0xcd6c037100087802 */ /* 0x000fe20000000f00 */
[----:B------:R-:W-:Y:S01]  /*127850*/  IMAD.MOV.U32 R9, RZ, RZ, 0x40104dd1 ;  /* 0x40104dd1ff097424 */ /* 0x000fe200078e00ff */
[----:B------:R-:W-:Y:S01]  /*127860*/  MOV R174, R14 ;  /* 0x0000000e00ae7202 */ /* 0x000fe20000000f00 */
[----:B------:R-:W-:Y:S01]  /*127870*/  IMAD.MOV.U32 R175, RZ, RZ, R15 ;  /* 0x000000ffffaf7224 */ /* 0x000fe200078e000f */
[----:B------:R-:W-:-:S07]  /*127880*/  MOV R0, 0x1278a0 ;  /* 0x001278a000007802 */ /* 0x000fce0000000f00 */
[----:B-----5:R-:W-:Y:S05]  /*127890*/  CALL.REL.NOINC `($__internal_1_$__cuda_sm20_div_rn_f64_full) ;  /* 0x0000028c00847944 */ /* 0x020fea0003c00000 */
[----:B------:R-:W-:Y:S01]  /*1278a0*/  MOV R2, R12 ;  /* 0x0000000c00027202 */ /* 0x000fe20000000f00 */
[----:B------:R-:W-:-:S07]  /*1278b0*/  IMAD.MOV.U32 R3, RZ, RZ, R13 ;  /* 0x000000ffff037224 */ /* 0x000fce00078e000d */
.L_x_2679:
[----:B------:R-:W-:Y:S05]  /*1278c0*/  BSYNC.RECONVERGENT B3 ;  /* 0x0000000000037941 */ /* 0x000fea0003800200 */
.L_x_2678:
[----:B------:R-:W2:Y:S01]  /*1278d0*/  LDL.64 R14, [R1+0x9850] ;  /* 0x00985000010e7983 */ /* 0x000ea20000100a00 */
[----:B------:R-:W-:Y:S01]  /*1278e0*/  HFMA2 R8, -RZ, RZ, 0, 5.9604644775390625e-08 ;  /* 0x00000001ff087431 */ /* 0x000fe200000001ff */
        /* <DEDUP_REMOVED lines=11> */
[----:B------:R-:W-:-:S10]  /*1279a0*/  DFMA R32, R8, R12, R10 ;  /* 0x0000000c0820722b */ /* 0x000fd4000000000a */
[----:B------:R-:W-:-:S05]  /*1279b0*/  FFMA R0, RZ, R15, R33 ;  /* 0x0000000fff007223 */ /* 0x000fca0000000021 */
[----:B------:R-:W-:-:S13]  /*1279c0*/  FSETP.GT.AND P1, PT, |R0|, 1.469367938527859385e-39, PT ;  /* 0x001000000000780b */ /* 0x000fda0003f24200 */
[----:B------:R-:W-:Y:S05]  /*1279d0*/  @P1 BRA `(.L_x_2681) ;  /* 0x0000000000201947 */ /* 0x000fea0003800000 */
[----:B------:R-:W-:Y:S01]  /*1279e0*/  IMAD.MOV.U32 R174, RZ, RZ, R14 ;  /* 0x000000ffffae7224 */ /* 0x000fe200078e000e */
[----:B------:R-:W-:Y:S01]  /*1279f0*/  MOV R175, R15 ;  /* 0x0000000f00af7202 */ /* 0x000fe20000000f00 */
[----:B------:R-:W-:Y:S01]  /*127a00*/  IMAD.MOV.U32 R8, RZ, RZ, -0xab1a147 ;  /* 0xf54e5eb9ff087424 */ /* 0x000fe200078e00ff */
[----:B------:R-:W-:Y:S02]  /*127a10*/  MOV R9, 0x40226a54 ;  /* 0x40226a5400097802 */ /* 0x000fe40000000f00 */
[----:B------:R-:W-:-:S07]  /*127a20*/  MOV R0, 0x127a40 ;  /* 0x00127a4000007802 */ /* 0x000fce0000000f00 */
[----:B-----5:R-:W-:Y:S05]  /*127a30*/  CALL.REL.NOINC `($__internal_1_$__cuda_sm20_div_rn_f64_full) ;  /* 0x0000028c001c7944 */ /* 0x020fea0003c00000 */
[----:B------:R-:W-:Y:S01]  /*127a40*/  IMAD.MOV.U32 R32, RZ, RZ, R12 ;  /* 0x000000ffff207224 */ /* 0x000fe200078e000c */
[----:B------:R-:W-:-:S07]  /*127a50*/  MOV R33, R13 ;  /* 0x0000000d00217202 */ /* 0x000fce0000000f00 */
.L_x_2681:
[----:B------:R-:W-:Y:S05]  /*127a60*/  BSYNC.RECONVERGENT B3 ;  /* 0x0000000000037941 */ /* 0x000fea0003800200 */
.L_x_2680:
[----:B------:R-:W2:Y:S04]  /*127a70*/  LDL.64 R12, [R1+0x81a0] ;  /* 0x0081a000010c7983 */ /* 0x000ea80000100a00 */
[----:B------:R-:W3:Y:S04]  /*127a80*/  LDL.64 R8, [R1+0x69f8] ;  /* 0x0069f80001087983 */ /* 0x000ee80000100a00 */
[----:B------:R-:W4:Y:S04]  /*127a90*/  LDL.64 R10, [R1+0x9858] ;  /* 0x00985800010a7983 */ /* 0x000f280000100a00 */
[----:B------:R-:W4:Y:S04]  /*127aa0*/  LDL.64 R42, [R1+0x7f20] ;  /* 0x007f2000012a7983 */ /* 0x000f280000100a00 */
[----:B------:R-:W4:Y:S04]  /*127ab0*/  LDL.64 R38, [R1+0x7f80] ;  /* 0x007f800001267983 */ /* 0x000f280000100a00 */
[----:B------:R-:W4:Y:S04]  /*127ac0*/  LDL.64 R40, [R1+0x7fb0] ;  /* 0x007fb00001287983 */ /* 0x000f280000100a00 */
[----:B------:R-:W4:Y:S04]  /*127ad0*/  LDL.LU.64 R34, [R1+0x8100] ;  /* 0x0081000001227983 */ /* 0x000f280000300a00 */
[----:B------:R-:W4:Y:S04]  /*127ae0*/  LDL.LU.64 R36, [R1+0x8150] ;  /* 0x0081500001247983 */ /* 0x000f280000300a00 */
[----:B------:R-:W4:Y:S01]  /*127af0*/  LDL.LU.64 R14, [R1+0x8108] ;  /* 0x00810800010e7983 */ /* 0x000f220000300a00 */
[----:B--2---:R-:W-:-:S02]  /*127b00*/  DMUL R12, R2, R12 ;  /* 0x0000000c020c7228 */ /* 0x004fc40000000000 */
[----:B---3--:R-:W-:Y:S02]  /*127b10*/  DMUL R8, R8, R2 ;  /* 0x0000000208087228 */ /* 0x008fe40000000000 */
[----:B----4-:R-:W-:-:S04]  /*127b20*/  DMUL R10, R2, R10 ;  /* 0x0000000a020a7228 */ /* 0x010fc80000000000 */
[C---:B------:R-:W-:Y:S01]  /*127b30*/  DFMA R12, R32.reuse, R42, R12 ;  /* 0x0000002a200c722b */ /* 0x040fe2000000000c */
[----:B------:R-:W2:Y:S01]  /*127b40*/  LDL.64 R42, [R1+0x6a38] ;  /* 0x006a3800012a7983 */ /* 0x000ea20000100a00 */
[----:B------:R-:W-:-:S03]  /*127b50*/  DFMA R8, R32, R38, R8 ;  /* 0x000000262008722b */ /* 0x000fc60000000008 */
[----:B------:R-:W3:Y:S01]  /*127b60*/  LDL.64 R38, [R1+0x6a08] ;  /* 0x006a080001267983 */ /* 0x000ee20000100a00 */
[----:B------:R-:W-:-:S04]  /*127b70*/  DFMA R10, R32, R40, R10 ;  /* 0x00000028200a722b */ /* 0x000fc8000000000a */
[----:B------:R-:W-:Y:S01]  /*127b80*/  DADD R8, -R34, R8 ;  /* 0x0000000022087229 */ /* 0x000fe20000000108 */
[----:B------:R-:W4:Y:S01]  /*127b90*/  LDL.64 R34, [R1+0x6a10] ;  /* 0x006a100001227983 */ /* 0x000f220000100a00 */
[----:B------:R-:W-:-:S03]  /*127ba0*/  DADD R36, -R36, R12 ;  /* 0x0000000024247229 */ /* 0x000fc6000000010c */
[----:B------:R-:W2:Y:S01]  /*127bb0*/  LDL.64 R12, [R1+0x6e60] ;  /* 0x006e6000010c7983 */ /* 0x000ea20000100a00 */
[----:B------:R-:W-:-:S03]  /*127bc0*/  DADD R14, -R14, R10 ;  /* 0x000000000e0e7229 */ /* 0x000fc6000000010a */
[----:B------:R-:W2:Y:S04]  /*127bd0*/  LDL.64 R10, [R1+0x6e68] ;  /* 0x006e6800010a7983 */ /* 0x000ea80000100a00 */
[----:B------:R4:W-:Y:S04]  /*127be0*/  STL.64 [R1+0x72a0], R36 ;  /* 0x0072a02401007387 */ /* 0x0009e80000100a00 */
[----:B------:R0:W-:Y:S04]  /*127bf0*/  STL.64 [R1+0x72a8], R8 ;  /* 0x0072a80801007387 */ /* 0x0001e80000100a00 */
[----:B------:R1:W-:Y:S01]  /*127c00*/  STL.64 [R1+0x72b0], R14 ;  /* 0x0072b00e01007387 */ /* 0x0003e20000100a00 */
[----:B---3--:R-:W-:-:S02]  /*127c10*/  DMUL R38, R38, R2 ;  /* 0x0000000226267228 */ /* 0x008fc40000000000 */
[----:B----4-:R-:W-:-:S06]  /*127c20*/  DMUL R36, R34, R2 ;  /* 0x0000000222247228 */ /* 0x010fcc0000000000 */
[-C--:B--2---:R-:W-:Y:S02]  /*127c30*/  DFMA R34, R12, R32.reuse, R38 ;  /* 0x000000200c22722b */ /* 0x084fe40000000026 */
[----:B------:R-:W2:Y:S01]  /*127c40*/  LDL.64 R38, [R1+0x6a18] ;  /* 0x006a180001267983 */ /* 0x000ea20000100a00 */
[----:B------:R-:W-:-:S03]  /*127c50*/  DFMA R40, R10, R32, R36 ;  /* 0x000000200a28722b */ /* 0x000fc60000000024 */
[----:B0-----:R-:W3:Y:S04]  /*127c60*/  LDL.128 R8, [R1+0x6e70] ;  /* 0x006e700001087983 */ /* 0x001ee80000100c00 */
[----:B-1----:R-:W4:Y:S04]  /*127c70*/  LDL.128 R12, [R1+0x20] ;  /* 0x00002000010c7983 */ /* 0x002f280000100c00 */
[----:B------:R-:W4:Y:S01]  /*127c80*/  LDL.64 R36, [R1+0x18] ;  /* 0x0000180001247983 */ /* 0x000f220000100a00 */
[----:B--2---:R-:W-:-:S08]  /*127c90*/  DMUL R38, R38, R2 ;  /* 0x0000000226267228 */ /* 0x004fd00000000000 */
[----:B---3--:R-:W-:Y:S02]  /*127ca0*/  DFMA R8, R8, R32, R38 ;  /* 0x000000200808722b */ /* 0x008fe40000000026 */
[----:B----4-:R-:W-:Y:S01]  /*127cb0*/  DADD R12, R12, R40 ;  /* 0x000000000c0c7229 */ /* 0x010fe20000000028 */
[----:B------:R-:W2:Y:S04]  /*127cc0*/  LDL.64 R38, [R1+0x30] ;  /* 0x0000300001267983 */ /* 0x000ea80000100a00 */
[----:B------:R-:W3:Y:S01]  /*127cd0*/  LDL.64 R40, [R1+0x6a28] ;  /* 0x006a280001287983 */ /* 0x000ee20000100a00 */
[----:B------:R-:W-:-:S03]  /*127ce0*/  DADD R14, R8, R14 ;  /* 0x00000000080e7229 */ /* 0x000fc6000000000e */
[----:B------:R-:W4:Y:S01]  /*127cf0*/  LDL.64 R8, [R1+0x6a20] ;  /* 0x006a200001087983 */ /* 0x000f220000100a00 */
[----:B------:R-:W-:-:S03]  /*127d00*/  DADD R34, R34, R36 ;  /* 0x0000000022227229 */ /* 0x000fc60000000024 */
[----:B------:R-:W2:Y:S04]  /*127d10*/  LDL.64 R36, [R1+0x6e80] ;  /* 0x006e800001247983 */ /* 0x000ea80000100a00 */
[----:B------:R-:W-:Y:S04]  /*127d20*/  STL.64 [R1+0x72b8], R34 ;  /* 0x0072b82201007387 */ /* 0x000fe80000100a00 */
[----:B------:R0:W-:Y:S04]  /*127d30*/  STL.64 [R1+0x72c0], R12 ;  /* 0x0072c00c01007387 */ /* 0x0001e80000100a00 */
[----:B0-----:R-:W2:Y:S01]  /*127d40*/  LDL.64 R12, [R1+0x38] ;  /* 0x00003800010c7983 */ /* 0x001ea20000100a00 */
[----:B----4-:R-:W-:-:S08]  /*127d50*/  DMUL R8, R8, R2 ;  /* 0x0000000208087228 */ /* 0x010fd00000000000 */
[----:B------:R-:W-:Y:S02]  /*127d60*/  DFMA R8, R32, R10, R8 ;  /* 0x0000000a2008722b */ /* 0x000fe40000000008 */
[----:B---3--:R-:W-:Y:S01]  /*127d70*/  DMUL R10, R40, R2 ;  /* 0x00000002280a7228 */ /* 0x008fe20000000000 */
[----:B------:R-:W3:Y:S05]  /*127d80*/  LDL.64 R40, [R1+0x6a30] ;  /* 0x006a300001287983 */ /* 0x000eea0000100a00 */
[----:B--2---:R-:W-:Y:S01]  /*127d90*/  DADD R34, R38, R8 ;  /* 0x0000000026227229 */ /* 0x004fe20000000008 */
[----:B------:R-:W2:Y:S01]  /*127da0*/  LDL.64 R38, [R1+0x6e88] ;  /* 0x006e880001267983 */ /* 0x000ea20000100a00 */
[----:B------:R-:W-:-:S03]  /*127db0*/  DFMA R36, R36, R32, R10 ;  /* 0x000000202424722b */ /* 0x000fc6000000000a */
[----:B------:R-:W4:Y:S04]  /*127dc0*/  LDL.128 R8, [R1+0x40] ;  /* 0x0000400001087983 */ /* 0x000f280000100c00 */
[----:B------:R0:W-:Y:S01]  /*127dd0*/  STL.64 [R1+0x72c8], R14 ;  /* 0x0072c80e01007387 */ /* 0x0001e20000100a00 */
[----:B------:R-:W-:-:S03]  /*127de0*/  DADD R36, R36, R12 ;  /* 0x0000000024247229 */ /* 0x000fc6000000000c */
[----:B0-----:R-:W4:Y:S01]  /*127df0*/  LDL.128 R12, [R1+0x6e90] ;  /* 0x006e9000010c7983 */ /* 0x001f220000100c00 */
[----:B---3--:R-:W-:-:S08]  /*127e00*/  DMUL R40, R40, R2 ;  /* 0x0000000228287228 */ /* 0x008fd00000000000 */
[----:B--2---:R-:W-:Y:S02]  /*127e10*/  DFMA R38, R38, R32, R40 ;  /* 0x000000202626722b */ /* 0x004fe40000000028 */
[----:B------:R-:W2:Y:S06]  /*127e20*/  LDL.64 R40, [R1+0x50] ;  /* 0x0000500001287983 */ /* 0x000eac0000100a00 */
[----:B----4-:R-:W-:Y:S02]  /*127e30*/  DADD R8, R8, R38 ;  /* 0x0000000008087229 */ /* 0x010fe40000000026 */
[----:B------:R-:W3:Y:S01]  /*127e40*/  LDL.64 R38, [R1+0x6a40] ;  /* 0x006a400001267983 */ /* 0x000ee20000100a00 */
[----:B------:R-:W-:-:S08]  /*127e50*/  DMUL R42, R42, R2 ;  /* 0x000000022a2a7228 */ /* 0x000fd00000000000 */
[----:B------:R-:W-:Y:S01]  /*127e60*/  DFMA R12, R12, R32, R42 ;  /* 0x000000200c0c722b */ /* 0x000fe2000000002a */
[----:B------:R0:W-:Y:S07]  /*127e70*/  STL.64 [R1+0x72d0], R34 ;  /* 0x0072d02201007387 */ /* 0x0001ee0000100a00 */
[----:B------:R-:W-:Y:S01]  /*127e80*/  DADD R10, R12, R10 ;  /* 0x000000000c0a7229 */ /* 0x000fe2000000000a */
[----:B------:R0:W-:Y:S04]  /*127e90*/  STL.64 [R1+0x72d8], R36 ;  /* 0x0072d82401007387 */ /* 0x0001e80000100a00 */
[----:B------:R0:W-:Y:S04]  /*127ea0*/  STL.64 [R1+0x72e0], R8 ;  /* 0x0072e00801007387 */ /* 0x0001e80000100a00 */
[----:B------:R0:W-:Y:S01]  /*127eb0*/  STL.64 [R1+0x72e8], R10 ;  /* 0x0072e80a01007387 */ /* 0x0001e20000100a00 */
[----:B------:R-:W-:Y:S01]  /*127ec0*/  IMAD.MOV.U32 R0, RZ, RZ, 0x8 ;  /* 0x00000008ff007424 */ /* 0x000fe200078e00ff */
[----:B---3--:R-:W-:-:S08]  /*127ed0*/  DMUL R38, R38, R2 ;  /* 0x0000000226267228 */ /* 0x008fd00000000000 */
[----:B------:R-:W-:-:S08]  /*127ee0*/  DFMA R14, R32, R14, R38 ;  /* 0x0000000e200e722b */ /* 0x000fd00000000026 */
[----:B--2---:R-:W-:-:S07]  /*127ef0*/  DADD R14, R40, R14 ;  /* 0x00000000280e7229 */ /* 0x004fce000000000e */
[----:B------:R0:W-:Y:S04]  /*127f00*/  STL.64 [R1+0x72f0], R14 ;  /* 0x0072f00e01007387 */ /* 0x0001e80000100a00 */
.L_x_2682:
[----:B01----:R-:W-:-:S05]  /*127f10*/  LEA R10, R0, R1, 0x3 ;  /* 0x00000001000a7211 */ /* 0x003fca00078e18ff */
[----:B------:R-:W2:Y:S04]  /*127f20*/  LDL.64 R14, [R10+0x6a08] ;  /* 0x006a08000a0e7983 */ /* 0x000ea80000100a00 */
[----:B------:R-:W3:Y:S04]  /*127f30*/  LDL.64 R8, [R10+0x6e60] ;  /* 0x006e60000a087983 */ /* 0x000ee80000100a00 */
[----:B------:R-:W4:Y:S04]  /*127f40*/  LDL.64 R12, [R10+0x18] ;  /* 0x000018000a0c7983 */ /* 0x000f280000100a00 */
[----:B------:R-:W4:Y:S01]  /*127f50*/  LDL.64 R34, [R10+0x6a10] ;  /* 0x006a10000a227983 */ /* 0x000f220000100a00 */
[----:B--2---:R-:W-:-:S08]  /*127f60*/  DMUL R14, R14, R2 ;  /* 0x000000020e0e7228 */ /* 0x004fd00000000000 */
[----:B---3--:R-:W-:-:S08]  /*127f70*/  DFMA R8, R8, R32, R14 ;  /* 0x000000200808722b */ /* 0x008fd0000000000e */
[----:B----4-:R-:W-:-:S07]  /*127f80*/  DADD R8, R8, R12 ;  /* 0x0000000008087229 */ /* 0x010fce000000000c */
[----:B------:R0:W-:Y:S02]  /*127f90*/  STL.64 [R10+0x72b8], R8 ;  /* 0x0072b8080a007387 */ /* 0x0001e40000100a00 */
[----:B0-----:R-:W-:-:S05]  /*127fa0*/  VIADD R9, R0, 0x4 ;  /* 0x0000000400097836 */ /* 0x001fca0000000000 */
[----:B------:R-:W-:-:S05]  /*127fb0*/  LEA R8, R9, R1, 0x3 ;  /* 0x0000000109087211 */ /* 0x000fca00078e18ff */
[----:B------:R-:W2:Y:S04]  /*127fc0*/  LDL.64 R36, [R8+0x6a00] ;  /* 0x006a000008247983 */ /* 0x000ea80000100a00 */
[----:B------:R-:W3:Y:S04]  /*127fd0*/  LDL.128 R12, [R8+0x6e50] ;  /* 0x006e5000080c7983 */ /* 0x000ee80000100c00 */
[----:B------:R-:W4:Y:S01]  /*127fe0*/  LDL.64 R38, [R8+0x6e48] ;  /* 0x006e480008267983 */ /* 0x000f220000100a00 */
[----:B------:R-:W-:Y:S01]  /*127ff0*/  VIADD R44, R1, 0x69f0 ;  /* 0x000069f0012c7836 */ /* 0x000fe20000000000 */
[----:B------:R-:W-:-:S04]  /*128000*/  DMUL R40, R34, R2 ;  /* 0x0000000222287228 */ /* 0x000fc80000000000 */
[----:B------:R-:W-:-:S05]  /*128010*/  LEA R9, R9, R44, 0x3 ;  /* 0x0000002c09097211 */ /* 0x000fca00078e18ff */
[----:B------:R-:W4:Y:S01]  /*128020*/  LDL.64 R34, [R9+0x8] ;  /* 0x0000080009227983 */ /* 0x000f220000100a00 */
[----:B--2---:R-:W-:-:S08]  /*128030*/  DMUL R36, R36, R2 ;  /* 0x0000000224247228 */ /* 0x004fd00000000000 */
[----:B---3--:R-:W-:Y:S02]  /*128040*/  DFMA R14, R32, R14, R36 ;  /* 0x0000000e200e722b */ /* 0x008fe40000000024 */
[----:B----4-:R-:W-:Y:S01]  /*128050*/  DFMA R38, R38, R32, R40 ;  /* 0x000000202626722b */ /* 0x010fe20000000028 */
[----:B------:R-:W2:Y:S04]  /*128060*/  LDL.64 R36, [R8+0x10] ;  /* 0x0000100008247983 */ /* 0x000ea80000100a00 */
[----:B------:R-:W3:Y:S04]  /*128070*/  LDL.64 R40, [R10+0x20] ;  /* 0x000020000a287983 */ /* 0x000ee80000100a00 */
[----:B------:R-:W4:Y:S01]  /*128080*/  LDL.64 R10, [R8+0x8] ;  /* 0x00000800080a7983 */ /* 0x000f220000100a00 */
[----:B------:R-:W-:-:S08]  /*128090*/  DMUL R34, R34, R2 ;  /* 0x0000000222227228 */ /* 0x000fd00000000000 */
[----:B------:R-:W-:Y:S02]  /*1280a0*/  DFMA R12, R12, R32, R34 ;  /* 0x000000200c0c722b */ /* 0x000fe40000000022 */
[----:B--2---:R-:W-:Y:S02]  /*1280b0*/  DADD R14, R36, R14 ;  /* 0x00000000240e7229 */ /* 0x004fe4000000000e */
[----:B---3--:R-:W-:-:S04]  /*1280c0*/  DADD R34, R40, R38 ;  /* 0x0000000028227229 */ /* 0x008fc80000000026 */
[----:B----4-:R-:W-:-:S03]  /*1280d0*/  DADD R10, R10, R12 ;  /* 0x000000000a0a7229 */ /* 0x010fc6000000000c */
[----:B------:R-:W-:Y:S04]  /*1280e0*/  STL.64 [R9+0x8b0], R34 ;  /* 0x0008b02209007387 */ /* 0x000fe80000100a00 */
[----:B------:R0:W-:Y:S04]  /*1280f0*/  STL.64 [R9+0x8c0], R14 ;  /* 0x0008c00e09007387 */ /* 0x0001e80000100a00 */
[----:B------:R1:W-:Y:S04]  /*128100*/  STL.64 [R9+0x8b8], R10 ;  /* 0x0008b80a09007387 */ /* 0x0003e80000100a00 */
[----:B------:R-:W2:Y:S04]  /*128110*/  LDL.64 R12, [R8+0x18] ;  /* 0x00001800080c7983 */ /* 0x000ea80000100a00 */
[----:B0-----:R-:W3:Y:S04]  /*128120*/  LDL.64 R14, [R8+0x6a08] ;  /* 0x006a0800080e7983 */ /* 0x001ee80000100a00 */
[----:B-1----:R-:W4:Y:S04]  /*128130*/  LDL.64 R10, [R8+0x6e60] ;  /* 0x006e6000080a7983 */ /* 0x002f280000100a00 */
[----:B------:R-:W2:Y:S04]  /*128140*/  LDL.64 R34, [R8+0x6a10] ;  /* 0x006a100008227983 */ /* 0x000ea80000100a00 */
[----:B------:R-:W2:Y:S01]  /*128150*/  LDL.64 R42, [R8+0x20] ;  /* 0x00002000082a7983 */ /* 0x000ea20000100a00 */
[----:B---3--:R-:W-:-:S08]  /*128160*/  DMUL R14, R14, R2 ;  /* 0x000000020e0e7228 */ /* 0x008fd00000000000 */
[----:B----4-:R-:W-:-:S08]  /*128170*/  DFMA R10, R10, R32, R14 ;  /* 0x000000200a0a722b */ /* 0x010fd0000000000e */
[----:B--2---:R-:W-:-:S07]  /*128180*/  DADD R10, R10, R12 ;  /* 0x000000000a0a7229 */ /* 0x004fce000000000c */
[----:B------:R0:W-:Y:S02]  /*128190*/  STL.64 [R8+0x72b8], R10 ;  /* 0x0072b80a08007387 */ /* 0x0001e40000100a00 */
[----:B0-----:R-:W-:-:S05]  /*1281a0*/  VIADD R10, R0, 0x8 ;  /* 0x00000008000a7836 */ /* 0x001fca0000000000 */
[----:B------:R-:W-:-:S05]  /*1281b0*/  LEA R9, R10, R1, 0x3 ;  /* 0x000000010a097211 */ /* 0x000fca00078e18ff */
[----:B------:R-:W2:Y:S04]  /*1281c0*/  LDL.64 R36, [R9+0x6a00] ;  /* 0x006a000009247983 */ /* 0x000ea80000100a00 */
[----:B------:R-:W3:Y:S04]  /*1281d0*/  LDL.64 R38, [R9+0x6e48] ;  /* 0x006e480009267983 */ /* 0x000ee80000100a00 */
[----:B------:R-:W4:Y:S01]  /*1281e0*/  LDL.128 R12, [R9+0x6e50] ;  /* 0x006e5000090c7983 */ /* 0x000f220000100c00 */
[----:B------:R-:W-:Y:S01]  /*1281f0*/  IMAD R10, R10, 0x8, R44 ;  /* 0x000000080a0a7824 */ /* 0x000fe200078e022c */
[----:B------:R-:W-:-:S04]  /*128200*/  DMUL R40, R34, R2 ;  /* 0x0000000222287228 */ /* 0x000fc80000000000 */
[----:B------:R-:W4:Y:S01]  /*128210*/  LDL.64 R34, [R10+0x8] ;  /* 0x000008000a227983 */ /* 0x000f220000100a00 */
[----:B--2---:R-:W-:-:S03]  /*128220*/  DMUL R36, R36, R2 ;  /* 0x0000000224247228 */ /* 0x004fc60000000000 */
[----:B---3--:R-:W-:Y:S02]  /*128230*/  DFMA R38, R38, R32, R40 ;  /* 0x000000202626722b */ /* 0x008fe40000000028 */
[----:B------:R-:W2:Y:S03]  /*128240*/  LDL.64 R40, [R9+0x10] ;  /* 0x0000100009287983 */ /* 0x000ea60000100a00 */
[----:B----4-:R-:W-:Y:S02]  /*128250*/  DFMA R14, R32, R14, R36 ;  /* 0x0000000e200e722b */ /* 0x010fe40000000024 */
[----:B------:R-:W3:Y:S01]  /*128260*/  LDL.64 R36, [R9+0x8] ;  /* 0x0000080009247983 */ /* 0x000ee20000100a00 */
[----:B------:R-:W-:-:S08]  /*128270*/  DMUL R34, R34, R2 ;  /* 0x0000000222227228 */ /* 0x000fd00000000000 */
[----:B------:R-:W-:Y:S02]  /*128280*/  DFMA R12, R12, R32, R34 ;  /* 0x000000200c0c722b */ /* 0x000fe40000000022 */
[----:B------:R-:W-:-:S07]  /*128290*/  DADD R34, R42, R38 ;  /* 0x000000002a227229 */ /* 0x000fce0000000026 */
[----:B------:R0:W-:Y:S01]  /*1282a0*/  STL.64 [R10+0x8b0], R34 ;  /* 0x0008b0220a007387 */ /* 0x0001e20000100a00 */
[----:B--2---:R-:W-:Y:S02]  /*1282b0*/  DADD R14, R40, R14 ;  /* 0x00000000280e7229 */ /* 0x004fe4000000000e */
[----:B---3--:R-:W-:-:S05]  /*1282c0*/  DADD R12, R36, R12 ;  /* 0x00000000240c7229 */ /* 0x008fca000000000c */
[----:B------:R1:W-:Y:S04]  /*1282d0*/  STL.64 [R10+0x8c0], R14 ;  /* 0x0008c00e0a007387 */ /* 0x0003e80000100a00 */
[----:B------:R2:W-:Y:S04]  /*1282e0*/  STL.64 [R10+0x8b8], R12 ;  /* 0x0008b80c0a007387 */ /* 0x0005e80000100a00 */
[----:B0-----:R-:W3:Y:S04]  /*1282f0*/  LDL.64 R34, [R9+0x6a10] ;  /* 0x006a100009227983 */ /* 0x001ee80000100a00 */
[----:B-1----:R-:W4:Y:S04]  /*128300*/  LDL.64 R14, [R9+0x6a08] ;  /* 0x006a0800090e7983 */ /* 0x002f280000100a00 */
[----:B--2---:R-:W2:Y:S04]  /*128310*/  LDL.64 R10, [R9+0x6e60] ;  /* 0x006e6000090a7983 */ /* 0x004ea80000100a00 */
[----:B------:R-:W3:Y:S04]  /*128320*/  LDL.64 R12, [R9+0x18] ;  /* 0x00001800090c7983 */ /* 0x000ee80000100a00 */
[----:B------:R-:W3:Y:S01]  /*128330*/  LDL.64 R42, [R9+0x20] ;  /* 0x00002000092a7983 */ /* 0x000ee20000100a00 */
[----:B----4-:R-:W-:-:S08]  /*128340*/  DMUL R14, R14, R2 ;  /* 0x000000020e0e7228 */ /* 0x010fd00000000000 */
[----:B--2---:R-:W-:-:S08]  /*128350*/  DFMA R10, R10, R32, R14 ;  /* 0x000000200a0a722b */ /* 0x004fd0000000000e */
[----:B---3--:R-:W-:-:S07]  /*128360*/  DADD R10, R10, R12 ;  /* 0x000000000a0a7229 */ /* 0x008fce000000000c */
[----:B------:R0:W-:Y:S02]  /*128370*/  STL.64 [R9+0x72b8], R10 ;  /* 0x0072b80a09007387 */ /* 0x0001e40000100a00 */
[----:B0-----:R-:W-:-:S05]  /*128380*/  IADD3 R10, PT, PT, R0, 0xc, RZ ;  /* 0x0000000c000a7810 */ /* 0x001fca0007ffe0ff */
[----:B------:R-:W-:-:S05]  /*128390*/  IMAD R8, R10, 0x8, R1 ;  /* 0x000000080a087824 */ /* 0x000fca00078e0201 */
[----:B------:R-:W2:Y:S04]  /*1283a0*/  LDL.64 R36, [R8+0x6a00] ;  /* 0x006a000008247983 */ /* 0x000ea80000100a00 */
[----:B------:R-:W3:Y:S04]  /*1283b0*/  LDL.64 R38, [R8+0x6e48] ;  /* 0x006e480008267983 */ /* 0x000ee80000100a00 */
[----:B------:R-:W4:Y:S01]  /*1283c0*/  LDL.128 R12, [R8+0x6e50] ;  /* 0x006e5000080c7983 */ /* 0x000f220000100c00 */
[----:B------:R-:W-:Y:S01]  /*1283d0*/  LEA R10, R10, R44, 0x3 ;  /* 0x0000002c0a0a7211 */ /* 0x000fe200078e18ff */
        /* <DEDUP_REMOVED lines=10> */
[----:B------:R-:W-:Y:S01]  /*128480*/  STL.64 [R10+0x8b0], R34 ;  /* 0x0008b0220a007387 */ /* 0x000fe20000100a00 */
[----:B--2---:R-:W-:Y:S02]  /*128490*/  DADD R14, R40, R14 ;  /* 0x00000000280e7229 */ /* 0x004fe4000000000e */
[----:B---3--:R-:W-:-:S05]  /*1284a0*/  DADD R12, R36, R12 ;  /* 0x00000000240c7229 */ /* 0x008fca000000000c */
[----:B------:R0:W-:Y:S04]  /*1284b0*/  STL.64 [R10+0x8c0], R14 ;  /* 0x0008c00e0a007387 */ /* 0x0001e80000100a00 */
[----:B------:R1:W-:Y:S01]  /*1284c0*/  STL.64 [R10+0x8b8], R12 ;  /* 0x0008b80c0a007387 */ /* 0x0003e20000100a00 */
[----:B------:R-:W-:-:S03]  /*1284d0*/  VIADD R0, R0, 0x10 ;  /* 0x0000001000007836 */ /* 0x000fc60000000000 */
[----:B------:R-:W2:Y:S04]  /*1284e0*/  LDL.64 R42, [R8+0x20] ;  /* 0x00002000082a7983 */ /* 0x000ea80000100a00 */
[----:B0-----:R-:W3:Y:S04]  /*1284f0*/  LDL.64 R14, [R8+0x6a08] ;  /* 0x006a0800080e7983 */ /* 0x001ee80000100a00 */
[----:B-1----:R-:W4:Y:S04]  /*128500*/  LDL.64 R10, [R8+0x6e60] ;  /* 0x006e6000080a7983 */ /* 0x002f280000100a00 */
[----:B------:R-:W2:Y:S01]  /*128510*/  LDL.64 R12, [R8+0x18] ;  /* 0x00001800080c7983 */ /* 0x000ea20000100a00 */
[----:B------:R-:W-:Y:S01]  /*128520*/  LEA R38, R0, R1, 0x3 ;  /* 0x0000000100267211 */ /* 0x000fe200078e18ff */
[----:B---3--:R-:W-:-:S08]  /*128530*/  DMUL R14, R14, R2 ;  /* 0x000000020e0e7228 */ /* 0x008fd00000000000 */
[----:B----4-:R-:W-:-:S08]  /*128540*/  DFMA R10, R10, R32, R14 ;  /* 0x000000200a0a722b */ /* 0x010fd0000000000e */
[----:B--2---:R-:W-:Y:S01]  /*128550*/  DADD R10, R10, R12 ;  /* 0x000000000a0a7229 */ /* 0x004fe2000000000c */
[----:B------:R-:W2:Y:S06]  /*128560*/  LDL.64 R12, [R8+0x6a10] ;  /* 0x006a1000080c7983 */ /* 0x000eac0000100a00 */
[----:B------:R0:W-:Y:S01]  /*128570*/  STL.64 [R8+0x72b8], R10 ;  /* 0x0072b80a08007387 */ /* 0x0001e20000100a00 */
[----:B------:R-:W-:-:S03]  /*128580*/  IMAD R9, R0, 0x8, R44 ;  /* 0x0000000800097824 */ /* 0x000fc600078e022c */
[----:B------:R-:W3:Y:S04]  /*128590*/  LDL.64 R40, [R38+0x8] ;  /* 0x0000080026287983 */ /* 0x000ee80000100a00 */
[----:B------:R-:W4:Y:S04]  /*1285a0*/  LDL.64 R36, [R9+0x8] ;  /* 0x0000080009247983 */ /* 0x000f280000100a00 */
[----:B0-----:R-:W3:Y:S01]  /*1285b0*/  LDL.64 R10, [R38+0x6e48] ;  /* 0x006e4800260a7983 */ /* 0x001ee20000100a00 */
[----:B--2---:R-:W-:-:S08]  /*1285c0*/  DMUL R12, R12, R2 ;  /* 0x000000020c0c7228 */ /* 0x004fd00000000000 */
[----:B---3--:R-:W-:Y:S01]  /*1285d0*/  DFMA R34, R10, R32, R12 ;  /* 0x000000200a22722b */ /* 0x008fe2000000000c */
[----:B------:R-:W2:Y:S04]  /*1285e0*/  LDL.64 R10, [R38+0x6a00] ;  /* 0x006a0000260a7983 */ /* 0x000ea80000100a00 */
[----:B------:R-:W3:Y:S04]  /*1285f0*/  LDL.128 R12, [R38+0x6e50] ;  /* 0x006e5000260c7983 */ /* 0x000ee80000100c00 */
[----:B------:R-:W3:Y:S01]  /*128600*/  LDL.64 R38, [R38+0x10] ;  /* 0x0000100026267983 */ /* 0x000ee20000100a00 */
[-C--:B----4-:R-:W-:Y:S01]  /*128610*/  DMUL R36, R36, R2.reuse ;  /* 0x0000000224247228 */ /* 0x090fe20000000000 */
[----:B------:R-:W-:Y:S01]  /*128620*/  ISETP.NE.AND P1, PT, R0, 0x88, PT ;  /* 0x000000880000780c */ /* 0x000fe20003f25270 */
[----:B--2---:R-:W-:-:S06]  /*128630*/  DMUL R10, R10, R2 ;  /* 0x000000020a0a7228 */ /* 0x004fcc0000000000 */
[----:B---3--:R-:W-:Y:S02]  /*128640*/  DFMA R12, R12, R32, R36 ;  /* 0x000000200c0c722b */ /* 0x008fe40000000024 */
[----:B------:R-:W-:Y:S02]  /*128650*/  DFMA R10, R32, R14, R10 ;  /* 0x0000000e200a722b */ /* 0x000fe4000000000a */
[----:B------:R-:W-:-:S04]  /*128660*/  DADD R14, R42, R34 ;  /* 0x000000002a0e7229 */ /* 0x000fc80000000022 */
[----:B------:R-:W-:Y:S02]  /*128670*/  DADD R12, R40, R12 ;  /* 0x00000000280c7229 */ /* 0x000fe4000000000c */
[----:B------:R-:W-:Y:S01]  /*128680*/  DADD R10, R38, R10 ;  /* 0x00000000260a7229 */ /* 0x000fe2000000000a */
[----:B------:R1:W-:Y:S04]  /*128690*/  STL.64 [R9+0x8b0], R14 ;  /* 0x0008b00e09007387 */ /* 0x0003e80000100a00 */
[----:B------:R1:W-:Y:S04]  /*1286a0*/  STL.64 [R9+0x8b8], R12 ;  /* 0x0008b80c09007387 */ /* 0x0003e80000100a00 */
[----:B------:R1:W-:Y:S01]  /*1286b0*/  STL.64 [R9+0x8c0], R10 ;  /* 0x0008c00a09007387 */ /* 0x0003e20000100a00 */
[----:B------:R-:W-:Y:S05]  /*1286c0*/  @P1 BRA `(.L_x_2682) ;  /* 0xfffffff800101947 */ /* 0x000fea000383ffff */
[----:B-1----:R-:W2:Y:S01]  /*1286d0*/  LDL.128 R8, [R1+0x72b0] ;  /* 0x0072b00001087983 */ /* 0x002ea20000100c00 */
[----:B------:R-:W0:Y:S03]  /*1286e0*/  LDCU UR4, c[0x0][0x3a8] ;  /* 0x00007500ff0477ac */ /* 0x000e260008000800 */
[----:B------:R-:W3:Y:S04]  /*1286f0*/  LDL.128 R12, [R1+0x72d0] ;  /* 0x0072d000010c7983 */ /* 0x000ee80000100c00 */
[----:B------:R1:W5:Y:S04]  /*128700*/  LDL.128 R208, [R1+0x72a0] ;  /* 0x0072a00001d07983 */ /* 0x0003680000100c00 */
[----:B------:R1:W5:Y:S04]  /*128710*/  LDL.128 R204, [R1+0x72c0] ;  /* 0x0072c00001cc7983 */ /* 0x0003680000100c00 */
[----:B--2---:R2:W-:Y:S01]  /*128720*/  STL.128 [R1+0x7b00], R8 ;  /* 0x007b000801007387 */ /* 0x0045e20000100c00 */
[----:B------:R-:W-:Y:S01]  /*128730*/  MOV R32, R10 ;  /* 0x0000000a00207202 */ /* 0x000fe20000000f00 */
[----:B------:R-:W-:-:S02]  /*128740*/  IMAD.MOV.U32 R33, RZ, RZ, R11 ;  /* 0x000000ffff217224 */ /* 0x000fc400078e000b */
[----:B--2---:R-:W2:Y:S04]  /*128750*/  LDL.128 R8, [R1+0x72e0] ;  /* 0x0072e00001087983 */ /* 0x004ea80000100c00 */
[----:B--2---:R2:W-:Y:S01]  /*128760*/  STL.128 [R1+0x7ab0], R8 ;  /* 0x007ab00801007387 */ /* 0x0045e20000100c00 */
[----:B------:R-:W-:Y:S01]  /*128770*/  MOV R74, R10 ;  /* 0x0000000a004a7202 */ /* 0x000fe20000000f00 */
[----:B------:R-:W-:Y:S02]  /*128780*/  IMAD.MOV.U32 R75, RZ, RZ, R11 ;  /* 0x000000ffff4b7224 */ /* 0x000fe400078e000b */
[----:B--2---:R-:W2:Y:S04]  /*128790*/  LDL.128 R8, [R1+0x7310] ;  /* 0x0073100001087983 */ /* 0x004ea80000100c00 */
[----:B--2---:R2:W-:Y:S01]  /*1287a0*/  STL.128 [R1+0x79c0], R8 ;  /* 0x0079c00801007387 */ /* 0x0045e20000100c00 */
[----:B------:R-:W-:Y:S01]  /*1287b0*/  MOV R34, R10 ;  /* 0x0000000a00227202 */ /* 0x000fe20000000f00 */
[----:B------:R-:W-:-:S02]  /*1287c0*/  IMAD.MOV.U32 R35, RZ, RZ, R11 ;  /* 0x000000ffff237224 */ /* 0x000fc400078e000b */
[----:B--2---:R-:W2:Y:S04]  /*1287d0*/  LDL.128 R8, [R1+0x7330] ;  /* 0x0073300001087983 */ /* 0x004ea80000100c00 */
[----:B---3--:R1:W-:Y:S01]  /*1287e0*/  STL.128 [R1+0x7ae0], R12 ;  /* 0x007ae00c01007387 */ /* 0x0083e20000100c00 */
[----:B0-----:R-:W-:-:S03]  /*1287f0*/  UISETP.NE.AND UP0, UPT, UR4, URZ, UPT ;  /* 0x000000ff0400728c */ /* 0x001fc6000bf05270 */
[----:B--2---:R1:W-:Y:S01]  /*128800*/  STL.128 [R1+0x7aa0], R8 ;  /* 0x007aa00801007387 */ /* 0x0043e20000100c00 */
[----:B------:R-:W-:Y:S01]  /*128810*/  MOV R2, R8 ;  /* 0x0000000800027202 */ /* 0x000fe20000000f00 */
[----:B------:R-:W-:-:S04]  /*128820*/  IMAD.MOV.U32 R3, RZ, RZ, R9 ;  /* 0x000000ffff037224 */ /* 0x000fc800078e0009 */
[----:B------:R-:W-:Y:S05]  /*128830*/  BRA.U !UP0, `(.L_x_2683) ;  /* 0x0000000508cc7547 */ /* 0x000fea000b800000 */
[----:B------:R0:W-:Y:S04]  /*128840*/  STL.128 [R1+0xabd0], R16 ;  /* 0x00abd01001007387 */ /* 0x0001e80000100c00 */
[----:B------:R-:W2:Y:S04]  /*128850*/  LDL.128 R212, [R1+0x7420] ;  /* 0x0074200001d47983 */ /* 0x000ea80000100c00 */
[----:B------:R-:W3:Y:S04]  /*128860*/  LDL.128 R172, [R1+0x7410] ;  /* 0x0074100001ac7983 */ /* 0x000ee80000100c00 */
[----:B-----5:R4:W-:Y:S04]  /*128870*/  STL.64 [R1+0xabc0], R6 ;  /* 0x00abc00601007387 */ /* 0x0209e80000100a00 */
[----:B0-----:R-:W2:Y:S04]  /*128880*/  LDL.128 R16, [R1+0x7520] ;  /* 0x0075200001107983 */ /* 0x001ea80000100c00 */
[----:B------:R-:W3:Y:S04]  /*128890*/  LDL.128 R56, [R1+0x7390] ;  /* 0x0073900001387983 */ /* 0x000ee80000100c00 */
[----:B----4-:R-:W4:Y:S04]  /*1288a0*/  LDL.64 R6, [R1+0x76f0] ;  /* 0x0076f00001067983 */ /* 0x010f280000100a00 */
[----:B------:R-:W4:Y:S04]  /*1288b0*/  LDL.128 R52, [R1+0x73a0] ;  /* 0x0073a00001347983 */ /* 0x000f280000100c00 */
        /* <DEDUP_REMOVED lines=9> */
[----:B------:R-:W-:Y:S04]  /*128950*/  STL.64 [R1+0xabb8], R4 ;  /* 0x00abb80401007387 */ /* 0x000fe80000100a00 */
        /* <DEDUP_REMOVED lines=8> */
[----:B-1----:R0:W5:Y:S04]  /*1289e0*/  LDL.128 R12, [R1+0x75a0] ;  /* 0x0075a000010c7983 */ /* 0x0021680000100c00 */
[----:B------:R0:W5:Y:S04]  /*1289f0*/  LDL.128 R96, [R1+0x75b0] ;  /* 0x0075b00001607983 */ /* 0x0001680000100c00 */
[----:B------:R0:W5:Y:S04]  /*128a00*/  LDL.128 R240, [R1+0x75c0] ;  /* 0x0075c00001f07983 */ /* 0x0001680000100c00 */
[----:B------:R0:W5:Y:S04]  /*128a10*/  LDL.128 R8, [R1+0x75d0] ;  /* 0x0075d00001087983 */ /* 0x0001680000100c00 */
[----:B------:R0:W5:Y:S04]  /*128a20*/  LDL.128 R236, [R1+0x7600] ;  /* 0x0076000001ec7983 */ /* 0x0001680000100c00 */
[----:B--2---:R1:W-:Y:S04]  /*128a30*/  STL.128 [R1+0x7a10], R16 ;  /* 0x007a101001007387 */ /* 0x0043e80000100c00 */
[----:B-1----:R-:W2:Y:S04]  /*128a40*/  LDL.128 R16, [R1+0x73f0] ;  /* 0x0073f00001107983 */ /* 0x002ea80000100c00 */
        /* <DEDUP_REMOVED lines=30> */
[----:B------:R1:W-:Y:S04]  /*128c30*/  STL.128 [R1+0x7ac0], R212 ;  /* 0x007ac0d401007387 */ /* 0x0003e80000100c00 */
[----:B-1----:R-:W4:Y:S04]  /*128c40*/  LDL.128 R212, [R1+0x73d0] ;  /* 0x0073d00001d47983 */ /* 0x002f280000100c00 */
[----:B--2---:R1:W-:Y:S04]  /*128c50*/  STL.128 [R1+0x8040], R16 ;  /* 0x0080401001007387 */ /* 0x0043e80000100c00 */
[----:B-1----:R-:W2:Y:S04]  /*128c60*/  LDL.128 R16, [R1+0x7300] ;  /* 0x0073000001107983 */ /* 0x002ea80000100c00 */
[----:B---3--:R1:W-:Y:S04]  /*128c70*/  STL.128 [R1+0x7f00], R172 ;  /* 0x007f00ac01007387 */ /* 0x0083e80000100c00 */
[----:B----4-:R3:W-:Y:S04]  /*128c80*/  STL.128 [R1+0x7f30], R212 ;  /* 0x007f30d401007387 */ /* 0x0107e80000100c00 */
[----:B-1----:R-:W4:Y:S04]  /*128c90*/  LDL.128 R172, [R1+0x7460] ;  /* 0x0074600001ac7983 */ /* 0x002f280000100c00 */
[----:B---3--:R-:W3:Y:S04]  /*128ca0*/  LDL.128 R212, [R1+0x7400] ;  /* 0x0074000001d47983 */ /* 0x008ee80000100c00 */
[----:B--2---:R1:W-:Y:S04]  /*128cb0*/  STL.128 [R1+0x8060], R16 ;  /* 0x0080601001007387 */ /* 0x0043e80000100c00 */
[----:B-1----:R-:W2:Y:S01]  /*128cc0*/  LDL.128 R16, [R1+0x72f0] ;  /* 0x0072f00001107983 */ /* 0x002ea20000100c00 */
[----:B------:R-:W-:Y:S01]  /*128cd0*/  MOV R4, R34 ;  /* 0x0000002200047202 */ /* 0x000fe20000000f00 */
[----:B------:R-:W-:-:S02]  /*128ce0*/  IMAD.MOV.U32 R5, RZ, RZ, R35 ;  /* 0x000000ffff057224 */ /* 0x000fc400078e0023 */
[----:B------:R1:W-:Y:S04]  /*128cf0*/  STL.64 [R1+0x7ee8], R6 ;  /* 0x007ee80601007387 */ /* 0x0003e80000100a00 */
[----:B------:R0:W-:Y:S01]  /*128d00*/  STL.128 [R1+0x7f70], R56 ;  /* 0x007f703801007387 */ /* 0x0001e20000100c00 */
[----:B-1----:R-:W-:Y:S01]  /*128d10*/  MOV R6, R32 ;  /* 0x0000002000067202 */ /* 0x002fe20000000f00 */
[----:B------:R-:W-:Y:S02]  /*128d20*/  IMAD.MOV.U32 R7, RZ, RZ, R33 ;  /* 0x000000ffff077224 */ /* 0x000fe400078e0021 */
        /* <DEDUP_REMOVED lines=10> */
[----:B----4-:R4:W-:Y:S04]  /*128dd0*/  STL.128 [R1+0x7b10], R172 ;  /* 0x007b10ac01007387 */ /* 0x0109e80000100c00 */
[----:B---3--:R3:W-:Y:S04]  /*128de0*/  STL.128 [R1+0x7bc0], R212 ;  /* 0x007bc0d401007387 */ /* 0x0087e80000100c00 */
[----:B------:R3:W-:Y:S04]  /*128df0*/  STL.64 [R1+0x7b08], R6 ;  /* 0x007b080601007387 */ /* 0x0007e80000100a00 */
[----:B------:R3:W-:Y:S04]  /*128e00*/  STL.64 [R1+0x7fc0], R4 ;  /* 0x007fc00401007387 */ /* 0x0007e80000100a00 */
        /* <DEDUP_REMOVED lines=12> */
[----:B----4-:R0:W5:Y:S04]  /*128ed0*/  LDL.128 R172, [R1+0x7690] ;  /* 0x0076900001ac7983 */ /* 0x0101680000100c00 */
[----:B---3--:R0:W5:Y:S04]  /*128ee0*/  LDL.128 R212, [R1+0x7560] ;  /* 0x0075600001d47983 */ /* 0x0081680000100c00 */
[----:B------:R0:W5:Y:S04]  /*128ef0*/  LDL.LU.64 R6, [R1+0xabc0] ;  /* 0x00abc00001067983 */ /* 0x0001680000300a00 */
[----:B------:R0:W5:Y:S04]  /*128f00*/  LDL.LU.64 R4, [R1+0xabb8] ;  /* 0x00abb80001047983 */ /* 0x0001680000300a00 */
[----:B--2---:R1:W-:Y:S04]  /*128f10*/  STL.128 [R1+0x8100], R16 ;  /* 0x0081001001007387 */ /* 0x0043e80000100c00 */
[----:B-1----:R0:W5:Y:S04]  /*128f20*/  LDL.LU.128 R16, [R1+0xabd0] ;  /* 0x00abd00001107983 */ /* 0x0021680000300c00 */
[----:B------:R0:W-:Y:S04]  /*128f30*/  STL.64 [R1+0x7ee0], R208 ;  /* 0x007ee0d001007387 */ /* 0x0001e80000100a00 */
[----:B------:R0:W-:Y:S04]  /*128f40*/  STL.64 [R1+0x79c8], R74 ;  /* 0x0079c84a01007387 */ /* 0x0001e80000100a00 */
[----:B------:R0:W-:Y:S01]  /*128f50*/  STL.64 [R1+0x7aa0], R2 ;  /* 0x007aa00201007387 */ /* 0x0001e20000100a00 */
[----:B------:R-:W-:Y:S05]  /*128f60*/  BRA `(.L_x_2684) ;  /* 0x0000003800a87947 */ /* 0x000fea0003800000 */
.L_x_2683:
[----:B-----5:R0:W-:Y:S04]  /*128f70*/  STL.64 [R1+0xabb8], R4 ;  /* 0x00abb80401007387 */ /* 0x0201e80000100a00 */
[----:B------:R2:W-:Y:S04]  /*128f80*/  STL.64 [R1+0xac98], R106 ;  /* 0x00ac986a01007387 */ /* 0x0005e80000100a00 */
[----:B------:R3:W-:Y:S04]  /*128f90*/  STL.64 [R1+0xaca8], R110 ;  /* 0x00aca86e01007387 */ /* 0x0007e80000100a00 */
[----:B0-----:R-:W4:Y:S04]  /*128fa0*/  LDL.64 R4, [R1+0x74c8] ;  /* 0x0074c80001047983 */ /* 0x001f280000100a00 */
[----:B------:R0:W-:Y:S04]  /*128fb0*/  STL.64 [R1+0xac58], R82 ;  /* 0x00ac585201007387 */ /* 0x0001e80000100a00 */
[----:B--2---:R-:W2:Y:S04]  /*128fc0*/  LDL.64 R106, [R1+0x7560] ;  /* 0x00756000016a7983 */ /* 0x004ea80000100a00 */
[----:B------:R-:W2:Y:S04]  /*128fd0*/  LDL.LU.64 R2, [R1+0x7b00] ;  /* 0x007b000001027983 */ /* 0x000ea80000300a00 */
[----:B---3--:R-:W3:Y:S04]  /*128fe0*/  LDL.64 R110, [R1+0x7510] ;  /* 0x00751000016e7983 */ /* 0x008ee80000100a00 */
[----:B0-----:R-:W3:Y:S04]  /*128ff0*/  LDL.64 R82, [R1+0x7578] ;  /* 0x0075780001527983 */ /* 0x001ee80000100a00 */
[----:B------:R0:W-:Y:S04]  /*129000*/  STL.64 [R1+0xac68], R86 ;  /* 0x00ac685601007387 */ /* 0x0001e80000100a00 */
[----:B------:R-:W-:Y:S04]  /*129010*/  STL.64 [R1+0xaca0], R108 ;  /* 0x00aca06c01007387 */ /* 0x000fe80000100a00 */
[----:B------:R1:W-:Y:S04]  /*129020*/  STL.64 [R1+0xac60], R84 ;  /* 0x00ac605401007387 */ /* 0x0003e80000100a00 */
[----:B0-----:R-:W3:Y:S04]  /*129030*/  LDL.64 R86, [R1+0x7518] ;  /* 0x0075180001567983 */ /* 0x001ee80000100a00 */
[----:B------:R0:W-:Y:S04]  /*129040*/  STL.64 [R1+0xac40], R76 ;  /* 0x00ac404c01007387 */ /* 0x0001e80000100a00 */
[----:B-1----:R-:W3:Y:S04]  /*129050*/  LDL.64 R84, [R1+0x7538] ;  /* 0x0075380001547983 */ /* 0x002ee80000100a00 */
[----:B------:R-:W3:Y:S04]  /*129060*/  LDL.64 R108, [R1+0x7558] ;  /* 0x00755800016c7983 */ /* 0x000ee80000100a00 */
[----:B------:R1:W-:Y:S04]  /*129070*/  STL.64 [R1+0xac48], R78 ;  /* 0x00ac484e01007387 */ /* 0x0003e80000100a00 */
[----:B0-----:R-:W3:Y:S04]  /*129080*/  LDL.64 R76, [R1+0x75c0] ;  /* 0x0075c000014c7983 */ /* 0x001ee80000100a00 */
[----:B------:R0:W-:Y:S04]  /*129090*/  STL.64 [R1+0xac90], R104 ;  /* 0x00ac906801007387 */ /* 0x0001e80000100a00 */
[----:B-1----:R-:W3:Y:S04]  /*1290a0*/  LDL.64 R78, [R1+0x75b8] ;  /* 0x0075b800014e7983 */ /* 0x002ee80000100a00 */
[----:B------:R-:W-:Y:S04]  /*1290b0*/  STL.64 [R1+0xad88], R182 ;  /* 0x00ad88b601007387 */ /* 0x000fe80000100a00 */
[----:B0-----:R-:W3:Y:S04]  /*1290c0*/  LDL.64 R104, [R1+0x7568] ;  /* 0x0075680001687983 */ /* 0x001ee80000100a00 */
[----:B------:R0:W-:Y:S04]  /*1290d0*/  STL.64 [R1+0xadb8], R198 ;  /* 0x00adb8c601007387 */ /* 0x0001e80000100a00 */
[----:B------:R1:W-:Y:S04]  /*1290e0*/  STL.64 [R1+0xac38], R72 ;  /* 0x00ac384801007387 */ /* 0x0003e80000100a00 */
[----:B------:R-:W3:Y:S04]  /*1290f0*/  LDL.64 R8, [R1+0x72b8] ;  /* 0x0072b80001087983 */ /* 0x000ee80000100a00 */
[----:B0-----:R-:W3:Y:S01]  /*129100*/  LDL.LU.64 R198, [R1+0x7aa8] ;  /* 0x007aa80001c67983 */ /* 0x001ee20000300a00 */
[----:B------:R-:W-:Y:S01]  /*129110*/  UMOV UR4, 0xa219071c ;  /* 0xa219071c00047882 */ /* 0x000fe20000000000 */
[----:B------:R-:W-:-:S02]  /*129120*/  UMOV UR5, 0x40017b29 ;  /* 0x40017b2900057882 */ /* 0x000fc40000000000 */
[----:B-1----:R-:W3:Y:S04]  /*129130*/  LDL.64 R72, [R1+0x7550] ;  /* 0x0075500001487983 */ /* 0x002ee80000100a00 */
[----:B------:R-:W3:Y:S04]  /*129140*/  LDL.64 R34, [R1+0x72e8] ;  /* 0x0072e80001227983 */ /* 0x000ee80000100a00 */
[----:B------:R0:W-:Y:S04]  /*129150*/  STL.64 [R1+0xada0], R192 ;  /* 0x00ada0c001007387 */ /* 0x0001e80000100a00 */
[----:B------:R-:W3:Y:S04]  /*129160*/  LDL.64 R250, [R1+0x7330] ;  /* 0x0073300001fa7983 */ /* 0x000ee80000100a00 */
[----:B------:R1:W-:Y:S04]  /*129170*/  STL.64 [R1+0xad98], R190 ;  /* 0x00ad98be01007387 */ /* 0x0003e80000100a00 */
[----:B0-----:R-:W3:Y:S04]  /*129180*/  LDL.64 R192, [R1+0x72f0] ;  /* 0x0072f00001c07983 */ /* 0x001ee80000100a00 */
[----:B------:R-:W3:Y:S04]  /*129190*/  LDL.64 R48, [R1+0x7348] ;  /* 0x0073480001307983 */ /* 0x000ee80000100a00 */
[----:B-1----:R-:W3:Y:S04]  /*1291a0*/  LDL.LU.64 R190, [R1+0x79c0] ;  /* 0x0079c00001be7983 */ /* 0x002ee80000300a00 */
[----:B------:R-:W3:Y:S04]  /*1291b0*/  LDL.64 R44, [R1+0x7318] ;  /* 0x00731800012c7983 */ /* 0x000ee80000100a00 */
[----:B------:R0:W-:Y:S04]  /*1291c0*/  STL.64 [R1+0xac88], R94 ;  /* 0x00ac885e01007387 */ /* 0x0001e80000100a00 */
[----:B------:R1:W-:Y:S04]  /*1291d0*/  STL.64 [R1+0xada8], R194 ;  /* 0x00ada8c201007387 */ /* 0x0003e80000100a00 */
[----:B------:R-:W3:Y:S04]  /*1291e0*/  LDL.64 R32, [R1+0x72f8] ;  /* 0x0072f80001207983 */ /* 0x000ee80000100a00 */
[----:B0-----:R-:W3:Y:S04]  /*1291f0*/  LDL.64 R94, [R1+0x7570] ;  /* 0x00757000015e7983 */ /* 0x001ee80000100a00 */
[----:B-1----:R-:W3:Y:S04]  /*129200*/  LDL.64 R194, [R1+0x7300] ;  /* 0x0073000001c27983 */ /* 0x002ee80000100a00 */
[----:B------:R-:W3:Y:S04]  /*129210*/  LDL.64 R242, [R1+0x7370] ;  /* 0x0073700001f27983 */ /* 0x000ee80000100a00 */
[----:B------:R-:W3:Y:S04]  /*129220*/  LDL.64 R238, [R1+0x7390] ;  /* 0x0073900001ee7983 */ /* 0x000ee80000100a00 */
[----:B------:R0:W-:Y:S04]  /*129230*/  STL.64 [R1+0xac70], R88 ;  /* 0x00ac705801007387 */ /* 0x0001e80000100a00 */
[----:B------:R-:W3:Y:S04]  /*129240*/  LDL.64 R46, [R1+0x76f0] ;  /* 0x0076f000012e7983 */ /* 0x000ee80000100a00 */
[----:B------:R1:W-:Y:S04]  /*129250*/  STL.64 [R1+0xac50], R80 ;  /* 0x00ac505001007387 */ /* 0x0003e80000100a00 */
[----:B0-----:R-:W3:Y:S04]  /*129260*/  LDL.64 R88, [R1+0x7508] ;  /* 0x0075080001587983 */ /* 0x001ee80000100a00 */
[----:B------:R-:W-:Y:S04]  /*129270*/  STL.64 [R1+0xad70], R168 ;  /* 0x00ad70a801007387 */ /* 0x000fe80000100a00 */
[----:B-1----:R-:W3:Y:S04]  /*129280*/  LDL.64 R80, [R1+0x7590] ;  /* 0x0075900001507983 */ /* 0x002ee80000100a00 */
[----:B------:R-:W-:Y:S04]  /*129290*/  STL.64 [R1+0xad50], R160 ;  /* 0x00ad50a001007387 */ /* 0x000fe80000100a00 */
[----:B------:R-:W-:Y:S04]  /*1292a0*/  STL.64 [R1+0xacb0], R112 ;  /* 0x00acb07001007387 */ /* 0x000fe80000100a00 */
[----:B------:R0:W-:Y:S04]  /*1292b0*/  STL.64 [R1+0xac80], R92 ;  /* 0x00ac805c01007387 */ /* 0x0001e80000100a00 */
[----:B------:R1:W-:Y:S04]  /*1292c0*/  STL.64 [R1+0xabe0], R22 ;  /* 0x00abe01601007387 */ /* 0x0003e80000100a00 */
[----:B------:R-:W3:Y:S04]  /*1292d0*/  LDL.64 R10, [R1+0x7398] ;  /* 0x00739800010a7983 */ /* 0x000ee80000100a00 */
[----:B0-----:R-:W3:Y:S04]  /*1292e0*/  LDL.64 R92, [R1+0x7580] ;  /* 0x00758000015c7983 */ /* 0x001ee80000100a00 */
[----:B-1----:R-:W3:Y:S04]  /*1292f0*/  LDL.64 R22, [R1+0x7528] ;  /* 0x0075280001167983 */ /* 0x002ee80000100a00 */
[----:B------:R-:W3:Y:S04]  /*129300*/  LDL.64 R112, [R1+0x7630] ;  /* 0x0076300001707983 */ /* 0x000ee80000100a00 */
[----:B------:R-:W3:Y:S04]  /*129310*/  LDL.64 R52, [R1+0x73b0] ;  /* 0x0073b00001347983 */ /* 0x000ee80000100a00 */
[----:B------:R-:W3:Y:S04]  /*129320*/  LDL.64 R58, [R1+0x73c8] ;  /* 0x0073c800013a7983 */ /* 0x000ee80000100a00 */
[----:B------:R0:W-:Y:S04]  /*129330*/  STL.64 [R1+0xac78], R90 ;  /* 0x00ac785a01007387 */ /* 0x0001e80000100a00 */
[----:B------:R1:W-:Y:S04]  /*129340*/  STL.64 [R1+0xabe8], R24 ;  /* 0x00abe81801007387 */ /* 0x0003e80000100a00 */
[----:B------:R1:W-:Y:S04]  /*129350*/  STL.64 [R1+0xadb0], R196 ;  /* 0x00adb0c401007387 */ /* 0x0003e80000100a00 */
[----:B0-----:R-:W3:Y:S04]  /*129360*/  LDL.64 R90, [R1+0x75a8] ;  /* 0x0075a800015a7983 */ /* 0x001ee80000100a00 */
[----:B-1----:R-:W3:Y:S04]  /*129370*/  LDL.64 R24, [R1+0x7530] ;  /* 0x0075300001187983 */ /* 0x002ee80000100a00 */
[----:B------:R-:W3:Y:S04]  /*129380*/  LDL.64 R42, [R1+0x7308] ;  /* 0x00730800012a7983 */ /* 0x000ee80000100a00 */
[----:B------:R-:W3:Y:S04]  /*129390*/  LDL.64 R196, [R1+0x7320] ;  /* 0x0073200001c47983 */ /* 0x000ee80000100a00 */
[----:B------:R-:W3:Y:S04]  /*1293a0*/  LDL.64 R36, [R1+0x7328] ;  /* 0x0073280001247983 */ /* 0x000ee80000100a00 */
[----:B------:R-:W3:Y:S04]  /*1293b0*/  LDL.64 R14, [R1+0x7358] ;  /* 0x00735800010e7983 */ /* 0x000ee80000100a00 */
[----:B------:R-:W3:Y:S04]  /*1293c0*/  LDL.64 R12, [R1+0x7388] ;  /* 0x00738800010c7983 */ /* 0x000ee80000100a00 */
[----:B------:R-:W-:Y:S04]  /*1293d0*/  STL.64 [R1+0xad48], R158 ;  /* 0x00ad489e01007387 */ /* 0x000fe80000100a00 */
[----:B------:R-:W-:Y:S04]  /*1293e0*/  STL.64 [R1+0xad30], R152 ;  /* 0x00ad309801007387 */ /* 0x000fe80000100a00 */
[----:B------:R-:W-:Y:S04]  /*1293f0*/  STL.64 [R1+0xad18], R146 ;  /* 0x00ad189201007387 */ /* 0x000fe80000100a00 */
[----:B------:R0:W-:Y:S04]  /*129400*/  STL.64 [R1+0xace0], R132 ;  /* 0x00ace08401007387 */ /* 0x0001e80000100a00 */
[----:B------:R-:W3:Y:S04]  /*129410*/  LDL.64 R102, [R1+0x73f0] ;  /* 0x0073f00001667983 */ /* 0x000ee80000100a00 */
[----:B------:R-:W3:Y:S04]  /*129420*/  LDL.64 R118, [R1+0x7400] ;  /* 0x0074000001767983 */ /* 0x000ee80000100a00 */
[----:B0-----:R-:W3:Y:S04]  /*129430*/  LDL.64 R132, [R1+0x76a8] ;  /* 0x0076a80001847983 */ /* 0x001ee80000100a00 */
[----:B------:R-:W3:Y:S04]  /*129440*/  LDL.64 R178, [R1+0x7430] ;  /* 0x0074300001b27983 */ /* 0x000ee80000100a00 */
[----:B------:R-:W-:Y:S04]  /*129450*/  STL.64 [R1+0xad58], R162 ;  /* 0x00ad58a201007387 */ /* 0x000fe80000100a00 */
[----:B------:R-:W-:Y:S04]  /*129460*/  STL.64 [R1+0xacd0], R128 ;  /* 0x00acd08001007387 */ /* 0x000fe80000100a00 */
[----:B----4-:R0:W-:Y:S04]  /*129470*/  STL.64 [R1+0x7728], R4 ;  /* 0x0077280401007387 */ /* 0x0101e80000100a00 */
[----:B------:R-:W-:Y:S04]  /*129480*/  STL.64 [R1+0xacc8], R126 ;  /* 0x00acc87e01007387 */ /* 0x000fe80000100a00 */
[----:B--2---:R1:W-:Y:S04]  /*129490*/  STL.64 [R1+0x7800], R106 ;  /* 0x0078006a01007387 */ /* 0x0043e80000100a00 */
[----:B0-----:R-:W2:Y:S01]  /*1294a0*/  LDL.64 R4, [R1+0x75a0] ;  /* 0x0075a00001047983 */ /* 0x001ea20000100a00 */
[----:B------:R-:W-:Y:S01]  /*1294b0*/  MOV R182, R2 ;  /* 0x0000000200b67202 */ /* 0x000fe20000000f00 */
[----:B------:R-:W-:-:S02]  /*1294c0*/  IMAD.MOV.U32 R183, RZ, RZ, R3 ;  /* 0x000000ffffb77224 */ /* 0x000fc400078e0003 */
[----:B---3--:R0:W-:Y:S04]  /*1294d0*/  STL.64 [R1+0x77b0], R110 ;  /* 0x0077b06e01007387 */ /* 0x0081e80000100a00 */
[----:B-1----:R-:W3:Y:S04]  /*1294e0*/  LDL.64 R106, [R1+0x7640] ;  /* 0x00764000016a7983 */ /* 0x002ee80000100a00 */
[----:B------:R1:W-:Y:S04]  /*1294f0*/  STL.64 [R1+0x7818], R82 ;  /* 0x0078185201007387 */ /* 0x0003e80000100a00 */
[----:B0-----:R-:W4:Y:S04]  /*129500*/  LDL.64 R110, [R1+0x75f8] ;  /* 0x0075f800016e7983 */ /* 0x001f280000100a00 */
[----:B------:R-:W4:Y:S04]  /*129510*/  LDL.64 R2, [R1+0x9850] ;  /* 0x0098500001027983 */ /* 0x000f280000100a00 */
[----:B-1----:R-:W4:Y:S04]  /*129520*/  LDL.64 R82, [R1+0x7650] ;  /* 0x0076500001527983 */ /* 0x002f280000100a00 */
        /* <DEDUP_REMOVED lines=12> */
[----:B------:R-:W-:Y:S04]  /*1295f0*/  STL.64 [R1+0xacc0], R124 ;  /* 0x00acc07c01007387 */ /* 0x000fe80000100a00 */
[----:B------:R0:W-:Y:S04]  /*129600*/  STL.64 [R1+0x77e8], R72 ;  /* 0x0077e84801007387 */ /* 0x0001e80000100a00 */
[----:B------:R1:W-:Y:S04]  /*129610*/  STL.64 [R1+0xacb8], R114 ;  /* 0x00acb87201007387 */ /* 0x0003e80000100a00 */
        /* <DEDUP_REMOVED lines=16> */
[----:B------:R-:W-:Y:S04]  /*129720*/  STL.64 [R1+0xabf0], R26 ;  /* 0x00abf01a01007387 */ /* 0x000fe80000100a00 */
[----:B------:R0:W-:Y:S04]  /*129730*/  STL.64 [R1+0x7810], R94 ;  /* 0x0078105e01007387 */ /* 0x0001e80000100a00 */
[----:B------:R1:W-:Y:S04]  /*129740*/  STL.64 [R1+0x77a8], R88 ;  /* 0x0077a85801007387 */ /* 0x0003e80000100a00 */
[----:B------:R1:W-:Y:S04]  /*129750*/  STL.64 [R1+0x7840], R80 ;  /* 0x0078405001007387 */ /* 0x0003e80000100a00 */
[----:B0-----:R-:W4:Y:S04]  /*129760*/  LDL.64 R94, [R1+0x7658] ;  /* 0x00765800015e7983 */ /* 0x001f280000100a00 */
[----:B-1----:R-:W4:Y:S04]  /*129770*/  LDL.64 R88, [R1+0x75e0] ;  /* 0x0075e00001587983 */ /* 0x002f280000100a00 */
        /* <DEDUP_REMOVED lines=9> */
[----:B------:R-:W4:Y:S04]  /*129810*/  LDL.64 R18, [R1+0x74b8] ;  /* 0x0074b80001127983 */ /* 0x000f280000100a00 */
[----:B------:R-:W4:Y:S04]  /*129820*/  LDL.64 R20, [R1+0x74f8] ;  /* 0x0074f80001147983 */ /* 0x000f280000100a00 */
[----:B------:R0:W-:Y:S04]  /*129830*/  STL.64 [R1+0x7858], R90 ;  /* 0x0078585a01007387 */ /* 0x0001e80000100a00 */
[----:B------:R1:W-:Y:S04]  /*129840*/  STL.64 [R1+0x77c8], R24 ;  /* 0x0077c81801007387 */ /* 0x0003e80000100a00 */
[----:B------:R-:W4:Y:S04]  /*129850*/  LDL.64 R26, [R1+0x7500] ;  /* 0x00750000011a7983 */ /* 0x000f280000100a00 */
[----:B0-----:R-:W4:Y:S04]  /*129860*/  LDL.64 R90, [R1+0x7678] ;  /* 0x00767800015a7983 */ /* 0x001f280000100a00 */
[----:B-1----:R-:W4:Y:S04]  /*129870*/  LDL.64 R24, [R1+0x7608] ;  /* 0x0076080001187983 */ /* 0x002f280000100a00 */
[----:B------:R-:W4:Y:S04]  /*129880*/  LDL.64 R202, [R1+0x7450] ;  /* 0x0074500001ca7983 */ /* 0x000f280000100a00 */
[----:B------:R-:W4:Y:S04]  /*129890*/  LDL.64 R212, [R1+0x7458] ;  /* 0x0074580001d47983 */ /* 0x000f280000100a00 */
[----:B------:R-:W4:Y:S04]  /*1298a0*/  LDL.64 R214, [R1+0x7460] ;  /* 0x0074600001d67983 */ /* 0x000f280000100a00 */
[----:B------:R0:W-:Y:S04]  /*1298b0*/  STL.64 [R1+0xad90], R188 ;  /* 0x00ad90bc01007387 */ /* 0x0001e80000100a00 */
[----:B------:R-:W-:Y:S04]  /*1298c0*/  STL.64 [R1+0xad78], R170 ;  /* 0x00ad78aa01007387 */ /* 0x000fe80000100a00 */
[----:B------:R-:W-:Y:S04]  /*1298d0*/  STL.64 [R1+0xad68], R166 ;  /* 0x00ad68a601007387 */ /* 0x000fe80000100a00 */
[----:B0-----:R-:W4:Y:S04]  /*1298e0*/  LDL.LU.64 R188, [R1+0x7ab0] ;  /* 0x007ab00001bc7983 */ /* 0x001f280000300a00 */
        /* <DEDUP_REMOVED lines=10> */
[----:B------:R-:W-:Y:S04]  /*129990*/  STL.64 [R1+0xacd8], R130 ;  /* 0x00acd88201007387 */ /* 0x000fe80000100a00 */
[----:B0-----:R-:W2:Y:S04]  /*1299a0*/  LDL.64 R4, [R1+0x9ae8] ;  /* 0x009ae80001047983 */ /* 0x001ea80000100a00 */
[----:B---3--:R0:W-:Y:S04]  /*1299b0*/  STL.64 [R1+0x78f0], R106 ;  /* 0x0078f06a01007387 */ /* 0x0081e80000100a00 */
[----:B----4-:R1:W-:Y:S01]  /*1299c0*/  STL.64 [R1+0x78a8], R110 ;  /* 0x0078a86e01007387 */ /* 0x0103e20000100a00 */
[----:B------:R-:W-:-:S03]  /*1299d0*/  DMUL R2, R2, UR4 ;  /* 0x0000000402027c28 */ /* 0x000fc60008000000 */
[----:B------:R3:W-:Y:S04]  /*1299e0*/  STL.64 [R1+0x7900], R82 ;  /* 0x0079005201007387 */ /* 0x0007e80000100a00 */
[----:B0-----:R-:W4:Y:S04]  /*1299f0*/  LDL.64 R106, [R1+0xa420] ;  /* 0x00a42000016a7983 */ /* 0x001f280000100a00 */
[----:B-1----:R-:W4:Y:S04]  /*129a00*/  LDL.64 R110, [R1+0x76b0] ;  /* 0x0076b000016e7983 */ /* 0x002f280000100a00 */
[----:B---3--:R-:W3:Y:S04]  /*129a10*/  LDL.64 R82, [R1+0xa3f8] ;  /* 0x00a3f80001527983 */ /* 0x008ee80000100a00 */
[----:B------:R0:W-:Y:S04]  /*129a20*/  STL.64 [R1+0x78c0], R86 ;  /* 0x0078c05601007387 */ /* 0x0001e80000100a00 */
[----:B------:R1:W-:Y:S04]  /*129a30*/  STL.64 [R1+0x78c8], R84 ;  /* 0x0078c85401007387 */ /* 0x0003e80000100a00 */
[----:B------:R1:W-:Y:S04]  /*129a40*/  STL.64 [R1+0x78e8], R108 ;  /* 0x0078e86c01007387 */ /* 0x0003e80000100a00 */
[----:B0-----:R-:W3:Y:S04]  /*129a50*/  LDL.64 R86, [R1+0x76b8] ;  /* 0x0076b80001567983 */ /* 0x001ee80000100a00 */
[----:B-1----:R-:W3:Y:S04]  /*129a60*/  LDL.64 R84, [R1+0xa3c0] ;  /* 0x00a3c00001547983 */ /* 0x002ee80000100a00 */
[----:B------:R-:W-:Y:S01]  /*129a70*/  STL.64 [R1+0x7958], R132 ;  /* 0x0079588401007387 */ /* 0x000fe20000100a00 */
[----:B------:R-:W-:-:S03]  /*129a80*/  DFMA R108, R76, R2, R208 ;  /* 0x000000024c6c722b */ /* 0x000fc600000000d0 */
[----:B------:R-:W3:Y:S01]  /*129a90*/  LDL.64 R248, [R1+0x7340] ;  /* 0x0073400001f87983 */ /* 0x000ee20000100a00 */
[----:B------:R-:W-:-:S03]  /*129aa0*/  DFMA R210, R78, R2, R210 ;  /* 0x000000024ed2722b */ /* 0x000fc600000000d2 */
[----:B------:R-:W3:Y:S04]  /*129ab0*/  LDL.64 R76, [R1+0xa3f0] ;  /* 0x00a3f000014c7983 */ /* 0x000ee80000100a00 */
[----:B------:R-:W3:Y:S04]  /*129ac0*/  LDL.64 R78, [R1+0xa3e0] ;  /* 0x00a3e000014e7983 */ /* 0x000ee80000100a00 */
[----:B------:R0:W-:Y:S04]  /*129ad0*/  STL.64 [R1+0x78f8], R104 ;  /* 0x0078f86801007387 */ /* 0x0001e80000100a00 */
[----:B------:R-:W3:Y:S04]  /*129ae0*/  LDL.64 R134, [R1+0x76a0] ;  /* 0x0076a00001867983 */ /* 0x000ee80000100a00 */
[----:B------:R-:W3:Y:S04]  /*129af0*/  LDL.64 R130, [R1+0x76c0] ;  /* 0x0076c00001827983 */ /* 0x000ee80000100a00 */
[----:B0-----:R-:W3:Y:S04]  /*129b00*/  LDL.64 R104, [R1+0xa3d8] ;  /* 0x00a3d80001687983 */ /* 0x001ee80000100a00 */
        /* <DEDUP_REMOVED lines=34> */
[----:B--2---:R-:W-:-:S02]  /*129d30*/  DFMA R198, R4, R2, R198 ;  /* 0x0000000204c6722b */ /* 0x004fc400000000c6 */
[-C--:B------:R-:W-:Y:S01]  /*129d40*/  DFMA R204, R4, R2.reuse, R204 ;  /* 0x0000000204cc722b */ /* 0x080fe200000000cc */
[----:B------:R-:W-:Y:S04]  /*129d50*/  STL.64 [R1+0x7ee0], R108 ;  /* 0x007ee06c01007387 */ /* 0x000fe80000100a00 */
[----:B------:R-:W2:Y:S04]  /*129d60*/  LDL.64 R4, [R1+0xa3b0] ;  /* 0x00a3b00001047983 */ /* 0x000ea80000100a00 */
[----:B------:R-:W-:Y:S04]  /*129d70*/  STL.64 [R1+0x78d8], R72 ;  /* 0x0078d84801007387 */ /* 0x000fe80000100a00 */
[----:B------:R-:W-:Y:S01]  /*129d80*/  STL.64 [R1+0x7908], R94 ;  /* 0x0079085e01007387 */ /* 0x000fe20000100a00 */
[----:B----4-:R-:W-:-:S03]  /*129d90*/  DFMA R106, R106, R2, R8 ;  /* 0x000000026a6a722b */ /* 0x010fc60000000008 */
[----:B------:R-:W-:Y:S04]  /*129da0*/  STL.64 [R1+0x7890], R88 ;  /* 0x0078905801007387 */ /* 0x000fe80000100a00 */
[----:B------:R0:W-:Y:S01]  /*129db0*/  STL.64 [R1+0x7960], R110 ;  /* 0x0079606e01007387 */ /* 0x0001e20000100a00 */
[----:B---3--:R-:W-:-:S03]  /*129dc0*/  DFMA R8, R82, R2, R34 ;  /* 0x000000025208722b */ /* 0x008fc60000000022 */
[----:B------:R-:W-:Y:S04]  /*129dd0*/  STL.64 [R1+0x7920], R80 ;  /* 0x0079205001007387 */ /* 0x000fe80000100a00 */
[----:B------:R-:W-:Y:S01]  /*129de0*/  STL.64 [R1+0x78b0], R22 ;  /* 0x0078b01601007387 */ /* 0x000fe20000100a00 */
[----:B0-----:R-:W-:Y:S01]  /*129df0*/  MOV R110, R210 ;  /* 0x000000d2006e7202 */ /* 0x001fe20000000f00 */
[----:B------:R-:W-:Y:S02]  /*129e00*/  IMAD.MOV.U32 R111, RZ, RZ, R211 ;  /* 0x000000ffff6f7224 */ /* 0x000fe400078e00d3 */
[----:B------:R-:W-:Y:S04]  /*129e10*/  STL.64 [R1+0x79c8], R8 ;  /* 0x0079c80801007387 */ /* 0x000fe80000100a00 */
[----:B------:R-:W-:Y:S04]  /*129e20*/  STL.128 [R1+0x72a0], R108 ;  /* 0x0072a06c01007387 */ /* 0x000fe80000100c00 */
[----:B------:R0:W-:Y:S04]  /*129e30*/  STL.64 [R1+0x7968], R86 ;  /* 0x0079685601007387 */ /* 0x0001e80000100a00 */
[----:B------:R-:W-:Y:S04]  /*129e40*/  STL.64 [R1+0x7918], R92 ;  /* 0x0079185c01007387 */ /* 0x000fe80000100a00 */
[----:B------:R-:W-:Y:S04]  /*129e50*/  STL.64 [R1+0x7998], R112 ;  /* 0x0079987001007387 */ /* 0x000fe80000100a00 */
[----:B0-----:R-:W3:Y:S01]  /*129e60*/  LDL.64 R86, [R1+0xa3e8] ;  /* 0x00a3e80001567983 */ /* 0x001ee20000100a00 */
[----:B------:R-:W-:-:S02]  /*129e70*/  DFMA R108, R84, R2, R250 ;  /* 0x00000002546c722b */ /* 0x000fc400000000fa */
[-C--:B------:R-:W-:Y:S01]  /*129e80*/  DFMA R8, R76, R2.reuse, R192 ;  /* 0x000000024c08722b */ /* 0x080fe200000000c0 */
[----:B------:R-:W4:Y:S01]  /*129e90*/  LDL.64 R84, [R1+0x9f00] ;  /* 0x009f000001547983 */ /* 0x000f220000100a00 */
[-C--:B------:R-:W-:Y:S01]  /*129ea0*/  DFMA R190, R78, R2.reuse, R190 ;  /* 0x000000024ebe722b */ /* 0x080fe200000000be */
[----:B------:R-:W-:Y:S01]  /*129eb0*/  MOV R110, R198 ;  /* 0x000000c6006e7202 */ /* 0x000fe20000000f00 */
[----:B------:R-:W-:Y:S01]  /*129ec0*/  IMAD.MOV.U32 R111, RZ, RZ, R199 ;  /* 0x000000ffff6f7224 */ /* 0x000fe200078e00c7 */
[----:B------:R-:W-:Y:S04]  /*129ed0*/  STL.64 [R1+0x7aa8], R198 ;  /* 0x007aa8c601007387 */ /* 0x000fe80000100a00 */
[----:B------:R-:W-:Y:S04]  /*129ee0*/  STL.64 [R1+0x79c0], R190 ;  /* 0x0079c0be01007387 */ /* 0x000fe80000100a00 */
[----:B------:R0:W-:Y:S04]  /*129ef0*/  STL.64 [R1+0x8100], R8 ;  /* 0x0081000801007387 */ /* 0x0001e80000100a00 */
[----:B------:R-:W4:Y:S04]  /*129f00*/  LDL.64 R72, [R1+0xa440] ;  /* 0x00a4400001487983 */ /* 0x000f280000100a00 */
[----:B------:R-:W4:Y:S04]  /*129f10*/  LDL.64 R94, [R1+0xa428] ;  /* 0x00a42800015e7983 */ /* 0x000f280000100a00 */
[----:B0-----:R-:W4:Y:S04]  /*129f20*/  LDL.64 R8, [R1+0xa388] ;  /* 0x00a3880001087983 */ /* 0x001f280000100a00 */
[----:B------:R-:W4:Y:S04]  /*129f30*/  LDL.64 R34, [R1+0xa370] ;  /* 0x00a3700001227983 */ /* 0x000f280000100a00 */
[----:B------:R-:W4:Y:S04]  /*129f40*/  LDL.64 R88, [R1+0x7698] ;  /* 0x0076980001587983 */ /* 0x000f280000100a00 */
[----:B------:R-:W-:Y:S04]  /*129f50*/  STL.64 [R1+0xadc0], R210 ;  /* 0x00adc0d201007387 */ /* 0x000fe80000100a00 */
[----:B------:R-:W4:Y:S04]  /*129f60*/  LDL.64 R80, [R1+0xa418] ;  /* 0x00a4180001507983 */ /* 0x000f280000100a00 */
[----:B------:R-:W4:Y:S04]  /*129f70*/  LDL.64 R76, [R1+0xa390] ;  /* 0x00a39000014c7983 */ /* 0x000f280000100a00 */
[----:B------:R-:W4:Y:S04]  /*129f80*/  LDL.LU.64 R22, [R1+0x7ae0] ;  /* 0x007ae00001167983 */ /* 0x000f280000300a00 */
[----:B------:R-:W4:Y:S04]  /*129f90*/  LDL.64 R92, [R1+0xa410] ;  /* 0x00a41000015c7983 */ /* 0x000f280000100a00 */
[----:B------:R-:W-:Y:S01]  /*129fa0*/  STL.64 [R1+0x7860], R128 ;  /* 0x0078608001007387 */ /* 0x000fe20000100a00 */
[----:B------:R-:W-:-:S03]  /*129fb0*/  DFMA R198, R104, R2, R44 ;  /* 0x0000000268c6722b */ /* 0x000fc6000000002c */
[----:B------:R-:W4:Y:S04]  /*129fc0*/  LDL.64 R44, [R1+0xa3a0] ;  /* 0x00a3a000012c7983 */ /* 0x000f280000100a00 */
[----:B------:R-:W-:Y:S04]  /*129fd0*/  STL.64 [R1+0x7898], R126 ;  /* 0x0078987e01007387 */ /* 0x000fe80000100a00 */
[----:B------:R-:W-:Y:S04]  /*129fe0*/  STL.64 [R1+0x78a0], R124 ;  /* 0x0078a07c01007387 */ /* 0x000fe80000100a00 */
[----:B------:R0:W-:Y:S04]  /*129ff0*/  STL.64 [R1+0x78b8], R24 ;  /* 0x0078b81801007387 */ /* 0x0001e80000100a00 */
[----:B------:R1:W-:Y:S04]  /*12a000*/  STL.64 [R1+0x78d0], R114 ;  /* 0x0078d07201007387 */ /* 0x0003e80000100a00 */
[----:B------:R1:W-:Y:S04]  /*12a010*/  STL.64 [R1+0x7928], R90 ;  /* 0x0079285a01007387 */ /* 0x0003e80000100a00 */
[----:B------:R-:W4:Y:S04]  /*12a020*/  LDL.64 R82, [R1+0xa3b8] ;  /* 0x00a3b80001527983 */ /* 0x000f280000100a00 */
[----:B------:R-:W4:Y:S04]  /*12a030*/  LDL.64 R78, [R1+0xa398] ;  /* 0x00a39800014e7983 */ /* 0x000f280000100a00 */
[----:B------:R-:W4:Y:S04]  /*12a040*/  LDL.64 R6, [R1+0x74c0] ;  /* 0x0074c00001067983 */ /* 0x000f280000100a00 */
[----:B------:R1:W-:Y:S04]  /*12a050*/  STL.64 [R1+0x7718], R18 ;  /* 0x0077181201007387 */ /* 0x0003e80000100a00 */
[----:B------:R1:W-:Y:S04]  /*12a060*/  STL.64 [R1+0x7798], R20 ;  /* 0x0077981401007387 */ /* 0x0003e80000100a00 */
[----:B------:R1:W-:Y:S04]  /*12a070*/  STL.64 [R1+0x77a0], R26 ;  /* 0x0077a01a01007387 */ /* 0x0003e80000100a00 */
[----:B------:R-:W4:Y:S04]  /*12a080*/  LDL.64 R16, [R1+0x7588] ;  /* 0x0075880001107983 */ /* 0x000f280000100a00 */
[----:B------:R-:W4:Y:S04]  /*12a090*/  LDL.64 R68, [R1+0x74d8] ;  /* 0x0074d80001447983 */ /* 0x000f280000100a00 */
[----:B------:R-:W4:Y:S04]  /*12a0a0*/  LDL.64 R28, [R1+0x74e0] ;  /* 0x0074e000011c7983 */ /* 0x000f280000100a00 */
[----:B------:R-:W4:Y:S04]  /*12a0b0*/  LDL.64 R64, [R1+0x74e8] ;  /* 0x0074e80001407983 */ /* 0x000f280000100a00 */
[----:B------:R-:W-:Y:S04]  /*12a0c0*/  STL.64 [R1+0x7950], R134 ;  /* 0x0079508601007387 */ /* 0x000fe80000100a00 */
[----:B------:R-:W-:Y:S04]  /*12a0d0*/  STL.64 [R1+0x7970], R130 ;  /* 0x0079708201007387 */ /* 0x000fe80000100a00 */
[----:B------:R-:W4:Y:S04]  /*12a0e0*/  LDL.LU.64 R208, [R1+0x7728] ;  /* 0x0077280001d07983 */ /* 0x000f280000300a00 */
[----:B------:R-:W4:Y:S04]  /*12a0f0*/  LDL.64 R70, [R1+0x74d0] ;  /* 0x0074d00001467983 */ /* 0x000f280000100a00 */
[----:B------:R-:W4:Y:S04]  /*12a100*/  LDL.64 R66, [R1+0x7520] ;  /* 0x0075200001427983 */ /* 0x000f280000100a00 */
[----:B------:R-:W4:Y:S04]  /*12a110*/  LDL.64 R30, [R1+0x74f0] ;  /* 0x0074f000011e7983 */ /* 0x000f280000100a00 */
[----:B------:R-:W4:Y:S04]  /*12a120*/  LDL.64 R60, [R1+0x7548] ;  /* 0x00754800013c7983 */ /* 0x000f280000100a00 */
[----:B------:R-:W4:Y:S01]  /*12a130*/  LDL.64 R62, [R1+0x7540] ;  /* 0x00754000013e7983 */ /* 0x000f220000100a00 */
[----:B--2---:R-:W-:-:S03]  /*12a140*/  DFMA R190, R4, R2, R48 ;  /* 0x0000000204be722b */ /* 0x004fc60000000030 */
[----:B------:R-:W-:Y:S04]  /*12a150*/  STL.64 [R1+0x7fc0], R198 ;  /* 0x007fc0c601007387 */ /* 0x000fe80000100a00 */
[----:B------:R-:W2:Y:S04]  /*12a160*/  LDL.64 R4, [R1+0xa368] ;  /* 0x00a3680001047983 */ /* 0x000ea80000100a00 */
[----:B------:R3:W-:Y:S04]  /*12a170*/  STL.64 [R1+0xadc8], R198 ;  /* 0x00adc8c601007387 */ /* 0x0007e80000100a00 */
[----:B0-----:R-:W2:Y:S04]  /*12a180*/  LDL.LU.64 R24, [R1+0x7ae8] ;  /* 0x007ae80001187983 */ /* 0x001ea80000300a00 */
[----:B------:R-:W2:Y:S04]  /*12a190*/  LDL.64 R128, [R1+0x76c8] ;  /* 0x0076c80001807983 */ /* 0x000ea80000100a00 */
[----:B------:R-:W2:Y:S04]  /*12a1a0*/  LDL.64 R126, [R1+0x76d0] ;  /* 0x0076d000017e7983 */ /* 0x000ea80000100a00 */
[----:B------:R-:W2:Y:S04]  /*12a1b0*/  LDL.64 R124, [R1+0x76d8] ;  /* 0x0076d800017c7983 */ /* 0x000ea80000100a00 */
[----:B-1----:R-:W2:Y:S04]  /*12a1c0*/  LDL.64 R114, [R1+0x76e0] ;  /* 0x0076e00001727983 */ /* 0x002ea80000100a00 */
[----:B------:R-:W2:Y:S04]  /*12a1d0*/  LDL.64 R90, [R1+0xa408] ;  /* 0x00a40800015a7983 */ /* 0x000ea80000100a00 */
[----:B------:R-:W2:Y:S04]  /*12a1e0*/  LDL.64 R18, [R1+0x75c8] ;  /* 0x0075c80001127983 */ /* 0x000ea80000100a00 */
[----:B------:R-:W2:Y:S04]  /*12a1f0*/  LDL.64 R20, [R1+0x75d0] ;  /* 0x0075d00001147983 */ /* 0x000ea80000100a00 */
[----:B------:R-:W2:Y:S04]  /*12a200*/  LDL.64 R26, [R1+0x75d8] ;  /* 0x0075d800011a7983 */ /* 0x000ea80000100a00 */
[----:B------:R-:W-:Y:S01]  /*12a210*/  STL.64 [R1+0x7aa0], R108 ;  /* 0x007aa06c01007387 */ /* 0x000fe20000100a00 */
[----:B---3--:R-:W-:-:S03]  /*12a220*/  DFMA R198, R86, R2, R32 ;  /* 0x0000000256c6722b */ /* 0x008fc60000000020 */
[----:B------:R-:W-:Y:S01]  /*12a230*/  STL.128 [R1+0x7330], R108 ;  /* 0x0073306c01007387 */ /* 0x000fe20000100c00 */
[-C--:B----4-:R-:W-:Y:S02]  /*12a240*/  DFMA R32, R84, R2.reuse, R194 ;  /* 0x000000025420722b */ /* 0x090fe400000000c2 */
[----:B------:R-:W-:-:S05]  /*12a250*/  DFMA R168, R8, R2, R242 ;  /* 0x0000000208a8722b */ /* 0x000fca00000000f2 */
[----:B------:R0:W-:Y:S04]  /*12a260*/  STL.64 [R1+0x8060], R32 ;  /* 0x0080602001007387 */ /* 0x0001e80000100a00 */
[----:B------:R-:W3:Y:S01]  /*12a270*/  LDL.64 R8, [R1+0xa348] ;  /* 0x00a3480001087983 */ /* 0x000ee20000100a00 */
[----:B------:R-:W-:-:S03]  /*12a280*/  DFMA R46, R72, R2, R46 ;  /* 0x00000002482e722b */ /* 0x000fc6000000002e */
[----:B------:R-:W4:Y:S04]  /*12a290*/  LDL.64 R72, [R1+0xa3d0] ;  /* 0x00a3d00001487983 */ /* 0x000f280000100a00 */
[----:B0-----:R-:W4:Y:S01]  /*12a2a0*/  LDL.64 R32, [R1+0xa360] ;  /* 0x00a3600001207983 */ /* 0x001f220000100a00 */
[-C--:B------:R-:W-:Y:S02]  /*12a2b0*/  DFMA R182, R94, R2.reuse, R182 ;  /* 0x000000025eb6722b */ /* 0x080fe400000000b6 */
[-C--:B------:R-:W-:Y:S02]  /*12a2c0*/  DFMA R210, R84, R2.reuse, R42 ;  /* 0x0000000254d2722b */ /* 0x080fe4000000002a */
[-C--:B------:R-:W-:Y:S01]  /*12a2d0*/  DFMA R162, R34, R2.reuse, R12 ;  /* 0x0000000222a2722b */ /* 0x080fe2000000000c */
[----:B------:R-:W-:Y:S01]  /*12a2e0*/  STL.64 [R1+0x7948], R88 ;  /* 0x0079485801007387 */ /* 0x000fe20000100a00 */
[----:B------:R-:W-:-:S02]  /*12a2f0*/  DFMA R206, R80, R2, R206 ;  /* 0x0000000250ce722b */ /* 0x000fc400000000ce */
[-C--:B------:R-:W-:Y:S01]  /*12a300*/  DFMA R170, R76, R2.reuse, R40 ;  /* 0x000000024caa722b */ /* 0x080fe20000000028 */
[----:B------:R-:W-:Y:S04]  /*12a310*/  STL.64 [R1+0x7b08], R106 ;  /* 0x007b086a01007387 */ /* 0x000fe80000100a00 */
[----:B------:R-:W-:Y:S01]  /*12a320*/  STL.64 [R1+0xae10], R204 ;  /* 0x00ae10cc01007387 */ /* 0x000fe20000100a00 */
[----:B------:R-:W-:-:S03]  /*12a330*/  DFMA R22, R92, R2, R22 ;  /* 0x000000025c16722b */ /* 0x000fc60000000016 */
[----:B------:R-:W4:Y:S01]  /*12a340*/  LDL.64 R48, [R1+0xa270] ;  /* 0x00a2700001307983 */ /* 0x000f220000100a00 */
[----:B--2---:R-:W-:-:S03]  /*12a350*/  DFMA R160, R4, R2, R238 ;  /* 0x0000000204a0722b */ /* 0x004fc600000000ee */
[----:B------:R0:W-:Y:S04]  /*12a360*/  STL.64 [R1+0x7ee8], R46 ;  /* 0x007ee82e01007387 */ /* 0x0001e80000100a00 */
[----:B------:R-:W2:Y:S01]  /*12a370*/  LDL.64 R4, [R1+0xa330] ;  /* 0x00a3300001047983 */ /* 0x000ea20000100a00 */
[----:B---3--:R-:W-:-:S03]  /*12a380*/  DFMA R152, R8, R2, R52 ;  /* 0x000000020898722b */ /* 0x008fc60000000034 */
[----:B0-----:R-:W3:Y:S04]  /*12a390*/  LDL.64 R46, [R1+0xa3c8] ;  /* 0x00a3c800012e7983 */ /* 0x001ee80000100a00 */
[----:B------:R-:W3:Y:S01]  /*12a3a0*/  LDL.64 R8, [R1+0xa2f8] ;  /* 0x00a2f80001087983 */ /* 0x000ee20000100a00 */
[----:B----4-:R-:W-:-:S03]  /*12a3b0*/  DFMA R158, R32, R2, R10 ;  /* 0x00000002209e722b */ /* 0x010fc6000000000a */
[----:B------:R0:W-:Y:S04]  /*12a3c0*/  STL.64 [R1+0x7b00], R182 ;  /* 0x007b00b601007387 */ /* 0x0001e80000100a00 */
        /* <DEDUP_REMOVED lines=8> */
[----:B------:R-:W4:Y:S01]  /*12a450*/  LDL.64 R40, [R1+0xa2e8] ;  /* 0x00a2e80001287983 */ /* 0x000f220000100a00 */
[----:B--2---:R-:W-:-:S03]  /*12a460*/  DFMA R146, R4, R2, R58 ;  /* 0x000000020492722b */ /* 0x004fc6000000003a */
[----:B------:R-:W2:Y:S04]  /*12a470*/  LDL.64 R32, [R1+0xa328] ;  /* 0x00a3280001207983 */ /* 0x000ea80000100a00 */
[----:B------:R-:W2:Y:S01]  /*12a480*/  LDL.64 R4, [R1+0xa2c8] ;  /* 0x00a2c80001047983 */ /* 0x000ea20000100a00 */
[----:B0-----:R-:W-:-:S03]  /*12a490*/  DFMA R182, R44, R2, R14 ;  /* 0x000000022cb6722b */ /* 0x001fc6000000000e */
[----:B------:R-:W2:Y:S04]  /*12a4a0*/  LDL.64 R44, [R1+0xa358] ;  /* 0x00a35800012c7983 */ /* 0x000ea80000100a00 */
[----:B------:R-:W2:Y:S01]  /*12a4b0*/  LDL.64 R14, [R1+0xa320] ;  /* 0x00a32000010e7983 */ /* 0x000ea20000100a00 */
[-C--:B------:R-:W-:Y:S02]  /*12a4c0*/  DFMA R24, R90, R2.reuse, R24 ;  /* 0x000000025a18722b */ /* 0x080fe40000000018 */
[-C--:B------:R-:W-:Y:S01]  /*12a4d0*/  DFMA R192, R82, R2.reuse, R248 ;  /* 0x0000000252c0722b */ /* 0x080fe200000000f8 */
[----:B------:R0:W-:Y:S01]  /*12a4e0*/  STL.64 [R1+0x7978], R128 ;  /* 0x0079788001007387 */ /* 0x0001e20000100a00 */
[----:B------:R-:W-:-:S03]  /*12a4f0*/  DFMA R180, R78, R2, R244 ;  /* 0x000000024eb4722b */ /* 0x000fc600000000f4 */
        /* <DEDUP_REMOVED lines=14> */
[----:B---3--:R-:W-:-:S03]  /*12a5e0*/  DFMA R194, R46, R2, R36 ;  /* 0x000000022ec2722b */ /* 0x008fc60000000024 */
[----:B------:R-:W3:Y:S04]  /*12a5f0*/  LDL.64 R46, [R1+0xa378] ;  /* 0x00a37800012e7983 */ /* 0x000ee80000100a00 */
[----:B------:R-:W3:Y:S01]  /*12a600*/  LDL.64 R36, [R1+0xa340] ;  /* 0x00a3400001247983 */ /* 0x000ee20000100a00 */
[----:B------:R-:W-:-:S03]  /*12a610*/  DFMA R132, R8, R2, R118 ;  /* 0x000000020884722b */ /* 0x000fc60000000076 */
[----:B------:R-:W3:Y:S01]  /*12a620*/  LDL.64 R8, [R1+0xa2a0] ;  /* 0x00a2a00001087983 */ /* 0x000ee20000100a00 */
[----:B----4-:R-:W-:-:S03]  /*12a630*/  DFMA R136, R10, R2, R102 ;  /* 0x000000020a88722b */ /* 0x010fc60000000066 */
[----:B------:R-:W4:Y:S04]  /*12a640*/  LDL.64 R10, [R1+0xa2a8] ;  /* 0x00a2a800010a7983 */ /* 0x000f280000100a00 */
        /* <DEDUP_REMOVED lines=11> */
[----:B--2---:R-:W-:-:S02]  /*12a700*/  DFMA R112, R4, R2, R178 ;  /* 0x000000020470722b */ /* 0x004fc400000000b2 */
[-C--:B------:R-:W-:Y:S01]  /*12a710*/  DFMA R166, R72, R2.reuse, R38 ;  /* 0x0000000248a6722b */ /* 0x080fe20000000026 */
[----:B------:R-:W2:Y:S01]  /*12a720*/  LDL.64 R4, [R1+0xa298] ;  /* 0x00a2980001047983 */ /* 0x000ea20000100a00 */
[-C--:B------:R-:W-:Y:S02]  /*12a730*/  DFMA R156, R44, R2.reuse, R236 ;  /* 0x000000022c9c722b */ /* 0x080fe400000000ec */
[-C--:B------:R-:W-:Y:S01]  /*12a740*/  DFMA R154, R42, R2.reuse, R50 ;  /* 0x000000022a9a722b */ /* 0x080fe20000000032 */
[----:B------:R-:W2:Y:S01]  /*12a750*/  LDL.64 R44, [R1+0xa300] ;  /* 0x00a30000012c7983 */ /* 0x000ea20000100a00 */
[-C--:B------:R-:W-:Y:S02]  /*12a760*/  DFMA R148, R34, R2.reuse, R56 ;  /* 0x000000022294722b */ /* 0x080fe40000000038 */
[-C--:B------:R-:W-:Y:S01]  /*12a770*/  DFMA R144, R32, R2.reuse, R74 ;  /* 0x000000022090722b */ /* 0x080fe2000000004a */
[----:B------:R-:W2:Y:S01]  /*12a780*/  LDL.64 R42, [R1+0xa2f0] ;  /* 0x00a2f000012a7983 */ /* 0x000ea20000100a00 */
[----:B------:R-:W-:-:S02]  /*12a790*/  DFMA R142, R14, R2, R96 ;  /* 0x000000020e8e722b */ /* 0x000fc40000000060 */
[-C--:B------:R-:W-:Y:S01]  /*12a7a0*/  DFMA R138, R12, R2.reuse, R100 ;  /* 0x000000020c8a722b */ /* 0x080fe20000000064 */
[----:B------:R-:W2:Y:S04]  /*12a7b0*/  LDL.64 R38, [R1+0xa2e0] ;  /* 0x00a2e00001267983 */ /* 0x000ea80000100a00 */
[----:B------:R-:W2:Y:S04]  /*12a7c0*/  LDL.64 R34, [R1+0xa2d0] ;  /* 0x00a2d00001227983 */ /* 0x000ea80000100a00 */
[----:B------:R-:W2:Y:S04]  /*12a7d0*/  LDL.64 R32, [R1+0xa2c0] ;  /* 0x00a2c00001207983 */ /* 0x000ea80000100a00 */
[----:B------:R-:W2:Y:S04]  /*12a7e0*/  LDL.64 R14, [R1+0xa2b8] ;  /* 0x00a2b800010e7983 */ /* 0x000ea80000100a00 */
[----:B------:R-:W2:Y:S04]  /*12a7f0*/  LDL.64 R12, [R1+0xa2b0] ;  /* 0x00a2b000010c7983 */ /* 0x000ea80000100a00 */
[----:B------:R-:W2:Y:S01]  /*12a800*/  LDL.64 R56, [R1+0xa290] ;  /* 0x00a2900001387983 */ /* 0x000ea20000100a00 */
[----:B------:R-:W-:-:S02]  /*12a810*/  DFMA R188, R88, R2, R188 ;  /* 0x0000000258bc722b */ /* 0x000fc400000000bc */
[-C--:B0-----:R-:W-:Y:S01]  /*12a820*/  DFMA R128, R40, R2.reuse, R122 ;  /* 0x000000022880722b */ /* 0x081fe2000000007a */
[----:B------:R-:W-:Y:S04]  /*12a830*/  STL.64 [R1+0x7ae8], R24 ;  /* 0x007ae81801007387 */ /* 0x000fe80000100a00 */
[----:B------:R-:W-:Y:S04]  /*12a840*/  STL.64 [R1+0x8040], R196 ;  /* 0x008040c401007387 */ /* 0x000fe80000100a00 */
[----:B------:R-:W-:Y:S04]  /*12a850*/  STL.64 [R1+0xade0], R196 ;  /* 0x00ade0c401007387 */ /* 0x000fe80000100a00 */
[----:B------:R-:W-:Y:S04]  /*12a860*/  STL.64 [R1+0x8000], R192 ;  /* 0x008000c001007387 */ /* 0x000fe80000100a00 */
[----:B------:R-:W-:Y:S04]  /*12a870*/  STL.64 [R1+0xadf0], R192 ;  /* 0x00adf0c001007387 */ /* 0x000fe80000100a00 */
[----:B------:R-:W-:Y:S04]  /*12a880*/  STL.64 [R1+0x7ff8], R182 ;  /* 0x007ff8b601007387 */ /* 0x000fe80000100a00 */
[----:B------:R-:W-:Y:S04]  /*12a890*/  STL.64 [R1+0x7fd0], R180 ;  /* 0x007fd0b401007387 */ /* 0x000fe80000100a00 */
[----:B------:R-:W-:Y:S04]  /*12a8a0*/  STL.128 [R1+0xae00], R180 ;  /* 0x00ae00b401007387 */ /* 0x000fe80000100c00 */
[----:B------:R-:W-:Y:S01]  /*12a8b0*/  STL.64 [R1+0x7f78], R158 ;  /* 0x007f789e01007387 */ /* 0x000fe20000100a00 */
[----:B---3--:R-:W-:-:S03]  /*12a8c0*/  DFMA R164, R46, R2, R240 ;  /* 0x000000022ea4722b */ /* 0x008fc600000000f0 */
[----:B------:R-:W3:Y:S01]  /*12a8d0*/  LDL.64 R46, [R1+0xa318] ;  /* 0x00a31800012e7983 */ /* 0x000ee20000100a00 */
[----:B------:R-:W-:-:S03]  /*12a8e0*/  DFMA R150, R36, R2, R54 ;  /* 0x000000022496722b */ /* 0x000fc60000000036 */
[----:B------:R-:W3:Y:S04]  /*12a8f0*/  LDL.64 R36, [R1+0xa2d8] ;  /* 0x00a2d80001247983 */ /* 0x000ee80000100a00 */
[----:B------:R-:W3:Y:S01]  /*12a900*/  LDL.64 R54, [R1+0xa288] ;  /* 0x00a2880001367983 */ /* 0x000ee20000100a00 */
[-C--:B----4-:R-:W-:Y:S02]  /*12a910*/  DFMA R104, R10, R2.reuse, R202 ;  /* 0x000000020a68722b */ /* 0x090fe400000000ca */
[-C--:B------:R-:W-:Y:S01]  /*12a920*/  DFMA R94, R8, R2.reuse, R212 ;  /* 0x00000002085e722b */ /* 0x080fe200000000d4 */
[----:B------:R-:W4:Y:S04]  /*12a930*/  LDL.64 R10, [R1+0xa220] ;  /* 0x00a22000010a7983 */ /* 0x000f280000100a00 */
[----:B------:R-:W4:Y:S04]  /*12a940*/  LDL.64 R8, [R1+0xa218] ;  /* 0x00a2180001087983 */ /* 0x000f280000100a00 */
[----:B------:R-:W-:Y:S04]  /*12a950*/  STL.64 [R1+0xae58], R158 ;  /* 0x00ae589e01007387 */ /* 0x000fe80000100a00 */
[----:B------:R-:W-:Y:S04]  /*12a960*/  STL.64 [R1+0x7f50], R152 ;  /* 0x007f509801007387 */ /* 0x000fe80000100a00 */
[----:B------:R-:W-:Y:S04]  /*12a970*/  STL.64 [R1+0x7f48], R146 ;  /* 0x007f489201007387 */ /* 0x000fe80000100a00 */
[----:B------:R-:W4:Y:S01]  /*12a980*/  LDL.LU.64 R250, [R1+0x7720] ;  /* 0x0077200001fa7983 */ /* 0x000f220000300a00 */
[----:B------:R-:W-:-:S03]  /*12a990*/  DFMA R82, R48, R2, R224 ;  /* 0x000000023052722b */ /* 0x000fc600000000e0 */
[----:B-1----:R-:W4:Y:S04]  /*12a9a0*/  LDL.64 R6, [R1+0x7598] ;  /* 0x0075980001067983 */ /* 0x002f280000100a00 */
[----:B------:R-:W4:Y:S04]  /*12a9b0*/  LDL.64 R16, [R1+0x7660] ;  /* 0x0076600001107983 */ /* 0x000f280000100a00 */
[----:B------:R-:W4:Y:S04]  /*12a9c0*/  LDL.64 R18, [R1+0x7680] ;  /* 0x0076800001127983 */ /* 0x000f280000100a00 */
[----:B------:R-:W4:Y:S04]  /*12a9d0*/  LDL.64 R20, [R1+0x7688] ;  /* 0x0076880001147983 */ /* 0x000f280000100a00 */
[----:B------:R-:W4:Y:S01]  /*12a9e0*/  LDL.64 R26, [R1+0x7690] ;  /* 0x00769000011a7983 */ /* 0x000f220000100a00 */
[----:B--2---:R-:W-:-:S03]  /*12a9f0*/  DFMA R92, R4, R2, R214 ;  /* 0x00000002045c722b */ /* 0x004fc600000000d6 */
[----:B------:R0:W-:Y:S04]  /*12aa00*/  STL.64 [R1+0x7ab0], R188 ;  /* 0x007ab0bc01007387 */ /* 0x0001e80000100a00 */
[----:B------:R-:W2:Y:S01]  /*12aa10*/  LDL.64 R4, [R1+0xa210] ;  /* 0x00a2100001047983 */ /* 0x000ea20000100a00 */
[-C--:B------:R-:W-:Y:S02]  /*12aa20*/  DFMA R134, R44, R2.reuse, R116 ;  /* 0x000000022c86722b */ /* 0x080fe40000000074 */
[-C--:B------:R-:W-:Y:S01]  /*12aa30*/  DFMA R130, R42, R2.reuse, R120 ;  /* 0x000000022a82722b */ /* 0x080fe20000000078 */
[----:B------:R-:W-:Y:S01]  /*12aa40*/  STL.64 [R1+0x8048], R194 ;  /* 0x008048c201007387 */ /* 0x000fe20000100a00 */
[----:B------:R-:W-:-:S03]  /*12aa50*/  DFMA R126, R38, R2, R172 ;  /* 0x00000002267e722b */ /* 0x000fc600000000ac */
[----:B------:R1:W-:Y:S01]  /*12aa60*/  STL.64 [R1+0xade8], R194 ;  /* 0x00ade8c201007387 */ /* 0x0003e20000100a00 */
[-C--:B0-----:R-:W-:Y:S02]  /*12aa70*/  DFMA R188, R80, R2.reuse, R246 ;  /* 0x0000000250bc722b */ /* 0x081fe400000000f6 */
[-C--:B------:R-:W-:Y:S01]  /*12aa80*/  DFMA R114, R34, R2.reuse, R176 ;  /* 0x000000022272722b */ /* 0x080fe200000000b0 */
[----:B------:R-:W-:Y:S01]  /*12aa90*/  STL.64 [R1+0x7fa8], R166 ;  /* 0x007fa8a601007387 */ /* 0x000fe20000100a00 */
[----:B------:R-:W-:-:S03]  /*12aaa0*/  DFMA R110, R32, R2, R184 ;  /* 0x00000002206e722b */ /* 0x000fc600000000b8 */
[----:B------:R-:W-:Y:S01]  /*12aab0*/  STL.64 [R1+0xae38], R166 ;  /* 0x00ae38a601007387 */ /* 0x000fe20000100a00 */
[----:B------:R-:W-:-:S03]  /*12aac0*/  DFMA R108, R14, R2, R186 ;  /* 0x000000020e6c722b */ /* 0x000fc600000000ba */
[----:B------:R-:W-:Y:S01]  /*12aad0*/  STL.64 [R1+0x7f60], R156 ;  /* 0x007f609c01007387 */ /* 0x000fe20000100a00 */
[----:B------:R-:W-:-:S03]  /*12aae0*/  DFMA R106, R12, R2, R200 ;  /* 0x000000020c6a722b */ /* 0x000fc600000000c8 */
[----:B------:R-:W-:Y:S01]  /*12aaf0*/  STL.64 [R1+0xae60], R156 ;  /* 0x00ae609c01007387 */ /* 0x000fe20000100a00 */
[----:B------:R-:W-:-:S03]  /*12ab00*/  DFMA R90, R56, R2, R216 ;  /* 0x00000002385a722b */ /* 0x000fc600000000d8 */
[----:B------:R-:W-:Y:S04]  /*12ab10*/  STL.64 [R1+0x7ff0], R188 ;  /* 0x007ff0bc01007387 */ /* 0x000fe80000100a00 */
[----:B------:R-:W-:Y:S04]  /*12ab20*/  STL.64 [R1+0xae20], R188 ;  /* 0x00ae20bc01007387 */ /* 0x000fe80000100a00 */
[----:B------:R-:W-:Y:S04]  /*12ab30*/  STL.64 [R1+0x7f90], R164 ;  /* 0x007f90a401007387 */ /* 0x000fe80000100a00 */
[----:B------:R0:W-:Y:S04]  /*12ab40*/  STL.64 [R1+0xae40], R164 ;  /* 0x00ae40a401007387 */ /* 0x0001e80000100a00 */
[----:B------:R-:W-:Y:S04]  /*12ab50*/  STL.64 [R1+0x7f68], R154 ;  /* 0x007f689a01007387 */ /* 0x000fe80000100a00 */
[----:B------:R2:W-:Y:S04]  /*12ab60*/  STL.64 [R1+0xae68], R154 ;  /* 0x00ae689a01007387 */ /* 0x0005e80000100a00 */
[----:B------:R-:W-:Y:S04]  /*12ab70*/  STL.64 [R1+0x7f58], R150 ;  /* 0x007f589601007387 */ /* 0x000fe80000100a00 */
[----:B------:R-:W-:Y:S04]  /*12ab80*/  STL.64 [R1+0x7f40], R148 ;  /* 0x007f409401007387 */ /* 0x000fe80000100a00 */
[----:B------:R-:W-:Y:S04]  /*12ab90*/  STL.64 [R1+0x7f30], R144 ;  /* 0x007f309001007387 */ /* 0x000fe80000100a00 */
[----:B------:R-:W-:Y:S01]  /*12aba0*/  STL.64 [R1+0x7f38], R142 ;  /* 0x007f388e01007387 */ /* 0x000fe20000100a00 */
[----:B---3--:R-:W-:-:S03]  /*12abb0*/  DFMA R140, R46, R2, R98 ;  /* 0x000000022e8c722b */ /* 0x008fc60000000062 */
[----:B------:R-:W-:Y:S01]  /*12abc0*/  STL.64 [R1+0x7bf8], R138 ;  /* 0x007bf88a01007387 */ /* 0x000fe20000100a00 */
[----:B------:R-:W-:-:S03]  /*12abd0*/  DFMA R124, R36, R2, R174 ;  /* 0x00000002247c722b */ /* 0x000fc600000000ae */
[----:B------:R-:W-:Y:S01]  /*12abe0*/  STL.64 [R1+0x7be0], R136 ;  /* 0x007be08801007387 */ /* 0x000fe20000100a00 */
[----:B------:R-:W-:-:S03]  /*12abf0*/  DFMA R88, R54, R2, R218 ;  /* 0x000000023658722b */ /* 0x000fc600000000da */
[----:B------:R-:W-:Y:S01]  /*12ac00*/  STL.64 [R1+0x7bf0], R140 ;  /* 0x007bf08c01007387 */ /* 0x000fe20000100a00 */
[----:B----4-:R-:W-:-:S03]  /*12ac10*/  DFMA R68, R10, R2, R68 ;  /* 0x000000020a44722b */ /* 0x010fc60000000044 */
[----:B------:R-:W-:Y:S04]  /*12ac20*/  STL.64 [R1+0x7be8], R134 ;  /* 0x007be88601007387 */ /* 0x000fe80000100a00 */
[----:B------:R-:W-:Y:S01]  /*12ac30*/  STL.64 [R1+0x7bc0], R132 ;  /* 0x007bc08401007387 */ /* 0x000fe20000100a00 */
[----:B------:R-:W-:-:S03]  /*12ac40*/  DFMA R120, R8, R2, R28 ;  /* 0x000000020878722b */ /* 0x000fc6000000001c */
[----:B------:R-:W-:Y:S04]  /*12ac50*/  STL.64 [R1+0x7bc8], R130 ;  /* 0x007bc88201007387 */ /* 0x000fe80000100a00 */
[----:B------:R-:W-:Y:S04]  /*12ac60*/  STL.64 [R1+0x7f00], R128 ;  /* 0x007f008001007387 */ /* 0x000fe80000100a00 */
[----:B------:R-:W-:Y:S04]  /*12ac70*/  STL.64 [R1+0x7f08], R126 ;  /* 0x007f087e01007387 */ /* 0x000fe80000100a00 */
[----:B------:R-:W-:Y:S04]  /*12ac80*/  STL.64 [R1+0x7ac0], R124 ;  /* 0x007ac07c01007387 */ /* 0x000fe80000100a00 */
[----:B------:R-:W3:Y:S04]  /*12ac90*/  LDL.64 R50, [R1+0xa278] ;  /* 0x00a2780001327983 */ /* 0x000ee80000100a00 */
[----:B------:R-:W-:Y:S04]  /*12aca0*/  STL.64 [R1+0x7ac8], R114 ;  /* 0x007ac87201007387 */ /* 0x000fe80000100a00 */
[----:B------:R-:W4:Y:S04]  /*12acb0*/  LDL.64 R44, [R1+0xa268] ;  /* 0x00a26800012c7983 */ /* 0x000f280000100a00 */
[----:B------:R-:W-:Y:S04]  /*12acc0*/  STL.64 [R1+0x7ef0], R112 ;  /* 0x007ef07001007387 */ /* 0x000fe80000100a00 */
[----:B------:R-:W3:Y:S04]  /*12acd0*/  LDL.64 R42, [R1+0xa260] ;  /* 0x00a26000012a7983 */ /* 0x000ee80000100a00 */
[----:B------:R-:W3:Y:S04]  /*12ace0*/  LDL.64 R40, [R1+0xa258] ;  /* 0x00a2580001287983 */ /* 0x000ee80000100a00 */
[----:B------:R-:W-:Y:S04]  /*12acf0*/  STL.64 [R1+0x7ef8], R110 ;  /* 0x007ef86e01007387 */ /* 0x000fe80000100a00 */
[----:B------:R-:W3:Y:S04]  /*12ad00*/  LDL.64 R38, [R1+0xa250] ;  /* 0x00a2500001267983 */ /* 0x000ee80000100a00 */
[----:B------:R-:W4:Y:S04]  /*12ad10*/  LDL.64 R36, [R1+0xa248] ;  /* 0x00a2480001247983 */ /* 0x000f280000100a00 */
[----:B------:R-:W3:Y:S04]  /*12ad20*/  LDL.LU.64 R46, [R1+0x7718] ;  /* 0x00771800012e7983 */ /* 0x000ee80000300a00 */
        /* <DEDUP_REMOVED lines=11> */
[----:B------:R-:W3:Y:S04]  /*12ade0*/  LDL.LU.64 R192, [R1+0x77b0] ;  /* 0x0077b00001c07983 */ /* 0x000ee80000300a00 */
[----:B------:R-:W3:Y:S04]  /*12adf0*/  LDL.64 R10, [R1+0xa1e8] ;  /* 0x00a1e800010a7983 */ /* 0x000ee80000100a00 */
[----:B-1----:R-:W3:Y:S04]  /*12ae00*/  LDL.LU.64 R194, [R1+0x77b8] ;  /* 0x0077b80001c27983 */ /* 0x002ee80000300a00 */
[----:B------:R-:W3:Y:S04]  /*12ae10*/  LDL.64 R8, [R1+0xa1e0] ;  /* 0x00a1e00001087983 */ /* 0x000ee80000100a00 */
[----:B------:R-:W3:Y:S04]  /*12ae20*/  LDL.64 R28, [R1+0xa208] ;  /* 0x00a20800011c7983 */ /* 0x000ee80000100a00 */
[----:B------:R-:W3:Y:S04]  /*12ae30*/  LDL.LU.64 R244, [R1+0x77a0] ;  /* 0x0077a00001f47983 */ /* 0x000ee80000300a00 */
[----:B------:R-:W3:Y:S04]  /*12ae40*/  LDL.LU.64 R246, [R1+0x77c0] ;  /* 0x0077c00001f67983 */ /* 0x000ee80000300a00 */
[----:B------:R-:W3:Y:S04]  /*12ae50*/  LDL.64 R48, [R1+0xa1b0] ;  /* 0x00a1b00001307983 */ /* 0x000ee80000100a00 */
[----:B------:R-:W3:Y:S04]  /*12ae60*/  LDL.LU.64 R196, [R1+0x77c8] ;  /* 0x0077c80001c47983 */ /* 0x000ee80000300a00 */
[----:B------:R-:W3:Y:S04]  /*12ae70*/  LDL.64 R54, [R1+0xa1c8] ;  /* 0x00a1c80001367983 */ /* 0x000ee80000100a00 */
[----:B------:R-:W3:Y:S04]  /*12ae80*/  LDL.LU.64 R248, [R1+0x77e8] ;  /* 0x0077e80001f87983 */ /* 0x000ee80000300a00 */
[----:B------:R-:W3:Y:S04]  /*12ae90*/  LDL.LU.64 R242, [R1+0x7878] ;  /* 0x0078780001f27983 */ /* 0x000ee80000300a00 */
[----:B------:R-:W3:Y:S01]  /*12aea0*/  LDL.LU.64 R204, [R1+0x7810] ;  /* 0x0078100001cc7983 */ /* 0x000ee20000300a00 */
[----:B------:R-:W-:-:S03]  /*12aeb0*/  DFMA R86, R52, R2, R220 ;  /* 0x000000023456722b */ /* 0x000fc600000000dc */
[----:B------:R-:W3:Y:S04]  /*12aec0*/  LDL.LU.64 R210, [R1+0x77d8] ;  /* 0x0077d80001d27983 */ /* 0x000ee80000300a00 */
[----:B------:R-:W3:Y:S04]  /*12aed0*/  LDL.64 R52, [R1+0xa1c0] ;  /* 0x00a1c00001347983 */ /* 0x000ee80000100a00 */
[----:B------:R-:W3:Y:S04]  /*12aee0*/  LDL.LU.64 R236, [R1+0x7858] ;  /* 0x0078580001ec7983 */ /* 0x000ee80000300a00 */
[----:B0-----:R-:W3:Y:S04]  /*12aef0*/  LDL.LU.64 R164, [R1+0x7860] ;  /* 0x0078600001a47983 */ /* 0x001ee80000300a00 */
[----:B------:R-:W3:Y:S04]  /*12af00*/  LDL.LU.64 R198, [R1+0x77f8] ;  /* 0x0077f80001c67983 */ /* 0x000ee80000300a00 */
[----:B------:R-:W3:Y:S04]  /*12af10*/  LDL.LU.64 R206, [R1+0x7808] ;  /* 0x0078080001ce7983 */ /* 0x000ee80000300a00 */
[----:B------:R-:W3:Y:S04]  /*12af20*/  LDL.LU.64 R238, [R1+0x78b0] ;  /* 0x0078b00001ee7983 */ /* 0x000ee80000300a00 */
[----:B------:R-:W3:Y:S04]  /*12af30*/  LDL.LU.64 R166, [R1+0x7868] ;  /* 0x0078680001a67983 */ /* 0x000ee80000300a00 */
[----:B------:R-:W3:Y:S04]  /*12af40*/  LDL.LU.64 R190, [R1+0x7798] ;  /* 0x0077980001be7983 */ /* 0x000ee80000300a00 */
[----:B------:R-:W3:Y:S04]  /*12af50*/  LDL.LU.64 R240, [R1+0x7870] ;  /* 0x0078700001f07983 */ /* 0x000ee80000300a00 */
[----:B------:R-:W3:Y:S04]  /*12af60*/  LDL.64 R74, [R1+0xa0a0] ;  /* 0x00a0a000014a7983 */ /* 0x000ee80000100a00 */
[----:B------:R-:W3:Y:S04]  /*12af70*/  LDL.LU.64 R180, [R1+0x78c8] ;  /* 0x0078c80001b47983 */ /* 0x000ee80000300a00 */
[----:B------:R-:W3:Y:S04]  /*12af80*/  LDL.LU.64 R182, [R1+0x78d0] ;  /* 0x0078d00001b67983 */ /* 0x000ee80000300a00 */
[----:B------:R-:W3:Y:S04]  /*12af90*/  LDL.64 R158, [R1+0xa0e0] ;  /* 0x00a0e000019e7983 */ /* 0x000ee80000100a00 */
[----:B------:R-:W3:Y:S01]  /*12afa0*/  LDL.LU.64 R168, [R1+0x78b8] ;  /* 0x0078b80001a87983 */ /* 0x000ee20000300a00 */
[----:B--2---:R-:W-:-:S03]  /*12afb0*/  DFMA R122, R4, R2, R64 ;  /* 0x00000002047a722b */ /* 0x004fc60000000040 */
[----:B------:R-:W2:Y:S04]  /*12afc0*/  LDL.LU.64 R170, [R1+0x78c0] ;  /* 0x0078c00001aa7983 */ /* 0x000ea80000300a00 */
[----:B------:R-:W2:Y:S04]  /*12afd0*/  LDL.64 R4, [R1+0xa1d8] ;  /* 0x00a1d80001047983 */ /* 0x000ea80000100a00 */
[----:B------:R-:W2:Y:S04]  /*12afe0*/  LDL.64 R64, [R1+0xa1d0] ;  /* 0x00a1d00001407983 */ /* 0x000ea80000100a00 */
[----:B------:R-:W2:Y:S04]  /*12aff0*/  LDL.LU.64 R188, [R1+0x78d8] ;  /* 0x0078d80001bc7983 */ /* 0x000ea80000300a00 */
[----:B------:R-:W2:Y:S04]  /*12b000*/  LDL.64 R162, [R1+0xa0f0] ;  /* 0x00a0f00001a27983 */ /* 0x000ea80000100a00 */
[----:B------:R-:W2:Y:S04]  /*12b010*/  LDL.64 R160, [R1+0xa0e8] ;  /* 0x00a0e80001a07983 */ /* 0x000ea80000100a00 */
[----:B------:R-:W2:Y:S04]  /*12b020*/  LDL.64 R156, [R1+0xa0a8] ;  /* 0x00a0a800019c7983 */ /* 0x000ea80000100a00 */
[----:B------:R-:W2:Y:S04]  /*12b030*/  LDL.64 R154, [R1+0xa090] ;  /* 0x00a09000019a7983 */ /* 0x000ea80000100a00 */
[----:B------:R-:W2:Y:S01]  /*12b040*/  LDL.64 R174, [R1+0xa060] ;  /* 0x00a0600001ae7983 */ /* 0x000ea20000100a00 */
[----:B----4-:R-:W-:-:S03]  /*12b050*/  DFMA R56, R36, R2, R234 ;  /* 0x000000022438722b */ /* 0x010fc600000000ea */
[----:B------:R-:W4:Y:S01]  /*12b060*/  LDL.LU.64 R36, [R1+0x77a8] ;  /* 0x0077a80001247983 */ /* 0x000f220000300a00 */
[----:B---3--:R-:W-:-:S03]  /*12b070*/  DFMA R184, R32, R2, R250 ;  /* 0x0000000220b8722b */ /* 0x008fc600000000fa */
[----:B------:R-:W3:Y:S01]  /*12b080*/  LDL.LU.64 R250, [R1+0x7828] ;  /* 0x0078280001fa7983 */ /* 0x000ee20000300a00 */
[----:B------:R-:W-:-:S03]  /*12b090*/  DFMA R186, R14, R2, R208 ;  /* 0x000000020eba722b */ /* 0x000fc600000000d0 */
[----:B------:R-:W4:Y:S01]  /*12b0a0*/  LDL.64 R14, [R1+0xa1f8] ;  /* 0x00a1f800010e7983 */ /* 0x000f220000100a00 */
[----:B------:R-:W-:-:S03]  /*12b0b0*/  DFMA R70, R12, R2, R70 ;  /* 0x000000020c46722b */ /* 0x000fc60000000046 */
[----:B------:R-:W3:Y:S04]  /*12b0c0*/  LDL.64 R12, [R1+0xa1f0] ;  /* 0x00a1f000010c7983 */ /* 0x000ee80000100a00 */
[----:B------:R-:W3:Y:S01]  /*12b0d0*/  LDL.LU.64 R208, [R1+0x7840] ;  /* 0x0078400001d07983 */ /* 0x000ee20000300a00 */
[----:B------:R-:W-:-:S03]  /*12b0e0*/  DFMA R200, R10, R2, R192 ;  /* 0x000000020ac8722b */ /* 0x000fc600000000c0 */
[----:B------:R-:W3:Y:S01]  /*12b0f0*/  LDL.64 R10, [R1+0xa170] ;  /* 0x00a17000010a7983 */ /* 0x000ee20000100a00 */
[-C--:B------:R-:W-:Y:S02]  /*12b100*/  DFMA R80, R44, R2.reuse, R226 ;  /* 0x000000022c50722b */ /* 0x080fe400000000e2 */
[-C--:B------:R-:W-:Y:S01]  /*12b110*/  DFMA R58, R34, R2.reuse, R46 ;  /* 0x00000002223a722b */ /* 0x080fe2000000002e */
[----:B------:R-:W3:Y:S01]  /*12b120*/  LDL.LU.64 R44, [R1+0x7818] ;  /* 0x00781800012c7983 */ /* 0x000ee20000300a00 */
[----:B------:R-:W-:-:S03]  /*12b130*/  DFMA R202, R8, R2, R194 ;  /* 0x0000000208ca722b */ /* 0x000fc600000000c2 */
[----:B------:R-:W3:Y:S01]  /*12b140*/  LDL.64 R8, [R1+0xa168] ;  /* 0x00a1680001087983 */ /* 0x000ee20000100a00 */
[----:B--2---:R-:W-:-:S03]  /*12b150*/  DFMA R66, R4, R2, R66 ;  /* 0x000000020442722b */ /* 0x004fc60000000042 */
[----:B------:R-:W2:Y:S04]  /*12b160*/  LDL.LU.64 R46, [R1+0x7820] ;  /* 0x00782000012e7983 */ /* 0x000ea80000300a00 */
[----:B------:R-:W2:Y:S01]  /*12b170*/  LDL.64 R4, [R1+0xa160] ;  /* 0x00a1600001047983 */ /* 0x000ea20000100a00 */
[-C--:B------:R-:W-:Y:S02]  /*12b180*/  DFMA R32, R28, R2.reuse, R30 ;  /* 0x000000021c20722b */ /* 0x080fe4000000001e */
[-C--:B------:R-:W-:Y:S01]  /*12b190*/  DFMA R64, R64, R2.reuse, R246 ;  /* 0x000000024040722b */ /* 0x080fe200000000f6 */
[----:B------:R-:W2:Y:S01]  /*12b1a0*/  LDL.64 R30, [R1+0xa1a8] ;  /* 0x00a1a800011e7983 */ /* 0x000ea20000100a00 */
[----:B------:R-:W-:-:S03]  /*12b1b0*/  DFMA R60, R48, R2, R60 ;  /* 0x00000002303c722b */ /* 0x000fc6000000003c */
[----:B------:R-:W2:Y:S01]  /*12b1c0*/  LDL.LU.64 R48, [R1+0x7888] ;  /* 0x0078880001307983 */ /* 0x000ea20000300a00 */
[-C--:B------:R-:W-:Y:S02]  /*12b1d0*/  DFMA R100, R54, R2.reuse, R196 ;  /* 0x000000023664722b */ /* 0x080fe400000000c4 */
[-C--:B------:R-:W-:Y:S01]  /*12b1e0*/  DFMA R84, R50, R2.reuse, R222 ;  /* 0x000000023254722b */ /* 0x080fe200000000de */
[----:B------:R-:W2:Y:S01]  /*12b1f0*/  LDL.64 R54, [R1+0xa148] ;  /* 0x00a1480001367983 */ /* 0x000ea20000100a00 */
[-C--:B------:R-:W-:Y:S02]  /*12b200*/  DFMA R78, R42, R2.reuse, R228 ;  /* 0x000000022a4e722b */ /* 0x080fe400000000e4 */
[-C--:B------:R-:W-:Y:S01]  /*12b210*/  DFMA R76, R40, R2.reuse, R230 ;  /* 0x00000002284c722b */ /* 0x080fe200000000e6 */
[----:B------:R-:W2:Y:S01]  /*12b220*/  LDL.64 R50, [R1+0xa1b8] ;  /* 0x00a1b80001327983 */ /* 0x000ea20000100a00 */
[----:B------:R-:W-:-:S03]  /*12b230*/  DFMA R72, R38, R2, R232 ;  /* 0x000000022648722b */ /* 0x000fc600000000e8 */
[----:B------:R-:W2:Y:S04]  /*12b240*/  LDL.LU.64 R42, [R1+0x7800] ;  /* 0x00780000012a7983 */ /* 0x000ea80000300a00 */
[----:B------:R-:W2:Y:S04]  /*12b250*/  LDL.64 R28, [R1+0xa1a0] ;  /* 0x00a1a000011c7983 */ /* 0x000ea80000100a00 */
[----:B------:R-:W2:Y:S04]  /*12b260*/  LDL.64 R40, [R1+0xa198] ;  /* 0x00a1980001287983 */ /* 0x000ea80000100a00 */
[----:B------:R-:W2:Y:S01]  /*12b270*/  LDL.64 R38, [R1+0xa190] ;  /* 0x00a1900001267983 */ /* 0x000ea20000100a00 */
[----:B------:R-:W-:-:S03]  /*12b280*/  DFMA R102, R52, R2, R210 ;  /* 0x000000023466722b */ /* 0x000fc600000000d2 */
[----:B------:R-:W2:Y:S04]  /*12b290*/  LDL.64 R52, [R1+0xa140] ;  /* 0x00a1400001347983 */ /* 0x000ea80000100a00 */
[----:B------:R-:W2:Y:S04]  /*12b2a0*/  LDL.64 R34, [R1+0xa200] ;  /* 0x00a2000001227983 */ /* 0x000ea80000100a00 */
[----:B------:R-:W2:Y:S04]  /*12b2b0*/  LDL.LU.64 R192, [R1+0x78e8] ;  /* 0x0078e80001c07983 */ /* 0x000ea80000300a00 */
[----:B------:R-:W2:Y:S04]  /*12b2c0*/  LDL.LU.64 R194, [R1+0x78f0] ;  /* 0x0078f00001c27983 */ /* 0x000ea80000300a00 */
[----:B------:R-:W2:Y:S04]  /*12b2d0*/  LDL.LU.64 R196, [R1+0x78f8] ;  /* 0x0078f80001c47983 */ /* 0x000ea80000300a00 */
[----:B------:R-:W2:Y:S01]  /*12b2e0*/  LDL.LU.64 R210, [R1+0x7900] ;  /* 0x0079000001d27983 */ /* 0x000ea20000300a00 */
[----:B----4-:R-:W-:-:S03]  /*12b2f0*/  DFMA R116, R14, R2, R244 ;  /* 0x000000020e74722b */ /* 0x010fc600000000f4 */
[----:B------:R-:W4:Y:S01]  /*12b300*/  LDL.64 R14, [R1+0xa180] ;  /* 0x00a18000010e7983 */ /* 0x000f220000100a00 */
[----:B---3--:R-:W-:-:S03]  /*12b310*/  DFMA R118, R12, R2, R36 ;  /* 0x000000020c76722b */ /* 0x008fc60000000024 */
[----:B------:R-:W3:Y:S04]  /*12b320*/  LDL.64 R36, [R1+0xa188] ;  /* 0x00a1880001247983 */ /* 0x000ee80000100a00 */
[----:B------:R-:W3:Y:S01]  /*12b330*/  LDL.64 R12, [R1+0xa178] ;  /* 0x00a17800010c7983 */ /* 0x000ee20000100a00 */
[----:B------:R-:W-:-:S03]  /*12b340*/  DFMA R250, R10, R2, R250 ;  /* 0x000000020afa722b */ /* 0x000fc600000000fa */
[----:B------:R-:W3:Y:S01]  /*12b350*/  LDL.64 R10, [R1+0xa130] ;  /* 0x00a13000010a7983 */ /* 0x000ee20000100a00 */
[----:B------:R-:W-:-:S03]  /*12b360*/  DFMA R244, R8, R2, R208 ;  /* 0x0000000208f4722b */ /* 0x000fc600000000d0 */
[----:B------:R-:W3:Y:S04]  /*12b370*/  LDL.LU.64 R8, [R1+0x7880] ;  /* 0x0078800001087983 */ /* 0x000ee80000300a00 */
[----:B------:R-:W3:Y:S01]  /*12b380*/  LDL.LU.64 R208, [R1+0x78a8] ;  /* 0x0078a80001d07983 */ /* 0x000ee20000300a00 */
[----:B--2---:R-:W-:-:S03]  /*12b390*/  DFMA R246, R4, R2, R6 ;  /* 0x0000000204f6722b */ /* 0x004fc60000000006 */
[----:B------:R-:W2:Y:S04]  /*12b3a0*/  LDL.64 R6, [R1+0xa128] ;  /* 0x00a1280001067983 */ /* 0x000ea80000100a00 */
[----:B------:R-:W2:Y:S01]  /*12b3b0*/  LDL.64 R4, [R1+0xa120] ;  /* 0x00a1200001047983 */ /* 0x000ea20000100a00 */
[-C--:B------:R-:W-:Y:S02]  /*12b3c0*/  DFMA R30, R30, R2.reuse, R248 ;  /* 0x000000021e1e722b */ /* 0x080fe400000000f8 */
[-C--:B----4-:R-:W-:Y:S01]  /*12b3d0*/  DFMA R178, R14, R2.reuse, R44 ;  /* 0x000000020eb2722b */ /* 0x090fe2000000002c */
[----:B------:R-:W4:Y:S01]  /*12b3e0*/  LDL.64 R14, [R1+0xa150] ;  /* 0x00a15000010e7983 */ /* 0x000f220000100a00 */
[----:B---3--:R-:W-:-:S03]  /*12b3f0*/  DFMA R176, R36, R2, R204 ;  /* 0x0000000224b0722b */ /* 0x008fc600000000cc */
[----:B------:R-:W3:Y:S01]  /*12b400*/  LDL.LU.64 R204, [R1+0x7850] ;  /* 0x0078500001cc7983 */ /* 0x000ee20000300a00 */
[----:B------:R-:W-:-:S03]  /*12b410*/  DFMA R248, R12, R2, R46 ;  /* 0x000000020cf8722b */ /* 0x000fc6000000002e */
[----:B------:R-:W3:Y:S01]  /*12b420*/  LDL.64 R12, [R1+0xa158] ;  /* 0x00a15800010c7983 */ /* 0x000ee20000100a00 */
[-C--:B------:R-:W-:Y:S02]  /*12b430*/  DFMA R96, R54, R2.reuse, R164 ;  /* 0x000000023660722b */ /* 0x080fe400000000a4 */
[-C--:B------:R-:W-:Y:S01]  /*12b440*/  DFMA R62, R50, R2.reuse, R62 ;  /* 0x00000002323e722b */ /* 0x080fe2000000003e */
[----:B------:R-:W3:Y:S01]  /*12b450*/  LDL.64 R36, [R1+0xa118] ;  /* 0x00a1180001247983 */ /* 0x000ee20000100a00 */
[-C--:B------:R-:W-:Y:S02]  /*12b460*/  DFMA R28, R28, R2.reuse, R198 ;  /* 0x000000021c1c722b */ /* 0x080fe400000000c6 */
[-C--:B------:R-:W-:Y:S01]  /*12b470*/  DFMA R212, R40, R2.reuse, R42 ;  /* 0x0000000228d4722b */ /* 0x080fe2000000002a */
[----:B------:R-:W3:Y:S01]  /*12b480*/  LDL.64 R50, [R1+0xa138] ;  /* 0x00a1380001327983 */ /* 0x000ee20000100a00 */
[----:B------:R-:W-:-:S03]  /*12b490*/  DFMA R214, R38, R2, R206 ;  /* 0x0000000226d6722b */ /* 0x000fc600000000ce */
[----:B------:R-:W3:Y:S04]  /*12b4a0*/  LDL.LU.64 R42, [R1+0x7890] ;  /* 0x00789000012a7983 */ /* 0x000ee80000300a00 */
[----:B------:R-:W3:Y:S04]  /*12b4b0*/  LDL.LU.64 R44, [R1+0x7898] ;  /* 0x00789800012c7983 */ /* 0x000ee80000300a00 */
[----:B------:R-:W3:Y:S04]  /*12b4c0*/  LDL.64 R38, [R1+0xa110] ;  /* 0x00a1100001267983 */ /* 0x000ee80000100a00 */
[----:B------:R-:W3:Y:S04]  /*12b4d0*/  LDL.LU.64 R46, [R1+0x78a0] ;  /* 0x0078a000012e7983 */ /* 0x000ee80000300a00 */
[----:B------:R-:W3:Y:S01]  /*12b4e0*/  LDL.64 R40, [R1+0xa108] ;  /* 0x00a1080001287983 */ /* 0x000ee20000100a00 */
[----:B------:R-:W-:-:S03]  /*12b4f0*/  DFMA R242, R10, R2, R242 ;  /* 0x000000020af2722b */ /* 0x000fc600000000f2 */
[----:B------:R-:W3:Y:S01]  /*12b500*/  LDL.LU.64 R198, [R1+0x7908] ;  /* 0x0079080001c67983 */ /* 0x000ee20000300a00 */
[-C--:B------:R-:W-:Y:S02]  /*12b510*/  DFMA R98, R52, R2.reuse, R166 ;  /* 0x000000023462722b */ /* 0x080fe400000000a6 */
[-C--:B------:R-:W-:Y:S01]  /*12b520*/  DFMA R34, R34, R2.reuse, R190 ;  /* 0x000000022222722b */ /* 0x080fe200000000be */
[----:B------:R-:W3:Y:S04]  /*12b530*/  LDL.LU.64 R206, [R1+0x7918] ;  /* 0x0079180001ce7983 */ /* 0x000ee80000300a00 */
[----:B------:R-:W3:Y:S01]  /*12b540*/  LDL.LU.64 R190, [R1+0x78e0] ;  /* 0x0078e00001be7983 */ /* 0x000ee20000300a00 */
[-C--:B------:R-:W-:Y:S02]  /*12b550*/  DFMA R234, R158, R2.reuse, R180 ;  /* 0x000000029eea722b */ /* 0x080fe400000000b4 */
[-C--:B------:R-:W-:Y:S01]  /*12b560*/  DFMA R232, R160, R2.reuse, R170 ;  /* 0x00000002a0e8722b */ /* 0x080fe200000000aa */
[----:B------:R-:W3:Y:S01]  /*12b570*/  LDL.LU.64 R164, [R1+0x7970] ;  /* 0x0079700001a47983 */ /* 0x000ee20000300a00 */
[----:B--2---:R-:W-:-:S02]  /*12b580*/  DFMA R8, R6, R2, R8 ;  /* 0x000000020608722b */ /* 0x004fc40000000008 */
[-C--:B------:R-:W-:Y:S01]  /*12b590*/  DFMA R10, R4, R2.reuse, R48 ;  /* 0x00000002040a722b */ /* 0x080fe20000000030 */
[----:B------:R-:W2:Y:S04]  /*12b5a0*/  LDL.64 R6, [R1+0xa100] ;  /* 0x00a1000001067983 */ /* 0x000ea80000100a00 */
[----:B------:R-:W2:Y:S04]  /*12b5b0*/  LDL.64 R4, [R1+0xa0f8] ;  /* 0x00a0f80001047983 */ /* 0x000ea80000100a00 */
[----:B------:R-:W2:Y:S01]  /*12b5c0*/  LDL.64 R48, [R1+0xa0d8] ;  /* 0x00a0d80001307983 */ /* 0x000ea20000100a00 */
[----:B----4-:R-:W-:-:S02]  /*12b5d0*/  DFMA R14, R14, R2, R236 ;  /* 0x000000020e0e722b */ /* 0x010fc400000000ec */
[-C--:B---3--:R-:W-:Y:S02]  /*12b5e0*/  DFMA R12, R12, R2.reuse, R204 ;  /* 0x000000020c0c722b */ /* 0x088fe400000000cc */
[-C--:B------:R-:W-:Y:S01]  /*12b5f0*/  DFMA R240, R50, R2.reuse, R240 ;  /* 0x0000000232f0722b */ /* 0x080fe200000000f0 */
[----:B------:R-:W3:Y:S01]  /*12b600*/  LDL.LU.64 R204, [R1+0x7920] ;  /* 0x0079200001cc7983 */ /* 0x000ee20000300a00 */
[----:B------:R-:W-:-:S03]  /*12b610*/  DFMA R36, R36, R2, R42 ;  /* 0x000000022424722b */ /* 0x000fc6000000002a */
[----:B------:R-:W4:Y:S04]  /*12b620*/  LDL.64 R50, [R1+0xa0d0] ;  /* 0x00a0d00001327983 */ /* 0x000f280000100a00 */
        /* <DEDUP_REMOVED lines=8> */
[----:B------:R-:W4:Y:S01]  /*12b6b0*/  LDL.64 R198, [R1+0x8100] ;  /* 0x0081000001c67983 */ /* 0x000f220000100a00 */
[-C--:B------:R-:W-:Y:S01]  /*12b6c0*/  DFMA R228, R156, R2.reuse, R210 ;  /* 0x000000029ce4722b */ /* 0x080fe200000000d2 */
[----:B------:R-:W-:Y:S01]  /*12b6d0*/  MOV R180, R22 ;  /* 0x0000001600b47202 */ /* 0x000fe20000000f00 */
[-C--:B------:R-:W-:Y:S01]  /*12b6e0*/  DFMA R226, R154, R2.reuse, R206 ;  /* 0x000000029ae2722b */ /* 0x080fe200000000ce */
[----:B------:R-:W-:Y:S01]  /*12b6f0*/  IMAD.MOV.U32 R181, RZ, RZ, R23 ;  /* 0x000000ffffb57224 */ /* 0x000fe200078e0017 */
[----:B------:R-:W4:Y:S04]  /*12b700*/  LDL.LU.64 R154, [R1+0x7948] ;  /* 0x00794800019a7983 */ /* 0x000f280000300a00 */
[----:B------:R-:W4:Y:S04]  /*12b710*/  LDL.LU.64 R156, [R1+0x7950] ;  /* 0x00795000019c7983 */ /* 0x000f280000300a00 */
[----:B------:R-:W4:Y:S04]  /*12b720*/  LDL.LU.64 R158, [R1+0x7958] ;  /* 0x00795800019e7983 */ /* 0x000f280000300a00 */
[----:B------:R-:W4:Y:S04]  /*12b730*/  LDL.LU.64 R160, [R1+0x7960] ;  /* 0x0079600001a07983 */ /* 0x000f280000300a00 */
[----:B------:R-:W4:Y:S04]  /*12b740*/  LDL.LU.64 R166, [R1+0x7978] ;  /* 0x0079780001a67983 */ /* 0x000f280000300a00 */
[----:B------:R-:W4:Y:S04]  /*12b750*/  LDL.LU.64 R170, [R1+0x7988] ;  /* 0x0079880001aa7983 */ /* 0x000f280000300a00 */
[----:B------:R-:W4:Y:S04]  /*12b760*/  LDL.64 R22, [R1+0xa048] ;  /* 0x00a0480001167983 */ /* 0x000f280000100a00 */
[----:B------:R-:W4:Y:S04]  /*12b770*/  LDL.64 R210, [R1+0x79c8] ;  /* 0x0079c80001d27983 */ /* 0x000f280000100a00 */
[----:B------:R-:W4:Y:S01]  /*12b780*/  LDL.LU.64 R206, [R1+0x7998] ;  /* 0x0079980001ce7983 */ /* 0x000f220000300a00 */
[----:B--2---:R-:W-:-:S03]  /*12b790*/  DFMA R54, R6, R2, R208 ;  /* 0x000000020636722b */ /* 0x004fc600000000d0 */
[----:B------:R-:W2:Y:S01]  /*12b7a0*/  LDL.64 R6, [R1+0xa098] ;  /* 0x00a0980001067983 */ /* 0x000ea20000100a00 */
[----:B------:R-:W-:-:S03]  /*12b7b0*/  DFMA R236, R4, R2, R238 ;  /* 0x0000000204ec722b */ /* 0x000fc600000000ee */
[----:B------:R-:W3:Y:S04]  /*12b7c0*/  LDL.64 R4, [R1+0xa088] ;  /* 0x00a0880001047983 */ /* 0x000ee80000100a00 */
[----:B------:R-:W4:Y:S01]  /*12b7d0*/  LDL.LU.64 R208, [R1+0x7928] ;  /* 0x0079280001d07983 */ /* 0x000f220000300a00 */
[----:B--2---:R-:W-:-:S03]  /*12b7e0*/  DFMA R224, R6, R2, R16 ;  /* 0x0000000206e0722b */ /* 0x004fc60000000010 */
[----:B------:R-:W2:Y:S01]  /*12b7f0*/  LDL.64 R16, [R1+0xa078] ;  /* 0x00a0780001107983 */ /* 0x000ea20000100a00 */
[----:B---3--:R-:W-:-:S03]  /*12b800*/  DFMA R220, R4, R2, R204 ;  /* 0x0000000204dc722b */ /* 0x008fc600000000cc */
[----:B------:R-:W3:Y:S04]  /*12b810*/  LDL.64 R6, [R1+0xa070] ;  /* 0x00a0700001067983 */ /* 0x000ee80000100a00 */
[----:B------:R-:W3:Y:S01]  /*12b820*/  LDL.64 R4, [R1+0xa068] ;  /* 0x00a0680001047983 */ /* 0x000ee20000100a00 */
[-C--:B------:R-:W-:Y:S02]  /*12b830*/  DFMA R48, R48, R2.reuse, R182 ;  /* 0x000000023030722b */ /* 0x080fe400000000b6 */
[-C--:B------:R-:W-:Y:S01]  /*12b840*/  DFMA R238, R162, R2.reuse, R168 ;  /* 0x00000002a2ee722b */ /* 0x080fe200000000a8 */
[----:B------:R-:W-:Y:S01]  /*12b850*/  MOV R182, R24 ;  /* 0x0000001800b67202 */ /* 0x000fe20000000f00 */
[-C--:B----4-:R-:W-:Y:S01]  /*12b860*/  DFMA R50, R50, R2.reuse, R188 ;  /* 0x000000023232722b */ /* 0x090fe200000000bc */
[----:B------:R-:W-:Y:S01]  /*12b870*/  IMAD.MOV.U32 R183, RZ, RZ, R25 ;  /* 0x000000ffffb77224 */ /* 0x000fe200078e0019 */
[-C--:B------:R-:W-:Y:S01]  /*12b880*/  DFMA R44, R44, R2.reuse, R190 ;  /* 0x000000022c2c722b */ /* 0x080fe200000000be */
[----:B------:R0:W-:Y:S01]  /*12b890*/  STL.64 [R1+0x72f0], R198 ;  /* 0x0072f0c601007387 */ /* 0x0001e20000100a00 */
[----:B------:R-:W-:-:S02]  /*12b8a0*/  DFMA R46, R46, R2, R192 ;  /* 0x000000022e2e722b */ /* 0x000fc400000000c0 */
[-C--:B------:R-:W-:Y:S01]  /*12b8b0*/  DFMA R40, R40, R2.reuse, R194 ;  /* 0x000000022828722b */ /* 0x080fe200000000c2 */
[----:B------:R-:W4:Y:S01]  /*12b8c0*/  LDL.LU.64 R162, [R1+0x7968] ;  /* 0x0079680001a27983 */ /* 0x000f220000300a00 */
[-C--:B------:R-:W-:Y:S02]  /*12b8d0*/  DFMA R42, R42, R2.reuse, R196 ;  /* 0x000000022a2a722b */ /* 0x080fe400000000c4 */
[-C--:B------:R-:W-:Y:S01]  /*12b8e0*/  DFMA R222, R74, R2.reuse, R208 ;  /* 0x000000024ade722b */ /* 0x080fe200000000d0 */
[----:B------:R-:W4:Y:S04]  /*12b8f0*/  LDL.LU.64 R168, [R1+0x7980] ;  /* 0x0079800001a87983 */ /* 0x000f280000300a00 */
[----:B------:R-:W4:Y:S04]  /*12b900*/  LDL.LU.64 R188, [R1+0x7990] ;  /* 0x0079900001bc7983 */ /* 0x000f280000300a00 */
[----:B------:R-:W4:Y:S04]  /*12b910*/  LDL.64 R24, [R1+0xa050] ;  /* 0x00a0500001187983 */ /* 0x000f280000100a00 */
[----:B------:R-:W4:Y:S04]  /*12b920*/  LDL.64 R208, [R1+0xa018] ;  /* 0x00a0180001d07983 */ /* 0x000f280000100a00 */
[----:B------:R-:W4:Y:S04]  /*12b930*/  LDL.64 R190, [R1+0x7ab0] ;  /* 0x007ab00001be7983 */ /* 0x000f280000100a00 */
[----:B------:R-:W4:Y:S04]  /*12b940*/  LDL.64 R192, [R1+0x79c0] ;  /* 0x0079c00001c07983 */ /* 0x000f280000100a00 */
[----:B------:R-:W4:Y:S04]  /*12b950*/  LDL.64 R194, [R1+0x7ee8] ;  /* 0x007ee80001c27983 */ /* 0x000f280000100a00 */
[----:B------:R-:W4:Y:S04]  /*12b960*/  LDL.64 R196, [R1+0x7b08] ;  /* 0x007b080001c47983 */ /* 0x000f280000100a00 */
[----:B0-----:R-:W4:Y:S04]  /*12b970*/  LDL.LU.64 R198, [R1+0xadd0] ;  /* 0x00add00001c67983 */ /* 0x001f280000300a00 */
[----:B------:R-:W4:Y:S04]  /*12b980*/  LDL.64 R204, [R1+0x7b00] ;  /* 0x007b000001cc7983 */ /* 0x000f280000100a00 */
[----:B------:R-:W4:Y:S01]  /*12b990*/  LDL.64 R74, [R1+0xa010] ;  /* 0x00a01000014a7983 */ /* 0x000f220000100a00 */
[----:B--2---:R-:W-:-:S03]  /*12b9a0*/  DFMA R216, R16, R2, R18 ;  /* 0x0000000210d8722b */ /* 0x004fc60000000012 */
[----:B------:R-:W2:Y:S01]  /*12b9b0*/  LDL.64 R18, [R1+0xa038] ;  /* 0x00a0380001127983 */ /* 0x000ea20000100a00 */
[----:B---3--:R-:W-:-:S03]  /*12b9c0*/  DFMA R218, R6, R2, R20 ;  /* 0x0000000206da722b */ /* 0x008fc60000000014 */
[----:B------:R-:W3:Y:S01]  /*12b9d0*/  LDL.64 R20, [R1+0xa040] ;  /* 0x00a0400001147983 */ /* 0x000ee20000100a00 */
[----:B------:R-:W-:-:S03]  /*12b9e0*/  DFMA R172, R4, R2, R26 ;  /* 0x0000000204ac722b */ /* 0x000fc6000000001a */
[----:B------:R-:W3:Y:S04]  /*12b9f0*/  LDL.64 R26, [R1+0xa058] ;  /* 0x00a05800011a7983 */ /* 0x000ee80000100a00 */
[----:B------:R-:W3:Y:S04]  /*12ba00*/  LDL.64 R16, [R1+0xa030] ;  /* 0x00a0300001107983 */ /* 0x000ee80000100a00 */
[----:B------:R-:W3:Y:S04]  /*12ba10*/  LDL.64 R6, [R1+0xa028] ;  /* 0x00a0280001067983 */ /* 0x000ee80000100a00 */
[----:B------:R-:W3:Y:S01]  /*12ba20*/  LDL.64 R4, [R1+0xa020] ;  /* 0x00a0200001047983 */ /* 0x000ee20000100a00 */
[----:B------:R-:W-:-:S02]  /*12ba30*/  DFMA R174, R174, R2, R154 ;  /* 0x00000002aeae722b */ /* 0x000fc4000000009a */
[-C--:B------:R-:W-:Y:S01]  /*12ba40*/  DFMA R22, R22, R2.reuse, R160 ;  /* 0x000000021616722b */ /* 0x080fe200000000a0 */
[----:B------:R0:W-:Y:S04]  /*12ba50*/  STL.128 [R1+0x72d0], R180 ;  /* 0x0072d0b401007387 */ /* 0x0001e80000100c00 */
[----:B------:R-:W-:Y:S01]  /*12ba60*/  STL.64 [R1+0x72e8], R210 ;  /* 0x0072e8d201007387 */ /* 0x000fe20000100a00 */
[----:B----4-:R-:W-:-:S03]  /*12ba70*/  DFMA R24, R24, R2, R158 ;  /* 0x000000021818722b */ /* 0x010fc6000000009e */
[----:B------:R-:W4:Y:S01]  /*12ba80*/  LDL.LU.64 R154, [R1+0xae68] ;  /* 0x00ae6800019a7983 */ /* 0x000f220000300a00 */
[----:B------:R-:W-:-:S03]  /*12ba90*/  DFMA R208, R208, R2, R188 ;  /* 0x00000002d0d0722b */ /* 0x000fc600000000bc */
[----:B------:R-:W4:Y:S04]  /*12baa0*/  LDL.LU.64 R158, [R1+0xae58] ;  /* 0x00ae5800019e7983 */ /* 0x000f280000300a00 */
[----:B------:R1:W-:Y:S04]  /*12bab0*/  STL.64 [R1+0x72e0], R190 ;  /* 0x0072e0be01007387 */ /* 0x0003e80000100a00 */
[----:B------:R1:W-:Y:S04]  /*12bac0*/  STL.64 [R1+0x7310], R192 ;  /* 0x007310c001007387 */ /* 0x0003e80000100a00 */
[----:B------:R1:W-:Y:S04]  /*12bad0*/  STL.64 [R1+0x76f0], R194 ;  /* 0x0076f0c201007387 */ /* 0x0003e80000100a00 */
[----:B------:R1:W-:Y:S04]  /*12bae0*/  STL.64 [R1+0x72b8], R196 ;  /* 0x0072b8c401007387 */ /* 0x0003e80000100a00 */
[----:B------:R1:W-:Y:S04]  /*12baf0*/  STL.64 [R1+0x72f8], R198 ;  /* 0x0072f8c601007387 */ /* 0x0003e80000100a00 */
[----:B------:R-:W4:Y:S04]  /*12bb00*/  LDL.LU.64 R160, [R1+0xae50] ;  /* 0x00ae500001a07983 */ /* 0x000f280000300a00 */
[----:B------:R-:W4:Y:S04]  /*12bb10*/  LDL.LU.64 R188, [R1+0xae20] ;  /* 0x00ae200001bc7983 */ /* 0x000f280000300a00 */
[----:B0-----:R-:W4:Y:S04]  /*12bb20*/  LDL.LU.128 R180, [R1+0xae00] ;  /* 0x00ae000001b47983 */ /* 0x001f280000300c00 */
[----:B-1----:R-:W4:Y:S04]  /*12bb30*/  LDL.LU.64 R190, [R1+0xadf8] ;  /* 0x00adf80001be7983 */ /* 0x002f280000300a00 */
[----:B------:R-:W4:Y:S04]  /*12bb40*/  LDL.LU.64 R192, [R1+0xadf0] ;  /* 0x00adf00001c07983 */ /* 0x000f280000300a00 */
[----:B------:R-:W4:Y:S04]  /*12bb50*/  LDL.LU.64 R194, [R1+0xade8] ;  /* 0x00ade80001c27983 */ /* 0x000f280000300a00 */
[----:B------:R-:W4:Y:S04]  /*12bb60*/  LDL.LU.64 R196, [R1+0xade0] ;  /* 0x00ade00001c47983 */ /* 0x000f280000300a00 */
[----:B------:R-:W4:Y:S04]  /*12bb70*/  LDL.LU.64 R210, [R1+0xadd8] ;  /* 0x00add80001d27983 */ /* 0x000f280000300a00 */
[----:B------:R-:W4:Y:S01]  /*12bb80*/  LDL.LU.64 R198, [R1+0xadc8] ;  /* 0x00adc80001c67983 */ /* 0x000f220000300a00 */
[----:B--2---:R-:W-:-:S03]  /*12bb90*/  DFMA R18, R18, R2, R164 ;  /* 0x000000021212722b */ /* 0x004fc600000000a4 */
[----:B------:R-:W2:Y:S01]  /*12bba0*/  LDL.LU.64 R164, [R1+0xae40] ;  /* 0x00ae400001a47983 */ /* 0x000ea20000300a00 */
[----:B---3--:R-:W-:-:S03]  /*12bbb0*/  DFMA R20, R20, R2, R162 ;  /* 0x000000021414722b */ /* 0x008fc600000000a2 */
[----:B------:R-:W3:Y:S01]  /*12bbc0*/  LDL.LU.64 R162, [R1+0xae48] ;  /* 0x00ae480001a27983 */ /* 0x000ee20000300a00 */
[----:B------:R-:W-:-:S03]  /*12bbd0*/  DFMA R26, R26, R2, R156 ;  /* 0x000000021a1a722b */ /* 0x000fc6000000009c */
        /* <DEDUP_REMOVED lines=8> */
[----:B------:R0:W-:Y:S04]  /*12bc60*/  STL.64 [R1+0x72b0], R204 ;  /* 0x0072b0cc01007387 */ /* 0x0001e80000100a00 */
[----:B------:R-:W3:Y:S04]  /*12bc70*/  LDL.LU.64 R206, [R1+0xae18] ;  /* 0x00ae180001ce7983 */ /* 0x000ee80000300a00 */
[----:B------:R-:W3:Y:S04]  /*12bc80*/  LDL.64 R2, [R1+0x8060] ;  /* 0x0080600001027983 */ /* 0x000ee80000100a00 */
[----:B0-----:R-:W3:Y:S04]  /*12bc90*/  LDL.LU.64 R204, [R1+0xae10] ;  /* 0x00ae100001cc7983 */ /* 0x001ee80000300a00 */
        /* <DEDUP_REMOVED lines=23> */
[----:B----4-:R0:W-:Y:S04]  /*12be10*/  STL.64 [R1+0x7308], R210 ;  /* 0x007308d201007387 */ /* 0x0101e80000100a00 */
        /* <DEDUP_REMOVED lines=41> */
[----:B--2---:R-:W-:Y:S04]  /*12c0b0*/  STL.64 [R1+0x7380], R164 ;  /* 0x007380a401007387 */ /* 0x004fe80000100a00 */
[----:B---3--:R-:W-:Y:S04]  /*12c0c0*/  STL.64 [R1+0x7388], R162 ;  /* 0x007388a201007387 */ /* 0x008fe80000100a00 */
        /* <DEDUP_REMOVED lines=22> */
[----:B0-----:R0:W5:Y:S04]  /*12c230*/  LDL.LU.64 R210, [R1+0xadc0] ;  /* 0x00adc00001d27983 */ /* 0x0011680000300a00 */
[----:B-1----:R0:W5:Y:S04]  /*12c240*/  LDL.LU.64 R198, [R1+0xadb8] ;  /* 0x00adb80001c67983 */ /* 0x0021680000300a00 */
[----:B----4-:R0:W5:Y:S04]  /*12c250*/  LDL.LU.64 R196, [R1+0xadb0] ;  /* 0x00adb00001c47983 */ /* 0x0101680000300a00 */
[----:B------:R0:W5:Y:S04]  /*12c260*/  LDL.LU.64 R194, [R1+0xada8] ;  /* 0x00ada80001c27983 */ /* 0x0001680000300a00 */
[----:B------:R0:W5:Y:S04]  /*12c270*/  LDL.LU.64 R192, [R1+0xada0] ;  /* 0x00ada00001c07983 */ /* 0x0001680000300a00 */
[----:B------:R0:W5:Y:S04]  /*12c280*/  LDL.LU.64 R190, [R1+0xad98] ;  /* 0x00ad980001be7983 */ /* 0x0001680000300a00 */
[----:B------:R0:W5:Y:S04]  /*12c290*/  LDL.LU.64 R188, [R1+0xad90] ;  /* 0x00ad900001bc7983 */ /* 0x0001680000300a00 */
[----:B------:R0:W5:Y:S04]  /*12c2a0*/  LDL.LU.64 R182, [R1+0xad88] ;  /* 0x00ad880001b67983 */ /* 0x0001680000300a00 */
[----:B------:R0:W5:Y:S04]  /*12c2b0*/  LDL.LU.64 R180, [R1+0xad80] ;  /* 0x00ad800001b47983 */ /* 0x0001680000300a00 */
[----:B--2---:R0:W5:Y:S04]  /*12c2c0*/  LDL.LU.64 R170, [R1+0xad78] ;  /* 0x00ad780001aa7983 */ /* 0x0041680000300a00 */
        /* <DEDUP_REMOVED lines=115> */
[----:B------:R0:W-:Y:S02]  /*12ca00*/  STL.64 [R1+0x76e8], R74 ;  /* 0x0076e84a01007387 */ /* 0x0001e40000100a00 */
.L_x_2684:
[----:B-----5:R-:W-:Y:S04]  /*12ca10*/  STL.64 [R1+0xad10], R146 ;  /* 0x00ad109201007387 */ /* 0x020fe80000100a00 */
[----:B------:R1:W-:Y:S04]  /*12ca20*/  STL.64 [R1+0xad08], R144 ;  /* 0x00ad089001007387 */ /* 0x0003e80000100a00 */
[----:B------:R2:W-:Y:S04]  /*12ca30*/  STL.64 [R1+0xac68], R88 ;  /* 0x00ac685801007387 */ /* 0x0005e80000100a00 */
[----:B0-----:R-:W3:Y:S04]  /*12ca40*/  LDL.LU.64 R74, [R1+0x7700] ;  /* 0x00770000014a7983 */ /* 0x001ee80000300a00 */
[----:B-1----:R-:W4:Y:S04]  /*12ca50*/  LDL.128 R144, [R1+0x4910] ;  /* 0x0049100001907983 */ /* 0x002f280000100c00 */
[----:B--2---:R-:W3:Y:S04]  /*12ca60*/  LDL.64 R88, [R1+0x79e0] ;  /* 0x0079e00001587983 */ /* 0x004ee80000100a00 */
[----:B------:R-:W-:Y:S04]  /*12ca70*/  STL.64 [R1+0xabd8], R22 ;  /* 0x00abd81601007387 */ /* 0x000fe80000100a00 */
[----:B------:R0:W-:Y:S04]  /*12ca80*/  STL.64 [R1+0xabd0], R20 ;  /* 0x00abd01401007387 */ /* 0x0001e80000100a00 */
[----:B------:R-:W-:Y:S04]  /*12ca90*/  STL.64 [R1+0xabe8], R26 ;  /* 0x00abe81a01007387 */ /* 0x000fe80000100a00 */
[----:B------:R1:W-:Y:S04]  /*12caa0*/  STL.64 [R1+0xabe0], R24 ;  /* 0x00abe01801007387 */ /* 0x0003e80000100a00 */
[----:B0-----:R-:W2:Y:S04]  /*12cab0*/  LDL.128 R20, [R1+0x4b30] ;  /* 0x004b300001147983 */ /* 0x001ea80000100c00 */
[----:B------:R-:W-:Y:S04]  /*12cac0*/  STL.64 [R1+0xad30], R154 ;  /* 0x00ad309a01007387 */ /* 0x000fe80000100a00 */
[----:B-1----:R-:W2:Y:S04]  /*12cad0*/  LDL.128 R24, [R1+0x4b70] ;  /* 0x004b700001187983 */ /* 0x002ea80000100c00 */
[----:B------:R0:W-:Y:S04]  /*12cae0*/  STL.64 [R1+0xad00], R142 ;  /* 0x00ad008e01007387 */ /* 0x0001e80000100a00 */
[----:B------:R-:W-:Y:S04]  /*12caf0*/  STL.64 [R1+0xabc0], R16 ;  /* 0x00abc01001007387 */ /* 0x000fe80000100a00 */
[----:B------:R-:W-:Y:S04]  /*12cb00*/  STL.64 [R1+0xabc8], R18 ;  /* 0x00abc81201007387 */ /* 0x000fe80000100a00 */
[----:B0-----:R-:W2:Y:S04]  /*12cb10*/  LDL.64 R142, [R1+0x79f0] ;  /* 0x0079f000018e7983 */ /* 0x001ea80000100a00 */
[----:B------:R-:W-:Y:S04]  /*12cb20*/  STL.64 [R1+0xabb8], R6 ;  /* 0x00abb80601007387 */ /* 0x000fe80000100a00 */
[----:B------:R0:W-:Y:S04]  /*12cb30*/  STL.64 [R1+0xad18], R148 ;  /* 0x00ad189401007387 */ /* 0x0001e80000100a00 */
[----:B------:R-:W-:Y:S04]  /*12cb40*/  STL.64 [R1+0xabf8], R30 ;  /* 0x00abf81e01007387 */ /* 0x000fe80000100a00 */
[----:B------:R1:W-:Y:S04]  /*12cb50*/  STL.64 [R1+0xabf0], R28 ;  /* 0x00abf01c01007387 */ /* 0x0003e80000100a00 */
[----:B0-----:R-:W2:Y:S04]  /*12cb60*/  LDL.64 R148, [R1+0x7ac8] ;  /* 0x007ac80001947983 */ /* 0x001ea80000100a00 */
[----:B------:R-:W-:Y:S04]  /*12cb70*/  STL.64 [R1+0xacb8], R124 ;  /* 0x00acb87c01007387 */ /* 0x000fe80000100a00 */
[----:B-1----:R-:W2:Y:S04]  /*12cb80*/  LDL.128 R28, [R1+0x4c40] ;  /* 0x004c4000011c7983 */ /* 0x002ea80000100c00 */
[----:B------:R0:W-:Y:S04]  /*12cb90*/  STL.64 [R1+0xac78], R92 ;  /* 0x00ac785c01007387 */ /* 0x0001e80000100a00 */
[----:B------:R-:W-:Y:S04]  /*12cba0*/  STL.64 [R1+0xac60], R86 ;  /* 0x00ac605601007387 */ /* 0x000fe80000100a00 */
[----:B------:R-:W2:Y:S04]  /*12cbb0*/  LDL.64 R154, [R1+0x7bf0] ;  /* 0x007bf000019a7983 */ /* 0x000ea80000100a00 */
[----:B0-----:R-:W2:Y:S04]  /*12cbc0*/  LDL.64 R92, [R1+0x79b0] ;  /* 0x0079b000015c7983 */ /* 0x001ea80000100a00 */
[----:B------:R0:W-:Y:S04]  /*12cbd0*/  STL.64 [R1+0xad28], R152 ;  /* 0x00ad289801007387 */ /* 0x0001e80000100a00 */
[----:B------:R-:W-:Y:S04]  /*12cbe0*/  STL.64 [R1+0xacf0], R138 ;  /* 0x00acf08a01007387 */ /* 0x000fe80000100a00 */
[----:B------:R1:W-:Y:S04]  /*12cbf0*/  STL.64 [R1+0xad20], R150 ;  /* 0x00ad209601007387 */ /* 0x0003e80000100a00 */
[----:B0-----:R-:W2:Y:S04]  /*12cc00*/  LDL.LU.64 R152, [R1+0x7a48] ;  /* 0x007a480001987983 */ /* 0x001ea80000300a00 */
[----:B------:R-:W-:Y:S04]  /*12cc10*/  STL.64 [R1+0xaca8], R112 ;  /* 0x00aca87001007387 */ /* 0x000fe80000100a00 */
[----:B------:R-:W-:Y:S04]  /*12cc20*/  STL.64 [R1+0xac00], R60 ;  /* 0x00ac003c01007387 */ /* 0x000fe80000100a00 */
[----:B------:R-:W-:Y:S04]  /*12cc30*/  STL.64 [R1+0xac20], R68 ;  /* 0x00ac204401007387 */ /* 0x000fe80000100a00 */
[----:B-1----:R-:W2:Y:S01]  /*12cc40*/  LDL.64 R150, [R1+0x7ac0] ;  /* 0x007ac00001967983 */ /* 0x002ea20000100a00 */
[----:B----4-:R-:W-:Y:S01]  /*12cc50*/  MOV R2, R144 ;  /* 0x0000009000027202 */ /* 0x010fe20000000f00 */
[----:B------:R-:W-:Y:S01]  /*12cc60*/  IMAD.MOV.U32 R3, RZ, RZ, R145 ;  /* 0x000000ffff037224 */ /* 0x000fe200078e0091 */
[----:B------:R-:W-:Y:S01]  /*12cc70*/  MOV R16, R146 ;  /* 0x0000009200107202 */ /* 0x000fe20000000f00 */
[----:B------:R-:W-:Y:S01]  /*12cc80*/  IMAD.MOV.U32 R17, RZ, RZ, R147 ;  /* 0x000000ffff117224 */ /* 0x000fe200078e0093 */
[----:B------:R0:W-:Y:S03]  /*12cc90*/  STL.64 [R1+0xace8], R136 ;  /* 0x00ace88801007387 */ /* 0x0001e60000100a00 */
[----:B---3--:R-:W-:Y:S01]  /*12cca0*/  DFMA R2, -R2, R88, R74 ;  /* 0x000000580202722b */ /* 0x008fe2000000014a */
[----:B------:R-:W-:Y:S04]  /*12ccb0*/  STL.64 [R1+0xac38], R76 ;  /* 0x00ac384c01007387 */ /* 0x000fe80000100a00 */
[----:B------:R-:W3:Y:S04]  /*12ccc0*/  LDL.64 R74, [R1+0x4af8] ;  /* 0x004af800014a7983 */ /* 0x000ee80000100a00 */
[----:B0-----:R-:W4:Y:S04]  /*12ccd0*/  LDL.64 R136, [R1+0x7b58] ;  /* 0x007b580001887983 */ /* 0x001f280000100a00 */
[----:B------:R0:W-:Y:S01]  /*12cce0*/  STL.64 [R1+0xace0], R134 ;  /* 0x00ace08601007387 */ /* 0x0001e20000100a00 */
[----:B--2---:R-:W-:Y:S01]  /*12ccf0*/  MOV R18, R22 ;  /* 0x0000001600127202 */ /* 0x004fe20000000f00 */
[----:B------:R-:W-:Y:S01]  /*12cd00*/  IMAD.MOV.U32 R19, RZ, RZ, R23 ;  /* 0x000000ffff137224 */ /* 0x000fe200078e0017 */
[----:B------:R-:W-:Y:S01]  /*12cd10*/  MOV R6, R20 ;  /* 0x0000001400067202 */ /* 0x000fe20000000f00 */
[----:B------:R-:W-:Y:S01]  /*12cd20*/  IMAD.MOV.U32 R7, RZ, RZ, R21 ;  /* 0x000000ffff077224 */ /* 0x000fe200078e0015 */
[----:B------:R-:W-:Y:S01]  /*12cd30*/  DFMA R22, -R16, R186, R2 ;  /* 0x000000ba1016722b */ /* 0x000fe20000000102 */
[----:B------:R-:W-:Y:S01]  /*12cd40*/  STL.64 [R1+0xac18], R66 ;  /* 0x00ac184201007387 */ /* 0x000fe20000100a00 */
[----:B------:R-:W-:Y:S01]  /*12cd50*/  MOV R2, R24 ;  /* 0x0000001800027202 */ /* 0x000fe20000000f00 */
[----:B------:R-:W-:Y:S01]  /*12cd60*/  IMAD.MOV.U32 R3, RZ, RZ, R25 ;  /* 0x000000ffff037224 */ /* 0x000fe200078e0019 */
[----:B------:R-:W-:Y:S01]  /*12cd70*/  MOV R20, R26 ;  /* 0x0000001a00147202 */ /* 0x000fe20000000f00 */
[----:B------:R-:W-:Y:S01]  /*12cd80*/  IMAD.MOV.U32 R21, RZ, RZ, R27 ;  /* 0x000000ffff157224 */ /* 0x000fe200078e001b */
[----:B0-----:R-:W2:Y:S04]  /*12cd90*/  LDL.64 R134, [R1+0x7bf8] ;  /* 0x007bf80001867983 */ /* 0x001ea80000100a00 */
[----:B------:R-:W4:Y:S01]  /*12cda0*/  LDL.128 R24, [R1+0x4b80] ;  /* 0x004b800001187983 */ /* 0x000f220000100c00 */
[----:B------:R-:W-:-:S03]  /*12cdb0*/  DFMA R208, -R6, R120, R244 ;  /* 0x0000007806d0722b */ /* 0x000fc600000001f4 */
[----:B------:R-:W2:Y:S01]  /*12cdc0*/  LDL.64 R244, [R1+0x4b00] ;  /* 0x004b000001f47983 */ /* 0x000ea20000100a00 */
[----:B------:R-:W-:-:S03]  /*12cdd0*/  DFMA R2, -R2, R142, R246 ;  /* 0x0000008e0202722b */ /* 0x000fc600000001f6 */
[----:B------:R0:W-:Y:S04]  /*12cde0*/  STL.64 [R1+0xac10], R64 ;  /* 0x00ac104001007387 */ /* 0x0001e80000100a00 */
[----:B------:R1:W-:Y:S01]  /*12cdf0*/  STL.64 [R1+0xacd0], R130 ;  /* 0x00acd08201007387 */ /* 0x0003e20000100a00 */
[----:B------:R-:W-:-:S03]  /*12ce00*/  DFMA R2, -R20, R118, R2 ;  /* 0x000000761402722b */ /* 0x000fc60000000102 */
[----:B------:R2:W-:Y:S04]  /*12ce10*/  STL.64 [R1+0xaca0], R110 ;  /* 0x00aca06e01007387 */ /* 0x0005e80000100a00 */
[----:B------:R-:W2:Y:S04]  /*12ce20*/  LDL.64 R146, [R1+0x7f30] ;  /* 0x007f300001927983 */ /* 0x000ea80000100a00 */
[----:B------:R2:W-:Y:S04]  /*12ce30*/  STL.64 [R1+0xac88], R104 ;  /* 0x00ac886801007387 */ /* 0x0005e80000100a00 */
[----:B------:R-:W2:Y:S01]  /*12ce40*/  LDL.LU.64 R144, [R1+0x7f10] ;  /* 0x007f100001907983 */ /* 0x000ea20000300a00 */
[----:B---3--:R-:W-:-:S03]  /*12ce50*/  DFMA R74, -R74, R148, R250 ;  /* 0x000000944a4a722b */ /* 0x008fc600000001fa */
[----:B0-----:R-:W3:Y:S01]  /*12ce60*/  LDL.128 R64, [R1+0x53d0] ;  /* 0x0053d00001407983 */ /* 0x001ee20000100c00 */
[----:B----4-:R-:W-:Y:S01]  /*12ce70*/  MOV R6, R24 ;  /* 0x0000001800067202 */ /* 0x010fe20000000f00 */
[----:B------:R-:W-:Y:S01]  /*12ce80*/  IMAD.MOV.U32 R7, RZ, RZ, R25 ;  /* 0x000000ffff077224 */ /* 0x000fe200078e0019 */
[----:B------:R-:W-:Y:S01]  /*12ce90*/  DFMA R208, R22, -R18, R208 ;  /* 0x8000001216d0722b */ /* 0x000fe200000000d0 */
[----:B------:R-:W-:Y:S01]  /*12cea0*/  MOV R16, R26 ;  /* 0x0000001a00107202 */ /* 0x000fe20000000f00 */
[----:B------:R-:W-:Y:S01]  /*12ceb0*/  IMAD.MOV.U32 R17, RZ, RZ, R27 ;  /* 0x000000ffff117224 */ /* 0x000fe200078e001b */
[----:B-1----:R-:W4:Y:S02]  /*12cec0*/  LDL.64 R130, [R1+0x7be0] ;  /* 0x007be00001827983 */ /* 0x002f240000100a00 */
[----:B------:R-:W-:Y:S02]  /*12ced0*/  DFMA R250, -R6, R100, R2 ;  /* 0x0000006406fa722b */ /* 0x000fe40000000102 */
[----:B------:R-:W3:Y:S01]  /*12cee0*/  LDL.64 R2, [R1+0x4c38] ;  /* 0x004c380001027983 */ /* 0x000ee20000100a00 */
[----:B--2---:R-:W-:-:S03]  /*12cef0*/  DFMA R124, -R244, R186, R74 ;  /* 0x000000baf47c722b */ /* 0x004fc6000000014a */
[----:B------:R-:W2:Y:S04]  /*12cf00*/  LDL.64 R74, [R1+0x4b40] ;  /* 0x004b4000014a7983 */ /* 0x000ea80000100a00 */
[----:B------:R-:W4:Y:S01]  /*12cf10*/  LDL.128 R244, [R1+0x4f30] ;  /* 0x004f300001f47983 */ /* 0x000f220000100c00 */
[----:B------:R-:W-:Y:S01]  /*12cf20*/  MOV R24, R28 ;  /* 0x0000001c00187202 */ /* 0x000fe20000000f00 */
[----:B------:R-:W-:Y:S01]  /*12cf30*/  IMAD.MOV.U32 R25, RZ, RZ, R29 ;  /* 0x000000ffff197224 */ /* 0x000fe200078e001d */
[----:B------:R-:W-:Y:S01]  /*12cf40*/  MOV R18, R30 ;  /* 0x0000001e00127202 */ /* 0x000fe20000000f00 */
[----:B------:R-:W-:Y:S01]  /*12cf50*/  IMAD.MOV.U32 R19, RZ, RZ, R31 ;  /* 0x000000ffff137224 */ /* 0x000fe200078e001f */
[----:B------:R-:W4:Y:S04]  /*12cf60*/  LDL.64 R110, [R1+0x7be8] ;  /* 0x007be800016e7983 */ /* 0x000f280000100a00 */
[----:B------:R-:W4:Y:S04]  /*12cf70*/  LDL.128 R28, [R1+0x4e30] ;  /* 0x004e3000011c7983 */ /* 0x000f280000100c00 */
[----:B------:R-:W4:Y:S01]  /*12cf80*/  LDL.64 R104, [R1+0x79f8] ;  /* 0x0079f80001687983 */ /* 0x000f220000100a00 */
[----:B---3--:R-:W-:-:S02]  /*12cf90*/  DFMA R2, -R2, R120, R12 ;  /* 0x000000780202722b */ /* 0x008fc4000000010c */
[----:B--2---:R-:W-:Y:S02]  /*12cfa0*/  DFMA R86, R124, -R74, R208 ;  /* 0x8000004a7c56722b */ /* 0x004fe400000000d0 */
[----:B------:R-:W-:Y:S01]  /*12cfb0*/  DFMA R16, -R16, R178, R250 ;  /* 0x000000b21010722b */ /* 0x000fe200000001fa */
[----:B------:R-:W2:Y:S03]  /*12cfc0*/  LDL.64 R208, [R1+0x4d20] ;  /* 0x004d200001d07983 */ /* 0x000ea60000100a00 */
[----:B------:R-:W-:Y:S01]  /*12cfd0*/  DFMA R74, -R24, R100, R2 ;  /* 0x00000064184a722b */ /* 0x000fe20000000102 */
[----:B------:R-:W3:Y:S01]  /*12cfe0*/  LDL.128 R24, [R1+0x4f40] ;  /* 0x004f400001187983 */ /* 0x000ee20000100c00 */
[----:B----4-:R-:W-:-:S08]  /*12cff0*/  DFMA R2, -R244, R92, R236 ;  /* 0x0000005cf402722b */ /* 0x010fd000000001ec */
[----:B------:R-:W-:Y:S01]  /*12d000*/  DFMA R2, -R246, R58, R2 ;  /* 0x0000003af602722b */ /* 0x000fe20000000102 */
[----:B------:R-:W4:Y:S01]  /*12d010*/  LDL.128 R244, [R1+0x4f50] ;  /* 0x004f500001f47983 */ /* 0x000f220000100c00 */
[----:B------:R-:W-:Y:S01]  /*12d020*/  MOV R20, R28 ;  /* 0x0000001c00147202 */ /* 0x000fe20000000f00 */
[----:B------:R-:W-:-:S06]  /*12d030*/  IMAD.MOV.U32 R21, RZ, RZ, R29 ;  /* 0x000000ffff157224 */ /* 0x000fcc00078e001d */
[----:B------:R-:W-:Y:S01]  /*12d040*/  DFMA R12, -R20, R154, R8 ;  /* 0x0000009a140c722b */ /* 0x000fe20000000108 */
[----:B------:R-:W-:Y:S01]  /*12d050*/  MOV R6, R30 ;  /* 0x0000001e00067202 */ /* 0x000fe20000000f00 */
[----:B------:R-:W-:Y:S01]  /*12d060*/  IMAD.MOV.U32 R7, RZ, RZ, R31 ;  /* 0x000000ffff077224 */ /* 0x000fe200078e001f */
[----:B------:R-:W-:Y:S01]  /*12d070*/  DFMA R138, R86, -R18, R74 ;  /* 0x80000012568a722b */ /* 0x000fe2000000004a */
[----:B------:R-:W2:Y:S04]  /*12d080*/  LDL.128 R28, [R1+0x5180] ;  /* 0x00518000011c7983 */ /* 0x000ea80000100c00 */
[----:B------:R-:W-:Y:S01]  /*12d090*/  DFMA R250, -R6, R202, R12 ;  /* 0x000000ca06fa722b */ /* 0x000fe2000000010c */
[----:B------:R-:W2:Y:S04]  /*12d0a0*/  LDL.64 R74, [R1+0x48d0] ;  /* 0x0048d000014a7983 */ /* 0x000ea80000100a00 */
[----:B------:R-:W2:Y:S01]  /*12d0b0*/  LDL.64 R12, [R1+0x4d18] ;  /* 0x004d1800010c7983 */ /* 0x000ea20000100a00 */
[----:B---3--:R-:W-:Y:S01]  /*12d0c0*/  MOV R8, R24 ;  /* 0x0000001800087202 */ /* 0x008fe20000000f00 */
[----:B------:R-:W-:Y:S01]  /*12d0d0*/  IMAD.MOV.U32 R9, RZ, RZ, R25 ;  /* 0x000000ffff097224 */ /* 0x000fe200078e0019 */
[----:B------:R-:W-:Y:S01]  /*12d0e0*/  MOV R20, R26 ;  /* 0x0000001a00147202 */ /* 0x000fe20000000f00 */
[----:B------:R-:W-:-:S02]  /*12d0f0*/  IMAD.MOV.U32 R21, RZ, RZ, R27 ;  /* 0x000000ffff157224 */ /* 0x000fc400078e001b */
[----:B------:R-:W3:Y:S02]  /*12d100*/  LDL.128 R24, [R1+0x5000] ;  /* 0x0050000001187983 */ /* 0x000ee40000100c00 */
[----:B------:R-:W-:Y:S02]  /*12d110*/  DFMA R2, -R8, R100, R2 ;  /* 0x000000640802722b */ /* 0x000fe40000000102 */
[----:B------:R-:W3:Y:S06]  /*12d120*/  LDL.64 R8, [R1+0x4ff8] ;  /* 0x004ff80001087983 */ /* 0x000eec0000100a00 */
[----:B------:R-:W-:-:S08]  /*12d130*/  DFMA R2, -R20, R178, R2 ;  /* 0x000000b21402722b */ /* 0x000fd00000000102 */
[----:B----4-:R-:W-:-:S08]  /*12d140*/  DFMA R2, R86, -R244, R2 ;  /* 0x800000f45602722b */ /* 0x010fd00000000002 */
[----:B------:R-:W-:Y:S01]  /*12d150*/  DFMA R112, -R246, R52, R2 ;  /* 0x00000034f670722b */ /* 0x000fe20000000102 */
[----:B------:R-:W4:Y:S01]  /*12d160*/  LDL.128 R244, [R1+0x5050] ;  /* 0x0050500001f47983 */ /* 0x000f220000100c00 */
[----:B--2---:R-:W-:-:S03]  /*12d170*/  DFMA R60, -R74, R202, R152 ;  /* 0x000000ca4a3c722b */ /* 0x004fc60000000198 */
[----:B------:R-:W2:Y:S01]  /*12d180*/  LDL.64 R152, [R1+0x7f08] ;  /* 0x007f080001987983 */ /* 0x000ea20000100a00 */
[----:B---3--:R-:W-:Y:S01]  /*12d190*/  MOV R18, R24 ;  /* 0x0000001800127202 */ /* 0x008fe20000000f00 */
[----:B------:R-:W-:Y:S01]  /*12d1a0*/  IMAD.MOV.U32 R19, RZ, RZ, R25 ;  /* 0x000000ffff137224 */ /* 0x000fe200078e0019 */
[----:B------:R-:W-:Y:S01]  /*12d1b0*/  DFMA R2, -R8, R56, R232 ;  /* 0x000000380802722b */ /* 0x000fe200000001e8 */
[----:B------:R-:W-:Y:S01]  /*12d1c0*/  MOV R6, R26 ;  /* 0x0000001a00067202 */ /* 0x000fe20000000f00 */
[----:B------:R-:W-:Y:S02]  /*12d1d0*/  IMAD.MOV.U32 R7, RZ, RZ, R27 ;  /* 0x000000ffff077224 */ /* 0x000fe400078e001b */
[----:B------:R-:W3:Y:S04]  /*12d1e0*/  LDL.128 R24, [R1+0x50f0] ;  /* 0x0050f00001187983 */ /* 0x000ee80000100c00 */
[----:B------:R-:W-:-:S02]  /*12d1f0*/  DFMA R8, -R18, R178, R2 ;  /* 0x000000b21208722b */ /* 0x000fc40000000102 */
[----:B------:R-:W-:Y:S01]  /*12d200*/  DFMA R2, -R12, R184, R98 ;  /* 0x000000b80c02722b */ /* 0x000fe20000000162 */
[----:B------:R-:W2:Y:S07]  /*12d210*/  LDL.64 R12, [R1+0x50e8] ;  /* 0x0050e800010c7983 */ /* 0x000eae0000100a00 */
[----:B------:R-:W-:-:S08]  /*12d220*/  DFMA R68, R60, -R208, R2 ;  /* 0x800000d03c44722b */ /* 0x000fd00000000002 */
[----:B----4-:R-:W-:Y:S01]  /*12d230*/  DFMA R2, R68, -R244, R234 ;  /* 0x800000f44402722b */ /* 0x010fe200000000ea */
[----:B------:R-:W4:Y:S01]  /*12d240*/  LDL.128 R232, [R1+0x5210] ;  /* 0x0052100001e87983 */ /* 0x000f220000100c00 */
[----:B------:R-:W-:-:S03]  /*12d250*/  DFMA R236, -R6, R52, R8 ;  /* 0x0000003406ec722b */ /* 0x000fc60000000108 */
[----:B------:R-:W4:Y:S03]  /*12d260*/  LDL.64 R8, [R1+0x5178] ;  /* 0x0051780001087983 */ /* 0x000f260000100a00 */
[----:B------:R-:W-:Y:S01]  /*12d270*/  DFMA R74, R250, -R246, R2 ;  /* 0x800000f6fa4a722b */ /* 0x000fe20000000002 */
[----:B------:R-:W4:Y:S01]  /*12d280*/  LDL.128 R244, [R1+0x5230] ;  /* 0x0052300001f47983 */ /* 0x000f220000100c00 */
[----:B---3--:R-:W-:Y:S01]  /*12d290*/  MOV R6, R24 ;  /* 0x0000001800067202 */ /* 0x008fe20000000f00 */
[----:B------:R-:W-:Y:S01]  /*12d2a0*/  IMAD.MOV.U32 R7, RZ, RZ, R25 ;  /* 0x000000ffff077224 */ /* 0x000fe200078e0019 */
[----:B--2---:R-:W-:Y:S01]  /*12d2b0*/  DFMA R2, -R12, R92, R50 ;  /* 0x0000005c0c02722b */ /* 0x004fe20000000132 */
[----:B------:R-:W-:Y:S01]  /*12d2c0*/  MOV R18, R26 ;  /* 0x0000001a00127202 */ /* 0x000fe20000000f00 */
[----:B------:R-:W-:Y:S01]  /*12d2d0*/  IMAD.MOV.U32 R19, RZ, RZ, R27 ;  /* 0x000000ffff137224 */ /* 0x000fe200078e001b */
[----:B------:R-:W-:Y:S01]  /*12d2e0*/  MOV R26, R28 ;  /* 0x0000001c001a7202 */ /* 0x000fe20000000f00 */
[----:B------:R-:W-:-:S04]  /*12d2f0*/  IMAD.MOV.U32 R27, RZ, RZ, R29 ;  /* 0x000000ffff1b7224 */ /* 0x000fc800078e001d */
[----:B------:R-:W-:Y:S01]  /*12d300*/  DFMA R12, -R6, R100, R2 ;  /* 0x00000064060c722b */ /* 0x000fe20000000102 */
[----:B------:R-:W-:Y:S01]  /*12d310*/  MOV R6, R30 ;  /* 0x0000001e00067202 */ /* 0x000fe20000000f00 */
[----:B------:R-:W-:Y:S02]  /*12d320*/  IMAD.MOV.U32 R7, RZ, RZ, R31 ;  /* 0x000000ffff077224 */ /* 0x000fe400078e001f */
[----:B------:R-:W2:Y:S01]  /*12d330*/  LDL.128 R28, [R1+0x5220] ;  /* 0x00522000011c7983 */ /* 0x000ea20000100c00 */
[----:B----4-:R-:W-:-:S08]  /*12d340*/  DFMA R2, -R232, R150, R42 ;  /* 0x00000096e802722b */ /* 0x010fd0000000012a */
[----:B------:R-:W-:Y:S01]  /*12d350*/  DFMA R2, -R234, R148, R2 ;  /* 0x00000094ea02722b */ /* 0x000fe20000000102 */
[----:B------:R-:W3:Y:S01]  /*12d360*/  LDL.128 R232, [R1+0x5330] ;  /* 0x0053300001e87983 */ /* 0x000ee20000100c00 */
[----:B------:R-:W-:Y:S02]  /*12d370*/  DFMA R8, -R8, R58, R46 ;  /* 0x0000003a0808722b */ /* 0x000fe4000000012e */
[----:B------:R-:W-:-:S06]  /*12d380*/  DFMA R50, -R18, R52, R12 ;  /* 0x000000341232722b */ /* 0x000fcc000000010c */
[----:B------:R-:W-:-:S08]  /*12d390*/  DFMA R8, -R26, R10, R8 ;  /* 0x0000000a1a08722b */ /* 0x000fd00000000108 */
[----:B------:R-:W-:Y:S02]  /*12d3a0*/  DFMA R76, -R6, R54, R8 ;  /* 0x00000036064c722b */ /* 0x000fe40000000108 */
[----:B------:R-:W4:Y:S04]  /*12d3b0*/  LDL.64 R8, [R1+0x5060] ;  /* 0x0050600001087983 */ /* 0x000f280000100a00 */
[----:B------:R-:W4:Y:S01]  /*12d3c0*/  LDL.64 R6, [R1+0x79e8] ;  /* 0x0079e80001067983 */ /* 0x000f220000100a00 */
[----:B--2---:R-:W-:Y:S01]  /*12d3d0*/  MOV R24, R28 ;  /* 0x0000001c00187202 */ /* 0x004fe20000000f00 */
[----:B------:R-:W-:Y:S01]  /*12d3e0*/  IMAD.MOV.U32 R25, RZ, RZ, R29 ;  /* 0x000000ffff197224 */ /* 0x000fe200078e001d */
[----:B------:R-:W-:Y:S01]  /*12d3f0*/  MOV R20, R30 ;  /* 0x0000001e00147202 */ /* 0x000fe20000000f00 */
[----:B------:R-:W-:-:S02]  /*12d400*/  IMAD.MOV.U32 R21, RZ, RZ, R31 ;  /* 0x000000ffff157224 */ /* 0x000fc400078e001f */
[----:B------:R-:W2:Y:S02]  /*12d410*/  LDL.128 R28, [R1+0x5340] ;  /* 0x00534000011c7983 */ /* 0x000ea40000100c00 */
[----:B------:R-:W-:-:S08]  /*12d420*/  DFMA R2, -R24, R136, R2 ;  /* 0x000000881802722b */ /* 0x000fd00000000102 */
[----:B------:R-:W-:Y:S01]  /*12d430*/  DFMA R2, -R20, R202, R2 ;  /* 0x000000ca1402722b */ /* 0x000fe20000000102 */
[----:B------:R-:W4:Y:S07]  /*12d440*/  LDL.64 R20, [R1+0x7b18] ;  /* 0x007b180001147983 */ /* 0x000f2e0000100a00 */
[----:B------:R-:W-:-:S08]  /*12d450*/  DFMA R2, R60, -R244, R2 ;  /* 0x800000f43c02722b */ /* 0x000fd00000000002 */
[----:B------:R-:W-:Y:S02]  /*12d460*/  DFMA R12, R250, -R246, R2 ;  /* 0x800000f6fa0c722b */ /* 0x000fe40000000002 */
[----:B---3--:R-:W-:Y:S01]  /*12d470*/  DFMA R2, -R232, R184, R230 ;  /* 0x000000b8e802722b */ /* 0x008fe200000001e6 */
[----:B------:R-:W3:Y:S07]  /*12d480*/  LDL.128 R244, [R1+0x5240] ;  /* 0x0052400001f47983 */ /* 0x000eee0000100c00 */
[----:B------:R-:W-:Y:S01]  /*12d490*/  DFMA R2, -R234, R136, R2 ;  /* 0x00000088ea02722b */ /* 0x000fe20000000102 */
[----:B------:R-:W4:Y:S01]  /*12d4a0*/  LDL.128 R232, [R1+0x5350] ;  /* 0x0053500001e87983 */ /* 0x000f220000100c00 */
[----:B--2---:R-:W-:Y:S01]  /*12d4b0*/  MOV R24, R28 ;  /* 0x0000001c00187202 */ /* 0x004fe20000000f00 */
[----:B------:R-:W-:-:S06]  /*12d4c0*/  IMAD.MOV.U32 R25, RZ, RZ, R29 ;  /* 0x000000ffff197224 */ /* 0x000fcc00078e001d */
[----:B------:R-:W-:Y:S01]  /*12d4d0*/  DFMA R2, -R24, R202, R2 ;  /* 0x000000ca1802722b */ /* 0x000fe20000000102 */
[----:B------:R-:W2:Y:S01]  /*12d4e0*/  LDL.128 R24, [R1+0x5360] ;  /* 0x0053600001187983 */ /* 0x000ea20000100c00 */
[----:B------:R-:W-:Y:S01]  /*12d4f0*/  MOV R18, R30 ;  /* 0x0000001e00127202 */ /* 0x000fe20000000f00 */
[----:B------:R-:W-:-:S06]  /*12d500*/  IMAD.MOV.U32 R19, RZ, RZ, R31 ;  /* 0x000000ffff137224 */ /* 0x000fcc00078e001f */
[----:B------:R-:W-:Y:S02]  /*12d510*/  DFMA R2, R68, -R18, R2 ;  /* 0x800000124402722b */ /* 0x000fe40000000002 */
[----:B---3--:R-:W-:Y:S01]  /*12d520*/  DFMA R42, -R244, R54, R12 ;  /* 0x00000036f42a722b */ /* 0x008fe2000000010c */
[----:B------:R-:W3:Y:S05]  /*12d530*/  LDL.64 R12, [R1+0x53c8] ;  /* 0x0053c800010c7983 */ /* 0x000eea0000100a00 */
[----:B----4-:R-:W-:Y:S02]  /*12d540*/  DFMA R2, R250, -R232, R2 ;  /* 0x800000e8fa02722b */ /* 0x010fe40000000002 */
[----:B------:R-:W-:-:S06]  /*12d550*/  DFMA R30, -R8, R54, R74 ;  /* 0x00000036081e722b */ /* 0x000fcc000000014a */
[----:B------:R-:W-:Y:S01]  /*12d560*/  DFMA R8, -R234, R54, R2 ;  /* 0x00000036ea08722b */ /* 0x000fe20000000102 */
[----:B------:R-:W4:Y:S01]  /*12d570*/  LDL.128 R232, [R1+0x5470] ;  /* 0x0054700001e87983 */ /* 0x000f220000100c00 */
[----:B------:R-:W-:-:S03]  /*12d580*/  DFMA R208, R30, -R246, R42 ;  /* 0x800000f61ed0722b */ /* 0x000fc6000000002a */
[----:B------:R-:W4:Y:S01]  /*12d590*/  LDL.128 R244, [R1+0x53e0] ;  /* 0x0053e00001f47983 */ /* 0x000f220000100c00 */
[----:B--2---:R-:W-:Y:S01]  /*12d5a0*/  MOV R28, R24 ;  /* 0x00000018001c7202 */ /* 0x004fe20000000f00 */
[----:B------:R-:W-:-:S06]  /*12d5b0*/  IMAD.MOV.U32 R29, RZ, RZ, R25 ;  /* 0x000000ffff1d7224 */ /* 0x000fcc00078e0019 */
[----:B------:R-:W-:Y:S01]  /*12d5c0*/  DFMA R42, R30, -R28, R8 ;  /* 0x8000001c1e2a722b */ /* 0x000fe20000000008 */
[----:B------:R-:W2:Y:S01]  /*12d5d0*/  LDL.64 R8, [R1+0x4528] ;  /* 0x0045280001087983 */ /* 0x000ea20000100a00 */
[----:B------:R-:W-:Y:S01]  /*12d5e0*/  MOV R18, R26 ;  /* 0x0000001a00127202 */ /* 0x000fe20000000f00 */
[----:B------:R-:W-:Y:S01]  /*12d5f0*/  IMAD.MOV.U32 R19, RZ, RZ, R27 ;  /* 0x000000ffff137224 */ /* 0x000fe200078e001b */
[----:B------:R-:W-:Y:S01]  /*12d600*/  MOV R26, R64 ;  /* 0x00000040001a7202 */ /* 0x000fe20000000f00 */
[----:B------:R-:W-:Y:S01]  /*12d610*/  IMAD.MOV.U32 R27, RZ, RZ, R65 ;  /* 0x000000ffff1b7224 */ /* 0x000fe200078e0041 */
[----:B---3--:R-:W-:Y:S01]  /*12d620*/  DFMA R2, -R12, R134, R224 ;  /* 0x000000860c02722b */ /* 0x008fe200000001e0 */
[----:B------:R-:W-:Y:S01]  /*12d630*/  MOV R24, R66 ;  /* 0x0000004200187202 */ /* 0x000fe20000000f00 */
[----:B------:R-:W-:Y:S01]  /*12d640*/  IMAD.MOV.U32 R25, RZ, RZ, R67 ;  /* 0x000000ffff197224 */ /* 0x000fe200078e0043 */
[----:B------:R0:W-:Y:S04]  /*12d650*/  STL.64 [R1+0xac08], R62 ;  /* 0x00ac083e01007387 */ /* 0x0001e80000100a00 */
[----:B------:R1:W-:Y:S01]  /*12d660*/  STL.64 [R1+0xacc8], R128 ;  /* 0x00acc88001007387 */ /* 0x0003e20000100a00 */
[----:B------:R-:W-:-:S03]  /*12d670*/  DFMA R2, -R26, R130, R2 ;  /* 0x000000821a02722b */ /* 0x000fc60000000102 */
[----:B------:R-:W-:Y:S01]  /*12d680*/  STL.64 [R1+0xacd8], R132 ;  /* 0x00acd88401007387 */ /* 0x000fe20000100a00 */
[----:B0-----:R-:W-:-:S03]  /*12d690*/  DFMA R62, R76, -R18, R42 ;  /* 0x800000124c3e722b */ /* 0x001fc6000000002a */
[----:B------:R0:W-:Y:S01]  /*12d6a0*/  STL.64 [R1+0xac30], R72 ;  /* 0x00ac304801007387 */ /* 0x0001e20000100a00 */
[----:B------:R-:W-:Y:S02]  /*12d6b0*/  DFMA R12, -R24, R110, R2 ;  /* 0x0000006e180c722b */ /* 0x000fe40000000102 */
[----:B----4-:R-:W-:Y:S01]  /*12d6c0*/  DFMA R2, -R232, R146, R226 ;  /* 0x00000092e802722b */ /* 0x010fe200000001e2 */
[----:B-1----:R-:W3:Y:S04]  /*12d6d0*/  LDL.64 R128, [R1+0x7a40] ;  /* 0x007a400001807983 */ /* 0x002ee80000100a00 */
[----:B------:R-:W4:Y:S03]  /*12d6e0*/  LDL.128 R224, [R1+0x5490] ;  /* 0x0054900001e07983 */ /* 0x000f260000100c00 */
[----:B------:R-:W-:Y:S01]  /*12d6f0*/  DFMA R2, -R234, R6, R2 ;  /* 0x00000006ea02722b */ /* 0x000fe20000000102 */
[----:B0-----:R-:W3:Y:S04]  /*12d700*/  LDL.64 R72, [R1+0x7a10] ;  /* 0x007a100001487983 */ /* 0x001ee80000100a00 */
[----:B------:R-:W4:Y:S04]  /*12d710*/  LDL.128 R232, [R1+0x5480] ;  /* 0x0054800001e87983 */ /* 0x000f280000100c00 */
[----:B------:R-:W3:Y:S04]  /*12d720*/  LDL.64 R26, [R1+0x7f18] ;  /* 0x007f1800011a7983 */ /* 0x000ee80000100a00 */
[----:B------:R-:W-:Y:S04]  /*12d730*/  STL.64 [R1+0xac40], R78 ;  /* 0x00ac404e01007387 */ /* 0x000fe80000100a00 */
[----:B------:R-:W-:Y:S04]  /*12d740*/  STL.64 [R1+0xac70], R90 ;  /* 0x00ac705a01007387 */ /* 0x000fe80000100a00 */
[----:B------:R-:W-:Y:S04]  /*12d750*/  STL.64 [R1+0xac50], R82 ;  /* 0x00ac505201007387 */ /* 0x000fe80000100a00 */
[----:B------:R-:W-:Y:S04]  /*12d760*/  STL.64 [R1+0xac90], R106 ;  /* 0x00ac906a01007387 */ /* 0x000fe80000100a00 */
[----:B------:R-:W3:Y:S04]  /*12d770*/  LDL.LU.64 R146, [R1+0x7708] ;  /* 0x0077080001927983 */ /* 0x000ee80000300a00 */
[----:B------:R0:W-:Y:S04]  /*12d780*/  STL.64 [R1+0xac58], R84 ;  /* 0x00ac585401007387 */ /* 0x0001e80000100a00 */
[----:B------:R-:W-:Y:S04]  /*12d790*/  STL.64 [R1+0xac48], R80 ;  /* 0x00ac485001007387 */ /* 0x000fe80000100a00 */
[----:B------:R1:W-:Y:S04]  /*12d7a0*/  STL.64 [R1+0xacc0], R126 ;  /* 0x00acc07e01007387 */ /* 0x0003e80000100a00 */
[----:B0-----:R-:W3:Y:S04]  /*12d7b0*/  LDL.64 R84, [R1+0x7a18] ;  /* 0x007a180001547983 */ /* 0x001ee80000100a00 */
[----:B------:R-:W3:Y:S04]  /*12d7c0*/  LDL.64 R64, [R1+0x7bc8] ;  /* 0x007bc80001407983 */ /* 0x000ee80000100a00 */
[----:B-1----:R-:W3:Y:S04]  /*12d7d0*/  LDL.64 R126, [R1+0x79b8] ;  /* 0x0079b800017e7983 */ /* 0x002ee80000100a00 */
[----:B------:R-:W3:Y:S01]  /*12d7e0*/  LDL.64 R66, [R1+0x7a50] ;  /* 0x007a500001427983 */ /* 0x000ee20000100a00 */
[----:B--2---:R-:W-:-:S02]  /*12d7f0*/  DFMA R24, -R8, R104, R144 ;  /* 0x000000680818722b */ /* 0x004fc40000000190 */
[----:B------:R-:W-:Y:S01]  /*12d800*/  DFMA R8, -R244, R20, R12 ;  /* 0x00000014f408722b */ /* 0x000fe2000000010c */
[----:B------:R-:W2:Y:S04]  /*12d810*/  LDL.LU.64 R144, [R1+0x7b50] ;  /* 0x007b500001907983 */ /* 0x000ea80000300a00 */
[----:B------:R-:W3:Y:S01]  /*12d820*/  LDL.64 R12, [R1+0x4ab8] ;  /* 0x004ab800010c7983 */ /* 0x000ee20000100a00 */
[----:B----4-:R-:W-:-:S08]  /*12d830*/  DFMA R2, -R232, R184, R2 ;  /* 0x000000b8e802722b */ /* 0x010fd00000000102 */
[----:B------:R-:W-:Y:S02]  /*12d840*/  DFMA R2, -R234, R120, R2 ;  /* 0x00000078ea02722b */ /* 0x000fe40000000102 */
[----:B------:R-:W-:Y:S01]  /*12d850*/  DFMA R46, R24, -R246, R8 ;  /* 0x800000f6182e722b */ /* 0x000fe20000000008 */
[----:B------:R-:W4:Y:S04]  /*12d860*/  LDL.128 R232, [R1+0x54b0] ;  /* 0x0054b00001e87983 */ /* 0x000f280000100c00 */
[----:B------:R-:W2:Y:S01]  /*12d870*/  LDL.128 R244, [R1+0x53f0] ;  /* 0x0053f00001f47983 */ /* 0x000ea20000100c00 */
[----:B------:R-:W-:-:S08]  /*12d880*/  DFMA R2, -R224, R118, R2 ;  /* 0x00000076e002722b */ /* 0x000fd00000000102 */
[----:B------:R-:W-:Y:S01]  /*12d890*/  DFMA R2, -R226, R100, R2 ;  /* 0x00000064e202722b */ /* 0x000fe20000000102 */
[----:B------:R-:W4:Y:S01]  /*12d8a0*/  LDL.128 R224, [R1+0x54a0] ;  /* 0x0054a00001e07983 */ /* 0x000f220000100c00 */
[----:B---3--:R-:W-:-:S03]  /*12d8b0*/  DFMA R42, -R12, R152, R248 ;  /* 0x000000980c2a722b */ /* 0x008fc600000001f8 */
[----:B------:R-:W3:Y:S03]  /*12d8c0*/  LDL.64 R12, [R1+0x4ac0] ;  /* 0x004ac000010c7983 */ /* 0x000ee60000100a00 */
[----:B----4-:R-:W-:-:S08]  /*12d8d0*/  DFMA R2, R60, -R224, R2 ;  /* 0x800000e03c02722b */ /* 0x010fd00000000002 */
[----:B------:R-:W-:Y:S01]  /*12d8e0*/  DFMA R8, R22, -R226, R2 ;  /* 0x800000e21608722b */ /* 0x000fe20000000002 */
[----:B------:R-:W4:Y:S01]  /*12d8f0*/  LDL.128 R224, [R1+0x54c0] ;  /* 0x0054c00001e07983 */ /* 0x000f220000100c00 */
[----:B--2---:R-:W-:-:S06]  /*12d900*/  DFMA R2, -R244, R34, R46 ;  /* 0x00000022f402722b */ /* 0x004fcc000000012e */
[----:B------:R-:W-:Y:S02]  /*12d910*/  DFMA R8, R124, -R232, R8 ;  /* 0x800000e87c08722b */ /* 0x000fe40000000008 */
[----:B---3--:R-:W-:Y:S01]  /*12d920*/  DFMA R132, -R12, R128, R42 ;  /* 0x000000800c84722b */ /* 0x008fe2000000012a */
[----:B------:R-:W2:Y:S07]  /*12d930*/  LDL.64 R42, [R1+0x4fb8] ;  /* 0x004fb800012a7983 */ /* 0x000eae0000100a00 */
[----:B------:R-:W-:-:S02]  /*12d940*/  DFMA R12, R132, -R246, R2 ;  /* 0x800000f6840c722b */ /* 0x000fc40000000002 */
[----:B------:R-:W-:Y:S01]  /*12d950*/  DFMA R2, R86, -R234, R8 ;  /* 0x800000ea5602722b */ /* 0x000fe20000000008 */
[----:B------:R-:W3:Y:S04]  /*12d960*/  LDL.128 R244, [R1+0x5400] ;  /* 0x0054000001f47983 */ /* 0x000ee80000100c00 */
[----:B------:R-:W2:Y:S04]  /*12d970*/  LDL.128 R232, [R1+0x54d0] ;  /* 0x0054d00001e87983 */ /* 0x000ea80000100c00 */
[----:B------:R-:W3:Y:S01]  /*12d980*/  LDL.64 R8, [R1+0x4a20] ;  /* 0x004a200001087983 */ /* 0x000ee20000100a00 */
[----:B----4-:R-:W-:-:S08]  /*12d990*/  DFMA R2, R138, -R224, R2 ;  /* 0x800000e08a02722b */ /* 0x010fd00000000002 */
[----:B------:R-:W-:Y:S01]  /*12d9a0*/  DFMA R2, R68, -R226, R2 ;  /* 0x800000e24402722b */ /* 0x000fe20000000002 */
[----:B------:R-:W4:Y:S07]  /*12d9b0*/  LDL.128 R224, [R1+0x54e0] ;  /* 0x0054e00001e07983 */ /* 0x000f2e0000100c00 */
[----:B--2---:R-:W-:-:S08]  /*12d9c0*/  DFMA R2, R250, -R232, R2 ;  /* 0x800000e8fa02722b */ /* 0x004fd00000000002 */
[----:B------:R-:W-:Y:S02]  /*12d9d0*/  DFMA R46, -R234, R52, R2 ;  /* 0x00000034ea2e722b */ /* 0x000fe40000000102 */
[----:B---3--:R-:W-:Y:S01]  /*12d9e0*/  DFMA R2, -R244, R14, R12 ;  /* 0x0000000ef402722b */ /* 0x008fe2000000010c */
[----:B------:R-:W2:Y:S04]  /*12d9f0*/  LDL.128 R232, [R1+0x54f0] ;  /* 0x0054f00001e87983 */ /* 0x000ea80000100c00 */
[----:B------:R-:W3:Y:S01]  /*12da00*/  LDL.64 R12, [R1+0x4d60] ;  /* 0x004d6000010c7983 */ /* 0x000ee20000100a00 */
[----:B------:R-:W-:-:S03]  /*12da10*/  DFMA R28, -R8, R72, R176 ;  /* 0x00000048081c722b */ /* 0x000fc600000001b0 */
[----:B------:R-:W4:Y:S01]  /*12da20*/  LDL.64 R8, [R1+0x4678] ;  /* 0x0046780001087983 */ /* 0x000f220000100a00 */
[----:B------:R-:W-:Y:S02]  /*12da30*/  DFMA R98, -R246, R96, R2 ;  /* 0x00000060f662722b */ /* 0x000fe40000000102 */
[----:B------:R-:W-:Y:S01]  /*12da40*/  DFMA R90, -R42, R52, R238 ;  /* 0x000000342a5a722b */ /* 0x000fe200000001ee */
[----:B------:R-:W2:Y:S04]  /*12da50*/  LDL.128 R244, [R1+0x55a0] ;  /* 0x0055a00001f47983 */ /* 0x000ea80000100c00 */
[----:B------:R-:W2:Y:S01]  /*12da60*/  LDL.64 R42, [R1+0x5100] ;  /* 0x00510000012a7983 */ /* 0x000ea20000100a00 */
[----:B---3--:R-:W-:-:S03]  /*12da70*/  DFMA R18, R28, -R12, R240 ;  /* 0x8000000c1c12722b */ /* 0x008fc600000000f0 */
[----:B------:R-:W3:Y:S01]  /*12da80*/  LDL.64 R12, [R1+0x5010] ;  /* 0x00501000010c7983 */ /* 0x000ee20000100a00 */
[----:B----4-:R-:W-:-:S03]  /*12da90*/  DFMA R78, -R8, R26, R144 ;  /* 0x0000001a084e722b */ /* 0x010fc60000000190 */
[----:B------:R-:W4:Y:S01]  /*12daa0*/  LDL.64 R8, [R1+0x52a8] ;  /* 0x0052a80001087983 */ /* 0x000f220000100a00 */
[----:B------:R-:W-:-:S03]  /*12dab0*/  DFMA R46, -R224, R54, R46 ;  /* 0x00000036e02e722b */ /* 0x000fc6000000012e */
[----:B------:R-:W4:Y:S04]  /*12dac0*/  LDL.64 R144, [R1+0x7b08] ;  /* 0x007b080001907983 */ /* 0x000f280000100a00 */
[----:B------:R0:W-:Y:S01]  /*12dad0*/  STL.64 [R1+0xac28], R70 ;  /* 0x00ac284601007387 */ /* 0x0001e20000100a00 */
[----:B------:R-:W-:-:S03]  /*12dae0*/  DFMA R2, R112, -R226, R46 ;  /* 0x800000e27002722b */ /* 0x000fc6000000002e */
[----:B------:R-:W4:Y:S04]  /*12daf0*/  LDL.128 R224, [R1+0x4950] ;  /* 0x0049500001e07983 */ /* 0x000f280000100c00 */
[----:B------:R-:W4:Y:S01]  /*12db00*/  LDL.64 R46, [R1+0x5668] ;  /* 0x00566800012e7983 */ /* 0x000f220000100a00 */
[----:B--2---:R-:W-:-:S03]  /*12db10*/  DFMA R2, R90, -R232, R2 ;  /* 0x800000e85a02722b */ /* 0x004fc60000000002 */
[----:B0-----:R-:W2:Y:S04]  /*12db20*/  LDL.64 R70, [R1+0x7a20] ;  /* 0x007a200001467983 */ /* 0x001ea80000100a00 */
[----:B------:R0:W-:Y:S04]  /*12db30*/  STL.64 [R1+0xacb0], R114 ;  /* 0x00acb07201007387 */ /* 0x0001e80000100a00 */
[----:B------:R1:W-:Y:S04]  /*12db40*/  STL.64 [R1+0xac80], R94 ;  /* 0x00ac805e01007387 */ /* 0x0003e80000100a00 */
[----:B------:R-:W-:Y:S04]  /*12db50*/  STL.64 [R1+0xac98], R108 ;  /* 0x00ac986c01007387 */ /* 0x000fe80000100a00 */
[----:B0-----:R-:W2:Y:S04]  /*12db60*/  LDL.64 R114, [R1+0x7a28] ;  /* 0x007a280001727983 */ /* 0x001ea80000100a00 */
[----:B-1----:R-:W2:Y:S04]  /*12db70*/  LDL.64 R94, [R1+0x7b10] ;  /* 0x007b1000015e7983 */ /* 0x002ea80000100a00 */
[----:B------:R0:W-:Y:S04]  /*12db80*/  STL.64 [R1+0xacf8], R140 ;  /* 0x00acf88c01007387 */ /* 0x0001e80000100a00 */
[----:B------:R-:W2:Y:S04]  /*12db90*/  LDL.LU.64 R240, [R1+0x7790] ;  /* 0x0077900001f07983 */ /* 0x000ea80000300a00 */
[----:B0-----:R-:W2:Y:S01]  /*12dba0*/  LDL.64 R140, [R1+0x7f38] ;  /* 0x007f3800018c7983 */ /* 0x001ea20000100a00 */
[----:B---3--:R-:W-:-:S03]  /*12dbb0*/  DFMA R82, R90, -R12, R236 ;  /* 0x8000000c5a52722b */ /* 0x008fc600000000ec */
[----:B------:R-:W3:Y:S05]  /*12dbc0*/  LDL.128 R236, [R1+0x5580] ;  /* 0x0055800001ec7983 */ /* 0x000eea0000100c00 */
[----:B------:R-:W-:Y:S01]  /*12dbd0*/  DFMA R2, R82, -R234, R2 ;  /* 0x800000ea5202722b */ /* 0x000fe20000000002 */
[----:B------:R-:W2:Y:S01]  /*12dbe0*/  LDL.128 R232, [R1+0x5500] ;  /* 0x0055000001e87983 */ /* 0x000ea20000100c00 */
[----:B----4-:R-:W-:-:S03]  /*12dbf0*/  DFMA R12, R18, -R8, R228 ;  /* 0x80000008120c722b */ /* 0x010fc600000000e4 */
[----:B------:R-:W4:Y:S01]  /*12dc00*/  LDL.128 R228, [R1+0x52b0] ;  /* 0x0052b00001e47983 */ /* 0x000f220000100c00 */
[----:B------:R-:W-:-:S03]  /*12dc10*/  DFMA R106, R82, -R42, R50 ;  /* 0x8000002a526a722b */ /* 0x000fc60000000032 */
[----:B------:R-:W3:Y:S04]  /*12dc20*/  LDL.64 R8, [R1+0x5250] ;  /* 0x0052500001087983 */ /* 0x000ee80000100a00 */
[----:B------:R-:W3:Y:S01]  /*12dc30*/  LDL.64 R42, [R1+0x5410] ;  /* 0x00541000012a7983 */ /* 0x000ee20000100a00 */
[----:B--2---:R-:W-:Y:S02]  /*12dc40*/  DFMA R2, R30, -R232, R2 ;  /* 0x800000e81e02722b */ /* 0x004fe40000000002 */
[----:B----4-:R-:W-:Y:S01]  /*12dc50*/  DFMA R50, -R228, R38, R12 ;  /* 0x00000026e432722b */ /* 0x010fe2000000010c */
[----:B------:R-:W2:Y:S05]  /*12dc60*/  LDL.64 R12, [R1+0x5578] ;  /* 0x00557800010c7983 */ /* 0x000eaa0000100a00 */
[----:B------:R-:W-:Y:S01]  /*12dc70*/  DFMA R2, R106, -R234, R2 ;  /* 0x800000ea6a02722b */ /* 0x000fe20000000002 */
[----:B------:R-:W4:Y:S01]  /*12dc80*/  LDL.128 R232, [R1+0x5510] ;  /* 0x0055100001e87983 */ /* 0x000f220000100c00 */
[----:B---3--:R-:W-:-:S06]  /*12dc90*/  DFMA R248, R76, -R8, R208 ;  /* 0x800000084cf8722b */ /* 0x008fcc00000000d0 */
[----:B----4-:R-:W-:Y:S02]  /*12dca0*/  DFMA R8, R76, -R232, R2 ;  /* 0x800000e84c08722b */ /* 0x010fe40000000002 */
[----:B--2---:R-:W-:-:S08]  /*12dcb0*/  DFMA R2, -R12, R34, R220 ;  /* 0x000000220c02722b */ /* 0x004fd000000001dc */
[----:B------:R-:W-:-:S08]  /*12dcc0*/  DFMA R2, R16, -R236, R2 ;  /* 0x800000ec1002722b */ /* 0x000fd00000000002 */
[----:B------:R-:W-:Y:S01]  /*12dcd0*/  DFMA R2, R138, -R238, R2 ;  /* 0x800000ee8a02722b */ /* 0x000fe20000000002 */
[----:B------:R-:W2:Y:S07]  /*12dce0*/  LDL.128 R236, [R1+0x5590] ;  /* 0x0055900001ec7983 */ /* 0x000eae0000100c00 */
[----:B--2---:R-:W-:-:S08]  /*12dcf0*/  DFMA R2, -R236, R14, R2 ;  /* 0x0000000eec02722b */ /* 0x004fd00000000102 */
[----:B------:R-:W-:Y:S01]  /*12dd00*/  DFMA R2, -R238, R96, R2 ;  /* 0x00000060ee02722b */ /* 0x000fe20000000102 */
[----:B------:R-:W2:Y:S07]  /*12dd10*/  LDL.128 R236, [R1+0x55c0] ;  /* 0x0055c00001ec7983 */ /* 0x000eae0000100c00 */
[----:B------:R-:W-:-:S08]  /*12dd20*/  DFMA R2, -R244, R10, R2 ;  /* 0x0000000af402722b */ /* 0x000fd00000000102 */
[----:B------:R-:W-:Y:S01]  /*12dd30*/  DFMA R2, -R246, R52, R2 ;  /* 0x00000034f602722b */ /* 0x000fe20000000102 */
[----:B------:R-:W3:Y:S07]  /*12dd40*/  LDL.128 R244, [R1+0x55b0] ;  /* 0x0055b00001f47983 */ /* 0x000eee0000100c00 */
[----:B---3--:R-:W-:-:S08]  /*12dd50*/  DFMA R2, -R244, R54, R2 ;  /* 0x00000036f402722b */ /* 0x008fd00000000102 */
[----:B------:R-:W-:Y:S01]  /*12dd60*/  DFMA R2, R112, -R246, R2 ;  /* 0x800000f67002722b */ /* 0x000fe20000000002 */
[----:B------:R-:W3:Y:S07]  /*12dd70*/  LDL.128 R244, [R1+0x55d0] ;  /* 0x0055d00001f47983 */ /* 0x000eee0000100c00 */
[----:B--2---:R-:W-:Y:S02]  /*12dd80*/  DFMA R12, R90, -R236, R2 ;  /* 0x800000ec5a0c722b */ /* 0x004fe40000000002 */
[----:B------:R-:W2:Y:S06]  /*12dd90*/  LDL.64 R2, [R1+0x5370] ;  /* 0x0053700001027983 */ /* 0x000eac0000100a00 */
[----:B------:R-:W-:Y:S01]  /*12dda0*/  DFMA R12, R82, -R238, R12 ;  /* 0x800000ee520c722b */ /* 0x000fe2000000000c */
[----:B------:R-:W4:Y:S01]  /*12ddb0*/  LDL.128 R236, [R1+0x55e0] ;  /* 0x0055e00001ec7983 */ /* 0x000f220000100c00 */
[----:B------:R-:W-:-:S02]  /*12ddc0*/  DFMA R42, -R42, R54, R98 ;  /* 0x000000362a2a722b */ /* 0x000fc40000000162 */
[----:B------:R-:W-:Y:S01]  /*12ddd0*/  DFMA R74, R78, -R224, R146 ;  /* 0x800000e04e4a722b */ /* 0x000fe20000000092 */
[----:B------:R-:W4:Y:S07]  /*12dde0*/  LDL.64 R146, [R1+0x7a58] ;  /* 0x007a580001927983 */ /* 0x000f2e0000100a00 */
[----:B------:R-:W-:Y:S01]  /*12ddf0*/  DFMA R80, -R226, R128, R74 ;  /* 0x00000080e250722b */ /* 0x000fe2000000014a */
[----:B------:R-:W4:Y:S01]  /*12de00*/  LDL.128 R224, [R1+0x5730] ;  /* 0x0057300001e07983 */ /* 0x000f220000100c00 */
[----:B---3--:R-:W-:-:S08]  /*12de10*/  DFMA R12, R106, -R244, R12 ;  /* 0x800000f46a0c722b */ /* 0x008fd0000000000c */
[----:B------:R-:W-:Y:S02]  /*12de20*/  DFMA R12, R76, -R246, R12 ;  /* 0x800000f64c0c722b */ /* 0x000fe4000000000c */
[----:B--2---:R-:W-:Y:S02]  /*12de30*/  DFMA R2, R248, -R2, R62 ;  /* 0x80000002f802722b */ /* 0x004fe4000000003e */
[----:B------:R-:W-:Y:S01]  /*12de40*/  DFMA R74, -R230, R48, R50 ;  /* 0x00000030e64a722b */ /* 0x000fe20000000132 */
[----:B------:R-:W2:Y:S04]  /*12de50*/  LDL.64 R62, [R1+0x7bc0] ;  /* 0x007bc000013e7983 */ /* 0x000ea80000100a00 */
[----:B------:R-:W3:Y:S01]  /*12de60*/  LDL.128 R228, [R1+0x5670] ;  /* 0x0056700001e47983 */ /* 0x000ee20000100c00 */
[----:B----4-:R-:W-:-:S08]  /*12de70*/  DFMA R12, R2, -R236, R12 ;  /* 0x800000ec020c722b */ /* 0x010fd0000000000c */
[----:B------:R-:W-:Y:S02]  /*12de80*/  DFMA R208, R42, -R238, R12 ;  /* 0x800000ee2ad0722b */ /* 0x000fe4000000000c */
[----:B------:R-:W4:Y:S01]  /*12de90*/  LDL.64 R12, [R1+0x5728] ;  /* 0x00572800010c7983 */ /* 0x000f220000100a00 */
[----:B------:R-:W-:Y:S02]  /*12dea0*/  DFMA R176, R248, -R234, R8 ;  /* 0x800000eaf8b0722b */ /* 0x000fe40000000008 */
[----:B------:R-:W-:Y:S01]  /*12deb0*/  DFMA R8, -R46, R10, R222 ;  /* 0x0000000a2e08722b */ /* 0x000fe200000001de */
[----:B------:R-:W2:Y:S04]  /*12dec0*/  LDL.128 R232, [R1+0x5680] ;  /* 0x0056800001e87983 */ /* 0x000ea80000100c00 */
[----:B------:R-:W2:Y:S04]  /*12ded0*/  LDL.128 R220, [R1+0x5740] ;  /* 0x0057400001dc7983 */ /* 0x000ea80000100c00 */
[----:B------:R-:W2:Y:S01]  /*12dee0*/  LDL.128 R236, [R1+0x6030] ;  /* 0x0060300001ec7983 */ /* 0x000ea20000100c00 */
[----:B----4-:R-:W-:-:S08]  /*12def0*/  DFMA R12, -R12, R84, R216 ;  /* 0x000000540c0c722b */ /* 0x010fd000000001d8 */
[----:B------:R-:W-:-:S08]  /*12df00*/  DFMA R12, -R224, R128, R12 ;  /* 0x00000080e00c722b */ /* 0x000fd0000000010c */
[----:B------:R-:W-:Y:S01]  /*12df10*/  DFMA R12, R132, -R226, R12 ;  /* 0x800000e2840c722b */ /* 0x000fe2000000000c */
[----:B------:R-:W4:Y:S01]  /*12df20*/  LDL.128 R224, [R1+0x57f0] ;  /* 0x0057f00001e07983 */ /* 0x000f220000100c00 */
[----:B---3--:R-:W-:-:S08]  /*12df30*/  DFMA R8, -R228, R36, R8 ;  /* 0x00000024e408722b */ /* 0x008fd00000000108 */
[----:B------:R-:W-:Y:S01]  /*12df40*/  DFMA R8, -R230, R48, R8 ;  /* 0x00000030e608722b */ /* 0x000fe20000000108 */
[----:B------:R-:W3:Y:S01]  /*12df50*/  LDL.128 R228, [R1+0x5800] ;  /* 0x0058000001e47983 */ /* 0x000ee20000100c00 */
[----:B----4-:R-:W-:Y:S02]  /*12df60*/  DFMA R46, -R224, R144, R218 ;  /* 0x00000090e02e722b */ /* 0x010fe400000001da */
[----:B--2---:R-:W-:Y:S01]  /*12df70*/  DFMA R12, -R220, R10, R12 ;  /* 0x0000000adc0c722b */ /* 0x004fe2000000010c */
[----:B------:R-:W2:Y:S03]  /*12df80*/  LDL.128 R216, [R1+0x5820] ;  /* 0x0058200001d87983 */ /* 0x000ea60000100c00 */
[----:B------:R-:W-:Y:S01]  /*12df90*/  DFMA R8, -R232, R44, R8 ;  /* 0x0000002ce808722b */ /* 0x000fe20000000108 */
[----:B------:R-:W4:Y:S01]  /*12dfa0*/  LDL.64 R144, [R1+0x7ef0] ;  /* 0x007ef00001907983 */ /* 0x000f220000100a00 */
[----:B------:R-:W-:-:S03]  /*12dfb0*/  DFMA R46, -R226, R146, R46 ;  /* 0x00000092e22e722b */ /* 0x000fc6000000012e */
[----:B------:R-:W2:Y:S05]  /*12dfc0*/  LDL.128 R224, [R1+0x5810] ;  /* 0x0058100001e07983 */ /* 0x000eaa0000100c00 */
[----:B---3--:R-:W-:Y:S02]  /*12dfd0*/  DFMA R46, -R228, R6, R46 ;  /* 0x00000006e42e722b */ /* 0x008fe4000000012e */
[----:B------:R-:W-:Y:S01]  /*12dfe0*/  DFMA R12, -R222, R52, R12 ;  /* 0x00000034de0c722b */ /* 0x000fe2000000010c */
[----:B------:R-:W3:Y:S05]  /*12dff0*/  LDL.128 R220, [R1+0x5750] ;  /* 0x0057500001dc7983 */ /* 0x000eea0000100c00 */
[----:B------:R-:W-:Y:S01]  /*12e000*/  DFMA R46, -R230, R126, R46 ;  /* 0x0000007ee62e722b */ /* 0x000fe2000000012e */
[----:B------:R-:W4:Y:S07]  /*12e010*/  LDL.128 R228, [R1+0x5860] ;  /* 0x0058600001e47983 */ /* 0x000f2e0000100c00 */
[----:B--2---:R-:W-:-:S08]  /*12e020*/  DFMA R46, -R224, R32, R46 ;  /* 0x00000020e02e722b */ /* 0x004fd0000000012e */
[----:B------:R-:W-:Y:S01]  /*12e030*/  DFMA R50, -R226, R34, R46 ;  /* 0x00000022e232722b */ /* 0x000fe2000000012e */
[----:B------:R-:W2:Y:S01]  /*12e040*/  LDL.128 R224, [R1+0x5830] ;  /* 0x0058300001e07983 */ /* 0x000ea20000100c00 */
[----:B------:R-:W-:Y:S02]  /*12e050*/  DFMA R46, -R234, R40, R8 ;  /* 0x00000028ea2e722b */ /* 0x000fe40000000108 */
[----:B---3--:R-:W-:Y:S01]  /*12e060*/  DFMA R8, -R220, R54, R12 ;  /* 0x00000036dc08722b */ /* 0x008fe2000000010c */
[----:B------:R-:W3:Y:S03]  /*12e070*/  LDL.128 R232, [R1+0x5920] ;  /* 0x0059200001e87983 */ /* 0x000ee60000100c00 */
[----:B------:R-:W-:Y:S02]  /*12e080*/  DFMA R12, -R216, R84, R50 ;  /* 0x00000054d80c722b */ /* 0x000fe40000000132 */
[----:B------:R-:W4:Y:S06]  /*12e090*/  LDL.64 R50, [R1+0x52c0] ;  /* 0x0052c00001327983 */ /* 0x000f2c0000100a00 */
[----:B------:R-:W-:Y:S01]  /*12e0a0*/  DFMA R12, R22, -R218, R12 ;  /* 0x800000da160c722b */ /* 0x000fe2000000000c */
[----:B------:R-:W3:Y:S07]  /*12e0b0*/  LDL.128 R216, [R1+0x5840] ;  /* 0x0058400001d87983 */ /* 0x000eee0000100c00 */
[----:B--2---:R-:W-:-:S08]  /*12e0c0*/  DFMA R12, R124, -R224, R12 ;  /* 0x800000e07c0c722b */ /* 0x004fd0000000000c */
[----:B------:R-:W-:Y:S01]  /*12e0d0*/  DFMA R12, R86, -R226, R12 ;  /* 0x800000e2560c722b */ /* 0x000fe2000000000c */
[----:B------:R-:W2:Y:S07]  /*12e0e0*/  LDL.128 R224, [R1+0x5850] ;  /* 0x0058500001e07983 */ /* 0x000eae0000100c00 */
[----:B---3--:R-:W-:-:S08]  /*12e0f0*/  DFMA R12, -R216, R96, R12 ;  /* 0x00000060d80c722b */ /* 0x008fd0000000010c */
[----:B------:R-:W-:Y:S01]  /*12e100*/  DFMA R12, R250, -R218, R12 ;  /* 0x800000dafa0c722b */ /* 0x000fe2000000000c */
[----:B------:R-:W3:Y:S07]  /*12e110*/  LDL.128 R216, [R1+0x5760] ;  /* 0x0057600001d87983 */ /* 0x000eee0000100c00 */
[----:B--2---:R-:W-:-:S08]  /*12e120*/  DFMA R12, -R224, R36, R12 ;  /* 0x00000024e00c722b */ /* 0x004fd0000000010c */
[----:B------:R-:W-:Y:S01]  /*12e130*/  DFMA R12, -R226, R52, R12 ;  /* 0x00000034e20c722b */ /* 0x000fe2000000010c */
[----:B------:R-:W2:Y:S01]  /*12e140*/  LDL.128 R224, [R1+0x5870] ;  /* 0x0058700001e07983 */ /* 0x000ea20000100c00 */
[----:B------:R-:W-:Y:S02]  /*12e150*/  DFMA R8, R82, -R222, R8 ;  /* 0x800000de5208722b */ /* 0x000fe40000000008 */
[----:B----4-:R-:W-:Y:S01]  /*12e160*/  DFMA R244, -R50, R40, R74 ;  /* 0x0000002832f4722b */ /* 0x010fe2000000014a */
[----:B------:R-:W4:Y:S05]  /*12e170*/  LDL.128 R220, [R1+0x5690] ;  /* 0x0056900001dc7983 */ /* 0x000f2a0000100c00 */
[----:B---3--:R-:W-:-:S02]  /*12e180*/  DFMA R50, -R216, R44, R8 ;  /* 0x0000002cd832722b */ /* 0x008fc40000000108 */
[----:B------:R-:W-:-:S08]  /*12e190*/  DFMA R8, -R228, R54, R12 ;  /* 0x00000036e408722b */ /* 0x000fd0000000010c */
[----:B------:R-:W-:Y:S01]  /*12e1a0*/  DFMA R8, R90, -R230, R8 ;  /* 0x800000e65a08722b */ /* 0x000fe20000000008 */
[----:B------:R-:W3:Y:S07]  /*12e1b0*/  LDL.128 R228, [R1+0x5930] ;  /* 0x0059300001e47983 */ /* 0x000eee0000100c00 */
[----:B--2---:R-:W-:Y:S02]  /*12e1c0*/  DFMA R74, R106, -R224, R8 ;  /* 0x800000e06a4a722b */ /* 0x004fe40000000008 */
[----:B------:R-:W-:-:S08]  /*12e1d0*/  DFMA R8, -R232, R154, R172 ;  /* 0x0000009ae808722b */ /* 0x000fd000000001ac */
[----:B------:R-:W-:Y:S01]  /*12e1e0*/  DFMA R8, -R234, R62, R8 ;  /* 0x0000003eea08722b */ /* 0x000fe20000000108 */
[----:B------:R-:W2:Y:S07]  /*12e1f0*/  LDL.128 R232, [R1+0x5940] ;  /* 0x0059400001e87983 */ /* 0x000eae0000100c00 */
[----:B---3--:R-:W-:-:S08]  /*12e200*/  DFMA R8, -R228, R64, R8 ;  /* 0x00000040e408722b */ /* 0x008fd00000000108 */
[----:B------:R-:W-:Y:S01]  /*12e210*/  DFMA R8, -R230, R152, R8 ;  /* 0x00000098e608722b */ /* 0x000fe20000000108 */
[----:B------:R-:W3:Y:S07]  /*12e220*/  LDL.128 R228, [R1+0x5950] ;  /* 0x0059500001e47983 */ /* 0x000eee0000100c00 */
[----:B--2---:R-:W-:-:S08]  /*12e230*/  DFMA R8, -R232, R150, R8 ;  /* 0x00000096e808722b */ /* 0x004fd00000000108 */
        /* <DEDUP_REMOVED lines=26> */
[----:B---3--:R-:W-:-:S08]  /*12e3e0*/  DFMA R8, R78, -R228, R8 ;  /* 0x800000e44e08722b */ /* 0x008fd00000000008 */
        /* <DEDUP_REMOVED lines=18> */
[----:B------:R-:W-:Y:S01]  /*12e510*/  DFMA R8, R60, -R230, R8 ;  /* 0x800000e63c08722b */ /* 0x000fe20000000008 */
[----:B------:R-:W3:Y:S07]  /*12e520*/  LDL.128 R228, [R1+0x5a50] ;  /* 0x005a500001e47983 */ /* 0x000eee0000100c00 */
[----:B--2---:R-:W-:-:S08]  /*12e530*/  DFMA R8, R22, -R232, R8 ;  /* 0x800000e81608722b */ /* 0x004fd00000000008 */
[----:B------:R-:W-:Y:S01]  /*12e540*/  DFMA R8, R80, -R234, R8 ;  /* 0x800000ea5008722b */ /* 0x000fe20000000008 */
[----:B------:R-:W2:Y:S07]  /*12e550*/  LDL.128 R232, [R1+0x5a60] ;  /* 0x005a600001e87983 */ /* 0x000eae0000100c00 */
[----:B---3--:R-:W-:-:S08]  /*12e560*/  DFMA R8, -R228, R212, R8 ;  /* 0x000000d4e408722b */ /* 0x008fd00000000108 */
[----:B------:R-:W-:Y:S01]  /*12e570*/  DFMA R8, -R230, R214, R8 ;  /* 0x000000d6e608722b */ /* 0x000fe20000000108 */
[----:B------:R-:W3:Y:S07]  /*12e580*/  LDL.128 R228, [R1+0x5a70] ;  /* 0x005a700001e47983 */ /* 0x000eee0000100c00 */
[----:B--2---:R-:W-:-:S08]  /*12e590*/  DFMA R8, -R232, R178, R8 ;  /* 0x000000b2e808722b */ /* 0x004fd00000000108 */
[----:B------:R-:W-:Y:S01]  /*12e5a0*/  DFMA R8, R132, -R234, R8 ;  /* 0x800000ea8408722b */ /* 0x000fe20000000008 */
[----:B------:R-:W2:Y:S07]  /*12e5b0*/  LDL.128 R232, [R1+0x5a80] ;  /* 0x005a800001e87983 */ /* 0x000eae0000100c00 */
[----:B---3--:R-:W-:-:S08]  /*12e5c0*/  DFMA R8, R124, -R228, R8 ;  /* 0x800000e47c08722b */ /* 0x008fd00000000008 */
[----:B------:R-:W-:Y:S01]  /*12e5d0*/  DFMA R8, R86, -R230, R8 ;  /* 0x800000e65608722b */ /* 0x000fe20000000008 */
[----:B------:R-:W3:Y:S07]  /*12e5e0*/  LDL.128 R228, [R1+0x5aa0] ;  /* 0x005aa00001e47983 */ /* 0x000eee0000100c00 */
[----:B--2---:R-:W-:-:S08]  /*12e5f0*/  DFMA R8, R16, -R232, R8 ;  /* 0x800000e81008722b */ /* 0x004fd00000000008 */
[----:B------:R-:W-:Y:S01]  /*12e600*/  DFMA R8, R138, -R234, R8 ;  /* 0x800000ea8a08722b */ /* 0x000fe20000000008 */
[----:B------:R-:W2:Y:S01]  /*12e610*/  LDL.128 R232, [R1+0x5a90] ;  /* 0x005a900001e87983 */ /* 0x000ea20000100c00 */
[----:B------:R-:W-:-:S03]  /*12e620*/  DFMA R50, R42, -R218, R50 ;  /* 0x800000da2a32722b */ /* 0x000fc60000000032 */
[----:B------:R-:W4:Y:S03]  /*12e630*/  LDL.128 R216, [R1+0x5ac0] ;  /* 0x005ac00001d87983 */ /* 0x000f260000100c00 */
[----:B--2---:R-:W-:-:S08]  /*12e640*/  DFMA R8, -R232, R14, R8 ;  /* 0x0000000ee808722b */ /* 0x004fd00000000108 */
[----:B------:R-:W-:Y:S01]  /*12e650*/  DFMA R8, -R234, R96, R8 ;  /* 0x00000060ea08722b */ /* 0x000fe20000000108 */
[----:B------:R-:W2:Y:S07]  /*12e660*/  LDL.128 R232, [R1+0x5ab0] ;  /* 0x005ab00001e87983 */ /* 0x000eae0000100c00 */
[----:B---3--:R-:W-:Y:S02]  /*12e670*/  DFMA R12, R68, -R228, R8 ;  /* 0x800000e4440c722b */ /* 0x008fe40000000008 */
[----:B------:R-:W3:Y:S01]  /*12e680*/  LDL.64 R8, [R1+0x4dc8] ;  /* 0x004dc80001087983 */ /* 0x000ee20000100a00 */
[----:B----4-:R-:W-:-:S05]  /*12e690*/  DFMA R98, R244, -R220, R46 ;  /* 0x800000dcf462722b */ /* 0x010fca000000002e */
[----:B------:R-:W-:Y:S02]  /*12e6a0*/  DFMA R46, R18, -R230, R12 ;  /* 0x800000e6122e722b */ /* 0x000fe4000000000c */
[----:B------:R-:W-:Y:S01]  /*12e6b0*/  DFMA R12, -R226, R44, R74 ;  /* 0x0000002ce20c722b */ /* 0x000fe2000000014a */
[----:B------:R-:W4:Y:S01]  /*12e6c0*/  LDL.128 R228, [R1+0x5770] ;  /* 0x0057700001e47983 */ /* 0x000f220000100c00 */
[----:B------:R-:W-:-:S03]  /*12e6d0*/  DFMA R172, R2, -R222, R98 ;  /* 0x800000de02ac722b */ /* 0x000fc60000000062 */
[----:B------:R-:W4:Y:S04]  /*12e6e0*/  LDL.128 R220, [R1+0x5880] ;  /* 0x0058800001dc7983 */ /* 0x000f280000100c00 */
[----:B------:R-:W4:Y:S01]  /*12e6f0*/  LDL.128 R224, [R1+0x5ad0] ;  /* 0x005ad00001e07983 */ /* 0x000f220000100c00 */
[----:B---3--:R-:W-:-:S08]  /*12e700*/  DFMA R108, -R8, R102, R242 ;  /* 0x00000066086c722b */ /* 0x008fd000000001f2 */
[----:B--2---:R-:W-:-:S08]  /*12e710*/  DFMA R8, R108, -R232, R46 ;  /* 0x800000e86c08722b */ /* 0x004fd0000000002e */
[----:B------:R-:W-:Y:S02]  /*12e720*/  DFMA R46, R250, -R234, R8 ;  /* 0x800000eafa2e722b */ /* 0x000fe40000000008 */
[----:B------:R-:W2:Y:S01]  /*12e730*/  LDL.64 R8, [R1+0x5520] ;  /* 0x0055200001087983 */ /* 0x000ea20000100a00 */
[----:B----4-:R-:W-:-:S03]  /*12e740*/  DFMA R12, R248, -R220, R12 ;  /* 0x800000dcf80c722b */ /* 0x010fc6000000000c */
[----:B------:R-:W3:Y:S02]  /*12e750*/  LDL.128 R232, [R1+0x5b10] ;  /* 0x005b100001e87983 */ /* 0x000ee40000100c00 */
[----:B------:R-:W-:-:S08]  /*12e760*/  DFMA R46, -R216, R10, R46 ;  /* 0x0000000ad82e722b */ /* 0x000fd0000000012e */
[----:B------:R-:W-:Y:S01]  /*12e770*/  DFMA R46, -R218, R36, R46 ;  /* 0x00000024da2e722b */ /* 0x000fe2000000012e */
[----:B------:R-:W4:Y:S07]  /*12e780*/  LDL.128 R216, [R1+0x5ae0] ;  /* 0x005ae00001d87983 */ /* 0x000f2e0000100c00 */
[----:B------:R-:W-:Y:S02]  /*12e790*/  DFMA R74, -R224, R38, R46 ;  /* 0x00000026e04a722b */ /* 0x000fe4000000012e */
[----:B------:R-:W-:Y:S01]  /*12e7a0*/  DFMA R46, R2, -R222, R12 ;  /* 0x800000de022e722b */ /* 0x000fe2000000000c */
[----:B------:R-:W3:Y:S05]  /*12e7b0*/  LDL.128 R220, [R1+0x5af0] ;  /* 0x005af00001dc7983 */ /* 0x000eea0000100c00 */
[----:B------:R-:W-:Y:S01]  /*12e7c0*/  DFMA R74, -R226, R52, R74 ;  /* 0x00000034e24a722b */ /* 0x000fe2000000014a */
[----:B------:R-:W3:Y:S04]  /*12e7d0*/  LDL.64 R12, [R1+0x55f0] ;  /* 0x0055f000010c7983 */ /* 0x000ee80000100a00 */
[----:B------:R-:W3:Y:S01]  /*12e7e0*/  LDL.128 R224, [R1+0x5890] ;  /* 0x0058900001e07983 */ /* 0x000ee20000100c00 */
[----:B--2---:R-:W-:-:S02]  /*12e7f0*/  DFMA R98, R2, -R8, R176 ;  /* 0x800000080262722b */ /* 0x004fc400000000b0 */
[----:B----4-:R-:W-:-:S08]  /*12e800*/  DFMA R8, -R216, R54, R74 ;  /* 0x00000036d808722b */ /* 0x010fd0000000014a */
[----:B------:R-:W-:Y:S01]  /*12e810*/  DFMA R8, R112, -R218, R8 ;  /* 0x800000da7008722b */ /* 0x000fe20000000008 */
[----:B------:R-:W2:Y:S07]  /*12e820*/  LDL.128 R216, [R1+0x5b00] ;  /* 0x005b000001d87983 */ /* 0x000eae0000100c00 */
[----:B---3--:R-:W-:-:S08]  /*12e830*/  DFMA R8, R90, -R220, R8 ;  /* 0x800000dc5a08722b */ /* 0x008fd00000000008 */
[----:B------:R-:W-:Y:S02]  /*12e840*/  DFMA R8, R82, -R222, R8 ;  /* 0x800000de5208722b */ /* 0x000fe40000000008 */
[C---:B------:R-:W-:Y:S01]  /*12e850*/  DFMA R74, R98.reuse, -R12, R208 ;  /* 0x8000000c624a722b */ /* 0x040fe200000000d0 */
[----:B------:R-:W3:Y:S01]  /*12e860*/  LDL.128 R220, [R1+0x5b30] ;  /* 0x005b300001dc7983 */ /* 0x000ee20000100c00 */
[----:B------:R-:W-:-:S04]  /*12e870*/  DFMA R12, R98, -R228, R50 ;  /* 0x800000e4620c722b */ /* 0x000fc80000000032 */
[----:B--2---:R-:W-:-:S08]  /*12e880*/  DFMA R8, R30, -R216, R8 ;  /* 0x800000d81e08722b */ /* 0x004fd00000000008 */
[----:B------:R-:W-:Y:S01]  /*12e890*/  DFMA R50, -R218, R48, R8 ;  /* 0x00000030da32722b */ /* 0x000fe20000000108 */
[----:B------:R-:W2:Y:S01]  /*12e8a0*/  LDL.128 R216, [R1+0x5b20] ;  /* 0x005b200001d87983 */ /* 0x000ea20000100c00 */
[----:B------:R-:W-:-:S06]  /*12e8b0*/  DFMA R8, R42, -R224, R46 ;  /* 0x800000e02a08722b */ /* 0x000fcc000000002e */
[----:B------:R-:W-:-:S08]  /*12e8c0*/  DFMA R46, R106, -R232, R50 ;  /* 0x800000e86a2e722b */ /* 0x000fd00000000032 */
[----:B------:R-:W-:Y:S02]  /*12e8d0*/  DFMA R46, -R234, R44, R46 ;  /* 0x0000002cea2e722b */ /* 0x000fe4000000012e */
[----:B------:R-:W-:Y:S01]  /*12e8e0*/  DFMA R8, R98, -R226, R8 ;  /* 0x800000e26208722b */ /* 0x000fe20000000008 */
[----:B------:R-:W4:Y:S04]  /*12e8f0*/  LDL.128 R232, [R1+0x58a0] ;  /* 0x0058a00001e87983 */ /* 0x000f280000100c00 */
[----:B------:R-:W4:Y:S01]  /*12e900*/  LDL.128 R224, [R1+0x5b40] ;  /* 0x005b400001e07983 */ /* 0x000f220000100c00 */
[----:B------:R-:W-:-:S03]  /*12e910*/  DFMA R50, R74, -R230, R12 ;  /* 0x800000e64a32722b */ /* 0x000fc6000000000c */
[----:B------:R-:W4:Y:S01]  /*12e920*/  LDL.128 R228, [R1+0x5b60] ;  /* 0x005b600001e47983 */ /* 0x000f220000100c00 */
[----:B--2---:R-:W-:-:S08]  /*12e930*/  DFMA R46, R76, -R216, R46 ;  /* 0x800000d84c2e722b */ /* 0x004fd0000000002e */
[----:B------:R-:W-:Y:S01]  /*12e940*/  DFMA R12, -R218, R40, R46 ;  /* 0x00000028da0c722b */ /* 0x000fe2000000012e */
[----:B------:R-:W2:Y:S07]  /*12e950*/  LDL.128 R216, [R1+0x5b50] ;  /* 0x005b500001d87983 */ /* 0x000eae0000100c00 */
[----:B---3--:R-:W-:-:S08]  /*12e960*/  DFMA R12, R248, -R220, R12 ;  /* 0x800000dcf80c722b */ /* 0x008fd0000000000c */
[----:B------:R-:W-:Y:S02]  /*12e970*/  DFMA R46, R244, -R222, R12 ;  /* 0x800000def42e722b */ /* 0x000fe4000000000c */
[----:B------:R-:W3:Y:S04]  /*12e980*/  LDL.64 R12, [R1+0x56a0] ;  /* 0x0056a000010c7983 */ /* 0x000ee80000100a00 */
[----:B------:R-:W3:Y:S02]  /*12e990*/  LDL.128 R220, [R1+0x5be0] ;  /* 0x005be00001dc7983 */ /* 0x000ee40000100c00 */
[----:B----4-:R-:W-:-:S08]  /*12e9a0*/  DFMA R46, R2, -R224, R46 ;  /* 0x800000e0022e722b */ /* 0x010fd0000000002e */
[----:B------:R-:W-:Y:S01]  /*12e9b0*/  DFMA R46, R42, -R226, R46 ;  /* 0x800000e22a2e722b */ /* 0x000fe2000000002e */
[----:B------:R-:W4:Y:S01]  /*12e9c0*/  LDL.128 R224, [R1+0x5bf0] ;  /* 0x005bf00001e07983 */ /* 0x000f220000100c00 */
[----:B------:R-:W-:-:S06]  /*12e9d0*/  DFMA R176, R74, -R232, R8 ;  /* 0x800000e84ab0722b */ /* 0x000fcc0000000008 */
[----:B--2---:R-:W-:-:S08]  /*12e9e0*/  DFMA R8, R98, -R216, R46 ;  /* 0x800000d86208722b */ /* 0x004fd0000000002e */
[----:B------:R-:W-:Y:S01]  /*12e9f0*/  DFMA R8, R74, -R218, R8 ;  /* 0x800000da4a08722b */ /* 0x000fe20000000008 */
[----:B------:R-:W2:Y:S01]  /*12ea00*/  LDL.128 R216, [R1+0x5c00] ;  /* 0x005c000001d87983 */ /* 0x000ea20000100c00 */
[----:B---3--:R-:W-:-:S08]  /*12ea10*/  DFMA R46, R98, -R12, R172 ;  /* 0x8000000c622e722b */ /* 0x008fd000000000ac */
[----:B------:R-:W-:Y:S02]  /*12ea20*/  DFMA R12, R46, -R228, R8 ;  /* 0x800000e42e0c722b */ /* 0x000fe40000000008 */
[----:B------:R-:W-:Y:S01]  /*12ea30*/  DFMA R8, -R220, R210, R174 ;  /* 0x000000d2dc08722b */ /* 0x000fe200000001ae */
[----:B------:R-:W3:Y:S07]  /*12ea40*/  LDL.128 R172, [R1+0x5c20] ;  /* 0x005c200001ac7983 */ /* 0x000eee0000100c00 */
[----:B------:R-:W-:Y:S01]  /*12ea50*/  DFMA R8, -R222, R140, R8 ;  /* 0x0000008cde08722b */ /* 0x000fe20000000108 */
[----:B------:R-:W3:Y:S07]  /*12ea60*/  LDL.128 R220, [R1+0x5c10] ;  /* 0x005c100001dc7983 */ /* 0x000eee0000100c00 */
[----:B----4-:R-:W-:-:S08]  /*12ea70*/  DFMA R8, -R224, R134, R8 ;  /* 0x00000086e008722b */ /* 0x010fd00000000108 */
[----:B------:R-:W-:Y:S02]  /*12ea80*/  DFMA R8, -R226, R130, R8 ;  /* 0x00000082e208722b */ /* 0x000fe40000000108 */
[----:B------:R-:W-:Y:S01]  /*12ea90*/  DFMA R176, R50, -R234, R176 ;  /* 0x800000ea32b0722b */ /* 0x000fe200000000b0 */
[----:B------:R-:W4:Y:S05]  /*12eaa0*/  LDL.128 R224, [R1+0x5ca0] ;  /* 0x005ca00001e07983 */ /* 0x000f2a0000100c00 */
[----:B--2---:R-:W-:-:S08]  /*12eab0*/  DFMA R8, -R216, R110, R8 ;  /* 0x0000006ed808722b */ /* 0x004fd00000000108 */
[----:B------:R-:W-:Y:S01]  /*12eac0*/  DFMA R8, -R218, R144, R8 ;  /* 0x00000090da08722b */ /* 0x000fe20000000108 */
[----:B------:R-:W2:Y:S07]  /*12ead0*/  LDL.128 R216, [R1+0x5c30] ;  /* 0x005c300001d87983 */ /* 0x000eae0000100c00 */
[----:B---3--:R-:W-:-:S08]  /*12eae0*/  DFMA R8, -R220, R66, R8 ;  /* 0x00000042dc08722b */ /* 0x008fd00000000108 */
[----:B------:R-:W-:Y:S01]  /*12eaf0*/  DFMA R8, -R222, R70, R8 ;  /* 0x00000046de08722b */ /* 0x000fe20000000108 */
[----:B------:R-:W3:Y:S07]  /*12eb00*/  LDL.128 R220, [R1+0x5c40] ;  /* 0x005c400001dc7983 */ /* 0x000eee0000100c00 */
        /* <DEDUP_REMOVED lines=9> */
[----:B----4-:R-:W-:-:S08]  /*12eba0*/  DFMA R8, R28, -R172, R8 ;  /* 0x800000ac1c08722b */ /* 0x010fd00000000008 */
[----:B------:R-:W-:Y:S01]  /*12ebb0*/  DFMA R8, -R174, R14, R8 ;  /* 0x0000000eae08722b */ /* 0x000fe20000000108 */
[----:B------:R-:W4:Y:S01]  /*12ebc0*/  LDL.128 R172, [R1+0x5c80] ;  /* 0x005c800001ac7983 */ /* 0x000f220000100c00 */
[----:B------:R-:W-:-:S03]  /*12ebd0*/  DFMA R234, R50, -R230, R12 ;  /* 0x800000e632ea722b */ /* 0x000fc6000000000c */
[----:B------:R-:W4:Y:S03]  /*12ebe0*/  LDL.128 R228, [R1+0x5ce0] ;  /* 0x005ce00001e47983 */ /* 0x000f260000100c00 */
[----:B--2---:R-:W-:-:S08]  /*12ebf0*/  DFMA R8, -R216, R96, R8 ;  /* 0x00000060d808722b */ /* 0x004fd00000000108 */
[----:B------:R-:W-:Y:S01]  /*12ec00*/  DFMA R8, R18, -R218, R8 ;  /* 0x800000da1208722b */ /* 0x000fe20000000008 */
[----:B------:R-:W2:Y:S07]  /*12ec10*/  LDL.128 R216, [R1+0x5c90] ;  /* 0x005c900001d87983 */ /* 0x000eae0000100c00 */
[----:B---3--:R-:W-:-:S08]  /*12ec20*/  DFMA R8, -R220, R10, R8 ;  /* 0x0000000adc08722b */ /* 0x008fd00000000108 */
[----:B------:R-:W-:Y:S01]  /*12ec30*/  DFMA R8, -R222, R36, R8 ;  /* 0x00000024de08722b */ /* 0x000fe20000000108 */
[----:B------:R-:W3:Y:S07]  /*12ec40*/  LDL.128 R220, [R1+0x5d70] ;  /* 0x005d700001dc7983 */ /* 0x000eee0000100c00 */
[----:B----4-:R-:W-:-:S08]  /*12ec50*/  DFMA R8, -R172, R38, R8 ;  /* 0x00000026ac08722b */ /* 0x010fd00000000108 */
[----:B------:R-:W-:Y:S02]  /*12ec60*/  DFMA R12, -R174, R52, R8 ;  /* 0x00000034ae0c722b */ /* 0x000fe40000000108 */
[----:B------:R-:W4:Y:S04]  /*12ec70*/  LDL.64 R8, [R1+0x5d58] ;  /* 0x005d580001087983 */ /* 0x000f280000100a00 */
[----:B------:R-:W3:Y:S02]  /*12ec80*/  LDL.128 R172, [R1+0x5d60] ;  /* 0x005d600001ac7983 */ /* 0x000ee40000100c00 */
[----:B--2---:R-:W-:-:S08]  /*12ec90*/  DFMA R12, -R216, R54, R12 ;  /* 0x00000036d80c722b */ /* 0x004fd0000000010c */
[----:B------:R-:W-:Y:S01]  /*12eca0*/  DFMA R12, -R218, R48, R12 ;  /* 0x00000030da0c722b */ /* 0x000fe2000000010c */
[----:B------:R-:W2:Y:S01]  /*12ecb0*/  LDL.128 R216, [R1+0x5d90] ;  /* 0x005d900001d87983 */ /* 0x000ea20000100c00 */
[----:B----4-:R-:W-:-:S06]  /*12ecc0*/  DFMA R8, -R8, R154, R240 ;  /* 0x0000009a0808722b */ /* 0x010fcc00000001f0 */
[----:B------:R-:W-:Y:S01]  /*12ecd0*/  DFMA R12, -R224, R44, R12 ;  /* 0x0000002ce00c722b */ /* 0x000fe2000000010c */
[----:B------:R-:W4:Y:S04]  /*12ece0*/  LDL.128 R240, [R1+0x6170] ;  /* 0x0061700001f07983 */ /* 0x000f280000100c00 */
[----:B------:R-:W-:Y:S01]  /*12ecf0*/  STL.64 [R1+0x7840], R28 ;  /* 0x0078401c01007387 */ /* 0x000fe20000100a00 */
[----:B---3--:R-:W-:-:S03]  /*12ed00*/  DFMA R8, -R172, R62, R8 ;  /* 0x0000003eac08722b */ /* 0x008fc60000000108 */
[----:B------:R-:W-:Y:S04]  /*12ed10*/  STL.64 [R1+0x7848], R16 ;  /* 0x0078481001007387 */ /* 0x000fe80000100a00 */
[----:B------:R-:W-:Y:S01]  /*12ed20*/  STL.64 [R1+0x7808], R18 ;  /* 0x0078081201007387 */ /* 0x000fe20000100a00 */
[----:B------:R-:W-:-:S03]  /*12ed30*/  DFMA R8, -R174, R64, R8 ;  /* 0x00000040ae08722b */ /* 0x000fc60000000108 */
[----:B------:R-:W3:Y:S04]  /*12ed40*/  LDL.128 R172, [R1+0x5d80] ;  /* 0x005d800001ac7983 */ /* 0x000ee80000100c00 */
[----:B------:R-:W-:Y:S01]  /*12ed50*/  STL.64 [R1+0x7810], R22 ;  /* 0x0078101601007387 */ /* 0x000fe20000100a00 */
[----:B------:R-:W-:Y:S02]  /*12ed60*/  DFMA R8, -R220, R152, R8 ;  /* 0x00000098dc08722b */ /* 0x000fe40000000108 */
[----:B------:R-:W-:Y:S01]  /*12ed70*/  DFMA R12, -R226, R40, R12 ;  /* 0x00000028e20c722b */ /* 0x000fe2000000010c */
[----:B------:R-:W-:Y:S04]  /*12ed80*/  STL.64 [R1+0x7820], R60 ;  /* 0x0078203c01007387 */ /* 0x000fe80000100a00 */
[----:B------:R-:W4:Y:S01]  /*12ed90*/  LDL.128 R224, [R1+0x5cb0] ;  /* 0x005cb00001e07983 */ /* 0x000f220000100c00 */
[----:B------:R-:W-:-:S03]  /*12eda0*/  DFMA R8, -R222, R150, R8 ;  /* 0x00000096de08722b */ /* 0x000fc60000000108 */
[----:B------:R-:W4:Y:S04]  /*12edb0*/  LDL.128 R220, [R1+0x5da0] ;  /* 0x005da00001dc7983 */ /* 0x000f280000100c00 */
        /* <DEDUP_REMOVED lines=15> */
[----:B------:R0:W5:Y:S04]  /*12eeb0*/  LDL.LU.64 R154, [R1+0xad30] ;  /* 0x00ad3000019a7983 */ /* 0x0001680000300a00 */
[----:B------:R0:W5:Y:S04]  /*12eec0*/  LDL.LU.64 R152, [R1+0xad28] ;  /* 0x00ad280001987983 */ /* 0x0001680000300a00 */
[----:B------:R0:W5:Y:S01]  /*12eed0*/  LDL.LU.64 R150, [R1+0xad20] ;  /* 0x00ad200001967983 */ /* 0x0001620000300a00 */
[----:B---3--:R-:W-:-:S03]  /*12eee0*/  DFMA R8, -R172, R148, R8 ;  /* 0x00000094ac08722b */ /* 0x008fc60000000108 */
[----:B------:R0:W5:Y:S05]  /*12eef0*/  LDL.LU.64 R148, [R1+0xad18] ;  /* 0x00ad180001947983 */ /* 0x00016a0000300a00 */
[----:B------:R-:W-:Y:S01]  /*12ef00*/  DFMA R8, -R174, R66, R8 ;  /* 0x00000042ae08722b */ /* 0x000fe20000000108 */
[----:B------:R-:W3:Y:S07]  /*12ef10*/  LDL.128 R172, [R1+0x5db0] ;  /* 0x005db00001ac7983 */ /* 0x000eee0000100c00 */
[----:B--2---:R-:W-:-:S08]  /*12ef20*/  DFMA R8, -R216, R146, R8 ;  /* 0x00000092d808722b */ /* 0x004fd00000000108 */
[----:B------:R-:W-:Y:S01]  /*12ef30*/  DFMA R8, -R218, R70, R8 ;  /* 0x00000046da08722b */ /* 0x000fe20000000108 */
[----:B------:R-:W2:Y:S07]  /*12ef40*/  LDL.128 R216, [R1+0x5dc0] ;  /* 0x005dc00001d87983 */ /* 0x000eae0000100c00 */
[----:B----4-:R-:W-:-:S08]  /*12ef50*/  DFMA R8, -R220, R114, R8 ;  /* 0x00000072dc08722b */ /* 0x010fd00000000108 */
[----:B------:R-:W-:Y:S01]  /*12ef60*/  DFMA R8, -R222, R20, R8 ;  /* 0x00000014de08722b */ /* 0x000fe20000000108 */
[----:B------:R-:W4:Y:S01]  /*12ef70*/  LDL.128 R220, [R1+0x5dd0] ;  /* 0x005dd00001dc7983 */ /* 0x000f220000100c00 */
[----:B------:R-:W-:-:S03]  /*12ef80*/  DFMA R12, R244, -R224, R12 ;  /* 0x800000e0f40c722b */ /* 0x000fc6000000000c */
[----:B------:R-:W4:Y:S03]  /*12ef90*/  LDL.64 R20, [R1+0x7b00] ;  /* 0x007b000001147983 */ /* 0x000f260000100a00 */
[----:B---3--:R-:W-:Y:S02]  /*12efa0*/  DFMA R8, -R172, R26, R8 ;  /* 0x0000001aac08722b */ /* 0x008fe40000000108 */
[----:B------:R-:W-:Y:S01]  /*12efb0*/  DFMA R12, R2, -R226, R12 ;  /* 0x800000e2020c722b */ /* 0x000fe2000000000c */
[----:B------:R-:W3:Y:S04]  /*12efc0*/  LDL.64 R26, [R1+0x7ee0] ;  /* 0x007ee000011a7983 */ /* 0x000ee80000100a00 */
[----:B------:R-:W3:Y:S01]  /*12efd0*/  LDL.128 R224, [R1+0x5cc0] ;  /* 0x005cc00001e07983 */ /* 0x000ee20000100c00 */
[----:B------:R-:W-:-:S03]  /*12efe0*/  DFMA R8, -R174, R6, R8 ;  /* 0x00000006ae08722b */ /* 0x000fc60000000108 */
[----:B------:R-:W3:Y:S04]  /*12eff0*/  LDL.128 R172, [R1+0x5de0] ;  /* 0x005de00001ac7983 */ /* 0x000ee80000100c00 */
[----:B------:R-:W3:Y:S01]  /*12f000*/  LDL.LU.64 R6, [R1+0x7798] ;  /* 0x0077980001067983 */ /* 0x000ee20000300a00 */
[----:B--2---:R-:W-:-:S08]  /*12f010*/  DFMA R8, -R216, R58, R8 ;  /* 0x0000003ad808722b */ /* 0x004fd00000000108 */
[----:B------:R-:W-:Y:S01]  /*12f020*/  DFMA R8, R78, -R218, R8 ;  /* 0x800000da4e08722b */ /* 0x000fe20000000008 */
[----:B------:R-:W2:Y:S07]  /*12f030*/  LDL.128 R216, [R1+0x5df0] ;  /* 0x005df00001d87983 */ /* 0x000eae0000100c00 */
[----:B----4-:R-:W-:-:S08]  /*12f040*/  DFMA R8, -R220, R122, R8 ;  /* 0x0000007adc08722b */ /* 0x010fd00000000108 */
[----:B------:R-:W-:Y:S01]  /*12f050*/  DFMA R8, -R222, R32, R8 ;  /* 0x00000020de08722b */ /* 0x000fe20000000108 */
[----:B------:R-:W4:Y:S07]  /*12f060*/  LDL.128 R220, [R1+0x5e00] ;  /* 0x005e000001dc7983 */ /* 0x000f2e0000100c00 */
[----:B---3--:R-:W-:-:S08]  /*12f070*/  DFMA R8, -R172, R34, R8 ;  /* 0x00000022ac08722b */ /* 0x008fd00000000108 */
[----:B------:R-:W-:Y:S01]  /*12f080*/  DFMA R8, -R174, R116, R8 ;  /* 0x00000074ae08722b */ /* 0x000fe20000000108 */
[----:B------:R-:W3:Y:S07]  /*12f090*/  LDL.128 R172, [R1+0x5e10] ;  /* 0x005e100001ac7983 */ /* 0x000eee0000100c00 */
[----:B--2---:R-:W-:-:S08]  /*12f0a0*/  DFMA R8, -R216, R118, R8 ;  /* 0x00000076d808722b */ /* 0x004fd00000000108 */
[----:B------:R-:W-:Y:S01]  /*12f0b0*/  DFMA R8, -R218, R200, R8 ;  /* 0x000000c8da08722b */ /* 0x000fe20000000108 */
[----:B------:R-:W2:Y:S07]  /*12f0c0*/  LDL.128 R216, [R1+0x5e30] ;  /* 0x005e300001d87983 */ /* 0x000eae0000100c00 */
[----:B----4-:R-:W-:-:S08]  /*12f0d0*/  DFMA R8, -R220, R202, R8 ;  /* 0x000000cadc08722b */ /* 0x010fd00000000108 */
[----:B------:R-:W-:Y:S01]  /*12f0e0*/  DFMA R8, -R222, R102, R8 ;  /* 0x00000066de08722b */ /* 0x000fe20000000108 */
[----:B------:R-:W4:Y:S07]  /*12f0f0*/  LDL.128 R220, [R1+0x5e20] ;  /* 0x005e200001dc7983 */ /* 0x000f2e0000100c00 */
[----:B---3--:R-:W-:-:S08]  /*12f100*/  DFMA R8, -R172, R128, R8 ;  /* 0x00000080ac08722b */ /* 0x008fd00000000108 */
[----:B------:R-:W-:Y:S01]  /*12f110*/  DFMA R8, R22, -R174, R8 ;  /* 0x800000ae1608722b */ /* 0x000fe20000000008 */
[----:B------:R-:W3:Y:S07]  /*12f120*/  LDL.128 R172, [R1+0x5e40] ;  /* 0x005e400001ac7983 */ /* 0x000eee0000100c00 */
[----:B----4-:R-:W-:-:S08]  /*12f130*/  DFMA R8, R80, -R220, R8 ;  /* 0x800000dc5008722b */ /* 0x010fd00000000008 */
[----:B------:R-:W-:Y:S01]  /*12f140*/  DFMA R8, -R222, R212, R8 ;  /* 0x000000d4de08722b */ /* 0x000fe20000000108 */
[----:B------:R-:W4:Y:S07]  /*12f150*/  LDL.128 R220, [R1+0x5e50] ;  /* 0x005e500001dc7983 */ /* 0x000f2e0000100c00 */
[----:B--2---:R-:W-:-:S08]  /*12f160*/  DFMA R8, R132, -R216, R8 ;  /* 0x800000d88408722b */ /* 0x004fd00000000008 */
[----:B------:R-:W-:Y:S01]  /*12f170*/  DFMA R8, R124, -R218, R8 ;  /* 0x800000da7c08722b */ /* 0x000fe20000000008 */
[----:B------:R-:W2:Y:S07]  /*12f180*/  LDL.128 R216, [R1+0x5e60] ;  /* 0x005e600001d87983 */ /* 0x000eae0000100c00 */
[----:B---3--:R-:W-:-:S08]  /*12f190*/  DFMA R8, -R172, R14, R8 ;  /* 0x0000000eac08722b */ /* 0x008fd00000000108 */
[----:B------:R-:W-:Y:S01]  /*12f1a0*/  DFMA R8, -R174, R96, R8 ;  /* 0x00000060ae08722b */ /* 0x000fe20000000108 */
[----:B------:R-:W3:Y:S07]  /*12f1b0*/  LDL.128 R172, [R1+0x5e80] ;  /* 0x005e800001ac7983 */ /* 0x000eee0000100c00 */
[----:B----4-:R-:W-:-:S08]  /*12f1c0*/  DFMA R8, R108, -R220, R8 ;  /* 0x800000dc6c08722b */ /* 0x010fd00000000008 */
[----:B------:R-:W-:Y:S01]  /*12f1d0*/  DFMA R8, R250, -R222, R8 ;  /* 0x800000defa08722b */ /* 0x000fe20000000008 */
[----:B------:R-:W4:Y:S07]  /*12f1e0*/  LDL.128 R220, [R1+0x5e70] ;  /* 0x005e700001dc7983 */ /* 0x000f2e0000100c00 */
        /* <DEDUP_REMOVED lines=9> */
[----:B--2---:R-:W-:-:S08]  /*12f280*/  DFMA R8, R30, -R216, R8 ;  /* 0x800000d81e08722b */ /* 0x004fd00000000008 */
[----:B------:R-:W-:Y:S02]  /*12f290*/  DFMA R8, -R218, R48, R8 ;  /* 0x00000030da08722b */ /* 0x000fe40000000108 */
[----:B------:R-:W-:Y:S01]  /*12f2a0*/  DFMA R12, R42, -R224, R12 ;  /* 0x800000e02a0c722b */ /* 0x000fe2000000000c */
[----:B------:R-:W2:Y:S07]  /*12f2b0*/  LDL.128 R216, [R1+0x5ed0] ;  /* 0x005ed00001d87983 */ /* 0x000eae0000100c00 */
[----:B------:R-:W-:Y:S01]  /*12f2c0*/  DFMA R12, R98, -R226, R12 ;  /* 0x800000e2620c722b */ /* 0x000fe2000000000c */
[----:B------:R-:W2:Y:S01]  /*12f2d0*/  LDL.128 R224, [R1+0x5cd0] ;  /* 0x005cd00001e07983 */ /* 0x000ea20000100c00 */
[----:B----4-:R-:W-:-:S08]  /*12f2e0*/  DFMA R8, -R220, R44, R8 ;  /* 0x0000002cdc08722b */ /* 0x010fd00000000108 */
[----:B------:R-:W-:Y:S01]  /*12f2f0*/  DFMA R8, R76, -R222, R8 ;  /* 0x800000de4c08722b */ /* 0x000fe20000000008 */
[----:B------:R-:W4:Y:S07]  /*12f300*/  LDL.128 R220, [R1+0x5ec0] ;  /* 0x005ec00001dc7983 */ /* 0x000f2e0000100c00 */
[----:B---3--:R-:W-:-:S08]  /*12f310*/  DFMA R8, -R172, R40, R8 ;  /* 0x00000028ac08722b */ /* 0x008fd00000000108 */
[----:B------:R-:W-:Y:S01]  /*12f320*/  DFMA R8, R248, -R174, R8 ;  /* 0x800000aef808722b */ /* 0x000fe20000000008 */
[----:B------:R-:W3:Y:S01]  /*12f330*/  LDL.128 R172, [R1+0x5ee0] ;  /* 0x005ee00001ac7983 */ /* 0x000ee20000100c00 */
[----:B--2---:R-:W-:-:S08]  /*12f340*/  DFMA R12, R74, -R224, R12 ;  /* 0x800000e04a0c722b */ /* 0x004fd0000000000c */
[----:B------:R-:W-:Y:S01]  /*12f350*/  DFMA R12, R46, -R226, R12 ;  /* 0x800000e22e0c722b */ /* 0x000fe2000000000c */
[----:B------:R-:W2:Y:S07]  /*12f360*/  LDL.128 R224, [R1+0x5ef0] ;  /* 0x005ef00001e07983 */ /* 0x000eae0000100c00 */
[----:B------:R-:W-:-:S08]  /*12f370*/  DFMA R12, R50, -R228, R12 ;  /* 0x800000e4320c722b */ /* 0x000fd0000000000c */
[----:B------:R-:W-:Y:S01]  /*12f380*/  DFMA R232, R176, -R230, R12 ;  /* 0x800000e6b0e8722b */ /* 0x000fe2000000000c */
[----:B------:R-:W2:Y:S01]  /*12f390*/  LDL.128 R228, [R1+0x5f00] ;  /* 0x005f000001e47983 */ /* 0x000ea20000100c00 */
[----:B----4-:R-:W-:-:S08]  /*12f3a0*/  DFMA R8, R244, -R220, R8 ;  /* 0x800000dcf408722b */ /* 0x010fd00000000008 */
[----:B------:R-:W-:Y:S01]  /*12f3b0*/  DFMA R8, R2, -R222, R8 ;  /* 0x800000de0208722b */ /* 0x000fe20000000008 */
[----:B------:R-:W4:Y:S07]  /*12f3c0*/  LDL.128 R220, [R1+0x5f90] ;  /* 0x005f900001dc7983 */ /* 0x000f2e0000100c00 */
[----:B------:R-:W-:Y:S02]  /*12f3d0*/  DFMA R208, R42, -R216, R8 ;  /* 0x800000d82ad0722b */ /* 0x000fe40000000008 */
[----:B------:R-:W2:Y:S06]  /*12f3e0*/  LDL.64 R8, [R1+0x5f68] ;  /* 0x005f680001087983 */ /* 0x000eac0000100a00 */
[----:B------:R-:W-:Y:S01]  /*12f3f0*/  DFMA R208, R98, -R218, R208 ;  /* 0x800000da62d0722b */ /* 0x000fe200000000d0 */
[----:B------:R-:W4:Y:S07]  /*12f400*/  LDL.128 R216, [R1+0x5f80] ;  /* 0x005f800001d87983 */ /* 0x000f2e0000100c00 */
[----:B---3--:R-:W-:-:S08]  /*12f410*/  DFMA R172, R74, -R172, R208 ;  /* 0x800000ac4aac722b */ /* 0x008fd000000000d0 */
[----:B------:R-:W-:Y:S02]  /*12f420*/  DFMA R12, R46, -R174, R172 ;  /* 0x800000ae2e0c722b */ /* 0x000fe400000000ac */
[----:B------:R-:W3:Y:S01]  /*12f430*/  LDL.128 R172, [R1+0x5f70] ;  /* 0x005f700001ac7983 */ /* 0x000ee20000100c00 */
[----:B--2---:R-:W-:-:S05]  /*12f440*/  DFMA R8, -R8, R26, R6 ;  /* 0x0000001a0808722b */ /* 0x004fca0000000106 */
[----:B------:R-:W-:Y:S01]  /*12f450*/  DFMA R12, R50, -R224, R12 ;  /* 0x800000e0320c722b */ /* 0x000fe2000000000c */
[----:B------:R-:W2:Y:S02]  /*12f460*/  LDL.LU.64 R6, [R1+0x9818] ;  /* 0x0098180001067983 */ /* 0x000ea40000300a00 */
[----:B---3--:R-:W-:-:S08]  /*12f470*/  DFMA R8, -R172, R210, R8 ;  /* 0x000000d2ac08722b */ /* 0x008fd00000000108 */
[----:B------:R-:W-:Y:S01]  /*12f480*/  DFMA R8, -R174, R20, R8 ;  /* 0x00000014ae08722b */ /* 0x000fe20000000108 */
[----:B------:R-:W3:Y:S07]  /*12f490*/  LDL.128 R172, [R1+0x5fa0] ;  /* 0x005fa00001ac7983 */ /* 0x000eee0000100c00 */
[----:B----4-:R-:W-:Y:S02]  /*12f4a0*/  DFMA R208, -R216, R62, R8 ;  /* 0x0000003ed8d0722b */ /* 0x010fe40000000108 */
[----:B------:R-:W4:Y:S01]  /*12f4b0*/  LDL.64 R8, [R1+0x5b70] ;  /* 0x005b700001087983 */ /* 0x000f220000100a00 */
[----:B------:R-:W-:-:S03]  /*12f4c0*/  DFMA R226, R176, -R226, R12 ;  /* 0x800000e2b0e2722b */ /* 0x000fc6000000000c */
[----:B------:R-:W2:Y:S02]  /*12f4d0*/  LDL.LU.64 R62, [R1+0x9810] ;  /* 0x00981000013e7983 */ /* 0x000ea40000300a00 */
[----:B------:R-:W-:Y:S02]  /*12f4e0*/  DFMA R208, -R218, R64, R208 ;  /* 0x00000040dad0722b */ /* 0x000fe400000001d0 */
[----:B------:R-:W2:Y:S04]  /*12f4f0*/  LDL.128 R216, [R1+0x5fb0] ;  /* 0x005fb00001d87983 */ /* 0x000ea80000100c00 */
[----:B------:R-:W2:Y:S02]  /*12f500*/  LDL.LU.64 R64, [R1+0x9840] ;  /* 0x0098400001407983 */ /* 0x000ea40000300a00 */
[----:B------:R-:W-:-:S02]  /*12f510*/  DFMA R208, -R220, R66, R208 ;  /* 0x00000042dcd0722b */ /* 0x000fc400000001d0 */
[----:B------:R-:W2:Y:S06]  /*12f520*/  LDL.LU.64 R66, [R1+0x9898] ;  /* 0x0098980001427983 */ /* 0x000eac0000300a00 */
[----:B------:R-:W-:Y:S01]  /*12f530*/  DFMA R208, -R222, R146, R208 ;  /* 0x00000092ded0722b */ /* 0x000fe200000001d0 */
[----:B------:R-:W2:Y:S04]  /*12f540*/  LDL.128 R220, [R1+0x5fd0] ;  /* 0x005fd00001dc7983 */ /* 0x000ea80000100c00 */
[----:B------:R-:W2:Y:S03]  /*12f550*/  LDL.LU.64 R146, [R1+0x77a0] ;  /* 0x0077a00001927983 */ /* 0x000ea60000300a00 */
[----:B---3--:R-:W-:Y:S01]  /*12f560*/  DFMA R172, -R172, R70, R208 ;  /* 0x00000046acac722b */ /* 0x008fe200000001d0 */
[----:B------:R-:W3:Y:S07]  /*12f570*/  LDL.LU.64 R70, [R1+0x9848] ;  /* 0x0098480001467983 */ /* 0x000eee0000300a00 */
[----:B------:R-:W-:-:S02]  /*12f580*/  DFMA R12, -R174, R114, R172 ;  /* 0x00000072ae0c722b */ /* 0x000fc400000001ac */
[----:B------:R-:W3:Y:S01]  /*12f590*/  LDL.128 R172, [R1+0x5fc0] ;  /* 0x005fc00001ac7983 */ /* 0x000ee20000100c00 */
[----:B----4-:R-:W-:-:S03]  /*12f5a0*/  DFMA R208, R176, -R8, R234 ;  /* 0x80000008b0d0722b */ /* 0x010fc600000000ea */
[----:B------:R-:W4:Y:S02]  /*12f5b0*/  LDL.64 R8, [R1+0x5cf0] ;  /* 0x005cf00001087983 */ /* 0x000f240000100a00 */
[----:B--2---:R-:W-:Y:S02]  /*12f5c0*/  DFMA R12, -R216, R72, R12 ;  /* 0x00000048d80c722b */ /* 0x004fe4000000010c */
[----:B------:R-:W2:Y:S04]  /*12f5d0*/  LDL.LU.64 R72, [R1+0x77b0] ;  /* 0x0077b00001487983 */ /* 0x000ea80000300a00 */
[----:B------:R-:W2:Y:S02]  /*12f5e0*/  LDL.64 R114, [R1+0x7ef8] ;  /* 0x007ef80001727983 */ /* 0x000ea40000100a00 */
[----:B------:R-:W-:-:S08]  /*12f5f0*/  DFMA R12, R28, -R218, R12 ;  /* 0x800000da1c0c722b */ /* 0x000fd0000000000c */
[----:B---3--:R-:W-:-:S08]  /*12f600*/  DFMA R12, R18, -R172, R12 ;  /* 0x800000ac120c722b */ /* 0x008fd0000000000c */
[----:B------:R-:W-:Y:S01]  /*12f610*/  DFMA R12, -R174, R10, R12 ;  /* 0x0000000aae0c722b */ /* 0x000fe2000000010c */
[----:B------:R-:W3:Y:S01]  /*12f620*/  LDL.128 R172, [R1+0x5fe0] ;  /* 0x005fe00001ac7983 */ /* 0x000ee20000100c00 */
[C---:B----4-:R-:W-:Y:S02]  /*12f630*/  DFMA R216, R208.reuse, -R8, R232 ;  /* 0x80000008d0d8722b */ /* 0x050fe400000000e8 */
[----:B------:R-:W-:Y:S01]  /*12f640*/  DFMA R218, R208, -R228, R226 ;  /* 0x800000e4d0da722b */ /* 0x000fe200000000e2 */
[----:B------:R-:W4:Y:S03]  /*12f650*/  LDL.128 R232, [R1+0x6020] ;  /* 0x0060200001e87983 */ /* 0x000f260000100c00 */
[----:B------:R-:W-:Y:S01]  /*12f660*/  DFMA R8, -R220, R36, R12 ;  /* 0x00000024dc08722b */ /* 0x000fe2000000010c */
[----:B------:R-:W2:Y:S07]  /*12f670*/  LDL.128 R224, [R1+0x5ff0] ;  /* 0x005ff00001e07983 */ /* 0x000eae0000100c00 */
[----:B------:R-:W-:Y:S01]  /*12f680*/  DFMA R8, -R222, R38, R8 ;  /* 0x00000026de08722b */ /* 0x000fe20000000108 */
[----:B------:R-:W4:Y:S07]  /*12f690*/  LDL.128 R220, [R1+0x6000] ;  /* 0x0060000001dc7983 */ /* 0x000f2e0000100c00 */
[----:B---3--:R-:W-:-:S08]  /*12f6a0*/  DFMA R8, -R172, R48, R8 ;  /* 0x00000030ac08722b */ /* 0x008fd00000000108 */
[----:B------:R-:W-:Y:S01]  /*12f6b0*/  DFMA R8, -R174, R44, R8 ;  /* 0x0000002cae08722b */ /* 0x000fe20000000108 */
[----:B------:R-:W3:Y:S07]  /*12f6c0*/  LDL.128 R172, [R1+0x6090] ;  /* 0x0060900001ac7983 */ /* 0x000eee0000100c00 */
[----:B--2---:R-:W-:Y:S02]  /*12f6d0*/  DFMA R8, -R224, R40, R8 ;  /* 0x00000028e008722b */ /* 0x004fe40000000108 */
[----:B------:R-:W-:Y:S01]  /*12f6e0*/  DFMA R218, R216, -R230, R218 ;  /* 0x800000e6d8da722b */ /* 0x000fe200000000da */
[----:B------:R-:W2:Y:S05]  /*12f6f0*/  LDL.128 R228, [R1+0x6010] ;  /* 0x0060100001e47983 */ /* 0x000eaa0000100c00 */
[----:B------:R-:W-:Y:S01]  /*12f700*/  DFMA R8, R244, -R226, R8 ;  /* 0x800000e2f408722b */ /* 0x000fe20000000008 */
[----:B------:R-:W2:Y:S07]  /*12f710*/  LDL.128 R224, [R1+0x60a0] ;  /* 0x0060a00001e07983 */ /* 0x000eae0000100c00 */
[----:B----4-:R-:W-:-:S02]  /*12f720*/  DFMA R8, R2, -R220, R8 ;  /* 0x800000dc0208722b */ /* 0x010fc40000000008 */
[----:B---3--:R-:W-:-:S06]  /*12f730*/  DFMA R12, -R172, R142, R146 ;  /* 0x0000008eac0c722b */ /* 0x008fcc0000000192 */
[----:B------:R-:W-:Y:S01]  /*12f740*/  DFMA R8, R98, -R222, R8 ;  /* 0x800000de6208722b */ /* 0x000fe20000000008 */
[----:B------:R-:W3:Y:S04]  /*12f750*/  LDL.LU.64 R146, [R1+0x77a8] ;  /* 0x0077a80001927983 */ /* 0x000ee80000300a00 */
[----:B------:R-:W4:Y:S01]  /*12f760*/  LDL.128 R220, [R1+0x60c0] ;  /* 0x0060c00001dc7983 */ /* 0x000f220000100c00 */
[----:B------:R-:W-:-:S03]  /*12f770*/  DFMA R12, -R174, R126, R12 ;  /* 0x0000007eae0c722b */ /* 0x000fc6000000010c */
[----:B------:R-:W3:Y:S01]  /*12f780*/  LDL.128 R172, [R1+0x60b0] ;  /* 0x0060b00001ac7983 */ /* 0x000ee20000100c00 */
[----:B--2---:R-:W-:-:S04]  /*12f790*/  DFMA R228, R46, -R228, R8 ;  /* 0x800000e42ee4722b */ /* 0x004fc80000000008 */
[----:B------:R-:W-:-:S08]  /*12f7a0*/  DFMA R8, -R224, R56, R12 ;  /* 0x00000038e008722b */ /* 0x000fd0000000010c */
        /* <DEDUP_REMOVED lines=8> */
[----:B--2---:R-:W-:-:S08]  /*12f830*/  DFMA R8, R124, -R224, R8 ;  /* 0x800000e07c08722b */ /* 0x004fd00000000008 */
[----:B------:R-:W-:Y:S02]  /*12f840*/  DFMA R8, R86, -R226, R8 ;  /* 0x800000e25608722b */ /* 0x000fe40000000008 */
[----:B------:R-:W-:Y:S01]  /*12f850*/  DFMA R12, R50, -R230, R228 ;  /* 0x800000e6320c722b */ /* 0x000fe200000000e4 */
[----:B------:R-:W2:Y:S04]  /*12f860*/  LDL.128 R224, [R1+0x6120] ;  /* 0x0061200001e07983 */ /* 0x000ea80000100c00 */
[----:B------:R-:W2:Y:S01]  /*12f870*/  LDL.128 R228, [R1+0x6110] ;  /* 0x0061100001e47983 */ /* 0x000ea20000100c00 */
[----:B---3--:R-:W-:-:S08]  /*12f880*/  DFMA R8, -R172, R96, R8 ;  /* 0x00000060ac08722b */ /* 0x008fd00000000108 */
[----:B------:R-:W-:Y:S01]  /*12f890*/  DFMA R8, R250, -R174, R8 ;  /* 0x800000aefa08722b */ /* 0x000fe20000000008 */
[----:B------:R-:W3:Y:S07]  /*12f8a0*/  LDL.128 R172, [R1+0x6100] ;  /* 0x0061000001ac7983 */ /* 0x000eee0000100c00 */
[----:B----4-:R-:W-:-:S08]  /*12f8b0*/  DFMA R8, -R220, R10, R8 ;  /* 0x0000000adc08722b */ /* 0x010fd00000000108 */
[----:B------:R-:W-:Y:S01]  /*12f8c0*/  DFMA R8, -R222, R36, R8 ;  /* 0x00000024de08722b */ /* 0x000fe20000000108 */
[----:B------:R-:W4:Y:S07]  /*12f8d0*/  LDL.128 R220, [R1+0x6140] ;  /* 0x0061400001dc7983 */ /* 0x000f2e0000100c00 */
[----:B---3--:R-:W-:-:S08]  /*12f8e0*/  DFMA R8, -R172, R52, R8 ;  /* 0x00000034ac08722b */ /* 0x008fd00000000108 */
[----:B------:R-:W-:Y:S01]  /*12f8f0*/  DFMA R8, -R174, R54, R8 ;  /* 0x00000036ae08722b */ /* 0x000fe20000000108 */
[----:B------:R-:W3:Y:S07]  /*12f900*/  LDL.128 R172, [R1+0x6130] ;  /* 0x0061300001ac7983 */ /* 0x000eee0000100c00 */
[----:B--2---:R-:W-:-:S08]  /*12f910*/  DFMA R8, R112, -R228, R8 ;  /* 0x800000e47008722b */ /* 0x004fd00000000008 */
[----:B------:R-:W-:Y:S02]  /*12f920*/  DFMA R8, R90, -R230, R8 ;  /* 0x800000e65a08722b */ /* 0x000fe40000000008 */
[----:B------:R-:W-:Y:S01]  /*12f930*/  DFMA R12, R176, -R232, R12 ;  /* 0x800000e8b00c722b */ /* 0x000fe2000000000c */
[----:B------:R-:W2:Y:S05]  /*12f940*/  LDL.128 R228, [R1+0x6290] ;  /* 0x0062900001e47983 */ /* 0x000eaa0000100c00 */
[----:B------:R-:W-:-:S08]  /*12f950*/  DFMA R8, R82, -R224, R8 ;  /* 0x800000e05208722b */ /* 0x000fd00000000008 */
[----:B------:R-:W-:Y:S02]  /*12f960*/  DFMA R8, R106, -R226, R8 ;  /* 0x800000e26a08722b */ /* 0x000fe40000000008 */
[----:B------:R-:W-:Y:S01]  /*12f970*/  DFMA R12, R208, -R234, R12 ;  /* 0x800000ead00c722b */ /* 0x000fe2000000000c */
[----:B------:R-:W2:Y:S04]  /*12f980*/  LDL.64 R226, [R1+0x61d8] ;  /* 0x0061d80001e27983 */ /* 0x000ea80000100a00 */
[----:B------:R-:W2:Y:S01]  /*12f990*/  LDL.128 R232, [R1+0x6160] ;  /* 0x0061600001e87983 */ /* 0x000ea20000100c00 */
[----:B---3--:R-:W-:-:S08]  /*12f9a0*/  DFMA R8, -R172, R44, R8 ;  /* 0x0000002cac08722b */ /* 0x008fd00000000108 */
[----:B------:R-:W-:Y:S01]  /*12f9b0*/  DFMA R8, R76, -R174, R8 ;  /* 0x800000ae4c08722b */ /* 0x000fe20000000008 */
[----:B------:R-:W3:Y:S07]  /*12f9c0*/  LDL.128 R172, [R1+0x6150] ;  /* 0x0061500001ac7983 */ /* 0x000eee0000100c00 */
[----:B----4-:R-:W-:-:S08]  /*12f9d0*/  DFMA R8, R248, -R220, R8 ;  /* 0x800000dcf808722b */ /* 0x010fd00000000008 */
[----:B------:R-:W-:Y:S01]  /*12f9e0*/  DFMA R8, R42, -R222, R8 ;  /* 0x800000de2a08722b */ /* 0x000fe20000000008 */
[----:B------:R-:W4:Y:S01]  /*12f9f0*/  LDL.128 R220, [R1+0x62a0] ;  /* 0x0062a00001dc7983 */ /* 0x000f220000100c00 */
[----:B------:R-:W-:-:S08]  /*12fa00*/  DFMA R12, R216, -R236, R12 ;  /* 0x800000ecd80c722b */ /* 0x000fd0000000000c */
[----:B------:R-:W-:Y:S01]  /*12fa10*/  DFMA R224, R218, -R238, R12 ;  /* 0x800000eedae0722b */ /* 0x000fe2000000000c */
[----:B------:R-:W4:Y:S01]  /*12fa20*/  LDL.LU.64 R238, [R1+0x77d8] ;  /* 0x0077d80001ee7983 */ /* 0x000f220000300a00 */
[----:B---3--:R-:W-:-:S08]  /*12fa30*/  DFMA R8, R98, -R172, R8 ;  /* 0x800000ac6208722b */ /* 0x008fd00000000008 */
[----:B------:R-:W-:Y:S01]  /*12fa40*/  DFMA R8, R74, -R174, R8 ;  /* 0x800000ae4a08722b */ /* 0x000fe20000000008 */
[----:B------:R-:W3:Y:S07]  /*12fa50*/  LDL.128 R172, [R1+0x62b0] ;  /* 0x0062b00001ac7983 */ /* 0x000eee0000100c00 */
[----:B--2---:R-:W-:-:S08]  /*12fa60*/  DFMA R8, R50, -R232, R8 ;  /* 0x800000e83208722b */ /* 0x004fd00000000008 */
[----:B------:R-:W-:Y:S01]  /*12fa70*/  DFMA R8, R176, -R234, R8 ;  /* 0x800000eab008722b */ /* 0x000fe20000000008 */
[----:B------:R-:W2:Y:S07]  /*12fa80*/  LDL.128 R232, [R1+0x6200] ;  /* 0x0062000001e87983 */ /* 0x000eae0000100c00 */
[----:B------:R-:W-:Y:S02]  /*12fa90*/  DFMA R12, R208, -R240, R8 ;  /* 0x800000f0d00c722b */ /* 0x000fe40000000008 */
[----:B------:R-:W-:Y:S01]  /*12faa0*/  DFMA R8, -R228, R38, R72 ;  /* 0x00000026e408722b */ /* 0x000fe20000000148 */
[----:B------:R-:W2:Y:S07]  /*12fab0*/  LDL.64 R72, [R1+0x7f00] ;  /* 0x007f000001487983 */ /* 0x000eae0000100a00 */
[----:B------:R-:W-:Y:S01]  /*12fac0*/  DFMA R8, -R230, R44, R8 ;  /* 0x0000002ce608722b */ /* 0x000fe20000000108 */
[----:B------:R-:W2:Y:S07]  /*12fad0*/  LDL.128 R228, [R1+0x62c0] ;  /* 0x0062c00001e47983 */ /* 0x000eae0000100c00 */
[----:B----4-:R-:W-:-:S08]  /*12fae0*/  DFMA R8, R244, -R220, R8 ;  /* 0x800000dcf408722b */ /* 0x010fd00000000008 */
[----:B------:R-:W-:Y:S01]  /*12faf0*/  DFMA R8, R46, -R222, R8 ;  /* 0x800000de2e08722b */ /* 0x000fe20000000008 */
[----:B------:R-:W4:Y:S07]  /*12fb00*/  LDL.128 R220, [R1+0x61f0] ;  /* 0x0061f00001dc7983 */ /* 0x000f2e0000100c00 */
[----:B---3--:R-:W-:-:S08]  /*12fb10*/  DFMA R8, R50, -R172, R8 ;  /* 0x800000ac3208722b */ /* 0x008fd00000000008 */
[----:B------:R-:W-:Y:S01]  /*12fb20*/  DFMA R8, R176, -R174, R8 ;  /* 0x800000aeb008722b */ /* 0x000fe20000000008 */
[----:B------:R-:W3:Y:S01]  /*12fb30*/  LDL.128 R172, [R1+0x61e0] ;  /* 0x0061e00001ac7983 */ /* 0x000ee20000100c00 */
[----:B------:R-:W-:-:S03]  /*12fb40*/  DFMA R236, R216, -R242, R12 ;  /* 0x800000f2d8ec722b */ /* 0x000fc6000000000c */
[----:B------:R-:W4:Y:S03]  /*12fb50*/  LDL.128 R240, [R1+0x6180] ;  /* 0x0061800001f07983 */ /* 0x000f260000100c00 */
[----:B--2---:R-:W-:Y:S02]  /*12fb60*/  DFMA R12, R208, -R228, R8 ;  /* 0x800000e4d00c722b */ /* 0x004fe40000000008 */
[----:B------:R-:W-:Y:S01]  /*12fb70*/  DFMA R8, -R226, R114, R146 ;  /* 0x00000072e208722b */ /* 0x000fe20000000192 */
[----:B------:R-:W2:Y:S05]  /*12fb80*/  LDL.LU.64 R146, [R1+0x77c8] ;  /* 0x0077c80001927983 */ /* 0x000eaa0000300a00 */
[----:B------:R-:W-:-:S02]  /*12fb90*/  DFMA R226, R216, -R230, R12 ;  /* 0x800000e6d8e2722b */ /* 0x000fc4000000000c */
[----:B------:R-:W-:Y:S01]  /*12fba0*/  DFMA R12, -R66, R72, R238 ;  /* 0x00000048420c722b */ /* 0x000fe200000001ee */
[----:B------:R-:W2:Y:S04]  /*12fbb0*/  LDL.128 R228, [R1+0x6230] ;  /* 0x0062300001e47983 */ /* 0x000ea80000100c00 */
[----:B------:R-:W2:Y:S03]  /*12fbc0*/  LDL.LU.64 R66, [R1+0x97f0] ;  /* 0x0097f00001427983 */ /* 0x000ea60000300a00 */
[----:B------:R-:W-:Y:S01]  /*12fbd0*/  DFMA R12, -R64, R94, R12 ;  /* 0x0000005e400c722b */ /* 0x000fe2000000010c */
[----:B------:R-:W2:Y:S04]  /*12fbe0*/  LDL.LU.64 R238, [R1+0x9830] ;  /* 0x0098300001ee7983 */ /* 0x000ea80000300a00 */
[----:B------:R-:W2:Y:S01]  /*12fbf0*/  LDL.LU.64 R64, [R1+0x97f8] ;  /* 0x0097f80001407983 */ /* 0x000ea20000300a00 */
[----:B---3--:R-:W-:-:S03]  /*12fc00*/  DFMA R8, -R172, R104, R8 ;  /* 0x00000068ac08722b */ /* 0x008fc60000000108 */
[----:B------:R-:W3:Y:S01]  /*12fc10*/  LDL.LU.64 R72, [R1+0x97c8] ;  /* 0x0097c80001487983 */ /* 0x000ee20000300a00 */
[----:B----4-:R-:W-:-:S03]  /*12fc20*/  DFMA R246, R218, -R240, R236 ;  /* 0x800000f0daf6722b */ /* 0x010fc600000000ec */
[----:B------:R-:W4:Y:S01]  /*12fc30*/  LDL.LU.64 R94, [R1+0x77b8] ;  /* 0x0077b800015e7983 */ /* 0x000f220000300a00 */
[----:B------:R-:W-:-:S03]  /*12fc40*/  DFMA R8, -R174, R34, R8 ;  /* 0x00000022ae08722b */ /* 0x000fc60000000108 */
[----:B------:R-:W3:Y:S04]  /*12fc50*/  LDL.LU.64 R240, [R1+0x97e0] ;  /* 0x0097e00001f07983 */ /* 0x000ee80000300a00 */
[----:B------:R-:W4:Y:S01]  /*12fc60*/  LDL.128 R172, [R1+0x6210] ;  /* 0x0062100001ac7983 */ /* 0x000f220000100c00 */
[----:B------:R-:W-:-:S03]  /*12fc70*/  DFMA R8, -R220, R40, R8 ;  /* 0x00000028dc08722b */ /* 0x000fc60000000108 */
[----:B------:R-:W3:Y:S05]  /*12fc80*/  LDL.LU.64 R236, [R1+0x97c0] ;  /* 0x0097c00001ec7983 */ /* 0x000eea0000300a00 */
[----:B------:R-:W-:Y:S01]  /*12fc90*/  DFMA R8, R244, -R222, R8 ;  /* 0x800000def408722b */ /* 0x000fe20000000008 */
[----:B------:R-:W3:Y:S07]  /*12fca0*/  LDL.128 R220, [R1+0x6220] ;  /* 0x0062200001dc7983 */ /* 0x000eee0000100c00 */
[----:B------:R-:W-:-:S08]  /*12fcb0*/  DFMA R8, R42, -R232, R8 ;  /* 0x800000e82a08722b */ /* 0x000fd00000000008 */
[----:B------:R-:W-:Y:S02]  /*12fcc0*/  DFMA R8, R74, -R234, R8 ;  /* 0x800000ea4a08722b */ /* 0x000fe40000000008 */
[----:B------:R-:W-:Y:S01]  /*12fcd0*/  DFMA R12, -R70, R88, R12 ;  /* 0x00000058460c722b */ /* 0x000fe2000000010c */
[----:B------:R-:W3:Y:S04]  /*12fce0*/  LDL.128 R232, [R1+0x62d0] ;  /* 0x0062d00001e87983 */ /* 0x000ee80000100c00 */
[----:B------:R-:W3:Y:S03]  /*12fcf0*/  LDL.LU.64 R70, [R1+0x9828] ;  /* 0x0098280001467983 */ /* 0x000ee60000300a00 */
[----:B------:R-:W-:Y:S01]  /*12fd00*/  DFMA R12, -R62, R126, R12 ;  /* 0x0000007e3e0c722b */ /* 0x000fe2000000010c */
[----:B------:R-:W3:Y:S04]  /*12fd10*/  LDL.LU.64 R62, [R1+0x97e8] ;  /* 0x0097e800013e7983 */ /* 0x000ee80000300a00 */
[----:B------:R-:W3:Y:S03]  /*12fd20*/  LDL.LU.64 R126, [R1+0x79c0] ;  /* 0x0079c000017e7983 */ /* 0x000ee60000300a00 */
[----:B------:R-:W-:Y:S01]  /*12fd30*/  DFMA R12, -R6, R56, R12 ;  /* 0x00000038060c722b */ /* 0x000fe2000000010c */
[----:B------:R-:W3:Y:S07]  /*12fd40*/  LDL.LU.64 R6, [R1+0x9838] ;  /* 0x0098380001067983 */ /* 0x000eee0000300a00 */
[----:B--2---:R-:W-:Y:S01]  /*12fd50*/  DFMA R12, -R66, R186, R12 ;  /* 0x000000ba420c722b */ /* 0x004fe2000000010c */
[----:B------:R-:W2:Y:S07]  /*12fd60*/  LDL.LU.64 R66, [R1+0x97b0] ;  /* 0x0097b00001427983 */ /* 0x000eae0000300a00 */
[----:B------:R-:W-:Y:S01]  /*12fd70*/  DFMA R12, -R64, R136, R12 ;  /* 0x00000088400c722b */ /* 0x000fe2000000010c */
[----:B------:R-:W2:Y:S04]  /*12fd80*/  LDL.LU.64 R64, [R1+0x9800] ;  /* 0x0098000001407983 */ /* 0x000ea80000300a00 */
[----:B------:R-:W2:Y:S01]  /*12fd90*/  LDL.64 R136, [R1+0x7ae0] ;  /* 0x007ae00001887983 */ /* 0x000ea20000100a00 */
[----:B----4-:R-:W-:-:S08]  /*12fda0*/  DFMA R8, R46, -R172, R8 ;  /* 0x800000ac2e08722b */ /* 0x010fd00000000008 */
[----:B------:R-:W-:Y:S02]  /*12fdb0*/  DFMA R8, R50, -R174, R8 ;  /* 0x800000ae3208722b */ /* 0x000fe40000000008 */
[----:B---3--:R-:W-:Y:S01]  /*12fdc0*/  DFMA R12, -R240, R122, R12 ;  /* 0x0000007af00c722b */ /* 0x008fe2000000010c */
[----:B------:R-:W3:Y:S04]  /*12fdd0*/  LDL.128 R172, [R1+0x3d10] ;  /* 0x003d100001ac7983 */ /* 0x000ee80000100c00 */
[----:B------:R-:W4:Y:S01]  /*12fde0*/  LDL.LU.64 R240, [R1+0x94e0] ;  /* 0x0094e00001f07983 */ /* 0x000f220000300a00 */
[----:B------:R-:W-:-:S03]  /*12fdf0*/  DFMA R8, R176, -R220, R8 ;  /* 0x800000dcb008722b */ /* 0x000fc60000000008 */
[----:B------:R-:W2:Y:S05]  /*12fe00*/  LDL.LU.64 R220, [R1+0x98a8] ;  /* 0x0098a80001dc7983 */ /* 0x000eaa0000300a00 */
[----:B------:R-:W-:Y:S01]  /*12fe10*/  DFMA R8, R208, -R222, R8 ;  /* 0x800000ded008722b */ /* 0x000fe20000000008 */
[----:B------:R-:W3:Y:S01]  /*12fe20*/  LDL.LU.64 R222, [R1+0x9820] ;  /* 0x0098200001de7983 */ /* 0x000ee20000300a00 */
[----:B------:R-:W-:-:S03]  /*12fe30*/  DFMA R12, -R62, R200, R12 ;  /* 0x000000c83e0c722b */ /* 0x000fc6000000010c */
[----:B------:R-:W4:Y:S05]  /*12fe40*/  LDL.LU.64 R62, [R1+0x97b8] ;  /* 0x0097b800013e7983 */ /* 0x000f2a0000300a00 */
[----:B------:R-:W-:Y:S01]  /*12fe50*/  DFMA R12, -R236, R202, R12 ;  /* 0x000000caec0c722b */ /* 0x000fe2000000010c */
[----:B------:R-:W3:Y:S07]  /*12fe60*/  LDL.LU.64 R236, [R1+0x94e8] ;  /* 0x0094e80001ec7983 */ /* 0x000eee0000300a00 */
[----:B------:R-:W-:Y:S01]  /*12fe70*/  DFMA R12, -R72, R84, R12 ;  /* 0x00000054480c722b */ /* 0x000fe2000000010c */
[----:B------:R-:W3:Y:S04]  /*12fe80*/  LDL.LU.64 R72, [R1+0x9888] ;  /* 0x0098880001487983 */ /* 0x000ee80000300a00 */
[----:B------:R-:W3:Y:S01]  /*12fe90*/  LDL.LU.64 R84, [R1+0x9318] ;  /* 0x0093180001547983 */ /* 0x000ee20000300a00 */
[----:B--2---:R-:W-:-:S02]  /*12fea0*/  DFMA R220, -R220, R26, R146 ;  /* 0x0000001adcdc722b */ /* 0x004fc40000000192 */
[----:B------:R-:W-:Y:S01]  /*12feb0*/  DFMA R12, -R66, R100, R12 ;  /* 0x00000064420c722b */ /* 0x000fe2000000010c */
[----:B------:R0:W5:Y:S04]  /*12fec0*/  LDL.LU.64 R146, [R1+0xad10] ;  /* 0x00ad100001927983 */ /* 0x0001680000300a00 */
[----:B------:R-:W2:Y:S01]  /*12fed0*/  LDL.LU.64 R66, [R1+0x9260] ;  /* 0x0092600001427983 */ /* 0x000ea20000300a00 */
[----:B------:R-:W-:-:S03]  /*12fee0*/  DFMA R220, -R238, R144, R220 ;  /* 0x00000090eedc722b */ /* 0x000fc600000001dc */
[----:B------:R-:W2:Y:S04]  /*12fef0*/  LDL.LU.64 R238, [R1+0x97d0] ;  /* 0x0097d00001ee7983 */ /* 0x000ea80000300a00 */
[----:B------:R0:W5:Y:S01]  /*12ff00*/  LDL.LU.64 R144, [R1+0xad08] ;  /* 0x00ad080001907983 */ /* 0x0001620000300a00 */
[----:B------:R-:W-:-:S03]  /*12ff10*/  DFMA R220, -R6, R142, R220 ;  /* 0x0000008e06dc722b */ /* 0x000fc600000001dc */
[----:B------:R-:W2:Y:S01]  /*12ff20*/  LDL.LU.64 R6, [R1+0x9808] ;  /* 0x0098080001067983 */ /* 0x000ea20000300a00 */
[----:B----4-:R-:W-:-:S03]  /*12ff30*/  DFMA R12, -R62, R80, R12 ;  /* 0x000000503e0c722b */ /* 0x010fc6000000010c */
[----:B------:R0:W5:Y:S01]  /*12ff40*/  LDL.LU.64 R142, [R1+0xad00] ;  /* 0x00ad0000018e7983 */ /* 0x0001620000300a00 */
[----:B---3--:R-:W-:-:S03]  /*12ff50*/  DFMA R220, -R222, R104, R220 ;  /* 0x00000068dedc722b */ /* 0x008fc600000001dc */
[----:B------:R-:W3:Y:S04]  /*12ff60*/  LDL.LU.64 R222, [R1+0x97d8] ;  /* 0x0097d80001de7983 */ /* 0x000ee80000300a00 */
[----:B------:R-:W4:Y:S01]  /*12ff70*/  LDL.LU.64 R62, [R1+0x9370] ;  /* 0x00937000013e7983 */ /* 0x000f220000300a00 */
[----:B------:R-:W-:-:S03]  /*12ff80*/  DFMA R220, -R70, R88, R220 ;  /* 0x0000005846dc722b */ /* 0x000fc600000001dc */
[----:B------:R-:W4:Y:S01]  /*12ff90*/  LDL.LU.64 R88, [R1+0x94d0] ;  /* 0x0094d00001587983 */ /* 0x000f220000300a00 */
[----:B------:R-:W-:-:S03]  /*12ffa0*/  DFMA R12, -R240, R212, R12 ;  /* 0x000000d4f00c722b */ /* 0x000fc6000000010c */
[----:B------:R-:W4:Y:S01]  /*12ffb0*/  LDL.LU.64 R70, [R1+0x94d8] ;  /* 0x0094d80001467983 */ /* 0x000f220000300a00 */
[----:B------:R-:W-:-:S03]  /*12ffc0*/  DFMA R220, -R64, R92, R220 ;  /* 0x0000005c40dc722b */ /* 0x000fc600000001dc */
[----:B------:R-:W4:Y:S01]  /*12ffd0*/  LDL.LU.64 R92, [R1+0x9310] ;  /* 0x00931000015c7983 */ /* 0x000f220000300a00 */
[----:B------:R-:W-:Y:S02]  /*12ffe0*/  DFMA R240, R218, -R232, R226 ;  /* 0x800000e8daf0722b */ /* 0x000fe400000000e2 */
[----:B------:R-:W-:Y:S01]  /*12fff0*/  DFMA R12, -R236, R214, R12 ;  /* 0x000000d6ec0c722b */ /* 0x000fe2000000010c */
[----:B------:R-:W4:Y:S01]  /*130000*/  LDL.LU.64 R64, [R1+0x9390] ;  /* 0x0093900001407983 */ /* 0x000f220000300a00 */
[----:B------:R-:W-:-:S03]  /*130010*/  DFMA R232, R216, -R228, R8 ;  /* 0x800000e4d8e8722b */ /* 0x000fc60000000008 */
[----:B------:R-:W4:Y:S04]  /*130020*/  LDL.LU.64 R228, [R1+0x9550] ;  /* 0x0095500001e47983 */ /* 0x000f280000300a00 */
[----:B------:R-:W4:Y:S01]  /*130030*/  LDL.LU.64 R226, [R1+0x9308] ;  /* 0x0093080001e27983 */ /* 0x000f220000300a00 */
[----:B--2---:R-:W-:-:S03]  /*130040*/  DFMA R220, -R6, R122, R220 ;  /* 0x0000007a06dc722b */ /* 0x004fc600000001dc */
[----:B------:R-:W2:Y:S05]  /*130050*/  LDL.LU.64 R6, [R1+0x9268] ;  /* 0x0092680001067983 */ /* 0x000eaa0000300a00 */
[----:B------:R-:W-:Y:S01]  /*130060*/  DFMA R220, -R238, R116, R220 ;  /* 0x00000074eedc722b */ /* 0x000fe200000001dc */
[----:B------:R-:W2:Y:S07]  /*130070*/  LDL.128 R236, [R1+0x6240] ;  /* 0x0062400001ec7983 */ /* 0x000eae0000100c00 */
[----:B---3--:R-:W-:Y:S01]  /*130080*/  DFMA R8, -R222, R118, R220 ;  /* 0x00000076de08722b */ /* 0x008fe200000001dc */
[----:B------:R-:W-:Y:S01]  /*130090*/  STL.64 [R1+0x74d0], R78 ;  /* 0x0074d04e01007387 */ /* 0x000fe20000100a00 */
[----:B----4-:R-:W-:-:S06]  /*1300a0*/  DFMA R220, -R92, R178, R12 ;  /* 0x000000b25cdc722b */ /* 0x010fcc000000010c */
[----:B------:R-:W-:Y:S02]  /*1300b0*/  DFMA R12, -R88, R102, R8 ;  /* 0x00000066580c722b */ /* 0x000fe40000000108 */
[----:B------:R-:W-:Y:S01]  /*1300c0*/  DFMA R8, -R72, R104, R94 ;  /* 0x000000684808722b */ /* 0x000fe2000000015e */
[----:B------:R1:W-:Y:S04]  /*1300d0*/  STL.64 [R1+0x7570], R28 ;  /* 0x0075701c01007387 */ /* 0x0003e80000100a00 */
[----:B------:R-:W3:Y:S01]  /*1300e0*/  LDL.128 R92, [R1+0x4180] ;  /* 0x00418000015c7983 */ /* 0x000ee20000100c00 */
[----:B------:R-:W-:-:S03]  /*1300f0*/  DFMA R220, -R84, R132, R220 ;  /* 0x0000008454dc722b */ /* 0x000fc600000001dc */
[----:B------:R-:W-:Y:S04]  /*130100*/  STL.64 [R1+0x75c0], R18 ;  /* 0x0075c01201007387 */ /* 0x000fe80000100a00 */
[----:B-1----:R-:W4:Y:S01]  /*130110*/  LDL.LU.64 R28, [R1+0x9398] ;  /* 0x00939800011c7983 */ /* 0x002f220000300a00 */
[----:B------:R-:W-:-:S03]  /*130120*/  DFMA R220, -R66, R124, R220 ;  /* 0x0000007c42dc722b */ /* 0x000fc600000001dc */
[----:B------:R1:W-:Y:S01]  /*130130*/  STL.64 [R1+0x7598], R16 ;  /* 0x0075981001007387 */ /* 0x0003e20000100a00 */
[----:B------:R-:W-:Y:S02]  /*130140*/  DFMA R222, -R172, R206, R126 ;  /* 0x000000ceacde722b */ /* 0x000fe4000000017e */
[----:B------:R-:W-:Y:S01]  /*130150*/  DFMA R12, -R70, R80, R12 ;  /* 0x00000050460c722b */ /* 0x000fe2000000010c */
[----:B------:R-:W4:Y:S04]  /*130160*/  LDL.LU.64 R72, [R1+0x9300] ;  /* 0x0093000001487983 */ /* 0x000f280000300a00 */
[----:B------:R-:W-:Y:S04]  /*130170*/  STL.64 [R1+0x7550], R22 ;  /* 0x0075501601007387 */ /* 0x000fe80000100a00 */
[----:B-1----:R-:W4:Y:S01]  /*130180*/  LDL.128 R16, [R1+0x4160] ;  /* 0x0041600001107983 */ /* 0x002f220000100c00 */
[----:B------:R-:W-:-:S03]  /*130190*/  DFMA R12, -R64, R178, R12 ;  /* 0x000000b2400c722b */ /* 0x000fc6000000010c */
[----:B------:R-:W4:Y:S01]  /*1301a0*/  LDL.LU.64 R70, [R1+0x9378] ;  /* 0x0093780001467983 */ /* 0x000f220000300a00 */
[----:B------:R-:W-:-:S03]  /*1301b0*/  DFMA R8, -R62, R24, R8 ;  /* 0x000000183e08722b */ /* 0x000fc60000000108 */
[----:B------:R-:W-:Y:S04]  /*1301c0*/  STL.64 [R1+0x7548], R60 ;  /* 0x0075483c01007387 */ /* 0x000fe80000100a00 */
[----:B------:R-:W4:Y:S04]  /*1301d0*/  LDL.LU.64 R104, [R1+0x93b8] ;  /* 0x0093b80001687983 */ /* 0x000f280000300a00 */
[----:B------:R-:W4:Y:S04]  /*1301e0*/  LDL.LU.64 R126, [R1+0x94c0] ;  /* 0x0094c000017e7983 */ /* 0x000f280000300a00 */
[----:B------:R-:W4:Y:S04]  /*1301f0*/  LDL.LU.64 R88, [R1+0x92f0] ;  /* 0x0092f00001587983 */ /* 0x000f280000300a00 */
[----:B------:R-:W4:Y:S01]  /*130200*/  LDL.LU.64 R84, [R1+0x94c8] ;  /* 0x0094c80001547983 */ /* 0x000f220000300a00 */
[----:B--2---:R-:W-:-:S02]  /*130210*/  DFMA R172, -R6, R86, R220 ;  /* 0x0000005606ac722b */ /* 0x004fc400000001dc */
[----:B------:R-:W-:Y:S01]  /*130220*/  DFMA R6, -R174, R136, R222 ;  /* 0x00000088ae06722b */ /* 0x000fe200000001de */
[----:B------:R-:W2:Y:S04]  /*130230*/  LDL.LU.64 R220, [R1+0x9878] ;  /* 0x0098780001dc7983 */ /* 0x000ea80000300a00 */
[----:B------:R-:W2:Y:S04]  /*130240*/  LDL.LU.64 R136, [R1+0x93c0] ;  /* 0x0093c00001887983 */ /* 0x000ea80000300a00 */
[----:B------:R-:W-:Y:S04]  /*130250*/  STL.64 [R1+0x77c8], R6 ;  /* 0x0077c80601007387 */ /* 0x000fe80000100a00 */
[----:B------:R1:W-:Y:S04]  /*130260*/  STL.64 [R1+0x7310], R6 ;  /* 0x0073100601007387 */ /* 0x0003e80000100a00 */
[----:B------:R-:W2:Y:S04]  /*130270*/  LDL.LU.64 R174, [R1+0x7ee8] ;  /* 0x007ee80001ae7983 */ /* 0x000ea80000300a00 */
[----:B---3--:R3:W-:Y:S01]  /*130280*/  STL.64 [R1+0x7860], R92 ;  /* 0x0078605c01007387 */ /* 0x0087e20000100a00 */
[----:B-1----:R-:W-:Y:S01]  /*130290*/  MOV R6, R94 ;  /* 0x0000005e00067202 */ /* 0x002fe20000000f00 */
[----:B------:R-:W-:-:S02]  /*1302a0*/  IMAD.MOV.U32 R7, RZ, RZ, R95 ;  /* 0x000000ffff077224 */ /* 0x000fc400078e005f */
[----:B---3--:R-:W3:Y:S01]  /*1302b0*/  LDL.128 R92, [R1+0x3bc0] ;  /* 0x003bc000015c7983 */ /* 0x008ee20000100c00 */
[----:B----4-:R-:W-:-:S03]  /*1302c0*/  DFMA R222, -R28, R132, R12 ;  /* 0x000000841cde722b */ /* 0x010fc6000000010c */
[----:B------:R-:W2:Y:S04]  /*1302d0*/  LDL.LU.64 R12, [R1+0x77c0] ;  /* 0x0077c000010c7983 */ /* 0x000ea80000300a00 */
[----:B------:R-:W4:Y:S01]  /*1302e0*/  LDL.LU.64 R28, [R1+0x9340] ;  /* 0x00934000011c7983 */ /* 0x000f220000300a00 */
[----:B------:R-:W-:Y:S01]  /*1302f0*/  MOV R66, R16 ;  /* 0x0000001000427202 */ /* 0x000fe20000000f00 */
[----:B------:R-:W-:Y:S01]  /*130300*/  IMAD.MOV.U32 R67, RZ, RZ, R17 ;  /* 0x000000ffff437224 */ /* 0x000fe200078e0011 */
[----:B------:R-:W-:Y:S01]  /*130310*/  MOV R64, R18 ;  /* 0x0000001200407202 */ /* 0x000fe20000000f00 */
[----:B------:R-:W-:Y:S02]  /*130320*/  IMAD.MOV.U32 R65, RZ, RZ, R19 ;  /* 0x000000ffff417224 */ /* 0x000fe400078e0013 */
[----:B------:R-:W4:Y:S04]  /*130330*/  LDL.128 R16, [R1+0x3bb0] ;  /* 0x003bb00001107983 */ /* 0x000f280000100c00 */
[----:B---3--:R1:W-:Y:S01]  /*130340*/  STL.64 [R1+0x77b8], R94 ;  /* 0x0077b85e01007387 */ /* 0x0083e20000100a00 */
[----:B------:R-:W-:Y:S01]  /*130350*/  MOV R22, R92 ;  /* 0x0000005c00167202 */ /* 0x000fe20000000f00 */
[----:B------:R-:W-:-:S02]  /*130360*/  IMAD.MOV.U32 R23, RZ, RZ, R93 ;  /* 0x000000ffff177224 */ /* 0x000fc400078e005d */
[----:B-1----:R-:W3:Y:S01]  /*130370*/  LDL.128 R92, [R1+0x3c40] ;  /* 0x003c4000015c7983 */ /* 0x002ee20000100c00 */
[----:B--2---:R-:W-:Y:S02]  /*130380*/  DFMA R12, -R220, R140, R12 ;  /* 0x0000008cdc0c722b */ /* 0x004fe4000000010c */
[----:B------:R-:W-:Y:S01]  /*130390*/  DFMA R220, -R72, R138, R172 ;  /* 0x0000008a48dc722b */ /* 0x000fe200000001ac */
[----:B------:R-:W-:Y:S04]  /*1303a0*/  STL.64 [R1+0x7558], R80 ;  /* 0x0075585001007387 */ /* 0x000fe80000100a00 */
[----:B------:R-:W2:Y:S01]  /*1303b0*/  LDL.LU.64 R172, [R1+0x93b0] ;  /* 0x0093b00001ac7983 */ /* 0x000ea20000300a00 */
[----:B----4-:R-:W-:Y:S01]  /*1303c0*/  MOV R62, R18 ;  /* 0x00000012003e7202 */ /* 0x010fe20000000f00 */
[----:B------:R-:W-:-:S02]  /*1303d0*/  IMAD.MOV.U32 R63, RZ, RZ, R19 ;  /* 0x000000ffff3f7224 */ /* 0x000fc400078e0013 */
[----:B------:R1:W-:Y:S01]  /*1303e0*/  STL.64 [R1+0x7790], R16 ;  /* 0x0077901001007387 */ /* 0x0003e20000100a00 */
[----:B------:R-:W-:Y:S02]  /*1303f0*/  DFMA R8, -R70, R78, R8 ;  /* 0x0000004e4608722b */ /* 0x000fe40000000108 */
[----:B------:R-:W-:Y:S01]  /*130400*/  DFMA R222, -R136, R124, R222 ;  /* 0x0000007c88de722b */ /* 0x000fe200000001de */
[----:B------:R-:W4:Y:S04]  /*130410*/  LDL.LU.64 R72, [R1+0x9558] ;  /* 0x0095580001487983 */ /* 0x000f280000300a00 */
[----:B------:R-:W4:Y:S04]  /*130420*/  LDL.LU.64 R78, [R1+0x92b0] ;  /* 0x0092b000014e7983 */ /* 0x000f280000300a00 */
[----:B-1----:R-:W4:Y:S04]  /*130430*/  LDL.128 R16, [R1+0x3c30] ;  /* 0x003c300001107983 */ /* 0x002f280000100c00 */
[----:B------:R-:W4:Y:S04]  /*130440*/  LDL.LU.64 R70, [R1+0x9868] ;  /* 0x0098680001467983 */ /* 0x000f280000300a00 */
[----:B---3--:R1:W-:Y:S01]  /*130450*/  STL.64 [R1+0x77a8], R94 ;  /* 0x0077a85e01007387 */ /* 0x0083e20000100a00 */
[----:B------:R-:W-:-:S03]  /*130460*/  DFMA R220, -R226, R68, R220 ;  /* 0x00000044e2dc722b */ /* 0x000fc600000001dc */
[----:B------:R-:W-:Y:S01]  /*130470*/  STL.64 [R1+0x7590], R86 ;  /* 0x0075905601007387 */ /* 0x000fe20000100a00 */
[----:B--2---:R-:W-:-:S03]  /*130480*/  DFMA R172, -R172, R116, R8 ;  /* 0x00000074acac722b */ /* 0x004fc60000000108 */
[----:B------:R-:W-:Y:S04]  /*130490*/  STL.64 [R1+0x75b8], R68 ;  /* 0x0075b84401007387 */ /* 0x000fe80000100a00 */
[----:B-1----:R-:W2:Y:S04]  /*1304a0*/  LDL.LU.64 R94, [R1+0x93c8] ;  /* 0x0093c800015e7983 */ /* 0x002ea80000300a00 */
[----:B------:R-:W3:Y:S04]  /*1304b0*/  LDL.LU.64 R8, [R1+0x77d0] ;  /* 0x0077d00001087983 */ /* 0x000ee80000300a00 */
[----:B------:R-:W-:Y:S01]  /*1304c0*/  STL.64 [R1+0x7608], R90 ;  /* 0x0076085a01007387 */ /* 0x000fe20000100a00 */
[----:B----4-:R-:W-:-:S03]  /*1304d0*/  MOV R60, R18 ;  /* 0x00000012003c7202 */ /* 0x010fc60000000f00 */
[----:B------:R1:W-:Y:S01]  /*1304e0*/  STL.64 [R1+0x7880], R16 ;  /* 0x0078801001007387 */ /* 0x0003e20000100a00 */
[----:B------:R-:W-:-:S03]  /*1304f0*/  IMAD.MOV.U32 R61, RZ, RZ, R19 ;  /* 0x000000ffff3d7224 */ /* 0x000fc600078e0013 */
[----:B------:R-:W-:Y:S04]  /*130500*/  STL.64 [R1+0x75c8], R108 ;  /* 0x0075c86c01007387 */ /* 0x000fe80000100a00 */
[----:B------:R-:W-:Y:S04]  /*130510*/  STL.64 [R1+0x7610], R82 ;  /* 0x0076105201007387 */ /* 0x000fe80000100a00 */
[----:B-1----:R-:W4:Y:S04]  /*130520*/  LDL.128 R16, [R1+0x3d90] ;  /* 0x003d900001107983 */ /* 0x002f280000100c00 */
[----:B------:R-:W-:Y:S04]  /*130530*/  STL.64 [R1+0x7618], R30 ;  /* 0x0076181e01007387 */ /* 0x000fe80000100a00 */
[----:B------:R-:W-:Y:S04]  /*130540*/  STL.64 [R1+0x7588], R124 ;  /* 0x0075887c01007387 */ /* 0x000fe80000100a00 */
[----:B------:R-:W-:Y:S04]  /*130550*/  STL.64 [R1+0x7580], R132 ;  /* 0x0075808401007387 */ /* 0x000fe80000100a00 */
[----:B------:R-:W-:Y:S01]  /*130560*/  STL.64 [R1+0x75a0], R138 ;  /* 0x0075a08a01007387 */ /* 0x000fe20000100a00 */
[----:B------:R-:W-:-:S03]  /*130570*/  DFMA R172, -R104, R128, R172 ;  /* 0x0000008068ac722b */ /* 0x000fc600000001ac */
[----:B------:R-:W4:Y:S01]  /*130580*/  LDL.LU.64 R128, [R1+0x9598] ;  /* 0x0095980001807983 */ /* 0x000f220000300a00 */
[----:B------:R-:W-:-:S03]  /*130590*/  DFMA R174, -R70, R102, R174 ;  /* 0x0000006646ae722b */ /* 0x000fc600000001ae */
[----:B------:R-:W4:Y:S04]  /*1305a0*/  LDL.LU.64 R70, [R1+0x92f8] ;  /* 0x0092f80001467983 */ /* 0x000f280000300a00 */
[----:B------:R-:W-:Y:S04]  /*1305b0*/  STL.64 [R1+0x7628], R106 ;  /* 0x0076286a01007387 */ /* 0x000fe80000100a00 */
[----:B------:R-:W-:Y:S04]  /*1305c0*/  STL.64 [R1+0x7600], R112 ;  /* 0x0076007001007387 */ /* 0x000fe80000100a00 */
[----:B------:R0:W5:Y:S04]  /*1305d0*/  LDL.LU.64 R140, [R1+0xacf8] ;  /* 0x00acf800018c7983 */ /* 0x0001680000300a00 */
[----:B------:R0:W5:Y:S01]  /*1305e0*/  LDL.LU.64 R136, [R1+0xace8] ;  /* 0x00ace80001887983 */ /* 0x0001620000300a00 */
[----:B--2---:R-:W-:-:S03]  /*1305f0*/  DFMA R222, -R94, R86, R222 ;  /* 0x000000565ede722b */ /* 0x004fc600000001de */
[----:B------:R-:W2:Y:S01]  /*130600*/  LDL.LU.64 R104, [R1+0x92a0] ;  /* 0x0092a00001687983 */ /* 0x000ea20000300a00 */
[----:B---3--:R-:W-:-:S03]  /*130610*/  DFMA R8, -R228, R122, R8 ;  /* 0x0000007ae408722b */ /* 0x008fc60000000108 */
[----:B------:R-:W3:Y:S01]  /*130620*/  LDL.LU.64 R94, [R1+0x95a0] ;  /* 0x0095a000015e7983 */ /* 0x000ee20000300a00 */
[----:B------:R-:W-:-:S03]  /*130630*/  DFMA R222, -R28, R68, R222 ;  /* 0x000000441cde722b */ /* 0x000fc600000001de */
[----:B------:R-:W2:Y:S04]  /*130640*/  LDL.LU.64 R228, [R1+0x9270] ;  /* 0x0092700001e47983 */ /* 0x000ea80000300a00 */
[----:B------:R-:W3:Y:S04]  /*130650*/  LDL.LU.64 R28, [R1+0x92b8] ;  /* 0x0092b800011c7983 */ /* 0x000ee80000300a00 */
[----:B----4-:R1:W-:Y:S01]  /*130660*/  STL.64 [R1+0x7870], R16 ;  /* 0x0078701001007387 */ /* 0x0103e20000100a00 */
[----:B------:R-:W-:Y:S02]  /*130670*/  DFMA R220, -R88, R250, R220 ;  /* 0x000000fa58dc722b */ /* 0x000fe400000001dc */
[----:B------:R-:W-:Y:S01]  /*130680*/  DFMA R226, -R72, R102, R8 ;  /* 0x0000006648e2722b */ /* 0x000fe20000000108 */
[----:B------:R-:W4:Y:S01]  /*130690*/  LDL.LU.64 R88, [R1+0x9490] ;  /* 0x0094900001587983 */ /* 0x000f220000300a00 */
[----:B------:R-:W-:-:S03]  /*1306a0*/  DFMA R172, -R78, R80, R172 ;  /* 0x000000504eac722b */ /* 0x000fc600000001ac */
[----:B------:R-:W4:Y:S01]  /*1306b0*/  LDL.LU.64 R8, [R1+0x9348] ;  /* 0x0093480001087983 */ /* 0x000f220000300a00 */
[----:B-1----:R-:W-:Y:S01]  /*1306c0*/  MOV R16, R18 ;  /* 0x0000001200107202 */ /* 0x002fe20000000f00 */
[----:B------:R-:W-:Y:S01]  /*1306d0*/  IMAD.MOV.U32 R17, RZ, RZ, R19 ;  /* 0x000000ffff117224 */ /* 0x000fe200078e0013 */
[----:B------:R-:W-:Y:S01]  /*1306e0*/  MOV R18, R92 ;  /* 0x0000005c00127202 */ /* 0x000fe20000000f00 */
[----:B------:R-:W-:Y:S01]  /*1306f0*/  IMAD.MOV.U32 R19, RZ, RZ, R93 ;  /* 0x000000ffff137224 */ /* 0x000fe200078e005d */
[----:B------:R-:W4:Y:S04]  /*130700*/  LDL.LU.64 R78, [R1+0x95a8] ;  /* 0x0095a800014e7983 */ /* 0x000f280000300a00 */
[----:B------:R-:W2:Y:S01]  /*130710*/  LDL.LU.64 R92, [R1+0x9590] ;  /* 0x00959000015c7983 */ /* 0x000ea20000300a00 */
[----:B------:R-:W-:-:S03]  /*130720*/  DFMA R174, -R126, R212, R174 ;  /* 0x000000d47eae722b */ /* 0x000fc600000001ae */
[----:B------:R-:W4:Y:S04]  /*130730*/  LDL.LU.64 R126, [R1+0x92e0] ;  /* 0x0092e000017e7983 */ /* 0x000f280000300a00 */
[----:B------:R-:W4:Y:S04]  /*130740*/  LDL.LU.64 R72, [R1+0x92d0] ;  /* 0x0092d00001487983 */ /* 0x000f280000300a00 */
[----:B------:R-:W4:Y:S04]  /*130750*/  LDL.LU.64 R80, [R1+0x92a8] ;  /* 0x0092a80001507983 */ /* 0x000f280000300a00 */
[----:B------:R0:W5:Y:S01]  /*130760*/  LDL.LU.64 R138, [R1+0xacf0] ;  /* 0x00acf000018a7983 */ /* 0x0001620000300a00 */
[----:B---3--:R-:W-:-:S02]  /*130770*/  DFMA R172, -R28, R132, R172 ;  /* 0x000000841cac722b */ /* 0x008fc400000001ac */
[----:B--2---:R-:W-:Y:S01]  /*130780*/  DFMA R12, -R92, R134, R12 ;  /* 0x000000865c0c722b */ /* 0x004fe2000000010c */
[----:B------:R-:W2:Y:S05]  /*130790*/  LDL.LU.64 R28, [R1+0x9360] ;  /* 0x00936000011c7983 */ /* 0x000eaa0000300a00 */
[----:B------:R-:W-:Y:S01]  /*1307a0*/  DFMA R172, -R228, R124, R172 ;  /* 0x0000007ce4ac722b */ /* 0x000fe200000001ac */
[----:B------:R-:W3:Y:S01]  /*1307b0*/  LDL.LU.64 R228, [R1+0x96e0] ;  /* 0x0096e00001e47983 */ /* 0x000ee20000300a00 */
[----:B------:R-:W-:-:S03]  /*1307c0*/  DFMA R12, -R128, R130, R12 ;  /* 0x00000082800c722b */ /* 0x000fc6000000010c */
[----:B------:R-:W2:Y:S01]  /*1307d0*/  LDL.LU.64 R134, [R1+0x94b0] ;  /* 0x0094b00001867983 */ /* 0x000ea20000300a00 */
[----:B----4-:R-:W-:-:S03]  /*1307e0*/  DFMA R8, -R8, R108, R222 ;  /* 0x0000006c0808722b */ /* 0x010fc600000001de */
[----:B------:R-:W4:Y:S01]  /*1307f0*/  LDL.LU.64 R92, [R1+0x92e8] ;  /* 0x0092e800015c7983 */ /* 0x000f220000300a00 */
[----:B------:R-:W-:-:S03]  /*130800*/  DFMA R12, -R94, R110, R12 ;  /* 0x0000006e5e0c722b */ /* 0x000fc6000000010c */
        /* <DEDUP_REMOVED lines=11> */
[----:B------:R0:W5:Y:S04]  /*1308c0*/  LDL.LU.64 R132, [R1+0xacd8] ;  /* 0x00acd80001847983 */ /* 0x0001680000300a00 */
[----:B------:R0:W5:Y:S04]  /*1308d0*/  LDL.LU.64 R130, [R1+0xacd0] ;  /* 0x00acd00001827983 */ /* 0x0001680000300a00 */
[----:B------:R0:W5:Y:S04]  /*1308e0*/  LDL.LU.64 R128, [R1+0xacc8] ;  /* 0x00acc80001807983 */ /* 0x0001680000300a00 */
[----:B------:R0:W5:Y:S01]  /*1308f0*/  LDL.LU.64 R124, [R1+0xacb8] ;  /* 0x00acb800017c7983 */ /* 0x0001620000300a00 */
[----:B---3--:R-:W-:-:S03]  /*130900*/  DFMA R228, -R228, R34, R12 ;  /* 0x00000022e4e4722b */ /* 0x008fc6000000010c */
[----:B------:R-:W3:Y:S04]  /*130910*/  LDL.LU.64 R104, [R1+0x9680] ;  /* 0x0096800001687983 */ /* 0x000ee80000300a00 */
[----:B------:R-:W3:Y:S01]  /*130920*/  LDL.LU.64 R12, [R1+0x92d8] ;  /* 0x0092d800010c7983 */ /* 0x000ee20000300a00 */
[----:B--2---:R-:W-:Y:S02]  /*130930*/  DFMA R174, -R134, R96, R174 ;  /* 0x0000006086ae722b */ /* 0x004fe400000001ae */
[----:B------:R-:W-:Y:S01]  /*130940*/  DFMA R220, -R126, R36, R220 ;  /* 0x000000247edc722b */ /* 0x000fe200000001dc */
[----:B------:R0:W5:Y:S01]  /*130950*/  LDL.LU.64 R134, [R1+0xace0] ;  /* 0x00ace00001867983 */ /* 0x0001620000300a00 */
[----:B------:R-:W-:-:S03]  /*130960*/  DFMA R8, -R80, R38, R8 ;  /* 0x000000265008722b */ /* 0x000fc60000000108 */
[----:B------:R-:W2:Y:S01]  /*130970*/  LDL.LU.64 R80, [R1+0x92c8] ;  /* 0x0092c80001507983 */ /* 0x000ea20000300a00 */
[----:B----4-:R-:W-:Y:S02]  /*130980*/  DFMA R174, -R222, R10, R174 ;  /* 0x0000000adeae722b */ /* 0x010fe400000001ae */
[----:B------:R-:W-:Y:S01]  /*130990*/  DFMA R220, -R92, R52, R220 ;  /* 0x000000345cdc722b */ /* 0x000fe200000001dc */
[----:B------:R-:W4:Y:S01]  /*1309a0*/  LDL.LU.64 R222, [R1+0x9368] ;  /* 0x0093680001de7983 */ /* 0x000f220000300a00 */
[----:B------:R-:W-:-:S03]  /*1309b0*/  DFMA R172, -R84, R86, R172 ;  /* 0x0000005654ac722b */ /* 0x000fc600000001ac */
[----:B------:R-:W2:Y:S01]  /*1309c0*/  LDL.LU.64 R86, [R1+0x9330] ;  /* 0x0093300001567983 */ /* 0x000ea20000300a00 */
[----:B------:R-:W-:Y:S02]  /*1309d0*/  DFMA R174, -R88, R36, R174 ;  /* 0x0000002458ae722b */ /* 0x000fe400000001ae */
[----:B------:R-:W-:Y:S01]  /*1309e0*/  DFMA R220, -R72, R54, R220 ;  /* 0x0000003648dc722b */ /* 0x000fe200000001dc */
[----:B------:R-:W2:Y:S01]  /*1309f0*/  LDL.LU.64 R88, [R1+0x93a0] ;  /* 0x0093a00001587983 */ /* 0x000ea20000300a00 */
[----:B------:R-:W-:-:S03]  /*130a00*/  DFMA R172, -R28, R68, R172 ;  /* 0x000000441cac722b */ /* 0x000fc600000001ac */
[----:B------:R-:W2:Y:S04]  /*130a10*/  LDL.LU.64 R92, [R1+0x9448] ;  /* 0x00944800015c7983 */ /* 0x000ea80000300a00 */
[----:B------:R-:W2:Y:S04]  /*130a20*/  LDL.LU.64 R72, [R1+0x93a8] ;  /* 0x0093a80001487983 */ /* 0x000ea80000300a00 */
[----:B------:R-:W2:Y:S04]  /*130a30*/  LDL.LU.64 R28, [R1+0x9280] ;  /* 0x00928000011c7983 */ /* 0x000ea80000300a00 */
[----:B------:R-:W2:Y:S04]  /*130a40*/  LDL.LU.64 R84, [R1+0x9688] ;  /* 0x0096880001547983 */ /* 0x000ea80000300a00 */
[----:B------:R-:W2:Y:S04]  /*130a50*/  LDL.LU.64 R68, [R1+0x9640] ;  /* 0x0096400001447983 */ /* 0x000ea80000300a00 */
[----:B------:R0:W5:Y:S01]  /*130a60*/  LDL.LU.64 R126, [R1+0xacc0] ;  /* 0x00acc000017e7983 */ /* 0x0001620000300a00 */
[----:B---3--:R-:W-:-:S03]  /*130a70*/  DFMA R12, -R12, R112, R220 ;  /* 0x000000700c0c722b */ /* 0x008fc600000001dc */
[----:B------:R-:W3:Y:S01]  /*130a80*/  LDL.LU.64 R220, [R1+0x9440] ;  /* 0x0094400001dc7983 */ /* 0x000ee20000300a00 */
[----:B------:R-:W-:-:S03]  /*130a90*/  DFMA R174, -R70, R38, R174 ;  /* 0x0000002646ae722b */ /* 0x000fc600000001ae */
[----:B------:R-:W3:Y:S01]  /*130aa0*/  LDL.LU.64 R70, [R1+0x9338] ;  /* 0x0093380001467983 */ /* 0x000ee20000300a00 */
[----:B------:R-:W-:Y:S02]  /*130ab0*/  DFMA R8, -R114, R52, R8 ;  /* 0x000000347208722b */ /* 0x000fe40000000108 */
[----:B----4-:R-:W-:Y:S01]  /*130ac0*/  DFMA R172, -R222, R250, R172 ;  /* 0x000000fadeac722b */ /* 0x010fe200000001ac */
[----:B------:R0:W5:Y:S01]  /*130ad0*/  LDL.LU.64 R114, [R1+0xacb0] ;  /* 0x00acb00001727983 */ /* 0x0001620000300a00 */
[----:B------:R-:W-:-:S03]  /*130ae0*/  DFMA R222, -R104, R108, R226 ;  /* 0x0000006c68de722b */ /* 0x000fc600000001e2 */
[----:B------:R-:W4:Y:S01]  /*130af0*/  LDL.LU.64 R226, [R1+0x9320] ;  /* 0x0093200001e27983 */ /* 0x000f220000300a00 */
[-C--:B------:R-:W-:Y:S02]  /*130b00*/  DFMA R8, -R110, R90.reuse, R8 ;  /* 0x0000005a6e08722b */ /* 0x080fe40000000108 */
[-C--:B------:R-:W-:Y:S01]  /*130b10*/  DFMA R12, -R94, R90.reuse, R12 ;  /* 0x0000005a5e0c722b */ /* 0x080fe2000000010c */
[----:B------:R-:W4:Y:S01]  /*130b20*/  LDL.LU.64 R104, [R1+0x9288] ;  /* 0x0092880001687983 */ /* 0x000f220000300a00 */
[----:B--2---:R-:W-:-:S03]  /*130b30*/  DFMA R172, -R88, R90, R172 ;  /* 0x0000005a58ac722b */ /* 0x004fc600000001ac */
[----:B------:R-:W2:Y:S01]  /*130b40*/  LDL.LU.64 R90, [R1+0x9328] ;  /* 0x00932800015a7983 */ /* 0x000ea20000300a00 */
[----:B------:R-:W-:Y:S02]  /*130b50*/  DFMA R8, -R86, R30, R8 ;  /* 0x0000001e5608722b */ /* 0x000fe40000000108 */
[----:B------:R-:W-:Y:S01]  /*130b60*/  DFMA R12, -R80, R82, R12 ;  /* 0x00000052500c722b */ /* 0x000fe2000000010c */
[----:B------:R-:W2:Y:S04]  /*130b70*/  LDL.LU.64 R110, [R1+0x9418] ;  /* 0x00941800016e7983 */ /* 0x000ea80000300a00 */
[----:B------:R-:W2:Y:S04]  /*130b80*/  LDL.LU.64 R108, [R1+0x9350] ;  /* 0x00935000016c7983 */ /* 0x000ea80000300a00 */
[----:B------:R-:W2:Y:S04]  /*130b90*/  LDL.LU.64 R86, [R1+0x9380] ;  /* 0x0093800001567983 */ /* 0x000ea80000300a00 */
[----:B------:R-:W2:Y:S01]  /*130ba0*/  LDL.LU.64 R80, [R1+0x93e0] ;  /* 0x0093e00001507983 */ /* 0x000ea20000300a00 */
[----:B------:R-:W-:-:S02]  /*130bb0*/  DFMA R172, -R72, R30, R172 ;  /* 0x0000001e48ac722b */ /* 0x000fc400000001ac */
[----:B------:R-:W-:Y:S01]  /*130bc0*/  DFMA R12, -R28, R30, R12 ;  /* 0x0000001e1c0c722b */ /* 0x000fe2000000010c */
[----:B------:R-:W2:Y:S04]  /*130bd0*/  LDL.LU.64 R94, [R1+0x93f0] ;  /* 0x0093f000015e7983 */ /* 0x000ea80000300a00 */
[----:B------:R-:W2:Y:S04]  /*130be0*/  LDL.LU.64 R82, [R1+0x96e8] ;  /* 0x0096e80001527983 */ /* 0x000ea80000300a00 */
[----:B------:R-:W2:Y:S04]  /*130bf0*/  LDL.LU.64 R30, [R1+0x9388] ;  /* 0x00938800011e7983 */ /* 0x000ea80000300a00 */
[----:B------:R-:W2:Y:S04]  /*130c00*/  LDL.LU.64 R28, [R1+0x93e8] ;  /* 0x0093e800011c7983 */ /* 0x000ea80000300a00 */
[----:B------:R-:W2:Y:S01]  /*130c10*/  LDL.LU.64 R88, [R1+0x9630] ;  /* 0x0096300001587983 */ /* 0x000ea20000300a00 */
[----:B------:R-:W-:-:S03]  /*130c20*/  DFMA R222, -R84, R38, R222 ;  /* 0x0000002654de722b */ /* 0x000fc600000001de */
[----:B------:R-:W2:Y:S04]  /*130c30*/  LDL.LU.64 R84, [R1+0x93f8] ;  /* 0x0093f80001547983 */ /* 0x000ea80000300a00 */
[----:B------:R0:W5:Y:S01]  /*130c40*/  LDL.LU.64 R112, [R1+0xaca8] ;  /* 0x00aca80001707983 */ /* 0x0001620000300a00 */
[----:B------:R-:W-:-:S03]  /*130c50*/  DFMA R222, -R68, R52, R222 ;  /* 0x0000003444de722b */ /* 0x000fc600000001de */
[----:B------:R-:W2:Y:S04]  /*130c60*/  LDL.LU.64 R68, [R1+0x96f0] ;  /* 0x0096f00001447983 */ /* 0x000ea80000300a00 */
[----:B------:R-:W2:Y:S01]  /*130c70*/  LDL.LU.64 R72, [R1+0x9420] ;  /* 0x0094200001487983 */ /* 0x000ea20000300a00 */
[----:B---3--:R-:W-:-:S03]  /*130c80*/  DFMA R174, -R220, R52, R174 ;  /* 0x00000034dcae722b */ /* 0x008fc600000001ae */
[----:B------:R-:W3:Y:S05]  /*130c90*/  LDL.LU.64 R220, [R1+0x9648] ;  /* 0x0096480001dc7983 */ /* 0x000eea0000300a00 */
[----:B------:R-:W-:Y:S01]  /*130ca0*/  DFMA R174, -R92, R54, R174 ;  /* 0x000000365cae722b */ /* 0x000fe200000001ae */
[----:B------:R-:W3:Y:S01]  /*130cb0*/  LDL.LU.64 R92, [R1+0x9358] ;  /* 0x00935800015c7983 */ /* 0x000ee20000300a00 */
[----:B------:R-:W-:-:S03]  /*130cc0*/  DFMA R8, -R70, R106, R8 ;  /* 0x0000006a4608722b */ /* 0x000fc60000000108 */
[----:B------:R-:W3:Y:S05]  /*130cd0*/  LDL.LU.64 R70, [R1+0x9430] ;  /* 0x0094300001467983 */ /* 0x000eea0000300a00 */
[----:B----4-:R-:W-:Y:S02]  /*130ce0*/  DFMA R8, -R226, R44, R8 ;  /* 0x0000002ce208722b */ /* 0x010fe40000000108 */
[----:B------:R-:W-:Y:S01]  /*130cf0*/  DFMA R174, -R78, R48, R174 ;  /* 0x000000304eae722b */ /* 0x000fe200000001ae */
[----:B------:R-:W4:Y:S01]  /*130d00*/  LDL.LU.64 R226, [R1+0x9400] ;  /* 0x0094000001e27983 */ /* 0x000f220000300a00 */
[----:B------:R-:W-:-:S03]  /*130d10*/  DFMA R12, -R104, R106, R12 ;  /* 0x0000006a680c722b */ /* 0x000fc6000000010c */
[----:B------:R-:W4:Y:S01]  /*130d20*/  LDL.LU.64 R78, [R1+0x9638] ;  /* 0x00963800014e7983 */ /* 0x000f220000300a00 */
[----:B--2---:R-:W-:Y:S02]  /*130d30*/  DFMA R8, -R90, R76, R8 ;  /* 0x0000004c5a08722b */ /* 0x004fe40000000108 */
[----:B------:R-:W-:Y:S01]  /*130d40*/  DFMA R174, -R110, R44, R174 ;  /* 0x0000002c6eae722b */ /* 0x000fe200000001ae */
[----:B------:R-:W2:Y:S01]  /*130d50*/  LDL.LU.64 R104, [R1+0x9670] ;  /* 0x0096700001687983 */ /* 0x000ea20000300a00 */
[----:B------:R-:W-:-:S03]  /*130d60*/  DFMA R172, -R108, R106, R172 ;  /* 0x0000006a6cac722b */ /* 0x000fc600000001ac */
[----:B------:R0:W5:Y:S01]  /*130d70*/  LDL.LU.64 R110, [R1+0xaca0] ;  /* 0x00aca000016e7983 */ /* 0x0001620000300a00 */
[----:B------:R-:W-:-:S03]  /*130d80*/  DFMA R12, -R86, R44, R12 ;  /* 0x0000002c560c722b */ /* 0x000fc6000000010c */
[----:B------:R0:W5:Y:S01]  /*130d90*/  LDL.LU.64 R108, [R1+0xac98] ;  /* 0x00ac9800016c7983 */ /* 0x0001620000300a00 */
[----:B------:R-:W-:-:S03]  /*130da0*/  DFMA R8, -R80, R40, R8 ;  /* 0x000000285008722b */ /* 0x000fc60000000108 */
[----:B------:R0:W5:Y:S01]  /*130db0*/  LDL.LU.64 R106, [R1+0xac90] ;  /* 0x00ac9000016a7983 */ /* 0x0001620000300a00 */
[----:B------:R-:W-:-:S03]  /*130dc0*/  DFMA R174, -R94, R40, R174 ;  /* 0x000000285eae722b */ /* 0x000fc600000001ae */
[----:B------:R-:W2:Y:S04]  /*130dd0*/  LDL.LU.64 R94, [R1+0x93d0] ;  /* 0x0093d000015e7983 */ /* 0x000ea80000300a00 */
[----:B------:R-:W2:Y:S01]  /*130de0*/  LDL.LU.64 R90, [R1+0x9678] ;  /* 0x00967800015a7983 */ /* 0x000ea20000300a00 */
[----:B------:R-:W-:-:S03]  /*130df0*/  DFMA R12, -R30, R76, R12 ;  /* 0x0000004c1e0c722b */ /* 0x000fc6000000010c */
[----:B------:R-:W2:Y:S01]  /*130e00*/  LDL.LU.64 R30, [R1+0x94a0] ;  /* 0x0094a000011e7983 */ /* 0x000ea20000300a00 */
[----:B------:R-:W-:-:S03]  /*130e10*/  DFMA R8, -R28, R248, R8 ;  /* 0x000000f81c08722b */ /* 0x000fc60000000108 */
[----:B------:R-:W2:Y:S04]  /*130e20*/  LDL.LU.64 R28, [R1+0x96f8] ;  /* 0x0096f800011c7983 */ /* 0x000ea80000300a00 */
[----:B------:R1:W-:Y:S01]  /*130e30*/  STL.64 [R1+0x7638], R76 ;  /* 0x0076384c01007387 */ /* 0x0003e20000100a00 */
[----:B---3--:R-:W-:Y:S02]  /*130e40*/  DFMA R222, -R220, R54, R222 ;  /* 0x00000036dcde722b */ /* 0x008fe400000001de */
[----:B------:R-:W-:Y:S01]  /*130e50*/  DFMA R220, -R82, R48, R228 ;  /* 0x0000003052dc722b */ /* 0x000fe200000001e4 */
[----:B------:R-:W3:Y:S01]  /*130e60*/  LDL.LU.64 R228, [R1+0x9438] ;  /* 0x0094380001e47983 */ /* 0x000ee20000300a00 */
[----:B------:R-:W-:-:S04]  /*130e70*/  DFMA R172, -R92, R76, R172 ;  /* 0x0000004c5cac722b */ /* 0x000fc800000001ac */
[----:B------:R-:W-:Y:S01]  /*130e80*/  DFMA R222, -R88, R44, R222 ;  /* 0x0000002c58de722b */ /* 0x000fe200000001de */
[----:B------:R-:W3:Y:S04]  /*130e90*/  LDL.LU.64 R92, [R1+0x9428] ;  /* 0x00942800015c7983 */ /* 0x000ee80000300a00 */
[----:B------:R-:W3:Y:S04]  /*130ea0*/  LDL.LU.64 R88, [R1+0x93d8] ;  /* 0x0093d80001587983 */ /* 0x000ee80000300a00 */
[----:B------:R-:W3:Y:S04]  /*130eb0*/  LDL.LU.64 R80, [R1+0x9408] ;  /* 0x0094080001507983 */ /* 0x000ee80000300a00 */
[----:B-1----:R-:W3:Y:S04]  /*130ec0*/  LDL.LU.64 R76, [R1+0x9460] ;  /* 0x00946000014c7983 */ /* 0x002ee80000300a00 */
[----:B------:R-:W3:Y:S01]  /*130ed0*/  LDL.LU.64 R86, [R1+0x9470] ;  /* 0x0094700001567983 */ /* 0x000ee20000300a00 */
[----:B------:R-:W-:-:S03]  /*130ee0*/  DFMA R220, -R68, R40, R220 ;  /* 0x0000002844dc722b */ /* 0x000fc600000001dc */
[----:B------:R-:W3:Y:S01]  /*130ef0*/  LDL.LU.64 R68, [R1+0x9478] ;  /* 0x0094780001447983 */ /* 0x000ee20000300a00 */
[----:B------:R-:W-:Y:S02]  /*130f00*/  DFMA R174, -R84, R244, R174 ;  /* 0x000000f454ae722b */ /* 0x000fe400000001ae */
[----:B----4-:R-:W-:Y:S01]  /*130f10*/  DFMA R8, -R226, R2, R8 ;  /* 0x00000002e208722b */ /* 0x010fe20000000108 */
[----:B------:R-:W4:Y:S01]  /*130f20*/  LDL.LU.64 R84, [R1+0x9480] ;  /* 0x0094800001547983 */ /* 0x000f220000300a00 */
[----:B------:R-:W-:Y:S02]  /*130f30*/  DFMA R222, -R78, R40, R222 ;  /* 0x000000284ede722b */ /* 0x000fe400000001de */
[-C--:B------:R-:W-:Y:S01]  /*130f40*/  DFMA R172, -R72, R248.reuse, R172 ;  /* 0x000000f848ac722b */ /* 0x080fe200000001ac */
[----:B------:R-:W4:Y:S04]  /*130f50*/  LDL.LU.64 R78, [R1+0x9600] ;  /* 0x00960000014e7983 */ /* 0x000f280000300a00 */
[----:B------:R-:W4:Y:S01]  /*130f60*/  LDL.LU.64 R82, [R1+0x96c0] ;  /* 0x0096c00001527983 */ /* 0x000f220000300a00 */
[----:B--2---:R-:W-:-:S03]  /*130f70*/  DFMA R12, -R94, R248, R12 ;  /* 0x000000f85e0c722b */ /* 0x004fc6000000010c */
[----:B------:R-:W2:Y:S01]  /*130f80*/  LDL.LU.64 R72, [R1+0x9488] ;  /* 0x0094880001487983 */ /* 0x000ea20000300a00 */
[----:B------:R-:W-:-:S03]  /*130f90*/  DFMA R174, -R70, R2, R174 ;  /* 0x0000000246ae722b */ /* 0x000fc600000001ae */
[----:B------:R-:W2:Y:S04]  /*130fa0*/  LDL.LU.64 R70, [R1+0x96c8] ;  /* 0x0096c80001467983 */ /* 0x000ea80000300a00 */
[----:B------:R-:W2:Y:S01]  /*130fb0*/  LDL.LU.64 R226, [R1+0x95c0] ;  /* 0x0095c00001e27983 */ /* 0x000ea20000300a00 */
[----:B------:R-:W-:-:S03]  /*130fc0*/  DFMA R220, -R28, R42, R220 ;  /* 0x0000002a1cdc722b */ /* 0x000fc600000001dc */
[----:B------:R-:W2:Y:S01]  /*130fd0*/  LDL.LU.64 R28, [R1+0x9608] ;  /* 0x00960800011c7983 */ /* 0x000ea20000300a00 */
[----:B---3--:R-:W-:-:S03]  /*130fe0*/  DFMA R8, -R80, R98, R8 ;  /* 0x000000625008722b */ /* 0x008fc60000000108 */
[----:B------:R1:W-:Y:S01]  /*130ff0*/  STL.64 [R1+0x7480], R24 ;  /* 0x0074801801007387 */ /* 0x0003e20000100a00 */
[----:B------:R-:W-:Y:S02]  /*131000*/  DFMA R12, -R88, R2, R12 ;  /* 0x00000002580c722b */ /* 0x000fe4000000010c */
[----:B------:R-:W-:Y:S01]  /*131010*/  DFMA R172, -R92, R42, R172 ;  /* 0x0000002a5cac722b */ /* 0x000fe200000001ac */
[----:B------:R-:W3:Y:S01]  /*131020*/  LDL.LU.64 R88, [R1+0x9510] ;  /* 0x0095100001587983 */ /* 0x000ee20000300a00 */
[----:B------:R-:W-:-:S03]  /*131030*/  DFMA R8, -R30, R46, R8 ;  /* 0x0000002e1e08722b */ /* 0x000fc60000000108 */
[----:B------:R-:W3:Y:S04]  /*131040*/  LDL.LU.64 R80, [R1+0x9658] ;  /* 0x0096580001507983 */ /* 0x000ee80000300a00 */
[----:B------:R-:W3:Y:S01]  /*131050*/  LDL.LU.64 R30, [R1+0x94a8] ;  /* 0x0094a800011e7983 */ /* 0x000ee20000300a00 */
[----:B------:R-:W-:-:S03]  /*131060*/  DFMA R12, -R76, R98, R12 ;  /* 0x000000624c0c722b */ /* 0x000fc6000000010c */
[----:B------:R-:W3:Y:S01]  /*131070*/  LDL.LU.64 R76, [R1+0x94f0] ;  /* 0x0094f000014c7983 */ /* 0x000ee20000300a00 */
[----:B------:R-:W-:Y:S02]  /*131080*/  DFMA R172, -R86, R98, R172 ;  /* 0x0000006256ac722b */ /* 0x000fe400000001ac */
[----:B------:R-:W-:Y:S01]  /*131090*/  DFMA R222, -R104, R248, R222 ;  /* 0x000000f868de722b */ /* 0x000fe200000001de */
[----:B------:R-:W3:Y:S01]  /*1310a0*/  LDL.LU.64 R86, [R1+0x9450] ;  /* 0x0094500001567983 */ /* 0x000ee20000300a00 */
[----:B------:R-:W-:Y:S02]  /*1310b0*/  DFMA R174, -R228, R42, R174 ;  /* 0x0000002ae4ae722b */ /* 0x000fe400000001ae */
[-C--:B----4-:R-:W-:Y:S01]  /*1310c0*/  DFMA R220, -R82, R74.reuse, R220 ;  /* 0x0000004a52dc722b */ /* 0x090fe200000001dc */
[----:B------:R-:W4:Y:S01]  /*1310d0*/  LDL.LU.64 R228, [R1+0x9650] ;  /* 0x0096500001e47983 */ /* 0x000f220000300a00 */
[----:B------:R-:W-:-:S03]  /*1310e0*/  DFMA R172, -R68, R74, R172 ;  /* 0x0000004a44ac722b */ /* 0x000fc600000001ac */
[----:B------:R-:W4:Y:S01]  /*1310f0*/  LDL.LU.64 R68, [R1+0x9468] ;  /* 0x0094680001447983 */ /* 0x000f220000300a00 */
[----:B------:R-:W-:Y:S02]  /*131100*/  DFMA R222, -R90, R2, R222 ;  /* 0x000000025ade722b */ /* 0x000fe400000001de */
[-C--:B------:R-:W-:Y:S01]  /*131110*/  DFMA R174, -R84, R98.reuse, R174 ;  /* 0x0000006254ae722b */ /* 0x080fe200000001ae */
[----:B------:R-:W4:Y:S04]  /*131120*/  LDL.LU.64 R90, [R1+0x9500] ;  /* 0x00950000015a7983 */ /* 0x000f280000300a00 */
[----:B------:R-:W4:Y:S01]  /*131130*/  LDL.LU.64 R84, [R1+0x9508] ;  /* 0x0095080001547983 */ /* 0x000f220000300a00 */
[----:B------:R-:W-:Y:S02]  /*131140*/  DFMA R222, -R78, R98, R222 ;  /* 0x000000624ede722b */ /* 0x000fe400000001de */
[----:B--2---:R-:W-:Y:S01]  /*131150*/  DFMA R174, -R72, R74, R174 ;  /* 0x0000004a48ae722b */ /* 0x004fe200000001ae */
[----:B------:R-:W2:Y:S04]  /*131160*/  LDL.LU.64 R82, [R1+0x9518] ;  /* 0x0095180001527983 */ /* 0x000ea80000300a00 */
[----:B------:R-:W2:Y:S01]  /*131170*/  LDL.LU.64 R72, [R1+0x95c8] ;  /* 0x0095c80001487983 */ /* 0x000ea20000300a00 */
[----:B------:R-:W-:-:S02]  /*131180*/  DFMA R222, -R28, R46, R222 ;  /* 0x0000002e1cde722b */ /* 0x000fc400000001de */
[----:B------:R-:W-:Y:S01]  /*131190*/  DFMA R220, -R70, R46, R220 ;  /* 0x0000002e46dc722b */ /* 0x000fe200000001dc */
[----:B------:R-:W2:Y:S04]  /*1311a0*/  LDL.LU.64 R28, [R1+0x9458] ;  /* 0x00945800011c7983 */ /* 0x000ea80000300a00 */
[----:B------:R-:W2:Y:S04]  /*1311b0*/  LDL.LU.64 R70, [R1+0x9540] ;  /* 0x0095400001467983 */ /* 0x000ea80000300a00 */
[----:B-1----:R-:W2:Y:S04]  /*1311c0*/  LDL.64 R24, [R1+0x41e8] ;  /* 0x0041e80001187983 */ /* 0x002ea80000100a00 */
[----:B------:R0:W5:Y:S04]  /*1311d0*/  LDL.LU.64 R94, [R1+0xac80] ;  /* 0x00ac8000015e7983 */ /* 0x0001680000300a00 */
[----:B------:R0:W5:Y:S04]  /*1311e0*/  LDL.LU.64 R92, [R1+0xac78] ;  /* 0x00ac7800015c7983 */ /* 0x0001680000300a00 */
[----:B------:R0:W5:Y:S01]  /*1311f0*/  LDL.LU.64 R104, [R1+0xac88] ;  /* 0x00ac880001687983 */ /* 0x0001620000300a00 */
[----:B---3--:R-:W-:-:S03]  /*131200*/  DFMA R8, -R30, R50, R8 ;  /* 0x000000321e08722b */ /* 0x008fc60000000108 */
[----:B------:R-:W3:Y:S04]  /*131210*/  LDL.LU.64 R78, [R1+0x9530] ;  /* 0x00953000014e7983 */ /* 0x000ee80000300a00 */
[----:B------:R-:W3:Y:S01]  /*131220*/  LDL.LU.64 R30, [R1+0x94f8] ;  /* 0x0094f800011e7983 */ /* 0x000ee20000300a00 */
[----:B------:R-:W-:-:S03]  /*131230*/  DFMA R8, -R76, R176, R8 ;  /* 0x000000b04c08722b */ /* 0x000fc60000000108 */
[----:B------:R-:W3:Y:S01]  /*131240*/  LDL.LU.64 R76, [R1+0x9570] ;  /* 0x00957000014c7983 */ /* 0x000ee20000300a00 */
[----:B----4-:R-:W-:-:S03]  /*131250*/  DFMA R12, -R68, R74, R12 ;  /* 0x0000004a440c722b */ /* 0x010fc6000000010c */
[----:B------:R-:W4:Y:S01]  /*131260*/  LDL.LU.64 R68, [R1+0x9610] ;  /* 0x0096100001447983 */ /* 0x000f220000300a00 */
[-C--:B------:R-:W-:Y:S02]  /*131270*/  DFMA R222, -R226, R50.reuse, R222 ;  /* 0x00000032e2de722b */ /* 0x080fe400000001de */
[----:B------:R-:W-:Y:S01]  /*131280*/  DFMA R172, -R90, R50, R172 ;  /* 0x000000325aac722b */ /* 0x000fe200000001ac */
[----:B------:R-:W4:Y:S01]  /*131290*/  LDL.LU.64 R226, [R1+0x95e0] ;  /* 0x0095e00001e27983 */ /* 0x000f220000300a00 */
[----:B------:R-:W-:Y:S02]  /*1312a0*/  DFMA R174, -R88, R46, R174 ;  /* 0x0000002e58ae722b */ /* 0x000fe400000001ae */
[-C--:B------:R-:W-:Y:S01]  /*1312b0*/  DFMA R12, -R86, R50.reuse, R12 ;  /* 0x00000032560c722b */ /* 0x080fe2000000010c */
[----:B------:R0:W5:Y:S01]  /*1312c0*/  LDL.LU.64 R90, [R1+0xac70] ;  /* 0x00ac7000015a7983 */ /* 0x0001620000300a00 */
[----:B------:R-:W-:Y:S02]  /*1312d0*/  DFMA R220, -R228, R50, R220 ;  /* 0x00000032e4dc722b */ /* 0x000fe400000001dc */
[-C--:B------:R-:W-:Y:S01]  /*1312e0*/  DFMA R172, -R84, R176.reuse, R172 ;  /* 0x000000b054ac722b */ /* 0x080fe200000001ac */
[----:B------:R-:W4:Y:S01]  /*1312f0*/  LDL.LU.64 R86, [R1+0x9548] ;  /* 0x0095480001567983 */ /* 0x000f220000300a00 */
[----:B--2---:R-:W-:-:S03]  /*131300*/  DFMA R222, -R72, R176, R222 ;  /* 0x000000b048de722b */ /* 0x004fc600000001de */
[----:B------:R-:W2:Y:S01]  /*131310*/  LDL.LU.64 R72, [R1+0x9520] ;  /* 0x0095200001487983 */ /* 0x000ea20000300a00 */
[----:B------:R-:W-:Y:S02]  /*131320*/  DFMA R174, -R82, R50, R174 ;  /* 0x0000003252ae722b */ /* 0x000fe400000001ae */
[-C--:B------:R-:W-:Y:S01]  /*131330*/  DFMA R12, -R28, R176.reuse, R12 ;  /* 0x000000b01c0c722b */ /* 0x080fe2000000010c */
[----:B------:R-:W2:Y:S01]  /*131340*/  LDL.LU.64 R82, [R1+0x9578] ;  /* 0x0095780001527983 */ /* 0x000ea20000300a00 */
[----:B------:R-:W-:Y:S02]  /*131350*/  DFMA R220, -R80, R176, R220 ;  /* 0x000000b050dc722b */ /* 0x000fe400000001dc */
[-C--:B------:R-:W-:Y:S01]  /*131360*/  DFMA R172, -R70, R208.reuse, R172 ;  /* 0x000000d046ac722b */ /* 0x080fe200000001ac */
        /* <DEDUP_REMOVED lines=10> */
[----:B----4-:R-:W-:-:S03]  /*131410*/  DFMA R220, -R68, R208, R220 ;  /* 0x000000d044dc722b */ /* 0x010fc600000001dc */
[----:B------:R-:W4:Y:S01]  /*131420*/  LDL.LU.64 R68, [R1+0x95d0] ;  /* 0x0095d00001447983 */ /* 0x000f220000300a00 */
[----:B------:R-:W-:-:S03]  /*131430*/  DFMA R174, -R78, R176, R174 ;  /* 0x000000b04eae722b */ /* 0x000fc600000001ae */
[----:B------:R-:W4:Y:S01]  /*131440*/  LDL.LU.64 R78, [R1+0x9580] ;  /* 0x00958000014e7983 */ /* 0x000f220000300a00 */
[----:B--2---:R-:W-:-:S03]  /*131450*/  DFMA R12, -R72, R208, R12 ;  /* 0x000000d0480c722b */ /* 0x004fc6000000010c */
[----:B------:R-:W2:Y:S01]  /*131460*/  LDL.LU.64 R72, [R1+0x9588] ;  /* 0x0095880001487983 */ /* 0x000ea20000300a00 */
[-C--:B------:R-:W-:Y:S02]  /*131470*/  DFMA R222, -R82, R216.reuse, R222 ;  /* 0x000000d852de722b */ /* 0x080fe400000001de */
[----:B------:R-:W-:Y:S01]  /*131480*/  DFMA R172, -R86, R216, R172 ;  /* 0x000000d856ac722b */ /* 0x000fe200000001ac */
[----:B------:R0:W5:Y:S01]  /*131490*/  LDL.LU.64 R82, [R1+0xac50] ;  /* 0x00ac500001527983 */ /* 0x0001620000300a00 */
[----:B------:R-:W-:-:S03]  /*1314a0*/  DFMA R174, -R28, R208, R174 ;  /* 0x000000d01cae722b */ /* 0x000fc600000001ae */
[----:B------:R-:W2:Y:S01]  /*1314b0*/  LDL.LU.64 R28, [R1+0x95b8] ;  /* 0x0095b800011c7983 */ /* 0x000ea20000300a00 */
[----:B------:R-:W-:-:S03]  /*1314c0*/  DFMA R220, -R70, R216, R220 ;  /* 0x000000d846dc722b */ /* 0x000fc600000001dc */
[----:B------:R-:W2:Y:S01]  /*1314d0*/  LDL.LU.64 R70, [R1+0x95d8] ;  /* 0x0095d80001467983 */ /* 0x000ea20000300a00 */
[-C--:B------:R-:W-:Y:S02]  /*1314e0*/  DFMA R12, -R80, R216.reuse, R12 ;  /* 0x000000d8500c722b */ /* 0x080fe4000000010c */
[----:B------:R-:W-:Y:S01]  /*1314f0*/  DFMA R8, -R84, R216, R8 ;  /* 0x000000d85408722b */ /* 0x000fe20000000108 */
[----:B------:R0:W5:Y:S01]  /*131500*/  LDL.LU.64 R86, [R1+0xac60] ;  /* 0x00ac600001567983 */ /* 0x0001620000300a00 */
[----:B------:R-:W-:Y:S02]  /*131510*/  DFMA R226, -R226, R218, R222 ;  /* 0x000000dae2e2722b */ /* 0x000fe400000001de */
[----:B------:R-:W-:Y:S01]  /*131520*/  DFMA R222, R218, -R230, R232 ;  /* 0x800000e6dade722b */ /* 0x000fe200000000e8 */
[----:B------:R0:W5:Y:S04]  /*131530*/  LDL.LU.64 R84, [R1+0xac58] ;  /* 0x00ac580001547983 */ /* 0x0001680000300a00 */
[----:B------:R-:W2:Y:S01]  /*131540*/  LDL.LU.64 R230, [R1+0x9660] ;  /* 0x0096600001e67983 */ /* 0x000ea20000300a00 */
[----:B------:R-:W-:-:S03]  /*131550*/  DFMA R172, -R228, R218, R172 ;  /* 0x000000dae4ac722b */ /* 0x000fc600000001ac */
[----:B------:R0:W5:Y:S01]  /*131560*/  LDL.LU.64 R80, [R1+0xac48] ;  /* 0x00ac480001507983 */ /* 0x0001620000300a00 */
[----:B---3--:R-:W-:-:S03]  /*131570*/  DFMA R8, -R30, R218, R8 ;  /* 0x000000da1e08722b */ /* 0x008fc60000000108 */
[----:B------:R-:W3:Y:S01]  /*131580*/  LDL.LU.64 R30, [R1+0x95f8] ;  /* 0x0095f800011e7983 */ /* 0x000ee20000300a00 */
[----:B------:R-:W-:-:S03]  /*131590*/  DFMA R12, -R76, R218, R12 ;  /* 0x000000da4c0c722b */ /* 0x000fc6000000010c */
[----:B------:R-:W3:Y:S01]  /*1315a0*/  LDL.LU.64 R76, [R1+0x9690] ;  /* 0x00969000014c7983 */ /* 0x000ee20000300a00 */
[----:B----4-:R-:W-:-:S03]  /*1315b0*/  DFMA R220, -R68, R218, R220 ;  /* 0x000000da44dc722b */ /* 0x010fc600000001dc */
[----:B------:R-:W4:Y:S01]  /*1315c0*/  LDL.LU.64 R68, [R1+0x95e8] ;  /* 0x0095e80001447983 */ /* 0x000f220000300a00 */
[----:B------:R-:W-:Y:S02]  /*1315d0*/  DFMA R174, -R78, R216, R174 ;  /* 0x000000d84eae722b */ /* 0x000fe400000001ae */
[----:B------:R-:W-:Y:S01]  /*1315e0*/  DFMA R222, R224, -R236, R222 ;  /* 0x800000ece0de722b */ /* 0x000fe200000000de */
[----:B------:R0:W5:Y:S04]  /*1315f0*/  LDL.LU.64 R78, [R1+0xac40] ;  /* 0x00ac4000014e7983 */ /* 0x0001680000300a00 */
[----:B------:R-:W4:Y:S01]  /*131600*/  LDL.LU.64 R236, [R1+0x9700] ;  /* 0x0097000001ec7983 */ /* 0x000f220000300a00 */
[----:B--2---:R-:W-:-:S03]  /*131610*/  DFMA R174, -R72, R218, R174 ;  /* 0x000000da48ae722b */ /* 0x004fc600000001ae */
[----:B------:R-:W2:Y:S01]  /*131620*/  LDL.LU.64 R72, [R1+0x96b0] ;  /* 0x0096b00001487983 */ /* 0x000ea20000300a00 */
[----:B------:R-:W-:Y:S02]  /*131630*/  DFMA R228, -R28, R224, R172 ;  /* 0x000000e01ce4722b */ /* 0x000fe400000001ac */
[----:B------:R-:W-:Y:S01]  /*131640*/  DFMA R172, R224, -R234, R240 ;  /* 0x800000eae0ac722b */ /* 0x000fe200000000f0 */
[----:B------:R-:W2:Y:S01]  /*131650*/  LDL.LU.64 R28, [R1+0x96a0] ;  /* 0x0096a000011c7983 */ /* 0x000ea20000300a00 */
[----:B------:R-:W-:Y:S02]  /*131660*/  DFMA R232, -R70, R224, R220 ;  /* 0x000000e046e8722b */ /* 0x000fe400000001dc */
[----:B------:R-:W-:Y:S01]  /*131670*/  DFMA R220, R224, -R242, R246 ;  /* 0x800000f2e0dc722b */ /* 0x000fe200000000f6 */
[----:B------:R-:W2:Y:S04]  /*131680*/  LDL.LU.64 R70, [R1+0x9628] ;  /* 0x0096280001467983 */ /* 0x000ea80000300a00 */
[----:B------:R-:W2:Y:S01]  /*131690*/  LDL.LU.64 R246, [R1+0x9620] ;  /* 0x0096200001f67983 */ /* 0x000ea20000300a00 */
[----:B------:R-:W-:-:S03]  /*1316a0*/  DFMA R174, -R230, R224, R174 ;  /* 0x000000e0e6ae722b */ /* 0x000fc600000001ae */
[----:B------:R-:W2:Y:S04]  /*1316b0*/  LDL.LU.64 R242, [R1+0x9708] ;  /* 0x0097080001f27983 */ /* 0x000ea80000300a00 */
[----:B------:R-:W2:Y:S01]  /*1316c0*/  LDL.64 R240, [R1+0x7ed8] ;  /* 0x007ed80001f07983 */ /* 0x000ea20000100a00 */
[----:B---3--:R-:W-:-:S03]  /*1316d0*/  DFMA R12, -R30, R224, R12 ;  /* 0x000000e01e0c722b */ /* 0x008fc6000000010c */
[----:B------:R-:W3:Y:S01]  /*1316e0*/  LDL.LU.64 R30, [R1+0x9698] ;  /* 0x00969800011e7983 */ /* 0x000ee20000300a00 */
[----:B------:R-:W-:-:S03]  /*1316f0*/  DFMA R230, -R76, R220, R172 ;  /* 0x000000dc4ce6722b */ /* 0x000fc600000001ac */
[----:B------:R-:W3:Y:S01]  /*131700*/  LDL.LU.64 R172, [R1+0x96d0] ;  /* 0x0096d00001ac7983 */ /* 0x000ee20000300a00 */
[----:B----4-:R-:W-:-:S03]  /*131710*/  DFMA R226, -R68, R224, R226 ;  /* 0x000000e044e2722b */ /* 0x010fc600000001e2 */
[----:B------:R-:W4:Y:S04]  /*131720*/  LDL.LU.64 R76, [R1+0x7780] ;  /* 0x00778000014c7983 */ /* 0x000f280000300a00 */
[----:B------:R-:W4:Y:S01]  /*131730*/  LDL.LU.64 R68, [R1+0x9668] ;  /* 0x0096680001447983 */ /* 0x000f220000300a00 */
[----:B------:R-:W-:-:S03]  /*131740*/  DFMA R222, R220, -R238, R222 ;  /* 0x800000eedcde722b */ /* 0x000fc600000000de */
[----:B------:R-:W4:Y:S01]  /*131750*/  LDL.LU.64 R238, [R1+0x9720] ;  /* 0x0097200001ee7983 */ /* 0x000f220000300a00 */
[----:B--2---:R-:W-:-:S03]  /*131760*/  DFMA R234, -R28, R220, R228 ;  /* 0x000000dc1cea722b */ /* 0x004fc600000001e4 */
[----:B------:R-:W2:Y:S01]  /*131770*/  LDL.LU.64 R28, [R1+0x96a8] ;  /* 0x0096a800011c7983 */ /* 0x000ea20000300a00 */
[----:B------:R-:W-:-:S03]  /*131780*/  DFMA R8, -R246, R224, R8 ;  /* 0x000000e0f608722b */ /* 0x000fc60000000108 */
[----:B------:R-:W2:Y:S01]  /*131790*/  LDL.LU.64 R246, [R1+0x96d8] ;  /* 0x0096d80001f67983 */ /* 0x000ea20000300a00 */
[----:B---3--:R-:W-:Y:S02]  /*1317a0*/  DFMA R172, -R172, R220, R226 ;  /* 0x000000dcacac722b */ /* 0x008fe400000001e2 */
[----:B------:R-:W-:Y:S01]  /*1317b0*/  DFMA R226, -R30, R222, R230 ;  /* 0x000000de1ee2722b */ /* 0x000fe200000001e6 */
[----:B------:R-:W3:Y:S01]  /*1317c0*/  LDL.LU.64 R230, [R1+0x96b8] ;  /* 0x0096b80001e67983 */ /* 0x000ee20000300a00 */
[----:B----4-:R-:W-:-:S03]  /*1317d0*/  DFMA R174, -R68, R220, R174 ;  /* 0x000000dc44ae722b */ /* 0x010fc600000001ae */
[----:B------:R-:W4:Y:S04]  /*1317e0*/  LDL.LU.64 R30, [R1+0x9750] ;  /* 0x00975000011e7983 */ /* 0x000f280000300a00 */
[----:B------:R-:W4:Y:S01]  /*1317f0*/  LDL.LU.64 R68, [R1+0x9740] ;  /* 0x0097400001447983 */ /* 0x000f220000300a00 */
[-C--:B------:R-:W-:Y:S02]  /*131800*/  DFMA R228, -R72, R220.reuse, R232 ;  /* 0x000000dc48e4722b */ /* 0x080fe400000001e8 */
[----:B------:R-:W-:Y:S01]  /*131810*/  DFMA R12, -R236, R220, R12 ;  /* 0x000000dcec0c722b */ /* 0x000fe2000000010c */
[----:B------:R-:W4:Y:S04]  /*131820*/  LDL.LU.64 R72, [R1+0x9730] ;  /* 0x0097300001487983 */ /* 0x000f280000300a00 */
[----:B------:R-:W4:Y:S01]  /*131830*/  LDL.LU.64 R232, [R1+0x9710] ;  /* 0x0097100001e87983 */ /* 0x000f220000300a00 */
[----:B--2---:R-:W-:-:S02]  /*131840*/  DFMA R236, -R28, R222, R234 ;  /* 0x000000de1cec722b */ /* 0x004fc400000001ea */
[----:B------:R-:W-:Y:S01]  /*131850*/  DFMA R8, -R70, R220, R8 ;  /* 0x000000dc4608722b */ /* 0x000fe20000000108 */
[----:B------:R-:W2:Y:S04]  /*131860*/  LDL.LU.64 R28, [R1+0x9728] ;  /* 0x00972800011c7983 */ /* 0x000ea80000300a00 */
[----:B------:R-:W2:Y:S01]  /*131870*/  LDL.LU.64 R70, [R1+0x9718] ;  /* 0x0097180001467983 */ /* 0x000ea20000300a00 */
[-C--:B---3--:R-:W-:Y:S02]  /*131880*/  DFMA R234, -R230, R222.reuse, R228 ;  /* 0x000000dee6ea722b */ /* 0x088fe400000001e4 */
[-C--:B------:R-:W-:Y:S02]  /*131890*/  DFMA R230, -R246, R222.reuse, R172 ;  /* 0x000000def6e6722b */ /* 0x080fe400000001ac */
[-C--:B------:R-:W-:Y:S01]  /*1318a0*/  DFMA R172, -R242, R222.reuse, R12 ;  /* 0x000000def2ac722b */ /* 0x080fe2000000010c */
[----:B------:R-:W3:Y:S01]  /*1318b0*/  LDL.LU.64 R246, [R1+0x7f50] ;  /* 0x007f500001f67983 */ /* 0x000ee20000300a00 */
[----:B------:R-:W-:-:S02]  /*1318c0*/  DFMA R12, -R238, R222, R174 ;  /* 0x000000deee0c722b */ /* 0x000fc400000001ae */
[-C--:B------:R-:W-:Y:S01]  /*1318d0*/  DFMA R228, -R76, R226.reuse, R236 ;  /* 0x000000e24ce4722b */ /* 0x080fe200000001ec */
[----:B------:R-:W3:Y:S01]  /*1318e0*/  LDL.LU.64 R242, [R1+0x7f78] ;  /* 0x007f780001f27983 */ /* 0x000ee20000300a00 */
[----:B----4-:R-:W-:-:S03]  /*1318f0*/  DFMA R174, -R68, R226, R230 ;  /* 0x000000e244ae722b */ /* 0x010fc600000001e6 */
[----:B------:R-:W4:Y:S04]  /*131900*/  LDL.LU.64 R236, [R1+0x9748] ;  /* 0x0097480001ec7983 */ /* 0x000f280000300a00 */
[----:B------:R-:W2:Y:S01]  /*131910*/  LDL.LU.64 R230, [R1+0x9738] ;  /* 0x0097380001e67983 */ /* 0x000ea20000300a00 */
[----:B------:R-:W-:Y:S02]  /*131920*/  DFMA R234, -R72, R226, R234 ;  /* 0x000000e248ea722b */ /* 0x000fe400000001ea */
[----:B------:R-:W-:Y:S01]  /*131930*/  DFMA R232, -R232, R222, R8 ;  /* 0x000000dee8e8722b */ /* 0x000fe20000000108 */
[----:B------:R-:W3:Y:S01]  /*131940*/  LDL.LU.64 R76, [R1+0x9768] ;  /* 0x00976800014c7983 */ /* 0x000ee20000300a00 */
[----:B------:R-:W-:-:S03]  /*131950*/  DFMA R172, -R30, R226, R172 ;  /* 0x000000e21eac722b */ /* 0x000fc600000001ac */
[----:B------:R-:W3:Y:S04]  /*131960*/  LDL.LU.64 R72, [R1+0x9790] ;  /* 0x0097900001487983 */ /* 0x000ee80000300a00 */
[----:B------:R-:W3:Y:S04]  /*131970*/  LDL.LU.64 R68, [R1+0x9788] ;  /* 0x0097880001447983 */ /* 0x000ee80000300a00 */
[----:B------:R-:W3:Y:S01]  /*131980*/  LDL.LU.64 R238, [R1+0x7ae8] ;  /* 0x007ae80001ee7983 */ /* 0x000ee20000300a00 */
[----:B--2---:R-:W-:Y:S02]  /*131990*/  DFMA R230, -R230, R228, R234 ;  /* 0x000000e4e6e6722b */ /* 0x004fe400000001ea */
[-C--:B------:R-:W-:Y:S01]  /*1319a0*/  DFMA R12, -R28, R226.reuse, R12 ;  /* 0x000000e21c0c722b */ /* 0x080fe2000000010c */
[----:B------:R-:W2:Y:S01]  /*1319b0*/  LDL.LU.64 R234, [R1+0x9760] ;  /* 0x0097600001ea7983 */ /* 0x000ea20000300a00 */
[----:B------:R-:W-:Y:S01]  /*1319c0*/  DFMA R232, -R70, R226, R232 ;  /* 0x000000e246e8722b */ /* 0x000fe200000001e8 */
[----:B------:R-:W1:Y:S01]  /*1319d0*/  MUFU.RCP64H R9, R241 ;  /* 0x000000f100097308 */ /* 0x000e620000001800 */
[----:B------:R-:W-:Y:S01]  /*1319e0*/  MOV R8, 0x1 ;  /* 0x0000000100087802 */ /* 0x000fe20000000f00 */
[----:B------:R-:W3:Y:S04]  /*1319f0*/  LDL.LU.64 R70, [R1+0x9778] ;  /* 0x0097780001467983 */ /* 0x000ee80000300a00 */
[----:B------:R-:W3:Y:S04]  /*131a00*/  LDL.LU.64 R30, [R1+0x7aa8] ;  /* 0x007aa800011e7983 */ /* 0x000ee80000300a00 */
[----:B------:R-:W3:Y:S01]  /*131a10*/  LDL.LU.64 R28, [R1+0x7f60] ;  /* 0x007f6000011c7983 */ /* 0x000ee20000300a00 */
[----:B--2---:R-:W-:-:S02]  /*131a20*/  DFMA R232, -R234, R228, R232 ;  /* 0x000000e4eae8722b */ /* 0x004fc400000001e8 */
[-C--:B----4-:R-:W-:Y:S01]  /*131a30*/  DFMA R234, -R236, R228.reuse, R174 ;  /* 0x000000e4ecea722b */ /* 0x090fe200000001ae */
[----:B------:R-:W2:Y:S02]  /*131a40*/  LDL.LU.64 R174, [R1+0x9758] ;  /* 0x0097580001ae7983 */ /* 0x000ea40000300a00 */
[----:B--2---:R-:W-:Y:S02]  /*131a50*/  DFMA R174, -R174, R228, R172 ;  /* 0x000000e4aeae722b */ /* 0x004fe400000001ac */
[----:B------:R-:W2:Y:S01]  /*131a60*/  LDL.LU.64 R172, [R1+0x9770] ;  /* 0x0097700001ac7983 */ /* 0x000ea20000300a00 */
[----:B-1----:R-:W-:Y:S02]  /*131a70*/  DFMA R236, -R240, R8, 1 ;  /* 0x3ff00000f0ec742b */ /* 0x002fe40000000108 */
[----:B--2---:R-:W-:Y:S01]  /*131a80*/  DFMA R172, -R172, R228, R12 ;  /* 0x000000e4acac722b */ /* 0x004fe2000000010c */
[----:B------:R-:W2:Y:S02]  /*131a90*/  LDL.LU.64 R12, [R1+0x9780] ;  /* 0x00978000010c7983 */ /* 0x000ea40000300a00 */
[----:B--2---:R-:W-:-:S03]  /*131aa0*/  DFMA R234, -R12, R230, R234 ;  /* 0x000000e60cea722b */ /* 0x004fc600000001ea */
[----:B------:R-:W-:Y:S02]  /*131ab0*/  DFMA R12, R236, R236, R236 ;  /* 0x000000ecec0c722b */ /* 0x000fe400000000ec */
[----:B------:R-:W2:Y:S06]  /*131ac0*/  LDL.LU.64 R236, [R1+0x97a0] ;  /* 0x0097a00001ec7983 */ /* 0x000eac0000300a00 */
[----:B------:R-:W-:Y:S02]  /*131ad0*/  DFMA R8, R8, R12, R8 ;  /* 0x0000000c0808722b */ /* 0x000fe40000000008 */
[----:B------:R-:W4:Y:S01]  /*131ae0*/  LDL.LU.64 R12, [R1+0x9798] ;  /* 0x00979800010c7983 */ /* 0x000f220000300a00 */
[----:B---3--:R-:W-:-:S02]  /*131af0*/  DFMA R232, -R76, R230, R232 ;  /* 0x000000e64ce8722b */ /* 0x008fc400000001e8 */
[-C--:B------:R-:W-:Y:S01]  /*131b00*/  DFMA R174, -R72, R230.reuse, R174 ;  /* 0x000000e648ae722b */ /* 0x080fe200000001ae */
[----:B------:R0:W5:Y:S01]  /*131b10*/  LDL.LU.64 R76, [R1+0xac38] ;  /* 0x00ac3800014c7983 */ /* 0x0001620000300a00 */
[----:B------:R-:W-:Y:S02]  /*131b20*/  DFMA R172, -R70, R230, R172 ;  /* 0x000000e646ac722b */ /* 0x000fe400000001ac */
[----:B------:R-:W-:Y:S01]  /*131b30*/  DFMA R16, -R16, R204, R30 ;  /* 0x000000cc1010722b */ /* 0x000fe2000000011e */
[----:B------:R0:W5:Y:S01]  /*131b40*/  LDL.LU.64 R72, [R1+0xac30] ;  /* 0x00ac300001487983 */ /* 0x0001620000300a00 */
[----:B------:R-:W-:Y:S02]  /*131b50*/  DFMA R234, -R68, R232, R234 ;  /* 0x000000e844ea722b */ /* 0x000fe400000001ea */
[----:B------:R-:W-:Y:S01]  /*131b60*/  DFMA R6, -R6, R210, R28 ;  /* 0x000000d20606722b */ /* 0x000fe2000000011c */
[----:B------:R0:W5:Y:S01]  /*131b70*/  LDL.LU.64 R70, [R1+0xac28] ;  /* 0x00ac280001467983 */ /* 0x0001620000300a00 */
[----:B--2---:R-:W-:-:S02]  /*131b80*/  DFMA R172, -R236, R232, R172 ;  /* 0x000000e8ecac722b */ /* 0x004fc400000001ac */
[----:B----4-:R-:W-:Y:S02]  /*131b90*/  DFMA R12, -R12, R232, R174 ;  /* 0x000000e80c0c722b */ /* 0x010fe400000001ae */
[----:B------:R-:W-:Y:S01]  /*131ba0*/  DFMA R238, -R62, R210, R238 ;  /* 0x000000d23eee722b */ /* 0x000fe200000001ee */
[----:B------:R-:W2:Y:S01]  /*131bb0*/  LDL.LU.64 R174, [R1+0x7ab0] ;  /* 0x007ab00001ae7983 */ /* 0x000ea20000300a00 */
[----:B------:R-:W-:-:S03]  /*131bc0*/  DFMA R246, -R24, R26, R246 ;  /* 0x0000001a18f6722b */ /* 0x000fc600000001f6 */
[----:B------:R-:W-:Y:S01]  /*131bd0*/  STL.64 [R1+0x7720], R16 ;  /* 0x0077201001007387 */ /* 0x000fe20000100a00 */
[----:B------:R-:W-:-:S03]  /*131be0*/  DFMA R236, -R4, R234, R12 ;  /* 0x000000ea04ec722b */ /* 0x000fc6000000010c */
[----:B------:R-:W3:Y:S01]  /*131bf0*/  LDL.LU.64 R12, [R1+0x97a8] ;  /* 0x0097a800010c7983 */ /* 0x000ee20000300a00 */
[----:B------:R-:W-:Y:S02]  /*131c00*/  DFMA R4, -R240, R8, 1 ;  /* 0x3ff00000f004742b */ /* 0x000fe40000000108 */
[----:B------:R-:W-:Y:S01]  /*131c10*/  DFMA R238, -R22, R20, R238 ;  /* 0x0000001416ee722b */ /* 0x000fe200000001ee */
[----:B------:R-:W-:Y:S04]  /*131c20*/  STL.64 [R1+0x7780], R6 ;  /* 0x0077800601007387 */ /* 0x000fe80000100a00 */
[----:B------:R1:W-:Y:S04]  /*131c30*/  STL.64 [R1+0x7338], R16 ;  /* 0x0073381001007387 */ /* 0x0003e80000100a00 */
[----:B------:R4:W-:Y:S04]  /*131c40*/  STL.64 [R1+0x73a0], R6 ;  /* 0x0073a00601007387 */ /* 0x0009e80000100a00 */
[----:B------:R0:W5:Y:S04]  /*131c50*/  LDL.LU.64 R68, [R1+0xac20] ;  /* 0x00ac200001447983 */ /* 0x0001680000300a00 */
[----:B------:R0:W5:Y:S04]  /*131c60*/  LDL.LU.64 R62, [R1+0xac08] ;  /* 0x00ac0800013e7983 */ /* 0x0001680000300a00 */
[----:B------:R0:W5:Y:S04]  /*131c70*/  LDL.LU.64 R30, [R1+0xabf8] ;  /* 0x00abf800011e7983 */ /* 0x0001680000300a00 */
[----:B------:R0:W5:Y:S04]  /*131c80*/  LDL.LU.64 R28, [R1+0xabf0] ;  /* 0x00abf000011c7983 */ /* 0x0001680000300a00 */
[----:B------:R0:W5:Y:S04]  /*131c90*/  LDL.LU.64 R26, [R1+0xabe8] ;  /* 0x00abe800011a7983 */ /* 0x0001680000300a00 */
[----:B------:R0:W5:Y:S01]  /*131ca0*/  LDL.LU.64 R24, [R1+0xabe0] ;  /* 0x00abe00001187983 */ /* 0x0001620000300a00 */
[----:B---3--:R-:W-:-:S03]  /*131cb0*/  DFMA R12, -R12, R234, R172 ;  /* 0x000000ea0c0c722b */ /* 0x008fc600000001ac */
[----:B------:R0:W5:Y:S04]  /*131cc0*/  LDL.LU.64 R22, [R1+0xabd8] ;  /* 0x00abd80001167983 */ /* 0x0001680000300a00 */
[----:B------:R-:W3:Y:S01]  /*131cd0*/  LDL.LU.64 R172, [R1+0x7ed0] ;  /* 0x007ed00001ac7983 */ /* 0x000ee20000300a00 */
[----:B------:R-:W-:Y:S02]  /*131ce0*/  DFMA R8, R8, R4, R8 ;  /* 0x000000040808722b */ /* 0x000fe40000000008 */
[----:B--2---:R-:W-:Y:S01]  /*131cf0*/  DFMA R174, -R60, R210, R174 ;  /* 0x000000d23cae722b */ /* 0x004fe200000001ae */
[----:B-1----:R0:W5:Y:S04]  /*131d00*/  LDL.LU.64 R16, [R1+0xabc0] ;  /* 0x00abc00001107983 */ /* 0x0021680000300a00 */
[----:B------:R0:W5:Y:S03]  /*131d10*/  LDL.LU.64 R60, [R1+0xac00] ;  /* 0x00ac0000013c7983 */ /* 0x0001660000300a00 */
[----:B------:R-:W-:Y:S01]  /*131d20*/  DFMA R174, -R18, R20, R174 ;  /* 0x0000001412ae722b */ /* 0x000fe200000001ae */
[----:B----4-:R0:W5:Y:S04]  /*131d30*/  LDL.LU.64 R6, [R1+0xabb8] ;  /* 0x00abb80001067983 */ /* 0x0101680000300a00 */
[----:B------:R0:W5:Y:S01]  /*131d40*/  LDL.LU.64 R18, [R1+0xabc8] ;  /* 0x00abc80001127983 */ /* 0x0001620000300a00 */
[----:B---3--:R-:W-:-:S02]  /*131d50*/  DFMA R4, -R172, R236, R12 ;  /* 0x000000ecac04722b */ /* 0x008fc4000000010c */
[----:B------:R-:W-:Y:S01]  /*131d60*/  DFMA R172, -R66, R210, R242 ;  /* 0x000000d242ac722b */ /* 0x000fe200000001f2 */
[----:B------:R0:W5:Y:S07]  /*131d70*/  LDL.LU.64 R66, [R1+0xac18] ;  /* 0x00ac180001427983 */ /* 0x00016e0000300a00 */
[----:B------:R-:W-:Y:S01]  /*131d80*/  DFMA R242, -R64, R20, R172 ;  /* 0x0000001440f2722b */ /* 0x000fe200000001ac */
[----:B------:R0:W5:Y:S04]  /*131d90*/  LDL.LU.64 R64, [R1+0xac10] ;  /* 0x00ac100001407983 */ /* 0x0001680000300a00 */
[----:B------:R0:W5:Y:S01]  /*131da0*/  LDL.LU.64 R20, [R1+0xabd0] ;  /* 0x00abd00001147983 */ /* 0x0001620000300a00 */
[----:B------:R-:W-:-:S08]  /*131db0*/  DMUL R12, R8, R4 ;  /* 0x00000004080c7228 */ /* 0x000fd00000000000 */
[----:B------:R-:W-:-:S08]  /*131dc0*/  DFMA R172, -R240, R12, R4 ;  /* 0x0000000cf0ac722b */ /* 0x000fd00000000104 */
[----:B------:R-:W-:Y:S01]  /*131dd0*/  DFMA R172, R8, R172, R12 ;  /* 0x000000ac08ac722b */ /* 0x000fe2000000000c */
[----:B------:R0:W-:Y:S04]  /*131de0*/  STL.64 [R1+0x75d0], R250 ;  /* 0x0075d0fa01007387 */ /* 0x0001e80000100a00 */
[----:B------:R0:W-:Y:S04]  /*131df0*/  STL.64 [R1+0x7650], R244 ;  /* 0x007650f401007387 */ /* 0x0001e80000100a00 */
        /* <DEDUP_REMOVED lines=31> */
.L_x_2686:
[----:B------:R-:W-:Y:S05]  /*131ff0*/  BSYNC.RECONVERGENT B3 ;  /* 0x0000000000037941 */ /* 0x000fea0003800200 */
.L_x_2685:
        /* <DEDUP_REMOVED lines=22> */
[----:B------:R-:W-:Y:S01]  /*132160*/  MOV R4, R12 ;  /* 0x0000000c00047202 */ /* 0x000fe20000000f00 */
[----:B------:R-:W-:-:S07]  /*132170*/  IMAD.MOV.U32 R5, RZ, RZ, R13 ;  /* 0x000000ffff057224 */ /* 0x000fce00078e000d */
.L_x_2688:
[----:B------:R-:W-:Y:S05]  /*132180*/  BSYNC.RECONVERGENT B3 ;  /* 0x0000000000037941 */ /* 0x000fea0003800200 */
.L_x_2687:
[----:B------:R-:W2:Y:S01]  /*132190*/  LDL.LU.64 R174, [R1+0x9890] ;  /* 0x0098900001ae7983 */ /* 0x000ea20000300a00 */
[----:B------:R-:W0:Y:S01]  /*1321a0*/  MUFU.RCP64H R7, R169 ;  /* 0x000000a900077308 */ /* 0x000e220000001800 */
[----:B------:R-:W-:Y:S01]  /*1321b0*/  HFMA2 R6, -RZ, RZ, 0, 5.9604644775390625e-08 ;  /* 0x00000001ff067431 */ /* 0x000fe200000001ff */
[----:B------:R-:W-:Y:S01]  /*1321c0*/  BSSY.RECONVERGENT B3, `(.L_x_2689) ;  /* 0x0000016000037945 */ /* 0x000fe20003800200 */
[----:B------:R1:W-:Y:S04]  /*1321d0*/  STL.64 [R1+0x76e8], R4 ;  /* 0x0076e80401007387 */ /* 0x0003e80000100a00 */
[----:B0-----:R-:W-:-:S08]  /*1321e0*/  DFMA R8, -R168, R6, 1 ;  /* 0x3ff00000a808742b */ /* 0x001fd00000000106 */
[----:B------:R-:W-:Y:S02]  /*1321f0*/  DFMA R12, R8, R8, R8 ;  /* 0x00000008080c722b */ /* 0x000fe40000000008 */
[----:B------:R-:W-:-:S06]  /*132200*/  DFMA R8, R170, -R4, R234 ;  /* 0x80000004aa08722b */ /* 0x000fcc00000000ea */
[----:B------:R-:W-:-:S08]  /*132210*/  DFMA R6, R6, R12, R6 ;  /* 0x0000000c0606722b */ /* 0x000fd00000000006 */
[----:B------:R-:W-:-:S08]  /*132220*/  DFMA R12, -R168, R6, 1 ;  /* 0x3ff00000a80c742b */ /* 0x000fd00000000106 */
[----:B------:R-:W-:Y:S02]  /*132230*/  DFMA R6, R6, R12, R6 ;  /* 0x0000000c0606722b */ /* 0x000fe40000000006 */
[----:B--2---:R-:W-:-:S08]  /*132240*/  DFMA R8, -R174, R172, R8 ;  /* 0x000000acae08722b */ /* 0x004fd00000000108 */
        /* <DEDUP_REMOVED lines=11> */
[----:B------:R-:W-:Y:S01]  /*132300*/  IMAD.MOV.U32 R6, RZ, RZ, R12 ;  /* 0x000000ffff067224 */ /* 0x000fe200078e000c */
[----:B------:R-:W-:-:S07]  /*132310*/  MOV R7, R13 ;  /* 0x0000000d00077202 */ /* 0x000fce0000000f00 */
.L_x_2690:
[----:B------:R-:W-:Y:S05]  /*132320*/  BSYNC.RECONVERGENT B3 ;  /* 0x0000000000037941 */ /* 0x000fea0003800200 */
.L_x_2689:
        /* <DEDUP_REMOVED lines=27> */
.L_x_2692:
[----:B------:R-:W-:Y:S05]  /*1324e0*/  BSYNC.RECONVERGENT B3 ;  /* 0x0000000000037941 */ /* 0x000fea0003800200 */
.L_x_2691:
[----:B------:R-:W2:Y:S04]  /*1324f0*/  LDL.LU.64 R170, [R1+0x9110] ;  /* 0x0091100001aa7983 */ /* 0x000ea80000300a00 */
[----:B------:R-:W3:Y:S04]  /*132500*/  LDL.LU.64 R188, [R1+0x9118] ;  /* 0x0091180001bc7983 */ /* 0x000ee80000300a00 */
[----:B------:R-:W4:Y:S01]  /*132510*/  LDL.LU.64 R174, [R1+0x98a0] ;  /* 0x0098a00001ae7983 */ /* 0x000f220000300a00 */
[----:B------:R-:W0:Y:S01]  /*132520*/  MUFU.RCP64H R9, R193 ;  /* 0x000000c100097308 */ /* 0x000e220000001800 */
[----:B------:R-:W-:Y:S01]  /*132530*/  DFMA R12, R194, -R168, R230 ;  /* 0x800000a8c20c722b */ /* 0x000fe200000000e6 */
[----:B------:R-:W-:Y:S01]  /*132540*/  MOV R8, 0x1 ;  /* 0x0000000100087802 */ /* 0x000fe20000000f00 */
[----:B------:R1:W-:Y:S01]  /*132550*/  STL.64 [R1+0x76d8], R168 ;  /* 0x0076d8a801007387 */ /* 0x0003e20000100a00 */
[----:B------:R-:W-:Y:S05]  /*132560*/  BSSY.RECONVERGENT B3, `(.L_x_2693) ;  /* 0x0000016000037945 */ /* 0x000fea0003800200 */
[----:B--2---:R-:W-:-:S02]  /*132570*/  DFMA R12, -R170, R6, R12 ;  /* 0x00000006aa0c722b */ /* 0x004fc4000000010c */
[----:B0-----:R-:W-:-:S06]  /*132580*/  DFMA R170, -R192, R8, 1 ;  /* 0x3ff00000c0aa742b */ /* 0x001fcc0000000108 */
[----:B---3--:R-:W-:Y:S02]  /*132590*/  DFMA R12, -R188, R4, R12 ;  /* 0x00000004bc0c722b */ /* 0x008fe4000000010c */
        /* <DEDUP_REMOVED lines=18> */
.L_x_2694:
[----:B------:R-:W-:Y:S05]  /*1326c0*/  BSYNC.RECONVERGENT B3 ;  /* 0x0000000000037941 */ /* 0x000fea0003800200 */
.L_x_2693:
[----:B------:R-:W2:Y:S04]  /*1326d0*/  LDL.LU.64 R12, [R1+0x8eb0] ;  /* 0x008eb000010c7983 */ /* 0x000ea80000300a00 */
[----:B------:R-:W3:Y:S04]  /*1326e0*/  LDL.64 R190, [R1+0x7788] ;  /* 0x0077880001be7983 */ /* 0x000ee80000100a00 */
[----:B------:R-:W4:Y:S04]  /*1326f0*/  LDL.LU.64 R194, [R1+0x8eb8] ;  /* 0x008eb80001c27983 */ /* 0x000f280000300a00 */
[----:B------:R-:W5:Y:S04]  /*132700*/  LDL.LU.64 R174, [R1+0x9100] ;  /* 0x0091000001ae7983 */ /* 0x000f680000300a00 */
[----:B------:R-:W5:Y:S04]  /*132710*/  LDL.LU.64 R192, [R1+0x9108] ;  /* 0x0091080001c07983 */ /* 0x000f680000300a00 */
[----:B------:R-:W5:Y:S01]  /*132720*/  LDL.LU.64 R188, [R1+0x9870] ;  /* 0x0098700001bc7983 */ /* 0x000f620000300a00 */
[----:B------:R-:W-:-:S03]  /*132730*/  IMAD.MOV.U32 R8, RZ, RZ, 0x1 ;  /* 0x00000001ff087424 */ /* 0x000fc600078e00ff */
[----:B------:R0:W-:Y:S01]  /*132740*/  STL.64 [R1+0x76d0], R170 ;  /* 0x0076d0aa01007387 */ /* 0x0001e20000100a00 */
[----:B------:R-:W-:Y:S01]  /*132750*/  BSSY.RECONVERGENT B3, `(.L_x_2695) ;  /* 0x0000019000037945 */ /* 0x000fe20003800200 */
[----:B--2---:R-:W-:Y:S01]  /*132760*/  DFMA R12, R12, -R170, R228 ;  /* 0x800000aa0c0c722b */ /* 0x004fe200000000e4 */
        /* <DEDUP_REMOVED lines=21> */
[----:B------:R-:W-:Y:S01]  /*1328c0*/  MOV R194, R12 ;  /* 0x0000000c00c27202 */ /* 0x000fe20000000f00 */
[----:B------:R-:W-:-:S07]  /*1328d0*/  IMAD.MOV.U32 R195, RZ, RZ, R13 ;  /* 0x000000ffffc37224 */ /* 0x000fce00078e000d */
.L_x_2696:
[----:B------:R-:W-:Y:S05]  /*1328e0*/  BSYNC.RECONVERGENT B3 ;  /* 0x0000000000037941 */ /* 0x000fea0003800200 */
.L_x_2695:
[----:B------:R-:W2:Y:S04]  /*1328f0*/  LDL.LU.64 R8, [R1+0x7758] ;  /* 0x0077580001087983 */ /* 0x000ea80000300a00 */
[----:B------:R-:W3:Y:S04]  /*132900*/  LDL.LU.64 R12, [R1+0x8ea0] ;  /* 0x008ea000010c7983 */ /* 0x000ee80000300a00 */
[----:B------:R-:W4:Y:S04]  /*132910*/  LDL.64 R190, [R1+0x7750] ;  /* 0x0077500001be7983 */ /* 0x000f280000100a00 */
[----:B------:R-:W5:Y:S04]  /*132920*/  LDL.LU.64 R228, [R1+0x8ea8] ;  /* 0x008ea80001e47983 */ /* 0x000f680000300a00 */
[----:B------:R-:W5:Y:S04]  /*132930*/  LDL.LU.64 R174, [R1+0x90f0] ;  /* 0x0090f00001ae7983 */ /* 0x000f680000300a00 */
[----:B------:R-:W5:Y:S04]  /*132940*/  LDL.LU.64 R192, [R1+0x90f8] ;  /* 0x0090f80001c07983 */ /* 0x000f680000300a00 */
[----:B------:R-:W5:Y:S04]  /*132950*/  LDL.LU.64 R188, [R1+0x9880] ;  /* 0x0098800001bc7983 */ /* 0x000f680000300a00 */
[----:B------:R0:W-:Y:S01]  /*132960*/  STL.64 [R1+0x76c8], R194 ;  /* 0x0076c8c201007387 */ /* 0x0001e20000100a00 */
[----:B------:R-:W-:Y:S01]  /*132970*/  BSSY.RECONVERGENT B3, `(.L_x_2697) ;  /* 0x000001b000037945 */ /* 0x000fe20003800200 */
[----:B--2---:R-:W-:-:S08]  /*132980*/  DFMA R8, R8, -R194, R226 ;  /* 0x800000c20808722b */ /* 0x004fd000000000e2 */
[----:B---3--:R-:W-:Y:S02]  /*132990*/  DFMA R12, -R12, R170, R8 ;  /* 0x000000aa0c0c722b */ /* 0x008fe40000000108 */
[----:B----4-:R-:W1:Y:S01]  /*1329a0*/  MUFU.RCP64H R9, R191 ;  /* 0x000000bf00097308 */ /* 0x010e620000001800 */
[----:B------:R-:W-:-:S05]  /*1329b0*/  MOV R8, 0x1 ;  /* 0x0000000100087802 */ /* 0x000fca0000000f00 */
[----:B-----5:R-:W-:-:S08]  /*1329c0*/  DFMA R12, -R228, R168, R12 ;  /* 0x000000a8e40c722b */ /* 0x020fd0000000010c */
        /* <DEDUP_REMOVED lines=19> */
[----:B------:R-:W-:Y:S01]  /*132b00*/  IMAD.MOV.U32 R192, RZ, RZ, R12 ;  /* 0x000000ffffc07224 */ /* 0x000fe200078e000c */
[----:B------:R-:W-:-:S07]  /*132b10*/  MOV R193, R13 ;  /* 0x0000000d00c17202 */ /* 0x000fce0000000f00 */
.L_x_2698:
[----:B------:R-:W-:Y:S05]  /*132b20*/  BSYNC.RECONVERGENT B3 ;  /* 0x0000000000037941 */ /* 0x000fea0003800200 */
.L_x_2697:
[----:B------:R-:W2:Y:S04]  /*132b30*/  LDL.LU.64 R8, [R1+0x7ec8] ;  /* 0x007ec80001087983 */ /* 0x000ea80000300a00 */
[----:B------:R-:W3:Y:S04]  /*132b40*/  LDL.LU.64 R230, [R1+0x8ca0] ;  /* 0x008ca00001e67983 */ /* 0x000ee80000300a00 */
[----:B------:R-:W4:Y:S04]  /*132b50*/  LDL.LU.64 R12, [R1+0x8ca8] ;  /* 0x008ca800010c7983 */ /* 0x000f280000300a00 */
[----:B------:R-:W5:Y:S04]  /*132b60*/  LDL.64 R188, [R1+0x7ec0] ;  /* 0x007ec00001bc7983 */ /* 0x000f680000100a00 */
[----:B------:R-:W5:Y:S04]  /*132b70*/  LDL.LU.64 R228, [R1+0x8f40] ;  /* 0x008f400001e47983 */ /* 0x000f680000300a00 */
[----:B------:R-:W5:Y:S04]  /*132b80*/  LDL.LU.64 R174, [R1+0x8f48] ;  /* 0x008f480001ae7983 */ /* 0x000f680000300a00 */
[----:B------:R-:W5:Y:S04]  /*132b90*/  LDL.LU.64 R226, [R1+0x91a0] ;  /* 0x0091a00001e27983 */ /* 0x000f680000300a00 */
[----:B------:R-:W5:Y:S04]  /*132ba0*/  LDL.LU.64 R190, [R1+0x91a8] ;  /* 0x0091a80001be7983 */ /* 0x000f680000300a00 */
[----:B------:R0:W-:Y:S01]  /*132bb0*/  STL.64 [R1+0x76c0], R192 ;  /* 0x0076c0c001007387 */ /* 0x0001e20000100a00 */
[----:B------:R-:W-:Y:S01]  /*132bc0*/  BSSY.RECONVERGENT B3, `(.L_x_2699) ;  /* 0x000001c000037945 */ /* 0x000fe20003800200 */
[----:B--2---:R-:W-:-:S08]  /*132bd0*/  DFMA R8, R8, -R192, R222 ;  /* 0x800000c00808722b */ /* 0x004fd000000000de */
[----:B---3--:R-:W-:-:S08]  /*132be0*/  DFMA R8, -R230, R194, R8 ;  /* 0x000000c2e608722b */ /* 0x008fd00000000108 */
[----:B----4-:R-:W-:Y:S02]  /*132bf0*/  DFMA R12, -R12, R170, R8 ;  /* 0x000000aa0c0c722b */ /* 0x010fe40000000108 */
[----:B-----5:R-:W1:Y:S01]  /*132c00*/  MUFU.RCP64H R9, R189 ;  /* 0x000000bd00097308 */ /* 0x020e620000001800 */
[----:B------:R-:W-:-:S05]  /*132c10*/  IMAD.MOV.U32 R8, RZ, RZ, 0x1 ;  /* 0x00000001ff087424 */ /* 0x000fca00078e00ff */
        /* <DEDUP_REMOVED lines=22> */
.L_x_2700:
[----:B------:R-:W-:Y:S05]  /*132d80*/  BSYNC.RECONVERGENT B3 ;  /* 0x0000000000037941 */ /* 0x000fea0003800200 */
.L_x_2699:
[----:B------:R-:W2:Y:S04]  /*132d90*/  LDL.LU.64 R8, [R1+0x7eb8] ;  /* 0x007eb80001087983 */ /* 0x000ea80000300a00 */
[----:B------:R-:W3:Y:S04]  /*132da0*/  LDL.LU.64 R232, [R1+0x8b80] ;  /* 0x008b800001e87983 */ /* 0x000ee80000300a00 */
[----:B------:R-:W4:Y:S04]  /*132db0*/  LDL.LU.64 R230, [R1+0x8b88] ;  /* 0x008b880001e67983 */ /* 0x000f280000300a00 */
[----:B------:R-:W5:Y:S04]  /*132dc0*/  LDL.LU.64 R12, [R1+0x8e90] ;  /* 0x008e9000010c7983 */ /* 0x000f680000300a00 */
        /* <DEDUP_REMOVED lines=9> */
[----:B----4-:R-:W-:-:S08]  /*132e60*/  DFMA R8, -R230, R194, R8 ;  /* 0x000000c2e608722b */ /* 0x010fd00000000108 */
[----:B-----5:R-:W-:Y:S02]  /*132e70*/  DFMA R12, -R12, R170, R8 ;  /* 0x000000aa0c0c722b */ /* 0x020fe40000000108 */
[----:B------:R-:W1:Y:S01]  /*132e80*/  MUFU.RCP64H R9, R223 ;  /* 0x000000df00097308 */ /* 0x000e620000001800 */
[----:B------:R-:W-:-:S05]  /*132e90*/  MOV R8, 0x1 ;  /* 0x0000000100087802 */ /* 0x000fca0000000f00 */
        /* <DEDUP_REMOVED lines=22> */
.L_x_2702:
[----:B------:R-:W-:Y:S05]  /*133000*/  BSYNC.RECONVERGENT B3 ;  /* 0x0000000000037941 */ /* 0x000fea0003800200 */
.L_x_2701:
[----:B------:R-:W2:Y:S04]  /*133010*/  LDL.LU.64 R8, [R1+0x7ea8] ;  /* 0x007ea80001087983 */ /* 0x000ea80000300a00 */
[----:B------:R-:W3:Y:S04]  /*133020*/  LDL.LU.64 R234, [R1+0x8a80] ;  /* 0x008a800001ea7983 */ /* 0x000ee80000300a00 */
[----:B------:R-:W4:Y:S04]  /*133030*/  LDL.LU.64 R232, [R1+0x8a88] ;  /* 0x008a880001e87983 */ /* 0x000f280000300a00 */
[----:B------:R-:W5:Y:S04]  /*133040*/  LDL.LU.64 R230, [R1+0x8c90] ;  /* 0x008c900001e67983 */ /* 0x000f680000300a00 */
        /* <DEDUP_REMOVED lines=37> */
.L_x_2704:
[----:B------:R-:W-:Y:S05]  /*1332a0*/  BSYNC.RECONVERGENT B3 ;  /* 0x0000000000037941 */ /* 0x000fea0003800200 */
.L_x_2703:
[----:B------:R-:W2:Y:S04]  /*1332b0*/  LDL.LU.64 R8, [R1+0x7e98] ;  /* 0x007e980001087983 */ /* 0x000ea80000300a00 */
[----:B------:R-:W3:Y:S04]  /*1332c0*/  LDL.LU.64 R236, [R1+0x8960] ;  /* 0x0089600001ec7983 */ /* 0x000ee80000300a00 */
[----:B------:R-:W4:Y:S04]  /*1332d0*/  LDL.LU.64 R234, [R1+0x8968] ;  /* 0x0089680001ea7983 */ /* 0x000f280000300a00 */
[----:B------:R-:W5:Y:S04]  /*1332e0*/  LDL.LU.64 R232, [R1+0x8b70] ;  /* 0x008b700001e87983 */ /* 0x000f680000300a00 */
        /* <DEDUP_REMOVED lines=14> */
[----:B------:R-:W-:Y:S02]  /*1333d0*/  DFMA R12, -R12, R170, R8 ;  /* 0x000000aa0c0c722b */ /* 0x000fe40000000108 */
        /* <DEDUP_REMOVED lines=24> */
.L_x_2706:
[----:B------:R-:W-:Y:S05]  /*133560*/  BSYNC.RECONVERGENT B3 ;  /* 0x0000000000037941 */ /* 0x000fea0003800200 */
.L_x_2705:
[----:B------:R-:W2:Y:S04]  /*133570*/  LDL.LU.64 R8, [R1+0x8880] ;  /* 0x0088800001087983 */ /* 0x000ea80000300a00 */
[----:B------:R-:W3:Y:S04]  /*133580*/  LDL.LU.64 R238, [R1+0x8888] ;  /* 0x0088880001ee7983 */ /* 0x000ee80000300a00 */
[----:B------:R-:W4:Y:S04]  /*133590*/  LDL.LU.64 R236, [R1+0x8a70] ;  /* 0x008a700001ec7983 */ /* 0x000f280000300a00 */
[----:B------:R-:W5:Y:S04]  /*1335a0*/  LDL.LU.64 R234, [R1+0x8a78] ;  /* 0x008a780001ea7983 */ /* 0x000f680000300a00 */
        /* <DEDUP_REMOVED lines=41> */
.L_x_2708:
[----:B------:R-:W-:Y:S05]  /*133840*/  BSYNC.RECONVERGENT B3 ;  /* 0x0000000000037941 */ /* 0x000fea0003800200 */
.L_x_2707:
        /* <DEDUP_REMOVED lines=47> */
.L_x_2710:
[----:B------:R-:W-:Y:S05]  /*133b40*/  BSYNC.RECONVERGENT B3 ;  /* 0x0000000000037941 */ /* 0x000fea0003800200 */
.L_x_2709:
        /* <DEDUP_REMOVED lines=49> */
.L_x_2712:
[----:B------:R-:W-:Y:S05]  /*133e60*/  BSYNC.RECONVERGENT B3 ;  /* 0x0000000000037941 */ /* 0x000fea0003800200 */
.L_x_2711:
        /* <DEDUP_REMOVED lines=49> */
.L_x_2714:
[----:B------:R-:W-:Y:S05]  /*134180*/  BSYNC.RECONVERGENT B3 ;  /* 0x0000000000037941 */ /* 0x000fea0003800200 */
.L_x_2713:
        /* <DEDUP_REMOVED lines=14> */
[----:B------:R-:W5:Y:S01]  /*134270*/  LDL.LU.64 R174, [R1+0x9930] ;  /* 0x0099300001ae7983 */ /* 0x000f620000300a00 */
[----:B--2---:R-:W-:-:S03]  /*134280*/  DFMA R8, R8, -R50, R46 ;  /* 0x800000320808722b */ /* 0x004fc6000000002e */
[----:B------:R-:W2:Y:S04]  /*134290*/  LDL.LU.64 R46, [R1+0x8868] ;  /* 0x00886800012e7983 */ /* 0x000ea80000300a00 */
[----:B------:R0:W-:Y:S01]  /*1342a0*/  STL.64 [R1+0x7680], R50 ;  /* 0x0076803201007387 */ /* 0x0001e20000100a00 */
[----:B------:R-:W-:Y:S01]  /*1342b0*/  BSSY.RECONVERGENT B3, `(.L_x_2715) ;  /* 0x0000023000037945 */ /* 0x000fe20003800200 */
        /* <DEDUP_REMOVED lines=34> */
.L_x_2716:
[----:B------:R-:W-:Y:S05]  /*1344e0*/  BSYNC.RECONVERGENT B3 ;  /* 0x0000000000037941 */ /* 0x000fea0003800200 */
.L_x_2715:
        /* <DEDUP_REMOVED lines=49> */
.L_x_2718:
[----:B------:R-:W-:Y:S05]  /*134800*/  BSYNC.RECONVERGENT B3 ;  /* 0x0000000000037941 */ /* 0x000fea0003800200 */
.L_x_2717:
        /* <DEDUP_REMOVED lines=41> */
.L_x_2720:
[----:B------:R-:W-:Y:S05]  /*134aa0*/  BSYNC.RECONVERGENT B3 ;  /* 0x0000000000037941 */ /* 0x000fea0003800200 */
.L_x_2719:
        /* <DEDUP_REMOVED lines=43> */
.L_x_2722:
[----:B------:R-:W-:Y:S05]  /*134d60*/  BSYNC.RECONVERGENT B3 ;  /* 0x0000000000037941 */ /* 0x000fea0003800200 */
.L_x_2721:
        /* <DEDUP_REMOVED lines=41> */
[----:B------:R-:W-:Y:S01]  /*135000*/  MOV R224, R12 ;  /* 0x0000000c00e07202 */ /* 0x000fe20000000f00 */
[----:B------:R-:W-:-:S07]  /*135010*/  IMAD.MOV.U32 R225, RZ, RZ, R13 ;  /* 0x000000ffffe17224 */ /* 0x000fce00078e000d */
.L_x_2724:
[----:B------:R-:W-:Y:S05]  /*135020*/  BSYNC.RECONVERGENT B3 ;  /* 0x0000000000037941 */ /* 0x000fea0003800200 */
.L_x_2723:
        /* <DEDUP_REMOVED lines=46> */
[----:B------:R-:W-:Y:S05]  /*135310*/  CALL.REL.NOINC `($__internal_1_$__cuda_sm20_div_rn_f64_full) ;  /* 0x000001b000e47944 */ /* 0x000fea0003c00000 */
[----:B------:R-:W-:Y:S01]  /*135320*/  IMAD.MOV.U32 R222, RZ, RZ, R12 ;  /* 0x000000ffffde7224 */ /* 0x000fe200078e000c */
[----:B------:R-:W-:-:S07]  /*135330*/  MOV R223, R13 ;  /* 0x0000000d00df7202 */ /* 0x000fce0000000f00 */
.L_x_2726:
[----:B------:R-:W-:Y:S05]  /*135340*/  BSYNC.RECONVERGENT B3 ;  /* 0x0000000000037941 */ /* 0x000fea0003800200 */
.L_x_2725:
        /* <DEDUP_REMOVED lines=41> */
.L_x_2728:
[----:B------:R-:W-:Y:S05]  /*1355e0*/  BSYNC.RECONVERGENT B3 ;  /* 0x0000000000037941 */ /* 0x000fea0003800200 */
.L_x_2727:
        /* <DEDUP_REMOVED lines=12> */
[----:B----4-:R-:W-:Y:S02]  /*1356b0*/  DFMA R12, -R12, R218, R8 ;  /* 0x000000da0c0c722b */ /* 0x010fe40000000108 */
[----:B-----5:R-:W1:Y:S01]  /*1356c0*/  MUFU.RCP64H R9, R229 ;  /* 0x000000e500097308 */ /* 0x020e620000001800 */
        /* <DEDUP_REMOVED lines=23> */
.L_x_2730:
[----:B------:R-:W-:Y:S05]  /*135840*/  BSYNC.RECONVERGENT B3 ;  /* 0x0000000000037941 */ /* 0x000fea0003800200 */
.L_x_2729:
[----:B------:R-:W2:Y:S04]  /*135850*/  LDL.LU.64 R236, [R1+0x7700] ;  /* 0x0077000001ec7983 */ /* 0x000ea80000300a00 */
        /* <DEDUP_REMOVED lines=37> */
.L_x_2732:
[----:B------:R-:W-:Y:S05]  /*135ab0*/  BSYNC.RECONVERGENT B3 ;  /* 0x0000000000037941 */ /* 0x000fea0003800200 */
.L_x_2731:
[----:B------:R-:W2:Y:S04]  /*135ac0*/  LDL.64 R230, [R1+0x7e68] ;  /* 0x007e680001e67983 */ /* 0x000ea80000100a00 */
[----:B------:R-:W3:Y:S04]  /*135ad0*/  LDL.LU.64 R12, [R1+0x8910] ;  /* 0x00891000010c7983 */ /* 0x000ee80000300a00 */
[----:B------:R-:W4:Y:S04]  /*135ae0*/  LDL.LU.64 R234, [R1+0x8918] ;  /* 0x0089180001ea7983 */ /* 0x000f280000300a00 */
[----:B------:R-:W5:Y:S04]  /*135af0*/  LDL.LU.64 R232, [R1+0x8d60] ;  /* 0x008d600001e87983 */ /* 0x000f680000300a00 */
[----:B------:R-:W5:Y:S04]  /*135b00*/  LDL.LU.64 R228, [R1+0x8d68] ;  /* 0x008d680001e47983 */ /* 0x000f680000300a00 */
[----:B------:R-:W5:Y:S01]  /*135b10*/  LDL.LU.64 R174, [R1+0x9980] ;  /* 0x0099800001ae7983 */ /* 0x000f620000300a00 */
[----:B------:R-:W-:-:S03]  /*135b20*/  MOV R8, 0x1 ;  /* 0x0000000100087802 */ /* 0x000fc60000000f00 */
[----:B------:R0:W-:Y:S01]  /*135b30*/  STL.64 [R1+0x7638], R40 ;  /* 0x0076382801007387 */ /* 0x0001e20000100a00 */
[----:B------:R-:W-:Y:S01]  /*135b40*/  BSSY.RECONVERGENT B3, `(.L_x_2733) ;  /* 0x0000019000037945 */ /* 0x000fe20003800200 */
[----:B--2---:R-:W1:Y:S01]  /*135b50*/  MUFU.RCP64H R9, R231 ;  /* 0x000000e700097308 */ /* 0x004e620000001800 */
[----:B---3--:R-:W-:-:S08]  /*135b60*/  DFMA R12, -R12, R208, R44 ;  /* 0x000000d00c0c722b */ /* 0x008fd0000000012c */
[----:B----4-:R-:W-:Y:S02]  /*135b70*/  DFMA R12, -R234, R216, R12 ;  /* 0x000000d8ea0c722b */ /* 0x010fe4000000010c */
[----:B-1----:R-:W-:-:S06]  /*135b80*/  DFMA R44, -R230, R8, 1 ;  /* 0x3ff00000e62c742b */ /* 0x002fcc0000000108 */
        /* <DEDUP_REMOVED lines=20> */
.L_x_2734:
[----:B------:R-:W-:Y:S05]  /*135cd0*/  BSYNC.RECONVERGENT B3 ;  /* 0x0000000000037941 */ /* 0x000fea0003800200 */
.L_x_2733:
        /* <DEDUP_REMOVED lines=38> */
.L_x_2736:
[----:B------:R-:W-:Y:S05]  /*135f40*/  BSYNC.RECONVERGENT B3 ;  /* 0x0000000000037941 */ /* 0x000fea0003800200 */
.L_x_2735:
        /* <DEDUP_REMOVED lines=37> */
.L_x_2738:
[----:B------:R-:W-:Y:S05]  /*1361a0*/  BSYNC.RECONVERGENT B3 ;  /* 0x0000000000037941 */ /* 0x000fea0003800200 */
.L_x_2737:
        /* <DEDUP_REMOVED lines=38> */
.L_x_2740:
[----:B------:R-:W-:Y:S05]  /*136410*/  BSYNC.RECONVERGENT B3 ;  /* 0x0000000000037941 */ /* 0x000fea0003800200 */
.L_x_2739:
[----:B------:R-:W2:Y:S04]  /*136420*/  LDL.LU.64 R238, [R1+0x7718] ;  /* 0x0077180001ee7983 */ /* 0x000ea80000300a00 */
        /* <DEDUP_REMOVED lines=9> */
[----:B--2---:R-:W-:-:S08]  /*1364c0*/  DFMA R8, -R8, R50, R238 ;  /* 0x000000320808722b */ /* 0x004fd000000001ee */
        /* <DEDUP_REMOVED lines=25> */
.L_x_2742:
[----:B------:R-:W-:Y:S05]  /*136660*/  BSYNC.RECONVERGENT B3 ;  /* 0x0000000000037941 */ /* 0x000fea0003800200 */
.L_x_2741:
        /* <DEDUP_REMOVED lines=13> */
[----:B------:R-:W-:-:S05]  /*136740*/  IMAD.MOV.U32 R8, RZ, RZ, 0x1 ;  /* 0x00000001ff087424 */ /* 0x000fca00078e00ff */
        /* <DEDUP_REMOVED lines=22> */
.L_x_2744:
[----:B------:R-:W-:Y:S05]  /*1368b0*/  BSYNC.RECONVERGENT B3 ;  /* 0x0000000000037941 */ /* 0x000fea0003800200 */
.L_x_2743:
[----:B------:R0:W-:Y:S04]  /*1368c0*/  STL.64 [R1+0xabc0], R10 ;  /* 0x00abc00a01007387 */ /* 0x0001e80000100a00 */
[----:B------:R-:W2:Y:S04]  /*1368d0*/  LDL.LU.64 R8, [R1+0x7e08] ;  /* 0x007e080001087983 */ /* 0x000ea80000300a00 */
[----:B------:R1:W-:Y:S04]  /*1368e0*/  STL.64 [R1+0xabb8], R2 ;  /* 0x00abb80201007387 */ /* 0x0003e80000100a00 */
[----:B0-----:R-:W2:Y:S04]  /*1368f0*/  LDL.LU.64 R10, [R1+0x77f8] ;  /* 0x0077f800010a7983 */ /* 0x001ea80000300a00 */
[----:B------:R-:W3:Y:S04]  /*136900*/  LDL.LU.64 R248, [R1+0x8908] ;  /* 0x0089080001f87983 */ /* 0x000ee80000300a00 */
[----:B-1----:R-:W4:Y:S04]  /*136910*/  LDL.LU.64 R2, [R1+0x8900] ;  /* 0x0089000001027983 */ /* 0x002f280000300a00 */
[----:B------:R-:W3:Y:S04]  /*136920*/  LDL.LU.64 R246, [R1+0x8b00] ;  /* 0x008b000001f67983 */ /* 0x000ee80000300a00 */
[----:B------:R-:W3:Y:S04]  /*136930*/  LDL.LU.64 R244, [R1+0x8b08] ;  /* 0x008b080001f47983 */ /* 0x000ee80000300a00 */
[----:B------:R-:W3:Y:S04]  /*136940*/  LDL.LU.64 R12, [R1+0x8e20] ;  /* 0x008e2000010c7983 */ /* 0x000ee80000300a00 */
[----:B------:R-:W3:Y:S04]  /*136950*/  LDL.64 R236, [R1+0x7e00] ;  /* 0x007e000001ec7983 */ /* 0x000ee80000100a00 */
[----:B------:R-:W3:Y:S04]  /*136960*/  LDL.LU.64 R240, [R1+0x8e28] ;  /* 0x008e280001f07983 */ /* 0x000ee80000300a00 */
[----:B------:R-:W3:Y:S04]  /*136970*/  LDL.LU.64 R174, [R1+0x90a0] ;  /* 0x0090a00001ae7983 */ /* 0x000ee80000300a00 */
[----:B------:R-:W3:Y:S04]  /*136980*/  LDL.LU.64 R238, [R1+0x90a8] ;  /* 0x0090a80001ee7983 */ /* 0x000ee80000300a00 */
[----:B------:R-:W3:Y:S01]  /*136990*/  LDL.LU.64 R234, [R1+0x99a0] ;  /* 0x0099a00001ea7983 */ /* 0x000ee20000300a00 */
[----:B--2---:R-:W-:-:S03]  /*1369a0*/  DFMA R8, R8, -R48, R10 ;  /* 0x800000300808722b */ /* 0x004fc6000000000a */
[----:B------:R0:W5:Y:S05]  /*1369b0*/  LDL.LU.64 R10, [R1+0xabc0] ;  /* 0x00abc000010a7983 */ /* 0x00016a0000300a00 */
[----:B----4-:R-:W-:Y:S01]  /*1369c0*/  DFMA R8, -R2, R44, R8 ;  /* 0x0000002c0208722b */ /* 0x010fe20000000108 */
[----:B------:R0:W5:Y:S07]  /*1369d0*/  LDL.LU.64 R2, [R1+0xabb8] ;  /* 0x00abb80001027983 */ /* 0x00016e0000300a00 */
[----:B---3--:R-:W-:-:S08]  /*1369e0*/  DFMA R8, -R248, R40, R8 ;  /* 0x00000028f808722b */ /* 0x008fd00000000108 */
        /* <DEDUP_REMOVED lines=27> */
[----:B------:R-:W-:Y:S01]  /*136ba0*/  IMAD.MOV.U32 R238, RZ, RZ, R12 ;  /* 0x000000ffffee7224 */ /* 0x000fe200078e000c */
[----:B------:R-:W-:-:S07]  /*136bb0*/  MOV R239, R13 ;  /* 0x0000000d00ef7202 */ /* 0x000fce0000000f00 */
.L_x_2746:
[----:B------:R-:W-:Y:S05]  /*136bc0*/  BSYNC.RECONVERGENT B3 ;  /* 0x0000000000037941 */ /* 0x000fea0003800200 */
.L_x_2745:
[----:B------:R-:W2:Y:S04]  /*136bd0*/  LDL.64 R234, [R1+0x7d70] ;  /* 0x007d700001ea7983 */ /* 0x000ea80000100a00 */
[----:B------:R-:W3:Y:S04]  /*136be0*/  LDL.LU.64 R12, [R1+0x7d78] ;  /* 0x007d7800010c7983 */ /* 0x000ee80000300a00 */
[----:B------:R-:W4:Y:S04]  /*136bf0*/  LDL.LU.64 R236, [R1+0x8d50] ;  /* 0x008d500001ec7983 */ /* 0x000f280000300a00 */
[----:B------:R-:W4:Y:S01]  /*136c00*/  LDL.LU.64 R174, [R1+0x8d58] ;  /* 0x008d580001ae7983 */ /* 0x000f220000300a00 */
        /* <DEDUP_REMOVED lines=25> */
.L_x_2748:
[----:B------:R-:W-:Y:S05]  /*136da0*/  BSYNC.RECONVERGENT B3 ;  /* 0x0000000000037941 */ /* 0x000fea0003800200 */
.L_x_2747:
[----:B------:R-:W2:Y:S04]  /*136db0*/  LDL.64 R234, [R1+0x7d40] ;  /* 0x007d400001ea7983 */ /* 0x000ea80000100a00 */
[----:B------:R-:W3:Y:S04]  /*136dc0*/  LDL.LU.64 R12, [R1+0x7d48] ;  /* 0x007d4800010c7983 */ /* 0x000ee80000300a00 */
[----:B------:R-:W4:Y:S04]  /*136dd0*/  LDL.LU.64 R236, [R1+0x8d40] ;  /* 0x008d400001ec7983 */ /* 0x000f280000300a00 */
[----:B------:R-:W4:Y:S01]  /*136de0*/  LDL.LU.64 R174, [R1+0x8d48] ;  /* 0x008d480001ae7983 */ /* 0x000f220000300a00 */
        /* <DEDUP_REMOVED lines=25> */
.L_x_2750:
[----:B------:R-:W-:Y:S05]  /*136f80*/  BSYNC.RECONVERGENT B3 ;  /* 0x0000000000037941 */ /* 0x000fea0003800200 */
.L_x_2749:
[----:B------:R-:W2:Y:S04]  /*136f90*/  LDL.LU.64 R12, [R1+0x7d88] ;  /* 0x007d8800010c7983 */ /* 0x000ea80000300a00 */
[----:B------:R-:W3:Y:S04]  /*136fa0*/  LDL.64 R234, [R1+0x7d80] ;  /* 0x007d800001ea7983 */ /* 0x000ee80000100a00 */
[----:B------:R-:W4:Y:S04]  /*136fb0*/  LDL.LU.64 R244, [R1+0x8af0] ;  /* 0x008af00001f47983 */ /* 0x000f280000300a00 */
[----:B------:R-:W4:Y:S04]  /*136fc0*/  LDL.LU.64 R240, [R1+0x8af8] ;  /* 0x008af80001f07983 */ /* 0x000f280000300a00 */
[----:B------:R-:W4:Y:S04]  /*136fd0*/  LDL.LU.64 R236, [R1+0x8fa0] ;  /* 0x008fa00001ec7983 */ /* 0x000f280000300a00 */
[----:B------:R-:W4:Y:S01]  /*136fe0*/  LDL.LU.64 R174, [R1+0x8fa8] ;  /* 0x008fa80001ae7983 */ /* 0x000f220000300a00 */
[----:B------:R-:W-:-:S03]  /*136ff0*/  IMAD.MOV.U32 R8, RZ, RZ, 0x1 ;  /* 0x00000001ff087424 */ /* 0x000fc600078e00ff */
[----:B------:R0:W-:Y:S01]  /*137000*/  STL.64 [R1+0x75f0], R52 ;  /* 0x0075f03401007387 */ /* 0x0001e20000100a00 */
[----:B------:R-:W-:Y:S01]  /*137010*/  BSSY.RECONVERGENT B3, `(.L_x_2751) ;  /* 0x0000019000037945 */ /* 0x000fe20003800200 */
[----:B--2---:R-:W-:Y:S01]  /*137020*/  DFMA R12, -R12, R218, R38 ;  /* 0x000000da0c0c722b */ /* 0x004fe20000000126 */
[----:B---3--:R-:W1:Y:S07]  /*137030*/  MUFU.RCP64H R9, R235 ;  /* 0x000000eb00097308 */ /* 0x008e6e0000001800 */
[----:B----4-:R-:W-:-:S08]  /*137040*/  DFMA R12, -R244, R220, R12 ;  /* 0x000000dcf40c722b */ /* 0x010fd0000000010c */
        /* <DEDUP_REMOVED lines=21> */
.L_x_2752:
[----:B------:R-:W-:Y:S05]  /*1371a0*/  BSYNC.RECONVERGENT B3 ;  /* 0x0000000000037941 */ /* 0x000fea0003800200 */
.L_x_2751:
[----:B------:R-:W2:Y:S04]  /*1371b0*/  LDL.LU.64 R12, [R1+0x7d68] ;  /* 0x007d6800010c7983 */ /* 0x000ea80000300a00 */
[----:B------:R-:W3:Y:S04]  /*1371c0*/  LDL.64 R234, [R1+0x7d60] ;  /* 0x007d600001ea7983 */ /* 0x000ee80000100a00 */
[----:B------:R-:W4:Y:S04]  /*1371d0*/  LDL.LU.64 R244, [R1+0x8ae0] ;  /* 0x008ae00001f47983 */ /* 0x000f280000300a00 */
[----:B------:R-:W4:Y:S04]  /*1371e0*/  LDL.LU.64 R240, [R1+0x8ae8] ;  /* 0x008ae80001f07983 */ /* 0x000f280000300a00 */
[----:B------:R-:W4:Y:S04]  /*1371f0*/  LDL.LU.64 R236, [R1+0x8f90] ;  /* 0x008f900001ec7983 */ /* 0x000f280000300a00 */
[----:B------:R-:W4:Y:S01]  /*137200*/  LDL.LU.64 R174, [R1+0x8f98] ;  /* 0x008f980001ae7983 */ /* 0x000f220000300a00 */
[----:B------:R-:W-:-:S03]  /*137210*/  MOV R8, 0x1 ;  /* 0x0000000100087802 */ /* 0x000fc60000000f00 */
        /* <DEDUP_REMOVED lines=28> */
.L_x_2754:
[----:B------:R-:W-:Y:S05]  /*1373e0*/  BSYNC.RECONVERGENT B3 ;  /* 0x0000000000037941 */ /* 0x000fea0003800200 */
.L_x_2753:
[----:B------:R-:W2:Y:S04]  /*1373f0*/  LDL.64 R234, [R1+0x7dd8] ;  /* 0x007dd80001ea7983 */ /* 0x000ea80000100a00 */
[----:B------:R-:W3:Y:S04]  /*137400*/  LDL.LU.64 R240, [R1+0x8ad0] ;  /* 0x008ad00001f07983 */ /* 0x000ee80000300a00 */
[----:B------:R-:W4:Y:S04]  /*137410*/  LDL.LU.64 R36, [R1+0x8ad8] ;  /* 0x008ad80001247983 */ /* 0x000f280000300a00 */
[----:B------:R-:W4:Y:S04]  /*137420*/  LDL.LU.64 R236, [R1+0x8f80] ;  /* 0x008f800001ec7983 */ /* 0x000f280000300a00 */
[----:B------:R-:W4:Y:S01]  /*137430*/  LDL.LU.64 R174, [R1+0x8f88] ;  /* 0x008f880001ae7983 */ /* 0x000f220000300a00 */
[----:B------:R-:W-:-:S03]  /*137440*/  IMAD.MOV.U32 R12, RZ, RZ, 0x1 ;  /* 0x00000001ff0c7424 */ /* 0x000fc600078e00ff */
[----:B------:R0:W-:Y:S01]  /*137450*/  STL.64 [R1+0x75e0], R8 ;  /* 0x0075e00801007387 */ /* 0x0001e20000100a00 */
[----:B------:R-:W-:Y:S01]  /*137460*/  BSSY.RECONVERGENT B3, `(.L_x_2755) ;  /* 0x000001a000037945 */ /* 0x000fe20003800200 */
[----:B--2---:R-:W1:Y:S01]  /*137470*/  MUFU.RCP64H R13, R235 ;  /* 0x000000eb000d7308 */ /* 0x004e620000001800 */
[----:B---3-5:R-:W-:-:S08]  /*137480*/  DFMA R10, -R240, R50, R10 ;  /* 0x00000032f00a722b */ /* 0x028fd0000000010a */
[----:B----4-:R-:W-:Y:S02]  /*137490*/  DFMA R36, -R36, R208, R10 ;  /* 0x000000d02424722b */ /* 0x010fe4000000010a */
        /* <DEDUP_REMOVED lines=22> */
.L_x_2756:
[----:B------:R-:W-:Y:S05]  /*137600*/  BSYNC.RECONVERGENT B3 ;  /* 0x0000000000037941 */ /* 0x000fea0003800200 */
.L_x_2755:
[----:B------:R-:W2:Y:S04]  /*137610*/  LDL.64 R240, [R1+0x7770] ;  /* 0x0077700001f07983 */ /* 0x000ea80000100a00 */
[----:B------:R-:W3:Y:S04]  /*137620*/  LDL.LU.64 R10, [R1+0x7778] ;  /* 0x00777800010a7983 */ /* 0x000ee80000300a00 */
[----:B------:R-:W4:Y:S04]  /*137630*/  LDL.LU.64 R12, [R1+0x8d30] ;  /* 0x008d3000010c7983 */ /* 0x000f280000300a00 */
        /* <DEDUP_REMOVED lines=28> */
.L_x_2758:
[----:B------:R-:W-:Y:S05]  /*137800*/  BSYNC.RECONVERGENT B3 ;  /* 0x0000000000037941 */ /* 0x000fea0003800200 */
.L_x_2757:
[----:B------:R0:W-:Y:S04]  /*137810*/  STL.64 [R1+0xabc8], R14 ;  /* 0x00abc80e01007387 */ /* 0x0001e80000100a00 */
[----:B------:R-:W2:Y:S04]  /*137820*/  LDL.LU.64 R8, [R1+0x7da8] ;  /* 0x007da80001087983 */ /* 0x000ea80000300a00 */
[----:B------:R1:W-:Y:S04]  /*137830*/  STL.64 [R1+0xabc0], R4 ;  /* 0x00abc00401007387 */ /* 0x0003e80000100a00 */
[----:B0-----:R-:W2:Y:S04]  /*137840*/  LDL.LU.64 R14, [R1+0x77f0] ;  /* 0x0077f000010e7983 */ /* 0x001ea80000300a00 */
[----:B------:R0:W-:Y:S04]  /*137850*/  STL.64 [R1+0xabb8], R2 ;  /* 0x00abb80201007387 */ /* 0x0001e80000100a00 */
[----:B-1----:R-:W3:Y:S04]  /*137860*/  LDL.LU.64 R4, [R1+0x89d0] ;  /* 0x0089d00001047983 */ /* 0x002ee80000300a00 */
[----:B------:R-:W4:Y:S04]  /*137870*/  LDL.LU.64 R250, [R1+0x8c00] ;  /* 0x008c000001fa7983 */ /* 0x000f280000300a00 */
[----:B0-----:R-:W4:Y:S04]  /*137880*/  LDL.LU.64 R2, [R1+0x89d8] ;  /* 0x0089d80001027983 */ /* 0x001f280000300a00 */
[----:B------:R-:W4:Y:S04]  /*137890*/  LDL.LU.64 R248, [R1+0x8c08] ;  /* 0x008c080001f87983 */ /* 0x000f280000300a00 */
[----:B------:R-:W4:Y:S04]  /*1378a0*/  LDL.LU.64 R246, [R1+0x8e10] ;  /* 0x008e100001f67983 */ /* 0x000f280000300a00 */
[----:B------:R-:W4:Y:S04]  /*1378b0*/  LDL.LU.64 R10, [R1+0x8e18] ;  /* 0x008e1800010a7983 */ /* 0x000f280000300a00 */
[----:B------:R-:W4:Y:S04]  /*1378c0*/  LDL.64 R240, [R1+0x7da0] ;  /* 0x007da00001f07983 */ /* 0x000f280000100a00 */
[----:B------:R-:W4:Y:S04]  /*1378d0*/  LDL.LU.64 R244, [R1+0x8ff0] ;  /* 0x008ff00001f47983 */ /* 0x000f280000300a00 */
[----:B------:R-:W4:Y:S04]  /*1378e0*/  LDL.LU.64 R12, [R1+0x8ff8] ;  /* 0x008ff800010c7983 */ /* 0x000f280000300a00 */
[----:B------:R-:W4:Y:S04]  /*1378f0*/  LDL.LU.64 R174, [R1+0x91e0] ;  /* 0x0091e00001ae7983 */ /* 0x000f280000300a00 */
[----:B------:R-:W4:Y:S01]  /*137900*/  LDL.LU.64 R36, [R1+0x91e8] ;  /* 0x0091e80001247983 */ /* 0x000f220000300a00 */
[----:B--2---:R-:W-:-:S03]  /*137910*/  DFMA R8, -R8, R38, R14 ;  /* 0x000000260808722b */ /* 0x004fc6000000010e */
[----:B------:R0:W5:Y:S05]  /*137920*/  LDL.LU.64 R14, [R1+0xabc8] ;  /* 0x00abc800010e7983 */ /* 0x00016a0000300a00 */
[----:B---3--:R-:W-:Y:S01]  /*137930*/  DFMA R8, -R4, R228, R8 ;  /* 0x000000e40408722b */ /* 0x008fe20000000108 */
[----:B------:R0:W5:Y:S07]  /*137940*/  LDL.LU.64 R4, [R1+0xabc0] ;  /* 0x00abc00001047983 */ /* 0x00016e0000300a00 */
[----:B----4-:R-:W-:Y:S01]  /*137950*/  DFMA R8, -R2, R226, R8 ;  /* 0x000000e20208722b */ /* 0x010fe20000000108 */
[----:B------:R0:W5:Y:S07]  /*137960*/  LDL.LU.64 R2, [R1+0xabb8] ;  /* 0x00abb80001027983 */ /* 0x00016e0000300a00 */
        /* <DEDUP_REMOVED lines=30> */
.L_x_2760:
[----:B------:R-:W-:Y:S05]  /*137b50*/  BSYNC.RECONVERGENT B3 ;  /* 0x0000000000037941 */ /* 0x000fea0003800200 */
.L_x_2759:
[----:B-----5:R0:W-:Y:S04]  /*137b60*/  STL.64 [R1+0xabd0], R14 ;  /* 0x00abd00e01007387 */ /* 0x0201e80000100a00 */
[----:B------:R-:W2:Y:S04]  /*137b70*/  LDL.LU.64 R8, [R1+0x88f0] ;  /* 0x0088f00001087983 */ /* 0x000ea80000300a00 */
[----:B------:R1:W-:Y:S04]  /*137b80*/  STL.64 [R1+0xabc8], R6 ;  /* 0x00abc80601007387 */ /* 0x0003e80000100a00 */
[----:B0-----:R-:W2:Y:S04]  /*137b90*/  LDL.LU.64 R14, [R1+0x7808] ;  /* 0x00780800010e7983 */ /* 0x001ea80000300a00 */
[----:B------:R0:W-:Y:S04]  /*137ba0*/  STL.64 [R1+0xabc0], R4 ;  /* 0x00abc00401007387 */ /* 0x0001e80000100a00 */
[----:B-1----:R-:W3:Y:S04]  /*137bb0*/  LDL.LU.64 R6, [R1+0x88f8] ;  /* 0x0088f80001067983 */ /* 0x002ee80000300a00 */
[----:B------:R1:W-:Y:S04]  /*137bc0*/  STL.64 [R1+0xabb8], R2 ;  /* 0x00abb80201007387 */ /* 0x0003e80000100a00 */
[----:B0-----:R-:W4:Y:S04]  /*137bd0*/  LDL.LU.64 R4, [R1+0x8ac0] ;  /* 0x008ac00001047983 */ /* 0x001f280000300a00 */
[----:B------:R-:W4:Y:S04]  /*137be0*/  LDL.LU.64 R250, [R1+0x8d20] ;  /* 0x008d200001fa7983 */ /* 0x000f280000300a00 */
[----:B-1----:R-:W4:Y:S04]  /*137bf0*/  LDL.LU.64 R2, [R1+0x8ac8] ;  /* 0x008ac80001027983 */ /* 0x002f280000300a00 */
        /* <DEDUP_REMOVED lines=13> */
[----:B------:R-:W-:Y:S01]  /*137cd0*/  DFMA R8, -R2, R222, R8 ;  /* 0x000000de0208722b */ /* 0x000fe20000000108 */
[----:B------:R0:W5:Y:S07]  /*137ce0*/  LDL.LU.64 R2, [R1+0xabb8] ;  /* 0x00abb80001027983 */ /* 0x00016e0000300a00 */
        /* <DEDUP_REMOVED lines=29> */
.L_x_2762:
[----:B------:R-:W-:Y:S05]  /*137ec0*/  BSYNC.RECONVERGENT B3 ;  /* 0x0000000000037941 */ /* 0x000fea0003800200 */
.L_x_2761:
[----:B-----5:R0:W-:Y:S04]  /*137ed0*/  STL.64 [R1+0xabb8], R2 ;  /* 0x00abb80201007387 */ /* 0x0201e80000100a00 */
[----:B------:R-:W2:Y:S04]  /*137ee0*/  LDL.LU.64 R10, [R1+0x88e0] ;  /* 0x0088e000010a7983 */ /* 0x000ea80000300a00 */
[----:B------:R-:W3:Y:S04]  /*137ef0*/  LDL.LU.64 R250, [R1+0x88e8] ;  /* 0x0088e80001fa7983 */ /* 0x000ee80000300a00 */
[----:B0-----:R-:W2:Y:S04]  /*137f00*/  LDL.LU.64 R2, [R1+0x7748] ;  /* 0x0077480001027983 */ /* 0x001ea80000300a00 */
[----:B------:R-:W4:Y:S04]  /*137f10*/  LDL.64 R240, [R1+0x80b8] ;  /* 0x0080b80001f07983 */ /* 0x000f280000100a00 */
[----:B------:R-:W3:Y:S04]  /*137f20*/  LDL.LU.64 R246, [R1+0x8bf0] ;  /* 0x008bf00001f67983 */ /* 0x000ee80000300a00 */
[----:B------:R-:W3:Y:S04]  /*137f30*/  LDL.LU.64 R12, [R1+0x8bf8] ;  /* 0x008bf800010c7983 */ /* 0x000ee80000300a00 */
[----:B------:R-:W3:Y:S04]  /*137f40*/  LDL.LU.64 R244, [R1+0x8fe0] ;  /* 0x008fe00001f47983 */ /* 0x000ee80000300a00 */
[----:B------:R-:W3:Y:S01]  /*137f50*/  LDL.LU.64 R174, [R1+0x8fe8] ;  /* 0x008fe80001ae7983 */ /* 0x000ee20000300a00 */
[----:B------:R-:W-:Y:S01]  /*137f60*/  IMAD.MOV.U32 R8, RZ, RZ, 0x1 ;  /* 0x00000001ff087424 */ /* 0x000fe200078e00ff */
[----:B--2---:R-:W-:-:S02]  /*137f70*/  DFMA R10, -R10, R234, R2 ;  /* 0x000000ea0a0a722b */ /* 0x004fc40000000102 */
[----:B------:R0:W5:Y:S01]  /*137f80*/  LDL.LU.64 R2, [R1+0xabb8] ;  /* 0x00abb80001027983 */ /* 0x0001620000300a00 */
[----:B----4-:R-:W1:Y:S05]  /*137f90*/  MUFU.RCP64H R9, R241 ;  /* 0x000000f100097308 */ /* 0x010e6a0000001800 */
[----:B---3--:R-:W-:-:S08]  /*137fa0*/  DFMA R10, -R250, R242, R10 ;  /* 0x000000f2fa0a722b */ /* 0x008fd0000000010a */
        /* <DEDUP_REMOVED lines=24> */
.L_x_2764:
[----:B------:R-:W-:Y:S05]  /*138130*/  BSYNC.RECONVERGENT B3 ;  /* 0x0000000000037941 */ /* 0x000fea0003800200 */
.L_x_2763:
        /* <DEDUP_REMOVED lines=33> */
.L_x_2766:
[----:B------:R-:W-:Y:S05]  /*138350*/  BSYNC.RECONVERGENT B3 ;  /* 0x0000000000037941 */ /* 0x000fea0003800200 */
.L_x_2765:
[----:B------:R-:W2:Y:S04]  /*138360*/  LDL.LU.64 R8, [R1+0x89b0] ;  /* 0x0089b00001087983 */ /* 0x000ea80000300a00 */
[----:B------:R-:W3:Y:S04]  /*138370*/  LDL.LU.64 R12, [R1+0x8d10] ;  /* 0x008d1000010c7983 */ /* 0x000ee80000300a00 */
[----:B------:R-:W4:Y:S04]  /*138380*/  LDL.64 R240, [R1+0x7e28] ;  /* 0x007e280001f07983 */ /* 0x000f280000100a00 */
[----:B------:R-:W4:Y:S04]  /*138390*/  LDL.LU.64 R250, [R1+0x8d18] ;  /* 0x008d180001fa7983 */ /* 0x000f280000300a00 */
[----:B------:R-:W4:Y:S04]  /*1383a0*/  LDL.LU.64 R246, [R1+0x8fd0] ;  /* 0x008fd00001f67983 */ /* 0x000f280000300a00 */
[----:B------:R-:W4:Y:S04]  /*1383b0*/  LDL.LU.64 R244, [R1+0x8fd8] ;  /* 0x008fd80001f47983 */ /* 0x000f280000300a00 */
[----:B------:R-:W4:Y:S01]  /*1383c0*/  LDL.LU.64 R174, [R1+0x7db0] ;  /* 0x007db00001ae7983 */ /* 0x000f220000300a00 */
[----:B--2---:R-:W-:-:S03]  /*1383d0*/  DFMA R8, R8, -R96, R14 ;  /* 0x800000600808722b */ /* 0x004fc6000000000e */
[----:B------:R-:W2:Y:S04]  /*1383e0*/  LDL.LU.64 R14, [R1+0x89b8] ;  /* 0x0089b800010e7983 */ /* 0x000ea80000300a00 */
[----:B------:R0:W-:Y:S01]  /*1383f0*/  STL.64 [R1+0x75b0], R96 ;  /* 0x0075b06001007387 */ /* 0x0001e20000100a00 */
[----:B------:R-:W-:Y:S01]  /*138400*/  BSSY.RECONVERGENT B3, `(.L_x_2767) ;  /* 0x000001b000037945 */ /* 0x000fe20003800200 */
[----:B--2---:R-:W-:-:S08]  /*138410*/  DFMA R8, -R14, R42, R8 ;  /* 0x0000002a0e08722b */ /* 0x004fd00000000108 */
[----:B---3--:R-:W-:Y:S02]  /*138420*/  DFMA R12, -R12, R74, R8 ;  /* 0x0000004a0c0c722b */ /* 0x008fe40000000108 */
[----:B----4-:R-:W1:Y:S01]  /*138430*/  MUFU.RCP64H R9, R241 ;  /* 0x000000f100097308 */ /* 0x010e620000001800 */
        /* <DEDUP_REMOVED lines=23> */
.L_x_2768:
[----:B------:R-:W-:Y:S05]  /*1385b0*/  BSYNC.RECONVERGENT B3 ;  /* 0x0000000000037941 */ /* 0x000fea0003800200 */
.L_x_2767:
[----:B------:R0:W-:Y:S04]  /*1385c0*/  STL.64 [R1+0xabd0], R16 ;  /* 0x00abd01001007387 */ /* 0x0001e80000100a00 */
[----:B------:R-:W2:Y:S04]  /*1385d0*/  LDL.LU.64 R8, [R1+0x7d58] ;  /* 0x007d580001087983 */ /* 0x000ea80000300a00 */
[----:B------:R1:W-:Y:S04]  /*1385e0*/  STL.64 [R1+0xabc8], R10 ;  /* 0x00abc80a01007387 */ /* 0x0003e80000100a00 */
[----:B0-----:R-:W2:Y:S04]  /*1385f0*/  LDL.LU.64 R16, [R1+0x7818] ;  /* 0x0078180001107983 */ /* 0x001ea80000300a00 */
[----:B------:R0:W-:Y:S04]  /*138600*/  STL.64 [R1+0xabc0], R6 ;  /* 0x00abc00601007387 */ /* 0x0001e80000100a00 */
[----:B-1----:R-:W3:Y:S04]  /*138610*/  LDL.LU.64 R10, [R1+0x8ab0] ;  /* 0x008ab000010a7983 */ /* 0x002ee80000300a00 */
[----:B-----5:R1:W-:Y:S04]  /*138620*/  STL.64 [R1+0xabb8], R2 ;  /* 0x00abb80201007387 */ /* 0x0203e80000100a00 */
[----:B0-----:R-:W4:Y:S04]  /*138630*/  LDL.LU.64 R6, [R1+0x8ab8] ;  /* 0x008ab80001067983 */ /* 0x001f280000300a00 */
[----:B------:R-:W4:Y:S04]  /*138640*/  LDL.LU.64 R12, [R1+0x8f60] ;  /* 0x008f6000010c7983 */ /* 0x000f280000300a00 */
[----:B-1----:R-:W4:Y:S04]  /*138650*/  LDL.LU.64 R2, [R1+0x8d00] ;  /* 0x008d000001027983 */ /* 0x002f280000300a00 */
        /* <DEDUP_REMOVED lines=8> */
[----:B------:R-:W2:Y:S04]  /*1386e0*/  LDL.LU.64 R238, [R1+0x8d08] ;  /* 0x008d080001ee7983 */ /* 0x000ea80000300a00 */
[----:B------:R0:W5:Y:S03]  /*1386f0*/  LDL.LU.64 R10, [R1+0xabc8] ;  /* 0x00abc800010a7983 */ /* 0x0001660000300a00 */
[----:B----4-:R-:W-:Y:S01]  /*138700*/  DFMA R8, -R6, R48, R8 ;  /* 0x000000300608722b */ /* 0x010fe20000000108 */
[----:B------:R0:W5:Y:S07]  /*138710*/  LDL.LU.64 R6, [R1+0xabc0] ;  /* 0x00abc00001067983 */ /* 0x00016e0000300a00 */
[----:B------:R-:W-:Y:S01]  /*138720*/  DFMA R8, -R2, R230, R8 ;  /* 0x000000e60208722b */ /* 0x000fe20000000108 */
[----:B------:R0:W5:Y:S04]  /*138730*/  LDL.LU.64 R2, [R1+0xabb8] ;  /* 0x00abb80001027983 */ /* 0x0001680000300a00 */
[----:B------:R0:W-:Y:S01]  /*138740*/  STL.64 [R1+0x75a8], R244 ;  /* 0x0075a8f401007387 */ /* 0x0001e20000100a00 */
[----:B------:R-:W-:Y:S02]  /*138750*/  BSSY.RECONVERGENT B3, `(.L_x_2769) ;  /* 0x0000019000037945 */ /* 0x000fe40003800200 */
[----:B--2---:R-:W-:-:S08]  /*138760*/  DFMA R8, -R238, R44, R8 ;  /* 0x0000002cee08722b */ /* 0x004fd00000000108 */
        /* <DEDUP_REMOVED lines=23> */
.L_x_2770:
[----:B------:R-:W-:Y:S05]  /*1388e0*/  BSYNC.RECONVERGENT B3 ;  /* 0x0000000000037941 */ /* 0x000fea0003800200 */
.L_x_2769:
[----:B------:R-:W2:Y:S04]  /*1388f0*/  LDL.LU.64 R238, [R1+0x7848] ;  /* 0x0078480001ee7983 */ /* 0x000ea80000300a00 */
[----:B------:R-:W2:Y:S04]  /*138900*/  LDL.LU.64 R8, [R1+0x7e18] ;  /* 0x007e180001087983 */ /* 0x000ea80000300a00 */
[----:B------:R-:W3:Y:S04]  /*138910*/  LDL.LU.64 R174, [R1+0x89a0] ;  /* 0x0089a00001ae7983 */ /* 0x000ee80000300a00 */
[----:B------:R-:W4:Y:S04]  /*138920*/  LDL.LU.64 R14, [R1+0x89a8] ;  /* 0x0089a800010e7983 */ /* 0x000f280000300a00 */
[----:B------:R0:W-:Y:S04]  /*138930*/  STL.64 [R1+0xac00], R30 ;  /* 0x00ac001e01007387 */ /* 0x0001e80000100a00 */
[----:B------:R1:W-:Y:S04]  /*138940*/  STL.64 [R1+0xabf8], R28 ;  /* 0x00abf81c01007387 */ /* 0x0003e80000100a00 */
[----:B------:R-:W4:Y:S04]  /*138950*/  LDL.LU.64 R246, [R1+0x8df0] ;  /* 0x008df00001f67983 */ /* 0x000f280000300a00 */
[----:B0-----:R-:W4:Y:S04]  /*138960*/  LDL.LU.64 R30, [R1+0x8be0] ;  /* 0x008be000011e7983 */ /* 0x001f280000300a00 */
[----:B-1----:R-:W4:Y:S04]  /*138970*/  LDL.LU.64 R28, [R1+0x8be8] ;  /* 0x008be800011c7983 */ /* 0x002f280000300a00 */
[----:B------:R0:W-:Y:S04]  /*138980*/  STL.64 [R1+0xabf0], R26 ;  /* 0x00abf01a01007387 */ /* 0x0001e80000100a00 */
[----:B------:R1:W-:Y:S04]  /*138990*/  STL.64 [R1+0xabe8], R24 ;  /* 0x00abe81801007387 */ /* 0x0003e80000100a00 */
[----:B------:R1:W-:Y:S04]  /*1389a0*/  STL.64 [R1+0xabe0], R22 ;  /* 0x00abe01601007387 */ /* 0x0003e80000100a00 */
[----:B0-----:R-:W4:Y:S04]  /*1389b0*/  LDL.LU.64 R26, [R1+0x8f50] ;  /* 0x008f5000011a7983 */ /* 0x001f280000300a00 */
[----:B-1----:R-:W4:Y:S04]  /*1389c0*/  LDL.LU.64 R24, [R1+0x8f58] ;  /* 0x008f580001187983 */ /* 0x002f280000300a00 */
[----:B------:R-:W4:Y:S04]  /*1389d0*/  LDL.LU.64 R22, [R1+0x9090] ;  /* 0x0090900001167983 */ /* 0x000f280000300a00 */
[----:B------:R0:W-:Y:S04]  /*1389e0*/  STL.64 [R1+0xabd8], R20 ;  /* 0x00abd81401007387 */ /* 0x0001e80000100a00 */
[----:B------:R1:W-:Y:S04]  /*1389f0*/  STL.64 [R1+0xabd0], R18 ;  /* 0x00abd01201007387 */ /* 0x0003e80000100a00 */
[----:B-----5:R1:W-:Y:S04]  /*138a00*/  STL.64 [R1+0xabc8], R16 ;  /* 0x00abc81001007387 */ /* 0x0203e80000100a00 */
[----:B0-----:R-:W4:Y:S04]  /*138a10*/  LDL.LU.64 R20, [R1+0x9098] ;  /* 0x0090980001147983 */ /* 0x001f280000300a00 */
[----:B-1----:R-:W4:Y:S04]  /*138a20*/  LDL.LU.64 R18, [R1+0x9150] ;  /* 0x0091500001127983 */ /* 0x002f280000300a00 */
[----:B------:R-:W4:Y:S04]  /*138a30*/  LDL.LU.64 R16, [R1+0x9158] ;  /* 0x0091580001107983 */ /* 0x000f280000300a00 */
[----:B------:R0:W-:Y:S04]  /*138a40*/  STL.64 [R1+0xabc0], R10 ;  /* 0x00abc00a01007387 */ /* 0x0001e80000100a00 */
[----:B------:R1:W-:Y:S04]  /*138a50*/  STL.64 [R1+0xabb8], R2 ;  /* 0x00abb80201007387 */ /* 0x0003e80000100a00 */
[----:B------:R-:W4:Y:S04]  /*138a60*/  LDL.64 R240, [R1+0x7e10] ;  /* 0x007e100001f07983 */ /* 0x000f280000100a00 */
[----:B0-----:R-:W4:Y:S04]  /*138a70*/  LDL.LU.64 R10, [R1+0x91d0] ;  /* 0x0091d000010a7983 */ /* 0x001f280000300a00 */
[----:B-1----:R-:W4:Y:S04]  /*138a80*/  LDL.LU.64 R2, [R1+0x91d8] ;  /* 0x0091d80001027983 */ /* 0x002f280000300a00 */
[----:B------:R-:W4:Y:S01]  /*138a90*/  LDL.LU.64 R250, [R1+0x9248] ;  /* 0x0092480001fa7983 */ /* 0x000f220000300a00 */
[----:B--2---:R-:W-:-:S03]  /*138aa0*/  DFMA R8, R8, -R12, R238 ;  /* 0x8000000c0808722b */ /* 0x004fc600000000ee */
[----:B------:R-:W2:Y:S05]  /*138ab0*/  LDL.LU.64 R238, [R1+0x8df8] ;  /* 0x008df80001ee7983 */ /* 0x000eaa0000300a00 */
[----:B---3--:R-:W-:Y:S01]  /*138ac0*/  DFMA R8, -R174, R96, R8 ;  /* 0x00000060ae08722b */ /* 0x008fe20000000108 */
[----:B------:R-:W3:Y:S07]  /*138ad0*/  LDL.LU.64 R174, [R1+0x9250] ;  /* 0x0092500001ae7983 */ /* 0x000eee0000300a00 */
[----:B----4-:R-:W-:Y:S01]  /*138ae0*/  DFMA R8, -R14, R236, R8 ;  /* 0x000000ec0e08722b */ /* 0x010fe20000000108 */
[----:B------:R-:W4:Y:S07]  /*138af0*/  LDL.LU.64 R14, [R1+0x9240] ;  /* 0x00924000010e7983 */ /* 0x000f2e0000300a00 */
[----:B------:R-:W-:Y:S01]  /*138b00*/  DFMA R8, -R30, R52, R8 ;  /* 0x000000341e08722b */ /* 0x000fe20000000108 */
[----:B------:R0:W5:Y:S07]  /*138b10*/  LDL.LU.64 R30, [R1+0xac00] ;  /* 0x00ac0000011e7983 */ /* 0x00016e0000300a00 */
[----:B------:R-:W-:Y:S01]  /*138b20*/  DFMA R8, -R28, R54, R8 ;  /* 0x000000361c08722b */ /* 0x000fe20000000108 */
[----:B------:R0:W5:Y:S07]  /*138b30*/  LDL.LU.64 R28, [R1+0xabf8] ;  /* 0x00abf800011c7983 */ /* 0x00016e0000300a00 */
[----:B------:R-:W-:Y:S01]  /*138b40*/  DFMA R8, -R246, R48, R8 ;  /* 0x00000030f608722b */ /* 0x000fe20000000108 */
[----:B------:R-:W3:Y:S07]  /*138b50*/  LDL.LU.64 R246, [R1+0x9258] ;  /* 0x0092580001f67983 */ /* 0x000eee0000300a00 */
[----:B--2---:R-:W-:Y:S01]  /*138b60*/  DFMA R8, -R238, R230, R8 ;  /* 0x000000e6ee08722b */ /* 0x004fe20000000108 */
[----:B------:R-:W2:Y:S07]  /*138b70*/  LDL.LU.64 R238, [R1+0x9a20] ;  /* 0x009a200001ee7983 */ /* 0x000eae0000300a00 */
[----:B------:R-:W-:Y:S01]  /*138b80*/  DFMA R8, -R26, R44, R8 ;  /* 0x0000002c1a08722b */ /* 0x000fe20000000108 */
[----:B------:R0:W5:Y:S07]  /*138b90*/  LDL.LU.64 R26, [R1+0xabf0] ;  /* 0x00abf000011a7983 */ /* 0x00016e0000300a00 */
        /* <DEDUP_REMOVED lines=14> */
[----:B----4-:R-:W-:-:S02]  /*138c80*/  DFMA R14, -R14, R188, R8 ;  /* 0x000000bc0e0e722b */ /* 0x010fc40000000108 */
[----:B------:R-:W1:Y:S01]  /*138c90*/  MUFU.RCP64H R9, R241 ;  /* 0x000000f100097308 */ /* 0x000e620000001800 */
[----:B------:R-:W-:-:S05]  /*138ca0*/  IMAD.MOV.U32 R8, RZ, RZ, 0x1 ;  /* 0x00000001ff087424 */ /* 0x000fca00078e00ff */
[----:B------:R-:W-:-:S08]  /*138cb0*/  DFMA R14, -R250, R194, R14 ;  /* 0x000000c2fa0e722b */ /* 0x000fd0000000010e */
[----:B---3--:R-:W-:Y:S02]  /*138cc0*/  DFMA R174, -R174, R168, R14 ;  /* 0x000000a8aeae722b */ /* 0x008fe4000000010e */
[----:B-1----:R-:W-:-:S08]  /*138cd0*/  DFMA R14, -R240, R8, 1 ;  /* 0x3ff00000f00e742b */ /* 0x002fd00000000108 */
        /* <DEDUP_REMOVED lines=23> */
.L_x_2772:
[----:B------:R-:W-:Y:S05]  /*138e50*/  BSYNC.RECONVERGENT B3 ;  /* 0x0000000000037941 */ /* 0x000fea0003800200 */
.L_x_2771:
[----:B------:R-:W2:Y:S04]  /*138e60*/  LDL.64 R240, [R1+0x80c8] ;  /* 0x0080c80001f07983 */ /* 0x000ea80000100a00 */
[----:B------:R-:W3:Y:S04]  /*138e70*/  LDL.LU.64 R250, [R1+0x7740] ;  /* 0x0077400001fa7983 */ /* 0x000ee80000300a00 */
[----:B------:R-:W3:Y:S04]  /*138e80*/  LDL.LU.64 R14, [R1+0x88d0] ;  /* 0x0088d000010e7983 */ /* 0x000ee80000300a00 */
[----:B------:R-:W4:Y:S04]  /*138e90*/  LDL.LU.64 R174, [R1+0x88d8] ;  /* 0x0088d80001ae7983 */ /* 0x000f280000300a00 */
[----:B------:R-:W4:Y:S04]  /*138ea0*/  LDL.LU.64 R246, [R1+0x8de0] ;  /* 0x008de00001f67983 */ /* 0x000f280000300a00 */
[----:B------:R-:W4:Y:S01]  /*138eb0*/  LDL.LU.64 R238, [R1+0x8de8] ;  /* 0x008de80001ee7983 */ /* 0x000f220000300a00 */
        /* <DEDUP_REMOVED lines=28> */
.L_x_2774:
[----:B------:R-:W-:Y:S05]  /*139080*/  BSYNC.RECONVERGENT B3 ;  /* 0x0000000000037941 */ /* 0x000fea0003800200 */
.L_x_2773:
[----:B------:R-:W2:Y:S04]  /*139090*/  LDL.64 R240, [R1+0x80d8] ;  /* 0x0080d80001f07983 */ /* 0x000ea80000100a00 */
[----:B------:R-:W3:Y:S04]  /*1390a0*/  LDL.LU.64 R250, [R1+0x77e0] ;  /* 0x0077e00001fa7983 */ /* 0x000ee80000300a00 */
        /* <DEDUP_REMOVED lines=30> */
.L_x_2776:
[----:B------:R-:W-:Y:S05]  /*139290*/  BSYNC.RECONVERGENT B3 ;  /* 0x0000000000037941 */ /* 0x000fea0003800200 */
.L_x_2775:
[----:B------:R0:W-:Y:S04]  /*1392a0*/  STL.64 [R1+0xabc0], R6 ;  /* 0x00abc00601007387 */ /* 0x0001e80000100a00 */
[----:B------:R-:W2:Y:S04]  /*1392b0*/  LDL.LU.64 R12, [R1+0x87a0] ;  /* 0x0087a000010c7983 */ /* 0x000ea80000300a00 */
[----:B-----5:R1:W-:Y:S04]  /*1392c0*/  STL.64 [R1+0xabb8], R2 ;  /* 0x00abb80201007387 */ /* 0x0203e80000100a00 */
[----:B0-----:R-:W2:Y:S04]  /*1392d0*/  LDL.LU.64 R6, [R1+0x77e8] ;  /* 0x0077e80001067983 */ /* 0x001ea80000300a00 */
[----:B------:R-:W3:Y:S04]  /*1392e0*/  LDL.64 R246, [R1+0x80e8] ;  /* 0x0080e80001f67983 */ /* 0x000ee80000100a00 */
[----:B-1----:R-:W4:Y:S04]  /*1392f0*/  LDL.LU.64 R2, [R1+0x87a8] ;  /* 0x0087a80001027983 */ /* 0x002f280000300a00 */
[----:B------:R-:W3:Y:S04]  /*139300*/  LDL.LU.64 R174, [R1+0x8bd0] ;  /* 0x008bd00001ae7983 */ /* 0x000ee80000300a00 */
[----:B------:R-:W3:Y:S04]  /*139310*/  LDL.LU.64 R250, [R1+0x8bd8] ;  /* 0x008bd80001fa7983 */ /* 0x000ee80000300a00 */
[----:B------:R-:W3:Y:S01]  /*139320*/  LDL.LU.64 R240, [R1+0x9a30] ;  /* 0x009a300001f07983 */ /* 0x000ee20000300a00 */
[----:B------:R-:W-:Y:S01]  /*139330*/  MOV R8, 0x1 ;  /* 0x0000000100087802 */ /* 0x000fe20000000f00 */
[----:B--2---:R-:W-:-:S02]  /*139340*/  DFMA R12, -R12, R50, R6 ;  /* 0x000000320c0c722b */ /* 0x004fc40000000106 */
[----:B------:R0:W5:Y:S06]  /*139350*/  LDL.LU.64 R6, [R1+0xabc0] ;  /* 0x00abc00001067983 */ /* 0x00016c0000300a00 */
[----:B----4-:R-:W-:Y:S01]  /*139360*/  DFMA R12, -R2, R208, R12 ;  /* 0x000000d0020c722b */ /* 0x010fe2000000010c */
[----:B------:R0:W5:Y:S01]  /*139370*/  LDL.LU.64 R2, [R1+0xabb8] ;  /* 0x00abb80001027983 */ /* 0x0001620000300a00 */
[----:B---3--:R-:W1:Y:S06]  /*139380*/  MUFU.RCP64H R9, R247 ;  /* 0x000000f700097308 */ /* 0x008e6c0000001800 */
[----:B------:R-:W-:-:S02]  /*139390*/  DFMA R12, -R174, R194, R12 ;  /* 0x000000c2ae0c722b */ /* 0x000fc4000000010c */
        /* <DEDUP_REMOVED lines=22> */
.L_x_2778:
[----:B------:R-:W-:Y:S05]  /*139500*/  BSYNC.RECONVERGENT B3 ;  /* 0x0000000000037941 */ /* 0x000fea0003800200 */
.L_x_2777:
[----:B------:R-:W2:Y:S04]  /*139510*/  LDL.LU.64 R12, [R1+0x8790] ;  /* 0x00879000010c7983 */ /* 0x000ea80000300a00 */
[----:B-----5:R0:W-:Y:S04]  /*139520*/  STL.64 [R1+0xabb8], R2 ;  /* 0x00abb80201007387 */ /* 0x0201e80000100a00 */
[----:B------:R-:W3:Y:S04]  /*139530*/  LDL.64 R250, [R1+0x7de8] ;  /* 0x007de80001fa7983 */ /* 0x000ee80000100a00 */
[----:B------:R-:W4:Y:S04]  /*139540*/  LDL.LU.64 R174, [R1+0x8bc0] ;  /* 0x008bc00001ae7983 */ /* 0x000f280000300a00 */
[----:B0-----:R-:W3:Y:S04]  /*139550*/  LDL.LU.64 R2, [R1+0x8798] ;  /* 0x0087980001027983 */ /* 0x001ee80000300a00 */
[----:B------:R-:W4:Y:S01]  /*139560*/  LDL.LU.64 R246, [R1+0x9a40] ;  /* 0x009a400001f67983 */ /* 0x000f220000300a00 */
[----:B--2---:R-:W-:-:S03]  /*139570*/  DFMA R12, -R12, R52, R178 ;  /* 0x000000340c0c722b */ /* 0x004fc600000001b2 */
[----:B------:R-:W2:Y:S05]  /*139580*/  LDL.LU.64 R178, [R1+0x8bc8] ;  /* 0x008bc80001b27983 */ /* 0x000eaa0000300a00 */
[----:B---3--:R-:W-:Y:S01]  /*139590*/  DFMA R12, -R2, R48, R12 ;  /* 0x00000030020c722b */ /* 0x008fe2000000010c */
[----:B------:R0:W5:Y:S01]  /*1395a0*/  LDL.LU.64 R2, [R1+0xabb8] ;  /* 0x00abb80001027983 */ /* 0x0001620000300a00 */
[----:B------:R-:W1:Y:S01]  /*1395b0*/  MUFU.RCP64H R9, R251 ;  /* 0x000000fb00097308 */ /* 0x000e620000001800 */
[----:B------:R-:W-:-:S05]  /*1395c0*/  IMAD.MOV.U32 R8, RZ, RZ, 0x1 ;  /* 0x00000001ff087424 */ /* 0x000fca00078e00ff */
[----:B----4-:R-:W-:Y:S02]  /*1395d0*/  DFMA R12, -R174, R208, R12 ;  /* 0x000000d0ae0c722b */ /* 0x010fe4000000010c */
[----:B-1----:R-:W-:-:S08]  /*1395e0*/  DFMA R174, -R250, R8, 1 ;  /* 0x3ff00000faae742b */ /* 0x002fd00000000108 */
        /* <DEDUP_REMOVED lines=21> */
.L_x_2780:
[----:B------:R-:W-:Y:S05]  /*139740*/  BSYNC.RECONVERGENT B3 ;  /* 0x0000000000037941 */ /* 0x000fea0003800200 */
.L_x_2779:
[----:B------:R0:W-:Y:S04]  /*139750*/  STL.64 [R1+0xabf0], R20 ;  /* 0x00abf01401007387 */ /* 0x0001e80000100a00 */
[----:B------:R-:W2:Y:S04]  /*139760*/  LDL.LU.64 R8, [R1+0x8710] ;  /* 0x0087100001087983 */ /* 0x000ea80000300a00 */
[----:B------:R1:W-:Y:S04]  /*139770*/  STL.64 [R1+0xabe8], R18 ;  /* 0x00abe81201007387 */ /* 0x0003e80000100a00 */
[----:B0-----:R-:W2:Y:S04]  /*139780*/  LDL.LU.64 R20, [R1+0x7840] ;  /* 0x0078400001147983 */ /* 0x001ea80000300a00 */
[----:B------:R0:W-:Y:S04]  /*139790*/  STL.64 [R1+0xabe0], R16 ;  /* 0x00abe01001007387 */ /* 0x0001e80000100a00 */
[----:B-1----:R-:W3:Y:S04]  /*1397a0*/  LDL.LU.64 R18, [R1+0x8718] ;  /* 0x0087180001127983 */ /* 0x002ee80000300a00 */
[----:B------:R1:W-:Y:S04]  /*1397b0*/  STL.64 [R1+0xabd8], R14 ;  /* 0x00abd80e01007387 */ /* 0x0003e80000100a00 */
[----:B0-----:R-:W4:Y:S04]  /*1397c0*/  LDL.LU.64 R16, [R1+0x88c0] ;  /* 0x0088c00001107983 */ /* 0x001f280000300a00 */
[----:B------:R0:W-:Y:S04]  /*1397d0*/  STL.64 [R1+0xabd0], R10 ;  /* 0x00abd00a01007387 */ /* 0x0001e80000100a00 */
[----:B-1----:R-:W4:Y:S04]  /*1397e0*/  LDL.LU.64 R14, [R1+0x88c8] ;  /* 0x0088c800010e7983 */ /* 0x002f280000300a00 */
[----:B------:R1:W-:Y:S04]  /*1397f0*/  STL.64 [R1+0xabc8], R6 ;  /* 0x00abc80601007387 */ /* 0x0003e80000100a00 */
[----:B0-----:R-:W4:Y:S04]  /*139800*/  LDL.LU.64 R10, [R1+0x8aa0] ;  /* 0x008aa000010a7983 */ /* 0x001f280000300a00 */
[----:B------:R-:W4:Y:S04]  /*139810*/  LDL.LU.64 R12, [R1+0x8dd0] ;  /* 0x008dd000010c7983 */ /* 0x000f280000300a00 */
[----:B-1----:R-:W4:Y:S04]  /*139820*/  LDL.LU.64 R6, [R1+0x8aa8] ;  /* 0x008aa80001067983 */ /* 0x002f280000300a00 */
[----:B------:R0:W-:Y:S04]  /*139830*/  STL.64 [R1+0xabc0], R4 ;  /* 0x00abc00401007387 */ /* 0x0001e80000100a00 */
[----:B------:R-:W4:Y:S04]  /*139840*/  LDL.LU.64 R174, [R1+0x9080] ;  /* 0x0090800001ae7983 */ /* 0x000f280000300a00 */
[----:B-----5:R1:W-:Y:S04]  /*139850*/  STL.64 [R1+0xabb8], R2 ;  /* 0x00abb80201007387 */ /* 0x0203e80000100a00 */
[----:B0-----:R-:W4:Y:S04]  /*139860*/  LDL.LU.64 R4, [R1+0x8dd8] ;  /* 0x008dd80001047983 */ /* 0x001f280000300a00 */
[----:B------:R-:W4:Y:S04]  /*139870*/  LDL.64 R250, [R1+0x80f8] ;  /* 0x0080f80001fa7983 */ /* 0x000f280000100a00 */
[----:B-1----:R-:W4:Y:S04]  /*139880*/  LDL.LU.64 R2, [R1+0x9088] ;  /* 0x0090880001027983 */ /* 0x002f280000300a00 */
        /* <DEDUP_REMOVED lines=9> */
[----:B------:R-:W-:Y:S01]  /*139920*/  DFMA R8, -R10, R222, R8 ;  /* 0x000000de0a08722b */ /* 0x000fe20000000108 */
[----:B------:R0:W5:Y:S07]  /*139930*/  LDL.LU.64 R10, [R1+0xabd0] ;  /* 0x00abd000010a7983 */ /* 0x00016e0000300a00 */
[----:B------:R-:W-:Y:S01]  /*139940*/  DFMA R8, -R6, R46, R8 ;  /* 0x0000002e0608722b */ /* 0x000fe20000000108 */
[----:B------:R0:W5:Y:S07]  /*139950*/  LDL.LU.64 R6, [R1+0xabc8] ;  /* 0x00abc80001067983 */ /* 0x00016e0000300a00 */
[----:B------:R-:W-:-:S08]  /*139960*/  DFMA R12, -R12, R216, R8 ;  /* 0x000000d80c0c722b */ /* 0x000fd00000000108 */
[----:B------:R-:W-:Y:S01]  /*139970*/  DFMA R12, -R4, R220, R12 ;  /* 0x000000dc040c722b */ /* 0x000fe2000000010c */
[----:B------:R0:W5:Y:S07]  /*139980*/  LDL.LU.64 R4, [R1+0xabc0] ;  /* 0x00abc00001047983 */ /* 0x00016e0000300a00 */
[----:B------:R-:W-:-:S08]  /*139990*/  DFMA R174, -R174, R192, R12 ;  /* 0x000000c0aeae722b */ /* 0x000fd0000000010c */
[----:B------:R-:W-:Y:S01]  /*1399a0*/  DFMA R174, -R2, R170, R174 ;  /* 0x000000aa02ae722b */ /* 0x000fe200000001ae */
[----:B------:R0:W5:Y:S01]  /*1399b0*/  LDL.LU.64 R2, [R1+0xabb8] ;  /* 0x00abb80001027983 */ /* 0x0001620000300a00 */
[----:B------:R-:W1:Y:S01]  /*1399c0*/  MUFU.RCP64H R9, R251 ;  /* 0x000000fb00097308 */ /* 0x000e620000001800 */
[----:B------:R-:W-:-:S06]  /*1399d0*/  MOV R8, 0x1 ;  /* 0x0000000100087802 */ /* 0x000fcc0000000f00 */
        /* <DEDUP_REMOVED lines=21> */
.L_x_2782:
[----:B------:R-:W-:Y:S05]  /*139b30*/  BSYNC.RECONVERGENT B3 ;  /* 0x0000000000037941 */ /* 0x000fea0003800200 */
.L_x_2781:
[----:B------:R-:W2:Y:S04]  /*139b40*/  LDL.LU.64 R8, [R1+0x8700] ;  /* 0x0087000001087983 */ /* 0x000ea80000300a00 */
[----:B-----5:R0:W-:Y:S04]  /*139b50*/  STL.64 [R1+0xabe0], R20 ;  /* 0x00abe01401007387 */ /* 0x0201e80000100a00 */
[----:B------:R1:W-:Y:S04]  /*139b60*/  STL.64 [R1+0xabd8], R18 ;  /* 0x00abd81201007387 */ /* 0x0003e80000100a00 */
[----:B------:R3:W-:Y:S04]  /*139b70*/  STL.64 [R1+0xabd0], R16 ;  /* 0x00abd01001007387 */ /* 0x0007e80000100a00 */
[----:B0-----:R-:W4:Y:S04]  /*139b80*/  LDL.LU.64 R20, [R1+0x8708] ;  /* 0x0087080001147983 */ /* 0x001f280000300a00 */
[----:B-1----:R-:W4:Y:S04]  /*139b90*/  LDL.LU.64 R18, [R1+0x88b0] ;  /* 0x0088b00001127983 */ /* 0x002f280000300a00 */
[----:B---3--:R-:W3:Y:S04]  /*139ba0*/  LDL.LU.64 R16, [R1+0x88b8] ;  /* 0x0088b80001107983 */ /* 0x008ee80000300a00 */
[----:B------:R0:W-:Y:S04]  /*139bb0*/  STL.64 [R1+0xabc8], R10 ;  /* 0x00abc80a01007387 */ /* 0x0001e80000100a00 */
[----:B------:R-:W3:Y:S04]  /*139bc0*/  LDL.LU.64 R12, [R1+0x8a98] ;  /* 0x008a9800010c7983 */ /* 0x000ee80000300a00 */
[----:B------:R1:W-:Y:S04]  /*139bd0*/  STL.64 [R1+0xabc0], R6 ;  /* 0x00abc00601007387 */ /* 0x0003e80000100a00 */
[----:B0-----:R-:W3:Y:S04]  /*139be0*/  LDL.LU.64 R10, [R1+0x8a90] ;  /* 0x008a9000010a7983 */ /* 0x001ee80000300a00 */
[----:B------:R-:W3:Y:S04]  /*139bf0*/  LDL.LU.64 R174, [R1+0x8dc8] ;  /* 0x008dc80001ae7983 */ /* 0x000ee80000300a00 */
[----:B-1----:R-:W3:Y:S04]  /*139c00*/  LDL.LU.64 R6, [R1+0x8dc0] ;  /* 0x008dc00001067983 */ /* 0x002ee80000300a00 */
[----:B------:R0:W-:Y:S04]  /*139c10*/  STL.64 [R1+0xabb8], R4 ;  /* 0x00abb80401007387 */ /* 0x0001e80000100a00 */
[----:B------:R-:W3:Y:S04]  /*139c20*/  LDL.64 R250, [R1+0x7df8] ;  /* 0x007df80001fa7983 */ /* 0x000ee80000100a00 */
[----:B0-----:R-:W3:Y:S01]  /*139c30*/  LDL.LU.64 R4, [R1+0x9120] ;  /* 0x0091200001047983 */ /* 0x001ee20000300a00 */
[----:B--2---:R-:W-:-:S03]  /*139c40*/  DFMA R8, -R8, R238, R214 ;  /* 0x000000ee0808722b */ /* 0x004fc600000001d6 */
[----:B------:R-:W2:Y:S05]  /*139c50*/  LDL.LU.64 R214, [R1+0x9128] ;  /* 0x0091280001d67983 */ /* 0x000eaa0000300a00 */
[----:B----4-:R-:W-:Y:S01]  /*139c60*/  DFMA R8, -R20, R14, R8 ;  /* 0x0000000e1408722b */ /* 0x010fe20000000108 */
[----:B------:R0:W5:Y:S07]  /*139c70*/  LDL.LU.64 R20, [R1+0xabe0] ;  /* 0x00abe00001147983 */ /* 0x00016e0000300a00 */
[----:B------:R-:W-:Y:S01]  /*139c80*/  DFMA R8, -R18, R234, R8 ;  /* 0x000000ea1208722b */ /* 0x000fe20000000108 */
[----:B------:R0:W5:Y:S07]  /*139c90*/  LDL.LU.64 R18, [R1+0xabd8] ;  /* 0x00abd80001127983 */ /* 0x00016e0000300a00 */
[----:B---3--:R-:W-:Y:S01]  /*139ca0*/  DFMA R8, -R16, R54, R8 ;  /* 0x000000361008722b */ /* 0x008fe20000000108 */
        /* <DEDUP_REMOVED lines=10> */
[----:B------:R-:W-:-:S06]  /*139d50*/  IMAD.MOV.U32 R8, RZ, RZ, 0x1 ;  /* 0x00000001ff087424 */ /* 0x000fcc00078e00ff */
[----:B-1----:R-:W-:-:S08]  /*139d60*/  DFMA R12, -R250, R8, 1 ;  /* 0x3ff00000fa0c742b */ /* 0x002fd00000000108 */
[----:B------:R-:W-:-:S08]  /*139d70*/  DFMA R12, R12, R12, R12 ;  /* 0x0000000c0c0c722b */ /* 0x000fd0000000000c */
        /* <DEDUP_REMOVED lines=17> */
.L_x_2784:
[----:B------:R-:W-:Y:S05]  /*139e90*/  BSYNC.RECONVERGENT B3 ;  /* 0x0000000000037941 */ /* 0x000fea0003800200 */
.L_x_2783:
[----:B------:R-:W2:Y:S04]  /*139ea0*/  LDL.LU.64 R8, [R1+0x7d08] ;  /* 0x007d080001087983 */ /* 0x000ea80000300a00 */
[----:B------:R-:W3:Y:S04]  /*139eb0*/  LDL.LU.64 R174, [R1+0x88a0] ;  /* 0x0088a00001ae7983 */ /* 0x000ee80000300a00 */
[----:B-----5:R0:W-:Y:S04]  /*139ec0*/  STL.64 [R1+0xabc0], R6 ;  /* 0x00abc00601007387 */ /* 0x0201e80000100a00 */
[----:B------:R1:W-:Y:S04]  /*139ed0*/  STL.64 [R1+0xabb8], R2 ;  /* 0x00abb80201007387 */ /* 0x0003e80000100a00 */
[----:B------:R-:W4:Y:S04]  /*139ee0*/  LDL.64 R250, [R1+0x7d00] ;  /* 0x007d000001fa7983 */ /* 0x000f280000100a00 */
[----:B0-----:R-:W4:Y:S04]  /*139ef0*/  LDL.LU.64 R6, [R1+0x88a8] ;  /* 0x0088a80001067983 */ /* 0x001f280000300a00 */
[----:B-1----:R-:W4:Y:S04]  /*139f00*/  LDL.LU.64 R2, [R1+0x8ce8] ;  /* 0x008ce80001027983 */ /* 0x002f280000300a00 */
[----:B------:R-:W4:Y:S01]  /*139f10*/  LDL.LU.64 R214, [R1+0x7df0] ;  /* 0x007df00001d67983 */ /* 0x000f220000300a00 */
[----:B--2---:R-:W-:-:S03]  /*139f20*/  DFMA R8, -R8, R236, R212 ;  /* 0x000000ec0808722b */ /* 0x004fc600000001d4 */
[----:B------:R-:W2:Y:S05]  /*139f30*/  LDL.LU.64 R212, [R1+0x8ce0] ;  /* 0x008ce00001d47983 */ /* 0x000eaa0000300a00 */
[----:B---3--:R-:W-:-:S08]  /*139f40*/  DFMA R174, -R174, R52, R8 ;  /* 0x00000034aeae722b */ /* 0x008fd00000000108 */
[----:B----4-:R-:W-:Y:S01]  /*139f50*/  DFMA R174, -R6, R50, R174 ;  /* 0x0000003206ae722b */ /* 0x010fe200000001ae */
[----:B------:R0:W5:Y:S01]  /*139f60*/  LDL.LU.64 R6, [R1+0xabc0] ;  /* 0x00abc00001067983 */ /* 0x0001620000300a00 */
[----:B------:R-:W1:Y:S01]  /*139f70*/  MUFU.RCP64H R9, R251 ;  /* 0x000000fb00097308 */ /* 0x000e620000001800 */
[----:B------:R-:W-:-:S05]  /*139f80*/  MOV R8, 0x1 ;  /* 0x0000000100087802 */ /* 0x000fca0000000f00 */
[----:B--2---:R-:W-:-:S08]  /*139f90*/  DFMA R212, -R212, R208, R174 ;  /* 0x000000d0d4d4722b */ /* 0x004fd000000001ae */
[----:B------:R-:W-:Y:S01]  /*139fa0*/  DFMA R212, -R2, R216, R212 ;  /* 0x000000d802d4722b */ /* 0x000fe200000001d4 */
[----:B------:R0:W5:Y:S01]  /*139fb0*/  LDL.LU.64 R2, [R1+0xabb8] ;  /* 0x00abb80001027983 */ /* 0x0001620000300a00 */
        /* <DEDUP_REMOVED lines=23> */
.L_x_2786:
[----:B------:R-:W-:Y:S05]  /*13a130*/  BSYNC.RECONVERGENT B3 ;  /* 0x0000000000037941 */ /* 0x000fea0003800200 */
.L_x_2785:
[----:B------:R0:W-:Y:S04]  /*13a140*/  STL.64 [R1+0xabc8], R10 ;  /* 0x00abc80a01007387 */ /* 0x0001e80000100a00 */
[----:B------:R-:W2:Y:S04]  /*13a150*/  LDL.LU.64 R174, [R1+0x79a8] ;  /* 0x0079a80001ae7983 */ /* 0x000ea80000300a00 */
[----:B-----5:R1:W-:Y:S04]  /*13a160*/  STL.64 [R1+0xabc0], R6 ;  /* 0x00abc00601007387 */ /* 0x0203e80000100a00 */
[----:B0-----:R-:W2:Y:S04]  /*13a170*/  LDL.LU.64 R10, [R1+0x7800] ;  /* 0x00780000010a7983 */ /* 0x001ea80000300a00 */
[----:B------:R-:W3:Y:S04]  /*13a180*/  LDL.LU.64 R212, [R1+0x8788] ;  /* 0x0087880001d47983 */ /* 0x000ee80000300a00 */
[----:B-1----:R-:W4:Y:S04]  /*13a190*/  LDL.LU.64 R6, [R1+0x8780] ;  /* 0x0087800001067983 */ /* 0x002f280000300a00 */
[----:B------:R0:W-:Y:S04]  /*13a1a0*/  STL.64 [R1+0xabb8], R2 ;  /* 0x00abb80201007387 */ /* 0x0001e80000100a00 */
[----:B------:R-:W3:Y:S04]  /*13a1b0*/  LDL.64 R250, [R1+0x79a0] ;  /* 0x0079a00001fa7983 */ /* 0x000ee80000100a00 */
[----:B------:R-:W3:Y:S04]  /*13a1c0*/  LDL.LU.64 R214, [R1+0x8cd8] ;  /* 0x008cd80001d67983 */ /* 0x000ee80000300a00 */
[----:B0-----:R-:W3:Y:S01]  /*13a1d0*/  LDL.LU.64 R2, [R1+0x8cd0] ;  /* 0x008cd00001027983 */ /* 0x001ee20000300a00 */
[----:B------:R-:W-:Y:S01]  /*13a1e0*/  IMAD.MOV.U32 R12, RZ, RZ, 0x1 ;  /* 0x00000001ff0c7424 */ /* 0x000fe200078e00ff */
[----:B--2---:R-:W-:-:S02]  /*13a1f0*/  DFMA R174, -R174, R240, R10 ;  /* 0x000000f0aeae722b */ /* 0x004fc4000000010a */
[----:B------:R0:W5:Y:S06]  /*13a200*/  LDL.LU.64 R10, [R1+0xabc8] ;  /* 0x00abc800010a7983 */ /* 0x00016c0000300a00 */
[----:B----4-:R-:W-:Y:S01]  /*13a210*/  DFMA R174, -R6, R50, R174 ;  /* 0x0000003206ae722b */ /* 0x010fe200000001ae */
[----:B------:R0:W5:Y:S07]  /*13a220*/  LDL.LU.64 R6, [R1+0xabc0] ;  /* 0x00abc00001067983 */ /* 0x00016e0000300a00 */
[----:B---3--:R-:W-:-:S08]  /*13a230*/  DFMA R212, -R212, R208, R174 ;  /* 0x000000d0d4d4722b */ /* 0x008fd000000001ae */
[----:B------:R-:W-:Y:S01]  /*13a240*/  DFMA R212, -R2, R168, R212 ;  /* 0x000000a802d4722b */ /* 0x000fe200000001d4 */
[----:B------:R0:W5:Y:S01]  /*13a250*/  LDL.LU.64 R2, [R1+0xabb8] ;  /* 0x00abb80001027983 */ /* 0x0001620000300a00 */
[----:B------:R-:W1:Y:S02]  /*13a260*/  MUFU.RCP64H R13, R251 ;  /* 0x000000fb000d7308 */ /* 0x000e640000001800 */
        /* <DEDUP_REMOVED lines=23> */
.L_x_2788:
[----:B------:R-:W-:Y:S05]  /*13a3e0*/  BSYNC.RECONVERGENT B3 ;  /* 0x0000000000037941 */ /* 0x000fea0003800200 */
.L_x_2787:
[----:B-----5:R0:W-:Y:S04]  /*13a3f0*/  STL.64 [R1+0xabc8], R10 ;  /* 0x00abc80a01007387 */ /* 0x0201e80000100a00 */
[----:B------:R-:W2:Y:S04]  /*13a400*/  LDL.LU.64 R12, [R1+0x7838] ;  /* 0x00783800010c7983 */ /* 0x000ea80000300a00 */
[----:B------:R1:W-:Y:S04]  /*13a410*/  STL.64 [R1+0xabc0], R6 ;  /* 0x00abc00601007387 */ /* 0x0003e80000100a00 */
[----:B0-----:R-:W2:Y:S04]  /*13a420*/  LDL.LU.64 R10, [R1+0x7810] ;  /* 0x00781000010a7983 */ /* 0x001ea80000300a00 */
[----:B------:R-:W3:Y:S04]  /*13a430*/  LDL.LU.64 R174, [R1+0x86f8] ;  /* 0x0086f80001ae7983 */ /* 0x000ee80000300a00 */
[----:B-1----:R-:W4:Y:S04]  /*13a440*/  LDL.LU.64 R6, [R1+0x86f0] ;  /* 0x0086f00001067983 */ /* 0x002f280000300a00 */
[----:B------:R0:W-:Y:S04]  /*13a450*/  STL.64 [R1+0xabb8], R2 ;  /* 0x00abb80201007387 */ /* 0x0001e80000100a00 */
[----:B------:R-:W3:Y:S04]  /*13a460*/  LDL.64 R250, [R1+0x7830] ;  /* 0x0078300001fa7983 */ /* 0x000ee80000100a00 */
[----:B------:R-:W3:Y:S04]  /*13a470*/  LDL.LU.64 R214, [R1+0x8bb8] ;  /* 0x008bb80001d67983 */ /* 0x000ee80000300a00 */
[----:B0-----:R-:W3:Y:S01]  /*13a480*/  LDL.LU.64 R2, [R1+0x8bb0] ;  /* 0x008bb00001027983 */ /* 0x001ee20000300a00 */
[----:B------:R-:W-:Y:S01]  /*13a490*/  MOV R8, 0x1 ;  /* 0x0000000100087802 */ /* 0x000fe20000000f00 */
        /* <DEDUP_REMOVED lines=27> */
.L_x_2790:
[----:B------:R-:W-:Y:S05]  /*13a650*/  BSYNC.RECONVERGENT B3 ;  /* 0x0000000000037941 */ /* 0x000fea0003800200 */
.L_x_2789:
[----:B-----5:R0:W-:Y:S04]  /*13a660*/  STL.64 [R1+0xabc8], R10 ;  /* 0x00abc80a01007387 */ /* 0x0201e80000100a00 */
[----:B------:R-:W2:Y:S04]  /*13a670*/  LDL.LU.64 R8, [R1+0x8610] ;  /* 0x0086100001087983 */ /* 0x000ea80000300a00 */
[----:B------:R-:W3:Y:S04]  /*13a680*/  LDL.LU.64 R174, [R1+0x8618] ;  /* 0x0086180001ae7983 */ /* 0x000ee80000300a00 */
[----:B0-----:R-:W2:Y:S04]  /*13a690*/  LDL.LU.64 R10, [R1+0x7820] ;  /* 0x00782000010a7983 */ /* 0x001ea80000300a00 */
[----:B------:R0:W-:Y:S04]  /*13a6a0*/  STL.64 [R1+0xabc0], R6 ;  /* 0x00abc00601007387 */ /* 0x0001e80000100a00 */
[----:B------:R-:W4:Y:S04]  /*13a6b0*/  LDL.LU.64 R214, [R1+0x8778] ;  /* 0x0087780001d67983 */ /* 0x000f280000300a00 */
[----:B------:R1:W-:Y:S04]  /*13a6c0*/  STL.64 [R1+0xabb8], R2 ;  /* 0x00abb80201007387 */ /* 0x0003e80000100a00 */
[----:B0-----:R-:W4:Y:S04]  /*13a6d0*/  LDL.LU.64 R6, [R1+0x8770] ;  /* 0x0087700001067983 */ /* 0x001f280000300a00 */
[----:B------:R-:W4:Y:S04]  /*13a6e0*/  LDL.64 R250, [R1+0x8148] ;  /* 0x0081480001fa7983 */ /* 0x000f280000100a00 */
[----:B-1----:R-:W4:Y:S01]  /*13a6f0*/  LDL.LU.64 R2, [R1+0x8cc0] ;  /* 0x008cc00001027983 */ /* 0x002f220000300a00 */
[----:B--2---:R-:W-:-:S03]  /*13a700*/  DFMA R8, -R8, R234, R10 ;  /* 0x000000ea0808722b */ /* 0x004fc6000000010a */
[----:B------:R0:W5:Y:S05]  /*13a710*/  LDL.LU.64 R10, [R1+0xabc8] ;  /* 0x00abc800010a7983 */ /* 0x00016a0000300a00 */
[----:B---3--:R-:W-:Y:S01]  /*13a720*/  DFMA R174, -R174, R242, R8 ;  /* 0x000000f2aeae722b */ /* 0x008fe20000000108 */
[----:B------:R-:W2:Y:S07]  /*13a730*/  LDL.LU.64 R242, [R1+0x8cc8] ;  /* 0x008cc80001f27983 */ /* 0x000eae0000300a00 */
[----:B----4-:R-:W-:Y:S01]  /*13a740*/  DFMA R174, -R6, R176, R174 ;  /* 0x000000b006ae722b */ /* 0x010fe200000001ae */
        /* <DEDUP_REMOVED lines=29> */
.L_x_2792:
[----:B------:R-:W-:Y:S05]  /*13a920*/  BSYNC.RECONVERGENT B3 ;  /* 0x0000000000037941 */ /* 0x000fea0003800200 */
.L_x_2791:
[----:B-----5:R0:W-:Y:S04]  /*13a930*/  STL.64 [R1+0xabc0], R6 ;  /* 0x00abc00601007387 */ /* 0x0201e80000100a00 */
[----:B------:R-:W2:Y:S04]  /*13a940*/  LDL.LU.64 R174, [R1+0x85f0] ;  /* 0x0085f00001ae7983 */ /* 0x000ea80000300a00 */
[----:B------:R-:W3:Y:S04]  /*13a950*/  LDL.LU.64 R214, [R1+0x85f8] ;  /* 0x0085f80001d67983 */ /* 0x000ee80000300a00 */
[----:B0-----:R-:W2:Y:S04]  /*13a960*/  LDL.LU.64 R6, [R1+0x7a40] ;  /* 0x007a400001067983 */ /* 0x001ea80000300a00 */
[----:B------:R0:W-:Y:S04]  /*13a970*/  STL.64 [R1+0xabb8], R2 ;  /* 0x00abb80201007387 */ /* 0x0001e80000100a00 */
[----:B------:R-:W4:Y:S04]  /*13a980*/  LDL.64 R250, [R1+0x7d18] ;  /* 0x007d180001fa7983 */ /* 0x000f280000100a00 */
[----:B------:R-:W4:Y:S04]  /*13a990*/  LDL.LU.64 R242, [R1+0x8898] ;  /* 0x0088980001f27983 */ /* 0x000f280000300a00 */
[----:B0-----:R-:W4:Y:S01]  /*13a9a0*/  LDL.LU.64 R2, [R1+0x8890] ;  /* 0x0088900001027983 */ /* 0x001f220000300a00 */
[----:B------:R-:W-:Y:S01]  /*13a9b0*/  MOV R12, 0x1 ;  /* 0x00000001000c7802 */ /* 0x000fe20000000f00 */
[----:B--2---:R-:W-:-:S02]  /*13a9c0*/  DFMA R174, -R174, R240, R6 ;  /* 0x000000f0aeae722b */ /* 0x004fc40000000106 */
[----:B------:R0:W5:Y:S06]  /*13a9d0*/  LDL.LU.64 R6, [R1+0xabc0] ;  /* 0x00abc00001067983 */ /* 0x00016c0000300a00 */
[----:B---3--:R-:W-:-:S08]  /*13a9e0*/  DFMA R214, -R214, R50, R174 ;  /* 0x00000032d6d6722b */ /* 0x008fd000000001ae */
[----:B----4-:R-:W-:Y:S01]  /*13a9f0*/  DFMA R214, -R2, R168, R214 ;  /* 0x000000a802d6722b */ /* 0x010fe200000001d6 */
        /* <DEDUP_REMOVED lines=25> */
.L_x_2794:
[----:B------:R-:W-:Y:S05]  /*13ab90*/  BSYNC.RECONVERGENT B3 ;  /* 0x0000000000037941 */ /* 0x000fea0003800200 */
.L_x_2793:
[----:B------:R-:W2:Y:S04]  /*13aba0*/  LDL.LU.64 R12, [R1+0x79d8] ;  /* 0x0079d800010c7983 */ /* 0x000ea80000300a00 */
[----:B------:R-:W3:Y:S04]  /*13abb0*/  LDL.64 R242, [R1+0x79d0] ;  /* 0x0079d00001f27983 */ /* 0x000ee80000100a00 */
[----:B------:R-:W4:Y:S04]  /*13abc0*/  LDL.LU.64 R250, [R1+0x86e8] ;  /* 0x0086e80001fa7983 */ /* 0x000f280000300a00 */
[----:B------:R-:W4:Y:S01]  /*13abd0*/  LDL.LU.64 R174, [R1+0x7d10] ;  /* 0x007d100001ae7983 */ /* 0x000f220000300a00 */
[----:B--2---:R-:W-:-:S03]  /*13abe0*/  DFMA R12, -R12, R218, R102 ;  /* 0x000000da0c0c722b */ /* 0x004fc60000000166 */
[----:B------:R-:W2:Y:S01]  /*13abf0*/  LDL.LU.64 R102, [R1+0x86e0] ;  /* 0x0086e00001667983 */ /* 0x000ea20000300a00 */
[----:B---3--:R-:W0:Y:S01]  /*13ac00*/  MUFU.RCP64H R9, R243 ;  /* 0x000000f300097308 */ /* 0x008e220000001800 */
[----:B------:R-:W-:Y:S02]  /*13ac10*/  IMAD.MOV.U32 R8, RZ, RZ, 0x1 ;  /* 0x00000001ff087424 */ /* 0x000fe400078e00ff */
[----:B------:R1:W-:Y:S01]  /*13ac20*/  STL.64 [R1+0x7540], R214 ;  /* 0x007540d601007387 */ /* 0x0003e20000100a00 */
[----:B------:R-:W-:Y:S01]  /*13ac30*/  BSSY.RECONVERGENT B3, `(.L_x_2795) ;  /* 0x0000016000037945 */ /* 0x000fe20003800200 */
[----:B--2---:R-:W-:Y:S02]  /*13ac40*/  DFMA R12, -R102, R168, R12 ;  /* 0x000000a8660c722b */ /* 0x004fe4000000010c */
[----:B0-----:R-:W-:-:S08]  /*13ac50*/  DFMA R102, -R242, R8, 1 ;  /* 0x3ff00000f266742b */ /* 0x001fd00000000108 */
[----:B------:R-:W-:Y:S02]  /*13ac60*/  DFMA R102, R102, R102, R102 ;  /* 0x000000666666722b */ /* 0x000fe40000000066 */
[----:B----45:R-:W-:-:S06]  /*13ac70*/  DFMA R12, -R250, R6, R12 ;  /* 0x00000006fa0c722b */ /* 0x030fcc000000010c */
        /* <DEDUP_REMOVED lines=17> */
.L_x_2796:
[----:B------:R-:W-:Y:S05]  /*13ad90*/  BSYNC.RECONVERGENT B3 ;  /* 0x0000000000037941 */ /* 0x000fea0003800200 */
.L_x_2795:
        /* <DEDUP_REMOVED lines=31> */
.L_x_2798:
[----:B------:R-:W-:Y:S05]  /*13af90*/  BSYNC.RECONVERGENT B3 ;  /* 0x0000000000037941 */ /* 0x000fea0003800200 */
.L_x_2797:
[----:B------:R0:W-:Y:S04]  /*13afa0*/  STL.64 [R1+0xabc8], R10 ;  /* 0x00abc80a01007387 */ /* 0x0001e80000100a00 */
        /* <DEDUP_REMOVED lines=8> */
[----:B-1----:R-:W4:Y:S04]  /*13b030*/  LDL.LU.64 R2, [R1+0x8ba0] ;  /* 0x008ba00001027983 */ /* 0x002f280000300a00 */
[----:B------:R-:W4:Y:S01]  /*13b040*/  LDL.LU.64 R242, [R1+0x8ba8] ;  /* 0x008ba80001f27983 */ /* 0x000f220000300a00 */
[----:B--2---:R-:W-:-:S03]  /*13b050*/  DFMA R12, -R12, R228, R10 ;  /* 0x000000e40c0c722b */ /* 0x004fc6000000010a */
[----:B------:R0:W5:Y:S05]  /*13b060*/  LDL.LU.64 R10, [R1+0xabc8] ;  /* 0x00abc800010a7983 */ /* 0x00016a0000300a00 */
[----:B---3--:R-:W-:-:S08]  /*13b070*/  DFMA R100, -R100, R50, R12 ;  /* 0x000000326464722b */ /* 0x008fd0000000010c */
        /* <DEDUP_REMOVED lines=30> */
.L_x_2800:
[----:B------:R-:W-:Y:S05]  /*13b260*/  BSYNC.RECONVERGENT B3 ;  /* 0x0000000000037941 */ /* 0x000fea0003800200 */
.L_x_2799:
        /* <DEDUP_REMOVED lines=9> */
[----:B0-----:R-:W3:Y:S04]  /*13b300*/  LDL.LU.64 R2, [R1+0x8688] ;  /* 0x0086880001027983 */ /* 0x001ee80000300a00 */
[----:B------:R-:W3:Y:S01]  /*13b310*/  LDL.LU.64 R250, [R1+0x7d90] ;  /* 0x007d900001fa7983 */ /* 0x000ee20000300a00 */
[----:B--2---:R-:W-:-:S03]  /*13b320*/  DFMA R8, -R8, R178, R6 ;  /* 0x000000b20808722b */ /* 0x004fc60000000106 */
[----:B------:R-:W2:Y:S04]  /*13b330*/  LDL.LU.64 R178, [R1+0x8998] ;  /* 0x0089980001b27983 */ /* 0x000ea80000300a00 */
[----:B------:R0:W5:Y:S01]  /*13b340*/  LDL.LU.64 R6, [R1+0xabc8] ;  /* 0x00abc80001067983 */ /* 0x0001620000300a00 */
[----:B----4-:R-:W-:-:S03]  /*13b350*/  DFMA R8, -R4, R232, R8 ;  /* 0x000000e80408722b */ /* 0x010fc60000000108 */
[----:B------:R0:W5:Y:S05]  /*13b360*/  LDL.LU.64 R4, [R1+0xabc0] ;  /* 0x00abc00001047983 */ /* 0x00016a0000300a00 */
[----:B---3--:R-:W-:-:S08]  /*13b370*/  DFMA R12, -R12, R226, R8 ;  /* 0x000000e20c0c722b */ /* 0x008fd00000000108 */
[----:B------:R-:W-:Y:S01]  /*13b380*/  DFMA R12, -R2, R216, R12 ;  /* 0x000000d8020c722b */ /* 0x000fe2000000010c */
[----:B------:R0:W5:Y:S01]  /*13b390*/  LDL.LU.64 R2, [R1+0xabb8] ;  /* 0x00abb80001027983 */ /* 0x0001620000300a00 */
[----:B------:R-:W1:Y:S01]  /*13b3a0*/  MUFU.RCP64H R9, R243 ;  /* 0x000000f300097308 */ /* 0x000e620000001800 */
[----:B------:R-:W-:-:S05]  /*13b3b0*/  MOV R8, 0x1 ;  /* 0x0000000100087802 */ /* 0x000fca0000000f00 */
[----:B------:R-:W-:Y:S02]  /*13b3c0*/  DFMA R12, -R174, R220, R12 ;  /* 0x000000dcae0c722b */ /* 0x000fe4000000010c */
[----:B-1----:R-:W-:-:S08]  /*13b3d0*/  DFMA R174, -R242, R8, 1 ;  /* 0x3ff00000f2ae742b */ /* 0x002fd00000000108 */
[----:B------:R-:W-:-:S08]  /*13b3e0*/  DFMA R174, R174, R174, R174 ;  /* 0x000000aeaeae722b */ /* 0x000fd000000000ae */
[----:B------:R-:W-:-:S08]  /*13b3f0*/  DFMA R8, R8, R174, R8 ;  /* 0x000000ae0808722b */ /* 0x000fd00000000008 */
[----:B------:R-:W-:-:S08]  /*13b400*/  DFMA R174, -R242, R8, 1 ;  /* 0x3ff00000f2ae742b */ /* 0x000fd00000000108 */
[----:B------:R-:W-:Y:S01]  /*13b410*/  DFMA R8, R8, R174, R8 ;  /* 0x000000ae0808722b */ /* 0x000fe20000000008 */
[----:B------:R0:W-:Y:S01]  /*13b420*/  STL.64 [R1+0x7528], R100 ;  /* 0x0075286401007387 */ /* 0x0001e20000100a00 */
[----:B------:R-:W-:Y:S01]  /*13b430*/  BSSY.RECONVERGENT B3, `(.L_x_2801) ;  /* 0x0000012000037945 */ /* 0x000fe20003800200 */
[----:B--2---:R-:W-:-:S08]  /*13b440*/  DFMA R12, -R178, R170, R12 ;  /* 0x000000aab20c722b */ /* 0x004fd0000000010c */
[----:B------:R-:W-:-:S08]  /*13b450*/  DFMA R12, -R250, R172, R12 ;  /* 0x000000acfa0c722b */ /* 0x000fd0000000010c */
        /* <DEDUP_REMOVED lines=15> */
.L_x_2802:
[----:B------:R-:W-:Y:S05]  /*13b550*/  BSYNC.RECONVERGENT B3 ;  /* 0x0000000000037941 */ /* 0x000fea0003800200 */
.L_x_2801:
[----:B------:R-:W2:Y:S04]  /*13b560*/  LDL.LU.64 R174, [R1+0x8670] ;  /* 0x0086700001ae7983 */ /* 0x000ea80000300a00 */
[----:B------:R-:W3:Y:S04]  /*13b570*/  LDL.64 R242, [R1+0x7d28] ;  /* 0x007d280001f27983 */ /* 0x000ee80000100a00 */
[----:B------:R-:W4:Y:S01]  /*13b580*/  LDL.LU.64 R250, [R1+0x7d30] ;  /* 0x007d300001fa7983 */ /* 0x000f220000300a00 */
[----:B------:R-:W-:Y:S01]  /*13b590*/  IMAD.MOV.U32 R12, RZ, RZ, 0x1 ;  /* 0x00000001ff0c7424 */ /* 0x000fe200078e00ff */
[----:B--2---:R-:W-:-:S02]  /*13b5a0*/  DFMA R174, -R174, R234, R202 ;  /* 0x000000eaaeae722b */ /* 0x004fc400000001ca */
[----:B------:R-:W2:Y:S01]  /*13b5b0*/  LDL.LU.64 R202, [R1+0x8678] ;  /* 0x0086780001ca7983 */ /* 0x000ea20000300a00 */
[----:B---3--:R-:W0:Y:S02]  /*13b5c0*/  MUFU.RCP64H R13, R243 ;  /* 0x000000f3000d7308 */ /* 0x008e240000001800 */
[----:B0-----:R-:W-:-:S08]  /*13b5d0*/  DFMA R178, -R242, R12, 1 ;  /* 0x3ff00000f2b2742b */ /* 0x001fd0000000010c */
[----:B------:R-:W-:-:S08]  /*13b5e0*/  DFMA R178, R178, R178, R178 ;  /* 0x000000b2b2b2722b */ /* 0x000fd000000000b2 */
[----:B------:R-:W-:-:S08]  /*13b5f0*/  DFMA R12, R12, R178, R12 ;  /* 0x000000b20c0c722b */ /* 0x000fd0000000000c */
[----:B------:R-:W-:-:S08]  /*13b600*/  DFMA R178, -R242, R12, 1 ;  /* 0x3ff00000f2b2742b */ /* 0x000fd0000000010c */
[----:B------:R-:W-:Y:S01]  /*13b610*/  DFMA R12, R12, R178, R12 ;  /* 0x000000b20c0c722b */ /* 0x000fe2000000000c */
[----:B------:R0:W-:Y:S01]  /*13b620*/  STL.64 [R1+0x7520], R8 ;  /* 0x0075200801007387 */ /* 0x0001e20000100a00 */
[----:B------:R-:W-:Y:S01]  /*13b630*/  BSSY.RECONVERGENT B3, `(.L_x_2803) ;  /* 0x0000010000037945 */ /* 0x000fe20003800200 */
[----:B--2---:R-:W-:-:S08]  /*13b640*/  DFMA R174, -R202, R208, R174 ;  /* 0x000000d0caae722b */ /* 0x004fd000000001ae */
[----:B----45:R-:W-:-:S08]  /*13b650*/  DFMA R174, -R250, R4, R174 ;  /* 0x00000004faae722b */ /* 0x030fd000000001ae */
        /* <DEDUP_REMOVED lines=13> */
.L_x_2804:
[----:B------:R-:W-:Y:S05]  /*13b730*/  BSYNC.RECONVERGENT B3 ;  /* 0x0000000000037941 */ /* 0x000fea0003800200 */
.L_x_2803:
[----:B------:R-:W2:Y:S04]  /*13b740*/  LDL.LU.64 R8, [R1+0x7c58] ;  /* 0x007c580001087983 */ /* 0x000ea80000300a00 */
[----:B------:R-:W3:Y:S04]  /*13b750*/  LDL.LU.64 R174, [R1+0x85d0] ;  /* 0x0085d00001ae7983 */ /* 0x000ee80000300a00 */
[----:B------:R-:W4:Y:S04]  /*13b760*/  LDL.64 R202, [R1+0x7c50] ;  /* 0x007c500001ca7983 */ /* 0x000f280000100a00 */
[----:B------:R-:W5:Y:S04]  /*13b770*/  LDL.LU.64 R178, [R1+0x8750] ;  /* 0x0087500001b27983 */ /* 0x000f680000300a00 */
[----:B------:R-:W5:Y:S04]  /*13b780*/  LDL.LU.64 R250, [R1+0x8758] ;  /* 0x0087580001fa7983 */ /* 0x000f680000300a00 */
[----:B------:R-:W5:Y:S01]  /*13b790*/  LDL.LU.64 R242, [R1+0x7d20] ;  /* 0x007d200001f27983 */ /* 0x000f620000300a00 */
[----:B--2---:R-:W-:-:S03]  /*13b7a0*/  DFMA R8, -R8, R236, R200 ;  /* 0x000000ec0808722b */ /* 0x004fc600000001c8 */
[----:B------:R-:W2:Y:S05]  /*13b7b0*/  LDL.LU.64 R200, [R1+0x85d8] ;  /* 0x0085d80001c87983 */ /* 0x000eaa0000300a00 */
[----:B---3--:R-:W-:Y:S02]  /*13b7c0*/  DFMA R174, -R174, R52, R8 ;  /* 0x00000034aeae722b */ /* 0x008fe40000000108 */
[----:B----4-:R-:W0:Y:S01]  /*13b7d0*/  MUFU.RCP64H R9, R203 ;  /* 0x000000cb00097308 */ /* 0x010e220000001800 */
[----:B------:R-:W-:Y:S01]  /*13b7e0*/  MOV R8, 0x1 ;  /* 0x0000000100087802 */ /* 0x000fe20000000f00 */
[----:B------:R1:W-:Y:S01]  /*13b7f0*/  STL.64 [R1+0x7518], R12 ;  /* 0x0075180c01007387 */ /* 0x0003e20000100a00 */
[----:B------:R-:W-:Y:S03]  /*13b800*/  BSSY.RECONVERGENT B3, `(.L_x_2805) ;  /* 0x0000017000037945 */ /* 0x000fe60003800200 */
[----:B--2---:R-:W-:-:S08]  /*13b810*/  DFMA R174, -R200, R54, R174 ;  /* 0x00000036c8ae722b */ /* 0x004fd000000001ae */
[----:B-----5:R-:W-:Y:S02]  /*13b820*/  DFMA R178, -R178, R230, R174 ;  /* 0x000000e6b2b2722b */ /* 0x020fe400000001ae */
        /* <DEDUP_REMOVED lines=20> */
.L_x_2806:
[----:B------:R-:W-:Y:S05]  /*13b970*/  BSYNC.RECONVERGENT B3 ;  /* 0x0000000000037941 */ /* 0x000fea0003800200 */
.L_x_2805:
[----:B------:R-:W2:Y:S04]  /*13b980*/  LDL.64 R200, [R1+0x7a00] ;  /* 0x007a000001c87983 */ /* 0x000ea80000100a00 */
        /* <DEDUP_REMOVED lines=12> */
[----:B------:R-:W-:Y:S02]  /*13ba50*/  DFMA R118, -R200, R8, 1 ;  /* 0x3ff00000c876742b */ /* 0x000fe40000000108 */
[----:B-----5:R-:W-:-:S06]  /*13ba60*/  DFMA R12, -R178, R168, R12 ;  /* 0x000000a8b20c722b */ /* 0x020fcc000000010c */
        /* <DEDUP_REMOVED lines=16> */
.L_x_2808:
[----:B------:R-:W-:Y:S05]  /*13bb70*/  BSYNC.RECONVERGENT B3 ;  /* 0x0000000000037941 */ /* 0x000fea0003800200 */
.L_x_2807:
        /* <DEDUP_REMOVED lines=9> */
[----:B---3--:R-:W-:Y:S02]  /*13bc10*/  DFMA R118, -R118, R212, R116 ;  /* 0x000000d47676722b */ /* 0x008fe40000000174 */
[----:B-1----:R-:W-:-:S06]  /*13bc20*/  DFMA R116, -R178, R12, 1 ;  /* 0x3ff00000b274742b */ /* 0x002fcc000000010c */
[----:B----4-:R-:W-:Y:S02]  /*13bc30*/  DFMA R118, -R202, R208, R118 ;  /* 0x000000d0ca76722b */ /* 0x010fe40000000176 */
[----:B------:R-:W-:-:S06]  /*13bc40*/  DFMA R116, R116, R116, R116 ;  /* 0x000000747474722b */ /* 0x000fcc0000000074 */
[----:B-----5:R-:W-:Y:S02]  /*13bc50*/  DFMA R118, -R200, R194, R118 ;  /* 0x000000c2c876722b */ /* 0x020fe40000000176 */
        /* <DEDUP_REMOVED lines=19> */
.L_x_2810:
[----:B------:R-:W-:Y:S05]  /*13bd90*/  BSYNC.RECONVERGENT B3 ;  /* 0x0000000000037941 */ /* 0x000fea0003800200 */
.L_x_2809:
[----:B------:R-:W2:Y:S04]  /*13bda0*/  LDL.64 R118, [R1+0x7a30] ;  /* 0x007a300001767983 */ /* 0x000ea80000100a00 */
[----:B------:R-:W3:Y:S04]  /*13bdb0*/  LDL.LU.64 R174, [R1+0x7a38] ;  /* 0x007a380001ae7983 */ /* 0x000ee80000300a00 */
[----:B------:R-:W4:Y:S01]  /*13bdc0*/  LDL.LU.64 R116, [R1+0x7cf0] ;  /* 0x007cf00001747983 */ /* 0x000f220000300a00 */
        /* <DEDUP_REMOVED lines=24> */
.L_x_2812:
[----:B------:R-:W-:Y:S05]  /*13bf50*/  BSYNC.RECONVERGENT B3 ;  /* 0x0000000000037941 */ /* 0x000fea0003800200 */
.L_x_2811:
        /* <DEDUP_REMOVED lines=35> */
.L_x_2814:
[----:B------:R-:W-:Y:S05]  /*13c190*/  BSYNC.RECONVERGENT B3 ;  /* 0x0000000000037941 */ /* 0x000fea0003800200 */
.L_x_2813:
        /* <DEDUP_REMOVED lines=31> */
.L_x_2816:
[----:B------:R-:W-:Y:S05]  /*13c390*/  BSYNC.RECONVERGENT B3 ;  /* 0x0000000000037941 */ /* 0x000fea0003800200 */
.L_x_2815:
        /* <DEDUP_REMOVED lines=31> */
.L_x_2818:
[----:B------:R-:W-:Y:S05]  /*13c590*/  BSYNC.RECONVERGENT B3 ;  /* 0x0000000000037941 */ /* 0x000fea0003800200 */
.L_x_2817:
[----:B------:R-:W2:Y:S04]  /*13c5a0*/  LDL.64 R120, [R1+0x7a90] ;  /* 0x007a900001787983 */ /* 0x000ea80000100a00 */
[----:B------:R-:W3:Y:S04]  /*13c5b0*/  LDL.LU.64 R116, [R1+0x7b58] ;  /* 0x007b580001747983 */ /* 0x000ee80000300a00 */
        /* <DEDUP_REMOVED lines=28> */
.L_x_2820:
[----:B------:R-:W-:Y:S05]  /*13c780*/  BSYNC.RECONVERGENT B3 ;  /* 0x0000000000037941 */ /* 0x000fea0003800200 */
.L_x_2819:
[----:B------:R-:W2:Y:S04]  /*13c790*/  LDL.64 R120, [R1+0x7a60] ;  /* 0x007a600001787983 */ /* 0x000ea80000100a00 */
[----:B------:R-:W3:Y:S04]  /*13c7a0*/  LDL.LU.64 R116, [R1+0x7828] ;  /* 0x0078280001747983 */ /* 0x000ee80000300a00 */
        /* <DEDUP_REMOVED lines=28> */
.L_x_2822:
[----:B------:R-:W-:Y:S05]  /*13c970*/  BSYNC.RECONVERGENT B3 ;  /* 0x0000000000037941 */ /* 0x000fea0003800200 */
.L_x_2821:
        /* <DEDUP_REMOVED lines=31> */
.L_x_2824:
[----:B------:R-:W-:Y:S05]  /*13cb70*/  BSYNC.RECONVERGENT B3 ;  /* 0x0000000000037941 */ /* 0x000fea0003800200 */
.L_x_2823:
        /* <DEDUP_REMOVED lines=31> */
.L_x_2826:
[----:B------:R-:W-:Y:S05]  /*13cd70*/  BSYNC.RECONVERGENT B3 ;  /* 0x0000000000037941 */ /* 0x000fea0003800200 */
.L_x_2825:
[----:B------:R-:W2:Y:S04]  /*13cd80*/  LDL.64 R118, [R1+0x7cc8] ;  /* 0x007cc80001767983 */ /* 0x000ea80000100a00 */
[----:B------:R-:W3:Y:S04]  /*13cd90*/  LDL.LU.64 R12, [R1+0x8570] ;  /* 0x00857000010c7983 */ /* 0x000ee80000300a00 */
[----:B------:R-:W4:Y:S04]  /*13cda0*/  LDL.LU.64 R122, [R1+0x8578] ;  /* 0x00857800017a7983 */ /* 0x000f280000300a00 */
[----:B------:R-:W5:Y:S01]  /*13cdb0*/  LDL.LU.64 R120, [R1+0x7cd0] ;  /* 0x007cd00001787983 */ /* 0x000f620000300a00 */
        /* <DEDUP_REMOVED lines=27> */
.L_x_2828:
[----:B------:R-:W-:Y:S05]  /*13cf70*/  BSYNC.RECONVERGENT B3 ;  /* 0x0000000000037941 */ /* 0x000fea0003800200 */
.L_x_2827:
        /* <DEDUP_REMOVED lines=29> */
.L_x_2830:
[----:B------:R-:W-:Y:S05]  /*13d150*/  BSYNC.RECONVERGENT B3 ;  /* 0x0000000000037941 */ /* 0x000fea0003800200 */
.L_x_2829:
        /* <DEDUP_REMOVED lines=30> */
.L_x_2832:
[----:B------:R-:W-:Y:S05]  /*13d340*/  BSYNC.RECONVERGENT B3 ;  /* 0x0000000000037941 */ /* 0x000fea0003800200 */
.L_x_2831:
        /* <DEDUP_REMOVED lines=32> */
.L_x_2834:
[----:B------:R-:W-:Y:S05]  /*13d550*/  BSYNC.RECONVERGENT B3 ;  /* 0x0000000000037941 */ /* 0x000fea0003800200 */
.L_x_2833:
        /* <DEDUP_REMOVED lines=30> */
.L_x_2836:
[----:B------:R-:W-:Y:S05]  /*13d740*/  BSYNC.RECONVERGENT B3 ;  /* 0x0000000000037941 */ /* 0x000fea0003800200 */
.L_x_2835:
        /* <DEDUP_REMOVED lines=30> */
.L_x_2838:
[----:B------:R-:W-:Y:S05]  /*13d930*/  BSYNC.RECONVERGENT B3 ;  /* 0x0000000000037941 */ /* 0x000fea0003800200 */
.L_x_2837:
        /* <DEDUP_REMOVED lines=32> */
.L_x_2840:
[----:B------:R-:W-:Y:S05]  /*13db40*/  BSYNC.RECONVERGENT B3 ;  /* 0x0000000000037941 */ /* 0x000fea0003800200 */
.L_x_2839:
[----:B------:R-:W2:Y:S04]  /*13db50*/  LDL.64 R118, [R1+0x7b80] ;  /* 0x007b800001767983 */ /* 0x000ea80000100a00 */
[----:B------:R-:W3:Y:S04]  /*13db60*/  LDL.LU.64 R122, [R1+0x7850] ;  /* 0x00785000017a7983 */ /* 0x000ee80000300a00 */
        /* <DEDUP_REMOVED lines=32> */
.L_x_2842:
[----:B------:R-:W-:Y:S05]  /*13dd70*/  BSYNC.RECONVERGENT B3 ;  /* 0x0000000000037941 */ /* 0x000fea0003800200 */
.L_x_2841:
[----:B------:R-:W2:Y:S04]  /*13dd80*/  LDL.64 R118, [R1+0x7ad0] ;  /* 0x007ad00001767983 */ /* 0x000ea80000100a00 */
[----:B------:R-:W3:Y:S04]  /*13dd90*/  LDL.LU.64 R120, [R1+0x79f8] ;  /* 0x0079f80001787983 */ /* 0x000ee80000300a00 */
        /* <DEDUP_REMOVED lines=26> */
.L_x_2844:
[----:B------:R-:W-:Y:S05]  /*13df40*/  BSYNC.RECONVERGENT B3 ;  /* 0x0000000000037941 */ /* 0x000fea0003800200 */
.L_x_2843:
[----:B------:R-:W2:Y:S04]  /*13df50*/  LDL.64 R118, [R1+0x7c28] ;  /* 0x007c280001767983 */ /* 0x000ea80000100a00 */
[----:B------:R-:W3:Y:S04]  /*13df60*/  LDL.LU.64 R58, [R1+0x79f0] ;  /* 0x0079f000013a7983 */ /* 0x000ee80000300a00 */
[----:B------:R-:W3:Y:S04]  /*13df70*/  LDL.LU.64 R12, [R1+0x8440] ;  /* 0x00844000010c7983 */ /* 0x000ee80000300a00 */
[----:B------:R-:W4:Y:S01]  /*13df80*/  LDL.LU.64 R116, [R1+0x8448] ;  /* 0x0084480001747983 */ /* 0x000f220000300a00 */
[----:B------:R-:W-:-:S03]  /*13df90*/  MOV R8, 0x1 ;  /* 0x0000000100087802 */ /* 0x000fc60000000f00 */
[----:B------:R0:W-:Y:S01]  /*13dfa0*/  STL.64 [R1+0x7478], R120 ;  /* 0x0074787801007387 */ /* 0x0001e20000100a00 */
[----:B------:R-:W-:Y:S01]  /*13dfb0*/  BSSY.RECONVERGENT B3, `(.L_x_2845) ;  /* 0x0000018000037945 */ /* 0x000fe20003800200 */
[----:B--2---:R-:W1:Y:S01]  /*13dfc0*/  MUFU.RCP64H R9, R119 ;  /* 0x0000007700097308 */ /* 0x004e620000001800 */
[----:B---3--:R-:W-:Y:S02]  /*13dfd0*/  DFMA R12, -R12, R246, R58 ;  /* 0x000000f60c0c722b */ /* 0x008fe4000000013a */
[----:B-1----:R-:W-:-:S08]  /*13dfe0*/  DFMA R58, -R118, R8, 1 ;  /* 0x3ff00000763a742b */ /* 0x002fd00000000108 */
[----:B------:R-:W-:-:S08]  /*13dff0*/  DFMA R58, R58, R58, R58 ;  /* 0x0000003a3a3a722b */ /* 0x000fd0000000003a */
[----:B------:R-:W-:-:S08]  /*13e000*/  DFMA R8, R8, R58, R8 ;  /* 0x0000003a0808722b */ /* 0x000fd00000000008 */
        /* <DEDUP_REMOVED lines=18> */
.L_x_2846:
[----:B------:R-:W-:Y:S05]  /*13e130*/  BSYNC.RECONVERGENT B3 ;  /* 0x0000000000037941 */ /* 0x000fea0003800200 */
.L_x_2845:
        /* <DEDUP_REMOVED lines=30> */
.L_x_2848:
[----:B------:R-:W-:Y:S05]  /*13e320*/  BSYNC.RECONVERGENT B3 ;  /* 0x0000000000037941 */ /* 0x000fea0003800200 */
.L_x_2847:
        /* <DEDUP_REMOVED lines=30> */
.L_x_2850:
[----:B------:R-:W-:Y:S05]  /*13e510*/  BSYNC.RECONVERGENT B3 ;  /* 0x0000000000037941 */ /* 0x000fea0003800200 */
.L_x_2849:
        /* <DEDUP_REMOVED lines=26> */
.L_x_2852:
[----:B------:R-:W-:Y:S05]  /*13e6c0*/  BSYNC.RECONVERGENT B3 ;  /* 0x0000000000037941 */ /* 0x000fea0003800200 */
.L_x_2851:
[----:B------:R-:W2:Y:S01]  /*13e6d0*/  LDL.LU.64 R118, [R1+0x7a20] ;  /* 0x007a200001767983 */ /* 0x000ea20000300a00 */
[----:B------:R-:W0:Y:S01]  /*13e6e0*/  MUFU.RCP64H R9, R61 ;  /* 0x0000003d00097308 */ /* 0x000e220000001800 */
[----:B------:R-:W-:Y:S01]  /*13e6f0*/  HFMA2 R8, -RZ, RZ, 0, 5.9604644775390625e-08 ;  /* 0x00000001ff087431 */ /* 0x000fe200000001ff */
[----:B------:R-:W-:Y:S01]  /*13e700*/  BSSY.RECONVERGENT B3, `(.L_x_2853) ;  /* 0x0000015000037945 */ /* 0x000fe20003800200 */
[----:B------:R1:W-:Y:S04]  /*13e710*/  STL.64 [R1+0x7458], R116 ;  /* 0x0074587401007387 */ /* 0x0003e80000100a00 */
        /* <DEDUP_REMOVED lines=19> */
.L_x_2854:
[----:B------:R-:W-:Y:S05]  /*13e850*/  BSYNC.RECONVERGENT B3 ;  /* 0x0000000000037941 */ /* 0x000fea0003800200 */
.L_x_2853:
        /* <DEDUP_REMOVED lines=26> */
.L_x_2856:
[----:B------:R-:W-:Y:S05]  /*13ea00*/  BSYNC.RECONVERGENT B3 ;  /* 0x0000000000037941 */ /* 0x000fea0003800200 */
.L_x_2855:
[----:B------:R-:W2:Y:S04]  /*13ea10*/  LDL.64 R178, [R1+0x7b40] ;  /* 0x007b400001b27983 */ /* 0x000ea80000100a00 */
[----:B------:R-:W3:Y:S04]  /*13ea20*/  LDL.LU.64 R122, [R1+0x7a50] ;  /* 0x007a5000017a7983 */ /* 0x000ee80000300a00 */
        /* <DEDUP_REMOVED lines=24> */
.L_x_2858:
[----:B------:R-:W-:Y:S05]  /*13ebb0*/  BSYNC.RECONVERGENT B3 ;  /* 0x0000000000037941 */ /* 0x000fea0003800200 */
.L_x_2857:
        /* <DEDUP_REMOVED lines=28> */
.L_x_2860:
[----:B------:R-:W-:Y:S05]  /*13ed80*/  BSYNC.RECONVERGENT B3 ;  /* 0x0000000000037941 */ /* 0x000fea0003800200 */
.L_x_2859:
[----:B------:R-:W2:Y:S04]  /*13ed90*/  LDL.64 R186, [R1+0x7bd0] ;  /* 0x007bd00001ba7983 */ /* 0x000ea80000100a00 */
[----:B------:R-:W3:Y:S04]  /*13eda0*/  LDL.LU.64 R250, [R1+0x7ef0] ;  /* 0x007ef00001fa7983 */ /* 0x000ee80000300a00 */
        /* <DEDUP_REMOVED lines=26> */
.L_x_2862:
[----:B------:R-:W-:Y:S05]  /*13ef50*/  BSYNC.RECONVERGENT B3 ;  /* 0x0000000000037941 */ /* 0x000fea0003800200 */
.L_x_2861:
        /* <DEDUP_REMOVED lines=24> */
.L_x_2864:
[----:B------:R-:W-:Y:S05]  /*13f0e0*/  BSYNC.RECONVERGENT B3 ;  /* 0x0000000000037941 */ /* 0x000fea0003800200 */
.L_x_2863:
[----:B------:R-:W2:Y:S04]  /*13f0f0*/  LDL.64 R250, [R1+0x7ba0] ;  /* 0x007ba00001fa7983 */ /* 0x000ea80000100a00 */
[----:B------:R-:W3:Y:S04]  /*13f100*/  LDL.LU.64 R246, [R1+0x7ac0] ;  /* 0x007ac00001f67983 */ /* 0x000ee80000300a00 */
        /* <DEDUP_REMOVED lines=26> */
.L_x_2866:
[----:B------:R-:W-:Y:S05]  /*13f2b0*/  BSYNC.RECONVERGENT B3 ;  /* 0x0000000000037941 */ /* 0x000fea0003800200 */
.L_x_2865:
        /* <DEDUP_REMOVED lines=28> */
.L_x_2868:
[----:B------:R-:W-:Y:S05]  /*13f480*/  BSYNC.RECONVERGENT B3 ;  /* 0x0000000000037941 */ /* 0x000fea0003800200 */
.L_x_2867:
[----:B------:R0:W-:Y:S04]  /*13f490*/  STL.64 [R1+0xabb8], R2 ;  /* 0x00abb80201007387 */ /* 0x0001e80000100a00 */
[----:B------:R-:W2:Y:S04]  /*13f4a0*/  LDL.LU.64 R12, [R1+0x7c08] ;  /* 0x007c0800010c7983 */ /* 0x000ea80000300a00 */
[----:B------:R-:W3:Y:S04]  /*13f4b0*/  LDL.64 R246, [R1+0x7c00] ;  /* 0x007c000001f67983 */ /* 0x000ee80000100a00 */
[----:B0-----:R-:W2:Y:S04]  /*13f4c0*/  LDL.LU.64 R2, [R1+0x7f00] ;  /* 0x007f000001027983 */ /* 0x001ea80000300a00 */
[----:B------:R-:W4:Y:S04]  /*13f4d0*/  LDL.LU.64 R250, [R1+0x8530] ;  /* 0x0085300001fa7983 */ /* 0x000f280000300a00 */
[----:B------:R-:W4:Y:S01]  /*13f4e0*/  LDL.LU.64 R186, [R1+0x8538] ;  /* 0x0085380001ba7983 */ /* 0x000f220000300a00 */
[----:B------:R-:W-:-:S03]  /*13f4f0*/  MOV R8, 0x1 ;  /* 0x0000000100087802 */ /* 0x000fc60000000f00 */
[----:B------:R0:W-:Y:S01]  /*13f500*/  STL.64 [R1+0x7418], R174 ;  /* 0x007418ae01007387 */ /* 0x0001e20000100a00 */
[----:B--2---:R-:W-:-:S03]  /*13f510*/  DFMA R100, -R12, R100, R2 ;  /* 0x000000640c64722b */ /* 0x004fc60000000102 */
[----:B------:R0:W5:Y:S01]  /*13f520*/  LDL.LU.64 R2, [R1+0xabb8] ;  /* 0x00abb80001027983 */ /* 0x0001620000300a00 */
[----:B---3--:R-:W1:Y:S02]  /*13f530*/  MUFU.RCP64H R9, R247 ;  /* 0x000000f700097308 */ /* 0x008e640000001800 */
        /* <DEDUP_REMOVED lines=21> */
.L_x_2870:
[----:B------:R-:W-:Y:S05]  /*13f690*/  BSYNC.RECONVERGENT B3 ;  /* 0x0000000000037941 */ /* 0x000fea0003800200 */
.L_x_2869:
        /* <DEDUP_REMOVED lines=26> */
.L_x_2872:
[----:B------:R-:W-:Y:S05]  /*13f840*/  BSYNC.RECONVERGENT B3 ;  /* 0x0000000000037941 */ /* 0x000fea0003800200 */
.L_x_2871:
        /* <DEDUP_REMOVED lines=24> */
.L_x_2874:
[----:B------:R-:W-:Y:S05]  /*13f9d0*/  BSYNC.RECONVERGENT B3 ;  /* 0x0000000000037941 */ /* 0x000fea0003800200 */
.L_x_2873:
[----:B------:R-:W2:Y:S01]  /*13f9e0*/  LDL.LU.64 R68, [R1+0x7be8] ;  /* 0x007be80001447983 */ /* 0x000ea20000300a00 */
[----:B------:R-:W0:Y:S01]  /*13f9f0*/  MUFU.RCP64H R9, R65 ;  /* 0x0000004100097308 */ /* 0x000e220000001800 */
[----:B------:R-:W-:Y:S01]  /*13fa00*/  IMAD.MOV.U32 R8, RZ, RZ, 0x1 ;  /* 0x00000001ff087424 */ /* 0x000fe200078e00ff */
        /* <DEDUP_REMOVED lines=21> */
.L_x_2876:
[----:B------:R-:W-:Y:S05]  /*13fb60*/  BSYNC.RECONVERGENT B3 ;  /* 0x0000000000037941 */ /* 0x000fea0003800200 */
.L_x_2875:
        /* <DEDUP_REMOVED lines=24> */
.L_x_2878:
[----:B------:R-:W-:Y:S05]  /*13fcf0*/  BSYNC.RECONVERGENT B3 ;  /* 0x0000000000037941 */ /* 0x000fea0003800200 */
.L_x_2877:
        /* <DEDUP_REMOVED lines=26> */
.L_x_2880:
[----:B------:R-:W-:Y:S05]  /*13fea0*/  BSYNC.RECONVERGENT B3 ;  /* 0x0000000000037941 */ /* 0x000fea0003800200 */
.L_x_2879:
        /* <DEDUP_REMOVED lines=22> */
.L_x_2882:
[----:B------:R-:W-:Y:S05]  /*140010*/  BSYNC.RECONVERGENT B3 ;  /* 0x0000000000037941 */ /* 0x000fea0003800200 */
.L_x_2881:
        /* <DEDUP_REMOVED lines=24> */
.L_x_2884:
[----:B------:R-:W-:Y:S05]  /*1401a0*/  BSYNC.RECONVERGENT B3 ;  /* 0x0000000000037941 */ /* 0x000fea0003800200 */
.L_x_2883:
[----:B------:R-:W2:Y:S04]  /*1401b0*/  LDL.LU.64 R78, [R1+0x7f30] ;  /* 0x007f3000014e7983 */ /* 0x000ea80000300a00 */
[----:B------:R-:W2:Y:S04]  /*1401c0*/  LDL.LU.64 R12, [R1+0x8520] ;  /* 0x00852000010c7983 */ /* 0x000ea80000300a00 */
[----:B------:R-:W3:Y:S01]  /*1401d0*/  LDL.LU.64 R80, [R1+0x8528] ;  /* 0x0085280001507983 */ /* 0x000ee20000300a00 */
[----:B------:R-:W0:Y:S01]  /*1401e0*/  MUFU.RCP64H R9, R111 ;  /* 0x0000006f00097308 */ /* 0x000e220000001800 */
[----:B------:R-:W-:Y:S01]  /*1401f0*/  MOV R8, 0x1 ;  /* 0x0000000100087802 */ /* 0x000fe20000000f00 */
[----:B------:R-:W-:Y:S01]  /*140200*/  BSSY.RECONVERGENT B3, `(.L_x_2885) ;  /* 0x0000014000037945 */ /* 0x000fe20003800200 */
[----:B------:R1:W-:Y:S01]  /*140210*/  STL.64 [R1+0x73d8], R76 ;  /* 0x0073d84c01007387 */ /* 0x0003e20000100a00 */
[----:B--2---:R-:W-:-:S03]  /*140220*/  DFMA R12, -R12, R184, R78 ;  /* 0x000000b80c0c722b */ /* 0x004fc6000000014e */
[----:B0-----:R-:W-:-:S08]  /*140230*/  DFMA R78, -R110, R8, 1 ;  /* 0x3ff000006e4e742b */ /* 0x001fd00000000108 */
[----:B------:R-:W-:-:S08]  /*140240*/  DFMA R78, R78, R78, R78 ;  /* 0x0000004e4e4e722b */ /* 0x000fd0000000004e */
[----:B------:R-:W-:Y:S02]  /*140250*/  DFMA R78, R8, R78, R8 ;  /* 0x0000004e084e722b */ /* 0x000fe40000000008 */
[----:B---3--:R-:W-:-:S06]  /*140260*/  DFMA R8, -R80, R208, R12 ;  /* 0x000000d05008722b */ /* 0x008fcc000000010c */
        /* <DEDUP_REMOVED lines=13> */
.L_x_2886:
[----:B------:R-:W-:Y:S05]  /*140340*/  BSYNC.RECONVERGENT B3 ;  /* 0x0000000000037941 */ /* 0x000fea0003800200 */
.L_x_2885:
[----:B------:R-:W2:Y:S04]  /*140350*/  LDL.LU.64 R80, [R1+0x7f48] ;  /* 0x007f480001507983 */ /* 0x000ea80000300a00 */
[----:B------:R-:W2:Y:S04]  /*140360*/  LDL.LU.64 R78, [R1+0x8510] ;  /* 0x00851000014e7983 */ /* 0x000ea80000300a00 */
[----:B------:R-:W3:Y:S01]  /*140370*/  LDL.LU.64 R82, [R1+0x8518] ;  /* 0x0085180001527983 */ /* 0x000ee20000300a00 */
[----:B------:R-:W0:Y:S01]  /*140380*/  MUFU.RCP64H R9, R107 ;  /* 0x0000006b00097308 */ /* 0x000e220000001800 */
[----:B------:R-:W-:Y:S01]  /*140390*/  IMAD.MOV.U32 R8, RZ, RZ, 0x1 ;  /* 0x00000001ff087424 */ /* 0x000fe200078e00ff */
[----:B------:R-:W-:Y:S01]  /*1403a0*/  BSSY.RECONVERGENT B3, `(.L_x_2887) ;  /* 0x0000019000037945 */ /* 0x000fe20003800200 */
[----:B------:R1:W-:Y:S01]  /*1403b0*/  STL.64 [R1+0x73d0], R12 ;  /* 0x0073d00c01007387 */ /* 0x0003e20000100a00 */
[----:B--2---:R-:W-:-:S03]  /*1403c0*/  DFMA R80, -R78, R60, R80 ;  /* 0x0000003c4e50722b */ /* 0x004fc60000000150 */
[----:B0-----:R-:W-:-:S05]  /*1403d0*/  DFMA R78, -R106, R8, 1 ;  /* 0x3ff000006a4e742b */ /* 0x001fca0000000108 */
[----:B---3--:R-:W-:-:S03]  /*1403e0*/  DFMA R80, -R82, R62, R80 ;  /* 0x0000003e5250722b */ /* 0x008fc60000000150 */
        /* <DEDUP_REMOVED lines=20> */
.L_x_2888:
[----:B------:R-:W-:Y:S05]  /*140530*/  BSYNC.RECONVERGENT B3 ;  /* 0x0000000000037941 */ /* 0x000fea0003800200 */
.L_x_2887:
[----:B------:R-:W2:Y:S04]  /*140540*/  LDL.LU.64 R12, [R1+0x7f40] ;  /* 0x007f4000010c7983 */ /* 0x000ea80000300a00 */
[----:B------:R-:W3:Y:S04]  /*140550*/  LDL.LU.64 R78, [R1+0x84a0] ;  /* 0x0084a000014e7983 */ /* 0x000ee80000300a00 */
[----:B------:R-:W4:Y:S04]  /*140560*/  LDL.LU.64 R84, [R1+0x84a8] ;  /* 0x0084a80001547983 */ /* 0x000f280000300a00 */
[----:B------:R-:W4:Y:S04]  /*140570*/  LDL.LU.64 R80, [R1+0x8640] ;  /* 0x0086400001507983 */ /* 0x000f280000300a00 */
[----:B------:R-:W4:Y:S01]  /*140580*/  LDL.LU.64 R82, [R1+0x8648] ;  /* 0x0086480001527983 */ /* 0x000f220000300a00 */
[----:B------:R-:W-:Y:S03]  /*140590*/  BSSY.RECONVERGENT B3, `(.L_x_2889) ;  /* 0x000001c000037945 */ /* 0x000fe60003800200 */
[----:B------:R0:W-:Y:S01]  /*1405a0*/  STL.64 [R1+0x73c8], R8 ;  /* 0x0073c80801007387 */ /* 0x0001e20000100a00 */
[----:B--2---:R-:W-:-:S08]  /*1405b0*/  DFMA R12, -R94, R70, R12 ;  /* 0x000000465e0c722b */ /* 0x004fd0000000010c */
[----:B---3--:R-:W-:Y:S02]  /*1405c0*/  DFMA R78, -R78, R100, R12 ;  /* 0x000000644e4e722b */ /* 0x008fe4000000010c */
[----:B------:R-:W1:Y:S01]  /*1405d0*/  MUFU.RCP64H R13, R93 ;  /* 0x0000005d000d7308 */ /* 0x000e620000001800 */
[----:B------:R-:W-:-:S05]  /*1405e0*/  MOV R12, 0x1 ;  /* 0x00000001000c7802 */ /* 0x000fca0000000f00 */
[----:B----4-:R-:W-:-:S08]  /*1405f0*/  DFMA R78, -R84, R60, R78 ;  /* 0x0000003c544e722b */ /* 0x010fd0000000014e */
        /* <DEDUP_REMOVED lines=21> */
.L_x_2890:
[----:B------:R-:W-:Y:S05]  /*140750*/  BSYNC.RECONVERGENT B3 ;  /* 0x0000000000037941 */ /* 0x000fea0003800200 */
.L_x_2889:
[----:B------:R-:W2:Y:S04]  /*140760*/  LDL.LU.64 R108, [R1+0x7f58] ;  /* 0x007f5800016c7983 */ /* 0x000ea80000300a00 */
[----:B------:R-:W2:Y:S04]  /*140770*/  LDL.LU.64 R8, [R1+0x8470] ;  /* 0x0084700001087983 */ /* 0x000ea80000300a00 */
[----:B------:R-:W3:Y:S04]  /*140780*/  LDL.LU.64 R106, [R1+0x8478] ;  /* 0x00847800016a7983 */ /* 0x000ee80000300a00 */
        /* <DEDUP_REMOVED lines=8> */
[----:B------:R-:W-:Y:S03]  /*140810*/  BSSY.RECONVERGENT B3, `(.L_x_2891) ;  /* 0x0000020000037945 */ /* 0x000fe60003800200 */
[----:B------:R0:W-:Y:S01]  /*140820*/  STL.64 [R1+0x73c0], R12 ;  /* 0x0073c00c01007387 */ /* 0x0001e20000100a00 */
[----:B--2---:R-:W-:-:S08]  /*140830*/  DFMA R8, -R8, R238, R108 ;  /* 0x000000ee0808722b */ /* 0x004fd0000000016c */
[----:B---3--:R-:W-:-:S08]  /*140840*/  DFMA R8, -R106, R14, R8 ;  /* 0x0000000e6a08722b */ /* 0x008fd00000000108 */
[----:B----4-:R-:W-:-:S08]  /*140850*/  DFMA R8, -R104, R10, R8 ;  /* 0x0000000a6808722b */ /* 0x010fd00000000108 */
[----:B------:R-:W-:-:S08]  /*140860*/  DFMA R8, -R94, R234, R8 ;  /* 0x000000ea5e08722b */ /* 0x000fd00000000108 */
[----:B------:R-:W-:-:S08]  /*140870*/  DFMA R8, -R92, R48, R8 ;  /* 0x000000305c08722b */ /* 0x000fd00000000108 */
[----:B------:R-:W-:Y:S02]  /*140880*/  DFMA R78, -R78, R44, R8 ;  /* 0x0000002c4e4e722b */ /* 0x000fe40000000108 */
[----:B------:R-:W1:Y:S01]  /*140890*/  MUFU.RCP64H R9, R19 ;  /* 0x0000001300097308 */ /* 0x000e620000001800 */
[----:B------:R-:W-:-:S05]  /*1408a0*/  IMAD.MOV.U32 R8, RZ, RZ, 0x1 ;  /* 0x00000001ff087424 */ /* 0x000fca00078e00ff */
[----:B------:R-:W-:-:S08]  /*1408b0*/  DFMA R78, -R86, R40, R78 ;  /* 0x00000028564e722b */ /* 0x000fd0000000014e */
        /* <DEDUP_REMOVED lines=21> */
.L_x_2892:
[----:B------:R-:W-:Y:S05]  /*140a10*/  BSYNC.RECONVERGENT B3 ;  /* 0x0000000000037941 */ /* 0x000fea0003800200 */
.L_x_2891:
[----:B------:R-:W2:Y:S04]  /*140a20*/  LDL.LU.64 R8, [R1+0x7728] ;  /* 0x0077280001087983 */ /* 0x000ea80000300a00 */
[----:B------:R0:W-:Y:S04]  /*140a30*/  STL.64 [R1+0xabd0], R24 ;  /* 0x00abd01801007387 */ /* 0x0001e80000100a00 */
[----:B------:R1:W-:Y:S04]  /*140a40*/  STL.64 [R1+0xabc8], R22 ;  /* 0x00abc81601007387 */ /* 0x0003e80000100a00 */
[----:B------:R3:W-:Y:S04]  /*140a50*/  STL.64 [R1+0xabc0], R20 ;  /* 0x00abc01401007387 */ /* 0x0007e80000100a00 */
[----:B0-----:R-:W4:Y:S04]  /*140a60*/  LDL.LU.64 R24, [R1+0x8490] ;  /* 0x0084900001187983 */ /* 0x001f280000300a00 */
[----:B-1----:R-:W4:Y:S04]  /*140a70*/  LDL.LU.64 R22, [R1+0x8498] ;  /* 0x0084980001167983 */ /* 0x002f280000300a00 */
[----:B---3--:R-:W3:Y:S04]  /*140a80*/  LDL.LU.64 R20, [R1+0x85c0] ;  /* 0x0085c00001147983 */ /* 0x008ee80000300a00 */
[----:B------:R0:W-:Y:S04]  /*140a90*/  STL.64 [R1+0xabb8], R6 ;  /* 0x00abb80601007387 */ /* 0x0001e80000100a00 */
[----:B------:R-:W3:Y:S04]  /*140aa0*/  LDL.LU.64 R250, [R1+0x8980] ;  /* 0x0089800001fa7983 */ /* 0x000ee80000300a00 */
        /* <DEDUP_REMOVED lines=15> */
[----:B------:R-:W3:Y:S01]  /*140ba0*/  LDL.LU.64 R18, [R1+0x8468] ;  /* 0x0084680001127983 */ /* 0x000ee20000300a00 */
[----:B--2---:R-:W-:-:S03]  /*140bb0*/  DFMA R8, -R90, R122, R8 ;  /* 0x0000007a5a08722b */ /* 0x004fc60000000108 */
[----:B------:R-:W2:Y:S04]  /*140bc0*/  LDL.LU.64 R90, [R1+0x8720] ;  /* 0x00872000015a7983 */ /* 0x000ea80000300a00 */
[----:B------:R-:W2:Y:S01]  /*140bd0*/  LDL.LU.64 R122, [R1+0x8728] ;  /* 0x00872800017a7983 */ /* 0x000ea20000300a00 */
[----:B----4-:R-:W-:-:S03]  /*140be0*/  DFMA R8, -R24, R178, R8 ;  /* 0x000000b21808722b */ /* 0x010fc60000000108 */
[----:B------:R-:W4:Y:S04]  /*140bf0*/  LDL.LU.64 R178, [R1+0x8638] ;  /* 0x0086380001b27983 */ /* 0x000f280000300a00 */
[----:B------:R0:W5:Y:S01]  /*140c00*/  LDL.LU.64 R24, [R1+0xabd0] ;  /* 0x00abd00001187983 */ /* 0x0001620000300a00 */
[----:B------:R-:W-:-:S03]  /*140c10*/  DFMA R8, -R22, R120, R8 ;  /* 0x000000781608722b */ /* 0x000fc60000000108 */
[----:B------:R-:W2:Y:S04]  /*140c20*/  LDL.LU.64 R120, [R1+0x8630] ;  /* 0x0086300001787983 */ /* 0x000ea80000300a00 */
[----:B------:R0:W5:Y:S01]  /*140c30*/  LDL.LU.64 R22, [R1+0xabc8] ;  /* 0x00abc80001167983 */ /* 0x0001620000300a00 */
[----:B---3--:R-:W-:-:S03]  /*140c40*/  DFMA R8, -R20, R56, R8 ;  /* 0x000000381408722b */ /* 0x008fc60000000108 */
[----:B------:R0:W5:Y:S05]  /*140c50*/  LDL.LU.64 R20, [R1+0xabc0] ;  /* 0x00abc00001147983 */ /* 0x00016a0000300a00 */
[----:B------:R-:W-:Y:S01]  /*140c60*/  DFMA R8, -R6, R32, R8 ;  /* 0x000000200608722b */ /* 0x000fe20000000108 */
[----:B------:R0:W5:Y:S04]  /*140c70*/  LDL.LU.64 R6, [R1+0xabb8] ;  /* 0x00abb80001067983 */ /* 0x0001680000300a00 */
[----:B------:R0:W-:Y:S01]  /*140c80*/  STL.64 [R1+0x73b8], R78 ;  /* 0x0073b84e01007387 */ /* 0x0001e20000100a00 */
[----:B------:R-:W-:Y:S02]  /*140c90*/  BSSY.RECONVERGENT B3, `(.L_x_2893) ;  /* 0x000002a000037945 */ /* 0x000fe40003800200 */
[----:B--2---:R-:W-:-:S08]  /*140ca0*/  DFMA R8, -R120, R200, R8 ;  /* 0x000000c87808722b */ /* 0x004fd00000000108 */
        /* <DEDUP_REMOVED lines=40> */
.L_x_2894:
[----:B------:R-:W-:Y:S05]  /*140f30*/  BSYNC.RECONVERGENT B3 ;  /* 0x0000000000037941 */ /* 0x000fea0003800200 */
.L_x_2893:
[----:B------:R-:W2:Y:S04]  /*140f40*/  LDL.LU.64 R14, [R1+0x7f68] ;  /* 0x007f6800010e7983 */ /* 0x000ea80000300a00 */
[----:B------:R-:W3:Y:S01]  /*140f50*/  LDL.LU.64 R16, [R1+0x9a50] ;  /* 0x009a500001107983 */ /* 0x000ee20000300a00 */
[----:B------:R-:W0:Y:S01]  /*140f60*/  MUFU.RCP64H R9, R133 ;  /* 0x0000008500097308 */ /* 0x000e220000001800 */
[----:B------:R-:W-:Y:S01]  /*140f70*/  IMAD.MOV.U32 R8, RZ, RZ, 0x1 ;  /* 0x00000001ff087424 */ /* 0x000fe200078e00ff */
[----:B------:R-:W-:Y:S01]  /*140f80*/  BSSY.RECONVERGENT B3, `(.L_x_2895) ;  /* 0x0000014000037945 */ /* 0x000fe20003800200 */
[----:B------:R1:W-:Y:S04]  /*140f90*/  STL.64 [R1+0x73b0], R10 ;  /* 0x0073b00a01007387 */ /* 0x0003e80000100a00 */
        /* <DEDUP_REMOVED lines=18> */
.L_x_2896:
[----:B------:R-:W-:Y:S05]  /*1410c0*/  BSYNC.RECONVERGENT B3 ;  /* 0x0000000000037941 */ /* 0x000fea0003800200 */
.L_x_2895:
[----:B------:R-:W2:Y:S04]  /*1410d0*/  LDL.LU.64 R8, [R1+0x7780] ;  /* 0x0077800001087983 */ /* 0x000ea80000300a00 */
[----:B------:R-:W3:Y:S04]  /*1410e0*/  LDL.LU.64 R40, [R1+0x8240] ;  /* 0x0082400001287983 */ /* 0x000ee80000300a00 */
        /* <DEDUP_REMOVED lines=9> */
[----:B----4-:R-:W-:Y:S02]  /*141180*/  DFMA R10, -R10, R66, R8 ;  /* 0x000000420a0a722b */ /* 0x010fe40000000108 */
        /* <DEDUP_REMOVED lines=24> */
.L_x_2898:
[----:B------:R-:W-:Y:S05]  /*141310*/  BSYNC.RECONVERGENT B3 ;  /* 0x0000000000037941 */ /* 0x000fea0003800200 */
.L_x_2897:
        /* <DEDUP_REMOVED lines=11> */
[----:B--2---:R-:W-:-:S08]  /*1413d0*/  DFMA R14, -R126, R118, R14 ;  /* 0x000000767e0e722b */ /* 0x004fd0000000010e */
[----:B---3--:R-:W-:-:S08]  /*1413e0*/  DFMA R14, -R16, R208, R14 ;  /* 0x000000d0100e722b */ /* 0x008fd0000000010e */
[----:B------:R-:W-:Y:S02]  /*1413f0*/  DMUL R12, R8, R14 ;  /* 0x0000000e080c7228 */ /* 0x000fe40000000000 */
[----:B------:R-:W-:-:S06]  /*141400*/  FSETP.GEU.AND P2, PT, |R15|, 6.5827683646048100446e-37, PT ;  /* 0x036000000f00780b */ /* 0x000fcc0003f4e200 */
        /* <DEDUP_REMOVED lines=13> */
.L_x_2900:
[----:B------:R-:W-:Y:S05]  /*1414e0*/  BSYNC.RECONVERGENT B3 ;  /* 0x0000000000037941 */ /* 0x000fea0003800200 */
.L_x_2899:
        /* <DEDUP_REMOVED lines=8> */
[----:B0-----:R-:W-:-:S05]  /*141570*/  DFMA R14, -R114, R10, 1 ;  /* 0x3ff00000720e742b */ /* 0x001fca000000010a */
[----:B---3--:R-:W-:-:S03]  /*141580*/  DFMA R12, -R16, R4, R12 ;  /* 0x00000004100c722b */ /* 0x008fc6000000010c */
[----:B------:R-:W-:-:S08]  /*141590*/  DFMA R14, R14, R14, R14 ;  /* 0x0000000e0e0e722b */ /* 0x000fd0000000000e */
[----:B------:R-:W-:Y:S01]  /*1415a0*/  DFMA R10, R10, R14, R10 ;  /* 0x0000000e0a0a722b */ /* 0x000fe2000000000a */
[----:B------:R-:W-:-:S07]  /*1415b0*/  FSETP.GEU.AND P2, PT, |R13|, 6.5827683646048100446e-37, PT ;  /* 0x036000000d00780b */ /* 0x000fce0003f4e200 */
        /* <DEDUP_REMOVED lines=16> */
.L_x_2902:
[----:B------:R-:W-:Y:S05]  /*1416c0*/  BSYNC.RECONVERGENT B3 ;  /* 0x0000000000037941 */ /* 0x000fea0003800200 */
.L_x_2901:
[----:B------:R-:W2:Y:S04]  /*1416d0*/  LDL.128 R12, [R1+0x4130] ;  /* 0x00413000010c7983 */ /* 0x000ea80000100c00 */
[----:B------:R-:W3:Y:S01]  /*1416e0*/  LDL.LU.64 R18, [R1+0x7f98] ;  /* 0x007f980001127983 */ /* 0x000ee20000300a00 */
        /* <DEDUP_REMOVED lines=24> */
.L_x_2904:
[----:B------:R-:W-:Y:S05]  /*141870*/  BSYNC.RECONVERGENT B3 ;  /* 0x0000000000037941 */ /* 0x000fea0003800200 */
.L_x_2903:
[----:B------:R-:W2:Y:S04]  /*141880*/  LDL.LU.64 R12, [R1+0x7f90] ;  /* 0x007f9000010c7983 */ /* 0x000ea80000300a00 */
[----:B------:R-:W3:Y:S04]  /*141890*/  LDL.LU.64 R80, [R1+0x8270] ;  /* 0x0082700001507983 */ /* 0x000ee80000300a00 */
[----:B------:R-:W4:Y:S04]  /*1418a0*/  LDL.LU.64 R78, [R1+0x8278] ;  /* 0x00827800014e7983 */ /* 0x000f280000300a00 */
[----:B------:R-:W4:Y:S04]  /*1418b0*/  LDL.LU.64 R48, [R1+0x82a0] ;  /* 0x0082a00001307983 */ /* 0x000f280000300a00 */
[----:B------:R-:W4:Y:S04]  /*1418c0*/  LDL.LU.64 R44, [R1+0x82a8] ;  /* 0x0082a800012c7983 */ /* 0x000f280000300a00 */
[----:B------:R-:W4:Y:S04]  /*1418d0*/  LDL.128 R8, [R1+0x4100] ;  /* 0x0041000001087983 */ /* 0x000f280000100c00 */
[----:B------:R-:W4:Y:S04]  /*1418e0*/  LDL.LU.64 R40, [R1+0x8320] ;  /* 0x0083200001287983 */ /* 0x000f280000300a00 */
[----:B------:R-:W4:Y:S04]  /*1418f0*/  LDL.LU.64 R36, [R1+0x8328] ;  /* 0x0083280001247983 */ /* 0x000f280000300a00 */
[----:B------:R-:W4:Y:S04]  /*141900*/  LDL.LU.64 R18, [R1+0x83e0] ;  /* 0x0083e00001127983 */ /* 0x000f280000300a00 */
[----:B------:R-:W4:Y:S04]  /*141910*/  LDL.LU.64 R16, [R1+0x83e8] ;  /* 0x0083e80001107983 */ /* 0x000f280000300a00 */
[----:B------:R0:W-:Y:S01]  /*141920*/  STL.64 [R1+0x7388], R14 ;  /* 0x0073880e01007387 */ /* 0x0001e20000100a00 */
[----:B------:R-:W-:Y:S01]  /*141930*/  BSSY.RECONVERGENT B3, `(.L_x_2905) ;  /* 0x000001e000037945 */ /* 0x000fe20003800200 */
[----:B--2---:R-:W-:-:S08]  /*141940*/  DFMA R12, -R154, R236, R12 ;  /* 0x000000ec9a0c722b */ /* 0x004fd0000000010c */
[----:B---3--:R-:W-:-:S08]  /*141950*/  DFMA R12, -R80, R52, R12 ;  /* 0x00000034500c722b */ /* 0x008fd0000000010c */
[----:B----4-:R-:W-:-:S08]  /*141960*/  DFMA R12, -R78, R54, R12 ;  /* 0x000000364e0c722b */ /* 0x010fd0000000010c */
        /* <DEDUP_REMOVED lines=12> */
[----:B-----5:R-:W-:Y:S02]  /*141a30*/  DFMA R8, -R16, R6, R10 ;  /* 0x000000061008722b */ /* 0x020fe4000000010a */
        /* <DEDUP_REMOVED lines=13> */
.L_x_2906:
[----:B------:R-:W-:Y:S05]  /*141b10*/  BSYNC.RECONVERGENT B3 ;  /* 0x0000000000037941 */ /* 0x000fea0003800200 */
.L_x_2905:
[----:B------:R-:W2:Y:S04]  /*141b20*/  LDL.LU.64 R44, [R1+0x7fa8] ;  /* 0x007fa800012c7983 */ /* 0x000ea80000300a00 */
[----:B------:R-:W2:Y:S04]  /*141b30*/  LDL.LU.64 R14, [R1+0x8260] ;  /* 0x00826000010e7983 */ /* 0x000ea80000300a00 */
[----:B------:R-:W3:Y:S04]  /*141b40*/  LDL.LU.64 R40, [R1+0x8268] ;  /* 0x0082680001287983 */ /* 0x000ee80000300a00 */
[----:B------:R-:W4:Y:S04]  /*141b50*/  LDL.128 R8, [R1+0x40b0] ;  /* 0x0040b00001087983 */ /* 0x000f280000100c00 */
[----:B------:R-:W5:Y:S04]  /*141b60*/  LDL.LU.64 R36, [R1+0x8370] ;  /* 0x0083700001247983 */ /* 0x000f680000300a00 */
[----:B------:R-:W5:Y:S01]  /*141b70*/  LDL.LU.64 R18, [R1+0x8378] ;  /* 0x0083780001127983 */ /* 0x000f620000300a00 */
[----:B------:R-:W0:Y:S01]  /*141b80*/  MUFU.RCP64H R17, R27 ;  /* 0x0000001b00117308 */ /* 0x000e220000001800 */
[----:B------:R-:W-:-:S02]  /*141b90*/  IMAD.MOV.U32 R16, RZ, RZ, 0x1 ;  /* 0x00000001ff107424 */ /* 0x000fc400078e00ff */
[----:B------:R1:W-:Y:S01]  /*141ba0*/  STL.64 [R1+0x7380], R12 ;  /* 0x0073800c01007387 */ /* 0x0003e20000100a00 */
[----:B------:R-:W-:Y:S01]  /*141bb0*/  BSSY.RECONVERGENT B3, `(.L_x_2907) ;  /* 0x0000019000037945 */ /* 0x000fe20003800200 */
[----:B--2---:R-:W-:-:S08]  /*141bc0*/  DFMA R14, -R14, R56, R44 ;  /* 0x000000380e0e722b */ /* 0x004fd0000000012c */
[----:B---3--:R-:W-:-:S08]  /*141bd0*/  DFMA R14, -R40, R96, R14 ;  /* 0x00000060280e722b */ /* 0x008fd0000000010e */
[----:B----4-:R-:W-:-:S08]  /*141be0*/  DFMA R8, -R8, R42, R14 ;  /* 0x0000002a0808722b */ /* 0x010fd0000000010e */
[----:B------:R-:W-:Y:S02]  /*141bf0*/  DFMA R10, -R10, R50, R8 ;  /* 0x000000320a0a722b */ /* 0x000fe40000000108 */
        /* <DEDUP_REMOVED lines=20> */
.L_x_2908:
[----:B------:R-:W-:Y:S05]  /*141d40*/  BSYNC.RECONVERGENT B3 ;  /* 0x0000000000037941 */ /* 0x000fea0003800200 */
.L_x_2907:
[----:B------:R-:W2:Y:S04]  /*141d50*/  LDL.LU.64 R8, [R1+0x7fa0] ;  /* 0x007fa00001087983 */ /* 0x000ea80000300a00 */
[----:B------:R-:W3:Y:S04]  /*141d60*/  LDL.128 R12, [R1+0x4030] ;  /* 0x00403000010c7983 */ /* 0x000ee80000100c00 */
        /* <DEDUP_REMOVED lines=8> */
[----:B--2---:R-:W-:-:S03]  /*141df0*/  DFMA R18, -R146, R102, R8 ;  /* 0x000000669212722b */ /* 0x004fc60000000108 */
[----:B------:R-:W2:Y:S05]  /*141e00*/  LDL.128 R8, [R1+0x4070] ;  /* 0x0040700001087983 */ /* 0x000eaa0000100c00 */
[----:B---3--:R-:W-:-:S08]  /*141e10*/  DFMA R12, -R12, R214, R18 ;  /* 0x000000d60c0c722b */ /* 0x008fd00000000112 */
[----:B------:R-:W-:-:S08]  /*141e20*/  DFMA R12, -R14, R212, R12 ;  /* 0x000000d40e0c722b */ /* 0x000fd0000000010c */
[----:B----4-:R-:W-:-:S08]  /*141e30*/  DFMA R12, -R82, R240, R12 ;  /* 0x000000f0520c722b */ /* 0x010fd0000000010c */
[----:B-----5:R-:W-:-:S08]  /*141e40*/  DFMA R12, -R80, R38, R12 ;  /* 0x00000026500c722b */ /* 0x020fd0000000010c */
[----:B------:R-:W-:-:S08]  /*141e50*/  DFMA R12, -R78, R226, R12 ;  /* 0x000000e24e0c722b */ /* 0x000fd0000000010c */
[----:B------:R-:W-:-:S08]  /*141e60*/  DFMA R12, -R48, R46, R12 ;  /* 0x0000002e300c722b */ /* 0x000fd0000000010c */
[----:B------:R-:W-:-:S08]  /*141e70*/  DFMA R12, -R44, R50, R12 ;  /* 0x000000322c0c722b */ /* 0x000fd0000000010c */
[----:B------:R-:W-:Y:S01]  /*141e80*/  DFMA R12, -R40, R218, R12 ;  /* 0x000000da280c722b */ /* 0x000fe2000000010c */
[----:B------:R0:W-:Y:S01]  /*141e90*/  STL.64 [R1+0x7378], R16 ;  /* 0x0073781001007387 */ /* 0x0001e20000100a00 */
[----:B------:R-:W-:Y:S06]  /*141ea0*/  BSSY.RECONVERGENT B3, `(.L_x_2909) ;  /* 0x000001a000037945 */ /* 0x000fec0003800200 */
[----:B--2---:R-:W-:Y:S01]  /*141eb0*/  DFMA R12, -R8, R190, R12 ;  /* 0x000000be080c722b */ /* 0x004fe2000000010c */
[----:B------:R-:W1:Y:S01]  /*141ec0*/  MUFU.RCP64H R9, R145 ;  /* 0x0000009100097308 */ /* 0x000e620000001800 */
[----:B------:R-:W-:-:S06]  /*141ed0*/  MOV R8, 0x1 ;  /* 0x0000000100087802 */ /* 0x000fcc0000000f00 */
[----:B------:R-:W-:Y:S02]  /*141ee0*/  DFMA R10, -R10, R168, R12 ;  /* 0x000000a80a0a722b */ /* 0x000fe4000000010c */
[----:B-1----:R-:W-:-:S08]  /*141ef0*/  DFMA R12, -R144, R8, 1 ;  /* 0x3ff00000900c742b */ /* 0x002fd00000000108 */
        /* <DEDUP_REMOVED lines=20> */
.L_x_2910:
[----:B------:R-:W-:Y:S05]  /*142040*/  BSYNC.RECONVERGENT B3 ;  /* 0x0000000000037941 */ /* 0x000fea0003800200 */
.L_x_2909:
[----:B------:R-:W2:Y:S04]  /*142050*/  LDL.LU.64 R14, [R1+0x7fd8] ;  /* 0x007fd800010e7983 */ /* 0x000ea80000300a00 */
[----:B------:R-:W3:Y:S04]  /*142060*/  LDL.LU.64 R26, [R1+0x8290] ;  /* 0x00829000011a7983 */ /* 0x000ee80000300a00 */
[----:B------:R-:W4:Y:S04]  /*142070*/  LDL.LU.64 R16, [R1+0x8298] ;  /* 0x0082980001107983 */ /* 0x000f280000300a00 */
[----:B------:R-:W5:Y:S04]  /*142080*/  LDL.128 R8, [R1+0x4000] ;  /* 0x0040000001087983 */ /* 0x000f680000100c00 */
[----:B------:R-:W5:Y:S04]  /*142090*/  LDL.LU.64 R24, [R1+0x83a0] ;  /* 0x0083a00001187983 */ /* 0x000f680000300a00 */
[----:B------:R-:W5:Y:S04]  /*1420a0*/  LDL.LU.64 R18, [R1+0x83a8] ;  /* 0x0083a80001127983 */ /* 0x000f680000300a00 */
[----:B------:R0:W-:Y:S01]  /*1420b0*/  STL.64 [R1+0x7370], R12 ;  /* 0x0073700c01007387 */ /* 0x0001e20000100a00 */
[----:B------:R-:W-:Y:S01]  /*1420c0*/  BSSY.RECONVERGENT B3, `(.L_x_2911) ;  /* 0x000001e000037945 */ /* 0x000fe20003800200 */
[----:B--2---:R-:W-:-:S08]  /*1420d0*/  DFMA R14, -R142, R244, R14 ;  /* 0x000000f48e0e722b */ /* 0x004fd0000000010e */
[----:B---3--:R-:W-:-:S08]  /*1420e0*/  DFMA R14, -R26, R42, R14 ;  /* 0x0000002a1a0e722b */ /* 0x008fd0000000010e */
[----:B----4-:R-:W-:Y:S02]  /*1420f0*/  DFMA R16, -R16, R74, R14 ;  /* 0x0000004a1010722b */ /* 0x010fe4000000010e */
[----:B------:R-:W1:Y:S01]  /*142100*/  MUFU.RCP64H R15, R141 ;  /* 0x0000008d000f7308 */ /* 0x000e620000001800 */
[----:B------:R-:W-:-:S05]  /*142110*/  IMAD.MOV.U32 R14, RZ, RZ, 0x1 ;  /* 0x00000001ff0e7424 */ /* 0x000fca00078e00ff */
        /* <DEDUP_REMOVED lines=24> */
.L_x_2912:
[----:B------:R-:W-:Y:S05]  /*1422a0*/  BSYNC.RECONVERGENT B3 ;  /* 0x0000000000037941 */ /* 0x000fea0003800200 */
.L_x_2911:
[----:B------:R-:W2:Y:S04]  /*1422b0*/  LDL.LU.64 R18, [R1+0x7fd0] ;  /* 0x007fd00001127983 */ /* 0x000ea80000300a00 */
[----:B------:R-:W2:Y:S04]  /*1422c0*/  LDL.LU.64 R8, [R1+0x8280] ;  /* 0x0082800001087983 */ /* 0x000ea80000300a00 */
[----:B------:R-:W3:Y:S04]  /*1422d0*/  LDL.LU.64 R10, [R1+0x8288] ;  /* 0x00828800010a7983 */ /* 0x000ee80000300a00 */
[----:B------:R-:W4:Y:S04]  /*1422e0*/  LDL.LU.64 R84, [R1+0x82d0] ;  /* 0x0082d00001547983 */ /* 0x000f280000300a00 */
[----:B------:R-:W5:Y:S04]  /*1422f0*/  LDL.LU.64 R82, [R1+0x82d8] ;  /* 0x0082d80001527983 */ /* 0x000f680000300a00 */
[----:B------:R-:W5:Y:S04]  /*142300*/  LDL.128 R12, [R1+0x3f80] ;  /* 0x003f8000010c7983 */ /* 0x000f680000100c00 */
        /* <DEDUP_REMOVED lines=8> */
[----:B--2---:R-:W-:-:S08]  /*142390*/  DFMA R8, -R8, R76, R18 ;  /* 0x0000004c0808722b */ /* 0x004fd00000000112 */
[----:B---3--:R-:W-:Y:S02]  /*1423a0*/  DFMA R18, -R10, R58, R8 ;  /* 0x0000003a0a12722b */ /* 0x008fe40000000108 */
[----:B------:R-:W2:Y:S06]  /*1423b0*/  LDL.128 R8, [R1+0x3fc0] ;  /* 0x003fc00001087983 */ /* 0x000eac0000100c00 */
        /* <DEDUP_REMOVED lines=8> */
[----:B------:R-:W-:Y:S01]  /*142440*/  DFMA R12, -R40, R176, R12 ;  /* 0x000000b0280c722b */ /* 0x000fe2000000010c */
[----:B------:R-:W0:Y:S07]  /*142450*/  MUFU.RCP64H R15, R23 ;  /* 0x00000017000f7308 */ /* 0x000e2e0000001800 */
[----:B------:R-:W-:Y:S01]  /*142460*/  DFMA R12, -R36, R208, R12 ;  /* 0x000000d0240c722b */ /* 0x000fe2000000010c */
[----:B------:R-:W-:Y:S01]  /*142470*/  MOV R14, 0x1 ;  /* 0x00000001000e7802 */ /* 0x000fe20000000f00 */
[----:B------:R1:W-:Y:S01]  /*142480*/  STL.64 [R1+0x7368], R16 ;  /* 0x0073681001007387 */ /* 0x0003e20000100a00 */
[----:B------:R-:W-:Y:S05]  /*142490*/  BSSY.RECONVERGENT B3, `(.L_x_2913) ;  /* 0x0000015000037945 */ /* 0x000fea0003800200 */
[----:B--2---:R-:W-:-:S08]  /*1424a0*/  DFMA R8, -R8, R190, R12 ;  /* 0x000000be0808722b */ /* 0x004fd0000000010c */
        /* <DEDUP_REMOVED lines=19> */
.L_x_2914:
[----:B------:R-:W-:Y:S05]  /*1425e0*/  BSYNC.RECONVERGENT B3 ;  /* 0x0000000000037941 */ /* 0x000fea0003800200 */
.L_x_2913:
        /* <DEDUP_REMOVED lines=12> */
[----:B------:R-:W-:-:S08]  /*1426b0*/  DFMA R8, -R10, R226, R8 ;  /* 0x000000e20a08722b */ /* 0x000fd00000000108 */
[----:B----4-:R-:W-:-:S08]  /*1426c0*/  DFMA R8, -R36, R222, R8 ;  /* 0x000000de2408722b */ /* 0x010fd00000000108 */
[----:B-----5:R-:W-:-:S08]  /*1426d0*/  DFMA R8, -R26, R46, R8 ;  /* 0x0000002e1a08722b */ /* 0x020fd00000000108 */
[----:B------:R-:W-:Y:S02]  /*1426e0*/  DFMA R10, -R24, R176, R8 ;  /* 0x000000b0180a722b */ /* 0x000fe40000000108 */
[----:B------:R-:W1:Y:S01]  /*1426f0*/  MUFU.RCP64H R9, R137 ;  /* 0x0000008900097308 */ /* 0x000e620000001800 */
[----:B------:R-:W-:-:S05]  /*142700*/  IMAD.MOV.U32 R8, RZ, RZ, 0x1 ;  /* 0x00000001ff087424 */ /* 0x000fca00078e00ff */
        /* <DEDUP_REMOVED lines=24> */
.L_x_2916:
[----:B------:R-:W-:Y:S05]  /*142890*/  BSYNC.RECONVERGENT B3 ;  /* 0x0000000000037941 */ /* 0x000fea0003800200 */
.L_x_2915:
[----:B------:R-:W2:Y:S04]  /*1428a0*/  LDL.LU.64 R16, [R1+0x7ff0] ;  /* 0x007ff00001107983 */ /* 0x000ea80000300a00 */
[----:B------:R-:W2:Y:S04]  /*1428b0*/  LDL.128 R12, [R1+0x3de0] ;  /* 0x003de000010c7983 */ /* 0x000ea80000100c00 */
[----:B------:R-:W3:Y:S04]  /*1428c0*/  LDL.LU.64 R20, [R1+0x8300] ;  /* 0x0083000001147983 */ /* 0x000ee80000300a00 */
[----:B------:R-:W4:Y:S04]  /*1428d0*/  LDL.LU.64 R22, [R1+0x8308] ;  /* 0x0083080001167983 */ /* 0x000f280000300a00 */
[----:B------:R-:W5:Y:S04]  /*1428e0*/  LDL.LU.64 R114, [R1+0x8380] ;  /* 0x0083800001727983 */ /* 0x000f680000300a00 */
[----:B------:R-:W5:Y:S04]  /*1428f0*/  LDL.LU.64 R40, [R1+0x8388] ;  /* 0x0083880001287983 */ /* 0x000f680000300a00 */
[----:B------:R-:W5:Y:S04]  /*142900*/  LDL.LU.64 R112, [R1+0x83b0] ;  /* 0x0083b00001707983 */ /* 0x000f680000300a00 */
        /* <DEDUP_REMOVED lines=18> */
[----:B------:R-:W2:Y:S04]  /*142a30*/  LDL.128 R16, [R1+0x3e60] ;  /* 0x003e600001107983 */ /* 0x000ea80000100c00 */
[----:B------:R-:W2:Y:S01]  /*142a40*/  LDL.LU.64 R76, [R1+0x81e8] ;  /* 0x0081e800014c7983 */ /* 0x000ea20000300a00 */
[----:B------:R-:W-:-:S08]  /*142a50*/  DFMA R12, -R14, R58, R12 ;  /* 0x0000003a0e0c722b */ /* 0x000fd0000000010c */
[----:B---3--:R-:W-:Y:S02]  /*142a60*/  DFMA R20, -R20, R56, R12 ;  /* 0x000000381414722b */ /* 0x008fe4000000010c */
[----:B------:R-:W3:Y:S04]  /*142a70*/  LDL.128 R12, [R1+0x3ea0] ;  /* 0x003ea000010c7983 */ /* 0x000ee80000100c00 */
[----:B------:R-:W3:Y:S02]  /*142a80*/  LDL.LU.64 R56, [R1+0x81d0] ;  /* 0x0081d00001387983 */ /* 0x000ee40000300a00 */
[----:B----4-:R-:W-:Y:S02]  /*142a90*/  DFMA R26, -R22, R34, R20 ;  /* 0x00000022161a722b */ /* 0x010fe40000000114 */
[----:B------:R-:W4:Y:S06]  /*142aa0*/  LDL.128 R20, [R1+0x3ee0] ;  /* 0x003ee00001147983 */ /* 0x000f2c0000100c00 */
[----:B-----5:R-:W-:-:S08]  /*142ab0*/  DFMA R26, -R114, R102, R26 ;  /* 0x00000066721a722b */ /* 0x020fd0000000011a */
[----:B------:R-:W-:Y:S01]  /*142ac0*/  DFMA R26, -R40, R214, R26 ;  /* 0x000000d6281a722b */ /* 0x000fe2000000011a */
[----:B------:R-:W5:Y:S07]  /*142ad0*/  LDL.LU.64 R40, [R1+0x81c8] ;  /* 0x0081c80001287983 */ /* 0x000f6e0000300a00 */
[----:B------:R-:W-:-:S08]  /*142ae0*/  DFMA R26, -R112, R212, R26 ;  /* 0x000000d4701a722b */ /* 0x000fd0000000011a */
[----:B------:R-:W-:Y:S01]  /*142af0*/  DFMA R26, -R36, R240, R26 ;  /* 0x000000f0241a722b */ /* 0x000fe2000000011a */
[----:B------:R-:W4:Y:S07]  /*142b00*/  LDL.LU.64 R36, [R1+0x81b0] ;  /* 0x0081b00001247983 */ /* 0x000f2e0000300a00 */
[----:B------:R-:W-:Y:S02]  /*142b10*/  DFMA R8, -R8, R244, R26 ;  /* 0x000000f40808722b */ /* 0x000fe4000000011a */
[----:B------:R-:W4:Y:S06]  /*142b20*/  LDL.LU.64 R26, [R1+0x81b8] ;  /* 0x0081b800011a7983 */ /* 0x000f2c0000300a00 */
[----:B------:R-:W-:-:S08]  /*142b30*/  DFMA R8, -R10, R96, R8 ;  /* 0x000000600a08722b */ /* 0x000fd00000000108 */
[----:B------:R-:W-:-:S08]  /*142b40*/  DFMA R8, -R110, R236, R8 ;  /* 0x000000ec6e08722b */ /* 0x000fd00000000108 */
[----:B------:R-:W-:-:S08]  /*142b50*/  DFMA R8, -R108, R38, R8 ;  /* 0x000000266c08722b */ /* 0x000fd00000000108 */
[----:B------:R-:W-:-:S08]  /*142b60*/  DFMA R8, -R106, R52, R8 ;  /* 0x000000346a08722b */ /* 0x000fd00000000108 */
[----:B------:R-:W-:-:S08]  /*142b70*/  DFMA R8, -R104, R54, R8 ;  /* 0x000000366808722b */ /* 0x000fd00000000108 */
[----:B------:R-:W-:-:S08]  /*142b80*/  DFMA R8, -R94, R230, R8 ;  /* 0x000000e65e08722b */ /* 0x000fd00000000108 */
[----:B------:R-:W-:-:S08]  /*142b90*/  DFMA R8, -R92, R232, R8 ;  /* 0x000000e85c08722b */ /* 0x000fd00000000108 */
[----:B--2---:R-:W-:-:S08]  /*142ba0*/  DFMA R8, -R16, R226, R8 ;  /* 0x000000e21008722b */ /* 0x004fd00000000108 */
[----:B------:R-:W-:-:S08]  /*142bb0*/  DFMA R2, -R18, R2, R8 ;  /* 0x000000021202722b */ /* 0x000fd00000000108 */
[----:B------:R-:W-:-:S08]  /*142bc0*/  DFMA R2, -R90, R222, R2 ;  /* 0x000000de5a02722b */ /* 0x000fd00000000102 */
[----:B------:R-:W-:-:S08]  /*142bd0*/  DFMA R2, -R88, R224, R2 ;  /* 0x000000e05802722b */ /* 0x000fd00000000102 */
[----:B------:R-:W-:-:S08]  /*142be0*/  DFMA R2, -R86, R42, R2 ;  /* 0x0000002a5602722b */ /* 0x000fd00000000102 */
[----:B------:R-:W-:-:S08]  /*142bf0*/  DFMA R2, -R84, R98, R2 ;  /* 0x000000625402722b */ /* 0x000fd00000000102 */
[----:B------:R-:W-:-:S08]  /*142c00*/  DFMA R2, -R82, R74, R2 ;  /* 0x0000004a5202722b */ /* 0x000fd00000000102 */
[----:B------:R-:W-:-:S08]  /*142c10*/  DFMA R2, -R80, R46, R2 ;  /* 0x0000002e5002722b */ /* 0x000fd00000000102 */
[----:B---3--:R-:W-:-:S08]  /*142c20*/  DFMA R2, -R12, R50, R2 ;  /* 0x000000320c02722b */ /* 0x008fd00000000102 */
[----:B------:R-:W-:-:S08]  /*142c30*/  DFMA R2, -R14, R176, R2 ;  /* 0x000000b00e02722b */ /* 0x000fd00000000102 */
[----:B------:R-:W-:-:S08]  /*142c40*/  DFMA R2, -R78, R208, R2 ;  /* 0x000000d04e02722b */ /* 0x000fd00000000102 */
[----:B------:R-:W-:Y:S01]  /*142c50*/  DFMA R2, -R76, R218, R2 ;  /* 0x000000da4c02722b */ /* 0x000fe20000000102 */
[----:B------:R-:W0:Y:S07]  /*142c60*/  MUFU.RCP64H R9, R31 ;  /* 0x0000001f00097308 */ /* 0x000e2e0000001800 */
[----:B------:R-:W-:-:S08]  /*142c70*/  DFMA R2, -R56, R188, R2 ;  /* 0x000000bc3802722b */ /* 0x000fd00000000102 */
[----:B------:R-:W-:Y:S01]  /*142c80*/  DFMA R2, -R48, R190, R2 ;  /* 0x000000be3002722b */ /* 0x000fe20000000102 */
[----:B------:R-:W-:-:S07]  /*142c90*/  MOV R8, 0x1 ;  /* 0x0000000100087802 */ /* 0x000fce0000000f00 */
[----:B------:R-:W-:Y:S02]  /*142ca0*/  DFMA R2, -R44, R192, R2 ;  /* 0x000000c02c02722b */ /* 0x000fe40000000102 */
[----:B0-----:R-:W-:-:S06]  /*142cb0*/  DFMA R10, -R30, R8, 1 ;  /* 0x3ff000001e0a742b */ /* 0x001fcc0000000108 */
[----:B-----5:R-:W-:Y:S02]  /*142cc0*/  DFMA R2, -R40, R170, R2 ;  /* 0x000000aa2802722b */ /* 0x020fe40000000102 */
[----:B------:R-:W-:-:S06]  /*142cd0*/  DFMA R10, R10, R10, R10 ;  /* 0x0000000a0a0a722b */ /* 0x000fcc000000000a */
[----:B----4-:R-:W-:Y:S02]  /*142ce0*/  DFMA R2, -R20, R168, R2 ;  /* 0x000000a81402722b */ /* 0x010fe40000000102 */
        /* <DEDUP_REMOVED lines=23> */
.L_x_2918:
[----:B------:R-:W-:Y:S05]  /*142e60*/  BSYNC.RECONVERGENT B3 ;  /* 0x0000000000037941 */ /* 0x000fea0003800200 */
.L_x_2917:
[----:B------:R-:W2:Y:S01]  /*142e70*/  LDL.LU.64 R10, [R1+0x8008] ;  /* 0x00800800010a7983 */ /* 0x000ea20000300a00 */
        /* <DEDUP_REMOVED lines=26> */
.L_x_2920:
[----:B------:R-:W-:Y:S05]  /*143020*/  BSYNC.RECONVERGENT B3 ;  /* 0x0000000000037941 */ /* 0x000fea0003800200 */
.L_x_2919:
[----:B------:R-:W2:Y:S04]  /*143030*/  LDL.LU.64 R12, [R1+0x8000] ;  /* 0x00800000010c7983 */ /* 0x000ea80000300a00 */
[----:B------:R-:W2:Y:S01]  /*143040*/  LDL.128 R8, [R1+0x3db0] ;  /* 0x003db00001087983 */ /* 0x000ea20000100c00 */
        /* <DEDUP_REMOVED lines=26> */
.L_x_2922:
[----:B------:R-:W-:Y:S05]  /*1431f0*/  BSYNC.RECONVERGENT B3 ;  /* 0x0000000000037941 */ /* 0x000fea0003800200 */
.L_x_2921:
        /* <DEDUP_REMOVED lines=25> */
.L_x_2924:
[----:B------:R-:W-:Y:S05]  /*143390*/  BSYNC.RECONVERGENT B3 ;  /* 0x0000000000037941 */ /* 0x000fea0003800200 */
.L_x_2923:
[----:B------:R-:W2:Y:S04]  /*1433a0*/  LDL.LU.64 R10, [R1+0x7aa0] ;  /* 0x007aa000010a7983 */ /* 0x000ea80000300a00 */
[----:B------:R-:W3:Y:S01]  /*1433b0*/  LDL.LU.64 R12, [R1+0x7870] ;  /* 0x00787000010c7983 */ /* 0x000ee20000300a00 */
[----:B------:R-:W0:Y:S01]  /*1433c0*/  MUFU.RCP64H R3, R197 ;  /* 0x000000c500037308 */ /* 0x000e220000001800 */
[----:B------:R-:W-:Y:S01]  /*1433d0*/  HFMA2 R2, -RZ, RZ, 0, 5.9604644775390625e-08 ;  /* 0x00000001ff027431 */ /* 0x000fe200000001ff */
        /* <DEDUP_REMOVED lines=24> */
.L_x_2926:
[----:B------:R-:W-:Y:S05]  /*143560*/  BSYNC.RECONVERGENT B3 ;  /* 0x0000000000037941 */ /* 0x000fea0003800200 */
.L_x_2925:
        /* <DEDUP_REMOVED lines=26> */
.L_x_2928:
[----:B------:R-:W-:Y:S05]  /*143710*/  BSYNC.RECONVERGENT B3 ;  /* 0x0000000000037941 */ /* 0x000fea0003800200 */
.L_x_2927:
        /* <DEDUP_REMOVED lines=25> */
.L_x_2930:
[----:B------:R-:W-:Y:S05]  /*1438b0*/  BSYNC.RECONVERGENT B3 ;  /* 0x0000000000037941 */ /* 0x000fea0003800200 */
.L_x_2929:
        /* <DEDUP_REMOVED lines=28> */
.L_x_2932:
[----:B------:R-:W-:Y:S05]  /*143a80*/  BSYNC.RECONVERGENT B3 ;  /* 0x0000000000037941 */ /* 0x000fea0003800200 */
.L_x_2931:
[----:B------:R-:W2:Y:S04]  /*143a90*/  LDL.LU.64 R14, [R1+0x77c8] ;  /* 0x0077c800010e7983 */ /* 0x000ea80000300a00 */
[----:B------:R-:W3:Y:S04]  /*143aa0*/  LDL.LU.64 R20, [R1+0x9a80] ;  /* 0x009a800001147983 */ /* 0x000ee80000300a00 */
[----:B------:R-:W4:Y:S04]  /*143ab0*/  LDL.64 R12, [R1+0x3d38] ;  /* 0x003d3800010c7983 */ /* 0x000f280000100a00 */
[----:B------:R-:W5:Y:S04]  /*143ac0*/  LDL.LU.64 R18, [R1+0x9a10] ;  /* 0x009a100001127983 */ /* 0x000f680000300a00 */
[----:B------:R-:W5:Y:S04]  /*143ad0*/  LDL.LU.64 R16, [R1+0x9a18] ;  /* 0x009a180001107983 */ /* 0x000f680000300a00 */
[----:B------:R0:W-:Y:S01]  /*143ae0*/  STL.64 [R1+0x7318], R8 ;  /* 0x0073180801007387 */ /* 0x0001e20000100a00 */
[----:B------:R-:W-:Y:S01]  /*143af0*/  BSSY.RECONVERGENT B3, `(.L_x_2933) ;  /* 0x000001c000037945 */ /* 0x000fe20003800200 */
[----:B--2---:R-:W-:-:S08]  /*143b00*/  DFMA R14, R166, -R8, R14 ;  /* 0x80000008a60e722b */ /* 0x004fd0000000000e */
[----:B---3--:R-:W-:-:S08]  /*143b10*/  DFMA R10, -R20, R10, R14 ;  /* 0x0000000a140a722b */ /* 0x008fd0000000010e */
[----:B----4-:R-:W-:Y:S01]  /*143b20*/  DFMA R10, -R12, R6, R10 ;  /* 0x000000060c0a722b */ /* 0x010fe2000000010a */
[----:B------:R-:W1:Y:S01]  /*143b30*/  MUFU.RCP64H R7, R165 ;  /* 0x000000a500077308 */ /* 0x000e620000001800 */
[----:B------:R-:W-:-:S06]  /*143b40*/  MOV R6, 0x1 ;  /* 0x0000000100067802 */ /* 0x000fcc0000000f00 */
[----:B-----5:R-:W-:Y:S02]  /*143b50*/  DFMA R2, -R18, R2, R10 ;  /* 0x000000021202722b */ /* 0x020fe4000000010a */
[----:B-1----:R-:W-:-:S08]  /*143b60*/  DFMA R10, -R164, R6, 1 ;  /* 0x3ff00000a40a742b */ /* 0x002fd00000000106 */
        /* <DEDUP_REMOVED lines=20> */
.L_x_2934:
[----:B------:R-:W-:Y:S05]  /*143cb0*/  BSYNC.RECONVERGENT B3 ;  /* 0x0000000000037941 */ /* 0x000fea0003800200 */
.L_x_2933:
        /* <DEDUP_REMOVED lines=27> */
.L_x_2936:
[----:B------:R-:W-:Y:S05]  /*143e70*/  BSYNC.RECONVERGENT B3 ;  /* 0x0000000000037941 */ /* 0x000fea0003800200 */
.L_x_2935:
        /* <DEDUP_REMOVED lines=26> */
.L_x_2938:
[----:B------:R-:W-:Y:S05]  /*144020*/  BSYNC.RECONVERGENT B3 ;  /* 0x0000000000037941 */ /* 0x000fea0003800200 */
.L_x_2937:
[----:B------:R-:W2:Y:S04]  /*144030*/  LDL.64 R14, [R1+0x8118] ;  /* 0x00811800010e7983 */ /* 0x000ea80000100a00 */
[----:B------:R-:W3:Y:S04]  /*144040*/  LDL.LU.64 R12, [R1+0x8108] ;  /* 0x00810800010c7983 */ /* 0x000ee80000300a00 */
[----:B------:R-:W3:Y:S01]  /*144050*/  LDL.128 R8, [R1+0x3ce0] ;  /* 0x003ce00001087983 */ /* 0x000ee20000100c00 */
        /* <DEDUP_REMOVED lines=26> */
.L_x_2940:
[----:B------:R-:W-:Y:S05]  /*144200*/  BSYNC.RECONVERGENT B3 ;  /* 0x0000000000037941 */ /* 0x000fea0003800200 */
.L_x_2939:
[----:B------:R-:W2:Y:S04]  /*144210*/  LDL.128 R12, [R1+0x3cb0] ;  /* 0x003cb000010c7983 */ /* 0x000ea80000100c00 */
        /* <DEDUP_REMOVED lines=32> */
.L_x_2942:
[----:B------:R-:W-:Y:S05]  /*144420*/  BSYNC.RECONVERGENT B3 ;  /* 0x0000000000037941 */ /* 0x000fea0003800200 */
.L_x_2941:
[----:B------:R-:W2:Y:S04]  /*144430*/  LDL.LU.64 R24, [R1+0x79c8] ;  /* 0x0079c80001187983 */ /* 0x000ea80000300a00 */
[----:B------:R-:W2:Y:S04]  /*144440*/  LDL.128 R12, [R1+0x3c70] ;  /* 0x003c7000010c7983 */ /* 0x000ea80000100c00 */
[----:B------:R-:W3:Y:S04]  /*144450*/  LDL.LU.64 R22, [R1+0x9a00] ;  /* 0x009a000001167983 */ /* 0x000ee80000300a00 */
[----:B------:R-:W4:Y:S04]  /*144460*/  LDL.LU.64 R20, [R1+0x9a08] ;  /* 0x009a080001147983 */ /* 0x000f280000300a00 */
[----:B------:R-:W5:Y:S04]  /*144470*/  LDL.128 R4, [R1+0x3c60] ;  /* 0x003c600001047983 */ /* 0x000f680000100c00 */
[----:B------:R-:W5:Y:S04]  /*144480*/  LDL.128 R8, [R1+0x3c90] ;  /* 0x003c900001087983 */ /* 0x000f680000100c00 */
[----:B------:R-:W5:Y:S04]  /*144490*/  LDL.LU.64 R18, [R1+0x8180] ;  /* 0x0081800001127983 */ /* 0x000f680000300a00 */
[----:B------:R-:W5:Y:S04]  /*1444a0*/  LDL.LU.64 R16, [R1+0x8188] ;  /* 0x0081880001107983 */ /* 0x000f680000300a00 */
[----:B------:R0:W-:Y:S01]  /*1444b0*/  STL.64 [R1+0x72f0], R2 ;  /* 0x0072f00201007387 */ /* 0x0001e20000100a00 */
[----:B------:R-:W-:Y:S01]  /*1444c0*/  BSSY.RECONVERGENT B3, `(.L_x_2943) ;  /* 0x000001f000037945 */ /* 0x000fe20003800200 */
[----:B--2---:R-:W-:-:S08]  /*1444d0*/  DFMA R12, -R12, R64, R24 ;  /* 0x000000400c0c722b */ /* 0x004fd00000000118 */
[----:B------:R-:W-:-:S08]  /*1444e0*/  DFMA R12, -R14, R66, R12 ;  /* 0x000000420e0c722b */ /* 0x000fd0000000010c */
[----:B---3--:R-:W-:-:S08]  /*1444f0*/  DFMA R12, -R22, R60, R12 ;  /* 0x0000003c160c722b */ /* 0x008fd0000000010c */
[----:B----4-:R-:W-:Y:S02]  /*144500*/  DFMA R14, -R20, R62, R12 ;  /* 0x0000003e140e722b */ /* 0x010fe4000000010c */
[----:B-----5:R-:W1:Y:S01]  /*144510*/  MUFU.RCP64H R13, R7 ;  /* 0x00000007000d7308 */ /* 0x020e620000001800 */
        /* <DEDUP_REMOVED lines=25> */
.L_x_2944:
[----:B------:R-:W-:Y:S05]  /*1446b0*/  BSYNC.RECONVERGENT B3 ;  /* 0x0000000000037941 */ /* 0x000fea0003800200 */
.L_x_2943:
        /* <DEDUP_REMOVED lines=31> */
.L_x_2946:
[----:B------:R-:W-:Y:S05]  /*1448b0*/  BSYNC.RECONVERGENT B3 ;  /* 0x0000000000037941 */ /* 0x000fea0003800200 */
.L_x_2945:
[----:B------:R-:W2:Y:S04]  /*1448c0*/  LDL.LU.64 R32, [R1+0x7798] ;  /* 0x0077980001207983 */ /* 0x000ea80000300a00 */
[----:B------:R-:W2:Y:S04]  /*1448d0*/  LDL.128 R12, [R1+0x3bd0] ;  /* 0x003bd000010c7983 */ /* 0x000ea80000100c00 */
[----:B------:R-:W3:Y:S04]  /*1448e0*/  LDL.LU.64 R30, [R1+0x8170] ;  /* 0x00817000011e7983 */ /* 0x000ee80000300a00 */
[----:B------:R-:W4:Y:S04]  /*1448f0*/  LDL.LU.64 R28, [R1+0x8178] ;  /* 0x00817800011c7983 */ /* 0x000f280000300a00 */
[----:B------:R-:W5:Y:S04]  /*144900*/  LDL.128 R4, [R1+0x3bf0] ;  /* 0x003bf00001047983 */ /* 0x000f680000100c00 */
[----:B------:R-:W5:Y:S04]  /*144910*/  LDL.LU.64 R26, [R1+0x99d0] ;  /* 0x0099d000011a7983 */ /* 0x000f680000300a00 */
[----:B------:R-:W5:Y:S04]  /*144920*/  LDL.64 R16, [R1+0x77b8] ;  /* 0x0077b80001107983 */ /* 0x000f680000100a00 */
[----:B------:R-:W5:Y:S04]  /*144930*/  LDL.LU.64 R24, [R1+0x99d8] ;  /* 0x0099d80001187983 */ /* 0x000f680000300a00 */
[----:B------:R-:W5:Y:S04]  /*144940*/  LDL.128 R8, [R1+0x3c10] ;  /* 0x003c100001087983 */ /* 0x000f680000100c00 */
[----:B------:R-:W5:Y:S04]  /*144950*/  LDL.LU.64 R22, [R1+0x8160] ;  /* 0x0081600001167983 */ /* 0x000f680000300a00 */
[----:B------:R-:W5:Y:S04]  /*144960*/  LDL.LU.64 R20, [R1+0x8168] ;  /* 0x0081680001147983 */ /* 0x000f680000300a00 */
[----:B------:R-:W5:Y:S04]  /*144970*/  LDL.LU.64 R18, [R1+0x7880] ;  /* 0x0078800001127983 */ /* 0x000f680000300a00 */
[----:B------:R0:W-:Y:S01]  /*144980*/  STL.64 [R1+0x72e0], R2 ;  /* 0x0072e00201007387 */ /* 0x0001e20000100a00 */
[----:B------:R-:W-:Y:S01]  /*144990*/  BSSY.RECONVERGENT B3, `(.L_x_2947) ;  /* 0x0000024000037945 */ /* 0x000fe20003800200 */
[----:B--2---:R-:W-:-:S08]  /*1449a0*/  DFMA R12, -R12, R68, R32 ;  /* 0x000000440c0c722b */ /* 0x004fd00000000120 */
[----:B------:R-:W-:-:S08]  /*1449b0*/  DFMA R12, -R14, R64, R12 ;  /* 0x000000400e0c722b */ /* 0x000fd0000000010c */
[----:B---3--:R-:W-:-:S08]  /*1449c0*/  DFMA R12, -R30, R66, R12 ;  /* 0x000000421e0c722b */ /* 0x008fd0000000010c */
[----:B----4-:R-:W-:-:S08]  /*1449d0*/  DFMA R12, -R28, R70, R12 ;  /* 0x000000461c0c722b */ /* 0x010fd0000000010c */
[----:B-----5:R-:W-:-:S08]  /*1449e0*/  DFMA R4, -R4, R100, R12 ;  /* 0x000000640404722b */ /* 0x020fd0000000010c */
        /* <DEDUP_REMOVED lines=30> */
.L_x_2948:
[----:B------:R-:W-:Y:S05]  /*144bd0*/  BSYNC.RECONVERGENT B3 ;  /* 0x0000000000037941 */ /* 0x000fea0003800200 */
.L_x_2947:
[----:B------:R-:W2:Y:S04]  /*144be0*/  LDL.64 R10, [R1+0x7790] ;  /* 0x00779000010a7983 */ /* 0x000ea80000100a00 */
[----:B------:R-:W3:Y:S01]  /*144bf0*/  LDL.64 R14, [R1+0x7ae0] ;  /* 0x007ae000010e7983 */ /* 0x000ee20000100a00 */
[----:B------:R-:W-:-:S03]  /*144c00*/  HFMA2 R2, -RZ, RZ, 0, 5.9604644775390625e-08 ;  /* 0x00000001ff027431 */ /* 0x000fc600000001ff */
[----:B------:R0:W-:Y:S01]  /*144c10*/  STL.64 [R1+0x72d8], R6 ;  /* 0x0072d80601007387 */ /* 0x0001e20000100a00 */
[----:B------:R-:W-:Y:S01]  /*144c20*/  BSSY.RECONVERGENT B3, `(.L_x_2949) ;  /* 0x0000016000037945 */ /* 0x000fe20003800200 */
[----:B--2---:R-:W1:Y:S02]  /*144c30*/  MUFU.RCP64H R3, R11 ;  /* 0x0000000b00037308 */ /* 0x004e640000001800 */
[----:B-1----:R-:W-:-:S08]  /*144c40*/  DFMA R4, -R10, R2, 1 ;  /* 0x3ff000000a04742b */ /* 0x002fd00000000102 */
[----:B------:R-:W-:-:S08]  /*144c50*/  DFMA R4, R4, R4, R4 ;  /* 0x000000040404722b */ /* 0x000fd00000000004 */
[----:B------:R-:W-:-:S08]  /*144c60*/  DFMA R2, R2, R4, R2 ;  /* 0x000000040202722b */ /* 0x000fd00000000002 */
[----:B------:R-:W-:-:S08]  /*144c70*/  DFMA R4, -R10, R2, 1 ;  /* 0x3ff000000a04742b */ /* 0x000fd00000000102 */
[----:B------:R-:W-:-:S08]  /*144c80*/  DFMA R2, R2, R4, R2 ;  /* 0x000000040202722b */ /* 0x000fd00000000002 */
[----:B---3--:R-:W-:-:S08]  /*144c90*/  DMUL R4, R2, R14 ;  /* 0x0000000e02047228 */ /* 0x008fd00000000000 */
        /* <DEDUP_REMOVED lines=14> */
.L_x_2950:
[----:B------:R-:W-:Y:S05]  /*144d80*/  BSYNC.RECONVERGENT B3 ;  /* 0x0000000000037941 */ /* 0x000fea0003800200 */
.L_x_2949:
[----:B------:R-:W2:Y:S01]  /*144d90*/  LDL.128 R4, [R1+0x3ba0] ;  /* 0x003ba00001047983 */ /* 0x000ea20000100c00 */
[----:B------:R-:W-:Y:S01]  /*144da0*/  IMAD.MOV.U32 R8, RZ, RZ, 0x1 ;  /* 0x00000001ff087424 */ /* 0x000fe200078e00ff */
        /* <DEDUP_REMOVED lines=23> */
.L_x_2952:
[----:B------:R-:W-:Y:S05]  /*144f20*/  BSYNC.RECONVERGENT B3 ;  /* 0x0000000000037941 */ /* 0x000fea0003800200 */
.L_x_2951:
        /* <DEDUP_REMOVED lines=24> */
.L_x_2954:
[----:B------:R-:W-:Y:S05]  /*1450b0*/  BSYNC.RECONVERGENT B3 ;  /* 0x0000000000037941 */ /* 0x000fea0003800200 */
.L_x_2953:
        /* <DEDUP_REMOVED lines=25> */
.L_x_2956:
[----:B------:R-:W-:Y:S05]  /*145250*/  BSYNC.RECONVERGENT B3 ;  /* 0x0000000000037941 */ /* 0x000fea0003800200 */
.L_x_2955:
[----:B------:R-:W2:Y:S01]  /*145260*/  LDL.64 R10, [R1+0x7b00] ;  /* 0x007b0000010a7983 */ /* 0x000ea20000100a00 */
        /* <DEDUP_REMOVED lines=24> */
.L_x_2958:
[----:B------:R-:W-:Y:S05]  /*1453f0*/  BSYNC.RECONVERGENT B3 ;  /* 0x0000000000037941 */ /* 0x000fea0003800200 */
.L_x_2957:
        /* <DEDUP_REMOVED lines=25> */
.L_x_2960:
[----:B------:R-:W-:Y:S05]  /*145590*/  BSYNC.RECONVERGENT B3 ;  /* 0x0000000000037941 */ /* 0x000fea0003800200 */
.L_x_2959:
        /* <DEDUP_REMOVED lines=25> */
.L_x_2962:
[----:B------:R-:W-:Y:S05]  /*145730*/  BSYNC.RECONVERGENT B3 ;  /* 0x0000000000037941 */ /* 0x000fea0003800200 */
.L_x_2961:
[----:B------:R-:W2:Y:S04]  /*145740*/  LDL.LU.64 R4, [R1+0x7fb0] ;  /* 0x007fb00001047983 */ /* 0x000ea80000300a00 */
[----:B------:R-:W2:Y:S04]  /*145750*/  LDL.LU.64 R24, [R1+0x9858] ;  /* 0x0098580001187983 */ /* 0x000ea80000300a00 */
[----:B------:R-:W3:Y:S04]  /*145760*/  LDL.LU.64 R18, [R1+0x9ab0] ;  /* 0x009ab00001127983 */ /* 0x000ee80000300a00 */
[----:B------:R-:W4:Y:S04]  /*145770*/  LDL.LU.64 R16, [R1+0x7f20] ;  /* 0x007f200001107983 */ /* 0x000f280000300a00 */
[----:B------:R-:W5:Y:S04]  /*145780*/  LDL.LU.64 R20, [R1+0x7f80] ;  /* 0x007f800001147983 */ /* 0x000f680000300a00 */
[----:B------:R-:W5:Y:S04]  /*145790*/  LDL.LU.64 R26, [R1+0x81a0] ;  /* 0x0081a000011a7983 */ /* 0x000f680000300a00 */
[----:B------:R-:W5:Y:S04]  /*1457a0*/  LDL.64 R14, [R1+0x69f8] ;  /* 0x0069f800010e7983 */ /* 0x000f680000100a00 */
[----:B------:R-:W5:Y:S04]  /*1457b0*/  LDL.LU.64 R22, [R1+0x9a90] ;  /* 0x009a900001167983 */ /* 0x000f680000300a00 */
[----:B------:R-:W5:Y:S01]  /*1457c0*/  LDL.LU R0, [R1+0xab38] ;  /* 0x00ab380001007983 */ /* 0x000f620000300800 */
        /* <DEDUP_REMOVED lines=9> */
[----:B--2---:R-:W-:-:S02]  /*145860*/  DFMA R8, R4, UR4, R24 ;  /* 0x0000000404087c2b */ /* 0x004fc40008000018 */
[----:B------:R-:W-:-:S06]  /*145870*/  DMUL R4, R4, UR8 ;  /* 0x0000000804047c28 */ /* 0x000fcc0008000000 */
[----:B------:R-:W-:Y:S02]  /*145880*/  DFMA R8, R2, -UR6, R8 ;  /* 0x8000000602087c2b */ /* 0x000fe40008000008 */
[----:B------:R-:W-:Y:S02]  /*145890*/  DFMA R4, R24, 0.5, -R4 ;  /* 0x3fe000001804782b */ /* 0x000fe40000000804 */
[----:B----4-:R-:W-:-:S04]  /*1458a0*/  DMUL R12, R16, UR8 ;  /* 0x00000008100c7c28 */ /* 0x010fc80008000000 */
[----:B---3--:R-:W-:Y:S02]  /*1458b0*/  DADD R8, R18, R8 ;  /* 0x0000000012087229 */ /* 0x008fe40000000008 */
[----:B-----5:R-:W-:Y:S02]  /*1458c0*/  DMUL R18, R20, UR8 ;  /* 0x0000000814127c28 */ /* 0x020fe40008000000 */
[----:B------:R-:W-:Y:S02]  /*1458d0*/  DFMA R16, R16, UR4, R26 ;  /* 0x0000000410107c2b */ /* 0x000fe4000800001a */
[----:B------:R-:W-:Y:S02]  /*1458e0*/  DFMA R20, R20, UR4, R14 ;  /* 0x0000000414147c2b */ /* 0x000fe4000800000e */
[----:B------:R-:W-:Y:S02]  /*1458f0*/  DFMA R2, R2, UR12, R4 ;  /* 0x0000000c02027c2b */ /* 0x000fe40008000004 */
[----:B------:R-:W-:-:S02]  /*145900*/  DFMA R4, R14, 0.5, -R18 ;  /* 0x3fe000000e04782b */ /* 0x000fc40000000812 */
[----:B------:R-:W-:Y:S02]  /*145910*/  DFMA R12, R26, 0.5, -R12 ;  /* 0x3fe000001a0c782b */ /* 0x000fe4000000080c */
[----:B------:R-:W-:Y:S02]  /*145920*/  DFMA R14, R10, -UR6, R20 ;  /* 0x800000060a0e7c2b */ /* 0x000fe40008000014 */
[----:B------:R-:W-:Y:S02]  /*145930*/  DFMA R16, R6, -UR6, R16 ;  /* 0x8000000606107c2b */ /* 0x000fe40008000010 */
[----:B------:R-:W-:Y:S02]  /*145940*/  DFMA R4, R10, UR12, R4 ;  /* 0x0000000c0a047c2b */ /* 0x000fe40008000004 */
[----:B------:R-:W-:Y:S02]  /*145950*/  DFMA R12, R6, UR12, R12 ;  /* 0x0000000c060c7c2b */ /* 0x000fe4000800000c */
[----:B------:R-:W-:-:S02]  /*145960*/  DADD R14, R22, R14 ;  /* 0x00000000160e7229 */ /* 0x000fc4000000000e */
[----:B------:R-:W-:Y:S01]  /*145970*/  DADD R10, R72, R16 ;  /* 0x00000000480a7229 */ /* 0x000fe20000000010 */
[----:B------:R-:W-:Y:S04]  /*145980*/  STL.64 [R1+0x10], R8 ;  /* 0x0000100801007387 */ /* 0x000fe80000100a00 */
[----:B------:R-:W-:Y:S04]  /*145990*/  STL.64 [R1+0x8b0], R12 ;  /* 0x0008b00c01007387 */ /* 0x000fe80000100a00 */
[----:B------:R-:W-:Y:S04]  /*1459a0*/  STL.64 [R1], R10 ;  /* 0x0000000a01007387 */ /* 0x000fe80000100a00 */
[----:B------:R-:W-:Y:S04]  /*1459b0*/  STL.64 [R1+0x8c0], R2 ;  /* 0x0008c00201007387 */ /* 0x000fe80000100a00 */
[----:B------:R-:W-:Y:S04]  /*1459c0*/  STL.64 [R1+0x8], R14 ;  /* 0x0000080e01007387 */ /* 0x000fe80000100a00 */
[----:B------:R-:W-:Y:S01]  /*1459d0*/  STL.64 [R1+0x8b8], R4 ;  /* 0x0008b80401007387 */ /* 0x000fe20000100a00 */
[----:B------:R-:W-:-:S05]  /*1459e0*/  VIADD R0, R0, 0x3 ;  /* 0x0000000300007836 */ /* 0x000fca0000000000 */
[----:B------:R0:W-:Y:S02]  /*1459f0*/  STL [R1+0xab38], R0 ;  /* 0x00ab380001007387 */ /* 0x0001e40000100800 */
[----:B0-----:R-:W-:-:S07]  /*145a00*/  MOV R0, RZ ;  /* 0x000000ff00007202 */ /* 0x001fce0000000f00 */
.L_x_2963:
[----:B------:R-:W-:-:S05]  /*145a10*/  IMAD R3, R0, 0x8, R1 ;  /* 0x0000000800037824 */ /* 0x000fca00078e0201 */
[----:B------:R-:W2:Y:S04]  /*145a20*/  LDL.64 R12, [R3+0x6e60] ;  /* 0x006e6000030c7983 */ /* 0x000ea80000100a00 */
[----:B0-----:R-:W3:Y:S04]  /*145a30*/  LDL.64 R8, [R3+0x6a08] ;  /* 0x006a080003087983 */ /* 0x001ee80000100a00 */
[----:B------:R-:W4:Y:S04]  /*145a40*/  LDL.64 R6, [R3+0x72b8] ;  /* 0x0072b80003067983 */ /* 0x000f280000100a00 */
[----:B------:R-:W5:Y:S01]  /*145a50*/  LDL.64 R4, [R3+0x470] ;  /* 0x0004700003047983 */ /* 0x000f620000100a00 */
[----:B------:R-:W-:Y:S01]  /*145a60*/  UMOV UR14, 0x5e38a20b ;  /* 0x5e38a20b000e7882 */ /* 0x000fe20000000000 */
[----:B------:R-:W-:Y:S01]  /*145a70*/  UMOV UR15, 0x4007437e ;  /* 0x4007437e000f7882 */ /* 0x000fe20000000000 */
[----:B------:R-:W-:-:S05]  /*145a80*/  IADD3 R0, PT, PT, R0, 0x4, RZ ;  /* 0x0000000400007810 */ /* 0x000fca0007ffe0ff */
[----:B------:R-:W-:Y:S01]  /*145a90*/  IMAD R2, R0, 0x8, R1 ;  /* 0x0000000800027824 */ /* 0x000fe200078e0201 */
[C---:B--2---:R-:W-:Y:S02]  /*145aa0*/  DMUL R10, R12.reuse, -UR14 ;  /* 0x8000000e0c0a7c28 */ /* 0x044fe40008000000 */
[----:B---3--:R-:W-:-:S06]  /*145ab0*/  DFMA R12, R12, UR4, R8 ;  /* 0x000000040c0c7c2b */ /* 0x008fcc0008000008 */
[----:B------:R-:W-:Y:S02]  /*145ac0*/  DFMA R10, R8, 0.5, R10 ;  /* 0x3fe00000080a782b */ /* 0x000fe4000000000a */
[----:B----4-:R-:W-:-:S06]  /*145ad0*/  DFMA R8, R6, -UR6, R12 ;  /* 0x8000000606087c2b */ /* 0x010fcc000800000c */
[----:B------:R-:W-:Y:S02]  /*145ae0*/  DFMA R6, R6, UR12, R10 ;  /* 0x0000000c06067c2b */ /* 0x000fe4000800000a */
[----:B------:R-:W2:Y:S01]  /*145af0*/  LDL.64 R10, [R3+0x6a10] ;  /* 0x006a1000030a7983 */ /* 0x000ea20000100a00 */
[----:B-----5:R-:W-:-:S03]  /*145b00*/  DADD R4, R8, R4 ;  /* 0x0000000008047229 */ /* 0x020fc60000000004 */
[----:B------:R-:W3:Y:S04]  /*145b10*/  LDL.64 R8, [R3+0x478] ;  /* 0x0004780003087983 */ /* 0x000ee80000100a00 */
[----:B------:R-:W-:Y:S04]  /*145b20*/  STL.64 [R3+0x8c8], R6 ;  /* 0x0008c80603007387 */ /* 0x000fe80000100a00 */
[----:B------:R0:W-:Y:S04]  /*145b30*/  STL.64 [R3+0x18], R4 ;  /* 0x0000180403007387 */ /* 0x0001e80000100a00 */
[----:B------:R-:W4:Y:S04]  /*145b40*/  LDL.64 R14, [R2+0x6e48] ;  /* 0x006e4800020e7983 */ /* 0x000f280000100a00 */
[----:B------:R-:W5:Y:S04]  /*145b50*/  LDL.64 R18, [R2+0x6a00] ;  /* 0x006a000002127983 */ /* 0x000f680000100a00 */
[----:B0-----:R-:W3:Y:S04]  /*145b60*/  LDL.128 R4, [R2+0x72a0] ;  /* 0x0072a00002047983 */ /* 0x001ee80000100c00 */
[----:B------:R-:W5:Y:S04]  /*145b70*/  LDL.64 R20, [R2+0x72b0] ;  /* 0x0072b00002147983 */ /* 0x000f680000100a00 */
[----:B------:R-:W5:Y:S01]  /*145b80*/  LDL.64 R22, [R2+0x69f8] ;  /* 0x0069f80002167983 */ /* 0x000f620000100a00 */
[----:B----4-:R-:W-:-:S02]  /*145b90*/  DMUL R12, R14, UR8 ;  /* 0x000000080e0c7c28 */ /* 0x010fc40008000000 */
[----:B--2---:R-:W-:-:S06]  /*145ba0*/  DFMA R14, R14, UR4, R10 ;  /* 0x000000040e0e7c2b */ /* 0x004fcc000800000a */
[----:B------:R-:W-:Y:S02]  /*145bb0*/  DFMA R10, R10, 0.5, -R12 ;  /* 0x3fe000000a0a782b */ /* 0x000fe4000000080c */
[----:B---3--:R-:W-:-:S06]  /*145bc0*/  DFMA R14, R4, -UR6, R14 ;  /* 0x80000006040e7c2b */ /* 0x008fcc000800000e */
[----:B------:R-:W-:Y:S02]  /*145bd0*/  DFMA R4, R4, UR12, R10 ;  /* 0x0000000c04047c2b */ /* 0x000fe4000800000a */
[----:B------:R-:W-:Y:S01]  /*145be0*/  DADD R16, R8, R14 ;  /* 0x0000000008107229 */ /* 0x000fe2000000000e */
[----:B------:R-:W2:Y:S04]  /*145bf0*/  LDL.128 R8, [R2+0x6e50] ;  /* 0x006e500002087983 */ /* 0x000ea80000100c00 */
[----:B------:R-:W3:Y:S04]  /*145c00*/  LDL.128 R12, [R2+0x460] ;  /* 0x00046000020c7983 */ /* 0x000ee80000100c00 */
[----:B------:R0:W-:Y:S04]  /*145c10*/  STL.64 [R2], R16 ;  /* 0x0000001002007387 */ /* 0x0001e80000100a00 */
[----:B------:R0:W-:Y:S01]  /*145c20*/  STL.64 [R2+0x8b0], R4 ;  /* 0x0008b00402007387 */ /* 0x0001e20000100a00 */
[----:B------:R-:W-:Y:S01]  /*145c30*/  ISETP.NE.AND P1, PT, R0, 0x88, PT ;  /* 0x000000880000780c */ /* 0x000fe20003f25270 */
[----:B--2---:R-:W-:-:S02]  /*145c40*/  DMUL R24, R10, UR8 ;  /* 0x000000080a187c28 */ /* 0x004fc40008000000 */
[----:B-----5:R-:W-:-:S08]  /*145c50*/  DFMA R10, R10, UR4, R18 ;  /* 0x000000040a0a7c2b */ /* 0x020fd00008000012 */
[----:B------:R-:W-:-:S08]  /*145c60*/  DFMA R10, R20, -UR6, R10 ;  /* 0x80000006140a7c2b */ /* 0x000fd0000800000a */
[----:B---3--:R-:W-:Y:S02]  /*145c70*/  DADD R10, R10, R14 ;  /* 0x000000000a0a7229 */ /* 0x008fe4000000000e */
[C---:B------:R-:W-:Y:S02]  /*145c80*/  DMUL R14, R8.reuse, UR8 ;  /* 0x00000008080e7c28 */ /* 0x040fe40008000000 */
[----:B------:R-:W-:Y:S02]  /*145c90*/  DFMA R8, R8, UR4, R22 ;  /* 0x0000000408087c2b */ /* 0x000fe40008000016 */
[----:B------:R-:W-:-:S04]  /*145ca0*/  DFMA R18, R18, 0.5, -R24 ;  /* 0x3fe000001212782b */ /* 0x000fc80000000818 */
[----:B------:R-:W-:Y:S02]  /*145cb0*/  DFMA R14, R22, 0.5, -R14 ;  /* 0x3fe00000160e782b */ /* 0x000fe4000000080e */
[----:B------:R-:W-:Y:S02]  /*145cc0*/  DFMA R8, R6, -UR6, R8 ;  /* 0x8000000606087c2b */ /* 0x000fe40008000008 */
[----:B------:R-:W-:-:S04]  /*145cd0*/  DFMA R18, R20, UR12, R18 ;  /* 0x0000000c14127c2b */ /* 0x000fc80008000012 */
[----:B------:R-:W-:Y:S02]  /*145ce0*/  DFMA R6, R6, UR12, R14 ;  /* 0x0000000c06067c2b */ /* 0x000fe4000800000e */
[----:B------:R-:W-:Y:S01]  /*145cf0*/  DADD R8, R12, R8 ;  /* 0x000000000c087229 */ /* 0x000fe20000000008 */
[----:B------:R0:W-:Y:S04]  /*145d00*/  STL.64 [R2+0x8c0], R18 ;  /* 0x0008c01202007387 */ /* 0x0001e80000100a00 */
[----:B------:R0:W-:Y:S04]  /*145d10*/  STL.64 [R2+0x10], R10 ;  /* 0x0000100a02007387 */ /* 0x0001e80000100a00 */
[----:B------:R0:W-:Y:S04]  /*145d20*/  STL.64 [R2+0x8], R8 ;  /* 0x0000080802007387 */ /* 0x0001e80000100a00 */
[----:B------:R0:W-:Y:S01]  /*145d30*/  STL.64 [R2+0x8b8], R6 ;  /* 0x0008b80602007387 */ /* 0x0001e20000100a00 */
[----:B------:R-:W-:Y:S05]  /*145d40*/  @P1 BRA `(.L_x_2963) ;  /* 0xfffffffc00301947 */ /* 0x000fea000383ffff */
[----:B------:R-:W1:Y:S02]  /*145d50*/  LDCU UR4, c[0x0][0x3ac] ;  /* 0x00007580ff0477ac */ /* 0x000e640008000800 */
[----:B-1----:R-:W-:-:S09]  /*145d60*/  UISETP.NE.AND UP0, UPT, UR4, URZ, UPT ;  /* 0x000000ff0400728c */ /* 0x002fd2000bf05270 */
[----:B------:R-:W-:Y:S05]  /*145d70*/  BRA.U !UP0, `(.L_x_2964) ;  /* 0x00000015088c7547 */ /* 0x000fea000b800000 */
[----:B0-----:R-:W-:Y:S02]  /*145d80*/  MOV R10, RZ ;  /* 0x000000ff000a7202 */ /* 0x001fe40000000f00 */
[----:B------:R-:W-:-:S07]  /*145d90*/  CS2R R6, SRZ ;  /* 0x0000000000067805 */ /* 0x000fce000001ff00 */
.L_x_2989:
[----:B------:R-:W0:Y:S01]  /*145da0*/  LDC.64 R2, c[0x0][0x3f8] ;  /* 0x0000fe00ff027b82 */ /* 0x000e220000000a00 */
[----:B------:R-:W-:-:S05]  /*145db0*/  IMAD R0, R10, 0x8, R1 ;  /* 0x000000080a007824 */ /* 0x000fca00078e0201 */
[----:B------:R-:W2:Y:S02]  /*145dc0*/  LDL.64 R12, [R0] ;  /* 0x00000000000c7983 */ /* 0x000ea40000100a00 */
[----:B------:R-:W1:Y:S02]  /*145dd0*/  LDC.64 R4, c[0x0][0x400] ;  /* 0x00010000ff047b82 */ /* 0x000e640000000a00 */
[----:B------:R3:W4:Y:S01]  /*145de0*/  LDL.64 R8, [R0+0x8b0] ;  /* 0x0008b00000087983 */ /* 0x0007220000100a00 */
[----:B0-----:R-:W-:-:S06]  /*145df0*/  IMAD.WIDE.U32 R2, R10, 0x8, R2 ;  /* 0x000000080a027825 */ /* 0x001fcc00078e0002 */
[----:B-----5:R-:W5:Y:S01]  /*145e00*/  LDG.E.64.CONSTANT R2, desc[UR10][R2.64] ;  /* 0x0000000a02027981 */ /* 0x020f62000c1e9b00 */
[----:B-1----:R-:W-:-:S06]  /*145e10*/  IMAD.WIDE.U32 R4, R10, 0x8, R4 ;  /* 0x000000080a047825 */ /* 0x002fcc00078e0004 */
[----:B------:R-:W5:Y:S01]  /*145e20*/  LDG.E.64.CONSTANT R4, desc[UR10][R4.64] ;  /* 0x0000000a04047981 */ /* 0x000f62000c1e9b00 */
[----:B------:R-:W-:Y:S01]  /*145e30*/  IMAD.MOV.U32 R11, RZ, RZ, R73 ;  /* 0x000000ffff0b7224 */ /* 0x000fe200078e0049 */
[----:B---3--:R-:W-:Y:S01]  /*145e40*/  MOV R0, R72 ;  /* 0x0000004800007202 */ /* 0x008fe20000000f00 */
[----:B------:R-:W-:Y:S01]  /*145e50*/  BSSY.RECONVERGENT B3, `(.L_x_2965) ;  /* 0x000001d000037945 */ /* 0x000fe20003800200 */
[----:B--2---:R-:W-:Y:S01]  /*145e60*/  DSETP.MAX.AND P1, P2, |R12|, |R72|, PT ;  /* 0x400000480c00722a */ /* 0x004fe20003a2f200 */
[----:B------:R-:W-:Y:S01]  /*145e70*/  MOV R14, R12 ;  /* 0x0000000c000e7202 */ /* 0x000fe20000000f00 */
[----:B------:R-:W-:-:S05]  /*145e80*/  IMAD.MOV.U32 R12, RZ, RZ, R13 ;  /* 0x000000ffff0c7224 */ /* 0x000fca00078e000d */
[----:B------:R-:W-:Y:S02]  /*145e90*/  FSEL R12, |R12|, |R11|, P1 ;  /* 0x4000000b0c0c7208 */ /* 0x000fe40000800200 */
[----:B------:R-:W-:-:S05]  /*145ea0*/  SEL R14, R14, R0, P1 ;  /* 0x000000000e0e7207 */ /* 0x000fca0000800000 */
[----:B------:R-:W-:-:S04]  /*145eb0*/  @P2 LOP3.LUT R12, R11, 0x80000, RZ, 0xfc, !PT ;  /* 0x000800000b0c2812 */ /* 0x000fc800078efcff */
[----:B------:R-:W-:-:S06]  /*145ec0*/  MOV R15, R12 ;  /* 0x0000000c000f7202 */ /* 0x000fcc0000000f00 */
[----:B-----5:R-:W-:-:S06]  /*145ed0*/  DFMA R2, R14, R4, R2 ;  /* 0x000000040e02722b */ /* 0x020fcc0000000002 */
[----:B------:R-:W0:Y:S01]  /*145ee0*/  MUFU.RCP64H R5, R3 ;  /* 0x0000000300057308 */ /* 0x000e220000001800 */
[----:B------:R-:W-:-:S06]  /*145ef0*/  IMAD.MOV.U32 R4, RZ, RZ, 0x1 ;  /* 0x00000001ff047424 */ /* 0x000fcc00078e00ff */
[----:B0-----:R-:W-:-:S08]  /*145f00*/  DFMA R12, -R2, R4, 1 ;  /* 0x3ff00000020c742b */ /* 0x001fd00000000104 */
[----:B------:R-:W-:-:S08]  /*145f10*/  DFMA R12, R12, R12, R12 ;  /* 0x0000000c0c0c722b */ /* 0x000fd0000000000c */
[----:B------:R-:W-:-:S08]  /*145f20*/  DFMA R4, R4, R12, R4 ;  /* 0x0000000c0404722b */ /* 0x000fd00000000004 */
[----:B------:R-:W-:-:S08]  /*145f30*/  DFMA R12, -R2, R4, 1 ;  /* 0x3ff00000020c742b */ /* 0x000fd00000000104 */
[----:B------:R-:W-:-:S08]  /*145f40*/  DFMA R4, R4, R12, R4 ;  /* 0x0000000c0404722b */ /* 0x000fd00000000004 */
[----:B----4-:R-:W-:-:S08]  /*145f50*/  DMUL R12, R8, R4 ;  /* 0x00000004080c7228 */ /* 0x010fd00000000000 */
        /* <DEDUP_REMOVED lines=9> */
[----:B------:R-:W-:Y:S05]  /*145ff0*/  CALL.REL.NOINC `($__internal_1_$__cuda_sm20_div_rn_f64_full) ;  /* 0x000000a400ac7944 */ /* 0x000fea0003c00000 */
[----:B------:R-:W-:Y:S01]  /*146000*/  MOV R4, R12 ;  /* 0x0000000c00047202 */ /* 0x000fe20000000f00 */
[----:B------:R-:W-:-:S07]  /*146010*/  IMAD.MOV.U32 R5, RZ, RZ, R13 ;  /* 0x000000ffff057224 */ /* 0x000fce00078e000d */
.L_x_2966:
[----:B------:R-:W-:Y:S05]  /*146020*/  BSYNC.RECONVERGENT B3 ;  /* 0x0000000000037941 */ /* 0x000fea0003800200 */
.L_x_2965:
[----:B------:R-:W-:Y:S01]  /*146030*/  DADD R2, -RZ, |R4| ;  /* 0x00000000ff027229 */ /* 0x000fe20000000504 */
[----:B------:R-:W-:Y:S01]  /*146040*/  HFMA2 R18, -RZ, RZ, 0, 0 ;  /* 0x00000000ff127431 */ /* 0x000fe200000001ff */
[----:B------:R-:W-:Y:S01]  /*146050*/  BSSY.RECONVERGENT B0, `(.L_x_2967) ;  /* 0x0000006000007945 */ /* 0x000fe20003800200 */
[----:B------:R-:W-:Y:S01]  /*146060*/  IMAD.MOV.U32 R17, RZ, RZ, 0x40000000 ;  /* 0x40000000ff117424 */ /* 0x000fe200078e00ff */
[----:B------:R-:W-:-:S06]  /*146070*/  MOV R0, 0x1460b0 ;  /* 0x001460b000007802 */ /* 0x000fcc0000000f00 */
[----:B------:R-:W-:Y:S01]  /*146080*/  MOV R12, R2 ;  /* 0x00000002000c7202 */ /* 0x000fe20000000f00 */
[----:B------:R-:W-:-:S07]  /*146090*/  IMAD.MOV.U32 R19, RZ, RZ, R3 ;  /* 0x000000ffff137224 */ /* 0x000fce00078e0003 */
[----:B------:R-:W-:Y:S05]  /*1460a0*/  CALL.REL.NOINC `($_Z15Rosenbrock_ros3PdddS_PiiiiiddddddddPKdS2_S2_S2_S2_S2_S2_S2_i$__internal_accurate_pow) ;  /* 0x000000b0005c7944 */ /* 0x000fea0003c00000 */
[----:B------:R-:W-:Y:S05]  /*1460b0*/  BSYNC.RECONVERGENT B0 ;  /* 0x0000000000007941 */ /* 0x000fea0003800200 */
.L_x_2967:
[----:B------:R-:W0:Y:S01]  /*1460c0*/  LDC.64 R16, c[0x0][0x3f8] ;  /* 0x0000fe00ff107b82 */ /* 0x000e220000000a00 */
[----:B------:R-:W-:-:S05]  /*1460d0*/  LEA R0, R10, R1, 0x3 ;  /* 0x000000010a007211 */ /* 0x000fca00078e18ff */
[----:B------:R-:W2:Y:S02]  /*1460e0*/  LDL.64 R12, [R0+0x460] ;  /* 0x00046000000c7983 */ /* 0x000ea40000100a00 */
[----:B------:R-:W1:Y:S02]  /*1460f0*/  LDC.64 R14, c[0x0][0x400] ;  /* 0x00010000ff0e7b82 */ /* 0x000e640000000a00 */
[----:B------:R-:W2:Y:S01]  /*146100*/  LDL.64 R2, [R0+0x8] ;  /* 0x0000080000027983 */ /* 0x000ea20000100a00 */
[----:B0-----:R-:W-:-:S06]  /*146110*/  IMAD.WIDE.U32 R16, R10, 0x8, R16 ;  /* 0x000000080a107825 */ /* 0x001fcc00078e0010 */
[----:B------:R-:W3:Y:S01]  /*146120*/  LDG.E.64.CONSTANT R16, desc[UR10][R16.64+0x8] ;  /* 0x0000080a10107981 */ /* 0x000ee2000c1e9b00 */
[----:B-1----:R-:W-:-:S05]  /*146130*/  IMAD.WIDE.U32 R14, R10, 0x8, R14 ;  /* 0x000000080a0e7825 */ /* 0x002fca00078e000e */
[----:B------:R-:W3:Y:S04]  /*146140*/  LDG.E.64.CONSTANT R18, desc[UR10][R14.64+0x8] ;  /* 0x0000080a0e127981 */ /* 0x000ee8000c1e9b00 */
[----:B------:R0:W4:Y:S01]  /*146150*/  LDL.64 R14, [R0+0x8b8] ;  /* 0x0008b800000e7983 */ /* 0x0001220000100a00 */
[----:B------:R-:W-:Y:S01]  /*146160*/  BSSY.RECONVERGENT B0, `(.L_x_2968) ;  /* 0x0000022000007945 */ /* 0x000fe20003800200 */
[----:B------:R-:W-:Y:S02]  /*146170*/  DSETP.NEU.AND P3, PT, R4, 1, PT ;  /* 0x3ff000000400742a */ /* 0x000fe40003f6d000 */
[----:B--2---:R-:W-:Y:S01]  /*146180*/  DSETP.MAX.AND P1, P2, |R12|, |R2|, PT ;  /* 0x400000020c00722a */ /* 0x004fe20003a2f200 */
[----:B------:R-:W-:Y:S01]  /*146190*/  MOV R11, R13 ;  /* 0x0000000d000b7202 */ /* 0x000fe20000000f00 */
[----:B0-----:R-:W-:-:S02]  /*1461a0*/  IMAD.MOV.U32 R0, RZ, RZ, R12 ;  /* 0x000000ffff007224 */ /* 0x001fc400078e000c */
[----:B------:R-:W-:Y:S02]  /*1461b0*/  IMAD.MOV.U32 R12, RZ, RZ, R2 ;  /* 0x000000ffff0c7224 */ /* 0x000fe400078e0002 */
[----:B------:R-:W-:-:S03]  /*1461c0*/  FSEL R11, |R11|, |R3|, P1 ;  /* 0x400000030b0b7208 */ /* 0x000fc60000800200 */
[----:B------:R-:W-:-:S05]  /*1461d0*/  SEL R2, R0, R12, P1 ;  /* 0x0000000c00027207 */ /* 0x000fca0000800000 */
[----:B------:R-:W-:-:S04]  /*1461e0*/  @P2 LOP3.LUT R11, R3, 0x80000, RZ, 0xfc, !PT ;  /* 0x00080000030b2812 */ /* 0x000fc800078efcff */
[----:B------:R-:W-:-:S06]  /*1461f0*/  MOV R3, R11 ;  /* 0x0000000b00037202 */ /* 0x000fcc0000000f00 */
[----:B---3--:R-:W-:-:S06]  /*146200*/  DFMA R12, R2, R18, R16 ;  /* 0x00000012020c722b */ /* 0x008fcc0000000010 */
        /* <DEDUP_REMOVED lines=9> */
[----:B------:R-:W-:Y:S02]  /*1462a0*/  DFMA R2, R2, R18, R16 ;  /* 0x000000120202722b */ /* 0x000fe40000000010 */
[----:B------:R-:W-:-:S10]  /*1462b0*/  DADD R16, R4, 2 ;  /* 0x4000000004107429 */ /* 0x000fd40000000000 */
[----:B------:R-:W-:-:S04]  /*1462c0*/  LOP3.LUT R0, R17, 0x7ff00000, RZ, 0xc0, !PT ;  /* 0x7ff0000011007812 */ /* 0x000fc800078ec0ff */
[----:B------:R-:W-:Y:S01]  /*1462d0*/  ISETP.NE.AND P2, PT, R0, 0x7ff00000, PT ;  /* 0x7ff000000000780c */ /* 0x000fe20003f45270 */
[----:B------:R-:W-:-:S06]  /*1462e0*/  DSETP.NEU.AND P1, PT, R4, RZ, PT ;  /* 0x000000ff0400722a */ /* 0x000fcc0003f2d000 */
[----:B------:R-:W-:Y:S02]  /*1462f0*/  FSEL R8, R8, RZ, P1 ;  /* 0x000000ff08087208 */ /* 0x000fe40000800000 */
[----:B------:R-:W-:-:S04]  /*146300*/  FSEL R9, R9, RZ, P1 ;  /* 0x000000ff09097208 */ /* 0x000fc80000800000 */
[----:B------:R-:W-:Y:S05]  /*146310*/  @P2 BRA `(.L_x_2969) ;  /* 0x0000000000182947 */ /* 0x000fea0003800000 */
[----:B------:R-:W-:-:S14]  /*146320*/  DSETP.NAN.AND P1, PT, R4, R4, PT ;  /* 0x000000040400722a */ /* 0x000fdc0003f28000 */
[----:B------:R-:W-:Y:S01]  /*146330*/  @P1 DADD R8, R4, 2 ;  /* 0x4000000004081429 */ /* 0x000fe20000000000 */
[----:B------:R-:W-:Y:S10]  /*146340*/  @P1 BRA `(.L_x_2969) ;  /* 0x00000000000c1947 */ /* 0x000ff40003800000 */
[----:B------:R-:W-:-:S14]  /*146350*/  DSETP.NEU.AND P1, PT, |R4|, +INF , PT ;  /* 0x7ff000000400742a */ /* 0x000fdc0003f2d200 */
[----:B------:R-:W-:Y:S01]  /*146360*/  @!P1 MOV R8, 0x0 ;  /* 0x0000000000089802 */ /* 0x000fe20000000f00 */
[----:B------:R-:W-:-:S07]  /*146370*/  @!P1 IMAD.MOV.U32 R9, RZ, RZ, 0x7ff00000 ;  /* 0x7ff00000ff099424 */ /* 0x000fce00078e00ff */
.L_x_2969:
[----:B------:R-:W-:Y:S05]  /*146380*/  BSYNC.RECONVERGENT B0 ;  /* 0x0000000000007941 */ /* 0x000fea0003800200 */
.L_x_2968:
[----:B------:R-:W-:Y:S01]  /*146390*/  FFMA R0, RZ, R13, R3 ;  /* 0x0000000dff007223 */ /* 0x000fe20000000003 */
[----:B------:R-:W-:Y:S01]  /*1463a0*/  FSETP.GEU.AND P2, PT, |R15|, 6.5827683646048100446e-37, PT ;  /* 0x036000000f00780b */ /* 0x000fe20003f4e200 */
[----:B------:R-:W-:Y:S01]  /*1463b0*/  BSSY.RECONVERGENT B3, `(.L_x_2970) ;  /* 0x000000e000037945 */ /* 0x000fe20003800200 */
[----:B------:R-:W-:Y:S02]  /*1463c0*/  FSEL R4, R8, RZ, P3 ;  /* 0x000000ff08047208 */ /* 0x000fe40001800000 */
[----:B------:R-:W-:Y:S02]  /*1463d0*/  FSETP.GT.AND P1, PT, |R0|, 1.469367938527859385e-39, PT ;  /* 0x001000000000780b */ /* 0x000fe40003f24200 */
[----:B------:R-:W-:-:S06]  /*1463e0*/  FSEL R5, R9, 1.875, P3 ;  /* 0x3ff0000009057808 */ /* 0x000fcc0001800000 */
[----:B------:R-:W-:-:S05]  /*1463f0*/  DADD R6, R6, R4 ;  /* 0x0000000006067229 */ /* 0x000fca0000000004 */
[----:B------:R-:W-:Y:S06]  /*146400*/  @P1 BRA P2, `(.L_x_2971) ;  /* 0x0000000000201947 */ /* 0x000fec0001000000 */
        /* <DEDUP_REMOVED lines=8> */
.L_x_2971:
[----:B------:R-:W-:Y:S05]  /*146490*/  BSYNC.RECONVERGENT B3 ;  /* 0x0000000000037941 */ /* 0x000fea0003800200 */
.L_x_2970:
        /* <DEDUP_REMOVED lines=9> */
.L_x_2972:
[C---:B------:R-:W-:Y:S01]  /*146530*/  DADD R4, R2.reuse, 2 ;  /* 0x4000000002047429 */ /* 0x040fe20000000000 */
[----:B------:R-:W-:Y:S01]  /*146540*/  BSSY.RECONVERGENT B0, `(.L_x_2973) ;  /* 0x000000f000007945 */ /* 0x000fe20003800200 */
[----:B------:R-:W-:-:S06]  /*146550*/  DSETP.NEU.AND P1, PT, R2, RZ, PT ;  /* 0x000000ff0200722a */ /* 0x000fcc0003f2d000 */
[----:B------:R-:W-:Y:S02]  /*146560*/  FSEL R12, R8, RZ, P1 ;  /* 0x000000ff080c7208 */ /* 0x000fe40000800000 */
[----:B------:R-:W-:Y:S02]  /*146570*/  LOP3.LUT R0, R5, 0x7ff00000, RZ, 0xc0, !PT ;  /* 0x7ff0000005007812 */ /* 0x000fe400078ec0ff */
[----:B------:R-:W-:Y:S02]  /*146580*/  FSEL R13, R9, RZ, P1 ;  /* 0x000000ff090d7208 */ /* 0x000fe40000800000 */
[----:B------:R-:W-:-:S13]  /*146590*/  ISETP.NE.AND P2, PT, R0, 0x7ff00000, PT ;  /* 0x7ff000000000780c */ /* 0x000fda0003f45270 */
[----:B------:R-:W-:Y:S05]  /*1465a0*/  @P2 BRA `(.L_x_2974) ;  /* 0x0000000000202947 */ /* 0x000fea0003800000 */
[----:B------:R-:W-:-:S14]  /*1465b0*/  DSETP.NAN.AND P1, PT, R2, R2, PT ;  /* 0x000000020200722a */ /* 0x000fdc0003f28000 */
[----:B------:R-:W-:Y:S05]  /*1465c0*/  @P1 BRA `(.L_x_2975) ;  /* 0x0000000000141947 */ /* 0x000fea0003800000 */
[----:B------:R-:W-:-:S14]  /*1465d0*/  DSETP.NEU.AND P1, PT, |R2|, +INF , PT ;  /* 0x7ff000000200742a */ /* 0x000fdc0003f2d200 */
[----:B------:R-:W-:Y:S05]  /*1465e0*/  @P1 BRA `(.L_x_2974) ;  /* 0x0000000000101947 */ /* 0x000fea0003800000 */
[----:B------:R-:W-:Y:S01]  /*1465f0*/  MOV R12, 0x0 ;  /* 0x00000000000c7802 */ /* 0x000fe20000000f00 */
[----:B------:R-:W-:Y:S01]  /*146600*/  IMAD.MOV.U32 R13, RZ, RZ, 0x7ff00000 ;  /* 0x7ff00000ff0d7424 */ /* 0x000fe200078e00ff */
[----:B------:R-:W-:Y:S06]  /*146610*/  BRA `(.L_x_2974) ;  /* 0x0000000000047947 */ /* 0x000fec0003800000 */
.L_x_2975:
[----:B------:R-:W-:-:S11]  /*146620*/  DADD R12, R2, 2 ;  /* 0x40000000020c7429 */ /* 0x000fd60000000000 */
.L_x_2974:
[----:B------:R-:W-:Y:S05]  /*146630*/  BSYNC.RECONVERGENT B0 ;  /* 0x0000000000007941 */ /* 0x000fea0003800200 */
.L_x_2973:
        /* <DEDUP_REMOVED lines=11> */
[----:B--2---:R-:W-:Y:S01]  /*1466f0*/  DSETP.MAX.AND P1, P2, |R18|, |R16|, PT ;  /* 0x400000101200722a */ /* 0x004fe20003a2f200 */
[----:B0-----:R-:W-:Y:S01]  /*146700*/  IMAD.MOV.U32 R0, RZ, RZ, R18 ;  /* 0x000000ffff007224 */ /* 0x001fe200078e0012 */
[----:B------:R-:W-:Y:S01]  /*146710*/  MOV R11, R19 ;  /* 0x00000013000b7202 */ /* 0x000fe20000000f00 */
[----:B------:R-:W-:Y:S01]  /*146720*/  IMAD.MOV.U32 R18, RZ, RZ, R16 ;  /* 0x000000ffff127224 */ /* 0x000fe200078e0010 */
[----:B------:R-:W-:-:S04]  /*146730*/  MOV R16, R17 ;  /* 0x0000001100107202 */ /* 0x000fc80000000f00 */
[----:B------:R-:W-:-:S06]  /*146740*/  FSEL R11, |R11|, |R16|, P1 ;  /* 0x400000100b0b7208 */ /* 0x000fcc0000800200 */
[----:B------:R-:W-:Y:S02]  /*146750*/  @P2 LOP3.LUT R11, R16, 0x80000, RZ, 0xfc, !PT ;  /* 0x00080000100b2812 */ /* 0x000fe400078efcff */
[----:B------:R-:W-:-:S03]  /*146760*/  SEL R18, R0, R18, P1 ;  /* 0x0000001200127207 */ /* 0x000fc60000800000 */
[----:B------:R-:W-:-:S06]  /*146770*/  IMAD.MOV.U32 R19, RZ, RZ, R11 ;  /* 0x000000ffff137224 */ /* 0x000fcc00078e000b */
[----:B---3--:R-:W-:-:S06]  /*146780*/  DFMA R4, R18, R14, R4 ;  /* 0x0000000e1204722b */ /* 0x008fcc0000000004 */
[----:B------:R-:W0:Y:S01]  /*146790*/  MUFU.RCP64H R15, R5 ;  /* 0x00000005000f7308 */ /* 0x000e220000001800 */
[----:B------:R-:W-:-:S06]  /*1467a0*/  MOV R14, 0x1 ;  /* 0x00000001000e7802 */ /* 0x000fcc0000000f00 */
[----:B0-----:R-:W-:-:S08]  /*1467b0*/  DFMA R16, -R4, R14, 1 ;  /* 0x3ff000000410742b */ /* 0x001fd0000000010e */
[----:B------:R-:W-:-:S08]  /*1467c0*/  DFMA R16, R16, R16, R16 ;  /* 0x000000101010722b */ /* 0x000fd00000000010 */
[----:B------:R-:W-:-:S08]  /*1467d0*/  DFMA R14, R14, R16, R14 ;  /* 0x000000100e0e722b */ /* 0x000fd0000000000e */
[----:B------:R-:W-:-:S08]  /*1467e0*/  DFMA R16, -R4, R14, 1 ;  /* 0x3ff000000410742b */ /* 0x000fd0000000010e */
[----:B------:R-:W-:Y:S02]  /*1467f0*/  DFMA R14, R14, R16, R14 ;  /* 0x000000100e0e722b */ /* 0x000fe4000000000e */
[----:B------:R-:W-:-:S06]  /*146800*/  DSETP.NEU.AND P1, PT, R2, 1, PT ;  /* 0x3ff000000200742a */ /* 0x000fcc0003f2d000 */
[----:B----4-:R-:W-:-:S08]  /*146810*/  DMUL R2, R8, R14 ;  /* 0x0000000e08027228 */ /* 0x010fd00000000000 */
[----:B------:R-:W-:-:S08]  /*146820*/  DFMA R16, -R4, R2, R8 ;  /* 0x000000020410722b */ /* 0x000fd00000000108 */
[----:B------:R-:W-:Y:S01]  /*146830*/  DFMA R2, R14, R16, R2 ;  /* 0x000000100e02722b */ /* 0x000fe20000000002 */
[----:B------:R-:W-:Y:S02]  /*146840*/  FSEL R12, R12, RZ, P1 ;  /* 0x000000ff0c0c7208 */ /* 0x000fe40000800000 */
[----:B------:R-:W-:Y:S02]  /*146850*/  FSEL R13, R13, 1.875, P1 ;  /* 0x3ff000000d0d7808 */ /* 0x000fe40000800000 */
[----:B------:R-:W-:-:S05]  /*146860*/  FSETP.GEU.AND P2, PT, |R9|, 6.5827683646048100446e-37, PT ;  /* 0x036000000900780b */ /* 0x000fca0003f4e200 */
[----:B------:R-:W-:-:S05]  /*146870*/  FFMA R0, RZ, R5, R3 ;  /* 0x00000005ff007223 */ /* 0x000fca0000000003 */
[----:B------:R-:W-:Y:S01]  /*146880*/  FSETP.GT.AND P1, PT, |R0|, 1.469367938527859385e-39, PT ;  /* 0x001000000000780b */ /* 0x000fe20003f24200 */
[----:B------:R-:W-:-:S12]  /*146890*/  DADD R6, R6, R12 ;  /* 0x0000000006067229 */ /* 0x000fd8000000000c */
[----:B------:R-:W-:Y:S05]  /*1468a0*/  @P1 BRA P2, `(.L_x_2977) ;  /* 0x0000000000181947 */ /* 0x000fea0001000000 */
[----:B------:R-:W-:Y:S01]  /*1468b0*/  IMAD.MOV.U32 R174, RZ, RZ, R4 ;  /* 0x000000ffffae7224 */ /* 0x000fe200078e0004 */
[----:B------:R-:W-:Y:S02]  /*1468c0*/  MOV R175, R5 ;  /* 0x0000000500af7202 */ /* 0x000fe40000000f00 */
[----:B------:R-:W-:-:S07]  /*1468d0*/  MOV R0, 0x1468f0 ;  /* 0x001468f000007802 */ /* 0x000fce0000000f00 */
[----:B------:R-:W-:Y:S05]  /*1468e0*/  CALL.REL.NOINC `($__internal_1_$__cuda_sm20_div_rn_f64_full) ;  /* 0x0000009c00707944 */ /* 0x000fea0003c00000 */
[----:B------:R-:W-:Y:S01]  /*1468f0*/  IMAD.MOV.U32 R2, RZ, RZ, R12 ;  /* 0x000000ffff027224 */ /* 0x000fe200078e000c */
[----:B------:R-:W-:-:S07]  /*146900*/  MOV R3, R13 ;  /* 0x0000000d00037202 */ /* 0x000fce0000000f00 */
.L_x_2977:
[----:B------:R-:W-:Y:S05]  /*146910*/  BSYNC.RECONVERGENT B3 ;  /* 0x0000000000037941 */ /* 0x000fea0003800200 */
.L_x_2976:
[----:B------:R-:W-:Y:S01]  /*146920*/  DADD R4, -RZ, |R2| ;  /* 0x00000000ff047229 */ /* 0x000fe20000000502 */
[----:B------:R-:W-:Y:S01]  /*146930*/  HFMA2 R17, -RZ, RZ, 2, 0 ;  /* 0x40000000ff117431 */ /* 0x000fe200000001ff */
[----:B------:R-:W-:Y:S01]  /*146940*/  BSSY.RECONVERGENT B0, `(.L_x_2978) ;  /* 0x0000006000007945 */ /* 0x000fe20003800200 */
[----:B------:R-:W-:Y:S01]  /*146950*/  IMAD.MOV.U32 R18, RZ, RZ, RZ ;  /* 0x000000ffff127224 */ /* 0x000fe200078e00ff */
[----:B------:R-:W-:-:S06]  /*146960*/  MOV R0, 0x1469a0 ;  /* 0x001469a000007802 */ /* 0x000fcc0000000f00 */
[----:B------:R-:W-:Y:S01]  /*146970*/  IMAD.MOV.U32 R12, RZ, RZ, R4 ;  /* 0x000000ffff0c7224 */ /* 0x000fe200078e0004 */
[----:B------:R-:W-:-:S07]  /*146980*/  MOV R19, R5 ;  /* 0x0000000500137202 */ /* 0x000fce0000000f00 */
[----:B------:R-:W-:Y:S05]  /*146990*/  CALL.REL.NOINC `($_Z15Rosenbrock_ros3PdddS_PiiiiiddddddddPKdS2_S2_S2_S2_S2_S2_S2_i$__internal_accurate_pow) ;  /* 0x000000a800207944 */ /* 0x000fea0003c00000 */
[----:B------:R-:W-:Y:S05]  /*1469a0*/  BSYNC.RECONVERGENT B0 ;  /* 0x0000000000007941 */ /* 0x000fea0003800200 */
.L_x_2978:
        /* <DEDUP_REMOVED lines=12> */
[----:B------:R-:W-:Y:S01]  /*146a70*/  IMAD.MOV.U32 R4, RZ, RZ, 0x0 ;  /* 0x00000000ff047424 */ /* 0x000fe200078e00ff */
[----:B------:R-:W-:Y:S01]  /*146a80*/  MOV R5, 0x7ff00000 ;  /* 0x7ff0000000057802 */ /* 0x000fe20000000f00 */
[----:B------:R-:W-:Y:S06]  /*146a90*/  BRA `(.L_x_2980) ;  /* 0x0000000000047947 */ /* 0x000fec0003800000 */
.L_x_2981:
[----:B------:R-:W-:-:S11]  /*146aa0*/  DADD R4, R2, 2 ;  /* 0x4000000002047429 */ /* 0x000fd60000000000 */
.L_x_2980:
[----:B------:R-:W-:Y:S05]  /*146ab0*/  BSYNC.RECONVERGENT B0 ;  /* 0x0000000000007941 */ /* 0x000fea0003800200 */
.L_x_2979:
[----:B------:R-:W-:-:S06]  /*146ac0*/  DSETP.NEU.AND P1, PT, R2, 1, PT ;  /* 0x3ff000000200742a */ /* 0x000fcc0003f2d000 */
[----:B------:R-:W-:Y:S02]  /*146ad0*/  FSEL R2, R4, RZ, P1 ;  /* 0x000000ff04027208 */ /* 0x000fe40000800000 */
[----:B------:R-:W-:Y:S02]  /*146ae0*/  FSEL R3, R5, 1.875, P1 ;  /* 0x3ff0000005037808 */ /* 0x000fe40000800000 */
[----:B------:R-:W-:-:S04]  /*146af0*/  ISETP.NE.AND P1, PT, R10, 0x88, PT ;  /* 0x000000880a00780c */ /* 0x000fc80003f25270 */
[----:B------:R-:W-:-:S09]  /*146b00*/  DADD R6, R6, R2 ;  /* 0x0000000006067229 */ /* 0x000fd20000000002 */
[----:B------:R-:W-:Y:S05]  /*146b10*/  @!P1 BRA `(.L_x_2982) ;  /* 0x0000000400389947 */ /* 0x000fea0003800000 */
[----:B------:R-:W0:Y:S01]  /*146b20*/  LDC.64 R2, c[0x0][0x3f8] ;  /* 0x0000fe00ff027b82 */ /* 0x000e220000000a00 */
[----:B------:R-:W-:-:S05]  /*146b30*/  IMAD R0, R10, 0x8, R1 ;  /* 0x000000080a007824 */ /* 0x000fca00078e0201 */
[----:B------:R-:W2:Y:S02]  /*146b40*/  LDL.64 R14, [R0+0x470] ;  /* 0x00047000000e7983 */ /* 0x000ea40000100a00 */
[----:B------:R-:W1:Y:S02]  /*146b50*/  LDC.64 R4, c[0x0][0x400] ;  /* 0x00010000ff047b82 */ /* 0x000e640000000a00 */
[----:B------:R-:W2:Y:S04]  /*146b60*/  LDL.64 R12, [R0+0x18] ;  /* 0x00001800000c7983 */ /* 0x000ea80000100a00 */
[----:B------:R3:W4:Y:S01]  /*146b70*/  LDL.64 R8, [R0+0x8c8] ;  /* 0x0008c80000087983 */ /* 0x0007220000100a00 */
[----:B0-----:R-:W-:-:S06]  /*146b80*/  IMAD.WIDE.U32 R2, R10, 0x8, R2 ;  /* 0x000000080a027825 */ /* 0x001fcc00078e0002 */
[----:B------:R-:W5:Y:S01]  /*146b90*/  LDG.E.64.CONSTANT R2, desc[UR10][R2.64+0x18] ;  /* 0x0000180a02027981 */ /* 0x000f62000c1e9b00 */
[----:B-1----:R-:W-:-:S06]  /*146ba0*/  IMAD.WIDE.U32 R4, R10, 0x8, R4 ;  /* 0x000000080a047825 */ /* 0x002fcc00078e0004 */
[----:B------:R-:W5:Y:S01]  /*146bb0*/  LDG.E.64.CONSTANT R4, desc[UR10][R4.64+0x18] ;  /* 0x0000180a04047981 */ /* 0x000f62000c1e9b00 */
[----:B------:R-:W-:Y:S01]  /*146bc0*/  BSSY.RECONVERGENT B3, `(.L_x_2983) ;  /* 0x000001f000037945 */ /* 0x000fe20003800200 */
[----:B--2---:R-:W-:Y:S01]  /*146bd0*/  DSETP.MAX.AND P1, P2, |R14|, |R12|, PT ;  /* 0x4000000c0e00722a */ /* 0x004fe20003a2f200 */
[----:B---3--:R-:W-:Y:S01]  /*146be0*/  MOV R0, R14 ;  /* 0x0000000e00007202 */ /* 0x008fe20000000f00 */
[----:B------:R-:W-:Y:S01]  /*146bf0*/  IMAD.MOV.U32 R11, RZ, RZ, R15 ;  /* 0x000000ffff0b7224 */ /* 0x000fe200078e000f */
[----:B------:R-:W-:Y:S01]  /*146c00*/  MOV R14, R12 ;  /* 0x0000000c000e7202 */ /* 0x000fe20000000f00 */
[----:B------:R-:W-:-:S05]  /*146c10*/  IMAD.MOV.U32 R12, RZ, RZ, R13 ;  /* 0x000000ffff0c7224 */ /* 0x000fca00078e000d */
[----:B------:R-:W-:-:S05]  /*146c20*/  FSEL R11, |R11|, |R12|, P1 ;  /* 0x4000000c0b0b7208 */ /* 0x000fca0000800200 */
[----:B------:R-:W-:Y:S02]  /*146c30*/  @P2 LOP3.LUT R11, R12, 0x80000, RZ, 0xfc, !PT ;  /* 0x000800000c0b2812 */ /* 0x000fe400078efcff */
[----:B------:R-:W-:Y:S02]  /*146c40*/  SEL R14, R0, R14, P1 ;  /* 0x0000000e000e7207 */ /* 0x000fe40000800000 */
        /* <DEDUP_REMOVED lines=22> */
.L_x_2984:
[----:B------:R-:W-:Y:S05]  /*146db0*/  BSYNC.RECONVERGENT B3 ;  /* 0x0000000000037941 */ /* 0x000fea0003800200 */
.L_x_2983:
        /* <DEDUP_REMOVED lines=9> */
.L_x_2985:
        /* <DEDUP_REMOVED lines=15> */
.L_x_2988:
[----:B------:R-:W-:-:S11]  /*146f40*/  DADD R4, R2, 2 ;  /* 0x4000000002047429 */ /* 0x000fd60000000000 */
.L_x_2987:
[----:B------:R-:W-:Y:S05]  /*146f50*/  BSYNC.RECONVERGENT B0 ;  /* 0x0000000000007941 */ /* 0x000fea0003800200 */
.L_x_2986:
[----:B------:R-:W-:Y:S01]  /*146f60*/  IADD3 R0, PT, PT, R1, 0x458, RZ ;  /* 0x0000045801007810 */ /* 0x000fe20007ffe0ff */
[----:B------:R-:W-:-:S04]  /*146f70*/  DSETP.NEU.AND P1, PT, R2, 1, PT ;  /* 0x3ff000000200742a */ /* 0x000fc80003f2d000 */
[----:B------:R-:W-:Y:S02]  /*146f80*/  IMAD R0, R10, 0x8, R0 ;  /* 0x000000080a007824 */ /* 0x000fe400078e0200 */
[----:B------:R-:W-:Y:S02]  /*146f90*/  FSEL R2, R4, RZ, P1 ;  /* 0x000000ff04027208 */ /* 0x000fe40000800000 */
[----:B------:R-:W-:Y:S01]  /*146fa0*/  FSEL R3, R5, 1.875, P1 ;  /* 0x3ff0000005037808 */ /* 0x000fe20000800000 */
[----:B------:R0:W5:Y:S05]  /*146fb0*/  LDL.64 R72, [R0+0x20] ;  /* 0x0000200000487983 */ /* 0x00016a0000100a00 */
[----:B------:R-:W-:Y:S01]  /*146fc0*/  DADD R6, R6, R2 ;  /* 0x0000000006067229 */ /* 0x000fe20000000002 */
[----:B0-----:R-:W-:-:S05]  /*146fd0*/  IADD3 R0, PT, PT, R10, 0x4, RZ ;  /* 0x000000040a007810 */ /* 0x001fca0007ffe0ff */
[----:B------:R-:W-:Y:S01]  /*146fe0*/  IMAD.MOV.U32 R10, RZ, RZ, R0 ;  /* 0x000000ffff0a7224 */ /* 0x000fe200078e0000 */
[----:B------:R-:W-:Y:S06]  /*146ff0*/  BRA `(.L_x_2989) ;  /* 0xffffffec00687947 */ /* 0x000fec000383ffff */
.L_x_2982:
[----:B------:R-:W0:Y:S01]  /*147000*/  MUFU.RCP64H R3, 139 ;  /* 0x4061600000037908 */ /* 0x000e220000001800 */
[----:B------:R-:W-:Y:S01]  /*147010*/  MOV R4, 0x0 ;  /* 0x0000000000047802 */ /* 0x000fe20000000f00 */
[----:B------:R-:W-:Y:S01]  /*147020*/  IMAD.MOV.U32 R5, RZ, RZ, 0x40616000 ;  /* 0x40616000ff057424 */ /* 0x000fe200078e00ff */
[----:B------:R-:W-:Y:S01]  /*147030*/  MOV R2, 0x1 ;  /* 0x0000000100027802 */ /* 0x000fe20000000f00 */
[----:B------:R-:W-:Y:S01]  /*147040*/  BSSY.RECONVERGENT B3, `(.L_x_2990) ;  /* 0x0000015000037945 */ /* 0x000fe20003800200 */
[----:B------:R-:W-:-:S04]  /*147050*/  FSETP.GEU.AND P2, PT, |R7|, 6.5827683646048100446e-37, PT ;  /* 0x036000000700780b */ /* 0x000fc80003f4e200 */
[----:B0-----:R-:W-:-:S08]  /*147060*/  DFMA R8, R2, -R4, 1 ;  /* 0x3ff000000208742b */ /* 0x001fd00000000804 */
[----:B------:R-:W-:-:S08]  /*147070*/  DFMA R8, R8, R8, R8 ;  /* 0x000000080808722b */ /* 0x000fd00000000008 */
[----:B------:R-:W-:-:S08]  /*147080*/  DFMA R2, R2, R8, R2 ;  /* 0x000000080202722b */ /* 0x000fd00000000002 */
[----:B------:R-:W-:-:S08]  /*147090*/  DFMA R4, R2, -R4, 1 ;  /* 0x3ff000000204742b */ /* 0x000fd00000000804 */
[----:B------:R-:W-:-:S08]  /*1470a0*/  DFMA R2, R2, R4, R2 ;  /* 0x000000040202722b */ /* 0x000fd00000000002 */
[----:B------:R-:W-:-:S08]  /*1470b0*/  DMUL R4, R6, R2 ;  /* 0x0000000206047228 */ /* 0x000fd00000000000 */
[----:B------:R-:W-:-:S08]  /*1470c0*/  DFMA R8, R4, -139, R6 ;  /* 0xc06160000408782b */ /* 0x000fd00000000006 */
[----:B------:R-:W-:-:S10]  /*1470d0*/  DFMA R2, R2, R8, R4 ;  /* 0x000000080202722b */ /* 0x000fd40000000004 */
[----:B------:R-:W-:-:S05]  /*1470e0*/  FFMA R0, RZ, 3.521484375, R3 ;  /* 0x40616000ff007823 */ /* 0x000fca0000000003 */
[----:B------:R-:W-:-:S13]  /*1470f0*/  FSETP.GT.AND P1, PT, |R0|, 1.469367938527859385e-39, PT ;  /* 0x001000000000780b */ /* 0x000fda0003f24200 */
[----:B------:R-:W-:Y:S05]  /*147100*/  @P1 BRA P2, `(.L_x_2991) ;  /* 0x0000000000201947 */ /* 0x000fea0001000000 */
[----:B------:R-:W-:Y:S01]  /*147110*/  IMAD.MOV.U32 R8, RZ, RZ, R6 ;  /* 0x000000ffff087224 */ /* 0x000fe200078e0006 */
[----:B------:R-:W-:Y:S01]  /*147120*/  MOV R9, R7 ;  /* 0x0000000700097202 */ /* 0x000fe20000000f00 */
[----:B------:R-:W-:Y:S01]  /*147130*/  IMAD.MOV.U32 R174, RZ, RZ, RZ ;  /* 0x000000ffffae7224 */ /* 0x000fe200078e00ff */
[----:B------:R-:W-:Y:S02]  /*147140*/  MOV R175, 0x40616000 ;  /* 0x4061600000af7802 */ /* 0x000fe40000000f00 */
[----:B------:R-:W-:-:S07]  /*147150*/  MOV R0, 0x147170 ;  /* 0x0014717000007802 */ /* 0x000fce0000000f00 */
[----:B------:R-:W-:Y:S05]  /*147160*/  CALL.REL.NOINC `($__internal_1_$__cuda_sm20_div_rn_f64_full) ;  /* 0x0000009400507944 */ /* 0x000fea0003c00000 */
[----:B------:R-:W-:Y:S01]  /*147170*/  IMAD.MOV.U32 R2, RZ, RZ, R12 ;  /* 0x000000ffff027224 */ /* 0x000fe200078e000c */
[----:B------:R-:W-:-:S07]  /*147180*/  MOV R3, R13 ;  /* 0x0000000d00037202 */ /* 0x000fce0000000f00 */
.L_x_2991:
[----:B------:R-:W-:Y:S05]  /*147190*/  BSYNC.RECONVERGENT B3 ;  /* 0x0000000000037941 */ /* 0x000fea0003800200 */
.L_x_2990:
[----:B------:R-:W0:Y:S01]  /*1471a0*/  MUFU.RSQ64H R7, R3 ;  /* 0x0000000300077308 */ /* 0x000e220000001c00 */
[----:B------:R-:W-:Y:S01]  /*1471b0*/  VIADD R6, R3, 0xfcb00000 ;  /* 0xfcb0000003067836 */ /* 0x000fe20000000000 */
[----:B------:R-:W-:Y:S01]  /*1471c0*/  MOV R8, 0x0 ;  /* 0x0000000000087802 */ /* 0x000fe20000000f00 */
[----:B------:R-:W-:Y:S01]  /*1471d0*/  IMAD.MOV.U32 R9, RZ, RZ, 0x3fd80000 ;  /* 0x3fd80000ff097424 */ /* 0x000fe200078e00ff */
[----:B------:R-:W-:Y:S02]  /*1471e0*/  BSSY.RECONVERGENT B0, `(.L_x_2992) ;  /* 0x0000019000007945 */ /* 0x000fe40003800200 */
[----:B------:R-:W-:Y:S01]  /*1471f0*/  ISETP.GE.U32.AND P1, PT, R6, 0x7ca00000, PT ;  /* 0x7ca000000600780c */ /* 0x000fe20003f26070 */
[----:B0-----:R-:W-:-:S08]  /*147200*/  DMUL R4, R6, R6 ;  /* 0x0000000606047228 */ /* 0x001fd00000000000 */
[----:B------:R-:W-:-:S08]  /*147210*/  DFMA R4, -R4, R2, 1 ;  /* 0x3ff000000404742b */ /* 0x000fd00000000102 */
[----:B------:R-:W-:Y:S02]  /*147220*/  DFMA R8, R4, R8, 0.5 ;  /* 0x3fe000000408742b */ /* 0x000fe40000000008 */
[----:B------:R-:W-:-:S08]  /*147230*/  DMUL R4, R6, R4 ;  /* 0x0000000406047228 */ /* 0x000fd00000000000 */
[----:B------:R-:W-:-:S08]  /*147240*/  DFMA R4, R8, R4, R6 ;  /* 0x000000040804722b */ /* 0x000fd00000000006 */
[----:B------:R-:W-:Y:S02]  /*147250*/  DMUL R8, R4, R2 ;  /* 0x0000000204087228 */ /* 0x000fe40000000000 */
[----:B------:R-:W-:Y:S01]  /*147260*/  IADD3 R11, PT, PT, R5, -0x100000, RZ ;  /* 0xfff00000050b7810 */ /* 0x000fe20007ffe0ff */
[----:B------:R-:W-:-:S05]  /*147270*/  IMAD.MOV.U32 R10, RZ, RZ, R4 ;  /* 0x000000ffff0a7224 */ /* 0x000fca00078e0004 */
[----:B------:R-:W-:-:S08]  /*147280*/  DFMA R12, R8, -R8, R2 ;  /* 0x80000008080c722b */ /* 0x000fd00000000002 */
[----:B------:R-:W-:Y:S01]  /*147290*/  DFMA R14, R12, R10, R8 ;  /* 0x0000000a0c0e722b */ /* 0x000fe20000000008 */
[----:B------:R-:W-:Y:S10]  /*1472a0*/  @!P1 BRA `(.L_x_2993) ;  /* 0x0000000000309947 */ /* 0x000ff40003800000 */
        /* <DEDUP_REMOVED lines=8> */
[----:B------:R-:W-:-:S07]  /*147330*/  MOV R12, 0x147350 ;  /* 0x00147350000c7802 */ /* 0x000fce0000000f00 */
[----:B------:R-:W-:Y:S05]  /*147340*/  CALL.REL.NOINC `($__internal_2_$__cuda_sm20_dsqrt_rn_f64_mediumpath_v1) ;  /* 0x0000009800f47944 */ /* 0x000fea0003c00000 */
[----:B------:R-:W-:Y:S01]  /*147350*/  MOV R14, R0 ;  /* 0x00000000000e7202 */ /* 0x000fe20000000f00 */
[----:B------:R-:W-:-:S07]  /*147360*/  IMAD.MOV.U32 R15, RZ, RZ, R2 ;  /* 0x000000ffff0f7224 */ /* 0x000fce00078e0002 */
.L_x_2993:
[----:B------:R-:W-:Y:S05]  /*147370*/  BSYNC.RECONVERGENT B0 ;  /* 0x0000000000007941 */ /* 0x000fea0003800200 */
.L_x_2992:
[----:B------:R-:W-:Y:S01]  /*147380*/  MOV R2, R14 ;  /* 0x0000000e00027202 */ /* 0x000fe20000000f00 */
[----:B------:R-:W-:Y:S01]  /*147390*/  IMAD.MOV.U32 R3, RZ, RZ, R15 ;  /* 0x000000ffff037224 */ /* 0x000fe200078e000f */
[----:B------:R-:W-:Y:S06]  /*1473a0*/  BRA `(.L_x_2994) ;  /* 0x0000001400347947 */ /* 0x000fec0003800000 */
.L_x_2964:
[----:B0-----:R-:W0:Y:S08]  /*1473b0*/  LDC.64 R6, c[0x0][0x3f8] ;  /* 0x0000fe00ff067b82 */ /* 0x001e300000000a00 */
[----:B------:R-:W1:Y:S01]  /*1473c0*/  LDC.64 R2, c[0x0][0x400] ;  /* 0x00010000ff027b82 */ /* 0x000e620000000a00 */
[----:B0-----:R-:W5:Y:S04]  /*1473d0*/  LDG.E.64.CONSTANT R6, desc[UR10][R6.64] ;  /* 0x0000000a06067981 */ /* 0x001f68000c1e9b00 */
[----:B-1----:R0:W5:Y:S01]  /*1473e0*/  LDG.E.64.CONSTANT R10, desc[UR10][R2.64] ;  /* 0x0000000a020a7981 */ /* 0x002162000c1e9b00 */
[----:B------:R-:W-:Y:S01]  /*1473f0*/  HFMA2 R16, -RZ, RZ, 0, 0 ;  /* 0x00000000ff107431 */ /* 0x000fe200000001ff */
[----:B------:R-:W-:-:S07]  /*147400*/  CS2R R14, SRZ ;  /* 0x00000000000e7805 */ /* 0x000fce000001ff00 */
.L_x_3019:
[----:B------:R-:W-:-:S05]  /*147410*/  IMAD R0, R16, 0x8, R1 ;  /* 0x0000000810007824 */ /* 0x000fca00078e0201 */
[----:B0-----:R-:W2:Y:S04]  /*147420*/  LDL.64 R2, [R0] ;  /* 0x0000000000027983 */ /* 0x001ea80000100a00 */
[----:B------:R0:W3:Y:S01]  /*147430*/  LDL.64 R8, [R0+0x8b0] ;  /* 0x0008b00000087983 */ /* 0x0000e20000100a00 */
[----:B-----5:R-:W-:Y:S01]  /*147440*/  IMAD.MOV.U32 R4, RZ, RZ, R73 ;  /* 0x000000ffff047224 */ /* 0x020fe200078e0049 */
[----:B------:R-:W-:Y:S01]  /*147450*/  BSSY.RECONVERGENT B3, `(.L_x_2995) ;  /* 0x000001c000037945 */ /* 0x000fe20003800200 */
[----:B0-----:R-:W-:Y:S01]  /*147460*/  MOV R0, R72 ;  /* 0x0000004800007202 */ /* 0x001fe20000000f00 */
[----:B--2---:R-:W-:Y:S01]  /*147470*/  DSETP.MAX.AND P1, P2, |R2|, |R72|, PT ;  /* 0x400000480200722a */ /* 0x004fe20003a2f200 */
[----:B------:R-:W-:-:S05]  /*147480*/  MOV R5, R2 ;  /* 0x0000000200057202 */ /* 0x000fca0000000f00 */
[----:B------:R-:W-:Y:S02]  /*147490*/  FSEL R3, |R3|, |R4|, P1 ;  /* 0x4000000403037208 */ /* 0x000fe40000800200 */
[----:B------:R-:W-:-:S06]  /*1474a0*/  SEL R2, R5, R0, P1 ;  /* 0x0000000005027207 */ /* 0x000fcc0000800000 */
[----:B------:R-:W-:Y:S01]  /*1474b0*/  @P2 LOP3.LUT R3, R4, 0x80000, RZ, 0xfc, !PT ;  /* 0x0008000004032812 */ /* 0x000fe200078efcff */
[----:B------:R-:W-:Y:S01]  /*1474c0*/  IMAD.MOV.U32 R4, RZ, RZ, 0x1 ;  /* 0x00000001ff047424 */ /* 0x000fe200078e00ff */
[----:B---3--:R-:W-:-:S04]  /*1474d0*/  FSETP.GEU.AND P2, PT, |R9|, 6.5827683646048100446e-37, PT ;  /* 0x036000000900780b */ /* 0x008fc80003f4e200 */
[----:B-----5:R-:W-:-:S06]  /*1474e0*/  DFMA R2, R10, R2, R6 ;  /* 0x000000020a02722b */ /* 0x020fcc0000000006 */
        /* <DEDUP_REMOVED lines=18> */
.L_x_2996:
[----:B------:R-:W-:Y:S05]  /*147610*/  BSYNC.RECONVERGENT B3 ;  /* 0x0000000000037941 */ /* 0x000fea0003800200 */
.L_x_2995:
        /* <DEDUP_REMOVED lines=9> */
.L_x_2997:
[----:B------:R-:W-:-:S05]  /*1476b0*/  LEA R0, R16, R1, 0x3 ;  /* 0x0000000110007211 */ /* 0x000fca00078e18ff */
[----:B------:R-:W2:Y:S04]  /*1476c0*/  LDL.64 R2, [R0+0x460] ;  /* 0x0004600000027983 */ /* 0x000ea80000100a00 */
[----:B------:R-:W3:Y:S04]  /*1476d0*/  LDL.64 R12, [R0+0x8] ;  /* 0x00000800000c7983 */ /* 0x000ee80000100a00 */
[----:B------:R2:W4:Y:S01]  /*1476e0*/  LDL.64 R18, [R0+0x8b8] ;  /* 0x0008b80000127983 */ /* 0x0005220000100a00 */
[----:B------:R-:W-:Y:S01]  /*1476f0*/  BSSY.RECONVERGENT B0, `(.L_x_2998) ;  /* 0x0000023000007945 */ /* 0x000fe20003800200 */
[----:B------:R-:W-:Y:S01]  /*147700*/  DSETP.NEU.AND P3, PT, R4, 1, PT ;  /* 0x3ff000000400742a */ /* 0x000fe20003f6d000 */
[----:B--2---:R-:W-:Y:S01]  /*147710*/  IMAD.MOV.U32 R0, RZ, RZ, R2 ;  /* 0x000000ffff007224 */ /* 0x004fe200078e0002 */
[----:B---3--:R-:W-:Y:S01]  /*147720*/  DSETP.MAX.AND P1, P2, |R2|, |R12|, PT ;  /* 0x4000000c0200722a */ /* 0x008fe20003a2f200 */
[----:B------:R-:W-:Y:S01]  /*147730*/  MOV R2, R3 ;  /* 0x0000000300027202 */ /* 0x000fe20000000f00 */
[----:B------:R-:W-:Y:S01]  /*147740*/  IMAD.MOV.U32 R3, RZ, RZ, R12 ;  /* 0x000000ffff037224 */ /* 0x000fe200078e000c */
[----:B------:R-:W-:-:S04]  /*147750*/  MOV R12, R13 ;  /* 0x0000000d000c7202 */ /* 0x000fc80000000f00 */
[----:B------:R-:W-:Y:S02]  /*147760*/  FSEL R13, |R2|, |R12|, P1 ;  /* 0x4000000c020d7208 */ /* 0x000fe40000800200 */
[----:B------:R-:W-:Y:S01]  /*147770*/  SEL R2, R0, R3, P1 ;  /* 0x0000000300027207 */ /* 0x000fe20000800000 */
[----:B------:R-:W-:-:S04]  /*147780*/  DSETP.NEU.AND P1, PT, R4, RZ, PT ;  /* 0x000000ff0400722a */ /* 0x000fc80003f2d000 */
[----:B------:R-:W-:Y:S02]  /*147790*/  @P2 LOP3.LUT R13, R12, 0x80000, RZ, 0xfc, !PT ;  /* 0x000800000c0d2812 */ /* 0x000fe400078efcff */
[----:B------:R-:W-:-:S03]  /*1477a0*/  FSEL R8, R8, RZ, P1 ;  /* 0x000000ff08087208 */ /* 0x000fc60000800000 */
[----:B------:R-:W-:Y:S01]  /*1477b0*/  IMAD.MOV.U32 R3, RZ, RZ, R13 ;  /* 0x000000ffff037224 */ /* 0x000fe200078e000d */
[----:B------:R-:W-:-:S05]  /*1477c0*/  FSEL R9, R9, RZ, P1 ;  /* 0x000000ff09097208 */ /* 0x000fca0000800000 */
[----:B------:R-:W-:Y:S01]  /*1477d0*/  DFMA R12, R10, R2, R6 ;  /* 0x000000020a0c722b */ /* 0x000fe20000000006 */
[----:B------:R-:W-:-:S05]  /*1477e0*/  MOV R2, 0x1 ;  /* 0x0000000100027802 */ /* 0x000fca0000000f00 */
[----:B------:R-:W0:Y:S02]  /*1477f0*/  MUFU.RCP64H R3, R13 ;  /* 0x0000000d00037308 */ /* 0x000e240000001800 */
        /* <DEDUP_REMOVED lines=10> */
[----:B------:R-:W-:-:S13]  /*1478a0*/  ISETP.NE.AND P2, PT, R0, 0x7ff00000, PT ;  /* 0x7ff000000000780c */ /* 0x000fda0003f45270 */
[----:B------:R-:W-:Y:S05]  /*1478b0*/  @P2 BRA `(.L_x_2999) ;  /* 0x0000000000182947 */ /* 0x000fea0003800000 */
[----:B------:R-:W-:-:S14]  /*1478c0*/  DSETP.NAN.AND P1, PT, R4, R4, PT ;  /* 0x000000040400722a */ /* 0x000fdc0003f28000 */
[----:B------:R-:W-:Y:S01]  /*1478d0*/  @P1 DADD R8, R4, 2 ;  /* 0x4000000004081429 */ /* 0x000fe20000000000 */
[----:B------:R-:W-:Y:S10]  /*1478e0*/  @P1 BRA `(.L_x_2999) ;  /* 0x00000000000c1947 */ /* 0x000ff40003800000 */
[----:B------:R-:W-:-:S14]  /*1478f0*/  DSETP.NEU.AND P1, PT, |R4|, +INF , PT ;  /* 0x7ff000000400742a */ /* 0x000fdc0003f2d200 */
[----:B------:R-:W-:Y:S01]  /*147900*/  @!P1 IMAD.MOV.U32 R8, RZ, RZ, 0x0 ;  /* 0x00000000ff089424 */ /* 0x000fe200078e00ff */
[----:B------:R-:W-:-:S07]  /*147910*/  @!P1 MOV R9, 0x7ff00000 ;  /* 0x7ff0000000099802 */ /* 0x000fce0000000f00 */
.L_x_2999:
[----:B------:R-:W-:Y:S05]  /*147920*/  BSYNC.RECONVERGENT B0 ;  /* 0x0000000000007941 */ /* 0x000fea0003800200 */
.L_x_2998:
        /* <DEDUP_REMOVED lines=16> */
.L_x_3001:
[----:B------:R-:W-:Y:S05]  /*147a30*/  BSYNC.RECONVERGENT B3 ;  /* 0x0000000000037941 */ /* 0x000fea0003800200 */
.L_x_3000:
        /* <DEDUP_REMOVED lines=9> */
.L_x_3002:
        /* <DEDUP_REMOVED lines=15> */
.L_x_3005:
[----:B------:R-:W-:-:S11]  /*147bc0*/  DADD R14, R2, 2 ;  /* 0x40000000020e7429 */ /* 0x000fd60000000000 */
.L_x_3004:
[----:B------:R-:W-:Y:S05]  /*147bd0*/  BSYNC.RECONVERGENT B0 ;  /* 0x0000000000007941 */ /* 0x000fea0003800200 */
.L_x_3003:
[----:B------:R-:W-:-:S05]  /*147be0*/  IMAD R0, R16, 0x8, R1 ;  /* 0x0000000810007824 */ /* 0x000fca00078e0201 */
[----:B------:R-:W2:Y:S04]  /*147bf0*/  LDL.64 R18, [R0+0x468] ;  /* 0x0004680000127983 */ /* 0x000ea80000100a00 */
[----:B------:R-:W3:Y:S04]  /*147c00*/  LDL.64 R12, [R0+0x10] ;  /* 0x00001000000c7983 */ /* 0x000ee80000100a00 */
[----:B------:R2:W4:Y:S01]  /*147c10*/  LDL.64 R8, [R0+0x8c0] ;  /* 0x0008c00000087983 */ /* 0x0005220000100a00 */
[----:B------:R-:W-:Y:S01]  /*147c20*/  BSSY.RECONVERGENT B3, `(.L_x_3006) ;  /* 0x0000023000037945 */ /* 0x000fe20003800200 */
[----:B--2---:R-:W-:Y:S01]  /*147c30*/  MOV R0, R18 ;  /* 0x0000001200007202 */ /* 0x004fe20000000f00 */
[----:B------:R-:W-:Y:S01]  /*147c40*/  IMAD.MOV.U32 R17, RZ, RZ, R19 ;  /* 0x000000ffff117224 */ /* 0x000fe200078e0013 */
[----:B---3--:R-:W-:Y:S01]  /*147c50*/  DSETP.MAX.AND P1, P2, |R18|, |R12|, PT ;  /* 0x4000000c1200722a */ /* 0x008fe20003a2f200 */
[----:B------:R-:W-:Y:S01]  /*147c60*/  MOV R18, R12 ;  /* 0x0000000c00127202 */ /* 0x000fe20000000f00 */
[----:B------:R-:W-:-:S04]  /*147c70*/  IMAD.MOV.U32 R12, RZ, RZ, R13 ;  /* 0x000000ffff0c7224 */ /* 0x000fc800078e000d */
[----:B------:R-:W-:Y:S02]  /*147c80*/  SEL R18, R0, R18, P1 ;  /* 0x0000001200127207 */ /* 0x000fe40000800000 */
[----:B------:R-:W-:Y:S01]  /*147c90*/  FSEL R13, |R17|, |R12|, P1 ;  /* 0x4000000c110d7208 */ /* 0x000fe20000800200 */
[----:B------:R-:W-:-:S05]  /*147ca0*/  DSETP.NEU.AND P1, PT, R2, 1, PT ;  /* 0x3ff000000200742a */ /* 0x000fca0003f2d000 */
[----:B------:R-:W-:Y:S02]  /*147cb0*/  @P2 LOP3.LUT R13, R12, 0x80000, RZ, 0xfc, !PT ;  /* 0x000800000c0d2812 */ /* 0x000fe400078efcff */
[----:B------:R-:W-:Y:S02]  /*147cc0*/  FSEL R14, R14, RZ, P1 ;  /* 0x000000ff0e0e7208 */ /* 0x000fe40000800000 */
[----:B------:R-:W-:Y:S02]  /*147cd0*/  MOV R19, R13 ;  /* 0x0000000d00137202 */ /* 0x000fe40000000f00 */
[----:B------:R-:W-:Y:S02]  /*147ce0*/  FSEL R15, R15, 1.875, P1 ;  /* 0x3ff000000f0f7808 */ /* 0x000fe40000800000 */
[----:B----4-:R-:W-:Y:S02]  /*147cf0*/  FSETP.GEU.AND P2, PT, |R9|, 6.5827683646048100446e-37, PT ;  /* 0x036000000900780b */ /* 0x010fe40003f4e200 */
[----:B------:R-:W-:Y:S01]  /*147d00*/  DFMA R12, R10, R18, R6 ;  /* 0x000000120a0c722b */ /* 0x000fe20000000006 */
[----:B------:R-:W-:Y:S01]  /*147d10*/  IMAD.MOV.U32 R18, RZ, RZ, 0x1 ;  /* 0x00000001ff127424 */ /* 0x000fe200078e00ff */
[----:B------:R-:W-:-:S04]  /*147d20*/  DADD R4, R4, R14 ;  /* 0x0000000004047229 */ /* 0x000fc8000000000e */
        /* <DEDUP_REMOVED lines=18> */
.L_x_3007:
[----:B------:R-:W-:Y:S05]  /*147e50*/  BSYNC.RECONVERGENT B3 ;  /* 0x0000000000037941 */ /* 0x000fea0003800200 */
.L_x_3006:
        /* <DEDUP_REMOVED lines=9> */
.L_x_3008:
        /* <DEDUP_REMOVED lines=15> */
.L_x_3011:
[----:B------:R-:W-:-:S11]  /*147fe0*/  DADD R8, R2, 2 ;  /* 0x4000000002087429 */ /* 0x000fd60000000000 */
.L_x_3010:
[----:B------:R-:W-:Y:S05]  /*147ff0*/  BSYNC.RECONVERGENT B0 ;  /* 0x0000000000007941 */ /* 0x000fea0003800200 */
.L_x_3009:
[----:B------:R-:W-:-:S06]  /*148000*/  DSETP.NEU.AND P1, PT, R2, 1, PT ;  /* 0x3ff000000200742a */ /* 0x000fcc0003f2d000 */
[----:B------:R-:W-:Y:S02]  /*148010*/  FSEL R2, R8, RZ, P1 ;  /* 0x000000ff08027208 */ /* 0x000fe40000800000 */
[----:B------:R-:W-:Y:S02]  /*148020*/  FSEL R3, R9, 1.875, P1 ;  /* 0x3ff0000009037808 */ /* 0x000fe40000800000 */
[----:B------:R-:W-:-:S04]  /*148030*/  ISETP.NE.AND P1, PT, R16, 0x88, PT ;  /* 0x000000881000780c */ /* 0x000fc80003f25270 */
[----:B------:R-:W-:-:S09]  /*148040*/  DADD R4, R4, R2 ;  /* 0x0000000004047229 */ /* 0x000fd20000000002 */
[----:B------:R-:W-:Y:S05]  /*148050*/  @!P1 BRA `(.L_x_3012) ;  /* 0x0000000400209947 */ /* 0x000fea0003800000 */
[----:B------:R-:W-:-:S05]  /*148060*/  LEA R0, R16, R1, 0x3 ;  /* 0x0000000110007211 */ /* 0x000fca00078e18ff */
[----:B------:R-:W2:Y:S04]  /*148070*/  LDL.64 R12, [R0+0x470] ;  /* 0x00047000000c7983 */ /* 0x000ea80000100a00 */
[----:B------:R-:W3:Y:S04]  /*148080*/  LDL.64 R2, [R0+0x18] ;  /* 0x0000180000027983 */ /* 0x000ee80000100a00 */
[----:B------:R2:W4:Y:S01]  /*148090*/  LDL.64 R8, [R0+0x8c8] ;  /* 0x0008c80000087983 */ /* 0x0005220000100a00 */
[----:B------:R-:W-:Y:S01]  /*1480a0*/  BSSY.RECONVERGENT B3, `(.L_x_3013) ;  /* 0x000001f000037945 */ /* 0x000fe20003800200 */
[----:B--2---:R-:W-:Y:S01]  /*1480b0*/  IMAD.MOV.U32 R0, RZ, RZ, R12 ;  /* 0x000000ffff007224 */ /* 0x004fe200078e000c */
[----:B---3--:R-:W-:Y:S01]  /*1480c0*/  DSETP.MAX.AND P1, P2, |R12|, |R2|, PT ;  /* 0x400000020c00722a */ /* 0x008fe20003a2f200 */
[----:B------:R-:W-:Y:S01]  /*1480d0*/  MOV R12, R13 ;  /* 0x0000000d000c7202 */ /* 0x000fe20000000f00 */
[----:B------:R-:W-:Y:S01]  /*1480e0*/  IMAD.MOV.U32 R13, RZ, RZ, R2 ;  /* 0x000000ffff0d7224 */ /* 0x000fe200078e0002 */
[----:B------:R-:W-:-:S04]  /*1480f0*/  MOV R2, R3 ;  /* 0x0000000300027202 */ /* 0x000fc80000000f00 */
[----:B------:R-:W-:Y:S02]  /*148100*/  FSEL R3, |R12|, |R2|, P1 ;  /* 0x400000020c037208 */ /* 0x000fe40000800200 */
[----:B------:R-:W-:-:S05]  /*148110*/  SEL R12, R0, R13, P1 ;  /* 0x0000000d000c7207 */ /* 0x000fca0000800000 */
[----:B------:R-:W-:Y:S02]  /*148120*/  @P2 LOP3.LUT R3, R2, 0x80000, RZ, 0xfc, !PT ;  /* 0x0008000002032812 */ /* 0x000fe400078efcff */
[----:B------:R-:W-:Y:S02]  /*148130*/  MOV R2, 0x1 ;  /* 0x0000000100027802 */ /* 0x000fe40000000f00 */
[----:B----4-:R-:W-:Y:S01]  /*148140*/  FSETP.GEU.AND P2, PT, |R9|, 6.5827683646048100446e-37, PT ;  /* 0x036000000900780b */ /* 0x010fe20003f4e200 */
[----:B------:R-:W-:-:S06]  /*148150*/  IMAD.MOV.U32 R13, RZ, RZ, R3 ;  /* 0x000000ffff0d7224 */ /* 0x000fcc00078e0003 */
[----:B------:R-:W-:-:S06]  /*148160*/  DFMA R12, R10, R12, R6 ;  /* 0x0000000c0a0c722b */ /* 0x000fcc0000000006 */
        /* <DEDUP_REMOVED lines=16> */
[----:B------:R-:W-:Y:S01]  /*148270*/  IMAD.MOV.U32 R2, RZ, RZ, R12 ;  /* 0x000000ffff027224 */ /* 0x000fe200078e000c */
[----:B------:R-:W-:-:S07]  /*148280*/  MOV R3, R13 ;  /* 0x0000000d00037202 */ /* 0x000fce0000000f00 */
.L_x_3014:
[----:B------:R-:W-:Y:S05]  /*148290*/  BSYNC.RECONVERGENT B3 ;  /* 0x0000000000037941 */ /* 0x000fea0003800200 */
.L_x_3013:
        /* <DEDUP_REMOVED lines=9> */
.L_x_3015:
        /* <DEDUP_REMOVED lines=15> */
.L_x_3018:
[----:B------:R-:W-:-:S11]  /*148420*/  DADD R8, R2, 2 ;  /* 0x4000000002087429 */ /* 0x000fd60000000000 */
.L_x_3017:
[----:B------:R-:W-:Y:S05]  /*148430*/  BSYNC.RECONVERGENT B0 ;  /* 0x0000000000007941 */ /* 0x000fea0003800200 */
.L_x_3016:
[----:B------:R-:W-:Y:S01]  /*148440*/  VIADD R0, R1, 0x458 ;  /* 0x0000045801007836 */ /* 0x000fe20000000000 */
[----:B------:R-:W-:-:S04]  /*148450*/  DSETP.NEU.AND P1, PT, R2, 1, PT ;  /* 0x3ff000000200742a */ /* 0x000fc80003f2d000 */
[----:B------:R-:W-:Y:S02]  /*148460*/  LEA R0, R16, R0, 0x3 ;  /* 0x0000000010007211 */ /* 0x000fe400078e18ff */
[----:B------:R-:W-:Y:S02]  /*148470*/  FSEL R2, R8, RZ, P1 ;  /* 0x000000ff08027208 */ /* 0x000fe40000800000 */
[----:B------:R-:W-:Y:S01]  /*148480*/  FSEL R3, R9, 1.875, P1 ;  /* 0x3ff0000009037808 */ /* 0x000fe20000800000 */
[----:B------:R0:W5:Y:S05]  /*148490*/  LDL.64 R72, [R0+0x20] ;  /* 0x0000200000487983 */ /* 0x00016a0000100a00 */
[----:B------:R-:W-:Y:S01]  /*1484a0*/  DADD R14, R4, R2 ;  /* 0x00000000040e7229 */ /* 0x000fe20000000002 */
[----:B0-----:R-:W-:-:S05]  /*1484b0*/  VIADD R0, R16, 0x4 ;  /* 0x0000000410007836 */ /* 0x001fca0000000000 */
[----:B------:R-:W-:Y:S01]  /*1484c0*/  MOV R16, R0 ;  /* 0x0000000000107202 */ /* 0x000fe20000000f00 */
[----:B------:R-:W-:Y:S06]  /*1484d0*/  BRA `(.L_x_3019) ;  /* 0xffffffec00cc7947 */ /* 0x000fec000383ffff */
.L_x_3012:
[----:B------:R-:W0:Y:S01]  /*1484e0*/  MUFU.RCP64H R3, 139 ;  /* 0x4061600000037908 */ /* 0x000e220000001800 */
[----:B------:R-:W-:Y:S01]  /*1484f0*/  IMAD.MOV.U32 R6, RZ, RZ, 0x0 ;  /* 0x00000000ff067424 */ /* 0x000fe200078e00ff */
[----:B------:R-:W-:Y:S01]  /*148500*/  MOV R7, 0x40616000 ;  /* 0x4061600000077802 */ /* 0x000fe20000000f00 */
[----:B------:R-:W-:Y:S01]  /*148510*/  IMAD.MOV.U32 R2, RZ, RZ, 0x1 ;  /* 0x00000001ff027424 */ /* 0x000fe200078e00ff */
[----:B------:R-:W-:Y:S01]  /*148520*/  FSETP.GEU.AND P2, PT, |R5|, 6.5827683646048100446e-37, PT ;  /* 0x036000000500780b */ /* 0x000fe20003f4e200 */
[----:B------:R-:W-:Y:S04]  /*148530*/  BSSY.RECONVERGENT B3, `(.L_x_3020) ;  /* 0x0000014000037945 */ /* 0x000fe80003800200 */
        /* <DEDUP_REMOVED lines=11> */
[----:B------:R-:W-:Y:S01]  /*1485f0*/  MOV R8, R4 ;  /* 0x0000000400087202 */ /* 0x000fe20000000f00 */
[----:B------:R-:W-:Y:S01]  /*148600*/  IMAD.MOV.U32 R9, RZ, RZ, R5 ;  /* 0x000000ffff097224 */ /* 0x000fe200078e0005 */
[----:B------:R-:W-:Y:S01]  /*148610*/  MOV R174, RZ ;  /* 0x000000ff00ae7202 */ /* 0x000fe20000000f00 */
[----:B------:R-:W-:Y:S01]  /*148620*/  IMAD.MOV.U32 R175, RZ, RZ, 0x40616000 ;  /* 0x40616000ffaf7424 */ /* 0x000fe200078e00ff */
[----:B------:R-:W-:-:S07]  /*148630*/  MOV R0, 0x148650 ;  /* 0x0014865000007802 */ /* 0x000fce0000000f00 */
[----:B------:R-:W-:Y:S05]  /*148640*/  CALL.REL.NOINC `($__internal_1_$__cuda_sm20_div_rn_f64_full) ;  /* 0x0000008000187944 */ /* 0x000fea0003c00000 */
[----:B------:R-:W-:Y:S01]  /*148650*/  MOV R2, R12 ;  /* 0x0000000c00027202 */ /* 0x000fe20000000f00 */
[----:B------:R-:W-:-:S07]  /*148660*/  IMAD.MOV.U32 R3, RZ, RZ, R13 ;  /* 0x000000ffff037224 */ /* 0x000fce00078e000d */
.L_x_3021:
[----:B------:R-:W-:Y:S05]  /*148670*/  BSYNC.RECONVERGENT B3 ;  /* 0x0000000000037941 */ /* 0x000fea0003800200 */
.L_x_3020:
[----:B------:R-:W0:Y:S01]  /*148680*/  MUFU.RSQ64H R7, R3 ;  /* 0x0000000300077308 */ /* 0x000e220000001c00 */
[----:B------:R-:W-:Y:S01]  /*148690*/  IADD3 R6, PT, PT, R3, -0x3500000, RZ ;  /* 0xfcb0000003067810 */ /* 0x000fe20007ffe0ff */
[----:B------:R-:W-:Y:S01]  /*1486a0*/  IMAD.MOV.U32 R8, RZ, RZ, 0x0 ;  /* 0x00000000ff087424 */ /* 0x000fe200078e00ff */
[----:B------:R-:W-:Y:S01]  /*1486b0*/  MOV R9, 0x3fd80000 ;  /* 0x3fd8000000097802 */ /* 0x000fe20000000f00 */
[----:B------:R-:W-:Y:S01]  /*1486c0*/  BSSY.RECONVERGENT B0, `(.L_x_3022) ;  /* 0x0000019000007945 */ /* 0x000fe20003800200 */
[----:B------:R-:W-:Y:S02]  /*1486d0*/  ISETP.GE.U32.AND P1, PT, R6, 0x7ca00000, PT ;  /* 0x7ca000000600780c */ /* 0x000fe40003f26070 */
[----:B0-----:R-:W-:-:S08]  /*1486e0*/  DMUL R4, R6, R6 ;  /* 0x0000000606047228 */ /* 0x001fd00000000000 */
[----:B------:R-:W-:-:S08]  /*1486f0*/  DFMA R4, -R4, R2, 1 ;  /* 0x3ff000000404742b */ /* 0x000fd00000000102 */
[----:B------:R-:W-:Y:S02]  /*148700*/  DFMA R8, R4, R8, 0.5 ;  /* 0x3fe000000408742b */ /* 0x000fe40000000008 */
[----:B------:R-:W-:-:S08]  /*148710*/  DMUL R4, R6, R4 ;  /* 0x0000000406047228 */ /* 0x000fd00000000000 */
[----:B------:R-:W-:-:S08]  /*148720*/  DFMA R4, R8, R4, R6 ;  /* 0x000000040804722b */ /* 0x000fd00000000006 */
[----:B------:R-:W-:Y:S02]  /*148730*/  DMUL R8, R4, R2 ;  /* 0x0000000204087228 */ /* 0x000fe40000000000 */
[----:B------:R-:W-:Y:S01]  /*148740*/  VIADD R11, R5, 0xfff00000 ;  /* 0xfff00000050b7836 */ /* 0x000fe20000000000 */
[----:B------:R-:W-:-:S05]  /*148750*/  MOV R10, R4 ;  /* 0x00000004000a7202 */ /* 0x000fca0000000f00 */
[----:B------:R-:W-:-:S08]  /*148760*/  DFMA R12, R8, -R8, R2 ;  /* 0x80000008080c722b */ /* 0x000fd00000000002 */
[----:B------:R-:W-:Y:S01]  /*148770*/  DFMA R14, R12, R10, R8 ;  /* 0x0000000a0c0e722b */ /* 0x000fe20000000008 */
[----:B------:R-:W-:Y:S10]  /*148780*/  @!P1 BRA `(.L_x_3023) ;  /* 0x0000000000309947 */ /* 0x000ff40003800000 */
[----:B------:R-:W-:Y:S01]  /*148790*/  IMAD.MOV.U32 R0, RZ, RZ, R2 ;  /* 0x000000ffff007224 */ /* 0x000fe200078e0002 */
[----:B------:R-:W-:Y:S01]  /*1487a0*/  MOV R10, R3 ;  /* 0x00000003000a7202 */ /* 0x000fe20000000f00 */
[----:B------:R-:W-:Y:S01]  /*1487b0*/  IMAD.MOV.U32 R2, RZ, RZ, R8 ;  /* 0x000000ffff027224 */ /* 0x000fe200078e0008 */
[----:B------:R-:W-:Y:S01]  /*1487c0*/  MOV R3, R13 ;  /* 0x0000000d00037202 */ /* 0x000fe20000000f00 */
[----:B------:R-:W-:Y:S01]  /*1487d0*/  IMAD.MOV.U32 R5, RZ, RZ, R12 ;  /* 0x000000ffff057224 */ /* 0x000fe200078e000c */
[----:B------:R-:W-:Y:S01]  /*1487e0*/  MOV R8, R9 ;  /* 0x0000000900087202 */ /* 0x000fe20000000f00 */
[----:B------:R-:W-:Y:S01]  /*1487f0*/  IMAD.MOV.U32 R9, RZ, RZ, R6 ;  /* 0x000000ffff097224 */ /* 0x000fe200078e0006 */
[----:B------:R-:W-:Y:S02]  /*148800*/  MOV R13, R11 ;  /* 0x0000000b000d7202 */ /* 0x000fe40000000f00 */
[----:B------:R-:W-:-:S07]  /*148810*/  MOV R12, 0x148830 ;  /* 0x00148830000c7802 */ /* 0x000fce0000000f00 */
[----:B------:R-:W-:Y:S05]  /*148820*/  CALL.REL.NOINC `($__internal_2_$__cuda_sm20_dsqrt_rn_f64_mediumpath_v1) ;  /* 0x0000008400bc7944 */ /* 0x000fea0003c00000 */
[----:B------:R-:W-:Y:S01]  /*148830*/  IMAD.MOV.U32 R14, RZ, RZ, R0 ;  /* 0x000000ffff0e7224 */ /* 0x000fe200078e0000 */
[----:B------:R-:W-:-:S07]  /*148840*/  MOV R15, R2 ;  /* 0x00000002000f7202 */ /* 0x000fce0000000f00 */
.L_x_3023:
[----:B------:R-:W-:Y:S05]  /*148850*/  BSYNC.RECONVERGENT B0 ;  /* 0x0000000000007941 */ /* 0x000fea0003800200 */
.L_x_3022:
[----:B------:R-:W-:Y:S01]  /*148860*/  IMAD.MOV.U32 R2, RZ, RZ, R14 ;  /* 0x000000ffff027224 */ /* 0x000fe200078e000e */
[----:B------:R-:W-:-:S07]  /*148870*/  MOV R3, R15 ;  /* 0x0000000f00037202 */ /* 0x000fce0000000f00 */
.L_x_2994:
[----:B------:R-:W-:Y:S01]  /*148880*/  DSETP.NEU.AND P1, PT, R2, RZ, PT ;  /* 0x000000ff0200722a */ /* 0x000fe20003f2d000 */
[----:B------:R-:W-:-:S13]  /*148890*/  BSSY.RECONVERGENT B0, `(.L_x_3024) ;  /* 0x000000d000007945 */ /* 0x000fda0003800200 */
[----:B------:R-:W-:Y:S01]  /*1488a0*/  @!P1 CS2R R4, SRZ ;  /* 0x0000000000049805 */ /* 0x000fe2000001ff00 */
[----:B------:R-:W-:Y:S06]  /*1488b0*/  @!P1 BRA `(.L_x_3025) ;  /* 0x0000000000289947 */ /* 0x000fec0003800000 */
[----:B------:R-:W-:Y:S01]  /*1488c0*/  DADD R4, -RZ, |R2| ;  /* 0x00000000ff047229 */ /* 0x000fe20000000502 */
[----:B------:R-:W-:Y:S01]  /*1488d0*/  ISETP.GE.AND P3, PT, R3, RZ, PT ;  /* 0x000000ff0300720c */ /* 0x000fe20003f66270 */
[----:B------:R-:W-:Y:S01]  /*1488e0*/  IMAD.MOV.U32 R18, RZ, RZ, 0x55555555 ;  /* 0x55555555ff127424 */ /* 0x000fe200078e00ff */
[----:B------:R-:W-:Y:S02]  /*1488f0*/  MOV R17, 0x3fd55555 ;  /* 0x3fd5555500117802 */ /* 0x000fe40000000f00 */
[----:B------:R-:W-:-:S05]  /*148900*/  MOV R0, 0x148940 ;  /* 0x0014894000007802 */ /* 0x000fca0000000f00 */
[----:B------:R-:W-:Y:S01]  /*148910*/  IMAD.MOV.U32 R12, RZ, RZ, R4 ;  /* 0x000000ffff0c7224 */ /* 0x000fe200078e0004 */
[----:B------:R-:W-:-:S07]  /*148920*/  MOV R19, R5 ;  /* 0x0000000500137202 */ /* 0x000fce0000000f00 */
[----:B------:R-:W-:Y:S05]  /*148930*/  CALL.REL.NOINC `($_Z15Rosenbrock_ros3PdddS_PiiiiiddddddddPKdS2_S2_S2_S2_S2_S2_S2_i$__internal_accurate_pow) ;  /* 0x0000008800387944 */ /* 0x000fea0003c00000 */
[----:B------:R-:W-:Y:S02]  /*148940*/  FSEL R4, R8, RZ, P3 ;  /* 0x000000ff08047208 */ /* 0x000fe40001800000 */
[----:B------:R-:W-:-:S07]  /*148950*/  FSEL R5, R9, -QNAN , P3 ;  /* 0xfff8000009057808 */ /* 0x000fce0001800000 */
.L_x_3025:
[----:B------:R-:W-:Y:S05]  /*148960*/  BSYNC.RECONVERGENT B0 ;  /* 0x0000000000007941 */ /* 0x000fea0003800200 */
.L_x_3024:
[----:B------:R-:W-:Y:S01]  /*148970*/  IMAD.MOV.U32 R6, RZ, RZ, 0x55555555 ;  /* 0x55555555ff067424 */ /* 0x000fe200078e00ff */
[----:B------:R-:W-:Y:S01]  /*148980*/  MOV R7, 0x3fd55555 ;  /* 0x3fd5555500077802 */ /* 0x000fe20000000f00 */
[----:B------:R-:W-:Y:S01]  /*148990*/  BSSY.RECONVERGENT B0, `(.L_x_3026) ;  /* 0x000000c000007945 */ /* 0x000fe20003800200 */
[----:B------:R-:W-:-:S04]  /*1489a0*/  DSETP.NEU.AND P2, PT, R2, 1, PT ;  /* 0x3ff000000200742a */ /* 0x000fc80003f4d000 */
[----:B------:R-:W-:-:S10]  /*1489b0*/  DADD R8, R2, R6 ;  /* 0x0000000002087229 */ /* 0x000fd40000000006 */
[----:B------:R-:W-:-:S04]  /*1489c0*/  LOP3.LUT R0, R9, 0x7ff00000, RZ, 0xc0, !PT ;  /* 0x7ff0000009007812 */ /* 0x000fc800078ec0ff */
[----:B------:R-:W-:-:S13]  /*1489d0*/  ISETP.NE.AND P1, PT, R0, 0x7ff00000, PT ;  /* 0x7ff000000000780c */ /* 0x000fda0003f25270 */
[----:B------:R-:W-:Y:S05]  /*1489e0*/  @P1 BRA `(.L_x_3027) ;  /* 0x0000000000181947 */ /* 0x000fea0003800000 */
[----:B------:R-:W-:-:S14]  /*1489f0*/  DSETP.NAN.AND P1, PT, R2, R2, PT ;  /* 0x000000020200722a */ /* 0x000fdc0003f28000 */
[----:B------:R-:W-:Y:S01]  /*148a00*/  @P1 DADD R4, R2, R6 ;  /* 0x0000000002041229 */ /* 0x000fe20000000006 */
[----:B------:R-:W-:Y:S10]  /*148a10*/  @P1 BRA `(.L_x_3027) ;  /* 0x00000000000c1947 */ /* 0x000ff40003800000 */
[----:B------:R-:W-:-:S14]  /*148a20*/  DSETP.NEU.AND P1, PT, |R2|, +INF , PT ;  /* 0x7ff000000200742a */ /* 0x000fdc0003f2d200 */
[----:B------:R-:W-:Y:S01]  /*148a30*/  @!P1 IMAD.MOV.U32 R4, RZ, RZ, 0x0 ;  /* 0x00000000ff049424 */ /* 0x000fe200078e00ff */
[----:B------:R-:W-:-:S07]  /*148a40*/  @!P1 MOV R5, 0x7ff00000 ;  /* 0x7ff0000000059802 */ /* 0x000fce0000000f00 */
.L_x_3027:
[----:B------:R-:W-:Y:S05]  /*148a50*/  BSYNC.RECONVERGENT B0 ;  /* 0x0000000000007941 */ /* 0x000fea0003800200 */
.L_x_3026:
[----:B------:R-:W-:Y:S01]  /*148a60*/  FSEL R5, R5, 1.875, P2 ;  /* 0x3ff0000005057808 */ /* 0x000fe20001000000 */
[----:B------:R-:W-:Y:S01]  /*148a70*/  IMAD.MOV.U32 R6, RZ, RZ, 0x1 ;  /* 0x00000001ff067424 */ /* 0x000fe200078e00ff */
[----:B------:R-:W-:Y:S01]  /*148a80*/  FSEL R4, R4, RZ, P2 ;  /* 0x000000ff04047208 */ /* 0x000fe20001000000 */
[----:B------:R-:W0:Y:S01]  /*148a90*/  LDCU.64 UR4, c[0x0][0x3e8] ;  /* 0x00007d00ff0477ac */ /* 0x000e220008000a00 */
[----:B------:R-:W1:Y:S01]  /*148aa0*/  MUFU.RCP64H R7, R5 ;  /* 0x0000000500077308 */ /* 0x000e620000001800 */
[----:B------:R-:W-:Y:S03]  /*148ab0*/  BSSY.RECONVERGENT B3, `(.L_x_3028) ;  /* 0x0000017000037945 */ /* 0x000fe60003800200 */
[----:B-1----:R-:W-:-:S08]  /*148ac0*/  DFMA R8, -R4, R6, 1 ;  /* 0x3ff000000408742b */ /* 0x002fd00000000106 */
[----:B------:R-:W-:-:S08]  /*148ad0*/  DFMA R8, R8, R8, R8 ;  /* 0x000000080808722b */ /* 0x000fd00000000008 */
[----:B------:R-:W-:-:S08]  /*148ae0*/  DFMA R6, R6, R8, R6 ;  /* 0x000000080606722b */ /* 0x000fd00000000006 */
[----:B------:R-:W-:-:S08]  /*148af0*/  DFMA R8, -R4, R6, 1 ;  /* 0x3ff000000408742b */ /* 0x000fd00000000106 */
[----:B------:R-:W-:-:S08]  /*148b00*/  DFMA R6, R6, R8, R6 ;  /* 0x000000080606722b */ /* 0x000fd00000000006 */
[----:B0-----:R-:W-:-:S08]  /*148b10*/  DMUL R8, R6, UR4 ;  /* 0x0000000406087c28 */ /* 0x001fd00008000000 */
[----:B------:R-:W-:-:S08]  /*148b20*/  DFMA R10, -R4, R8, UR4 ;  /* 0x00000004040a7e2b */ /* 0x000fd00008000108 */
[----:B------:R-:W-:Y:S01]  /*148b30*/  DFMA R6, R6, R10, R8 ;  /* 0x0000000a0606722b */ /* 0x000fe20000000008 */
[----:B------:R-:W0:Y:S09]  /*148b40*/  LDC R8, c[0x0][0x3ec] ;  /* 0x0000fb00ff087b82 */ /* 0x000e320000000800 */
[----:B------:R-:W-:-:S05]  /*148b50*/  FFMA R0, RZ, R5, R7 ;  /* 0x00000005ff007223 */ /* 0x000fca0000000007 */
[----:B------:R-:W-:Y:S02]  /*148b60*/  FSETP.GT.AND P1, PT, |R0|, 1.469367938527859385e-39, PT ;  /* 0x001000000000780b */ /* 0x000fe40003f24200 */
[----:B0-----:R-:W-:-:S13]  /*148b70*/  FSETP.GEU.AND P2, PT, |R8|, 6.5827683646048100446e-37, PT ;  /* 0x036000000800780b */ /* 0x001fda0003f4e200 */
[----:B------:R-:W-:Y:S05]  /*148b80*/  @P1 BRA P2, `(.L_x_3029) ;  /* 0x0000000000241947 */ /* 0x000fea0001000000 */
[----:B------:R-:W0:Y:S01]  /*148b90*/  LDCU.64 UR4, c[0x0][0x3e8] ;  /* 0x00007d00ff0477ac */ /* 0x000e220008000a00 */
[----:B------:R-:W-:Y:S01]  /*148ba0*/  MOV R174, R4 ;  /* 0x0000000400ae7202 */ /* 0x000fe20000000f00 */
[----:B------:R-:W-:Y:S01]  /*148bb0*/  IMAD.MOV.U32 R175, RZ, RZ, R5 ;  /* 0x000000ffffaf7224 */ /* 0x000fe200078e0005 */
[----:B------:R-:W-:Y:S02]  /*148bc0*/  MOV R0, 0x148c00 ;  /* 0x00148c0000007802 */ /* 0x000fe40000000f00 */
[----:B0-----:R-:W-:Y:S01]  /*148bd0*/  MOV R8, UR4 ;  /* 0x0000000400087c02 */ /* 0x001fe20008000f00 */
[----:B------:R-:W-:-:S07]  /*148be0*/  IMAD.U32 R9, RZ, RZ, UR5 ;  /* 0x00000005ff097e24 */ /* 0x000fce000f8e00ff */
[----:B------:R-:W-:Y:S05]  /*148bf0*/  CALL.REL.NOINC `($__internal_1_$__cuda_sm20_div_rn_f64_full) ;  /* 0x0000007800ac7944 */ /* 0x000fea0003c00000 */
[----:B------:R-:W-:Y:S01]  /*148c00*/  MOV R6, R12 ;  /* 0x0000000c00067202 */ /* 0x000fe20000000f00 */
[----:B------:R-:W-:-:S07]  /*148c10*/  IMAD.MOV.U32 R7, RZ, RZ, R13 ;  /* 0x000000ffff077224 */ /* 0x000fce00078e000d */
.L_x_3029:
[----:B------:R-:W-:Y:S05]  /*148c20*/  BSYNC.RECONVERGENT B3 ;  /* 0x0000000000037941 */ /* 0x000fea0003800200 */
.L_x_3028:
[----:B------:R-:W2:Y:S01]  /*148c30*/  LDL.LU R8, [R1+0xaafc] ;  /* 0x00aafc0001087983 */ /* 0x000ea20000300800 */
[----:B------:R-:W0:Y:S01]  /*148c40*/  LDCU.128 UR4, c[0x0][0x3d0] ;  /* 0x00007a00ff0477ac */ /* 0x000e220008000c00 */
[----:B------:R-:W1:Y:S02]  /*148c50*/  LDC.64 R14, c[0x0][0x3b8] ;  /* 0x0000ee00ff0e7b82 */ /* 0x000e640000000a00 */
[----:B------:R-:W1:Y:S04]  /*148c60*/  LDL.64 R22, [R1+0x9ad0] ;  /* 0x009ad00001167983 */ /* 0x000e680000100a00 */
[----:B------:R3:W5:Y:S01]  /*148c70*/  LDL R16, [R1+0xab50] ;  /* 0x00ab500001107983 */ /* 0x0007620000100800 */
[----:B------:R-:W-:Y:S01]  /*148c80*/  IMAD.MOV.U32 R4, RZ, RZ, R7 ;  /* 0x000000ffff047224 */ /* 0x000fe200078e0007 */
[----:B------:R-:W-:Y:S01]  /*148c90*/  MOV R0, R6 ;  /* 0x0000000600007202 */ /* 0x000fe20000000f00 */
[----:B0-----:R-:W-:Y:S01]  /*148ca0*/  DSETP.MAX.AND P1, P2, R6, UR4, PT ;  /* 0x0000000406007e2a */ /* 0x001fe2000ba2f000 */
[----:B------:R-:W-:-:S02]  /*148cb0*/  UMOV UR8, UR5 ;  /* 0x0000000500087c82 */ /* 0x000fc40008000000 */
[----:B------:R-:W-:-:S03]  /*148cc0*/  MOV R5, UR8 ;  /* 0x0000000800057c02 */ /* 0x000fc60008000f00 */
[----:B------:R-:W-:Y:S02]  /*148cd0*/  FSEL R4, R4, UR8, P1 ;  /* 0x0000000804047c08 */ /* 0x000fe40008800000 */
[----:B------:R-:W-:Y:S01]  /*148ce0*/  SEL R6, R0, UR4, P1 ;  /* 0x0000000400067c07 */ /* 0x000fe20008800000 */
[----:B------:R-:W-:-:S05]  /*148cf0*/  UMOV UR4, UR7 ;  /* 0x0000000700047c82 */ /* 0x000fca0008000000 */
[----:B------:R-:W-:-:S05]  /*148d00*/  @P2 LOP3.LUT R4, R5, 0x80000, RZ, 0xfc, !PT ;  /* 0x0008000005042812 */ /* 0x000fca00078efcff */
[----:B------:R-:W-:-:S04]  /*148d10*/  IMAD.MOV.U32 R7, RZ, RZ, R4 ;  /* 0x000000ffff077224 */ /* 0x000fc800078e0004 */
[----:B------:R-:W-:Y:S02]  /*148d20*/  IMAD.MOV.U32 R0, RZ, RZ, R7 ;  /* 0x000000ffff007224 */ /* 0x000fe400078e0007 */
[----:B------:R-:W-:-:S06]  /*148d30*/  DSETP.MIN.AND P2, P3, R6, UR6, PT ;  /* 0x0000000606007e2a */ /* 0x000fcc000bb40000 */
[----:B------:R-:W-:Y:S02]  /*148d40*/  FSEL R0, R0, UR4, P2 ;  /* 0x0000000400007c08 */ /* 0x000fe40009000000 */
[----:B--2---:R-:W-:Y:S01]  /*148d50*/  IADD3 R8, PT, PT, R8, 0x1, RZ ;  /* 0x0000000108087810 */ /* 0x004fe20007ffe0ff */
[----:B-1----:R-:W-:-:S04]  /*148d60*/  DSETP.GTU.AND P1, PT, R22, R14, PT ;  /* 0x0000000e1600722a */ /* 0x002fc80003f2c000 */
[----:B------:R3:W-:Y:S02]  /*148d70*/  STL [R1+0xaafc], R8 ;  /* 0x00aafc0801007387 */ /* 0x0007e40000100800 */
[----:B------:R-:W-:Y:S01]  /*148d80*/  DSETP.GTU.AND P1, PT, R2, 1, P1 ;  /* 0x3ff000000200742a */ /* 0x000fe20000f2c000 */
[----:B------:R-:W-:Y:S02]  /*148d90*/  MOV R3, UR4 ;  /* 0x0000000400037c02 */ /* 0x000fe40008000f00 */
[----:B------:R-:W-:Y:S02]  /*148da0*/  MOV R2, R6 ;  /* 0x0000000600027202 */ /* 0x000fe40000000f00 */
[----:B------:R-:W-:Y:S02]  /*148db0*/  @P3 LOP3.LUT R0, R3, 0x80000, RZ, 0xfc, !PT ;  /* 0x0008000003003812 */ /* 0x000fe400078efcff */
[----:B------:R-:W-:-:S03]  /*148dc0*/  SEL R2, R2, UR6, P2 ;  /* 0x0000000602027c07 */ /* 0x000fc60009000000 */
[----:B------:R-:W-:-:S06]  /*148dd0*/  IMAD.MOV.U32 R3, RZ, RZ, R0 ;  /* 0x000000ffff037224 */ /* 0x000fcc00078e0000 */
[----:B------:R-:W-:Y:S01]  /*148de0*/  DMUL R2, R2, R22 ;  /* 0x0000001602027228 */ /* 0x000fe20000000000 */
[----:B---3--:R-:W-:Y:S10]  /*148df0*/  @!P1 BRA `(.L_x_3030) ;  /* 0x00000000004c9947 */ /* 0x008ff40003800000 */
[----:B------:R-:W2:Y:S01]  /*148e00*/  LDL.LU R9, [R1+0x9b08] ;  /* 0x009b080001097983 */ /* 0x000ea20000300800 */
[----:B------:R-:W0:Y:S03]  /*148e10*/  LDCU.64 UR4, c[0x0][0x3e0] ;  /* 0x00007c00ff0477ac */ /* 0x000e260008000a00 */
[----:B------:R-:W3:Y:S01]  /*148e20*/  LDL.LU R8, [R1+0xa5b0] ;  /* 0x00a5b00001087983 */ /* 0x000ee20000300800 */
[----:B-----5:R-:W-:Y:S01]  /*148e30*/  ISETP.NE.AND P0, PT, R16, RZ, PT ;  /* 0x000000ff1000720c */ /* 0x020fe20003f05270 */
[----:B0-----:R-:W-:Y:S01]  /*148e40*/  DMUL R4, R22, UR4 ;  /* 0x0000000416047c28 */ /* 0x001fe20008000000 */
[----:B--2---:R-:W-:-:S09]  /*148e50*/  ISETP.NE.AND P1, PT, R9, RZ, PT ;  /* 0x000000ff0900720c */ /* 0x004fd20003f25270 */
[----:B------:R-:W-:Y:S01]  /*148e60*/  FSEL R2, R2, R4, !P1 ;  /* 0x0000000402027208 */ /* 0x000fe20004800000 */
[C---:B---3--:R-:W-:Y:S01]  /*148e70*/  VIADD R0, R8.reuse, 0x1 ;  /* 0x0000000108007836 */ /* 0x048fe20000000000 */
[----:B------:R-:W2:Y:S01]  /*148e80*/  LDL.LU R4, [R1+0x9b0c] ;  /* 0x009b0c0001047983 */ /* 0x000ea20000300800 */
[----:B------:R-:W-:Y:S02]  /*148e90*/  FSEL R3, R3, R5, !P1 ;  /* 0x0000000503037208 */ /* 0x000fe40004800000 */
[----:B------:R-:W-:Y:S02]  /*148ea0*/  MOV R22, R2 ;  /* 0x0000000200167202 */ /* 0x000fe40000000f00 */
[----:B------:R-:W-:Y:S01]  /*148eb0*/  @!P0 IADD3 R0, PT, PT, R8, RZ, RZ ;  /* 0x000000ff08008210 */ /* 0x000fe20007ffe0ff */
[----:B------:R-:W-:Y:S01]  /*148ec0*/  IMAD.MOV.U32 R23, RZ, RZ, R3 ;  /* 0x000000ffff177224 */ /* 0x000fe200078e0003 */
[----:B------:R-:W-:-:S04]  /*148ed0*/  PLOP3.LUT P0, PT, PT, PT, PT, 0x8, 0x80 ;  /* 0x000000000080781c */ /* 0x000fc80003f0e170 */
[----:B------:R-:W-:Y:S04]  /*148ee0*/  STL.64 [R1+0x9ad0], R22 ;  /* 0x009ad01601007387 */ /* 0x000fe80000100a00 */
[----:B------:R0:W-:Y:S02]  /*148ef0*/  STL [R1+0xa5b0], R0 ;  /* 0x00a5b00001007387 */ /* 0x0001e40000100800 */
[----:B0-----:R-:W-:Y:S02]  /*148f00*/  IMAD.MOV.U32 R0, RZ, RZ, 0x1 ;  /* 0x00000001ff007424 */ /* 0x001fe400078e00ff */
[----:B--2---:R0:W-:Y:S01]  /*148f10*/  STL [R1+0x9b08], R4 ;  /* 0x009b080401007387 */ /* 0x0041e20000100800 */
[----:B------:R-:W-:Y:S05]  /*148f20*/  BRA `(.L_x_3031) ;  /* 0xfffff1c400cc7947 */ /* 0x000fea000383ffff */
.L_x_3030:
[----:B------:R-:W-:Y:S05]  /*148f30*/  BSYNC.RECONVERGENT B2 ;  /* 0x0000000000027941 */ /* 0x000fea0003800200 */
.L_x_872:
[----:B------:R-:W2:Y:S04]  /*148f40*/  LDL.64 R8, [R1] ;  /* 0x0000000001087983 */ /* 0x000ea80000100a00 */
[----:B------:R-:W3:Y:S04]  /*148f50*/  LDL.64 R6, [R1+0x8] ;  /* 0x0000080001067983 */ /* 0x000ee80000100a00 */
[----:B------:R-:W4:Y:S04]  /*148f60*/  LDL.64 R4, [R1+0x10] ;  /* 0x0000100001047983 */ /* 0x000f280000100a00 */
[----:B------:R-:W4:Y:S01]  /*148f70*/  LDL.64 R10, [R1+0x18] ;  /* 0x00001800010a7983 */ /* 0x000f220000100a00 */
[----:B------:R-:W-:Y:S01]  /*148f80*/  MOV R0, RZ ;  /* 0x000000ff00007202 */ /* 0x000fe20000000f00 */
[----:B------:R-:W0:Y:S02]  /*148f90*/  LDCU.64 UR4, c[0x0][0x3c0] ;  /* 0x00007800ff0477ac */ /* 0x000e240008000a00 */
[----:B------:R-:W4:Y:S04]  /*148fa0*/  LDL.LU.64 R20, [R1+0x9850] ;  /* 0x0098500001147983 */ /* 0x000f280000300a00 */
[----:B------:R-:W4:Y:S04]  /*148fb0*/  LDL.LU.64 R18, [R1+0xab58] ;  /* 0x00ab580001127983 */ /* 0x000f280000300a00 */
[----:B------:R1:W5:Y:S01]  /*148fc0*/  LDL.LU R252, [R1+0xa5b4] ;  /* 0x00a5b40001fc7983 */ /* 0x0003620000300800 */
[----:B--2---:R-:W-:Y:S01]  /*148fd0*/  DSETP.MAX.AND P1, P2, RZ, R8, PT ;  /* 0x00000008ff00722a */ /* 0x004fe20003a2f000 */
[----:B------:R-:W-:-:S05]  /*148fe0*/  IMAD.MOV.U32 R12, RZ, RZ, R9 ;  /* 0x000000ffff0c7224 */ /* 0x000fca00078e0009 */
[----:B------:R-:W-:-:S08]  /*148ff0*/  FSEL R0, R0, R12, P1 ;  /* 0x0000000c00007208 */ /* 0x000fd00000800000 */
[----:B------:R-:W-:Y:S01]  /*149000*/  @P2 LOP3.LUT R0, R12, 0x80000, RZ, 0xfc, !PT ;  /* 0x000800000c002812 */ /* 0x000fe200078efcff */
[----:B------:R-:W-:-:S04]  /*149010*/  HFMA2 R12, -RZ, RZ, 0, 0 ;  /* 0x00000000ff0c7431 */ /* 0x000fc800000001ff */
[----:B------:R-:W-:Y:S01]  /*149020*/  IMAD.MOV.U32 R13, RZ, RZ, R0 ;  /* 0x000000ffff0d7224 */ /* 0x000fe200078e0000 */
[----:B------:R-:W-:Y:S01]  /*149030*/  SEL R12, R12, R8, P1 ;  /* 0x000000080c0c7207 */ /* 0x000fe20000800000 */
[----:B---3--:R-:W-:Y:S01]  /*149040*/  DSETP.MAX.AND P1, P2, RZ, R6, PT ;  /* 0x00000006ff00722a */ /* 0x008fe20003a2f000 */
[----:B------:R-:W2:Y:S01]  /*149050*/  LDL.64 R8, [R1+0x20] ;  /* 0x0000200001087983 */ /* 0x000ea20000100a00 */
[----:B------:R-:W-:-:S03]  /*149060*/  MOV R0, RZ ;  /* 0x000000ff00007202 */ /* 0x000fc60000000f00 */
[----:B------:R3:W-:Y:S02]  /*149070*/  STL.64 [R1+0x458], R12 ;  /* 0x0004580c01007387 */ /* 0x0007e40000100a00 */
[----:B---3--:R-:W-:-:S05]  /*149080*/  IMAD.MOV.U32 R12, RZ, RZ, R7 ;  /* 0x000000ffff0c7224 */ /* 0x008fca00078e0007 */
[----:B------:R-:W-:Y:S02]  /*149090*/  FSEL R0, R0, R12, P1 ;  /* 0x0000000c00007208 */ /* 0x000fe40000800000 */
[----:B------:R-:W-:Y:S01]  /*1490a0*/  @P2 LOP3.LUT R0, R12, 0x80000, RZ, 0xfc, !PT ;  /* 0x000800000c002812 */ /* 0x000fe200078efcff */
[----:B------:R-:W-:-:S05]  /*1490b0*/  HFMA2 R12, -RZ, RZ, 0, 0 ;  /* 0x00000000ff0c7431 */ /* 0x000fca00000001ff */
[----:B------:R-:W-:Y:S02]  /*1490c0*/  SEL R12, R12, R6, P1 ;  /* 0x000000060c0c7207 */ /* 0x000fe40000800000 */
[----:B------:R-:W3:Y:S01]  /*1490d0*/  LDL.64 R6, [R1+0x28] ;  /* 0x0000280001067983 */ /* 0x000ee20000100a00 */
[----:B----4-:R-:W-:Y:S01]  /*1490e0*/  DSETP.MAX.AND P1, P2, RZ, R4, PT ;  /* 0x00000004ff00722a */ /* 0x010fe20003a2f000 */
[----:B------:R-:W-:Y:S01]  /*1490f0*/  IMAD.MOV.U32 R13, RZ, RZ, R0 ;  /* 0x000000ffff0d7224 */ /* 0x000fe200078e0000 */
[----:B------:R-:W-:-:S04]  /*149100*/  MOV R0, RZ ;  /* 0x000000ff00007202 */ /* 0x000fc80000000f00 */
[----:B------:R4:W-:Y:S02]  /*149110*/  STL.64 [R1+0x460], R12 ;  /* 0x0004600c01007387 */ /* 0x0009e40000100a00 */
[----:B----4-:R-:W-:-:S05]  /*149120*/  IMAD.MOV.U32 R12, RZ, RZ, R5 ;  /* 0x000000ffff0c7224 */ /* 0x010fca00078e0005 */
[----:B------:R-:W-:Y:S02]  /*149130*/  FSEL R0, R0, R12, P1 ;  /* 0x0000000c00007208 */ /* 0x000fe40000800000 */
[----:B------:R-:W-:Y:S01]  /*149140*/  @P2 LOP3.LUT R0, R12, 0x80000, RZ, 0xfc, !PT ;  /* 0x000800000c002812 */ /* 0x000fe200078efcff */
[----:B------:R-:W-:-:S05]  /*149150*/  HFMA2 R12, -RZ, RZ, 0, 0 ;  /* 0x00000000ff0c7431 */ /* 0x000fca00000001ff */
[----:B------:R-:W-:Y:S02]  /*149160*/  SEL R12, R12, R4, P1 ;  /* 0x000000040c0c7207 */ /* 0x000fe40000800000 */
[----:B------:R-:W4:Y:S01]  /*149170*/  LDL.64 R4, [R1+0x30] ;  /* 0x0000300001047983 */ /* 0x000f220000100a00 */
[----:B------:R-:W-:Y:S01]  /*149180*/  DSETP.MAX.AND P1, P2, RZ, R10, PT ;  /* 0x0000000aff00722a */ /* 0x000fe20003a2f000 */
[----:B------:R-:W-:Y:S01]  /*149190*/  IMAD.MOV.U32 R13, RZ, RZ, R0 ;  /* 0x000000ffff0d7224 */ /* 0x000fe200078e0000 */
[----:B------:R-:W-:-:S04]  /*1491a0*/  MOV R0, RZ ;  /* 0x000000ff00007202 */ /* 0x000fc80000000f00 */
[----:B------:R0:W-:Y:S02]  /*1491b0*/  STL.64 [R1+0x468], R12 ;  /* 0x0004680c01007387 */ /* 0x0001e40000100a00 */
[----:B0-----:R-:W-:-:S05]  /*1491c0*/  IMAD.MOV.U32 R12, RZ, RZ, R11 ;  /* 0x000000ffff0c7224 */ /* 0x001fca00078e000b */
[----:B------:R-:W-:Y:S02]  /*1491d0*/  FSEL R0, R0, R12, P1 ;  /* 0x0000000c00007208 */ /* 0x000fe40000800000 */
[----:B------:R-:W-:Y:S01]  /*1491e0*/  @P2 LOP3.LUT R0, R12, 0x80000, RZ, 0xfc, !PT ;  /* 0x000800000c002812 */ /* 0x000fe200078efcff */
[----:B------:R-:W-:-:S04]  /*1491f0*/  HFMA2 R12, -RZ, RZ, 0, 0 ;  /* 0x00000000ff0c7431 */ /* 0x000fc800000001ff */
[----:B------:R-:W-:Y:S01]  /*149200*/  IMAD.MOV.U32 R13, RZ, RZ, R0 ;  /* 0x000000ffff0d7224 */ /* 0x000fe200078e0000 */
[----:B------:R-:W-:Y:S02]  /*149210*/  SEL R12, R12, R10, P1 ;  /* 0x0000000a0c0c7207 */ /* 0x000fe40000800000 */
[----:B------:R-:W4:Y:S01]  /*149220*/  LDL.64 R10, [R1+0x38] ;  /* 0x00003800010a7983 */ /* 0x000f220000100a00 */
[----:B------:R-:W-:-:S03]  /*149230*/  MOV R0, RZ ;  /* 0x000000ff00007202 */ /* 0x000fc60000000f00 */
[----:B------:R0:W-:Y:S01]  /*149240*/  STL.64 [R1+0x470], R12 ;  /* 0x0004700c01007387 */ /* 0x0001e20000100a00 */
[----:B--2---:R-:W-:Y:S01]  /*149250*/  DSETP.MAX.AND P1, P2, RZ, R8, PT ;  /* 0x00000008ff00722a */ /* 0x004fe20003a2f000 */
[----:B0-----:R-:W-:-:S05]  /*149260*/  IMAD.MOV.U32 R12, RZ, RZ, R9 ;  /* 0x000000ffff0c7224 */ /* 0x001fca00078e0009 */
[----:B------:R-:W-:-:S08]  /*149270*/  FSEL R0, R0, R12, P1 ;  /* 0x0000000c00007208 */ /* 0x000fd00000800000 */
[----:B------:R-:W-:Y:S01]  /*149280*/  @P2 LOP3.LUT R0, R12, 0x80000, RZ, 0xfc, !PT ;  /* 0x000800000c002812 */ /* 0x000fe200078efcff */
[----:B------:R-:W-:-:S04]  /*149290*/  HFMA2 R12, -RZ, RZ, 0, 0 ;  /* 0x00000000ff0c7431 */ /* 0x000fc800000001ff */
[----:B------:R-:W-:Y:S01]  /*1492a0*/  IMAD.MOV.U32 R13, RZ, RZ, R0 ;  /* 0x000000ffff0d7224 */ /* 0x000fe200078e0000 */
[----:B------:R-:W-:Y:S02]  /*1492b0*/  SEL R12, R12, R8, P1 ;  /* 0x000000080c0c7207 */ /* 0x000fe40000800000 */
[----:B------:R-:W2:Y:S01]  /*1492c0*/  LDL.64 R8, [R1+0x40] ;  /* 0x0000400001087983 */ /* 0x000ea20000100a00 */
[----:B---3--:R-:W-:-:S03]  /*1492d0*/  DSETP.MAX.AND P1, P2, RZ, R6, PT ;  /* 0x00000006ff00722a */ /* 0x008fc60003a2f000 */
[----:B------:R0:W-:Y:S01]  /*1492e0*/  STL.64 [R1+0x478], R12 ;  /* 0x0004780c01007387 */ /* 0x0001e20000100a00 */
[----:B------:R-:W-:Y:S01]  /*1492f0*/  MOV R0, RZ ;  /* 0x000000ff00007202 */ /* 0x000fe20000000f00 */
[----:B0-----:R-:W-:-:S05]  /*149300*/  IMAD.MOV.U32 R12, RZ, RZ, R7 ;  /* 0x000000ffff0c7224 */ /* 0x001fca00078e0007 */
[----:B------:R-:W-:-:S04]  /*149310*/  FSEL R0, R0, R12, P1 ;  /* 0x0000000c00007208 */ /* 0x000fc80000800000 */
[----:B------:R-:W-:Y:S01]  /*149320*/  @P2 LOP3.LUT R0, R12, 0x80000, RZ, 0xfc, !PT ;  /* 0x000800000c002812 */ /* 0x000fe200078efcff */
[----:B------:R-:W-:-:S05]  /*149330*/  HFMA2 R12, -RZ, RZ, 0, 0 ;  /* 0x00000000ff0c7431 */ /* 0x000fca00000001ff */
[----:B------:R-:W-:Y:S02]  /*149340*/  SEL R12, R12, R6, P1 ;  /* 0x000000060c0c7207 */ /* 0x000fe40000800000 */
[----:B------:R-:W3:Y:S01]  /*149350*/  LDL.64 R6, [R1+0x48] ;  /* 0x0000480001067983 */ /* 0x000ee20000100a00 */
[----:B------:R-:W-:Y:S01]  /*149360*/  IMAD.MOV.U32 R13, RZ, RZ, R0 ;  /* 0x000000ffff0d7224 */ /* 0x000fe200078e0000 */
[----:B----4-:R-:W-:-:S04]  /*149370*/  DSETP.MAX.AND P1, P2, RZ, R4, PT ;  /* 0x00000004ff00722a */ /* 0x010fc80003a2f000 */
[----:B------:R0:W-:Y:S01]  /*149380*/  STL.64 [R1+0x480], R12 ;  /* 0x0004800c01007387 */ /* 0x0001e20000100a00 */
[----:B------:R-:W-:Y:S01]  /*149390*/  MOV R0, RZ ;  /* 0x000000ff00007202 */ /* 0x000fe20000000f00 */
[----:B0-----:R-:W-:-:S05]  /*1493a0*/  IMAD.MOV.U32 R12, RZ, RZ, R5 ;  /* 0x000000ffff0c7224 */ /* 0x001fca00078e0005 */
[----:B------:R-:W-:-:S03]  /*1493b0*/  FSEL R0, R0, R12, P1 ;  /* 0x0000000c00007208 */ /* 0x000fc60000800000 */
[----:B------:R-:W-:Y:S01]  /*1493c0*/  @P2 LOP3.LUT R0, R12, 0x80000, RZ, 0xfc, !PT ;  /* 0x000800000c002812 */ /* 0x000fe200078efcff */
[----:B------:R-:W-:-:S05]  /*1493d0*/  HFMA2 R12, -RZ, RZ, 0, 0 ;  /* 0x00000000ff0c7431 */ /* 0x000fca00000001ff */
[----:B------:R-:W-:Y:S02]  /*1493e0*/  SEL R12, R12, R4, P1 ;  /* 0x000000040c0c7207 */ /* 0x000fe40000800000 */
[----:B------:R-:W4:Y:S01]  /*1493f0*/  LDL.64 R4, [R1+0x50] ;  /* 0x0000500001047983 */ /* 0x000f220000100a00 */
[----:B------:R-:W-:Y:S01]  /*149400*/  IMAD.MOV.U32 R13, RZ, RZ, R0 ;  /* 0x000000ffff0d7224 */ /* 0x000fe200078e0000 */
[----:B------:R-:W-:-:S04]  /*149410*/  DSETP.MAX.AND P1, P2, RZ, R10, PT ;  /* 0x0000000aff00722a */ /* 0x000fc80003a2f000 */
[----:B------:R0:W-:Y:S01]  /*149420*/  STL.64 [R1+0x488], R12 ;  /* 0x0004880c01007387 */ /* 0x0001e20000100a00 */
[----:B------:R-:W-:Y:S01]  /*149430*/  MOV R0, RZ ;  /* 0x000000ff00007202 */ /* 0x000fe20000000f00 */
[----:B0-----:R-:W-:-:S05]  /*149440*/  IMAD.MOV.U32 R12, RZ, RZ, R11 ;  /* 0x000000ffff0c7224 */ /* 0x001fca00078e000b */
[----:B------:R-:W-:-:S03]  /*149450*/  FSEL R0, R0, R12, P1 ;  /* 0x0000000c00007208 */ /* 0x000fc60000800000 */
        /* <DEDUP_REMOVED lines=15> */
[----:B------:R-:W-:-:S03]  /*149550*/  MOV R0, RZ ;  /* 0x000000ff00007202 */ /* 0x000fc60000000f00 */
[----:B------:R0:W-:Y:S01]  /*149560*/  STL.64 [R1+0x498], R12 ;  /* 0x0004980c01007387 */ /* 0x0001e20000100a00 */
[----:B---3--:R-:W-:Y:S01]  /*149570*/  DSETP.MAX.AND P1, P2, RZ, R6, PT ;  /* 0x00000006ff00722a */ /* 0x008fe20003a2f000 */
[----:B0-----:R-:W-:-:S05]  /*149580*/  IMAD.MOV.U32 R12, RZ, RZ, R7 ;  /* 0x000000ffff0c7224 */ /* 0x001fca00078e0007 */
[----:B------:R-:W-:-:S08]  /*149590*/  FSEL R0, R0, R12, P1 ;  /* 0x0000000c00007208 */ /* 0x000fd00000800000 */
[----:B------:R-:W-:Y:S01]  /*1495a0*/  @P2 LOP3.LUT R0, R12, 0x80000, RZ, 0xfc, !PT ;  /* 0x000800000c002812 */ /* 0x000fe200078efcff */
[----:B------:R-:W-:-:S05]  /*1495b0*/  HFMA2 R12, -RZ, RZ, 0, 0 ;  /* 0x00000000ff0c7431 */ /* 0x000fca00000001ff */
[----:B------:R-:W-:Y:S02]  /*1495c0*/  SEL R12, R12, R6, P1 ;  /* 0x000000060c0c7207 */ /* 0x000fe40000800000 */
[----:B------:R-:W3:Y:S01]  /*1495d0*/  LDL.64 R6, [R1+0x68] ;  /* 0x0000680001067983 */ /* 0x000ee20000100a00 */
[----:B------:R-:W-:Y:S01]  /*1495e0*/  IMAD.MOV.U32 R13, RZ, RZ, R0 ;  /* 0x000000ffff0d7224 */ /* 0x000fe200078e0000 */
[----:B------:R-:W-:Y:S01]  /*1495f0*/  MOV R0, RZ ;  /* 0x000000ff00007202 */ /* 0x000fe20000000f00 */
[----:B----4-:R-:W-:-:S03]  /*149600*/  DSETP.MAX.AND P1, P2, RZ, R4, PT ;  /* 0x00000004ff00722a */ /* 0x010fc60003a2f000 */
[----:B------:R0:W-:Y:S02]  /*149610*/  STL.64 [R1+0x4a0], R12 ;  /* 0x0004a00c01007387 */ /* 0x0001e40000100a00 */
[----:B0-----:R-:W-:-:S05]  /*149620*/  IMAD.MOV.U32 R12, RZ, RZ, R5 ;  /* 0x000000ffff0c7224 */ /* 0x001fca00078e0005 */
[----:B------:R-:W-:-:S04]  /*149630*/  FSEL R0, R0, R12, P1 ;  /* 0x0000000c00007208 */ /* 0x000fc80000800000 */
        /* <DEDUP_REMOVED lines=35> */
[----:B------:R-:W-:-:S04]  /*149870*/  MOV R0, RZ ;  /* 0x000000ff00007202 */ /* 0x000fc80000000f00 */
[----:B------:R0:W-:Y:S01]  /*149880*/  STL.64 [R1+0x4c0], R12 ;  /* 0x0004c00c01007387 */ /* 0x0001e20000100a00 */
[----:B----4-:R-:W-:Y:S01]  /*149890*/  DSETP.MAX.AND P1, P2, RZ, R4, PT ;  /* 0x00000004ff00722a */ /* 0x010fe20003a2f000 */
[----:B0-----:R-:W-:-:S05]  /*1498a0*/  IMAD.MOV.U32 R12, RZ, RZ, R5 ;  /* 0x000000ffff0c7224 */ /* 0x001fca00078e0005 */
[----:B------:R-:W-:-:S08]  /*1498b0*/  FSEL R0, R0, R12, P1 ;  /* 0x0000000c00007208 */ /* 0x000fd00000800000 */
[----:B------:R-:W-:Y:S01]  /*1498c0*/  @P2 LOP3.LUT R0, R12, 0x80000, RZ, 0xfc, !PT ;  /* 0x000800000c002812 */ /* 0x000fe200078efcff */
[----:B------:R-:W-:-:S05]  /*1498d0*/  HFMA2 R12, -RZ, RZ, 0, 0 ;  /* 0x00000000ff0c7431 */ /* 0x000fca00000001ff */
[----:B------:R-:W-:Y:S02]  /*1498e0*/  SEL R12, R12, R4, P1 ;  /* 0x000000040c0c7207 */ /* 0x000fe40000800000 */
[----:B------:R-:W4:Y:S01]  /*1498f0*/  LDL.64 R4, [R1+0x90] ;  /* 0x0000900001047983 */ /* 0x000f220000100a00 */
[----:B------:R-:W-:Y:S01]  /*149900*/  IMAD.MOV.U32 R13, RZ, RZ, R0 ;  /* 0x000000ffff0d7224 */ /* 0x000fe200078e0000 */
[----:B------:R-:W-:Y:S01]  /*149910*/  MOV R0, RZ ;  /* 0x000000ff00007202 */ /* 0x000fe20000000f00 */
[----:B------:R-:W-:-:S03]  /*149920*/  DSETP.MAX.AND P1, P2, RZ, R10, PT ;  /* 0x0000000aff00722a */ /* 0x000fc60003a2f000 */
[----:B------:R0:W-:Y:S02]  /*149930*/  STL.64 [R1+0x4c8], R12 ;  /* 0x0004c80c01007387 */ /* 0x0001e40000100a00 */
[----:B0-----:R-:W-:-:S05]  /*149940*/  IMAD.MOV.U32 R12, RZ, RZ, R11 ;  /* 0x000000ffff0c7224 */ /* 0x001fca00078e000b */
[----:B------:R-:W-:-:S04]  /*149950*/  FSEL R0, R0, R12, P1 ;  /* 0x0000000c00007208 */ /* 0x000fc80000800000 */
        /* <DEDUP_REMOVED lines=35> */
[----:B------:R-:W-:-:S04]  /*149b90*/  MOV R0, RZ ;  /* 0x000000ff00007202 */ /* 0x000fc80000000f00 */
[----:B------:R0:W-:Y:S01]  /*149ba0*/  STL.64 [R1+0x4e8], R12 ;  /* 0x0004e80c01007387 */ /* 0x0001e20000100a00 */
[----:B------:R-:W-:Y:S01]  /*149bb0*/  DSETP.MAX.AND P1, P2, RZ, R10, PT ;  /* 0x0000000aff00722a */ /* 0x000fe20003a2f000 */
[----:B0-----:R-:W-:-:S05]  /*149bc0*/  IMAD.MOV.U32 R12, RZ, RZ, R11 ;  /* 0x000000ffff0c7224 */ /* 0x001fca00078e000b */
[----:B------:R-:W-:-:S08]  /*149bd0*/  FSEL R0, R0, R12, P1 ;  /* 0x0000000c00007208 */ /* 0x000fd00000800000 */
        /* <DEDUP_REMOVED lines=958> */
[----:B0-----:R-:W-:Y:S02]  /*14d7c0*/  IMAD.MOV.U32 R12, RZ, RZ, R11 ;  /* 0x000000ffff0c7224 */ /* 0x001fe400078e000b */
[----:B------:R-:W-:-:S03]  /*14d7d0*/  HFMA2 R11, -RZ, RZ, 0, 0 ;  /* 0x00000000ff0b7431 */ /* 0x000fc600000001ff */
[----:B------:R-:W-:-:S08]  /*14d7e0*/  FSEL R0, R0, R12, P1 ;  /* 0x0000000c00007208 */ /* 0x000fd00000800000 */
[----:B------:R-:W-:Y:S02]  /*14d7f0*/  @P2 LOP3.LUT R0, R12, 0x80000, RZ, 0xfc, !PT ;  /* 0x000800000c002812 */ /* 0x000fe400078efcff */
[----:B------:R-:W4:Y:S01]  /*14d800*/  LDL.64 R12, [R1+0x3b8] ;  /* 0x0003b800010c7983 */ /* 0x000f220000100a00 */
[----:B------:R-:W-:Y:S02]  /*14d810*/  SEL R10, R11, R10, P1 ;  /* 0x0000000a0b0a7207 */ /* 0x000fe40000800000 */
[----:B------:R-:W-:Y:S01]  /*14d820*/  IMAD.MOV.U32 R11, RZ, RZ, R0 ;  /* 0x000000ffff0b7224 */ /* 0x000fe200078e0000 */
[----:B------:R-:W-:-:S04]  /*14d830*/  MOV R0, RZ ;  /* 0x000000ff00007202 */ /* 0x000fc80000000f00 */
[----:B------:R0:W-:Y:S01]  /*14d840*/  STL.64 [R1+0x7f0], R10 ;  /* 0x0007f00a01007387 */ /* 0x0001e20000100a00 */
[----:B--2---:R-:W-:Y:S01]  /*14d850*/  DSETP.MAX.AND P1, P2, RZ, R8, PT ;  /* 0x00000008ff00722a */ /* 0x004fe20003a2f000 */
[----:B0-----:R-:W-:Y:S01]  /*14d860*/  IMAD.MOV.U32 R10, RZ, RZ, R9 ;  /* 0x000000ffff0a7224 */ /* 0x001fe200078e0009 */
[----:B------:R-:W-:Y:S02]  /*14d870*/  MOV R11, R8 ;  /* 0x00000008000b7202 */ /* 0x000fe40000000f00 */
[----:B------:R-:W2:Y:S02]  /*14d880*/  LDL.64 R8, [R1+0x3c0] ;  /* 0x0003c00001087983 */ /* 0x000ea40000100a00 */
[----:B------:R-:W-:-:S08]  /*14d890*/  FSEL R0, R0, R10, P1 ;  /* 0x0000000a00007208 */ /* 0x000fd00000800000 */
[----:B------:R-:W-:Y:S01]  /*14d8a0*/  @P2 LOP3.LUT R0, R10, 0x80000, RZ, 0xfc, !PT ;  /* 0x000800000a002812 */ /* 0x000fe200078efcff */
[----:B------:R-:W-:-:S05]  /*14d8b0*/  IMAD.MOV.U32 R10, RZ, RZ, RZ ;  /* 0x000000ffff0a7224 */ /* 0x000fca00078e00ff */
[----:B------:R-:W-:Y:S02]  /*14d8c0*/  SEL R10, R10, R11, P1 ;  /* 0x0000000b0a0a7207 */ /* 0x000fe40000800000 */
[----:B------:R-:W-:Y:S01]  /*14d8d0*/  MOV R11, R0 ;  /* 0x00000000000b7202 */ /* 0x000fe20000000f00 */
[----:B------:R-:W-:-:S04]  /*14d8e0*/  IMAD.MOV.U32 R0, RZ, RZ, RZ ;  /* 0x000000ffff007224 */ /* 0x000fc800078e00ff */
[----:B------:R0:W-:Y:S01]  /*14d8f0*/  STL.64 [R1+0x7f8], R10 ;  /* 0x0007f80a01007387 */ /* 0x0001e20000100a00 */
[----:B---3--:R-:W-:Y:S01]  /*14d900*/  DSETP.MAX.AND P1, P2, RZ, R6, PT ;  /* 0x00000006ff00722a */ /* 0x008fe20003a2f000 */
[----:B0-----:R-:W-:-:S05]  /*14d910*/  MOV R10, R7 ;  /* 0x00000007000a7202 */ /* 0x001fca0000000f00 */
[----:B------:R-:W-:-:S08]  /*14d920*/  FSEL R0, R0, R10, P1 ;  /* 0x0000000a00007208 */ /* 0x000fd00000800000 */
[----:B------:R-:W-:Y:S01]  /*14d930*/  @P2 LOP3.LUT R0, R10, 0x80000, RZ, 0xfc, !PT ;  /* 0x000800000a002812 */ /* 0x000fe200078efcff */
[----:B------:R-:W-:-:S05]  /*14d940*/  IMAD.MOV.U32 R10, RZ, RZ, RZ ;  /* 0x000000ffff0a7224 */ /* 0x000fca00078e00ff */
[----:B------:R-:W-:Y:S02]  /*14d950*/  SEL R10, R10, R6, P1 ;  /* 0x000000060a0a7207 */ /* 0x000fe40000800000 */
[----:B------:R-:W3:Y:S01]  /*14d960*/  LDL.64 R6, [R1+0x3c8] ;  /* 0x0003c80001067983 */ /* 0x000ee20000100a00 */
[----:B------:R-:W-:Y:S01]  /*14d970*/  MOV R11, R0 ;  /* 0x00000000000b7202 */ /* 0x000fe20000000f00 */
[----:B------:R-:W-:-:S04]  /*14d980*/  IMAD.MOV.U32 R0, RZ, RZ, RZ ;  /* 0x000000ffff007224 */ /* 0x000fc800078e00ff */
[----:B------:R0:W-:Y:S01]  /*14d990*/  STL.64 [R1+0x800], R10 ;  /* 0x0008000a01007387 */ /* 0x0001e20000100a00 */
[----:B----4-:R-:W-:Y:S01]  /*14d9a0*/  DSETP.MAX.AND P1, P2, RZ, R4, PT ;  /* 0x00000004ff00722a */ /* 0x010fe20003a2f000 */
[----:B0-----:R-:W-:-:S05]  /*14d9b0*/  MOV R10, R5 ;  /* 0x00000005000a7202 */ /* 0x001fca0000000f00 */
[----:B------:R-:W-:-:S08]  /*14d9c0*/  FSEL R0, R0, R10, P1 ;  /* 0x0000000a00007208 */ /* 0x000fd00000800000 */
[----:B------:R-:W-:Y:S01]  /*14d9d0*/  @P2 LOP3.LUT R0, R10, 0x80000, RZ, 0xfc, !PT ;  /* 0x000800000a002812 */ /* 0x000fe200078efcff */
[----:B------:R-:W-:-:S05]  /*14d9e0*/  IMAD.MOV.U32 R10, RZ, RZ, RZ ;  /* 0x000000ffff0a7224 */ /* 0x000fca00078e00ff */
[----:B------:R-:W-:Y:S02]  /*14d9f0*/  SEL R10, R10, R4, P1 ;  /* 0x000000040a0a7207 */ /* 0x000fe40000800000 */
[----:B------:R-:W4:Y:S01]  /*14da00*/  LDL.64 R4, [R1+0x3d0] ;  /* 0x0003d00001047983 */ /* 0x000f220000100a00 */
[----:B------:R-:W-:Y:S01]  /*14da10*/  DSETP.MAX.AND P1, P2, RZ, R12, PT ;  /* 0x0000000cff00722a */ /* 0x000fe20003a2f000 */
[----:B------:R-:W-:Y:S01]  /*14da20*/  MOV R11, R12 ;  /* 0x0000000c000b7202 */ /* 0x000fe20000000f00 */
[----:B------:R-:W-:Y:S02]  /*14da30*/  IMAD.MOV.U32 R12, RZ, RZ, R13 ;  /* 0x000000ffff0c7224 */ /* 0x000fe400078e000d */
[----:B------:R-:W-:-:S05]  /*14da40*/  HFMA2 R13, -RZ, RZ, 0, 0 ;  /* 0x00000000ff0d7431 */ /* 0x000fca00000001ff */
[----:B------:R-:W-:-:S05]  /*14da50*/  FSEL R13, R13, R12, P1 ;  /* 0x0000000c0d0d7208 */ /* 0x000fca0000800000 */
[----:B------:R-:W-:Y:S01]  /*14da60*/  @P2 LOP3.LUT R13, R12, 0x80000, RZ, 0xfc, !PT ;  /* 0x000800000c0d2812 */ /* 0x000fe200078efcff */
[----:B------:R-:W-:-:S05]  /*14da70*/  IMAD.MOV.U32 R12, RZ, RZ, RZ ;  /* 0x000000ffff0c7224 */ /* 0x000fca00078e00ff */
[----:B------:R-:W-:-:S05]  /*14da80*/  SEL R12, R12, R11, P1 ;  /* 0x0000000b0c0c7207 */ /* 0x000fca0000800000 */
[----:B------:R0:W-:Y:S01]  /*14da90*/  STL.64 [R1+0x810], R12 ;  /* 0x0008100c01007387 */ /* 0x0001e20000100a00 */
[----:B------:R-:W-:Y:S01]  /*14daa0*/  MOV R11, R0 ;  /* 0x00000000000b7202 */ /* 0x000fe20000000f00 */
[----:B------:R-:W-:Y:S02]  /*14dab0*/  IMAD.MOV.U32 R0, RZ, RZ, RZ ;  /* 0x000000ffff007224 */ /* 0x000fe400078e00ff */
[----:B0-----:R-:W4:Y:S04]  /*14dac0*/  LDL.64 R12, [R1+0x3d8] ;  /* 0x0003d800010c7983 */ /* 0x001f280000100a00 */
[----:B------:R0:W-:Y:S01]  /*14dad0*/  STL.64 [R1+0x808], R10 ;  /* 0x0008080a01007387 */ /* 0x0001e20000100a00 */
[----:B--2---:R-:W-:Y:S01]  /*14dae0*/  DSETP.MAX.AND P1, P2, RZ, R8, PT ;  /* 0x00000008ff00722a */ /* 0x004fe20003a2f000 */
[----:B0-----:R-:W-:-:S05]  /*14daf0*/  MOV R10, R9 ;  /* 0x00000009000a7202 */ /* 0x001fca0000000f00 */
[----:B------:R-:W-:Y:S01]  /*14db00*/  FSEL R0, R0, R10, P1 ;  /* 0x0000000a00007208 */ /* 0x000fe20000800000 */
[----:B------:R-:W-:Y:S02]  /*14db10*/  IMAD.MOV.U32 R11, RZ, RZ, R8 ;  /* 0x000000ffff0b7224 */ /* 0x000fe400078e0008 */
[----:B------:R-:W2:Y:S05]  /*14db20*/  LDL.64 R8, [R1+0x3e0] ;  /* 0x0003e00001087983 */ /* 0x000eaa0000100a00 */
[----:B------:R-:W-:Y:S01]  /*14db30*/  @P2 LOP3.LUT R0, R10, 0x80000, RZ, 0xfc, !PT ;  /* 0x000800000a002812 */ /* 0x000fe200078efcff */
[----:B------:R-:W-:-:S05]  /*14db40*/  HFMA2 R10, -RZ, RZ, 0, 0 ;  /* 0x00000000ff0a7431 */ /* 0x000fca00000001ff */
[----:B------:R-:W-:Y:S01]  /*14db50*/  SEL R10, R10, R11, P1 ;  /* 0x0000000b0a0a7207 */ /* 0x000fe20000800000 */
[----:B------:R-:W-:Y:S01]  /*14db60*/  IMAD.MOV.U32 R11, RZ, RZ, R0 ;  /* 0x000000ffff0b7224 */ /* 0x000fe200078e0000 */
[----:B------:R-:W-:-:S04]  /*14db70*/  MOV R0, RZ ;  /* 0x000000ff00007202 */ /* 0x000fc80000000f00 */
        /* <DEDUP_REMOVED lines=18> */
[----:B------:R-:W-:Y:S01]  /*14dca0*/  DSETP.MAX.AND P1, P2, RZ, R12, PT ;  /* 0x0000000cff00722a */ /* 0x000fe20003a2f000 */
[----:B------:R-:W-:Y:S01]  /*14dcb0*/  IMAD.MOV.U32 R11, RZ, RZ, R12 ;  /* 0x000000ffff0b7224 */ /* 0x000fe200078e000c */
[----:B------:R-:W-:Y:S01]  /*14dcc0*/  MOV R12, R13 ;  /* 0x0000000d000c7202 */ /* 0x000fe20000000f00 */
[----:B------:R-:W-:-:S05]  /*14dcd0*/  IMAD.MOV.U32 R13, RZ, RZ, RZ ;  /* 0x000000ffff0d7224 */ /* 0x000fca00078e00ff */
[----:B------:R-:W-:-:S06]  /*14dce0*/  FSEL R13, R13, R12, P1 ;  /* 0x0000000c0d0d7208 */ /* 0x000fcc0000800000 */
[----:B------:R-:W-:Y:S01]  /*14dcf0*/  @P2 LOP3.LUT R13, R12, 0x80000, RZ, 0xfc, !PT ;  /* 0x000800000c0d2812 */ /* 0x000fe200078efcff */
[----:B------:R-:W-:-:S05]  /*14dd00*/  HFMA2 R12, -RZ, RZ, 0, 0 ;  /* 0x00000000ff0c7431 */ /* 0x000fca00000001ff */
[----:B------:R-:W-:Y:S01]  /*14dd10*/  SEL R12, R12, R11, P1 ;  /* 0x0000000b0c0c7207 */ /* 0x000fe20000800000 */
[----:B------:R-:W-:Y:S01]  /*14dd20*/  IMAD.MOV.U32 R11, RZ, RZ, R0 ;  /* 0x000000ffff0b7224 */ /* 0x000fe200078e0000 */
[----:B------:R-:W-:-:S04]  /*14dd30*/  MOV R0, RZ ;  /* 0x000000ff00007202 */ /* 0x000fc80000000f00 */
[----:B------:R-:W-:Y:S04]  /*14dd40*/  STL.64 [R1+0x828], R10 ;  /* 0x0008280a01007387 */ /* 0x000fe80000100a00 */
[----:B------:R0:W-:Y:S02]  /*14dd50*/  STL.64 [R1+0x830], R12 ;  /* 0x0008300c01007387 */ /* 0x0001e40000100a00 */
[----:B0-----:R-:W-:Y:S01]  /*14dd60*/  HFMA2 R12, -RZ, RZ, 0, 0 ;  /* 0x00000000ff0c7431 */ /* 0x001fe200000001ff */
[----:B--2---:R-:W-:Y:S01]  /*14dd70*/  DSETP.MAX.AND P1, P2, RZ, R8, PT ;  /* 0x00000008ff00722a */ /* 0x004fe20003a2f000 */
[----:B------:R-:W-:-:S05]  /*14dd80*/  IMAD.MOV.U32 R10, RZ, RZ, R9 ;  /* 0x000000ffff0a7224 */ /* 0x000fca00078e0009 */
[----:B------:R-:W-:-:S08]  /*14dd90*/  FSEL R0, R0, R10, P1 ;  /* 0x0000000a00007208 */ /* 0x000fd00000800000 */
[----:B------:R-:W-:Y:S02]  /*14dda0*/  @P2 LOP3.LUT R0, R10, 0x80000, RZ, 0xfc, !PT ;  /* 0x000800000a002812 */ /* 0x000fe400078efcff */
[----:B------:R-:W2:Y:S01]  /*14ddb0*/  LDL.64 R10, [R1+0x3f8] ;  /* 0x0003f800010a7983 */ /* 0x000ea20000100a00 */
[----:B------:R-:W-:-:S03]  /*14ddc0*/  SEL R12, R12, R8, P1 ;  /* 0x000000080c0c7207 */ /* 0x000fc60000800000 */
[----:B------:R-:W2:Y:S01]  /*14ddd0*/  LDL.64 R8, [R1+0x400] ;  /* 0x0004000001087983 */ /* 0x000ea20000100a00 */
        /* <DEDUP_REMOVED lines=23> */
[----:B--2---:R-:W-:Y:S01]  /*14df50*/  DSETP.MAX.AND P1, P2, RZ, R10, PT ;  /* 0x0000000aff00722a */ /* 0x004fe20003a2f000 */
[----:B0-----:R-:W-:Y:S01]  /*14df60*/  IMAD.MOV.U32 R12, RZ, RZ, R11 ;  /* 0x000000ffff0c7224 */ /* 0x001fe200078e000b */
[----:B------:R-:W-:Y:S01]  /*14df70*/  DSETP.MAX.AND P3, P4, RZ, R8, PT ;  /* 0x00000008ff00722a */ /* 0x000fe20003c6f000 */
[----:B------:R-:W-:-:S03]  /*14df80*/  HFMA2 R11, -RZ, RZ, 0, 0 ;  /* 0x00000000ff0b7431 */ /* 0x000fc600000001ff */
[----:B------:R-:W-:-:S08]  /*14df90*/  FSEL R0, R0, R12, P1 ;  /* 0x0000000c00007208 */ /* 0x000fd00000800000 */
[----:B------:R-:W-:Y:S01]  /*14dfa0*/  @P2 LOP3.LUT R0, R12, 0x80000, RZ, 0xfc, !PT ;  /* 0x000800000c002812 */ /* 0x000fe200078efcff */
[----:B------:R-:W-:Y:S01]  /*14dfb0*/  IMAD.MOV.U32 R12, RZ, RZ, R9 ;  /* 0x000000ffff0c7224 */ /* 0x000fe200078e0009 */
[----:B------:R-:W-:Y:S01]  /*14dfc0*/  MOV R9, R8 ;  /* 0x0000000800097202 */ /* 0x000fe20000000f00 */
[----:B------:R-:W-:-:S03]  /*14dfd0*/  IMAD.MOV.U32 R8, RZ, RZ, RZ ;  /* 0x000000ffff087224 */ /* 0x000fc600078e00ff */
[----:B------:R-:W-:Y:S02]  /*14dfe0*/  FSEL R11, R11, R12, P3 ;  /* 0x0000000c0b0b7208 */ /* 0x000fe40001800000 */
[----:B------:R-:W-:Y:S02]  /*14dff0*/  @P4 LOP3.LUT R11, R12, 0x80000, RZ, 0xfc, !PT ;  /* 0x000800000c0b4812 */ /* 0x000fe400078efcff */
[----:B------:R-:W2:Y:S01]  /*14e000*/  LDL.64 R12, [R1+0x418] ;  /* 0x00041800010c7983 */ /* 0x000ea20000100a00 */
[----:B------:R-:W-:Y:S01]  /*14e010*/  SEL R8, R8, R10, P1 ;  /* 0x0000000a08087207 */ /* 0x000fe20000800000 */
[----:B------:R-:W-:-:S05]  /*14e020*/  HFMA2 R10, -RZ, RZ, 0, 0 ;  /* 0x00000000ff0a7431 */ /* 0x000fca00000001ff */
[----:B------:R-:W-:Y:S01]  /*14e030*/  SEL R10, R10, R9, P3 ;  /* 0x000000090a0a7207 */ /* 0x000fe20001800000 */
[----:B------:R-:W-:Y:S01]  /*14e040*/  IMAD.MOV.U32 R9, RZ, RZ, R0 ;  /* 0x000000ffff097224 */ /* 0x000fe200078e0000 */
[----:B------:R-:W-:-:S03]  /*14e050*/  MOV R0, RZ ;  /* 0x000000ff00007202 */ /* 0x000fc60000000f00 */
[----:B------:R-:W-:Y:S04]  /*14e060*/  STL.64 [R1+0x858], R10 ;  /* 0x0008580a01007387 */ /* 0x000fe80000100a00 */
[----:B------:R0:W-:Y:S04]  /*14e070*/  STL.64 [R1+0x850], R8 ;  /* 0x0008500801007387 */ /* 0x0001e80000100a00 */
[----:B0-----:R-:W2:Y:S01]  /*14e080*/  LDL.64 R8, [R1+0x420] ;  /* 0x0004200001087983 */ /* 0x001ea20000100a00 */
[----:B---3--:R-:W-:Y:S01]  /*14e090*/  DSETP.MAX.AND P1, P2, RZ, R6, PT ;  /* 0x00000006ff00722a */ /* 0x008fe20003a2f000 */
[----:B------:R-:W-:-:S05]  /*14e0a0*/  IMAD.MOV.U32 R10, RZ, RZ, R7 ;  /* 0x000000ffff0a7224 */ /* 0x000fca00078e0007 */
        /* <DEDUP_REMOVED lines=15> */
[----:B--2---:R-:W-:Y:S01]  /*14e1a0*/  DSETP.MAX.AND P1, P2, RZ, R12, PT ;  /* 0x0000000cff00722a */ /* 0x004fe20003a2f000 */
        /* <DEDUP_REMOVED lines=8> */
[----:B------:R-:W-:-:S04]  /*14e230*/  DSETP.MAX.AND P1, P2, RZ, R8, PT ;  /* 0x00000008ff00722a */ /* 0x000fc80003a2f000 */
[----:B------:R0:W-:Y:S01]  /*14e240*/  STL.64 [R1+0x868], R10 ;  /* 0x0008680a01007387 */ /* 0x0001e20000100a00 */
[----:B------:R-:W-:-:S03]  /*14e250*/  MOV R0, RZ ;  /* 0x000000ff00007202 */ /* 0x000fc60000000f00 */
[----:B------:R2:W-:Y:S01]  /*14e260*/  STL.64 [R1+0x870], R12 ;  /* 0x0008700c01007387 */ /* 0x0005e20000100a00 */
[----:B0-----:R-:W-:-:S03]  /*14e270*/  IMAD.MOV.U32 R10, RZ, RZ, R9 ;  /* 0x000000ffff0a7224 */ /* 0x001fc600078e0009 */
[----:B--2---:R-:W2:Y:S02]  /*14e280*/  LDL.64 R12, [R1+0x438] ;  /* 0x00043800010c7983 */ /* 0x004ea40000100a00 */
[----:B------:R-:W-:Y:S02]  /*14e290*/  FSEL R0, R0, R10, P1 ;  /* 0x0000000a00007208 */ /* 0x000fe40000800000 */
[----:B------:R-:W-:Y:S02]  /*14e2a0*/  @P2 LOP3.LUT R0, R10, 0x80000, RZ, 0xfc, !PT ;  /* 0x000800000a002812 */ /* 0x000fe400078efcff */
[----:B------:R-:W-:Y:S01]  /*14e2b0*/  MOV R11, RZ ;  /* 0x000000ff000b7202 */ /* 0x000fe20000000f00 */
[----:B---3--:R-:W-:Y:S01]  /*14e2c0*/  DSETP.MAX.AND P2, P3, RZ, R6, PT ;  /* 0x00000006ff00722a */ /* 0x008fe20003b4f000 */
[----:B------:R-:W-:Y:S01]  /*14e2d0*/  IMAD.MOV.U32 R9, RZ, RZ, R7 ;  /* 0x000000ffff097224 */ /* 0x000fe200078e0007 */
[----:B------:R-:W-:Y:S01]  /*14e2e0*/  MOV R7, R6 ;  /* 0x0000000600077202 */ /* 0x000fe20000000f00 */
[----:B------:R-:W-:-:S03]  /*14e2f0*/  IMAD.MOV.U32 R6, RZ, RZ, RZ ;  /* 0x000000ffff067224 */ /* 0x000fc600078e00ff */
[----:B------:R-:W-:Y:S02]  /*14e300*/  FSEL R11, R11, R9, P2 ;  /* 0x000000090b0b7208 */ /* 0x000fe40001000000 */
[----:B------:R-:W-:-:S06]  /*14e310*/  SEL R6, R6, R8, P1 ;  /* 0x0000000806067207 */ /* 0x000fcc0000800000 */
[----:B------:R-:W-:Y:S02]  /*14e320*/  @P3 LOP3.LUT R11, R9, 0x80000, RZ, 0xfc, !PT ;  /* 0x00080000090b3812 */ /* 0x000fe400078efcff */
[----:B------:R-:W3:Y:S01]  /*14e330*/  LDL.64 R8, [R1+0x440] ;  /* 0x0004400001087983 */ /* 0x000ee20000100a00 */
[----:B------:R-:W-:-:S05]  /*14e340*/  HFMA2 R10, -RZ, RZ, 0, 0 ;  /* 0x00000000ff0a7431 */ /* 0x000fca00000001ff */
[----:B------:R-:W-:Y:S01]  /*14e350*/  SEL R10, R10, R7, P2 ;  /* 0x000000070a0a7207 */ /* 0x000fe20001000000 */
[----:B------:R-:W-:Y:S01]  /*14e360*/  IMAD.MOV.U32 R7, RZ, RZ, R0 ;  /* 0x000000ffff077224 */ /* 0x000fe200078e0000 */
[----:B------:R-:W-:-:S03]  /*14e370*/  MOV R0, RZ ;  /* 0x000000ff00007202 */ /* 0x000fc60000000f00 */
[----:B------:R0:W-:Y:S04]  /*14e380*/  STL.64 [R1+0x880], R10 ;  /* 0x0008800a01007387 */ /* 0x0001e80000100a00 */
[----:B------:R1:W-:Y:S01]  /*14e390*/  STL.64 [R1+0x878], R6 ;  /* 0x0008780601007387 */ /* 0x0003e20000100a00 */
[----:B----4-:R-:W-:Y:S01]  /*14e3a0*/  DSETP.MAX.AND P1, P2, RZ, R4, PT ;  /* 0x00000004ff00722a */ /* 0x010fe20003a2f000 */
[----:B0-----:R-:W-:Y:S02]  /*14e3b0*/  IMAD.MOV.U32 R10, RZ, RZ, RZ ;  /* 0x000000ffff0a7224 */ /* 0x001fe400078e00ff */
[----:B-1----:R-:W-:Y:S01]  /*14e3c0*/  IMAD.MOV.U32 R6, RZ, RZ, R5 ;  /* 0x000000ffff067224 */ /* 0x002fe200078e0005 */
[----:B------:R-:W-:Y:S02]  /*14e3d0*/  MOV R7, R4 ;  /* 0x0000000400077202 */ /* 0x000fe40000000f00 */
[----:B------:R-:W4:Y:S02]  /*14e3e0*/  LDL.64 R4, [R1+0x448] ;  /* 0x0004480001047983 */ /* 0x000f240000100a00 */
[----:B------:R-:W-:-:S02]  /*14e3f0*/  FSEL R0, R0, R6, P1 ;  /* 0x0000000600007208 */ /* 0x000fc40000800000 */
[----:B------:R-:W-:-:S04]  /*14e400*/  SEL R10, R10, R7, P1 ;  /* 0x000000070a0a7207 */ /* 0x000fc80000800000 */
[----:B------:R-:W-:Y:S02]  /*14e410*/  @P2 LOP3.LUT R0, R6, 0x80000, RZ, 0xfc, !PT ;  /* 0x0008000006002812 */ /* 0x000fe400078efcff */
[----:B------:R-:W4:Y:S01]  /*14e420*/  LDL.64 R6, [R1+0x450] ;  /* 0x0004500001067983 */ /* 0x000f220000100a00 */
[----:B------:R-:W-:Y:S01]  /*14e430*/  UMOV UR6, UR5 ;  /* 0x0000000500067c82 */ /* 0x000fe20008000000 */
[----:B--2---:R-:W-:Y:S01]  /*14e440*/  DSETP.MAX.AND P1, P2, RZ, R12, PT ;  /* 0x0000000cff00722a */ /* 0x004fe20003a2f000 */
[----:B------:R-:W-:Y:S01]  /*14e450*/  MOV R11, R12 ;  /* 0x0000000c000b7202 */ /* 0x000fe20000000f00 */
[----:B------:R-:W-:Y:S02]  /*14e460*/  IMAD.MOV.U32 R12, RZ, RZ, R13 ;  /* 0x000000ffff0c7224 */ /* 0x000fe400078e000d */
[----:B------:R-:W-:-:S05]  /*14e470*/  HFMA2 R13, -RZ, RZ, 0, 0 ;  /* 0x00000000ff0d7431 */ /* 0x000fca00000001ff */
[----:B------:R-:W-:-:S05]  /*14e480*/  FSEL R13, R13, R12, P1 ;  /* 0x0000000c0d0d7208 */ /* 0x000fca0000800000 */
[----:B------:R-:W-:Y:S01]  /*14e490*/  @P2 LOP3.LUT R13, R12, 0x80000, RZ, 0xfc, !PT ;  /* 0x000800000c0d2812 */ /* 0x000fe200078efcff */
[----:B------:R-:W-:-:S05]  /*14e4a0*/  IMAD.MOV.U32 R12, RZ, RZ, RZ ;  /* 0x000000ffff0c7224 */ /* 0x000fca00078e00ff */
[----:B------:R-:W-:Y:S02]  /*14e4b0*/  SEL R12, R12, R11, P1 ;  /* 0x0000000b0c0c7207 */ /* 0x000fe40000800000 */
[----:B------:R-:W-:Y:S01]  /*14e4c0*/  MOV R11, R0 ;  /* 0x00000000000b7202 */ /* 0x000fe20000000f00 */
[----:B------:R-:W-:-:S04]  /*14e4d0*/  IMAD.MOV.U32 R0, RZ, RZ, RZ ;  /* 0x000000ffff007224 */ /* 0x000fc800078e00ff */
[----:B------:R0:W-:Y:S01]  /*14e4e0*/  STL.64 [R1+0x888], R10 ;  /* 0x0008880a01007387 */ /* 0x0001e20000100a00 */
[----:B---3--:R-:W-:Y:S01]  /*14e4f0*/  DSETP.MAX.AND P1, P2, RZ, R8, PT ;  /* 0x00000008ff00722a */ /* 0x008fe20003a2f000 */
[----:B0-----:R-:W-:Y:S01]  /*14e500*/  MOV R10, R9 ;  /* 0x00000009000a7202 */ /* 0x001fe20000000f00 */
[----:B------:R-:W-:-:S04]  /*14e510*/  IMAD.MOV.U32 R9, RZ, RZ, RZ ;  /* 0x000000ffff097224 */ /* 0x000fc800078e00ff */
[----:B------:R-:W-:Y:S02]  /*14e520*/  FSEL R0, R0, R10, P1 ;  /* 0x0000000a00007208 */ /* 0x000fe40000800000 */
[----:B------:R-:W-:-:S06]  /*14e530*/  SEL R8, R9, R8, P1 ;  /* 0x0000000809087207 */ /* 0x000fcc0000800000 */
[----:B------:R-:W-:Y:S01]  /*14e540*/  @P2 LOP3.LUT R0, R10, 0x80000, RZ, 0xfc, !PT ;  /* 0x000800000a002812 */ /* 0x000fe200078efcff */
[----:B------:R-:W-:-:S03]  /*14e550*/  DSETP.MIN.AND P1, P2, R2, UR4, PT ;  /* 0x0000000402007e2a */ /* 0x000fc6000ba20000 */
[----:B------:R-:W-:Y:S01]  /*14e560*/  MOV R9, R0 ;  /* 0x0000000000097202 */ /* 0x000fe20000000f00 */
[----:B------:R-:W-:Y:S01]  /*14e570*/  IMAD.MOV.U32 R0, RZ, RZ, R2 ;  /* 0x000000ffff007224 */ /* 0x000fe200078e0002 */
[----:B------:R-:W-:Y:S02]  /*14e580*/  MOV R2, UR6 ;  /* 0x0000000600027c02 */ /* 0x000fe40008000f00 */
[----:B------:R-:W-:-:S07]  /*14e590*/  FSEL R3, R3, UR6, P1 ;  /* 0x0000000603037c08 */ /* 0x000fce0008800000 */
[----:B------:R-:W-:Y:S02]  /*14e5a0*/  @P2 LOP3.LUT R3, R2, 0x80000, RZ, 0xfc, !PT ;  /* 0x0008000002032812 */ /* 0x000fe400078efcff */
[----:B------:R-:W-:-:S06]  /*14e5b0*/  SEL R2, R0, UR4, P1 ;  /* 0x0000000400027c07 */ /* 0x000fcc0008800000 */
[----:B------:R-:W-:Y:S01]  /*14e5c0*/  DSETP.MAX.AND P3, P4, R2, R14, PT ;  /* 0x0000000e0200722a */ /* 0x000fe20003c6f000 */
[----:B------:R0:W-:Y:S01]  /*14e5d0*/  STL.64 [R1+0x898], R8 ;  /* 0x0008980801007387 */ /* 0x0001e20000100a00 */
[----:B------:R-:W-:Y:S01]  /*14e5e0*/  IMAD.MOV.U32 R10, RZ, RZ, R2 ;  /* 0x000000ffff0a7224 */ /* 0x000fe200078e0002 */
[----:B------:R-:W-:Y:S01]  /*14e5f0*/  MOV R0, R3 ;  /* 0x0000000300007202 */ /* 0x000fe20000000f00 */
[----:B----4-:R-:W-:Y:S01]  /*14e600*/  DSETP.MAX.AND P1, P2, RZ, R4, PT ;  /* 0x00000004ff00722a */ /* 0x010fe20003a2f000 */
[----:B------:R-:W-:Y:S02]  /*14e610*/  IMAD.MOV.U32 R3, RZ, RZ, RZ ;  /* 0x000000ffff037224 */ /* 0x000fe400078e00ff */
[----:B0-----:R-:W-:Y:S01]  /*14e620*/  IMAD.MOV.U32 R8, RZ, RZ, R14 ;  /* 0x000000ffff087224 */ /* 0x001fe200078e000e */
[----:B------:R-:W-:-:S04]  /*14e630*/  MOV R9, R15 ;  /* 0x0000000f00097202 */ /* 0x000fc80000000f00 */
[----:B------:R-:W-:Y:S02]  /*14e640*/  FSEL R0, R0, R9, P3 ;  /* 0x0000000900007208 */ /* 0x000fe40001800000 */
[----:B------:R-:W-:Y:S02]  /*14e650*/  SEL R8, R10, R8, P3 ;  /* 0x000000080a087207 */ /* 0x000fe40001800000 */
[----:B------:R-:W-:Y:S01]  /*14e660*/  @P4 LOP3.LUT R0, R9, 0x80000, RZ, 0xfc, !PT ;  /* 0x0008000009004812 */ /* 0x000fe200078efcff */
[----:B------:R-:W-:Y:S01]  /*14e670*/  DSETP.MAX.AND P3, P4, RZ, R6, PT ;  /* 0x00000006ff00722a */ /* 0x000fe20003c6f000 */
[----:B------:R-:W-:Y:S01]  /*14e680*/  MOV R2, R5 ;  /* 0x0000000500027202 */ /* 0x000fe20000000f00 */
[----:B------:R-:W-:-:S03]  /*14e690*/  IMAD.MOV.U32 R5, RZ, RZ, RZ ;  /* 0x000000ffff057224 */ /* 0x000fc600078e00ff */
[----:B------:R-:W-:Y:S02]  /*14e6a0*/  FSEL R3, R3, R2, P1 ;  /* 0x0000000203037208 */ /* 0x000fe40000800000 */
[----:B------:R-:W-:Y:S02]  /*14e6b0*/  @P2 LOP3.LUT R3, R2, 0x80000, RZ, 0xfc, !PT ;  /* 0x0008000002032812 */ /* 0x000fe400078efcff */
[----:B------:R-:W-:Y:S01]  /*14e6c0*/  MOV R2, R7 ;  /* 0x0000000700027202 */ /* 0x000fe20000000f00 */
[----:B------:R-:W-:-:S03]  /*14e6d0*/  IMAD.MOV.U32 R9, RZ, RZ, R0 ;  /* 0x000000ffff097224 */ /* 0x000fc600078e0000 */
[----:B------:R-:W-:Y:S02]  /*14e6e0*/  FSEL R5, R5, R2, P3 ;  /* 0x0000000205057208 */ /* 0x000fe40001800000 */
[----:B------:R-:W-:Y:S01]  /*14e6f0*/  @P4 LOP3.LUT R5, R2, 0x80000, RZ, 0xfc, !PT ;  /* 0x0008000002054812 */ /* 0x000fe200078efcff */
[----:B------:R-:W-:-:S05]  /*14e700*/  IMAD.MOV.U32 R2, RZ, RZ, RZ ;  /* 0x000000ffff027224 */ /* 0x000fca00078e00ff */
[----:B------:R-:W-:Y:S01]  /*14e710*/  SEL R2, R2, R4, P1 ;  /* 0x0000000402027207 */ /* 0x000fe20000800000 */
[----:B------:R-:W-:Y:S01]  /*14e720*/  DSETP.MIN.AND P1, P2, R8, R22, PT ;  /* 0x000000160800722a */ /* 0x000fe20003a20000 */
[----:B------:R-:W-:Y:S02]  /*14e730*/  IMAD.MOV.U32 R0, RZ, RZ, R9 ;  /* 0x000000ffff007224 */ /* 0x000fe400078e0009 */
[----:B------:R-:W-:Y:S01]  /*14e740*/  HFMA2 R4, -RZ, RZ, 0, 0 ;  /* 0x00000000ff047431 */ /* 0x000fe200000001ff */
[----:B------:R0:W-:Y:S02]  /*14e750*/  STL.64 [R1+0x8a0], R2 ;  /* 0x0008a00201007387 */ /* 0x0001e40000100a00 */
[----:B0-----:R-:W-:-:S04]  /*14e760*/  MOV R2, R23 ;  /* 0x0000001700027202 */ /* 0x001fc80000000f00 */
[----:B------:R-:W-:-:S04]  /*14e770*/  FSEL R0, R0, R2, P1 ;  /* 0x0000000200007208 */ /* 0x000fc80000800000 */
[----:B------:R-:W-:Y:S01]  /*14e780*/  @P2 LOP3.LUT R0, R2, 0x80000, RZ, 0xfc, !PT ;  /* 0x0008000002002812 */ /* 0x000fe200078efcff */
[----:B------:R-:W-:Y:S01]  /*14e790*/  IMAD.MOV.U32 R2, RZ, RZ, R8 ;  /* 0x000000ffff027224 */ /* 0x000fe200078e0008 */
[----:B------:R-:W-:Y:S02]  /*14e7a0*/  MOV R3, R22 ;  /* 0x0000001600037202 */ /* 0x000fe40000000f00 */
[----:B------:R-:W-:Y:S02]  /*14e7b0*/  SEL R4, R4, R6, P3 ;  /* 0x0000000604047207 */ /* 0x000fe40001800000 */
[----:B------:R-:W-:Y:S02]  /*14e7c0*/  SEL R2, R2, R3, P1 ;  /* 0x0000000302027207 */ /* 0x000fe40000800000 */
[----:B------:R-:W-:Y:S01]  /*14e7d0*/  MOV R3, R0 ;  /* 0x0000000000037202 */ /* 0x000fe20000000f00 */
[----:B------:R0:W-:Y:S02]  /*14e7e0*/  STL.64 [R1+0x8a8], R4 ;  /* 0x0008a80401007387 */ /* 0x0001e40000100a00 */
[----:B0-----:R-:W-:-:S02]  /*14e7f0*/  FSEL R4, R8, R2, P0 ;  /* 0x0000000208047208 */ /* 0x001fc40000000000 */
[----:B------:R-:W-:Y:S02]  /*14e800*/  FSEL R5, R9, R3, P0 ;  /* 0x0000000309057208 */ /* 0x000fe40000000000 */
[----:B------:R0:W5:Y:S01]  /*14e810*/  LDL.LU.64 R2, [R1+0xab70] ;  /* 0x00ab700001027983 */ /* 0x0001620000300a00 */
[----:B------:R-:W-:Y:S01]  /*14e820*/  DADD R18, R20, R18 ;  /* 0x0000000014127229 */ /* 0x000fe20000000012 */
[----:B-----5:R-:W-:Y:S02]  /*14e830*/  VIADD R16, R16, 0x1 ;  /* 0x0000000110107836 */ /* 0x020fe40000000000 */
[----:B------:R0:W-:Y:S04]  /*14e840*/  STL.64 [R1+0x890], R12 ;  /* 0x0008900c01007387 */ /* 0x0001e80000100a00 */
[----:B------:R0:W-:Y:S04]  /*14e850*/  STL.64 [R1+0x7fc8], R4 ;  /* 0x007fc80401007387 */ /* 0x0001e80000100a00 */
[----:B------:R0:W-:Y:S04]  /*14e860*/  STL.64 [R1+0xab58], R18 ;  /* 0x00ab581201007387 */ /* 0x0001e80000100a00 */
[----:B------:R0:W-:Y:S01]  /*14e870*/  STL [R1+0xab50], R16 ;  /* 0x00ab501001007387 */ /* 0x0001e20000100800 */
[----:B------:R-:W-:Y:S05]  /*14e880*/  BRA `(.L_x_3032) ;  /* 0xffffeef000f47947 */ /* 0x000fea000383ffff */
.L_x_867:
[----:B------:R-:W-:Y:S05]  /*14e890*/  BSYNC.RECONVERGENT B1 ;  /* 0x0000000000017941 */ /* 0x000fea0003800200 */
.L_x_865:
[----:B------:R-:W2:Y:S04]  /*14e8a0*/  LDL.LU.64 R244, [R1+0xaba8] ;  /* 0x00aba80001f47983 */ /* 0x000ea80000300a00 */
[----:B------:R-:W3:Y:S04]  /*14e8b0*/  LDL.64 R122, [R1+0x458] ;  /* 0x00045800017a7983 */ /* 0x000ee80000100a00 */
[----:B------:R-:W4:Y:S04]  /*14e8c0*/  LDL.128 R104, [R1+0x460] ;  /* 0x0004600001687983 */ /* 0x000f280000100c00 */
[----:B------:R-:W5:Y:S04]  /*14e8d0*/  LDL.128 R100, [R1+0x470] ;  /* 0x0004700001647983 */ /* 0x000f680000100c00 */
        /* <DEDUP_REMOVED lines=20> */
[----:B------:R-:W5:Y:S04]  /*14ea20*/  LDL.LU R240, [R1+0xab50] ;  /* 0x00ab500001f07983 */ /* 0x000f680000300800 */
[----:B------:R-:W5:Y:S04]  /*14ea30*/  LDL.LU R209, [R1+0xa5b0] ;  /* 0x00a5b00001d17983 */ /* 0x000f680000300800 */
[----:B------:R-:W5:Y:S01]  /*14ea40*/  LDL.128 R12, [R1+0x5c0] ;  /* 0x0005c000010c7983 */ /* 0x000f620000100c00 */
[----:B------:R-:W1:Y:S03]  /*14ea50*/  S2R R5, SR_TID.X ;  /* 0x0000000000057919 */ /* 0x000e660000002100 */
[----:B------:R-:W5:Y:S01]  /*14ea60*/  LDL.128 R64, [R1+0x5d0] ;  /* 0x0005d00001407983 */ /* 0x000f620000100c00 */
[----:B------:R-:W1:Y:S03]  /*14ea70*/  S2UR UR4, SR_CTAID.X ;  /* 0x00000000000479c3 */ /* 0x000e660000002500 */
[----:B------:R-:W5:Y:S04]  /*14ea80*/  LDL.LU.64 R246, [R1+0xabb0] ;  /* 0x00abb00001f67983 */ /* 0x000f680000300a00 */
[----:B------:R-:W5:Y:S01]  /*14ea90*/  LDL.128 R56, [R1+0x5e0] ;  /* 0x0005e00001387983 */ /* 0x000f620000100c00 */
[----:B------:R-:W1:Y:S03]  /*14eaa0*/  LDC R0, c[0x0][0x360] ;  /* 0x0000d800ff007b82 */ /* 0x000e660000000800 */
[----:B------:R-:W5:Y:S04]  /*14eab0*/  LDL.LU R241, [R1+0xaafc] ;  /* 0x00aafc0001f17983 */ /* 0x000f680000300800 */
[----:B------:R-:W5:Y:S01]  /*14eac0*/  LDL.128 R48, [R1+0x5f0] ;  /* 0x0005f00001307983 */ /* 0x000f620000100c00 */
[----:B------:R-:W0:Y:S03]  /*14ead0*/  LDC.64 R112, c[0x0][0x380] ;  /* 0x0000e000ff707b82 */ /* 0x000e260000000a00 */
[----:B------:R-:W5:Y:S04]  /*14eae0*/  LDL.128 R40, [R1+0x600] ;  /* 0x0006000001287983 */ /* 0x000f680000100c00 */
[----:B------:R-:W5:Y:S01]  /*14eaf0*/  LDL.128 R32, [R1+0x610] ;  /* 0x0006100001207983 */ /* 0x000f620000100c00 */
[----:B------:R-:W0:Y:S03]  /*14eb00*/  LDC R208, c[0x0][0x438] ;  /* 0x00010e00ffd07b82 */ /* 0x000e260000000800 */
[----:B------:R-:W5:Y:S04]  /*14eb10*/  LDL.128 R124, [R1+0x620] ;  /* 0x00062000017c7983 */ /* 0x000f680000100c00 */
[----:B------:R-:W5:Y:S01]  /*14eb20*/  LDL.128 R156, [R1+0x640] ;  /* 0x00064000019c7983 */ /* 0x000f620000100c00 */
[----:B-1----:R-:W-:-:S03]  /*14eb30*/  IMAD R0, R0, UR4, R5 ;  /* 0x0000000400007c24 */ /* 0x002fc6000f8e0205 */
[----:B0-----:R-:W5:Y:S04]  /*14eb40*/  LDL.128 R4, [R1+0x630] ;  /* 0x0006300001047983 */ /* 0x001f680000100c00 */
[----:B------:R-:W5:Y:S01]  /*14eb50*/  LDL.128 R20, [R1+0x650] ;  /* 0x0006500001147983 */ /* 0x000f620000100c00 */
[----:B------:R-:W-:-:S03]  /*14eb60*/  IMAD.WIDE R112, R0, 0x8, R112 ;  /* 0x0000000800707825 */ /* 0x000fc600078e0270 */
[----:B------:R-:W5:Y:S04]  /*14eb70*/  LDL.128 R144, [R1+0x660] ;  /* 0x0006600001907983 */ /* 0x000f680000100c00 */
[----:B------:R-:W5:Y:S01]  /*14eb80*/  LDL.128 R132, [R1+0x670] ;  /* 0x0006700001847983 */ /* 0x000f620000100c00 */
[----:B------:R-:W-:-:S03]  /*14eb90*/  IMAD.WIDE R114, R208, 0x8, R112 ;  /* 0x00000008d0727825 */ /* 0x000fc600078e0270 */
        /* <DEDUP_REMOVED lines=13> */
[----:B------:R-:W5:Y:S01]  /*14ec70*/  LDL.LU.64 R242, [R1+0xab58] ;  /* 0x00ab580001f27983 */ /* 0x000f620000300a00 */
        /* <DEDUP_REMOVED lines=10> */
[----:B--2---:R-:W-:-:S04]  /*14ed20*/  IMAD.WIDE R202, R208, 0x8, R244 ;  /* 0x00000008d0ca7825 */ /* 0x004fc800078e02f4 */
        /* <DEDUP_REMOVED lines=11> */
[C---:B------:R-:W-:Y:S01]  /*14ede0*/  IMAD.WIDE R222, R208.reuse, 0x8, R190 ;  /* 0x00000008d0de7825 */ /* 0x040fe200078e02be */
[----:B---3--:R-:W-:Y:S03]  /*14edf0*/  STG.E.64 desc[UR10][R112.64], R122 ;  /* 0x0000007a70007986 */ /* 0x008fe6000c101b0a */
[C---:B------:R-:W-:Y:S01]  /*14ee00*/  IMAD.WIDE R194, R208.reuse, 0x8, R228 ;  /* 0x00000008d0c27825 */ /* 0x040fe200078e02e4 */
[----:B----4-:R-:W-:Y:S03]  /*14ee10*/  STG.E.64 desc[UR10][R114.64], R104 ;  /* 0x0000006872007986 */ /* 0x010fe6000c101b0a */
[C---:B------:R-:W-:Y:S01]  /*14ee20*/  IMAD.WIDE R214, R208.reuse, 0x8, R222 ;  /* 0x00000008d0d67825 */ /* 0x040fe200078e02de */
[----:B------:R-:W-:Y:S04]  /*14ee30*/  STG.E.64 desc[UR10][R116.64], R106 ;  /* 0x0000006a74007986 */ /* 0x000fe8000c101b0a */
[----:B-----5:R0:W-:Y:S04]  /*14ee40*/  STG.E.64 desc[UR10][R118.64], R100 ;  /* 0x0000006476007986 */ /* 0x0201e8000c101b0a */
[----:B------:R1:W-:Y:S04]  /*14ee50*/  STG.E.64 desc[UR10][R120.64], R102 ;  /* 0x0000006678007986 */ /* 0x0003e8000c101b0a */
[----:B------:R2:W-:Y:S04]  /*14ee60*/  STG.E.64 desc[UR10][R200.64], R96 ;  /* 0x00000060c8007986 */ /* 0x0005e8000c101b0a */
[----:B------:R3:W-:Y:S04]  /*14ee70*/  STG.E.64 desc[UR10][R210.64], R98 ;  /* 0x00000062d2007986 */ /* 0x0007e8000c101b0a */
[----:B0-----:R-:W4:Y:S04]  /*14ee80*/  LDL.128 R116, [R1+0x710] ;  /* 0x0007100001747983 */ /* 0x001f280000100c00 */
[----:B-1----:R-:W5:Y:S01]  /*14ee90*/  LDL.128 R120, [R1+0x700] ;  /* 0x0007000001787983 */ /* 0x002f620000100c00 */
[----:B--2---:R-:W-:-:S03]  /*14eea0*/  IMAD.WIDE R200, R208, 0x8, R194 ;  /* 0x00000008d0c87825 */ /* 0x004fc600078e02c2 */
[----:B------:R0:W-:Y:S01]  /*14eeb0*/  STG.E.64 desc[UR10][R238.64], R92 ;  /* 0x0000005cee007986 */ /* 0x0001e2000c101b0a */
[----:B---3--:R-:W-:-:S03]  /*14eec0*/  IMAD.WIDE R210, R208, 0x8, R214 ;  /* 0x00000008d0d27825 */ /* 0x008fc600078e02d6 */
[----:B------:R1:W-:Y:S04]  /*14eed0*/  STG.E.64 desc[UR10][R196.64], R94 ;  /* 0x0000005ec4007986 */ /* 0x0003e8000c101b0a */
[----:B------:R-:W2:Y:S04]  /*14eee0*/  LDL.128 R112, [R1+0x720] ;  /* 0x0007200001707983 */ /* 0x000ea80000100c00 */
[----:B------:R3:W-:Y:S01]  /*14eef0*/  STG.E.64 desc[UR10][R236.64], R88 ;  /* 0x00000058ec007986 */ /* 0x0007e2000c101b0a */
[----:B0-----:R-:W0:Y:S03]  /*14ef00*/  LDC R239, c[0x0][0x438] ;  /* 0x00010e00ffef7b82 */ /* 0x001e260000000800 */
[----:B------:R3:W-:Y:S01]  /*14ef10*/  STG.E.64 desc[UR10][R212.64], R90 ;  /* 0x0000005ad4007986 */ /* 0x0007e2000c101b0a */
[----:B-1----:R-:W-:-:S03]  /*14ef20*/  IMAD.WIDE R196, R208, 0x8, R200 ;  /* 0x00000008d0c47825 */ /* 0x002fc600078e02c8 */
[----:B------:R-:W2:Y:S04]  /*14ef30*/  LDL.128 R104, [R1+0x730] ;  /* 0x0007300001687983 */ /* 0x000ea80000100c00 */
[----:B------:R1:W-:Y:S01]  /*14ef40*/  STG.E.64 desc[UR10][R226.64], R84 ;  /* 0x00000054e2007986 */ /* 0x0003e2000c101b0a */
[----:B---3--:R-:W3:Y:S03]  /*14ef50*/  LDC R237, c[0x0][0x438] ;  /* 0x00010e00ffed7b82 */ /* 0x008ee60000000800 */
[----:B------:R-:W2:Y:S01]  /*14ef60*/  LDL.128 R100, [R1+0x740] ;  /* 0x0007400001647983 */ /* 0x000ea20000100c00 */
[----:B------:R-:W-:-:S03]  /*14ef70*/  IMAD.WIDE R212, R208, 0x8, R210 ;  /* 0x00000008d0d47825 */ /* 0x000fc600078e02d2 */
[----:B------:R1:W-:Y:S04]  /*14ef80*/  STG.E.64 desc[UR10][R204.64], R86 ;  /* 0x00000056cc007986 */ /* 0x0003e8000c101b0a */
[----:B------:R-:W2:Y:S01]  /*14ef90*/  LDL.128 R96, [R1+0x750] ;  /* 0x0007500001607983 */ /* 0x000ea20000100c00 */
[----:B-1----:R-:W-:-:S03]  /*14efa0*/  IMAD.WIDE R226, R208, 0x8, R196 ;  /* 0x00000008d0e27825 */ /* 0x002fc600078e02c4 */
[----:B------:R1:W-:Y:S04]  /*14efb0*/  STG.E.64 desc[UR10][R198.64], R76 ;  /* 0x0000004cc6007986 */ /* 0x0003e8000c101b0a */
[----:B------:R0:W-:Y:S01]  /*14efc0*/  STG.E.64 desc[UR10][R234.64], R78 ;  /* 0x0000004eea007986 */ /* 0x0001e2000c101b0a */
[----:B------:R-:W-:-:S03]  /*14efd0*/  IMAD.WIDE R204, R208, 0x8, R212 ;  /* 0x00000008d0cc7825 */ /* 0x000fc600078e02d4 */
[----:B------:R-:W-:Y:S04]  /*14efe0*/  STG.E.64 desc[UR10][R230.64], R68 ;  /* 0x00000044e6007986 */ /* 0x000fe8000c101b0a */
[----:B------:R-:W-:Y:S01]  /*14eff0*/  STG.E.64 desc[UR10][R232.64], R70 ;  /* 0x00000046e8007986 */ /* 0x000fe2000c101b0a */
[----:B-1----:R-:W-:-:S03]  /*14f000*/  IMAD.WIDE R198, R208, 0x8, R226 ;  /* 0x00000008d0c67825 */ /* 0x002fc600078e02e2 */
[----:B------:R1:W-:Y:S01]  /*14f010*/  STG.E.64 desc[UR10][R192.64], R60 ;  /* 0x0000003cc0007986 */ /* 0x0003e2000c101b0a */
[----:B0-----:R-:W0:Y:S03]  /*14f020*/  LDC R234, c[0x0][0x438] ;  /* 0x00010e00ffea7b82 */ /* 0x001e260000000800 */
[----:B------:R3:W-:Y:S04]  /*14f030*/  STG.E.64 desc[UR10][R228.64], R62 ;  /* 0x0000003ee4007986 */ /* 0x0007e8000c101b0a */
[----:B------:R3:W-:Y:S01]  /*14f040*/  STG.E.64 desc[UR10][R194.64], R52 ;  /* 0x00000034c2007986 */ /* 0x0007e2000c101b0a */
[----:B------:R-:W0:Y:S03]  /*14f050*/  LDC R235, c[0x0][0x438] ;  /* 0x00010e00ffeb7b82 */ /* 0x000e260000000800 */
[----:B------:R-:W2:Y:S01]  /*14f060*/  LDL.128 R92, [R1+0x760] ;  /* 0x00076000015c7983 */ /* 0x000ea20000100c00 */
[----:B-1----:R-:W-:-:S03]  /*14f070*/  IMAD.WIDE R192, R208, 0x8, R204 ;  /* 0x00000008d0c07825 */ /* 0x002fc600078e02cc */
[----:B------:R-:W2:Y:S01]  /*14f080*/  LDL.128 R88, [R1+0x770] ;  /* 0x0007700001587983 */ /* 0x000ea20000100c00 */
[----:B---3--:R-:W-:-:S03]  /*14f090*/  IMAD.WIDE R228, R208, 0x8, R198 ;  /* 0x00000008d0e47825 */ /* 0x008fc600078e02c6 */
[----:B------:R-:W3:Y:S01]  /*14f0a0*/  LDL.128 R84, [R1+0x780] ;  /* 0x0007800001547983 */ /* 0x000ee20000100c00 */
[----:B------:R-:W-:-:S03]  /*14f0b0*/  IMAD.WIDE R194, R208, 0x8, R192 ;  /* 0x00000008d0c27825 */ /* 0x000fc600078e02c0 */
[----:B------:R1:W-:Y:S04]  /*14f0c0*/  STG.E.64 desc[UR10][R200.64], R54 ;  /* 0x00000036c8007986 */ /* 0x0003e8000c101b0a */
[----:B------:R1:W-:Y:S04]  /*14f0d0*/  STG.E.64 desc[UR10][R196.64], R44 ;  /* 0x0000002cc4007986 */ /* 0x0003e8000c101b0a */
[----:B------:R-:W-:Y:S04]  /*14f0e0*/  STG.E.64 desc[UR10][R226.64], R46 ;  /* 0x0000002ee2007986 */ /* 0x000fe8000c101b0a */
[----:B------:R-:W3:Y:S01]  /*14f0f0*/  LDL.128 R76, [R1+0x790] ;  /* 0x00079000014c7983 */ /* 0x000ee20000100c00 */
[----:B-1----:R-:W-:-:S03]  /*14f100*/  IMAD.WIDE R200, R208, 0x8, R228 ;  /* 0x00000008d0c87825 */ /* 0x002fc600078e02e4 */
[----:B------:R-:W3:Y:S01]  /*14f110*/  LDL.128 R68, [R1+0x7a0] ;  /* 0x0007a00001447983 */ /* 0x000ee20000100c00 */
[----:B------:R-:W-:-:S03]  /*14f120*/  IMAD.WIDE R196, R208, 0x8, R194 ;  /* 0x00000008d0c47825 */ /* 0x000fc600078e02c2 */
[----:B------:R1:W-:Y:S01]  /*14f130*/  STG.E.64 desc[UR10][R198.64], R36 ;  /* 0x00000024c6007986 */ /* 0x0003e2000c101b0a */
[----:B------:R-:W-:-:S03]  /*14f140*/  IMAD.WIDE R230, R208, 0x8, R200 ;  /* 0x00000008d0e67825 */ /* 0x000fc600078e02c8 */
[----:B------:R-:W-:Y:S01]  /*14f150*/  STG.E.64 desc[UR10][R228.64], R38 ;  /* 0x00000026e4007986 */ /* 0x000fe2000c101b0a */
[----:B------:R-:W-:-:S03]  /*14f160*/  IMAD.WIDE R232, R208, 0x8, R230 ;  /* 0x00000008d0e87825 */ /* 0x000fc600078e02e6 */
[----:B------:R0:W-:Y:S04]  /*14f170*/  STG.E.64 desc[UR10][R200.64], R28 ;  /* 0x0000001cc8007986 */ /* 0x0001e8000c101b0a */
[----:B------:R-:W3:Y:S01]  /*14f180*/  LDL.128 R60, [R1+0x7b0] ;  /* 0x0007b000013c7983 */ /* 0x000ee20000100c00 */
[----:B-1----:R-:W-:-:S03]  /*14f190*/  IMAD.WIDE R198, R208, 0x8, R196 ;  /* 0x00000008d0c67825 */ /* 0x002fc600078e02c4 */
[----:B------:R-:W-:Y:S04]  /*14f1a0*/  STG.E.64 desc[UR10][R230.64], R30 ;  /* 0x0000001ee6007986 */ /* 0x000fe8000c101b0a */
[----:B------:R-:W3:Y:S01]  /*14f1b0*/  LDL.128 R52, [R1+0x7c0] ;  /* 0x0007c00001347983 */ /* 0x000ee20000100c00 */
[----:B0-----:R-:W-:-:S03]  /*14f1c0*/  IMAD.WIDE R200, R208, 0x8, R198 ;  /* 0x00000008d0c87825 */ /* 0x001fc600078e02c6 */
[----:B------:R-:W-:Y:S04]  /*14f1d0*/  STG.E.64 desc[UR10][R232.64], R24 ;  /* 0x00000018e8007986 */ /* 0x000fe8000c101b0a */
[----:B------:R-:W-:Y:S04]  /*14f1e0*/  STG.E.64 desc[UR10][R244.64], R26 ;  /* 0x0000001af4007986 */ /* 0x000fe8000c101b0a */
[----:B------:R0:W-:Y:S04]  /*14f1f0*/  STG.E.64 desc[UR10][R202.64], R16 ;  /* 0x00000010ca007986 */ /* 0x0001e8000c101b0a */
[----:B------:R1:W-:Y:S04]  /*14f200*/  STG.E.64 desc[UR10][R206.64], R18 ;  /* 0x00000012ce007986 */ /* 0x0003e8000c101b0a */
[----:B------:R-:W3:Y:S04]  /*14f210*/  LDL.128 R44, [R1+0x7d0] ;  /* 0x0007d000012c7983 */ /* 0x000ee80000100c00 */
[----:B------:R-:W3:Y:S01]  /*14f220*/  LDL.128 R36, [R1+0x7e0] ;  /* 0x0007e00001247983 */ /* 0x000ee20000100c00 */
[----:B0-----:R-:W-:-:S03]  /*14f230*/  IMAD.WIDE R202, R208, 0x8, R200 ;  /* 0x00000008d0ca7825 */ /* 0x001fc600078e02c8 */
[----:B------:R-:W3:Y:S01]  /*14f240*/  LDL.128 R28, [R1+0x7f0] ;  /* 0x0007f000011c7983 */ /* 0x000ee20000100c00 */
[----:B-1----:R-:W-:-:S03]  /*14f250*/  IMAD.WIDE R206, R208, 0x8, R202 ;  /* 0x00000008d0ce7825 */ /* 0x002fc600078e02ca */
[----:B------:R0:W-:Y:S04]  /*14f260*/  STG.E.64 desc[UR10][R216.64], R160 ;  /* 0x000000a0d8007986 */ /* 0x0001e8000c101b0a */
[----:B------:R1:W-:Y:S01]  /*14f270*/  STG.E.64 desc[UR10][R218.64], R162 ;  /* 0x000000a2da007986 */ /* 0x0003e2000c101b0a */
[----:B------:R-:W-:Y:S01]  /*14f280*/  IMAD.MOV.U32 R244, RZ, RZ, R240 ;  /* 0x000000fffff47224 */ /* 0x000fe200078e00f0 */
[----:B------:R-:W-:Y:S02]  /*14f290*/  MOV R245, R241 ;  /* 0x000000f100f57202 */ /* 0x000fe40000000f00 */
[----:B------:R-:W3:Y:S04]  /*14f2a0*/  LDL.128 R24, [R1+0x800] ;  /* 0x0008000001187983 */ /* 0x000ee80000100c00 */
[----:B------:R-:W3:Y:S01]  /*14f2b0*/  LDL.128 R16, [R1+0x810] ;  /* 0x0008100001107983 */ /* 0x000ee20000100c00 */
[----:B0-----:R-:W-:-:S03]  /*14f2c0*/  IMAD.WIDE R216, R208, 0x8, R206 ;  /* 0x00000008d0d87825 */ /* 0x001fc600078e02ce */
[----:B------:R0:W-:Y:S01]  /*14f2d0*/  STG.E.64 desc[UR10][R220.64], R168 ;  /* 0x000000a8dc007986 */ /* 0x0001e2000c101b0a */
[----:B------:R-:W-:Y:S01]  /*14f2e0*/  MOV R240, R209 ;  /* 0x000000d100f07202 */ /* 0x000fe20000000f00 */
[----:B------:R-:W4:Y:S01]  /*14f2f0*/  LDC R241, c[0x0][0x438] ;  /* 0x00010e00fff17b82 */ /* 0x000f220000000800 */
[C---:B-1----:R-:W-:Y:S01]  /*14f300*/  IMAD.WIDE R218, R208.reuse, 0x8, R216 ;  /* 0x00000008d0da7825 */ /* 0x042fe200078e02d8 */
[----:B------:R1:W-:Y:S04]  /*14f310*/  STG.E.64 desc[UR10][R224.64], R170 ;  /* 0x000000aae0007986 */ /* 0x0003e8000c101b0a */
[----:B------:R-:W3:Y:S02]  /*14f320*/  LDL.128 R160, [R1+0x820] ;  /* 0x0008200001a07983 */ /* 0x000ee40000100c00 */
[----:B------:R-:W4:Y:S01]  /*14f330*/  LDC R209, c[0x0][0x438] ;  /* 0x00010e00ffd17b82 */ /* 0x000f220000000800 */
[C---:B0-----:R-:W-:Y:S01]  /*14f340*/  IMAD.WIDE R220, R208.reuse, 0x8, R218 ;  /* 0x00000008d0dc7825 */ /* 0x041fe200078e02da */
[----:B------:R-:W-:Y:S04]  /*14f350*/  STG.E.64 desc[UR10][R180.64], R176 ;  /* 0x000000b0b4007986 */ /* 0x000fe8000c101b0a */
[----:B-1----:R-:W3:Y:S01]  /*14f360*/  LDL.128 R168, [R1+0x830] ;  /* 0x0008300001a87983 */ /* 0x002ee20000100c00 */
[----:B------:R-:W-:-:S03]  /*14f370*/  IMAD.WIDE R224, R208, 0x8, R220 ;  /* 0x00000008d0e07825 */ /* 0x000fc600078e02dc */
[----:B------:R0:W-:Y:S04]  /*14f380*/  STG.E.64 desc[UR10][R182.64], R178 ;  /* 0x000000b2b6007986 */ /* 0x0001e8000c101b0a */
[----:B------:R-:W-:Y:S04]  /*14f390*/  STG.E.64 desc[UR10][R188.64], R184 ;  /* 0x000000b8bc007986 */ /* 0x000fe8000c101b0a */
[----:B------:R1:W-:Y:S04]  /*14f3a0*/  STG.E.64 desc[UR10][R190.64], R186 ;  /* 0x000000babe007986 */ /* 0x0003e8000c101b0a */
[----:B------:R1:W-:Y:S04]  /*14f3b0*/  STG.E.64 desc[UR10][R222.64], R172 ;  /* 0x000000acde007986 */ /* 0x0003e8000c101b0a */
[----:B0-----:R-:W3:Y:S04]  /*14f3c0*/  LDL.128 R176, [R1+0x840] ;  /* 0x0008400001b07983 */ /* 0x001ee80000100c00 */
[----:B------:R-:W3:Y:S04]  /*14f3d0*/  LDL.128 R180, [R1+0x850] ;  /* 0x0008500001b47983 */ /* 0x000ee80000100c00 */
[----:B-1----:R-:W3:Y:S01]  /*14f3e0*/  LDL.128 R188, [R1+0x860] ;  /* 0x0008600001bc7983 */ /* 0x002ee20000100c00 */
[----:B------:R-:W-:-:S03]  /*14f3f0*/  IMAD.WIDE R222, R208, 0x8, R224 ;  /* 0x00000008d0de7825 */ /* 0x000fc600078e02e0 */
[----:B------:R-:W3:Y:S01]  /*14f400*/  LDL.128 R184, [R1+0x870] ;  /* 0x0008700001b87983 */ /* 0x000ee20000100c00 */
[----:B------:R-:W-:-:S04]  /*14f410*/  IMAD.WIDE R226, R208, 0x8, R222 ;  /* 0x00000008d0e27825 */ /* 0x000fc800078e02de */
[C---:B------:R-:W-:Y:S01]  /*14f420*/  IMAD.WIDE R228, R208.reuse, 0x8, R226 ;  /* 0x00000008d0e47825 */ /* 0x040fe200078e02e2 */
[----:B------:R0:W-:Y:S03]  /*14f430*/  STG.E.64 desc[UR10][R214.64], R174 ;  /* 0x000000aed6007986 */ /* 0x0001e6000c101b0a */
[C---:B------:R-:W-:Y:S01]  /*14f440*/  IMAD.WIDE R230, R208.reuse, 0x8, R228 ;  /* 0x00000008d0e67825 */ /* 0x040fe200078e02e4 */
[----:B------:R1:W-:Y:S04]  /*14f450*/  STG.E.64 desc[UR10][R210.64], R164 ;  /* 0x000000a4d2007986 */ /* 0x0003e8000c101b0a */
[----:B------:R1:W-:Y:S04]  /*14f460*/  STG.E.64 desc[UR10][R212.64], R166 ;  /* 0x000000a6d4007986 */ /* 0x0003e8000c101b0a */
[----:B0-----:R-:W3:Y:S01]  /*14f470*/  LDL.128 R172, [R1+0x880] ;  /* 0x0008800001ac7983 */ /* 0x001ee20000100c00 */
[----:B-1----:R-:W-:-:S03]  /*14f480*/  IMAD.WIDE R210, R208, 0x8, R230 ;  /* 0x00000008d0d27825 */ /* 0x002fc600078e02e6 */
[----:B------:R0:W-:Y:S04]  /*14f490*/  STG.E.64 desc[UR10][R204.64], R80 ;  /* 0x00000050cc007986 */ /* 0x0001e8000c101b0a */
[----:B------:R-:W3:Y:S01]  /*14f4a0*/  LDL.128 R164, [R1+0x890] ;  /* 0x0008900001a47983 */ /* 0x000ee20000100c00 */
[----:B------:R-:W-:-:S03]  /*14f4b0*/  IMAD.WIDE R232, R208, 0x8, R210 ;  /* 0x00000008d0e87825 */ /* 0x000fc600078e02d2 */
[----:B------:R1:W-:Y:S04]  /*14f4c0*/  STG.E.64 desc[UR10][R192.64], R82 ;  /* 0x00000052c0007986 */ /* 0x0003e8000c101b0a */
[----:B------:R-:W3:Y:S01]  /*14f4d0*/  LDL.128 R212, [R1+0x8a0] ;  /* 0x0008a00001d47983 */ /* 0x000ee20000100c00 */
[C---:B0-----:R-:W-:Y:S01]  /*14f4e0*/  IMAD.WIDE R204, R208.reuse, 0x8, R232 ;  /* 0x00000008d0cc7825 */ /* 0x041fe200078e02e8 */
[----:B------:R-:W0:Y:S02]  /*14f4f0*/  LDC R80, c[0x0][0x438] ;  /* 0x00010e00ff507b82 */ /* 0x000e240000000800 */
[----:B------:R4:W-:Y:S01]  /*14f500*/  STG.E.64 desc[UR10][R194.64], R12 ;  /* 0x0000000cc2007986 */ /* 0x0009e2000c101b0a */
[----:B-1----:R-:W-:-:S03]  /*14f510*/  IMAD.WIDE R192, R208, 0x8, R204 ;  /* 0x00000008d0c07825 */ /* 0x002fc600078e02cc */
[----:B------:R1:W-:Y:S01]  /*14f520*/  STG.E.64 desc[UR10][R196.64], R14 ;  /* 0x0000000ec4007986 */ /* 0x0003e2000c101b0a */
[----:B----4-:R-:W-:-:S03]  /*14f530*/  IMAD.WIDE R194, R208, 0x8, R192 ;  /* 0x00000008d0c27825 */ /* 0x010fc600078e02c0 */
[----:B------:R4:W-:Y:S01]  /*14f540*/  STG.E.64 desc[UR10][R198.64], R64 ;  /* 0x00000040c6007986 */ /* 0x0009e2000c101b0a */
[----:B-1----:R-:W-:-:S04]  /*14f550*/  IMAD.WIDE R196, R208, 0x8, R194 ;  /* 0x00000008d0c47825 */ /* 0x002fc800078e02c2 */
[----:B----4-:R-:W-:-:S04]  /*14f560*/  IMAD.WIDE R64, R208, 0x8, R196 ;  /* 0x00000008d0407825 */ /* 0x010fc800078e02c4 */
[----:B------:R-:W-:Y:S01]  /*14f570*/  IMAD.WIDE R82, R209, 0x8, R246 ;  /* 0x00000008d1527825 */ /* 0x000fe200078e02f6 */
[----:B------:R1:W-:Y:S01]  /*14f580*/  STG.E.64 desc[UR10][R200.64], R66 ;  /* 0x00000042c8007986 */ /* 0x0003e2000c101b0a */
[----:B------:R-:W4:Y:S02]  /*14f590*/  LDC R209, c[0x0][0x438] ;  /* 0x00010e00ffd17b82 */ /* 0x000f240000000800 */
[----:B------:R-:W-:-:S04]  /*14f5a0*/  IMAD.WIDE R198, R208, 0x8, R64 ;  /* 0x00000008d0c67825 */ /* 0x000fc800078e0240 */
[----:B------:R-:W-:Y:S01]  /*14f5b0*/  IMAD.WIDE R12, R234, 0x8, R82 ;  /* 0x00000008ea0c7825 */ /* 0x000fe200078e0252 */
[----:B------:R5:W-:Y:S03]  /*14f5c0*/  STG.E.64 desc[UR10][R202.64], R56 ;  /* 0x00000038ca007986 */ /* 0x000be6000c101b0a */
[----:B-1----:R-:W-:-:S04]  /*14f5d0*/  IMAD.WIDE R200, R208, 0x8, R198 ;  /* 0x00000008d0c87825 */ /* 0x002fc800078e02c6 */
[----:B------:R-:W-:Y:S01]  /*14f5e0*/  IMAD.WIDE R14, R235, 0x8, R12 ;  /* 0x00000008eb0e7825 */ /* 0x000fe200078e020c */
[----:B------:R1:W-:Y:S01]  /*14f5f0*/  STG.E.64 desc[UR10][R206.64], R58 ;  /* 0x0000003ace007986 */ /* 0x0003e2000c101b0a */
[----:B------:R-:W2:Y:S02]  /*14f600*/  LDC R235, c[0x0][0x438] ;  /* 0x00010e00ffeb7b82 */ /* 0x000ea40000000800 */
[----:B-----5:R-:W-:-:S04]  /*14f610*/  IMAD.WIDE R202, R208, 0x8, R200 ;  /* 0x00000008d0ca7825 */ /* 0x020fc800078e02c8 */
[----:B0-----:R-:W-:Y:S01]  /*14f620*/  IMAD.WIDE R80, R80, 0x8, R14 ;  /* 0x0000000850507825 */ /* 0x001fe200078e020e */
[----:B------:R0:W-:Y:S03]  /*14f630*/  STG.E.64 desc[UR10][R216.64], R48 ;  /* 0x00000030d8007986 */ /* 0x0001e6000c101b0a */
[----:B-1----:R-:W-:-:S04]  /*14f640*/  IMAD.WIDE R206, R208, 0x8, R202 ;  /* 0x00000008d0ce7825 */ /* 0x002fc800078e02ca */
[----:B------:R-:W-:Y:S01]  /*14f650*/  IMAD.WIDE R66, R237, 0x8, R80 ;  /* 0x00000008ed427825 */ /* 0x000fe200078e0250 */
[----:B------:R1:W-:Y:S01]  /*14f660*/  STG.E.64 desc[UR10][R218.64], R50 ;  /* 0x00000032da007986 */ /* 0x0003e2000c101b0a */
[----:B------:R-:W5:Y:S02]  /*14f670*/  LDC R237, c[0x0][0x438] ;  /* 0x00010e00ffed7b82 */ /* 0x000f640000000800 */
[----:B0-----:R-:W-:-:S04]  /*14f680*/  IMAD.WIDE R216, R208, 0x8, R206 ;  /* 0x00000008d0d87825 */ /* 0x001fc800078e02ce */
[----:B----4-:R-:W-:Y:S01]  /*14f690*/  IMAD.WIDE R56, R209, 0x8, R66 ;  /* 0x00000008d1387825 */ /* 0x010fe200078e0242 */
[----:B------:R0:W-:Y:S01]  /*14f6a0*/  STG.E.64 desc[UR10][R220.64], R40 ;  /* 0x00000028dc007986 */ /* 0x0001e2000c101b0a */
[----:B------:R-:W4:Y:S02]  /*14f6b0*/  LDC R209, c[0x0][0x438] ;  /* 0x00010e00ffd17b82 */ /* 0x000f240000000800 */
[----:B-1----:R-:W-:-:S04]  /*14f6c0*/  IMAD.WIDE R218, R208, 0x8, R216 ;  /* 0x00000008d0da7825 */ /* 0x002fc800078e02d8 */
[----:B------:R-:W-:Y:S01]  /*14f6d0*/  IMAD.WIDE R58, R239, 0x8, R56 ;  /* 0x00000008ef3a7825 */ /* 0x000fe200078e0238 */
[----:B------:R-:W-:Y:S01]  /*14f6e0*/  STG.E.64 desc[UR10][R224.64], R42 ;  /* 0x0000002ae0007986 */ /* 0x000fe2000c101b0a */
[----:B------:R-:W1:Y:S02]  /*14f6f0*/  LDC R239, c[0x0][0x438] ;  /* 0x00010e00ffef7b82 */ /* 0x000e640000000800 */
[----:B0-----:R-:W-:Y:S01]  /*14f700*/  IMAD.WIDE R220, R208, 0x8, R218 ;  /* 0x00000008d0dc7825 */ /* 0x001fe200078e02da */
[----:B------:R0:W-:Y:S03]  /*14f710*/  STG.E.64 desc[UR10][R222.64], R32 ;  /* 0x00000020de007986 */ /* 0x0001e6000c101b0a */
[----:B--2---:R-:W-:Y:S02]  /*14f720*/  IMAD.WIDE R48, R235, 0x8, R58 ;  /* 0x00000008eb307825 */ /* 0x004fe400078e023a */
[----:B------:R-:W2:Y:S02]  /*14f730*/  LDC R235, c[0x0][0x438] ;  /* 0x00010e00ffeb7b82 */ /* 0x000ea40000000800 */
[----:B------:R-:W-:-:S04]  /*14f740*/  IMAD.WIDE R50, R241, 0x8, R48 ;  /* 0x00000008f1327825 */ /* 0x000fc800078e0230 */
[C---:B0-----:R-:W-:Y:S02]  /*14f750*/  IMAD.WIDE R222, R208.reuse, 0x8, R220 ;  /* 0x00000008d0de7825 */ /* 0x041fe400078e02dc */
[----:B------:R-:W0:Y:S02]  /*14f760*/  LDC R241, c[0x0][0x438] ;  /* 0x00010e00fff17b82 */ /* 0x000e240000000800 */
[----:B------:R-:W-:Y:S01]  /*14f770*/  IMAD.WIDE R224, R208, 0x8, R222 ;  /* 0x00000008d0e07825 */ /* 0x000fe200078e02de */
[----:B------:R4:W-:Y:S03]  /*14f780*/  STG.E.64 desc[UR10][R226.64], R34 ;  /* 0x00000022e2007986 */ /* 0x0009e6000c101b0a */
[----:B-----5:R-:W-:Y:S01]  /*14f790*/  IMAD.WIDE R40, R237, 0x8, R50 ;  /* 0x00000008ed287825 */ /* 0x020fe200078e0232 */
[----:B------:R5:W-:Y:S01]  /*14f7a0*/  STG.E.64 desc[UR10][R228.64], R124 ;  /* 0x0000007ce4007986 */ /* 0x000be2000c101b0a */
[----:B------:R-:W0:Y:S02]  /*14f7b0*/  LDC R237, c[0x0][0x438] ;  /* 0x00010e00ffed7b82 */ /* 0x000e240000000800 */
[----:B----4-:R-:W-:-:S04]  /*14f7c0*/  IMAD.WIDE R42, R209, 0x8, R40 ;  /* 0x00000008d12a7825 */ /* 0x010fc800078e0228 */
[C---:B------:R-:W-:Y:S01]  /*14f7d0*/  IMAD.WIDE R226, R208.reuse, 0x8, R224 ;  /* 0x00000008d0e27825 */ /* 0x040fe200078e02e0 */
[----:B------:R-:W-:Y:S01]  /*14f7e0*/  STG.E.64 desc[UR10][R230.64], R126 ;  /* 0x0000007ee6007986 */ /* 0x000fe2000c101b0a */
[----:B------:R-:W4:Y:S02]  /*14f7f0*/  LDC R209, c[0x0][0x438] ;  /* 0x00010e00ffd17b82 */ /* 0x000f240000000800 */
[----:B-----5:R-:W-:Y:S01]  /*14f800*/  IMAD.WIDE R228, R208, 0x8, R226 ;  /* 0x00000008d0e47825 */ /* 0x020fe200078e02e2 */
[----:B------:R5:W-:Y:S03]  /*14f810*/  STG.E.64 desc[UR10][R210.64], R4 ;  /* 0x00000004d2007986 */ /* 0x000be6000c101b0a */
[----:B-1----:R-:W-:Y:S02]  /*14f820*/  IMAD.WIDE R32, R239, 0x8, R42 ;  /* 0x00000008ef207825 */ /* 0x002fe400078e022a */
[----:B------:R-:W1:Y:S02]  /*14f830*/  LDC R239, c[0x0][0x438] ;  /* 0x00010e00ffef7b82 */ /* 0x000e640000000800 */
[----:B--2---:R-:W-:-:S04]  /*14f840*/  IMAD.WIDE R34, R235, 0x8, R32 ;  /* 0x00000008eb227825 */ /* 0x004fc800078e0220 */
[C---:B-----5:R-:W-:Y:S01]  /*14f850*/  IMAD.WIDE R210, R208.reuse, 0x8, R228 ;  /* 0x00000008d0d27825 */ /* 0x060fe200078e02e4 */
[----:B------:R2:W-:Y:S01]  /*14f860*/  STG.E.64 desc[UR10][R232.64], R6 ;  /* 0x00000006e8007986 */ /* 0x0005e2000c101b0a */
[----:B------:R-:W5:Y:S02]  /*14f870*/  LDC R235, c[0x0][0x438] ;  /* 0x00010e00ffeb7b82 */ /* 0x000f640000000800 */
[----:B------:R-:W-:Y:S01]  /*14f880*/  IMAD.WIDE R230, R208, 0x8, R210 ;  /* 0x00000008d0e67825 */ /* 0x000fe200078e02d2 */
[----:B------:R2:W-:Y:S03]  /*14f890*/  STG.E.64 desc[UR10][R204.64], R156 ;  /* 0x0000009ccc007986 */ /* 0x0005e6000c101b0a */
[----:B0-----:R-:W-:Y:S01]  /*14f8a0*/  IMAD.WIDE R124, R241, 0x8, R34 ;  /* 0x00000008f17c7825 */ /* 0x001fe200078e0222 */
[----:B------:R0:W-:Y:S01]  /*14f8b0*/  STG.E.64 desc[UR10][R192.64], R158 ;  /* 0x0000009ec0007986 */ /* 0x0001e2000c101b0a */
[----:B------:R-:W5:Y:S02]  /*14f8c0*/  LDC R241, c[0x0][0x438] ;  /* 0x00010e00fff17b82 */ /* 0x000f640000000800 */
[----:B------:R-:W-:-:S06]  /*14f8d0*/  IMAD.WIDE R126, R237, 0x8, R124 ;  /* 0x00000008ed7e7825 */ /* 0x000fcc00078e027c */
[----:B--2---:R-:W2:Y:S01]  /*14f8e0*/  LDC R233, c[0x0][0x438] ;  /* 0x00010e00ffe97b82 */ /* 0x004ea20000000800 */
[C---:B------:R-:W-:Y:S01]  /*14f8f0*/  IMAD.WIDE R204, R208.reuse, 0x8, R230 ;  /* 0x00000008d0cc7825 */ /* 0x040fe200078e02e6 */
[----:B------:R1:W-:Y:S03]  /*14f900*/  STG.E.64 desc[UR10][R194.64], R20 ;  /* 0x00000014c2007986 */ /* 0x0003e6000c101b0a */
[----:B0-----:R-:W-:-:S03]  /*14f910*/  IMAD.WIDE R192, R208, 0x8, R204 ;  /* 0x00000008d0c07825 */ /* 0x001fc600078e02cc */
[----:B------:R-:W0:Y:S01]  /*14f920*/  LDC R237, c[0x0][0x438] ;  /* 0x00010e00ffed7b82 */ /* 0x000e220000000800 */
[----:B----4-:R-:W-:-:S04]  /*14f930*/  IMAD.WIDE R4, R209, 0x8, R126 ;  /* 0x00000008d1047825 */ /* 0x010fc800078e027e */
[----:B-1----:R-:W-:-:S03]  /*14f940*/  IMAD.WIDE R194, R208, 0x8, R192 ;  /* 0x00000008d0c27825 */ /* 0x002fc600078e02c0 */
[----:B------:R-:W1:Y:S01]  /*14f950*/  LDC R209, c[0x0][0x438] ;  /* 0x00010e00ffd17b82 */ /* 0x000e620000000800 */
[----:B------:R4:W-:Y:S01]  /*14f960*/  STG.E.64 desc[UR10][R196.64], R22 ;  /* 0x00000016c4007986 */ /* 0x0009e2000c101b0a */
[----:B------:R-:W-:-:S03]  /*14f970*/  IMAD.WIDE R6, R239, 0x8, R4 ;  /* 0x00000008ef067825 */ /* 0x000fc600078e0204 */
[----:B------:R4:W-:Y:S03]  /*14f980*/  STG.E.64 desc[UR10][R64.64], R144 ;  /* 0x0000009040007986 */ /* 0x0009e6000c101b0a */
[----:B------:R-:W2:Y:S01]  /*14f990*/  LDC R239, c[0x0][0x438] ;  /* 0x00010e00ffef7b82 */ /* 0x000ea20000000800 */
[----:B-----5:R-:W-:-:S04]  /*14f9a0*/  IMAD.WIDE R156, R235, 0x8, R6 ;  /* 0x00000008eb9c7825 */ /* 0x020fc800078e0206 */
[----:B----4-:R-:W-:-:S03]  /*14f9b0*/  IMAD.WIDE R196, R208, 0x8, R194 ;  /* 0x00000008d0c47825 */ /* 0x010fc600078e02c2 */
[----:B------:R-:W4:Y:S01]  /*14f9c0*/  LDC R235, c[0x0][0x438] ;  /* 0x00010e00ffeb7b82 */ /* 0x000f220000000800 */
[----:B------:R-:W-:Y:S01]  /*14f9d0*/  IMAD.WIDE R144, R208, 0x8, R196 ;  /* 0x00000008d0907825 */ /* 0x000fe200078e02c4 */
[----:B------:R5:W-:Y:S03]  /*14f9e0*/  STG.E.64 desc[UR10][R198.64], R146 ;  /* 0x00000092c6007986 */ /* 0x000be6000c101b0a */
[----:B------:R-:W-:Y:S01]  /*14f9f0*/  IMAD.WIDE R158, R241, 0x8, R156 ;  /* 0x00000008f19e7825 */ /* 0x000fe200078e029c */
[----:B------:R5:W-:Y:S03]  /*14fa00*/  STG.E.64 desc[UR10][R200.64], R132 ;  /* 0x00000084c8007986 */ /* 0x000be6000c101b0a */
[----:B0-----:R-:W-:-:S04]  /*14fa10*/  IMAD.WIDE R20, R237, 0x8, R158 ;  /* 0x00000008ed147825 */ /* 0x001fc800078e029e */
[C---:B-----5:R-:W-:Y:S01]  /*14fa20*/  IMAD.WIDE R198, R208.reuse, 0x8, R144 ;  /* 0x00000008d0c67825 */ /* 0x060fe200078e0290 */
[----:B------:R-:W0:Y:S03]  /*14fa30*/  LDC R237, c[0x0][0x438] ;  /* 0x00010e00ffed7b82 */ /* 0x000e260000000800 */
[----:B------:R-:W-:Y:S01]  /*14fa40*/  IMAD.WIDE R200, R208, 0x8, R198 ;  /* 0x00000008d0c87825 */ /* 0x000fe200078e02c6 */
[----:B------:R5:W-:Y:S03]  /*14fa50*/  STG.E.64 desc[UR10][R202.64], R134 ;  /* 0x00000086ca007986 */ /* 0x000be6000c101b0a */
[----:B-1----:R-:W-:Y:S01]  /*14fa60*/  IMAD.WIDE R22, R209, 0x8, R20 ;  /* 0x00000008d1167825 */ /* 0x002fe200078e0214 */
[----:B------:R1:W-:Y:S01]  /*14fa70*/  STG.E.64 desc[UR10][R206.64], R108 ;  /* 0x0000006cce007986 */ /* 0x0003e2000c101b0a */
[----:B------:R-:W3:Y:S02]  /*14fa80*/  LDC R209, c[0x0][0x438] ;  /* 0x00010e00ffd17b82 */ /* 0x000ee40000000800 */
[----:B--2---:R-:W-:-:S04]  /*14fa90*/  IMAD.WIDE R64, R233, 0x8, R22 ;  /* 0x00000008e9407825 */ /* 0x004fc800078e0216 */
[C---:B-----5:R-:W-:Y:S01]  /*14faa0*/  IMAD.WIDE R202, R208.reuse, 0x8, R200 ;  /* 0x00000008d0ca7825 */ /* 0x060fe200078e02c8 */
[----:B------:R2:W-:Y:S01]  /*14fab0*/  STG.E.64 desc[UR10][R216.64], R110 ;  /* 0x0000006ed8007986 */ /* 0x0005e2000c101b0a */
[----:B------:R-:W5:Y:S02]  /*14fac0*/  LDC R233, c[0x0][0x438] ;  /* 0x00010e00ffe97b82 */ /* 0x000f640000000800 */
[C---:B-1----:R-:W-:Y:S01]  /*14fad0*/  IMAD.WIDE R206, R208.reuse, 0x8, R202 ;  /* 0x00000008d0ce7825 */ /* 0x042fe200078e02ca */
[----:B------:R-:W-:Y:S03]  /*14fae0*/  STG.E.64 desc[UR10][R218.64], R72 ;  /* 0x00000048da007986 */ /* 0x000fe6000c101b0a */
[----:B----4-:R-:W-:Y:S01]  /*14faf0*/  IMAD.WIDE R146, R235, 0x8, R64 ;  /* 0x00000008eb927825 */ /* 0x010fe200078e0240 */
[----:B------:R-:W-:Y:S01]  /*14fb00*/  STG.E.64 desc[UR10][R220.64], R74 ;  /* 0x0000004adc007986 */ /* 0x000fe2000c101b0a */
[----:B------:R-:W1:Y:S02]  /*14fb10*/  LDC R235, c[0x0][0x438] ;  /* 0x00010e00ffeb7b82 */ /* 0x000e640000000800 */
[----:B--2---:R-:W-:Y:S01]  /*14fb20*/  IMAD.WIDE R216, R208, 0x8, R206 ;  /* 0x00000008d0d87825 */ /* 0x004fe200078e02ce */
[----:B------:R-:W-:Y:S04]  /*14fb30*/  STG.E.64 desc[UR10][R222.64], R8 ;  /* 0x00000008de007986 */ /* 0x000fe8000c101b0a */
[----:B------:R-:W-:Y:S01]  /*14fb40*/  STG.E.64 desc[UR10][R224.64], R10 ;  /* 0x0000000ae0007986 */ /* 0x000fe2000c101b0a */
[----:B------:R-:W-:Y:S01]  /*14fb50*/  IMAD.WIDE R132, R239, 0x8, R146 ;  /* 0x00000008ef847825 */ /* 0x000fe200078e0292 */
[----:B------:R-:W2:Y:S02]  /*14fb60*/  LDC R111, c[0x0][0x438] ;  /* 0x00010e00ff6f7b82 */ /* 0x000ea40000000800 */
[----:B------:R-:W-:Y:S04]  /*14fb70*/  STG.E.64 desc[UR10][R226.64], R152 ;  /* 0x00000098e2007986 */ /* 0x000fe8000c101b0a */
[----:B------:R-:W-:Y:S02]  /*14fb80*/  STG.E.64 desc[UR10][R228.64], R154 ;  /* 0x0000009ae4007986 */ /* 0x000fe4000c101b0a */
[----:B------:R-:W4:Y:S02]  /*14fb90*/  LDC R239, c[0x0][0x438] ;  /* 0x00010e00ffef7b82 */ /* 0x000f240000000800 */
[----:B------:R3:W-:Y:S01]  /*14fba0*/  STG.E.64 desc[UR10][R210.64], R148 ;  /* 0x00000094d2007986 */ /* 0x0007e2000c101b0a */
[----:B0-----:R-:W-:-:S03]  /*14fbb0*/  IMAD.WIDE R134, R237, 0x8, R132 ;  /* 0x00000008ed867825 */ /* 0x001fc600078e0284 */
[----:B------:R-:W-:Y:S02]  /*14fbc0*/  STG.E.64 desc[UR10][R230.64], R150 ;  /* 0x00000096e6007986 */ /* 0x000fe4000c101b0a */
[----:B------:R-:W0:Y:S02]  /*14fbd0*/  LDC R237, c[0x0][0x438] ;  /* 0x00010e00ffed7b82 */ /* 0x000e240000000800 */
[----:B------:R5:W-:Y:S01]  /*14fbe0*/  STG.E.64 desc[UR10][R204.64], R140 ;  /* 0x0000008ccc007986 */ /* 0x000be2000c101b0a */
[----:B---3--:R-:W-:-:S03]  /*14fbf0*/  IMAD.WIDE R148, R208, 0x8, R216 ;  /* 0x00000008d0947825 */ /* 0x008fc600078e02d8 */
[----:B------:R3:W-:Y:S02]  /*14fc00*/  STG.E.64 desc[UR10][R192.64], R142 ;  /* 0x0000008ec0007986 */ /* 0x0007e4000c101b0a */
[----:B------:R-:W2:Y:S02]  /*14fc10*/  LDC R219, c[0x0][0x438] ;  /* 0x00010e00ffdb7b82 */ /* 0x000ea40000000800 */
[----:B------:R-:W-:Y:S01]  /*14fc20*/  STG.E.64 desc[UR10][R194.64], R136 ;  /* 0x00000088c2007986 */ /* 0x000fe2000c101b0a */
[----:B-----5:R-:W-:-:S03]  /*14fc30*/  IMAD.WIDE R140, R208, 0x8, R148 ;  /* 0x00000008d08c7825 */ /* 0x020fc600078e0294 */
[----:B------:R-:W-:Y:S02]  /*14fc40*/  STG.E.64 desc[UR10][R196.64], R138 ;  /* 0x0000008ac4007986 */ /* 0x000fe4000c101b0a */
[----:B------:R-:W5:Y:S02]  /*14fc50*/  LDC R153, c[0x0][0x438] ;  /* 0x00010e00ff997b82 */ /* 0x000f640000000800 */
[----:B------:R1:W-:Y:S01]  /*14fc60*/  STG.E.64 desc[UR10][R144.64], R128 ;  /* 0x0000008090007986 */ /* 0x0003e2000c101b0a */
[----:B------:R-:W-:-:S03]  /*14fc70*/  IMAD.WIDE R108, R209, 0x8, R134 ;  /* 0x00000008d16c7825 */ /* 0x000fc600078e0286 */
[----:B------:R-:W-:Y:S01]  /*14fc80*/  STG.E.64 desc[UR10][R198.64], R130 ;  /* 0x00000082c6007986 */ /* 0x000fe2000c101b0a */
[----:B------:R-:W-:Y:S01]  /*14fc90*/  IMAD.WIDE R208, R208, 0x8, R140 ;  /* 0x00000008d0d07825 */ /* 0x000fe200078e028c */
[----:B---3--:R-:W3:Y:S02]  /*14fca0*/  LDC R143, c[0x0][0x438] ;  /* 0x00010e00ff8f7b82 */ /* 0x008ee40000000800 */
[----:B------:R4:W-:Y:S04]  /*14fcb0*/  STG.E.64 desc[UR10][R200.64], R120 ;  /* 0x00000078c8007986 */ /* 0x0009e8000c101b0a */
[----:B------:R-:W-:Y:S02]  /*14fcc0*/  STG.E.64 desc[UR10][R202.64], R122 ;  /* 0x0000007aca007986 */ /* 0x000fe4000c101b0a */
[----:B-1----:R-:W1:Y:S02]  /*14fcd0*/  LDC R129, c[0x0][0x438] ;  /* 0x00010e00ff817b82 */ /* 0x002e640000000800 */
[----:B------:R-:W-:Y:S04]  /*14fce0*/  STG.E.64 desc[UR10][R206.64], R116 ;  /* 0x00000074ce007986 */ /* 0x000fe8000c101b0a */
[----:B------:R0:W-:Y:S01]  /*14fcf0*/  STG.E.64 desc[UR10][R216.64], R118 ;  /* 0x00000076d8007986 */ /* 0x0001e2000c101b0a */
[----:B------:R-:W-:Y:S01]  /*14fd00*/  IMAD.WIDE R72, R233, 0x8, R108 ;  /* 0x00000008e9487825 */ /* 0x000fe200078e026c */
[----:B----4-:R-:W4:Y:S02]  /*14fd10*/  LDC R121, c[0x0][0x438] ;  /* 0x00010e00ff797b82 */ /* 0x010f240000000800 */
[----:B------:R-:W-:Y:S04]  /*14fd20*/  STG.E.64 desc[UR10][R148.64], R112 ;  /* 0x0000007094007986 */ /* 0x000fe8000c101b0a */
[----:B------:R-:W-:Y:S04]  /*14fd30*/  STG.E.64 desc[UR10][R140.64], R114 ;  /* 0x000000728c007986 */ /* 0x000fe8000c101b0a */
[----:B------:R2:W-:Y:S01]  /*14fd40*/  STG.E.64 desc[UR10][R208.64], R104 ;  /* 0x00000068d0007986 */ /* 0x0005e2000c101b0a */
[----:B0-----:R-:W0:Y:S03]  /*14fd50*/  LDC R119, c[0x0][0x438] ;  /* 0x00010e00ff777b82 */ /* 0x001e260000000800 */
[----:B--2---:R-:W2:Y:S04]  /*14fd60*/  LDL.LU R105, [R1+0xab3c] ;  /* 0x00ab3c0001697983 */ /* 0x004ea80000300800 */
[----:B------:R-:W2:Y:S01]  /*14fd70*/  LDL.LU R104, [R1+0xab38] ;  /* 0x00ab380001687983 */ /* 0x000ea20000300800 */
[----:B------:R-:W-:-:S04]  /*14fd80*/  IMAD.WIDE R8, R235, 0x8, R72 ;  /* 0x00000008eb087825 */ /* 0x000fc800078e0248 */
[----:B------:R-:W-:-:S04]  /*14fd90*/  IMAD.WIDE R10, R239, 0x8, R8 ;  /* 0x00000008ef0a7825 */ /* 0x000fc800078e0208 */
[----:B------:R-:W-:-:S04]  /*14fda0*/  IMAD.WIDE R74, R237, 0x8, R10 ;  /* 0x00000008ed4a7825 */ /* 0x000fc800078e020a */
[----:B------:R-:W-:-:S04]  /*14fdb0*/  IMAD.WIDE R110, R111, 0x8, R74 ;  /* 0x000000086f6e7825 */ /* 0x000fc800078e024a */
[----:B------:R-:W-:Y:S01]  /*14fdc0*/  IMAD.WIDE R116, R219, 0x8, R110 ;  /* 0x00000008db747825 */ /* 0x000fe200078e026e */
[----:B------:R-:W-:Y:S03]  /*14fdd0*/  STG.E.64 desc[UR10][R246.64], R106 ;  /* 0x0000006af6007986 */ /* 0x000fe6000c101b0a */
[----:B-----5:R-:W-:Y:S01]  /*14fde0*/  IMAD.WIDE R112, R153, 0x8, R116 ;  /* 0x0000000899707825 */ /* 0x020fe200078e0274 */
[----:B------:R5:W-:Y:S04]  /*14fdf0*/  STG.E.64 desc[UR10][R82.64], R100 ;  /* 0x0000006452007986 */ /* 0x000be8000c101b0a */
[----:B------:R-:W-:Y:S04]  /*14fe00*/  STG.E.64 desc[UR10][R12.64], R102 ;  /* 0x000000660c007986 */ /* 0x000fe8000c101b0a */
[----:B------:R1:W-:Y:S01]  /*14fe10*/  STG.E.64 desc[UR10][R14.64], R96 ;  /* 0x000000600e007986 */ /* 0x0003e2000c101b0a */
[----:B-----5:R-:W5:Y:S01]  /*14fe20*/  LDC R101, c[0x0][0x438] ;  /* 0x00010e00ff657b82 */ /* 0x020f620000000800 */
[----:B---3--:R-:W-:-:S02]  /*14fe30*/  IMAD.WIDE R82, R143, 0x8, R112 ;  /* 0x000000088f527825 */ /* 0x008fc400078e0270 */
[----:B------:R-:W-:Y:S04]  /*14fe40*/  STG.E.64 desc[UR10][R80.64], R98 ;  /* 0x0000006250007986 */ /* 0x000fe8000c101b0a */
[----:B------:R-:W-:Y:S01]  /*14fe50*/  STG.E.64 desc[UR10][R66.64], R92 ;  /* 0x0000005c42007986 */ /* 0x000fe2000c101b0a */
[----:B-1----:R-:W1:Y:S03]  /*14fe60*/  LDC R15, c[0x0][0x438] ;  /* 0x00010e00ff0f7b82 */ /* 0x002e660000000800 */
[----:B------:R3:W-:Y:S04]  /*14fe70*/  STG.E.64 desc[UR10][R56.64], R94 ;  /* 0x0000005e38007986 */ /* 0x0007e8000c101b0a */
[----:B------:R-:W-:Y:S01]  /*14fe80*/  STG.E.64 desc[UR10][R58.64], R88 ;  /* 0x000000583a007986 */ /* 0x000fe2000c101b0a */
[----:B------:R-:W1:Y:S03]  /*14fe90*/  LDC.64 R12, c[0x0][0x3a0] ;  /* 0x0000e800ff0c7b82 */ /* 0x000e660000000a00 */
[----:B------:R4:W-:Y:S01]  /*14fea0*/  STG.E.64 desc[UR10][R48.64], R90 ;  /* 0x0000005a30007986 */ /* 0x0009e2000c101b0a */
[----:B---3--:R-:W-:-:S03]  /*14feb0*/  IMAD.WIDE R56, R129, 0x8, R82 ;  /* 0x0000000881387825 */ /* 0x008fc600078e0252 */
[----:B------:R3:W-:Y:S01]  /*14fec0*/  STG.E.64 desc[UR10][R50.64], R84 ;  /* 0x0000005432007986 */ /* 0x0007e2000c101b0a */
[----:B------:R-:W1:Y:S03]  /*14fed0*/  LDC R67, c[0x0][0x438] ;  /* 0x00010e00ff437b82 */ /* 0x000e660000000800 */
[----:B------:R0:W-:Y:S05]  /*14fee0*/  STG.E.64 desc[UR10][R40.64], R86 ;  /* 0x0000005628007986 */ /* 0x0001ea000c101b0a */
[----:B----4-:R-:W4:Y:S01]  /*14fef0*/  LDC R49, c[0x0][0x438] ;  /* 0x00010e00ff317b82 */ /* 0x010f220000000800 */
[----:B------:R-:W-:Y:S07]  /*14ff00*/  STG.E.64 desc[UR10][R42.64], R76 ;  /* 0x0000004c2a007986 */ /* 0x000fee000c101b0a */
[----:B---3--:R-:W3:Y:S01]  /*14ff10*/  LDC R51, c[0x0][0x438] ;  /* 0x00010e00ff337b82 */ /* 0x008ee20000000800 */
[----:B0-----:R-:W-:Y:S01]  /*14ff20*/  IMAD.WIDE R40, R121, 0x8, R56 ;  /* 0x0000000879287825 */ /* 0x001fe200078e0238 */
[----:B------:R0:W-:Y:S04]  /*14ff30*/  STG.E.64 desc[UR10][R32.64], R78 ;  /* 0x0000004e20007986 */ /* 0x0001e8000c101b0a */
[----:B------:R5:W-:Y:S02]  /*14ff40*/  STG.E.64 desc[UR10][R34.64], R68 ;  /* 0x0000004422007986 */ /* 0x000be4000c101b0a */
[----:B------:R-:W3:Y:S02]  /*14ff50*/  LDC R59, c[0x0][0x438] ;  /* 0x00010e00ff3b7b82 */ /* 0x000ee40000000800 */
[----:B------:R-:W-:Y:S01]  /*14ff60*/  STG.E.64 desc[UR10][R124.64], R70 ;  /* 0x000000467c007986 */ /* 0x000fe2000c101b0a */
[----:B0-----:R-:W-:-:S03]  /*14ff70*/  IMAD.WIDE R32, R119, 0x8, R40 ;  /* 0x0000000877207825 */ /* 0x001fc600078e0228 */
[----:B------:R0:W-:Y:S01]  /*14ff80*/  STG.E.64 desc[UR10][R126.64], R60 ;  /* 0x0000003c7e007986 */ /* 0x0001e2000c101b0a */
[----:B-----5:R-:W-:-:S03]  /*14ff90*/  IMAD.WIDE R34, R101, 0x8, R32 ;  /* 0x0000000865227825 */ /* 0x020fc600078e0220 */
[----:B------:R5:W-:Y:S04]  /*14ffa0*/  STG.E.64 desc[UR10][R4.64], R62 ;  /* 0x0000003e04007986 */ /* 0x000be8000c101b0a */
[----:B------:R4:W-:Y:S01]  /*14ffb0*/  STG.E.64 desc[UR10][R6.64], R52 ;  /* 0x0000003406007986 */ /* 0x0009e2000c101b0a */
[----:B0-----:R-:W0:Y:S03]  /*14ffc0*/  LDC R61, c[0x0][0x438] ;  /* 0x00010e00ff3d7b82 */ /* 0x001e260000000800 */
[----:B------:R-:W-:Y:S01]  /*14ffd0*/  STG.E.64 desc[UR10][R156.64], R54 ;  /* 0x000000369c007986 */ /* 0x000fe2000c101b0a */
[----:B-1----:R-:W-:-:S03]  /*14ffe0*/  IMAD.WIDE R42, R15, 0x8, R34 ;  /* 0x000000080f2a7825 */ /* 0x002fc600078e0222 */
[----:B------:R1:W-:Y:S01]  /*14fff0*/  STG.E.64 desc[UR10][R158.64], R44 ;  /* 0x0000002c9e007986 */ /* 0x0003e2000c101b0a */
[----:B-----5:R-:W-:Y:S01]  /*150000*/  IMAD.WIDE R4, R0, 0x4, R12 ;  /* 0x0000000400047825 */ /* 0x020fe200078e020c */
[----:B------:R-:W5:Y:S02]  /*150010*/  LDC R15, c[0x0][0x438] ;  /* 0x00010e00ff0f7b82 */ /* 0x000f640000000800 */
[----:B------:R-:W-:Y:S04]  /*150020*/  STG.E.64 desc[UR10][R20.64], R46 ;  /* 0x0000002e14007986 */ /* 0x000fe8000c101b0a */
[----:B------:R3:W-:Y:S02]  /*150030*/  STG.E.64 desc[UR10][R22.64], R36 ;  /* 0x0000002416007986 */ /* 0x0007e4000c101b0a */
[----:B----4-:R-:W4:Y:S02]  /*150040*/  LDC R53, c[0x0][0x438] ;  /* 0x00010e00ff357b82 */ /* 0x010f240000000800 */
[----:B------:R-:W-:Y:S06]  /*150050*/  STG.E.64 desc[UR10][R64.64], R38 ;  /* 0x0000002640007986 */ /* 0x000fec000c101b0a */
[----:B-1----:R-:W1:Y:S01]  /*150060*/  LDC R45, c[0x0][0x438] ;  /* 0x00010e00ff2d7b82 */ /* 0x002e620000000800 */
[----:B------:R3:W-:Y:S07]  /*150070*/  STG.E.64 desc[UR10][R146.64], R28 ;  /* 0x0000001c92007986 */ /* 0x0007ee000c101b0a */
[----:B---3--:R-:W3:Y:S01]  /*150080*/  LDC R37, c[0x0][0x438] ;  /* 0x00010e00ff257b82 */ /* 0x008ee20000000800 */
[----:B------:R-:W-:Y:S01]  /*150090*/  STG.E.64 desc[UR10][R132.64], R30 ;  /* 0x0000001e84007986 */ /* 0x000fe2000c101b0a */
[----:B------:R-:W-:-:S03]  /*1500a0*/  IMAD.WIDE R28, R49, 0x8, R42 ;  /* 0x00000008311c7825 */ /* 0x000fc600078e022a */
[----:B------:R0:W-:Y:S03]  /*1500b0*/  STG.E.64 desc[UR10][R134.64], R24 ;  /* 0x0000001886007986 */ /* 0x0001e6000c101b0a */
[----:B------:R-:W5:Y:S01]  /*1500c0*/  LDC R39, c[0x0][0x438] ;  /* 0x00010e00ff277b82 */ /* 0x000f620000000800 */
[----:B------:R-:W-:Y:S01]  /*1500d0*/  IMAD.WIDE R6, R67, 0x4, R4 ;  /* 0x0000000443067825 */ /* 0x000fe200078e0204 */
[----:B------:R4:W-:Y:S06]  /*1500e0*/  STG.E.64 desc[UR10][R108.64], R26 ;  /* 0x0000001a6c007986 */ /* 0x0009ec000c101b0a */
[----:B------:R-:W5:Y:S01]  /*1500f0*/  LDC R47, c[0x0][0x438] ;  /* 0x00010e00ff2f7b82 */ /* 0x000f620000000800 */
[----:B0-----:R-:W-:Y:S01]  /*150100*/  IMAD.WIDE R24, R51, 0x8, R28 ;  /* 0x0000000833187825 */ /* 0x001fe200078e021c */
[----:B------:R0:W-:Y:S06]  /*150110*/  STG.E.64 desc[UR10][R72.64], R16 ;  /* 0x0000001048007986 */ /* 0x0001ec000c101b0a */
[----:B------:R-:W5:Y:S01]  /*150120*/  LDC R23, c[0x0][0x438] ;  /* 0x00010e00ff177b82 */ /* 0x000f620000000800 */
[----:B------:R-:W-:-:S04]  /*150130*/  IMAD.WIDE R12, R61, 0x4, R6 ;  /* 0x000000043d0c7825 */ /* 0x000fc800078e0206 */
[----:B----4-:R-:W-:-:S03]  /*150140*/  IMAD.WIDE R26, R59, 0x8, R24 ;  /* 0x000000083b1a7825 */ /* 0x010fc600078e0218 */
[----:B------:R-:W4:Y:S01]  /*150150*/  LDC.64 R20, c[0x0][0x398] ;  /* 0x0000e600ff147b82 */ /* 0x000f220000000a00 */
[----:B------:R3:W-:Y:S01]  /*150160*/  STG.E.64 desc[UR10][R8.64], R18 ;  /* 0x0000001208007986 */ /* 0x0007e2000c101b0a */
[----:B-1----:R-:W-:-:S06]  /*150170*/  IMAD.WIDE R30, R45, 0x8, R26 ;  /* 0x000000082d1e7825 */ /* 0x002fcc00078e021a */
[----:B0-----:R-:W0:Y:S01]  /*150180*/  LDC R17, c[0x0][0x438] ;  /* 0x00010e00ff117b82 */ /* 0x001e220000000800 */
[----:B------:R5:W-:Y:S01]  /*150190*/  STG.E.64 desc[UR10][R10.64], R160 ;  /* 0x000000a00a007986 */ /* 0x000be2000c101b0a */
[----:B---3--:R-:W-:-:S04]  /*1501a0*/  IMAD.WIDE R36, R37, 0x8, R30 ;  /* 0x0000000825247825 */ /* 0x008fc800078e021e */
[----:B------:R-:W-:Y:S02]  /*1501b0*/  IMAD.WIDE R8, R53, 0x4, R12 ;  /* 0x0000000435087825 */ /* 0x000fe400078e020c */
[----:B------:R-:W1:Y:S01]  /*1501c0*/  LDC R19, c[0x0][0x438] ;  /* 0x00010e00ff137b82 */ /* 0x000e620000000800 */
[----:B------:R-:W-:Y:S07]  /*1501d0*/  STG.E.64 desc[UR10][R74.64], R162 ;  /* 0x000000a24a007986 */ /* 0x000fee000c101b0a */
[----:B------:R-:W3:Y:S01]  /*1501e0*/  LDC R49, c[0x0][0x438] ;  /* 0x00010e00ff317b82 */ /* 0x000ee20000000800 */
[----:B------:R-:W-:Y:S01]  /*1501f0*/  STG.E.64 desc[UR10][R110.64], R168 ;  /* 0x000000a86e007986 */ /* 0x000fe2000c101b0a */
[----:B-----5:R-:W-:-:S03]  /*150200*/  IMAD.WIDE R10, R15, 0x4, R8 ;  /* 0x000000040f0a7825 */ /* 0x020fc600078e0208 */
[----:B------:R-:W-:Y:S01]  /*150210*/  STG.E.64 desc[UR10][R116.64], R170 ;  /* 0x000000aa74007986 */ /* 0x000fe2000c101b0a */
[----:B------:R-:W-:-:S03]  /*150220*/  IMAD.WIDE R38, R39, 0x8, R36 ;  /* 0x0000000827267825 */ /* 0x000fc600078e0224 */
[----:B------:R-:W-:Y:S01]  /*150230*/  STG.E.64 desc[UR10][R112.64], R176 ;  /* 0x000000b070007986 */ /* 0x000fe2000c101b0a */
[----:B------:R-:W-:-:S03]  /*150240*/  IMAD.WIDE R14, R47, 0x4, R10 ;  /* 0x000000042f0e7825 */ /* 0x000fc600078e020a */
[----:B------:R-:W-:Y:S04]  /*150250*/  STG.E.64 desc[UR10][R82.64], R178 ;  /* 0x000000b252007986 */ /* 0x000fe8000c101b0a */
[----:B------:R-:W-:Y:S04]  /*150260*/  STG.E.64 desc[UR10][R56.64], R180 ;  /* 0x000000b438007986 */ /* 0x000fe8000c101b0a */
[----:B------:R-:W-:Y:S04]  /*150270*/  STG.E.64 desc[UR10][R40.64], R182 ;  /* 0x000000b628007986 */ /* 0x000fe8000c101b0a */
[----:B------:R5:W-:Y:S04]  /*150280*/  STG.E.64 desc[UR10][R32.64], R188 ;  /* 0x000000bc20007986 */ /* 0x000be8000c101b0a */
[----:B------:R-:W-:Y:S04]  /*150290*/  STG.E.64 desc[UR10][R34.64], R190 ;  /* 0x000000be22007986 */ /* 0x000fe8000c101b0a */
[----:B------:R-:W-:Y:S01]  /*1502a0*/  STG.E.64 desc[UR10][R42.64], R184 ;  /* 0x000000b82a007986 */ /* 0x000fe2000c101b0a */
[----:B0-----:R-:W-:-:S03]  /*1502b0*/  IMAD.WIDE R16, R17, 0x4, R14 ;  /* 0x0000000411107825 */ /* 0x001fc600078e020e */
[----:B------:R-:W-:Y:S01]  /*1502c0*/  STG.E.64 desc[UR10][R28.64], R186 ;  /* 0x000000ba1c007986 */ /* 0x000fe2000c101b0a */
[----:B-----5:R-:W-:-:S03]  /*1502d0*/  IMAD.WIDE R32, R23, 0x8, R38 ;  /* 0x0000000817207825 */ /* 0x020fc600078e0226 */
[----:B------:R-:W-:Y:S04]  /*1502e0*/  STG.E.64 desc[UR10][R24.64], R172 ;  /* 0x000000ac18007986 */ /* 0x000fe8000c101b0a */
[----:B------:R-:W-:Y:S01]  /*1502f0*/  STG.E.64 desc[UR10][R26.64], R174 ;  /* 0x000000ae1a007986 */ /* 0x000fe2000c101b0a */
[----:B----4-:R-:W-:-:S03]  /*150300*/  IMAD.WIDE R20, R0, 0x8, R20 ;  /* 0x0000000800147825 */ /* 0x010fc600078e0214 */
[----:B------:R-:W-:Y:S04]  /*150310*/  STG.E.64 desc[UR10][R30.64], R164 ;  /* 0x000000a41e007986 */ /* 0x000fe8000c101b0a */
[----:B------:R-:W-:Y:S04]  /*150320*/  STG.E.64 desc[UR10][R36.64], R166 ;  /* 0x000000a624007986 */ /* 0x000fe8000c101b0a */
[----:B------:R-:W-:Y:S01]  /*150330*/  STG.E.64 desc[UR10][R38.64], R212 ;  /* 0x000000d426007986 */ /* 0x000fe2000c101b0a */
[----:B-1----:R-:W-:-:S03]  /*150340*/  IMAD.WIDE R18, R19, 0x4, R16 ;  /* 0x0000000413127825 */ /* 0x002fc600078e0210 */
[----:B------:R-:W-:Y:S04]  /*150350*/  STG.E.64 desc[UR10][R32.64], R214 ;  /* 0x000000d620007986 */ /* 0x000fe8000c101b0a */
[----:B------:R-:W-:Y:S01]  /*150360*/  STG.E desc[UR10][R4.64], R252 ;  /* 0x000000fc04007986 */ /* 0x000fe2000c10190a */
[----:B---3--:R-:W-:-:S03]  /*150370*/  IMAD.WIDE R22, R49, 0x8, R20 ;  /* 0x0000000831167825 */ /* 0x008fc600078e0214 */
[----:B------:R-:W-:Y:S04]  /*150380*/  STG.E desc[UR10][R6.64], R244 ;  /* 0x000000f406007986 */ /* 0x000fe8000c10190a */
[----:B------:R-:W-:Y:S04]  /*150390*/  STG.E desc[UR10][R12.64], R245 ;  /* 0x000000f50c007986 */ /* 0x000fe8000c10190a */
[----:B------:R-:W-:Y:S04]  /*1503a0*/  STG.E desc[UR10][R8.64], R244 ;  /* 0x000000f408007986 */ /* 0x000fe8000c10190a */
[----:B------:R-:W-:Y:S04]  /*1503b0*/  STG.E desc[UR10][R10.64], R240 ;  /* 0x000000f00a007986 */ /* 0x000fe8000c10190a */
[----:B--2---:R-:W-:Y:S04]  /*1503c0*/  STG.E desc[UR10][R14.64], R105 ;  /* 0x000000690e007986 */ /* 0x004fe8000c10190a */
[----:B------:R-:W-:Y:S04]  /*1503d0*/  STG.E desc[UR10][R16.64], R104 ;  /* 0x0000006810007986 */ /* 0x000fe8000c10190a */
[----:B------:R-:W-:Y:S04]  /*1503e0*/  STG.E desc[UR10][R18.64], RZ ;  /* 0x000000ff12007986 */ /* 0x000fe8000c10190a */
[----:B------:R-:W-:Y:S04]  /*1503f0*/  STG.E.64 desc[UR10][R20.64], R242 ;  /* 0x000000f214007986 */ /* 0x000fe8000c101b0a */
[----:B------:R-:W-:Y:S01]  /*150400*/  STG.E.64 desc[UR10][R22.64], R2 ;  /* 0x0000000216007986 */ /* 0x000fe2000c101b0a */
[----:B------:R-:W-:Y:S05]  /*150410*/  EXIT ;  /* 0x000000000000794d */ /* 0x000fea0003800000 */
        .weak           $__internal_0_$__cuda_sm20_dblrcp_rn_slowpath_v3
        .type           $__internal_0_$__cuda_sm20_dblrcp_rn_slowpath_v3,@function
        .size           $__internal_0_$__cuda_sm20_dblrcp_rn_slowpath_v3,($__internal_1_$__cuda_sm20_div_rn_f64_full - $__internal_0_$__cuda_sm20_dblrcp_rn_slowpath_v3)
$__internal_0_$__cuda_sm20_dblrcp_rn_slowpath_v3:
[----:B------:R-:W-:Y:S01]  /*150420*/  DSETP.GTU.AND P1, PT, |R46|, +INF , PT ;  /* 0x7ff000002e00742a */ /* 0x000fe20003f2c200 */
[----:B------:R-:W-:-:S13]  /*150430*/  BSSY.RECONVERGENT B0, `(.L_x_3033) ;  /* 0x0000022000007945 */ /* 0x000fda0003800200 */
[----:B------:R-:W-:Y:S05]  /*150440*/  @P1 BRA `(.L_x_3034) ;  /* 0x0000000000781947 */ /* 0x000fea0003800000 */
[----:B------:R-:W-:-:S05]  /*150450*/  LOP3.LUT R51, R47, 0x7fffffff, RZ, 0xc0, !PT ;  /* 0x7fffffff2f337812 */ /* 0x000fca00078ec0ff */
[----:B------:R-:W-:-:S05]  /*150460*/  VIADD R48, R51, 0xffffffff ;  /* 0xffffffff33307836 */ /* 0x000fca0000000000 */
[----:B------:R-:W-:-:S13]  /*150470*/  ISETP.GE.U32.AND P1, PT, R48, 0x7fefffff, PT ;  /* 0x7fefffff3000780c */ /* 0x000fda0003f26070 */
[----:B------:R-:W-:Y:S02]  /*150480*/  @P1 LOP3.LUT R49, R47, 0x7ff00000, RZ, 0x3c, !PT ;  /* 0x7ff000002f311812 */ /* 0x000fe400078e3cff */
[----:B------:R-:W-:Y:S01]  /*150490*/  @P1 MOV R48, RZ ;  /* 0x000000ff00301202 */ /* 0x000fe20000000f00 */
[----:B------:R-:W-:Y:S06]  /*1504a0*/  @P1 BRA `(.L_x_3035) ;  /* 0x0000000000681947 */ /* 0x000fec0003800000 */
[----:B------:R-:W-:-:S13]  /*1504b0*/  ISETP.GE.U32.AND P1, PT, R51, 0x1000001, PT ;  /* 0x010000013300780c */ /* 0x000fda0003f26070 */
[----:B------:R-:W-:Y:S05]  /*1504c0*/  @!P1 BRA `(.L_x_3036) ;  /* 0x0000000000349947 */ /* 0x000fea0003800000 */
[----:B------:R-:W-:Y:S01]  /*1504d0*/  VIADD R49, R47, 0xc0200000 ;  /* 0xc02000002f317836 */ /* 0x000fe20000000000 */
[----:B------:R-:W-:-:S03]  /*1504e0*/  MOV R48, R46 ;  /* 0x0000002e00307202 */ /* 0x000fc60000000f00 */
[----:B------:R-:W0:Y:S03]  /*1504f0*/  MUFU.RCP64H R51, R49 ;  /* 0x0000003100337308 */ /* 0x000e260000001800 */
[----:B0-----:R-:W-:-:S08]  /*150500*/  DFMA R52, -R48, R50, 1 ;  /* 0x3ff000003034742b */ /* 0x001fd00000000132 */
[----:B------:R-:W-:-:S08]  /*150510*/  DFMA R52, R52, R52, R52 ;  /* 0x000000343434722b */ /* 0x000fd00000000034 */
[----:B------:R-:W-:-:S08]  /*150520*/  DFMA R50, R50, R52, R50 ;  /* 0x000000343232722b */ /* 0x000fd00000000032 */
[----:B------:R-:W-:-:S08]  /*150530*/  DFMA R48, -R48, R50, 1 ;  /* 0x3ff000003030742b */ /* 0x000fd00000000132 */
[----:B------:R-:W-:-:S08]  /*150540*/  DFMA R48, R50, R48, R50 ;  /* 0x000000303230722b */ /* 0x000fd00000000032 */
[----:B------:R-:W-:-:S08]  /*150550*/  DMUL R48, R48, 2.2250738585072013831e-308 ;  /* 0x0010000030307828 */ /* 0x000fd00000000000 */
[----:B------:R-:W-:-:S08]  /*150560*/  DFMA R46, -R46, R48, 1 ;  /* 0x3ff000002e2e742b */ /* 0x000fd00000000130 */
[----:B------:R-:W-:-:S08]  /*150570*/  DFMA R46, R46, R46, R46 ;  /* 0x0000002e2e2e722b */ /* 0x000fd0000000002e */
[----:B------:R-:W-:Y:S01]  /*150580*/  DFMA R48, R48, R46, R48 ;  /* 0x0000002e3030722b */ /* 0x000fe20000000030 */
[----:B------:R-:W-:Y:S10]  /*150590*/  BRA `(.L_x_3035) ;  /* 0x00000000002c7947 */ /* 0x000ff40003800000 */
.L_x_3036:
[----:B------:R-:W-:-:S06]  /*1505a0*/  DMUL R46, R46, 8.11296384146066816958e+31 ;  /* 0x469000002e2e7828 */ /* 0x000fcc0000000000 */
[----:B------:R-:W0:Y:S02]  /*1505b0*/  MUFU.RCP64H R51, R47 ;  /* 0x0000002f00337308 */ /* 0x000e240000001800 */
[----:B0-----:R-:W-:-:S08]  /*1505c0*/  DFMA R48, -R46, R50, 1 ;  /* 0x3ff000002e30742b */ /* 0x001fd00000000132 */
[----:B------:R-:W-:-:S08]  /*1505d0*/  DFMA R48, R48, R48, R48 ;  /* 0x000000303030722b */ /* 0x000fd00000000030 */
[----:B------:R-:W-:-:S08]  /*1505e0*/  DFMA R48, R50, R48, R50 ;  /* 0x000000303230722b */ /* 0x000fd00000000032 */
[----:B------:R-:W-:-:S08]  /*1505f0*/  DFMA R46, -R46, R48, 1 ;  /* 0x3ff000002e2e742b */ /* 0x000fd00000000130 */
[----:B------:R-:W-:-:S08]  /*150600*/  DFMA R46, R48, R46, R48 ;  /* 0x0000002e302e722b */ /* 0x000fd00000000030 */
[----:B------:R-:W-:Y:S01]  /*150610*/  DMUL R48, R46, 8.11296384146066816958e+31 ;  /* 0x469000002e307828 */ /* 0x000fe20000000000 */
[----:B------:R-:W-:Y:S10]  /*150620*/  BRA `(.L_x_3035) ;  /* 0x0000000000087947 */ /* 0x000ff40003800000 */
.L_x_3034:
[----:B------:R-:W-:Y:S01]  /*150630*/  LOP3.LUT R49, R47, 0x80000, RZ, 0xfc, !PT ;  /* 0x000800002f317812 */ /* 0x000fe200078efcff */
[----:B------:R-:W-:-:S07]  /*150640*/  IMAD.MOV.U32 R48, RZ, RZ, R46 ;  /* 0x000000ffff307224 */ /* 0x000fce00078e002e */
.L_x_3035:
[----:B------:R-:W-:Y:S05]  /*150650*/  BSYNC.RECONVERGENT B0 ;  /* 0x0000000000007941 */ /* 0x000fea0003800200 */
.L_x_3033:
[----:B------:R-:W-:Y:S01]  /*150660*/  MOV R46, R48 ;  /* 0x00000030002e7202 */ /* 0x000fe20000000f00 */
[----:B------:R-:W-:Y:S01]  /*150670*/  IMAD.MOV.U32 R47, RZ, RZ, R49 ;  /* 0x000000ffff2f7224 */ /* 0x000fe200078e0031 */
[----:B------:R-:W-:Y:S01]  /*150680*/  MOV R48, R0 ;  /* 0x0000000000307202 */ /* 0x000fe20000000f00 */
[----:B------:R-:W-:-:S04]  /*150690*/  IMAD.MOV.U32 R49, RZ, RZ, 0x0 ;  /* 0x00000000ff317424 */ /* 0x000fc800078e00ff */
[----:B------:R-:W-:Y:S05]  /*1506a0*/  RET.REL.NODEC R48 `(_Z15Rosenbrock_ros3PdddS_PiiiiiddddddddPKdS2_S2_S2_S2_S2_S2_S2_i) ;  /* 0xffffeaf830547950 */ /* 0x000fea0003c3ffff */
        .weak           $__internal_1_$__cuda_sm20_div_rn_f64_full
        .type           $__internal_1_$__cuda_sm20_div_rn_f64_full,@function
        .size           $__internal_1_$__cuda_sm20_div_rn_f64_full,($__internal_2_$__cuda_sm20_dsqrt_rn_f64_mediumpath_v1 - $__internal_1_$__cuda_sm20_div_rn_f64_full)
$__internal_1_$__cuda_sm20_div_rn_f64_full:
[C---:B------:R-:W-:Y:S01]  /*1506b0*/  FSETP.GEU.AND P1, PT, |R175|.reuse, 1.469367938527859385e-39, PT ;  /* 0x00100000af00780b */ /* 0x040fe20003f2e200 */
[----:B------:R0:W-:Y:S01]  /*1506c0*/  STL.64 [R1+0xabc0], R2 ;  /* 0x00abc00201007387 */ /* 0x0001e20000100a00 */
[----:B------:R-:W-:Y:S01]  /*1506d0*/  LOP3.LUT R12, R175, 0x800fffff, RZ, 0xc0, !PT ;  /* 0x800fffffaf0c7812 */ /* 0x000fe200078ec0ff */
[----:B------:R-:W-:Y:S02]  /*1506e0*/  IMAD.MOV.U32 R13, RZ, RZ, R9 ;  /* 0x000000ffff0d7224 */ /* 0x000fe400078e0009 */
[----:B------:R1:W-:Y:S03]  /*1506f0*/  STL.64 [R1+0xabd8], R10 ;  /* 0x00abd80a01007387 */ /* 0x0003e60000100a00 */
[----:B------:R-:W-:Y:S01]  /*150700*/  FSETP.GEU.AND P2, PT, |R13|, 1.469367938527859385e-39, PT ;  /* 0x001000000d00780b */ /* 0x000fe20003f4e200 */
[----:B------:R-:W-:Y:S01]  /*150710*/  STL.64 [R1+0xabd0], R6 ;  /* 0x00abd00601007387 */ /* 0x000fe20000100a00 */
[----:B0-----:R-:W-:-:S03]  /*150720*/  LOP3.LUT R3, R12, 0x3ff00000, RZ, 0xfc, !PT ;  /* 0x3ff000000c037812 */ /* 0x001fc600078efcff */
[----:B------:R0:W-:Y:S01]  /*150730*/  STL.64 [R1+0xabc8], R4 ;  /* 0x00abc80401007387 */ /* 0x0001e20000100a00 */
[----:B------:R-:W-:Y:S01]  /*150740*/  MOV R2, R174 ;  /* 0x000000ae00027202 */ /* 0x000fe20000000f00 */
[----:B------:R-:W-:Y:S01]  /*150750*/  @!P1 DMUL R2, R174, 8.98846567431157953865e+307 ;  /* 0x7fe00000ae029828 */ /* 0x000fe20000000000 */
[----:B-1----:R-:W-:Y:S01]  /*150760*/  IMAD.MOV.U32 R10, RZ, RZ, 0x1 ;  /* 0x00000001ff0a7424 */ /* 0x002fe200078e00ff */
[----:B------:R-:W-:Y:S01]  /*150770*/  MOV R12, R8 ;  /* 0x00000008000c7202 */ /* 0x000fe20000000f00 */
[----:B------:R1:W-:Y:S03]  /*150780*/  STL [R1+0xabb8], R0 ;  /* 0x00abb80001007387 */ /* 0x0003e60000100800 */
[----:B------:R-:W2:Y:S01]  /*150790*/  MUFU.RCP64H R11, R3 ;  /* 0x00000003000b7308 */ /* 0x000ea20000001800 */
[----:B------:R-:W-:Y:S01]  /*1507a0*/  STL.64 [R1+0x80e0], R2 ;  /* 0x0080e00201007387 */ /* 0x000fe20000100a00 */
[----:B0-----:R-:W-:Y:S01]  /*1507b0*/  MOV R5, 0x1ca00000 ;  /* 0x1ca0000000057802 */ /* 0x001fe20000000f00 */
[----:B------:R-:W-:Y:S01]  /*1507c0*/  IMAD.MOV.U32 R4, RZ, RZ, R12 ;  /* 0x000000ffff047224 */ /* 0x000fe200078e000c */
[----:B-1----:R-:W-:Y:S01]  /*1507d0*/  LOP3.LUT R0, R175, 0x7ff00000, RZ, 0xc0, !PT ;  /* 0x7ff00000af007812 */ /* 0x002fe200078ec0ff */
[----:B--2---:R-:W-:-:S08]  /*1507e0*/  DFMA R6, R10, -R2, 1 ;  /* 0x3ff000000a06742b */ /* 0x004fd00000000802 */
[----:B------:R-:W-:-:S08]  /*1507f0*/  DFMA R8, R6, R6, R6 ;  /* 0x000000060608722b */ /* 0x000fd00000000006 */
[----:B------:R-:W-:Y:S01]  /*150800*/  DFMA R6, R10, R8, R10 ;  /* 0x000000080a06722b */ /* 0x000fe2000000000a */
[----:B------:R-:W-:Y:S02]  /*150810*/  LOP3.LUT R10, R13, 0x7ff00000, RZ, 0xc0, !PT ;  /* 0x7ff000000d0a7812 */ /* 0x000fe400078ec0ff */
[----:B------:R-:W-:Y:S02]  /*150820*/  @!P2 LOP3.LUT R8, R175, 0x7ff00000, RZ, 0xc0, !PT ;  /* 0x7ff00000af08a812 */ /* 0x000fe400078ec0ff */
[C---:B------:R-:W-:Y:S01]  /*150830*/  ISETP.GE.U32.AND P5, PT, R10.reuse, R0, PT ;  /* 0x000000000a00720c */ /* 0x040fe20003fa6070 */
[----:B------:R0:W-:Y:S01]  /*150840*/  STL [R1+0x98dc], R10 ;  /* 0x0098dc0a01007387 */ /* 0x0001e20000100800 */
[----:B------:R-:W-:-:S04]  /*150850*/  @!P2 ISETP.GE.U32.AND P4, PT, R10, R8, PT ;  /* 0x000000080a00a20c */ /* 0x000fc80003f86070 */
[----:B------:R-:W-:-:S04]  /*150860*/  @!P2 SEL R8, R5, 0x63400000, !P4 ;  /* 0x634000000508a807 */ /* 0x000fc80006000000 */
[--C-:B------:R-:W-:Y:S02]  /*150870*/  @!P2 LOP3.LUT R9, R8, 0x80000000, R13.reuse, 0xf8, !PT ;  /* 0x800000000809a812 */ /* 0x100fe400078ef80d */
[----:B------:R-:W-:Y:S02]  /*150880*/  SEL R8, R5, 0x63400000, !P5 ;  /* 0x6340000005087807 */ /* 0x000fe40006800000 */
[----:B------:R-:W-:Y:S02]  /*150890*/  @!P2 LOP3.LUT R9, R9, 0x100000, RZ, 0xfc, !PT ;  /* 0x001000000909a812 */ /* 0x000fe400078efcff */
[----:B------:R-:W-:Y:S02]  /*1508a0*/  LOP3.LUT R5, R8, 0x800fffff, R13, 0xf8, !PT ;  /* 0x800fffff08057812 */ /* 0x000fe400078ef80d */
[----:B------:R-:W-:-:S06]  /*1508b0*/  @!P2 MOV R8, RZ ;  /* 0x000000ff0008a202 */ /* 0x000fcc0000000f00 */
[----:B------:R-:W-:Y:S02]  /*1508c0*/  @!P2 DFMA R4, R4, 2, -R8 ;  /* 0x400000000404a82b */ /* 0x000fe40000000808 */
[----:B------:R-:W-:Y:S01]  /*1508d0*/  DFMA R8, R6, -R2, 1 ;  /* 0x3ff000000608742b */ /* 0x000fe20000000802 */
[----:B------:R-:W-:-:S04]  /*1508e0*/  @!P1 LOP3.LUT R0, R3, 0x7ff00000, RZ, 0xc0, !PT ;  /* 0x7ff0000003009812 */ /* 0x000fc800078ec0ff */
[----:B------:R-:W-:Y:S03]  /*1508f0*/  STL.64 [R1+0x81a8], R4 ;  /* 0x0081a80401007387 */ /* 0x000fe60000100a00 */
[----:B------:R-:W-:-:S08]  /*150900*/  DFMA R6, R6, R8, R6 ;  /* 0x000000080606722b */ /* 0x000fd00000000006 */
[----:B------:R-:W-:-:S08]  /*150910*/  DMUL R8, R6, R4 ;  /* 0x0000000406087228 */ /* 0x000fd00000000000 */
[----:B0-----:R-:W-:Y:S01]  /*150920*/  DFMA R10, R8, -R2, R4 ;  /* 0x80000002080a722b */ /* 0x001fe20000000004 */
[----:B------:R-:W-:Y:S04]  /*150930*/  STL [R1+0x98c8], R0 ;  /* 0x0098c80001007387 */ /* 0x000fe80000100800 */
[----:B------:R0:W5:Y:S03]  /*150940*/  LDL.LU.64 R2, [R1+0xabc0] ;  /* 0x00abc00001027983 */ /* 0x0001660000300a00 */
[----:B------:R-:W-:Y:S02]  /*150950*/  DFMA R8, R6, R10, R8 ;  /* 0x0000000a0608722b */ /* 0x000fe40000000008 */
[----:B------:R0:W5:Y:S04]  /*150960*/  LDL.LU.64 R10, [R1+0xabd8] ;  /* 0x00abd800010a7983 */ /* 0x0001680000300a00 */
[----:B------:R0:W5:Y:S04]  /*150970*/  LDL.LU.64 R6, [R1+0xabd0] ;  /* 0x00abd00001067983 */ /* 0x0001680000300a00 */
[----:B------:R1:W-:Y:S04]  /*150980*/  STL.64 [R1+0x98b8], R8 ;  /* 0x0098b80801007387 */ /* 0x0003e80000100a00 */
[----:B-1----:R-:W2:Y:S02]  /*150990*/  LDL R9, [R1+0x98dc] ;  /* 0x0098dc0001097983 */ /* 0x002ea40000100800 */
[----:B--2---:R-:W-:Y:S01]  /*1509a0*/  IMAD.MOV.U32 R252, RZ, RZ, R9 ;  /* 0x000000fffffc7224 */ /* 0x004fe200078e0009 */
[----:B------:R-:W-:-:S02]  /*1509b0*/  @!P2 LOP3.LUT R252, R5, 0x7ff00000, RZ, 0xc0, !PT ;  /* 0x7ff0000005fca812 */ /* 0x000fc400078ec0ff */
[----:B------:R0:W5:Y:S02]  /*1509c0*/  LDL.LU.64 R4, [R1+0xabc8] ;  /* 0x00abc80001047983 */ /* 0x0001640000300a00 */
[----:B------:R-:W-:-:S04]  /*1509d0*/  IADD3 R8, PT, PT, R252, -0x1, RZ ;  /* 0xfffffffffc087810 */ /* 0x000fc80007ffe0ff */
[----:B------:R-:W-:Y:S01]  /*1509e0*/  ISETP.GT.U32.AND P1, PT, R8, 0x7feffffe, PT ;  /* 0x7feffffe0800780c */ /* 0x000fe20003f24070 */
[----:B------:R-:W-:Y:S02]  /*1509f0*/  VIADD R8, R0, 0xffffffff ;  /* 0xffffffff00087836 */ /* 0x000fe40000000000 */
[----:B------:R0:W5:Y:S03]  /*150a00*/  LDL.LU R0, [R1+0xabb8] ;  /* 0x00abb80001007983 */ /* 0x0001660000300800 */
[----:B------:R-:W-:Y:S01]  /*150a10*/  ISETP.GT.U32.OR P1, PT, R8, 0x7feffffe, P1 ;  /* 0x7feffffe0800780c */ /* 0x000fe20000f24470 */
[----:B------:R-:W-:-:S12]  /*150a20*/  BSSY.RECONVERGENT B0, `(.L_x_3037) ;  /* 0x000004a000007945 */ /* 0x000fd80003800200 */
[----:B0-----:R-:W-:Y:S05]  /*150a30*/  @P1 BRA `(.L_x_3038) ;  /* 0x0000000000b81947 */ /* 0x001fea0003800000 */
[----:B------:R-:W-:Y:S02]  /*150a40*/  LOP3.LUT R8, R175, 0x7ff00000, RZ, 0xc0, !PT ;  /* 0x7ff00000af087812 */ /* 0x000fe400078ec0ff */
[----:B------:R-:W-:Y:S02]  /*150a50*/  MOV R252, 0x1ca00000 ;  /* 0x1ca0000000fc7802 */ /* 0x000fe40000000f00 */
[CC--:B------:R-:W-:Y:S02]  /*150a60*/  ISETP.GE.U32.AND P1, PT, R9.reuse, R8.reuse, PT ;  /* 0x000000080900720c */ /* 0x0c0fe40003f26070 */
[----:B------:R-:W-:-:S04]  /*150a70*/  VIADDMNMX R8, R9, -R8, 0xb9600000, !PT ;  /* 0xb960000009087446 */ /* 0x000fc80007800908 */
[----:B------:R-:W-:Y:S02]  /*150a80*/  VIMNMX R9, PT, PT, R8, 0x46a00000, PT ;  /* 0x46a0000008097848 */ /* 0x000fe40003fe0100 */
[----:B------:R-:W-:-:S05]  /*150a90*/  SEL R8, R252, 0x63400000, !P1 ;  /* 0x63400000fc087807 */ /* 0x000fca0004800000 */
[----:B------:R-:W-:Y:S02]  /*150aa0*/  IMAD.IADD R252, R9, 0x1, -R8 ;  /* 0x0000000109fc7824 */ /* 0x000fe400078e0a08 */
[----:B------:R-:W2:Y:S01]  /*150ab0*/  LDL.64 R8, [R1+0x98b8] ;  /* 0x0098b80001087983 */ /* 0x000ea20000100a00 */
[----:B------:R-:W-:Y:S02]  /*150ac0*/  IMAD.MOV.U32 R12, RZ, RZ, RZ ;  /* 0x000000ffff0c7224 */ /* 0x000fe400078e00ff */
[----:B------:R-:W-:-:S06]  /*150ad0*/  IADD3 R13, PT, PT, R252, 0x7fe00000, RZ ;  /* 0x7fe00000fc0d7810 */ /* 0x000fcc0007ffe0ff */
[----:B--2---:R-:W-:-:S10]  /*150ae0*/  DMUL R8, R8, R12 ;  /* 0x0000000c08087228 */ /* 0x004fd40000000000 */
[----:B------:R-:W-:-:S13]  /*150af0*/  FSETP.GTU.AND P1, PT, |R9|, 1.469367938527859385e-39, PT ;  /* 0x001000000900780b */ /* 0x000fda0003f2c200 */
[----:B------:R-:W-:Y:S05]  /*150b00*/  @P1 BRA `(.L_x_3039) ;  /* 0x0000000000ec1947 */ /* 0x000fea0003800000 */
[----:B-----5:R0:W-:Y:S04]  /*150b10*/  STL.64 [R1+0xabc8], R6 ;  /* 0x00abc80601007387 */ /* 0x0201e80000100a00 */
[----:B------:R1:W-:Y:S04]  /*150b20*/  STL.64 [R1+0xabc0], R4 ;  /* 0x00abc00401007387 */ /* 0x0003e80000100a00 */
[----:B------:R2:W-:Y:S04]  /*150b30*/  STL.64 [R1+0xabb8], R2 ;  /* 0x00abb80201007387 */ /* 0x0005e80000100a00 */
[----:B0-----:R-:W3:Y:S04]  /*150b40*/  LDL.LU.64 R6, [R1+0x81a8] ;  /* 0x0081a80001067983 */ /* 0x001ee80000300a00 */
[----:B-1----:R-:W3:Y:S04]  /*150b50*/  LDL.LU.64 R4, [R1+0x80e0] ;  /* 0x0080e00001047983 */ /* 0x002ee80000300a00 */
[----:B--2---:R-:W3:Y:S02]  /*150b60*/  LDL.64 R2, [R1+0x98b8] ;  /* 0x0098b80001027983 */ /* 0x004ee40000100a00 */
[----:B---3--:R-:W-:-:S02]  /*150b70*/  DFMA R2, R2, -R4, R6 ;  /* 0x800000040202722b */ /* 0x008fc40000000006 */
[----:B------:R0:W5:Y:S04]  /*150b80*/  LDL.LU.64 R6, [R1+0xabc8] ;  /* 0x00abc80001067983 */ /* 0x0001680000300a00 */
[----:B------:R0:W5:Y:S04]  /*150b90*/  LDL.LU.64 R4, [R1+0xabc0] ;  /* 0x00abc00001047983 */ /* 0x0001680000300a00 */
[C---:B------:R-:W-:Y:S02]  /*150ba0*/  LOP3.LUT R175, R3.reuse, 0x80000000, R175, 0x48, !PT ;  /* 0x8000000003af7812 */ /* 0x040fe400078e48af */
[----:B------:R-:W-:-:S02]  /*150bb0*/  FSETP.NEU.AND P1, PT, R3, RZ, PT ;  /* 0x000000ff0300720b */ /* 0x000fc40003f2d000 */
[----:B------:R0:W5:Y:S01]  /*150bc0*/  LDL.LU.64 R2, [R1+0xabb8] ;  /* 0x00abb80001027983 */ /* 0x0001620000300a00 */
[----:B------:R-:W-:-:S03]  /*150bd0*/  MOV R174, RZ ;  /* 0x000000ff00ae7202 */ /* 0x000fc60000000f00 */
[----:B------:R1:W-:Y:S02]  /*150be0*/  STL [R1+0x81a8], R175 ;  /* 0x0081a8af01007387 */ /* 0x0003e40000100800 */
[----:B-1----:R-:W-:-:S05]  /*150bf0*/  LOP3.LUT R175, R175, R13, RZ, 0xfc, !PT ;  /* 0x0000000dafaf7212 */ /* 0x002fca00078efcff */
[----:B0-----:R-:W-:Y:S05]  /*150c00*/  @!P1 BRA `(.L_x_3039) ;  /* 0x0000000000ac9947 */ /* 0x001fea0003800000 */
[----:B-----5:R0:W-:Y:S04]  /*150c10*/  STL.64 [R1+0xabb8], R2 ;  /* 0x00abb80201007387 */ /* 0x0201e80000100a00 */
[----:B0-----:R-:W2:Y:S01]  /*150c20*/  LDL.64 R2, [R1+0x98b8] ;  /* 0x0098b80001027983 */ /* 0x001ea20000100a00 */
[----:B------:R-:W-:Y:S01]  /*150c30*/  IMAD.MOV R13, RZ, RZ, -R252 ;  /* 0x000000ffff0d7224 */ /* 0x000fe200078e0afc */
[----:B------:R-:W-:-:S06]  /*150c40*/  MOV R12, RZ ;  /* 0x000000ff000c7202 */ /* 0x000fcc0000000f00 */
[----:B--2---:R-:W-:Y:S01]  /*150c50*/  DFMA R2, R8, -R12, R2 ;  /* 0x8000000c0802722b */ /* 0x004fe20000000002 */
[----:B------:R-:W2:Y:S02]  /*150c60*/  LDL.LU.64 R12, [R1+0x98b8] ;  /* 0x0098b800010c7983 */ /* 0x000ea40000300a00 */
[----:B--2---:R-:W-:Y:S02]  /*150c70*/  DMUL.RP R12, R12, R174 ;  /* 0x000000ae0c0c7228 */ /* 0x004fe40000008000 */
[----:B------:R-:W2:Y:S01]  /*150c80*/  LDL.LU R175, [R1+0x81a8] ;  /* 0x0081a80001af7983 */ /* 0x000ea20000300800 */
[----:B------:R-:W-:-:S04]  /*150c90*/  IADD3 R174, PT, PT, -R252, -0x43300000, RZ ;  /* 0xbcd00000fcae7810 */ /* 0x000fc80007ffe1ff */
[----:B------:R-:W-:Y:S02]  /*150ca0*/  FSETP.NEU.AND P1, PT, |R3|, R174, PT ;  /* 0x000000ae0300720b */ /* 0x000fe40003f2d200 */
[----:B------:R0:W5:Y:S02]  /*150cb0*/  LDL.LU.64 R2, [R1+0xabb8] ;  /* 0x00abb80001027983 */ /* 0x0001640000300a00 */
[----:B------:R-:W-:Y:S02]  /*150cc0*/  FSEL R12, R12, R8, !P1 ;  /* 0x000000080c0c7208 */ /* 0x000fe40004800000 */
[----:B--2---:R-:W-:-:S04]  /*150cd0*/  LOP3.LUT R13, R13, R175, RZ, 0x3c, !PT ;  /* 0x000000af0d0d7212 */ /* 0x004fc800078e3cff */
[----:B------:R-:W-:-:S05]  /*150ce0*/  FSEL R8, R13, R9, !P1 ;  /* 0x000000090d087208 */ /* 0x000fca0004800000 */
[----:B------:R-:W-:Y:S01]  /*150cf0*/  IMAD.MOV.U32 R9, RZ, RZ, R8 ;  /* 0x000000ffff097224 */ /* 0x000fe200078e0008 */
[----:B------:R-:W-:Y:S01]  /*150d00*/  MOV R8, R12 ;  /* 0x0000000c00087202 */ /* 0x000fe20000000f00 */
[----:B0-----:R-:W-:Y:S06]  /*150d10*/  BRA `(.L_x_3039) ;  /* 0x0000000000687947 */ /* 0x001fec0003800000 */
.L_x_3038:
[----:B------:R-:W-:-:S14]  /*150d20*/  DSETP.NAN.AND P1, PT, R12, R12, PT ;  /* 0x0000000c0c00722a */ /* 0x000fdc0003f28000 */
[----:B------:R-:W-:Y:S05]  /*150d30*/  @P1 BRA `(.L_x_3040) ;  /* 0x0000000000541947 */ /* 0x000fea0003800000 */
[----:B------:R-:W-:-:S14]  /*150d40*/  DSETP.NAN.AND P1, PT, R174, R174, PT ;  /* 0x000000aeae00722a */ /* 0x000fdc0003f28000 */
[----:B------:R-:W-:Y:S05]  /*150d50*/  @P1 BRA `(.L_x_3041) ;  /* 0x00000000003c1947 */ /* 0x000fea0003800000 */
[----:B------:R-:W2:Y:S01]  /*150d60*/  LDL R9, [R1+0x98c8] ;  /* 0x0098c80001097983 */ /* 0x000ea20000100800 */
[----:B------:R-:W-:Y:S01]  /*150d70*/  IMAD.MOV.U32 R8, RZ, RZ, 0x0 ;  /* 0x00000000ff087424 */ /* 0x000fe200078e00ff */
[----:B--2---:R-:W-:Y:S02]  /*150d80*/  ISETP.NE.AND P1, PT, R252, R9, PT ;  /* 0x00000009fc00720c */ /* 0x004fe40003f25270 */
[----:B------:R-:W-:-:S11]  /*150d90*/  MOV R9, 0xfff80000 ;  /* 0xfff8000000097802 */ /* 0x000fd60000000f00 */
[----:B------:R-:W-:Y:S05]  /*150da0*/  @!P1 BRA `(.L_x_3039) ;  /* 0x0000000000449947 */ /* 0x000fea0003800000 */
[----:B------:R-:W2:Y:S01]  /*150db0*/  LDL.LU R9, [R1+0x98c8] ;  /* 0x0098c80001097983 */ /* 0x000ea20000300800 */
[----:B------:R-:W-:Y:S02]  /*150dc0*/  ISETP.NE.AND P1, PT, R252, 0x7ff00000, PT ;  /* 0x7ff00000fc00780c */ /* 0x000fe40003f25270 */
[----:B------:R-:W-:Y:S02]  /*150dd0*/  LOP3.LUT R8, R13, 0x80000000, R175, 0x48, !PT ;  /* 0x800000000d087812 */ /* 0x000fe400078e48af */
[----:B--2---:R-:W-:-:S13]  /*150de0*/  ISETP.EQ.OR P1, PT, R9, RZ, !P1 ;  /* 0x000000ff0900720c */ /* 0x004fda0004f22670 */
[----:B------:R-:W-:Y:S01]  /*150df0*/  @P1 LOP3.LUT R12, R8, 0x7ff00000, RZ, 0xfc, !PT ;  /* 0x7ff00000080c1812 */ /* 0x000fe200078efcff */
[----:B------:R-:W-:Y:S01]  /*150e00*/  @!P1 IMAD.MOV.U32 R9, RZ, RZ, R8 ;  /* 0x000000ffff099224 */ /* 0x000fe200078e0008 */
[----:B------:R-:W-:Y:S01]  /*150e10*/  @!P1 MOV R8, RZ ;  /* 0x000000ff00089202 */ /* 0x000fe20000000f00 */
[----:B------:R-:W-:Y:S01]  /*150e20*/  @P1 IMAD.MOV.U32 R8, RZ, RZ, RZ ;  /* 0x000000ffff081224 */ /* 0x000fe200078e00ff */
[----:B------:R-:W-:Y:S01]  /*150e30*/  @P1 MOV R9, R12 ;  /* 0x0000000c00091202 */ /* 0x000fe20000000f00 */
[----:B------:R-:W-:Y:S06]  /*150e40*/  BRA `(.L_x_3039) ;  /* 0x00000000001c7947 */ /* 0x000fec0003800000 */
.L_x_3041:
[----:B------:R-:W-:-:S05]  /*150e50*/  LOP3.LUT R8, R175, 0x80000, RZ, 0xfc, !PT ;  /* 0x00080000af087812 */ /* 0x000fca00078efcff */
[----:B------:R-:W-:Y:S01]  /*150e60*/  IMAD.MOV.U32 R9, RZ, RZ, R8 ;  /* 0x000000ffff097224 */ /* 0x000fe200078e0008 */
[----:B------:R-:W-:Y:S01]  /*150e70*/  MOV R8, R174 ;  /* 0x000000ae00087202 */ /* 0x000fe20000000f00 */
[----:B------:R-:W-:Y:S06]  /*150e80*/  BRA `(.L_x_3039) ;  /* 0x00000000000c7947 */ /* 0x000fec0003800000 */
.L_x_3040:
[----:B------:R-:W-:-:S05]  /*150e90*/  LOP3.LUT R8, R13, 0x80000, RZ, 0xfc, !PT ;  /* 0x000800000d087812 */ /* 0x000fca00078efcff */
[----:B------:R-:W-:Y:S01]  /*150ea0*/  IMAD.MOV.U32 R9, RZ, RZ, R8 ;  /* 0x000000ffff097224 */ /* 0x000fe200078e0008 */
[----:B------:R-:W-:-:S07]  /*150eb0*/  MOV R8, R12 ;  /* 0x0000000c00087202 */ /* 0x000fce0000000f00 */
.L_x_3039:
[----:B------:R-:W-:Y:S05]  /*150ec0*/  BSYNC.RECONVERGENT B0 ;  /* 0x0000000000007941 */ /* 0x000fea0003800200 */
.L_x_3037:
[----:B------:R-:W-:Y:S01]  /*150ed0*/  MOV R13, R9 ;  /* 0x00000009000d7202 */ /* 0x000fe20000000f00 */
[----:B------:R-:W-:Y:S02]  /*150ee0*/  HFMA2 R9, -RZ, RZ, 0, 0 ;  /* 0x00000000ff097431 */ /* 0x000fe400000001ff */
[----:B------:R-:W-:Y:S02]  /*150ef0*/  IMAD.MOV.U32 R12, RZ, RZ, R8 ;  /* 0x000000ffff0c7224 */ /* 0x000fe400078e0008 */
[----:B-----5:R-:W-:-:S04]  /*150f00*/  IMAD.MOV.U32 R8, RZ, RZ, R0 ;  /* 0x000000ffff087224 */ /* 0x020fc800078e0000 */
[----:B------:R-:W-:Y:S05]  /*150f10*/  RET.REL.NODEC R8 `(_Z15Rosenbrock_ros3PdddS_PiiiiiddddddddPKdS2_S2_S2_S2_S2_S2_S2_i) ;  /* 0xffffeaf008387950 */ /* 0x000fea0003c3ffff */
        .weak           $__internal_2_$__cuda_sm20_dsqrt_rn_f64_mediumpath_v1
        .type           $__internal_2_$__cuda_sm20_dsqrt_rn_f64_mediumpath_v1,@function
        .size           $__internal_2_$__cuda_sm20_dsqrt_rn_f64_mediumpath_v1,($_Z15Rosenbrock_ros3PdddS_PiiiiiddddddddPKdS2_S2_S2_S2_S2_S2_S2_i$__internal_accurate_pow - $__internal_2_$__cuda_sm20_dsqrt_rn_f64_mediumpath_v1)
$__internal_2_$__cuda_sm20_dsqrt_rn_f64_mediumpath_v1:
[----:B------:R-:W-:Y:S01]  /*150f20*/  ISETP.GE.U32.AND P1, PT, R9, -0x3400000, PT ;  /* 0xfcc000000900780c */ /* 0x000fe20003f26070 */
[----:B------:R-:W-:Y:S01]  /*150f30*/  BSSY.RECONVERGENT B3, `(.L_x_3042) ;  /* 0x0000029000037945 */ /* 0x000fe20003800200 */
[----:B------:R-:W-:Y:S01]  /*150f40*/  IMAD.MOV.U32 R11, RZ, RZ, R10 ;  /* 0x000000ffff0b7224 */ /* 0x000fe200078e000a */
[----:B------:R-:W-:Y:S01]  /*150f50*/  MOV R15, R3 ;  /* 0x00000003000f7202 */ /* 0x000fe20000000f00 */
[----:B------:R-:W-:Y:S01]  /*150f60*/  IMAD.MOV.U32 R14, RZ, RZ, R5 ;  /* 0x000000ffff0e7224 */ /* 0x000fe200078e0005 */
[----:B------:R-:W-:Y:S01]  /*150f70*/  MOV R10, R0 ;  /* 0x00000000000a7202 */ /* 0x000fe20000000f00 */
[----:B------:R-:W-:Y:S01]  /*150f80*/  IMAD.MOV.U32 R5, RZ, RZ, R13 ;  /* 0x000000ffff057224 */ /* 0x000fe200078e000d */
[----:B------:R-:W-:-:S06]  /*150f90*/  MOV R3, R8 ;  /* 0x0000000800037202 */ /* 0x000fcc0000000f00 */
[----:B------:R-:W-:Y:S05]  /*150fa0*/  @!P1 BRA `(.L_x_3043) ;  /* 0x0000000000209947 */ /* 0x000fea0003800000 */
[----:B------:R-:W-:-:S10]  /*150fb0*/  DFMA.RM R2, R14, R4, R2 ;  /* 0x000000040e02722b */ /* 0x000fd40000004002 */
[----:B------:R-:W-:-:S05]  /*150fc0*/  IADD3 R4, P1, PT, R2, 0x1, RZ ;  /* 0x0000000102047810 */ /* 0x000fca0007f3e0ff */
[----:B------:R-:W-:-:S06]  /*150fd0*/  IMAD.X R5, RZ, RZ, R3, P1 ;  /* 0x000000ffff057224 */ /* 0x000fcc00008e0603 */
[----:B------:R-:W-:-:S08]  /*150fe0*/  DFMA.RP R10, -R2, R4, R10 ;  /* 0x00000004020a722b */ /* 0x000fd0000000810a */
[----:B------:R-:W-:-:S06]  /*150ff0*/  DSETP.GT.AND P1, PT, R10, RZ, PT ;  /* 0x000000ff0a00722a */ /* 0x000fcc0003f24000 */
[----:B------:R-:W-:Y:S02]  /*151000*/  FSEL R2, R4, R2, P1 ;  /* 0x0000000204027208 */ /* 0x000fe40000800000 */
[----:B------:R-:W-:Y:S01]  /*151010*/  FSEL R3, R5, R3, P1 ;  /* 0x0000000305037208 */ /* 0x000fe20000800000 */
[----:B------:R-:W-:Y:S06]  /*151020*/  BRA `(.L_x_3044) ;  /* 0x0000000000647947 */ /* 0x000fec0003800000 */
.L_x_3043:
[----:B------:R-:W-:-:S14]  /*151030*/  DSETP.NE.AND P1, PT, R10, RZ, PT ;  /* 0x000000ff0a00722a */ /* 0x000fdc0003f25000 */
[----:B------:R-:W-:Y:S05]  /*151040*/  @!P1 BRA `(.L_x_3045) ;  /* 0x0000000000589947 */ /* 0x000fea0003800000 */
[----:B------:R-:W-:-:S13]  /*151050*/  ISETP.GE.AND P1, PT, R11, RZ, PT ;  /* 0x000000ff0b00720c */ /* 0x000fda0003f26270 */
[----:B------:R-:W-:Y:S01]  /*151060*/  @!P1 MOV R2, 0x0 ;  /* 0x0000000000029802 */ /* 0x000fe20000000f00 */
[----:B------:R-:W-:Y:S01]  /*151070*/  @!P1 IMAD.MOV.U32 R3, RZ, RZ, -0x80000 ;  /* 0xfff80000ff039424 */ /* 0x000fe200078e00ff */
[----:B------:R-:W-:Y:S06]  /*151080*/  @!P1 BRA `(.L_x_3044) ;  /* 0x00000000004c9947 */ /* 0x000fec0003800000 */
[----:B------:R-:W-:-:S13]  /*151090*/  ISETP.GT.AND P1, PT, R11, 0x7fefffff, PT ;  /* 0x7fefffff0b00780c */ /* 0x000fda0003f24270 */
[----:B------:R-:W-:Y:S05]  /*1510a0*/  @P1 BRA `(.L_x_3045) ;  /* 0x0000000000401947 */ /* 0x000fea0003800000 */
[----:B------:R-:W-:Y:S01]  /*1510b0*/  DMUL R2, R10, 8.11296384146066816958e+31 ;  /* 0x469000000a027828 */ /* 0x000fe20000000000 */
[----:B------:R-:W-:Y:S01]  /*1510c0*/  MOV R4, RZ ;  /* 0x000000ff00047202 */ /* 0x000fe20000000f00 */
[----:B------:R-:W-:Y:S01]  /*1510d0*/  IMAD.MOV.U32 R8, RZ, RZ, 0x0 ;  /* 0x00000000ff087424 */ /* 0x000fe200078e00ff */
[----:B------:R-:W-:-:S03]  /*1510e0*/  MOV R9, 0x3fd80000 ;  /* 0x3fd8000000097802 */ /* 0x000fc60000000f00 */
[----:B------:R-:W0:Y:S02]  /*1510f0*/  MUFU.RSQ64H R5, R3 ;  /* 0x0000000300057308 */ /* 0x000e240000001c00 */
[----:B0-----:R-:W-:-:S08]  /*151100*/  DMUL R10, R4, R4 ;  /* 0x00000004040a7228 */ /* 0x001fd00000000000 */
[----:B------:R-:W-:-:S08]  /*151110*/  DFMA R10, R2, -R10, 1 ;  /* 0x3ff00000020a742b */ /* 0x000fd0000000080a */
[----:B------:R-:W-:Y:S02]  /*151120*/  DFMA R8, R10, R8, 0.5 ;  /* 0x3fe000000a08742b */ /* 0x000fe40000000008 */
[----:B------:R-:W-:-:S08]  /*151130*/  DMUL R10, R4, R10 ;  /* 0x0000000a040a7228 */ /* 0x000fd00000000000 */
[----:B------:R-:W-:-:S08]  /*151140*/  DFMA R8, R8, R10, R4 ;  /* 0x0000000a0808722b */ /* 0x000fd00000000004 */
[----:B------:R-:W-:Y:S02]  /*151150*/  DMUL R4, R2, R8 ;  /* 0x0000000802047228 */ /* 0x000fe40000000000 */
[----:B------:R-:W-:-:S06]  /*151160*/  VIADD R9, R9, 0xfff00000 ;  /* 0xfff0000009097836 */ /* 0x000fcc0000000000 */
[----:B------:R-:W-:-:S08]  /*151170*/  DFMA R2, R4, -R4, R2 ;  /* 0x800000040402722b */ /* 0x000fd00000000002 */
[----:B------:R-:W-:-:S10]  /*151180*/  DFMA R2, R8, R2, R4 ;  /* 0x000000020802722b */ /* 0x000fd40000000004 */
[----:B------:R-:W-:Y:S01]  /*151190*/  IADD3 R3, PT, PT, R3, -0x3500000, RZ ;  /* 0xfcb0000003037810 */ /* 0x000fe20007ffe0ff */
[----:B------:R-:W-:Y:S06]  /*1511a0*/  BRA `(.L_x_3044) ;  /* 0x0000000000047947 */ /* 0x000fec0003800000 */
.L_x_3045:
[----:B------:R-:W-:-:S11]  /*1511b0*/  DADD R2, R10, R10 ;  /* 0x000000000a027229 */ /* 0x000fd6000000000a */
.L_x_3044:
[----:B------:R-:W-:Y:S05]  /*1511c0*/  BSYNC.RECONVERGENT B3 ;  /* 0x0000000000037941 */ /* 0x000fea0003800200 */
.L_x_3042:
[----:B------:R-:W-:Y:S02]  /*1511d0*/  HFMA2 R5, -RZ, RZ, 0, 0 ;  /* 0x00000000ff057431 */ /* 0x000fe400000001ff */
[----:B------:R-:W-:Y:S02]  /*1511e0*/  IMAD.MOV.U32 R4, RZ, RZ, R12 ;  /* 0x000000ffff047224 */ /* 0x000fe400078e000c */
[----:B------:R-:W-:Y:S01]  /*1511f0*/  IMAD.MOV.U32 R0, RZ, RZ, R2 ;  /* 0x000000ffff007224 */ /* 0x000fe200078e0002 */
[----:B------:R-:W-:Y:S01]  /*151200*/  MOV R2, R3 ;  /* 0x0000000300027202 */ /* 0x000fe20000000f00 */
[----:B------:R-:W-:Y:S06]  /*151210*/  RET.REL.NODEC R4 `(_Z15Rosenbrock_ros3PdddS_PiiiiiddddddddPKdS2_S2_S2_S2_S2_S2_S2_i) ;  /* 0xffffeaec04787950 */ /* 0x000fec0003c3ffff */
        .type           $_Z15Rosenbrock_ros3PdddS_PiiiiiddddddddPKdS2_S2_S2_S2_S2_S2_S2_i$__internal_accurate_pow,@function
        .size           $_Z15Rosenbrock_ros3PdddS_PiiiiiddddddddPKdS2_S2_S2_S2_S2_S2_S2_i$__internal_accurate_pow,(.L_x_5538 - $_Z15Rosenbrock_ros3PdddS_PiiiiiddddddddPKdS2_S2_S2_S2_S2_S2_S2_i$__internal_accurate_pow)
$_Z15Rosenbrock_ros3PdddS_PiiiiiddddddddPKdS2_S2_S2_S2_S2_S2_S2_i$__internal_accurate_pow:
[----:B------:R-:W-:Y:S01]  /*151220*/  ISETP.GT.U32.AND P1, PT, R19, 0xfffff, PT ;  /* 0x000fffff1300780c */ /* 0x000fe20003f24070 */
[----:B------:R-:W-:Y:S01]  /*151230*/  IMAD.MOV.U32 R8, RZ, RZ, R12 ;  /* 0x000000ffff087224 */ /* 0x000fe200078e000c */
[----:B------:R-:W-:Y:S01]  /*151240*/  MOV R9, R19 ;  /* 0x0000001300097202 */ /* 0x000fe20000000f00 */
[----:B------:R-:W-:Y:S01]  /*151250*/  IMAD.MOV.U32 R13, RZ, RZ, R19 ;  /* 0x000000ffff0d7224 */ /* 0x000fe200078e0013 */
[----:B------:R-:W-:Y:S01]  /*151260*/  MOV R20, RZ ;  /* 0x000000ff00147202 */ /* 0x000fe20000000f00 */
[----:B------:R-:W-:Y:S01]  /*151270*/  IMAD.MOV.U32 R26, RZ, RZ, 0x41ad3b5a ;  /* 0x41ad3b5aff1a7424 */ /* 0x000fe200078e00ff */
[----:B------:R-:W-:Y:S01]  /*151280*/  MOV R27, 0x3ed0f5d2 ;  /* 0x3ed0f5d2001b7802 */ /* 0x000fe20000000f00 */
[----:B------:R-:W-:Y:S01]  /*151290*/  UMOV UR4, 0x7d2cafe2 ;  /* 0x7d2cafe200047882 */ /* 0x000fe20000000000 */
[----:B------:R-:W-:Y:S01]  /*1512a0*/  UMOV UR5, 0x3eb0f5ff ;  /* 0x3eb0f5ff00057882 */ /* 0x000fe20000000000 */
[----:B------:R-:W-:Y:S01]  /*1512b0*/  UMOV UR6, 0x3b39803f ;  /* 0x3b39803f00067882 */ /* 0x000fe20000000000 */
[----:B------:R-:W-:-:S03]  /*1512c0*/  UMOV UR7, 0x3c7abc9e ;  /* 0x3c7abc9e00077882 */ /* 0x000fc60000000000 */
[----:B------:R-:W-:-:S10]  /*1512d0*/  @!P1 DMUL R8, R8, 1.80143985094819840000e+16 ;  /* 0x4350000008089828 */ /* 0x000fd40000000000 */
[----:B------:R-:W-:Y:S01]  /*1512e0*/  @!P1 MOV R13, R9 ;  /* 0x00000009000d9202 */ /* 0x000fe20000000f00 */
[----:B------:R-:W-:-:S03]  /*1512f0*/  @!P1 IMAD.MOV.U32 R12, RZ, RZ, R8 ;  /* 0x000000ffff0c9224 */ /* 0x000fc600078e0008 */
[----:B------:R-:W-:-:S04]  /*151300*/  LOP3.LUT R13, R13, 0x800fffff, RZ, 0xc0, !PT ;  /* 0x800fffff0d0d7812 */ /* 0x000fc800078ec0ff */
[----:B------:R-:W-:-:S04]  /*151310*/  LOP3.LUT R13, R13, 0x3ff00000, RZ, 0xfc, !PT ;  /* 0x3ff000000d0d7812 */ /* 0x000fc800078efcff */
[----:B------:R-:W-:-:S13]  /*151320*/  ISETP.GE.U32.AND P2, PT, R13, 0x3ff6a09f, PT ;  /* 0x3ff6a09f0d00780c */ /* 0x000fda0003f46070 */
[----:B------:R-:W-:-:S05]  /*151330*/  @P2 IADD3 R8, PT, PT, R13, -0x100000, RZ ;  /* 0xfff000000d082810 */ /* 0x000fca0007ffe0ff */
[----:B------:R-:W-:Y:S01]  /*151340*/  @P2 IMAD.MOV.U32 R13, RZ, RZ, R8 ;  /* 0x000000ffff0d2224 */ /* 0x000fe200078e0008 */
[----:B------:R-:W-:Y:S02]  /*151350*/  SHF.R.U32.HI R8, RZ, 0x14, R19 ;  /* 0x00000014ff087819 */ /* 0x000fe40000011613 */
[----:B------:R-:W-:-:S03]  /*151360*/  @!P1 LEA.HI R8, R9, 0xffffffca, RZ, 0xc ;  /* 0xffffffca09089811 */ /* 0x000fc600078f60ff */
[----:B------:R-:W-:Y:S02]  /*151370*/  DADD R22, R12, 1 ;  /* 0x3ff000000c167429 */ /* 0x000fe40000000000 */
[C---:B------:R-:W-:Y:S01]  /*151380*/  VIADD R19, R8.reuse, 0xfffffc01 ;  /* 0xfffffc0108137836 */ /* 0x040fe20000000000 */
[----:B------:R-:W-:-:S03]  /*151390*/  @P2 IADD3 R19, PT, PT, R8, -0x3fe, RZ ;  /* 0xfffffc0208132810 */ /* 0x000fc60007ffe0ff */
[----:B------:R-:W0:Y:S02]  /*1513a0*/  MUFU.RCP64H R21, R23 ;  /* 0x0000001700157308 */ /* 0x000e240000001800 */
[----:B0-----:R-:W-:-:S08]  /*1513b0*/  DFMA R22, -R22, R20, 1 ;  /* 0x3ff000001616742b */ /* 0x001fd00000000114 */
[----:B------:R-:W-:-:S08]  /*1513c0*/  DFMA R22, R22, R22, R22 ;  /* 0x000000161616722b */ /* 0x000fd00000000016 */
[----:B------:R-:W-:Y:S02]  /*1513d0*/  DFMA R20, R20, R22, R20 ;  /* 0x000000161414722b */ /* 0x000fe40000000014 */
[----:B------:R-:W-:-:S08]  /*1513e0*/  DADD R22, R12, -1 ;  /* 0xbff000000c167429 */ /* 0x000fd00000000000 */
        /* <DEDUP_REMOVED lines=15> */
[----:B------:R-:W-:Y:S02]  /*1514e0*/  DMUL R20, R20, R28 ;  /* 0x0000001c14147228 */ /* 0x000fe40000000000 */
[----:B------:R-:W-:-:S03]  /*1514f0*/  DMUL R28, R12, R12 ;  /* 0x0000000c0c1c7228 */ /* 0x000fc60000000000 */
        /* <DEDUP_REMOVED lines=10> */
[----:B------:R-:W-:Y:S01]  /*1515a0*/  DADD R30, -R22, UR4 ;  /* 0x00000004161e7e29 */ /* 0x000fe20008000100 */
[----:B------:R-:W-:Y:S01]  /*1515b0*/  UMOV UR4, 0xb9e7b0 ;  /* 0x00b9e7b000047882 */ /* 0x000fe20000000000 */
[----:B------:R-:W-:-:S06]  /*1515c0*/  UMOV UR5, 0x3c46a4cb ;  /* 0x3c46a4cb00057882 */ /* 0x000fcc0000000000 */
[----:B------:R-:W-:Y:S02]  /*1515d0*/  DFMA R26, R24, R26, R30 ;  /* 0x0000001a181a722b */ /* 0x000fe4000000001e */
[----:B------:R-:W-:Y:S01]  /*1515e0*/  DFMA R24, R12, R12, -R28 ;  /* 0x0000000c0c18722b */ /* 0x000fe2000000081c */
[----:B------:R-:W-:Y:S01]  /*1515f0*/  VIADD R31, R21, 0x100000 ;  /* 0x00100000151f7836 */ /* 0x000fe20000000000 */
[----:B------:R-:W-:-:S06]  /*151600*/  MOV R30, R20 ;  /* 0x00000014001e7202 */ /* 0x000fcc0000000f00 */
[C---:B------:R-:W-:Y:S02]  /*151610*/  DFMA R30, R12.reuse, R30, R24 ;  /* 0x0000001e0c1e722b */ /* 0x040fe40000000018 */
[----:B------:R-:W-:-:S08]  /*151620*/  DMUL R24, R12, R28 ;  /* 0x0000001c0c187228 */ /* 0x000fd00000000000 */
[----:B------:R-:W-:-:S08]  /*151630*/  DFMA R32, R12, R28, -R24 ;  /* 0x0000001c0c20722b */ /* 0x000fd00000000818 */
[----:B------:R-:W-:Y:S02]  /*151640*/  DFMA R32, R20, R28, R32 ;  /* 0x0000001c1420722b */ /* 0x000fe40000000020 */
[----:B------:R-:W-:Y:S01]  /*151650*/  DADD R28, R26, -UR4 ;  /* 0x800000041a1c7e29 */ /* 0x000fe20008000000 */
[----:B------:R-:W-:Y:S01]  /*151660*/  UMOV UR4, 0x80000000 ;  /* 0x8000000000047882 */ /* 0x000fe20000000000 */
[----:B------:R-:W-:-:S04]  /*151670*/  UMOV UR5, 0x43300000 ;  /* 0x4330000000057882 */ /* 0x000fc80000000000 */
[----:B------:R-:W-:Y:S02]  /*151680*/  DFMA R30, R12, R30, R32 ;  /* 0x0000001e0c1e722b */ /* 0x000fe40000000020 */
[----:B------:R-:W-:-:S08]  /*151690*/  DADD R32, R22, R28 ;  /* 0x0000000016207229 */ /* 0x000fd0000000001c */
[----:B------:R-:W-:Y:S02]  /*1516a0*/  DMUL R26, R32, R24 ;  /* 0x00000018201a7228 */ /* 0x000fe40000000000 */
[----:B------:R-:W-:-:S06]  /*1516b0*/  DADD R22, R22, -R32 ;  /* 0x0000000016167229 */ /* 0x000fcc0000000820 */
[----:B------:R-:W-:Y:S02]  /*1516c0*/  DFMA R36, R32, R24, -R26 ;  /* 0x000000182024722b */ /* 0x000fe4000000081a */
[----:B------:R-:W-:-:S06]  /*1516d0*/  DADD R22, R28, R22 ;  /* 0x000000001c167229 */ /* 0x000fcc0000000016 */
[----:B------:R-:W-:-:S08]  /*1516e0*/  DFMA R30, R32, R30, R36 ;  /* 0x0000001e201e722b */ /* 0x000fd00000000024 */
[----:B------:R-:W-:-:S08]  /*1516f0*/  DFMA R30, R22, R24, R30 ;  /* 0x00000018161e722b */ /* 0x000fd0000000001e */
[----:B------:R-:W-:-:S08]  /*151700*/  DADD R24, R26, R30 ;  /* 0x000000001a187229 */ /* 0x000fd0000000001e */
[--C-:B------:R-:W-:Y:S02]  /*151710*/  DADD R22, R12, R24.reuse ;  /* 0x000000000c167229 */ /* 0x100fe40000000018 */
[----:B------:R-:W-:-:S06]  /*151720*/  DADD R26, R26, -R24 ;  /* 0x000000001a1a7229 */ /* 0x000fcc0000000818 */
[----:B------:R-:W-:Y:S02]  /*151730*/  DADD R12, R12, -R22 ;  /* 0x000000000c0c7229 */ /* 0x000fe40000000816 */
[----:B------:R-:W-:-:S06]  /*151740*/  DADD R26, R30, R26 ;  /* 0x000000001e1a7229 */ /* 0x000fcc000000001a */
[----:B------:R-:W-:-:S08]  /*151750*/  DADD R12, R24, R12 ;  /* 0x00000000180c7229 */ /* 0x000fd0000000000c */
[----:B------:R-:W-:-:S08]  /*151760*/  DADD R12, R26, R12 ;  /* 0x000000001a0c7229 */ /* 0x000fd0000000000c */
[----:B------:R-:W-:Y:S01]  /*151770*/  DADD R12, R20, R12 ;  /* 0x00000000140c7229 */ /* 0x000fe2000000000c */
[----:B------:R-:W-:Y:S01]  /*151780*/  LOP3.LUT R20, R19, 0x80000000, RZ, 0x3c, !PT ;  /* 0x8000000013147812 */ /* 0x000fe200078e3cff */
[----:B------:R-:W-:-:S06]  /*151790*/  IMAD.MOV.U32 R21, RZ, RZ, 0x43300000 ;  /* 0x43300000ff157424 */ /* 0x000fcc00078e00ff */
[----:B------:R-:W-:Y:S02]  /*1517a0*/  DADD R8, R22, R12 ;  /* 0x0000000016087229 */ /* 0x000fe4000000000c */
[----:B------:R-:W-:Y:S01]  /*1517b0*/  DADD R20, R20, -UR4 ;  /* 0x8000000414147e29 */ /* 0x000fe20008000000 */
[----:B------:R-:W-:Y:S01]  /*1517c0*/  UMOV UR4, 0xfefa39ef ;  /* 0xfefa39ef00047882 */ /* 0x000fe20000000000 */
[----:B------:R-:W-:-:S04]  /*1517d0*/  UMOV UR5, 0x3fe62e42 ;  /* 0x3fe62e4200057882 */ /* 0x000fc80000000000 */
[----:B------:R-:W-:-:S08]  /*1517e0*/  DADD R22, R22, -R8 ;  /* 0x0000000016167229 */ /* 0x000fd00000000808 */
[----:B------:R-:W-:Y:S02]  /*1517f0*/  DADD R12, R12, R22 ;  /* 0x000000000c0c7229 */ /* 0x000fe40000000016 */
[----:B------:R-:W-:-:S08]  /*151800*/  DFMA R22, R20, UR4, R8 ;  /* 0x0000000414167c2b */ /* 0x000fd00008000008 */
[----:B------:R-:W-:-:S08]  /*151810*/  DFMA R24, R20, -UR4, R22 ;  /* 0x8000000414187c2b */ /* 0x000fd00008000016 */
[----:B------:R-:W-:-:S08]  /*151820*/  DADD R8, -R8, R24 ;  /* 0x0000000008087229 */ /* 0x000fd00000000118 */
[----:B------:R-:W-:-:S08]  /*151830*/  DADD R8, R12, -R8 ;  /* 0x000000000c087229 */ /* 0x000fd00000000808 */
[----:B------:R-:W-:-:S08]  /*151840*/  DFMA R8, R20, UR6, R8 ;  /* 0x0000000614087c2b */ /* 0x000fd00008000008 */
[----:B------:R-:W-:-:S08]  /*151850*/  DADD R12, R22, R8 ;  /* 0x00000000160c7229 */ /* 0x000fd00000000008 */
[----:B------:R-:W-:-:S08]  /*151860*/  DADD R20, R22, -R12 ;  /* 0x0000000016147229 */ /* 0x000fd0000000080c */
[----:B------:R-:W-:Y:S01]  /*151870*/  DADD R20, R8, R20 ;  /* 0x0000000008147229 */ /* 0x000fe20000000014 */
[----:B------:R-:W-:Y:S01]  /*151880*/  IMAD.MOV.U32 R9, RZ, RZ, R17 ;  /* 0x000000ffff097224 */ /* 0x000fe200078e0011 */
[----:B------:R-:W-:-:S04]  /*151890*/  MOV R8, R18 ;  /* 0x0000001200087202 */ /* 0x000fc80000000f00 */
[C---:B------:R-:W-:Y:S02]  /*1518a0*/  SHF.L.U32 R17, R9.reuse, 0x1, RZ ;  /* 0x0000000109117819 */ /* 0x040fe400000006ff */
[----:B------:R-:W-:Y:S02]  /*1518b0*/  LOP3.LUT R18, R9, 0xff0fffff, RZ, 0xc0, !PT ;  /* 0xff0fffff09127812 */ /* 0x000fe400078ec0ff */
[----:B------:R-:W-:-:S04]  /*1518c0*/  ISETP.GT.U32.AND P1, PT, R17, -0x2000001, PT ;  /* 0xfdffffff1100780c */ /* 0x000fc80003f24070 */
[----:B------:R-:W-:Y:S01]  /*1518d0*/  SEL R19, R18, R9, P1 ;  /* 0x0000000912137207 */ /* 0x000fe20000800000 */
[----:B------:R-:W-:-:S06]  /*1518e0*/  IMAD.MOV.U32 R18, RZ, RZ, R8 ;  /* 0x000000ffff127224 */ /* 0x000fcc00078e0008 */
[----:B------:R-:W-:-:S08]  /*1518f0*/  DMUL R8, R12, R18 ;  /* 0x000000120c087228 */ /* 0x000fd00000000000 */
[----:B------:R-:W-:-:S08]  /*151900*/  DFMA R12, R12, R18, -R8 ;  /* 0x000000120c0c722b */ /* 0x000fd00000000808 */
[----:B------:R-:W-:Y:S01]  /*151910*/  DFMA R12, R20, R18, R12 ;  /* 0x00000012140c722b */ /* 0x000fe2000000000c */
[----:B------:R-:W-:Y:S01]  /*151920*/  MOV R20, 0x652b82fe ;  /* 0x652b82fe00147802 */ /* 0x000fe20000000f00 */
[----:B------:R-:W-:-:S06]  /*151930*/  IMAD.MOV.U32 R21, RZ, RZ, 0x3ff71547 ;  /* 0x3ff71547ff157424 */ /* 0x000fcc00078e00ff */
[----:B------:R-:W-:-:S08]  /*151940*/  DADD R18, R8, R12 ;  /* 0x0000000008127229 */ /* 0x000fd0000000000c */
[----:B------:R-:W-:Y:S02]  /*151950*/  DFMA R20, R18, R20, 6.75539944105574400000e+15 ;  /* 0x433800001214742b */ /* 0x000fe40000000014 */
[----:B------:R-:W-:-:S06]  /*151960*/  FSETP.GEU.AND P1, PT, |R19|, 4.1917929649353027344, PT ;  /* 0x4086232b1300780b */ /* 0x000fcc0003f2e200 */
        /* <DEDUP_REMOVED lines=48> */
[----:B------:R-:W-:Y:S02]  /*151c70*/  @!P1 LEA R21, R20, 0x3ff00000, 0x14 ;  /* 0x3ff0000014159811 */ /* 0x000fe400078ea0ff */
[----:B------:R-:W-:-:S06]  /*151c80*/  @!P1 MOV R20, RZ ;  /* 0x000000ff00149202 */ /* 0x000fcc0000000f00 */
[----:B------:R-:W-:-:S11]  /*151c90*/  @!P1 DMUL R24, R22, R20 ;  /* 0x0000001416189228 */ /* 0x000fd60000000000 */
.L_x_3046:
[----:B------:R-:W-:Y:S02]  /*151ca0*/  DADD R8, R8, -R18 ;  /* 0x0000000008087229 */ /* 0x000fe40000000812 */
[----:B------:R-:W-:-:S06]  /*151cb0*/  DSETP.NEU.AND P1, PT, |R24|, +INF , PT ;  /* 0x7ff000001800742a */ /* 0x000fcc0003f2d200 */
[----:B------:R-:W-:Y:S01]  /*151cc0*/  DADD R8, R12, R8 ;  /* 0x000000000c087229 */ /* 0x000fe20000000008 */
[----:B------:R-:W-:Y:S01]  /*151cd0*/  IMAD.MOV.U32 R12, RZ, RZ, R0 ;  /* 0x000000ffff0c7224 */ /* 0x000fe200078e0000 */
[----:B------:R-:W-:-:S06]  /*151ce0*/  MOV R13, 0x0 ;  /* 0x00000000000d7802 */ /* 0x000fcc0000000f00 */
[----:B------:R-:W-:-:S10]  /*151cf0*/  DFMA R8, R8, R24, R24 ;  /* 0x000000180808722b */ /* 0x000fd40000000018 */
[----:B------:R-:W-:Y:S02]  /*151d00*/  FSEL R8, R24, R8, !P1 ;  /* 0x0000000818087208 */ /* 0x000fe40004800000 */
[----:B------:R-:W-:Y:S01]  /*151d10*/  FSEL R9, R25, R9, !P1 ;  /* 0x0000000919097208 */ /* 0x000fe20004800000 */
[----:B------:R-:W-:Y:S06]  /*151d20*/  RET.REL.NODEC R12 `(_Z15Rosenbrock_ros3PdddS_PiiiiiddddddddPKdS2_S2_S2_S2_S2_S2_S2_i) ;  /* 0xffffeae00cb47950 */ /* 0x000fec0003c3ffff */
.L_x_3047:
        /* <DEDUP_REMOVED lines=13> */
.L_x_5538:


//--------------------- .text._Z10RosenbrockPdddS_PiiiiiiddddddddPKdS2_S2_S2_S2_S2_S2_S2_i --------------------------
	.section	.text._Z10RosenbrockPdddS_PiiiiiiddddddddPKdS2_S2_S2_S2_S2_S2_S2_i,"ax",@progbits
	.align	128
        .global         _Z10RosenbrockPdddS_PiiiiiiddddddddPKdS2_S2_S2_S2_S2_S2_S2_i
        .type           _Z10RosenbrockPdddS_PiiiiiiddddddddPKdS2_S2_S2_S2_S2_S2_S2_i,@function
        .size           _Z10RosenbrockPdddS_PiiiiiiddddddddPKdS2_S2_S2_S2_S2_S2_S2_i,(.L_x_5542 - _Z10RosenbrockPdddS_PiiiiiiddddddddPKdS2_S2_S2_S2_S2_S2_S2_i)
        .other          _Z10RosenbrockPdddS_PiiiiiiddddddddPKdS2_S2_S2_S2_S2_S2_S2_i,@"STO_CUDA_ENTRY STV_DEFAULT"
_Z10RosenbrockPdddS_PiiiiiiddddddddPKdS2_S2_S2_S2_S2_S2_S2_i:
.text._Z10RosenbrockPdddS_PiiiiiiddddddddPKdS2_S2_S2_S2_S2_S2_S2_i:
        /* <DEDUP_REMOVED lines=19> */
[----:B------:R-:W4:Y:S05]  /*0130*/  LDG.E.64 R50, desc[UR10][R50.64] ;  /* 0x0000000a32327981 */ /* 0x000f2a000c1e1b00 */
[----:B------:R-:W1:Y:S01]  /*0140*/  LDC R185, c[0x0][0x440] ;  /* 0x00011000ffb97b82 */ /* 0x000e620000000800 */
[----:B------:R-:W-:-:S02]  /*0150*/  IMAD.WIDE R42, R175, 0x8, R40 ;  /* 0x00000008af2a7825 */ /* 0x000fc400078e0228 */
[----:B------:R-:W2:Y:S02]  /*0160*/  LDG.E.64 R40, desc[UR10][R40.64] ;  /* 0x0000000a28287981 */ /* 0x000ea4000c1e1b00 */
[----:B------:R-:W-:-:S03]  /*0170*/  IMAD.WIDE R36, R175, 0x8, R42 ;  /* 0x00000008af247825 */ /* 0x000fc600078e022a */
[----:B------:R-:W1:Y:S01]  /*0180*/  LDC R187, c[0x0][0x440] ;  /* 0x00011000ffbb7b82 */ /* 0x000e620000000800 */
[----:B------:R-:W2:Y:S01]  /*0190*/  LDG.E.64 R42, desc[UR10][R42.64] ;  /* 0x0000000a2a2a7981 */ /* 0x000ea2000c1e1b00 */
[----:B------:R-:W-:-:S03]  /*01a0*/  IMAD.WIDE R38, R175, 0x8, R36 ;  /* 0x00000008af267825 */ /* 0x000fc600078e0224 */
[----:B------:R-:W3:Y:S03]  /*01b0*/  LDG.E.64 R36, desc[UR10][R36.64] ;  /* 0x0000000a24247981 */ /* 0x000ee6000c1e1b00 */
[----:B------:R-:W1:Y:S01]  /*01c0*/  LDC R189, c[0x0][0x440] ;  /* 0x00011000ffbd7b82 */ /* 0x000e620000000800 */
[C---:B------:R-:W-:Y:S02]  /*01d0*/  IMAD.WIDE R32, R175.reuse, 0x8, R38 ;  /* 0x00000008af207825 */ /* 0x040fe400078e0226 */
[----:B------:R-:W3:Y:S05]  /*01e0*/  LDG.E.64 R38, desc[UR10][R38.64] ;  /* 0x0000000a26267981 */ /* 0x000eea000c1e1b00 */
[----:B------:R-:W1:Y:S01]  /*01f0*/  LDC R191, c[0x0][0x440] ;  /* 0x00011000ffbf7b82 */ /* 0x000e620000000800 */
[----:B------:R-:W-:-:S02]  /*0200*/  IMAD.WIDE R34, R175, 0x8, R32 ;  /* 0x00000008af227825 */ /* 0x000fc400078e0220 */
[----:B------:R-:W3:Y:S02]  /*0210*/  LDG.E.64 R32, desc[UR10][R32.64] ;  /* 0x0000000a20207981 */ /* 0x000ee4000c1e1b00 */
[----:B------:R-:W-:-:S03]  /*0220*/  IMAD.WIDE R24, R175, 0x8, R34 ;  /* 0x00000008af187825 */ /* 0x000fc600078e0222 */
[----:B------:R-:W1:Y:S01]  /*0230*/  LDC R193, c[0x0][0x440] ;  /* 0x00011000ffc17b82 */ /* 0x000e620000000800 */
[----:B------:R-:W3:Y:S01]  /*0240*/  LDG.E.64 R34, desc[UR10][R34.64] ;  /* 0x0000000a22227981 */ /* 0x000ee2000c1e1b00 */
        /* <DEDUP_REMOVED lines=39> */
[----:B------:R-:W-:-:S04]  /*04c0*/  IMAD.WIDE R238, R175, 0x8, R240 ;  /* 0x00000008afee7825 */ /* 0x000fc800078e02f0 */
[----:B------:R-:W-:-:S03]  /*04d0*/  IMAD.WIDE R250, R175, 0x8, R238 ;  /* 0x00000008affa7825 */ /* 0x000fc600078e02ee */
[----:B------:R-:W1:Y:S02]  /*04e0*/  LDC R226, c[0x0][0x440] ;  /* 0x00011000ffe27b82 */ /* 0x000e640000000800 */
[----:B------:R-:W-:Y:S01]  /*04f0*/  STL.64 [R1+0xa948], R250 ;  /* 0x00a948fa01007387 */ /* 0x000fe20000100a00 */
[----:B------:R-:W-:-:S05]  /*0500*/  IMAD.WIDE R236, R175, 0x8, R250 ;  /* 0x00000008afec7825 */ /* 0x000fca00078e02fa */
[----:B------:R-:W1:Y:S01]  /*0510*/  LDC R0, c[0x0][0x440] ;  /* 0x00011000ff007b82 */ /* 0x000e620000000800 */
[----:B------:R-:W-:-:S07]  /*0520*/  IMAD.WIDE R208, R175, 0x8, R236 ;  /* 0x00000008afd07825 */ /* 0x000fce00078e02ec */
[----:B------:R-:W1:Y:S01]  /*0530*/  LDC R45, c[0x0][0x440] ;  /* 0x00011000ff2d7b82 */ /* 0x000e620000000800 */
[----:B------:R-:W-:-:S04]  /*0540*/  IMAD.WIDE R234, R175, 0x8, R208 ;  /* 0x00000008afea7825 */ /* 0x000fc800078e02d0 */
[----:B------:R-:W-:-:S03]  /*0550*/  IMAD.WIDE R232, R175, 0x8, R234 ;  /* 0x00000008afe87825 */ /* 0x000fc600078e02ea */
[----:B------:R-:W1:Y:S01]  /*0560*/  LDC R242, c[0x0][0x440] ;  /* 0x00011000fff27b82 */ /* 0x000e620000000800 */
[----:B------:R-:W-:-:S07]  /*0570*/  IMAD.WIDE R228, R175, 0x8, R232 ;  /* 0x00000008afe47825 */ /* 0x000fce00078e02e8 */
[----:B------:R-:W1:Y:S01]  /*0580*/  LDC R244, c[0x0][0x440] ;  /* 0x00011000fff47b82 */ /* 0x000e620000000800 */
[----:B------:R-:W-:-:S07]  /*0590*/  IMAD.WIDE R216, R175, 0x8, R228 ;  /* 0x00000008afd87825 */ /* 0x000fce00078e02e4 */
[----:B------:R-:W1:Y:S01]  /*05a0*/  LDC R245, c[0x0][0x440] ;  /* 0x00011000fff57b82 */ /* 0x000e620000000800 */
        /* <DEDUP_REMOVED lines=8> */
[C---:B------:R-:W-:Y:S02]  /*0630*/  IMAD.WIDE R58, R175.reuse, 0x8, R56 ;  /* 0x00000008af3a7825 */ /* 0x040fe400078e0238 */
[----:B------:R-:W3:Y:S02]  /*0640*/  LDG.E.64 R56, desc[UR10][R56.64] ;  /* 0x0000000a38387981 */ /* 0x000ee4000c1e1b00 */
[C---:B------:R-:W-:Y:S02]  /*0650*/  IMAD.WIDE R60, R175.reuse, 0x8, R58 ;  /* 0x00000008af3c7825 */ /* 0x040fe400078e023a */
[----:B------:R-:W3:Y:S02]  /*0660*/  LDG.E.64 R58, desc[UR10][R58.64] ;  /* 0x0000000a3a3a7981 */ /* 0x000ee4000c1e1b00 */
[C---:B------:R-:W-:Y:S02]  /*0670*/  IMAD.WIDE R62, R175.reuse, 0x8, R60 ;  /* 0x00000008af3e7825 */ /* 0x040fe400078e023c */
[----:B------:R-:W3:Y:S02]  /*0680*/  LDG.E.64 R60, desc[UR10][R60.64] ;  /* 0x0000000a3c3c7981 */ /* 0x000ee4000c1e1b00 */
[----:B------:R-:W-:-:S02]  /*0690*/  IMAD.WIDE R64, R175, 0x8, R62 ;  /* 0x00000008af407825 */ /* 0x000fc400078e023e */
        /* <DEDUP_REMOVED lines=20> */
[----:B----4-:R4:W-:Y:S02]  /*07e0*/  STL.128 [R1+0x460], R48 ;  /* 0x0004603001007387 */ /* 0x0109e40000100c00 */
[C---:B------:R-:W-:Y:S02]  /*07f0*/  IMAD.WIDE R86, R175.reuse, 0x8, R84 ;  /* 0x00000008af567825 */ /* 0x040fe400078e0254 */
[----:B------:R-:W3:Y:S04]  /*0800*/  LDG.E.64 R82, desc[UR10][R82.64] ;  /* 0x0000000a52527981 */ /* 0x000ee8000c1e1b00 */
[----:B------:R-:W3:Y:S01]  /*0810*/  LDG.E.64 R84, desc[UR10][R84.64] ;  /* 0x0000000a54547981 */ /* 0x000ee2000c1e1b00 */
[----:B------:R-:W-:-:S03]  /*0820*/  IMAD.WIDE R88, R175, 0x8, R86 ;  /* 0x00000008af587825 */ /* 0x000fc600078e0256 */
[----:B--2---:R2:W-:Y:S01]  /*0830*/  STL.128 [R1+0x470], R40 ;  /* 0x0004702801007387 */ /* 0x0045e20000100c00 */
[C---:B------:R-:W-:Y:S01]  /*0840*/  IMAD.WIDE R90, R175.reuse, 0x8, R88 ;  /* 0x00000008af5a7825 */ /* 0x040fe200078e0258 */
[----:B----4-:R-:W4:Y:S02]  /*0850*/  LDC R48, c[0x0][0x440] ;  /* 0x00011000ff307b82 */ /* 0x010f240000000800 */
[----:B------:R-:W4:Y:S01]  /*0860*/  LDG.E.64 R86, desc[UR10][R86.64] ;  /* 0x0000000a56567981 */ /* 0x000f22000c1e1b00 */
[----:B------:R-:W-:-:S03]  /*0870*/  IMAD.WIDE R92, R175, 0x8, R90 ;  /* 0x00000008af5c7825 */ /* 0x000fc600078e025a */
[----:B------:R-:W4:Y:S02]  /*0880*/  LDG.E.64 R88, desc[UR10][R88.64] ;  /* 0x0000000a58587981 */ /* 0x000f24000c1e1b00 */
[----:B------:R-:W4:Y:S02]  /*0890*/  LDC R49, c[0x0][0x440] ;  /* 0x00011000ff317b82 */ /* 0x000f240000000800 */
[----:B---3--:R3:W-:Y:S01]  /*08a0*/  STL.128 [R1+0x480], R36 ;  /* 0x0004802401007387 */ /* 0x0087e20000100c00 */
[----:B------:R-:W-:-:S03]  /*08b0*/  IMAD.WIDE R94, R175, 0x8, R92 ;  /* 0x00000008af5e7825 */ /* 0x000fc600078e025c */
[----:B------:R-:W4:Y:S02]  /*08c0*/  LDG.E.64 R90, desc[UR10][R90.64] ;  /* 0x0000000a5a5a7981 */ /* 0x000f24000c1e1b00 */
[----:B--2---:R-:W2:Y:S01]  /*08d0*/  LDC R41, c[0x0][0x440] ;  /* 0x00011000ff297b82 */ /* 0x004ea20000000800 */
[C---:B------:R-:W-:Y:S01]  /*08e0*/  IMAD.WIDE R96, R175.reuse, 0x8, R94 ;  /* 0x00000008af607825 */ /* 0x040fe200078e025e */
[----:B------:R-:W4:Y:S04]  /*08f0*/  LDG.E.64 R92, desc[UR10][R92.64] ;  /* 0x0000000a5c5c7981 */ /* 0x000f28000c1e1b00 */
[----:B------:R0:W-:Y:S01]  /*0900*/  STL.128 [R1+0x490], R32 ;  /* 0x0004902001007387 */ /* 0x0001e20000100c00 */
[C---:B------:R-:W-:Y:S01]  /*0910*/  IMAD.WIDE R98, R175.reuse, 0x8, R96 ;  /* 0x00000008af627825 */ /* 0x040fe200078e0260 */
[----:B------:R-:W2:Y:S02]  /*0920*/  LDC R40, c[0x0][0x440] ;  /* 0x00011000ff287b82 */ /* 0x000ea40000000800 */
[----:B---3--:R3:W4:Y:S01]  /*0930*/  LDG.E.64 R36, desc[UR10][R46.64] ;  /* 0x0000000a2e247981 */ /* 0x008722000c1e1b00 */
[----:B------:R-:W-:-:S03]  /*0940*/  IMAD.WIDE R100, R175, 0x8, R98 ;  /* 0x00000008af647825 */ /* 0x000fc600078e0262 */
[----:B------:R-:W4:Y:S02]  /*0950*/  LDG.E.64 R94, desc[UR10][R94.64] ;  /* 0x0000000a5e5e7981 */ /* 0x000f24000c1e1b00 */
[----:B------:R-:W2:Y:S02]  /*0960*/  LDC R39, c[0x0][0x440] ;  /* 0x00011000ff277b82 */ /* 0x000ea40000000800 */
[----:B------:R1:W-:Y:S01]  /*0970*/  STL.128 [R1+0x4a0], R24 ;  /* 0x0004a01801007387 */ /* 0x0003e20000100c00 */
[----:B------:R-:W-:-:S03]  /*0980*/  IMAD.WIDE R102, R175, 0x8, R100 ;  /* 0x00000008af667825 */ /* 0x000fc600078e0264 */
[----:B0-----:R-:W4:Y:S02]  /*0990*/  LDG.E.64 R34, desc[UR10][R52.64] ;  /* 0x0000000a34227981 */ /* 0x001f24000c1e1b00 */
[----:B------:R-:W0:Y:S01]  /*09a0*/  LDC.64 R32, c[0x0][0x428] ;  /* 0x00010a00ff207b82 */ /* 0x000e220000000a00 */
[C---:B------:R-:W-:Y:S01]  /*09b0*/  IMAD.WIDE R104, R175.reuse, 0x8, R102 ;  /* 0x00000008af687825 */ /* 0x040fe200078e0266 */
[----:B------:R-:W4:Y:S04]  /*09c0*/  LDG.E.64 R96, desc[UR10][R96.64] ;  /* 0x0000000a60607981 */ /* 0x000f28000c1e1b00 */
[----:B------:R3:W-:Y:S01]  /*09d0*/  STL.128 [R1+0x4b0], R20 ;  /* 0x0004b01401007387 */ /* 0x0007e20000100c00 */
[C---:B------:R-:W-:Y:S01]  /*09e0*/  IMAD.WIDE R106, R175.reuse, 0x8, R104 ;  /* 0x00000008af6a7825 */ /* 0x040fe200078e0268 */
[----:B------:R-:W2:Y:S02]  /*09f0*/  LDC R42, c[0x0][0x440] ;  /* 0x00011000ff2a7b82 */ /* 0x000ea40000000800 */
        /* <DEDUP_REMOVED lines=11> */
[C---:B------:R-:W-:Y:S01]  /*0ab0*/  IMAD.WIDE R114, R175.reuse, 0x8, R112 ;  /* 0x00000008af727825 */ /* 0x040fe200078e0270 */
[----:B------:R-:W1:Y:S02]  /*0ac0*/  LDC R46, c[0x0][0x440] ;  /* 0x00011000ff2e7b82 */ /* 0x000e640000000800 */
[----:B------:R2:W3:Y:S01]  /*0ad0*/  LDG.E.64 R16, desc[UR10][R208.64] ;  /* 0x0000000ad0107981 */ /* 0x0004e2000c1e1b00 */
[----:B------:R-:W-:-:S03]  /*0ae0*/  IMAD.WIDE R116, R175, 0x8, R114 ;  /* 0x00000008af747825 */ /* 0x000fc600078e0272 */
[----:B------:R-:W3:Y:S02]  /*0af0*/  LDG.E.64 R98, desc[UR10][R98.64] ;  /* 0x0000000a62627981 */ /* 0x000ee4000c1e1b00 */
[----:B------:R-:W2:Y:S02]  /*0b00*/  LDC R19, c[0x0][0x440] ;  /* 0x00011000ff137b82 */ /* 0x000ea40000000800 */
[----:B------:R0:W-:Y:S01]  /*0b10*/  STL.128 [R1+0x4e0], R4 ;  /* 0x0004e00401007387 */ /* 0x0001e20000100c00 */
[----:B------:R-:W-:-:S03]  /*0b20*/  IMAD.WIDE R118, R175, 0x8, R116 ;  /* 0x00000008af767825 */ /* 0x000fc600078e0274 */
[----:B0-----:R0:W3:Y:S02]  /*0b30*/  LDG.E.64 R30, desc[UR10][R212.64] ;  /* 0x0000000ad41e7981 */ /* 0x0010e4000c1e1b00 */
[----:B------:R-:W0:Y:S01]  /*0b40*/  LDC R29, c[0x0][0x440] ;  /* 0x00011000ff1d7b82 */ /* 0x000e220000000800 */
[C---:B------:R-:W-:Y:S01]  /*0b50*/  IMAD.WIDE R120, R175.reuse, 0x8, R118 ;  /* 0x00000008af787825 */ /* 0x040fe200078e0276 */
[----:B------:R-:W3:Y:S04]  /*0b60*/  LDG.E.64 R100, desc[UR10][R100.64] ;  /* 0x0000000a64647981 */ /* 0x000ee8000c1e1b00 */
[----:B------:R1:W-:Y:S01]  /*0b70*/  STL.128 [R1+0x4f0], R8 ;  /* 0x0004f00801007387 */ /* 0x0003e20000100c00 */
[----:B------:R-:W-:-:S03]  /*0b80*/  IMAD.WIDE R122, R175, 0x8, R120 ;  /* 0x00000008af7a7825 */ /* 0x000fc600078e0278 */
[----:B------:R-:W3:Y:S01]  /*0b90*/  LDG.E.64 R6, desc[UR10][R238.64] ;  /* 0x0000000aee067981 */ /* 0x000ee2000c1e1b00 */
[----:B------:R-:W-:-:S03]  /*0ba0*/  IMAD.WIDE R124, R175, 0x8, R122 ;  /* 0x00000008af7c7825 */ /* 0x000fc600078e027a */
[----:B------:R-:W3:Y:S04]  /*0bb0*/  LDG.E.64 R4, desc[UR10][R240.64] ;  /* 0x0000000af0047981 */ /* 0x000ee8000c1e1b00 */
[----:B------:R2:W-:Y:S01]  /*0bc0*/  STL.128 [R1+0x500], R12 ;  /* 0x0005000c01007387 */ /* 0x0005e20000100c00 */
[C---:B------:R-:W-:Y:S01]  /*0bd0*/  IMAD.WIDE R126, R175.reuse, 0x8, R124 ;  /* 0x00000008af7e7825 */ /* 0x040fe200078e027c */
[----:B-1----:R-:W1:Y:S03]  /*0be0*/  LDC R10, c[0x0][0x440] ;  /* 0x00011000ff0a7b82 */ /* 0x002e660000000800 */
[----:B------:R-:W-:Y:S01]  /*0bf0*/  IMAD.WIDE R8, R44, 0x8, R32 ;  /* 0x000000082c087825 */ /* 0x000fe200078e0220 */
[----:B------:R-:W3:Y:S03]  /*0c00*/  LDG.E.64 R102, desc[UR10][R102.64] ;  /* 0x0000000a66667981 */ /* 0x000ee6000c1e1b00 */
[C---:B------:R-:W-:Y:S01]  /*0c10*/  IMAD.WIDE R128, R175.reuse, 0x8, R126 ;  /* 0x00000008af807825 */ /* 0x040fe200078e027e */
[----:B------:R-:W3:Y:S01]  /*0c20*/  LDG.E.64 R32, desc[UR10][R54.64] ;  /* 0x0000000a36207981 */ /* 0x000ee2000c1e1b00 */
[----:B------:R-:W1:Y:S03]  /*0c30*/  LDC R11, c[0x0][0x440] ;  /* 0x00011000ff0b7b82 */ /* 0x000e660000000800 */
[----:B------:R-:W3:Y:S01]  /*0c40*/  LDG.E.64.CONSTANT R8, desc[UR10][R8.64] ;  /* 0x0000000a08087981 */ /* 0x000ee2000c1e9b00 */
[----:B------:R-:W-:-:S03]  /*0c50*/  IMAD.WIDE R130, R175, 0x8, R128 ;  /* 0x00000008af827825 */ /* 0x000fc600078e0280 */
[----:B--2---:R-:W2:Y:S01]  /*0c60*/  LDG.E.64 R14, desc[UR10][R236.64] ;  /* 0x0000000aec0e7981 */ /* 0x004ea2000c1e1b00 */
        /* <DEDUP_REMOVED lines=36> */
[----:B------:R4:W-:Y:S04]  /*0eb0*/  STL.64 [R1+0xa950], R248 ;  /* 0x00a950f801007387 */ /* 0x0009e80000100a00 */
        /* <DEDUP_REMOVED lines=63> */
[----:B------:R-:W-:-:S03]  /*12b0*/  IMAD.WIDE R212, R39, 0x8, R210 ;  /* 0x0000000827d47825 */ /* 0x000fc600078e02d2 */
[----:B------:R1:W2:Y:S04]  /*12c0*/  LDG.E.64 R38, desc[UR10][R2.64] ;  /* 0x0000000a02267981 */ /* 0x0002a8000c1e1b00 */
[----:B------:R-:W2:Y:S01]  /*12d0*/  LDG.E.64 R208, desc[UR10][R208.64] ;  /* 0x0000000ad0d07981 */ /* 0x000ea2000c1e1b00 */
[----:B0-----:R-:W-:-:S03]  /*12e0*/  IMAD.WIDE R214, R41, 0x8, R212 ;  /* 0x0000000829d67825 */ /* 0x001fc600078e02d4 */
[----:B------:R-:W2:Y:S01]  /*12f0*/  LDG.E.64 R210, desc[UR10][R210.64] ;  /* 0x0000000ad2d27981 */ /* 0x000ea2000c1e1b00 */
[----:B-1----:R-:W0:Y:S01]  /*1300*/  LDC R2, c[0x0][0x440] ;  /* 0x00011000ff027b82 */ /* 0x002e220000000800 */
[----:B------:R-:W-:Y:S02]  /*1310*/  IMAD.WIDE R216, R10, 0x8, R214 ;  /* 0x000000080ad87825 */ /* 0x000fe400078e02d6 */
[----:B------:R-:W2:Y:S04]  /*1320*/  LDG.E.64 R212, desc[UR10][R212.64] ;  /* 0x0000000ad4d47981 */ /* 0x000ea8000c1e1b00 */
[----:B------:R-:W2:Y:S01]  /*1330*/  LDG.E.64 R214, desc[UR10][R214.64] ;  /* 0x0000000ad6d67981 */ /* 0x000ea2000c1e1b00 */
[----:B------:R-:W-:Y:S01]  /*1340*/  IMAD.WIDE R218, R218, 0x8, R216 ;  /* 0x00000008dada7825 */ /* 0x000fe200078e02d8 */
[----:B------:R-:W1:Y:S02]  /*1350*/  LDC R10, c[0x0][0x440] ;  /* 0x00011000ff0a7b82 */ /* 0x000e640000000800 */
        /* <DEDUP_REMOVED lines=10> */
[----:B------:R-:W3:Y:S01]  /*1400*/  LDC R0, c[0x0][0x440] ;  /* 0x00011000ff007b82 */ /* 0x000ee20000000800 */
        /* <DEDUP_REMOVED lines=9> */
[----:B----4-:R-:W-:-:S03]  /*14a0*/  IMAD.WIDE R234, R48, 0x8, R232 ;  /* 0x0000000830ea7825 */ /* 0x010fc600078e02e8 */
[----:B------:R-:W4:Y:S01]  /*14b0*/  LDG.E.64 R232, desc[UR10][R232.64] ;  /* 0x0000000ae8e87981 */ /* 0x000f22000c1e1b00 */
[----:B------:R-:W-:-:S03]  /*14c0*/  IMAD.WIDE R236, R49, 0x8, R234 ;  /* 0x0000000831ec7825 */ /* 0x000fc600078e02ea */
        /* <DEDUP_REMOVED lines=13> */
[----:B-1----:R-:W-:-:S03]  /*15a0*/  IMAD.WIDE R10, R10, 0x8, R46 ;  /* 0x000000080a0a7825 */ /* 0x002fc600078e022e */
[----:B------:R3:W4:Y:S04]  /*15b0*/  LDG.E.64 R250, desc[UR10][R46.64] ;  /* 0x0000000a2efa7981 */ /* 0x000728000c1e1b00 */
[----:B------:R1:W4:Y:S01]  /*15c0*/  LDG.E.64 R248, desc[UR10][R10.64] ;  /* 0x0000000a0af87981 */ /* 0x000322000c1e1b00 */
[----:B0-----:R-:W-:-:S04]  /*15d0*/  IMAD.WIDE R2, R2, 0x8, R10 ;  /* 0x0000000802027825 */ /* 0x001fc800078e020a */
[----:B---3--:R-:W-:Y:S02]  /*15e0*/  IMAD.WIDE R46, R0, 0x8, R2 ;  /* 0x00000008002e7825 */ /* 0x008fe400078e0202 */
[----:B------:R-:W3:Y:S01]  /*15f0*/  LDG.E.64 R2, desc[UR10][R2.64] ;  /* 0x0000000a02027981 */ /* 0x000ee2000c1e1b00 */
[----:B-1----:R-:W0:Y:S03]  /*1600*/  LDC.64 R10, c[0x0][0x438] ;  /* 0x00010e00ff0a7b82 */ /* 0x002e260000000a00 */
[----:B------:R-:W4:Y:S01]  /*1610*/  LDG.E.64 R46, desc[UR10][R46.64] ;  /* 0x0000000a2e2e7981 */ /* 0x000f22000c1e1b00 */
[----:B0-----:R-:W-:-:S06]  /*1620*/  IMAD.WIDE R244, R44, 0x8, R10 ;  /* 0x000000082cf47825 */ /* 0x001fcc00078e020a */
[----:B------:R-:W5:Y:S01]  /*1630*/  LDG.E.64.CONSTANT R244, desc[UR10][R244.64] ;  /* 0x0000000af4f47981 */ /* 0x000f62000c1e9b00 */
[----:B------:R-:W0:Y:S01]  /*1640*/  MUFU.RCP64H R247, R9 ;  /* 0x0000000900f77308 */ /* 0x000e220000001800 */
[----:B------:R-:W-:Y:S02]  /*1650*/  IMAD.MOV.U32 R246, RZ, RZ, 0x1 ;  /* 0x00000001fff67424 */ /* 0x000fe400078e00ff */
[----:B--2---:R1:W-:Y:S04]  /*1660*/  STL.128 [R1+0x520], R12 ;  /* 0x0005200c01007387 */ /* 0x0043e80000100c00 */
        /* <DEDUP_REMOVED lines=47> */
[----:B---3--:R0:W-:Y:S01]  /*1960*/  STL.64 [R1+0x9e20], R2 ;  /* 0x009e200201007387 */ /* 0x0081e20000100a00 */
[----:B-1----:R-:W-:Y:S01]  /*1970*/  IMAD.MOV.U32 R12, RZ, RZ, R2 ;  /* 0x000000ffff0c7224 */ /* 0x002fe200078e0002 */
[----:B------:R-:W-:Y:S01]  /*1980*/  MOV R13, R3 ;  /* 0x00000003000d7202 */ /* 0x000fe20000000f00 */
[----:B0-----:R-:W-:-:S08]  /*1990*/  DFMA R2, -R8, R246, 1 ;  /* 0x3ff000000802742b */ /* 0x001fd000000001f6 */
[----:B------:R-:W-:-:S08]  /*19a0*/  DFMA R2, R2, R2, R2 ;  /* 0x000000020202722b */ /* 0x000fd00000000002 */
[----:B------:R-:W-:-:S08]  /*19b0*/  DFMA R2, R246, R2, R246 ;  /* 0x00000002f602722b */ /* 0x000fd000000000f6 */
[----:B------:R-:W-:-:S08]  /*19c0*/  DFMA R4, -R8, R2, 1 ;  /* 0x3ff000000804742b */ /* 0x000fd00000000102 */
[----:B------:R-:W-:-:S08]  /*19d0*/  DFMA R4, R2, R4, R2 ;  /* 0x000000040204722b */ /* 0x000fd00000000002 */
[----:B------:R-:W-:Y:S01]  /*19e0*/  DMUL R2, R4, 460 ;  /* 0x407cc00004027828 */ /* 0x000fe20000000000 */
[----:B----4-:R-:W-:-:S07]  /*19f0*/  MOV R16, R250 ;  /* 0x000000fa00107202 */ /* 0x010fce0000000f00 */
[----:B------:R-:W-:Y:S01]  /*1a00*/  DFMA R6, -R8, R2, 460 ;  /* 0x407cc0000806742b */ /* 0x000fe20000000102 */
[----:B------:R-:W-:Y:S01]  /*1a10*/  IMAD.MOV.U32 R17, RZ, RZ, R251 ;  /* 0x000000ffff117224 */ /* 0x000fe200078e00fb */
[----:B------:R-:W-:Y:S01]  /*1a20*/  MOV R19, R249 ;  /* 0x000000f900137202 */ /* 0x000fe20000000f00 */
[----:B------:R-:W-:-:S05]  /*1a30*/  IMAD.MOV.U32 R14, RZ, RZ, R46 ;  /* 0x000000ffff0e7224 */ /* 0x000fca00078e002e */
[----:B------:R-:W-:Y:S01]  /*1a40*/  DFMA R250, R4, R6, R2 ;  /* 0x0000000604fa722b */ /* 0x000fe20000000002 */
[----:B------:R-:W-:Y:S02]  /*1a50*/  IMAD.MOV.U32 R15, RZ, RZ, R47 ;  /* 0x000000ffff0f7224 */ /* 0x000fe400078e002f */
[----:B------:R-:W-:Y:S01]  /*1a60*/  IMAD.MOV.U32 R18, RZ, RZ, R248 ;  /* 0x000000ffff127224 */ /* 0x000fe200078e00f8 */
[----:B------:R0:W-:Y:S04]  /*1a70*/  STL.64 [R1+0x9e28], R46 ;  /* 0x009e282e01007387 */ /* 0x0001e80000100a00 */
[----:B------:R0:W-:Y:S02]  /*1a80*/  STL.64 [R1+0x8b08], R248 ;  /* 0x008b08f801007387 */ /* 0x0001e40000100a00 */
[----:B------:R-:W-:-:S02]  /*1a90*/  FFMA R0, RZ, R9, R251 ;  /* 0x00000009ff007223 */ /* 0x000fc400000000fb */
        /* <DEDUP_REMOVED lines=11> */
[----:B------:R0:W-:Y:S01]  /*1b50*/  STL.128 [R1+0x8c0], R12 ;  /* 0x0008c00c01007387 */ /* 0x0001e20000100c00 */
[----:B------:R-:W-:Y:S01]  /*1b60*/  FSETP.GT.AND P0, PT, |R0|, 1.469367938527859385e-39, PT ;  /* 0x001000000000780b */ /* 0x000fe20003f04200 */
[----:B------:R-:W-:-:S12]  /*1b70*/  BSSY.RECONVERGENT B1, `(.L_x_3048) ;  /* 0x0000008000017945 */ /* 0x000fd80003800200 */
[----:B------:R-:W-:Y:S05]  /*1b80*/  @P0 BRA `(.L_x_3049) ;  /* 0x0000000000180947 */ /* 0x000fea0003800000 */
[----:B0-----:R-:W-:Y:S01]  /*1b90*/  IMAD.MOV.U32 R248, RZ, RZ, RZ ;  /* 0x000000fffff87224 */ /* 0x001fe200078e00ff */
[----:B------:R-:W-:Y:S01]  /*1ba0*/  MOV R249, 0x407cc000 ;  /* 0x407cc00000f97802 */ /* 0x000fe20000000f00 */
[----:B------:R-:W-:Y:S01]  /*1bb0*/  IMAD.MOV.U32 R2, RZ, RZ, R8 ;  /* 0x000000ffff027224 */ /* 0x000fe200078e0008 */
[----:B------:R-:W-:Y:S01]  /*1bc0*/  MOV R252, 0x1bf0 ;  /* 0x00001bf000fc7802 */ /* 0x000fe20000000f00 */
[----:B------:R-:W-:-:S07]  /*1bd0*/  IMAD.MOV.U32 R251, RZ, RZ, R9 ;  /* 0x000000fffffb7224 */ /* 0x000fce00078e0009 */
[----:B-----5:R-:W-:Y:S05]  /*1be0*/  CALL.REL.NOINC `($__internal_4_$__cuda_sm20_div_rn_f64_full) ;  /* 0x000010c000d87944 */ /* 0x020fea0003c00000 */
.L_x_3049:
[----:B------:R-:W-:Y:S05]  /*1bf0*/  BSYNC.RECONVERGENT B1 ;  /* 0x0000000000017941 */ /* 0x000fea0003800200 */
.L_x_3048:
[----:B------:R-:W-:Y:S01]  /*1c00*/  MOV R2, 0x652b82fe ;  /* 0x652b82fe00027802 */ /* 0x000fe20000000f00 */
[----:B------:R-:W-:Y:S01]  /*1c10*/  IMAD.MOV.U32 R3, RZ, RZ, 0x3ff71547 ;  /* 0x3ff71547ff037424 */ /* 0x000fe200078e00ff */
[----:B------:R-:W-:Y:S01]  /*1c20*/  UMOV UR4, 0xfefa39ef ;  /* 0xfefa39ef00047882 */ /* 0x000fe20000000000 */
[----:B------:R-:W-:Y:S01]  /*1c30*/  UMOV UR5, 0x3fe62e42 ;  /* 0x3fe62e4200057882 */ /* 0x000fe20000000000 */
[----:B------:R-:W1:Y:S01]  /*1c40*/  MUFU.RCP64H R7, R9 ;  /* 0x0000000900077308 */ /* 0x000e620000001800 */
[----:B------:R-:W-:Y:S01]  /*1c50*/  IMAD.MOV.U32 R6, RZ, RZ, 0x1 ;  /* 0x00000001ff067424 */ /* 0x000fe200078e00ff */
[----:B------:R-:W-:Y:S01]  /*1c60*/  FSETP.GEU.AND P0, PT, |R251|, 4.1917929649353027344, PT ;  /* 0x4086232bfb00780b */ /* 0x000fe20003f0e200 */
[----:B0-----:R-:W-:Y:S01]  /*1c70*/  DFMA R14, R250, R2, 6.75539944105574400000e+15 ;  /* 0x43380000fa0e742b */ /* 0x001fe20000000002 */
[----:B------:R-:W-:Y:S07]  /*1c80*/  BSSY.RECONVERGENT B0, `(.L_x_3050) ;  /* 0x000003e000007945 */ /* 0x000fee0003800200 */
[----:B------:R-:W-:-:S02]  /*1c90*/  DADD R2, R14, -6.75539944105574400000e+15 ;  /* 0xc33800000e027429 */ /* 0x000fc40000000000 */
        /* <DEDUP_REMOVED lines=60> */
.L_x_3051:
[----:B------:R-:W-:Y:S05]  /*2060*/  BSYNC.RECONVERGENT B0 ;  /* 0x0000000000007941 */ /* 0x000fea0003800200 */
.L_x_3050:
[----:B------:R-:W-:Y:S04]  /*2070*/  BSSY.RECONVERGENT B1, `(.L_x_3052) ;  /* 0x000000a000017945 */ /* 0x000fe80003800200 */
[----:B------:R-:W-:Y:S05]  /*2080*/  @P2 BRA `(.L_x_3053) ;  /* 0x0000000000202947 */ /* 0x000fea0003800000 */
[----:B------:R-:W-:Y:S01]  /*2090*/  IMAD.MOV.U32 R248, RZ, RZ, RZ ;  /* 0x000000fffff87224 */ /* 0x000fe200078e00ff */
[----:B------:R-:W-:Y:S01]  /*20a0*/  MOV R2, R8 ;  /* 0x0000000800027202 */ /* 0x000fe20000000f00 */
[----:B------:R-:W-:Y:S01]  /*20b0*/  IMAD.MOV.U32 R249, RZ, RZ, 0x408cc000 ;  /* 0x408cc000fff97424 */ /* 0x000fe200078e00ff */
[----:B------:R-:W-:Y:S01]  /*20c0*/  MOV R252, 0x20f0 ;  /* 0x000020f000fc7802 */ /* 0x000fe20000000f00 */
[----:B------:R-:W-:-:S07]  /*20d0*/  IMAD.MOV.U32 R251, RZ, RZ, R9 ;  /* 0x000000fffffb7224 */ /* 0x000fce00078e0009 */
[----:B-----5:R-:W-:Y:S05]  /*20e0*/  CALL.REL.NOINC `($__internal_4_$__cuda_sm20_div_rn_f64_full) ;  /* 0x000010bc00987944 */ /* 0x020fea0003c00000 */
[----:B------:R-:W-:Y:S01]  /*20f0*/  IMAD.MOV.U32 R2, RZ, RZ, R250 ;  /* 0x000000ffff027224 */ /* 0x000fe200078e00fa */
[----:B------:R-:W-:-:S07]  /*2100*/  MOV R3, R251 ;  /* 0x000000fb00037202 */ /* 0x000fce0000000f00 */
.L_x_3053:
[----:B------:R-:W-:Y:S05]  /*2110*/  BSYNC.RECONVERGENT B1 ;  /* 0x0000000000017941 */ /* 0x000fea0003800200 */
.L_x_3052:
        /* <DEDUP_REMOVED lines=69> */
.L_x_3055:
[----:B------:R-:W-:Y:S05]  /*2570*/  BSYNC.RECONVERGENT B0 ;  /* 0x0000000000007941 */ /* 0x000fea0003800200 */
.L_x_3054:
        /* <DEDUP_REMOVED lines=16> */
[----:B------:R-:W-:Y:S05]  /*2680*/  CALL.REL.NOINC `($__internal_4_$__cuda_sm20_div_rn_f64_full) ;  /* 0x000010b800307944 */ /* 0x000fea0003c00000 */
.L_x_3057:
[----:B------:R-:W-:Y:S05]  /*2690*/  BSYNC.RECONVERGENT B1 ;  /* 0x0000000000017941 */ /* 0x000fea0003800200 */
.L_x_3056:
        /* <DEDUP_REMOVED lines=68> */
.L_x_3059:
[----:B------:R-:W-:Y:S05]  /*2ae0*/  BSYNC.RECONVERGENT B0 ;  /* 0x0000000000007941 */ /* 0x000fea0003800200 */
.L_x_3058:
        /* <DEDUP_REMOVED lines=10> */
[----:B------:R-:W-:Y:S01]  /*2b90*/  IMAD.MOV.U32 R248, RZ, RZ, RZ ;  /* 0x000000fffff87224 */ /* 0x000fe200078e00ff */
[----:B------:R-:W-:Y:S01]  /*2ba0*/  MOV R249, 0x4072c000 ;  /* 0x4072c00000f97802 */ /* 0x000fe20000000f00 */
[----:B0-----:R-:W-:Y:S01]  /*2bb0*/  IMAD.MOV.U32 R2, RZ, RZ, R8 ;  /* 0x000000ffff027224 */ /* 0x001fe200078e0008 */
[----:B------:R-:W-:Y:S01]  /*2bc0*/  MOV R252, 0x2bf0 ;  /* 0x00002bf000fc7802 */ /* 0x000fe20000000f00 */
[----:B------:R-:W-:-:S07]  /*2bd0*/  IMAD.MOV.U32 R251, RZ, RZ, R9 ;  /* 0x000000fffffb7224 */ /* 0x000fce00078e0009 */
[----:B------:R-:W-:Y:S05]  /*2be0*/  CALL.REL.NOINC `($__internal_4_$__cuda_sm20_div_rn_f64_full) ;  /* 0x000010b000d87944 */ /* 0x000fea0003c00000 */
[----:B------:R-:W-:Y:S01]  /*2bf0*/  MOV R6, R250 ;  /* 0x000000fa00067202 */ /* 0x000fe20000000f00 */
[----:B------:R-:W-:-:S07]  /*2c00*/  IMAD.MOV.U32 R7, RZ, RZ, R251 ;  /* 0x000000ffff077224 */ /* 0x000fce00078e00fb */
.L_x_3061:
[----:B------:R-:W-:Y:S05]  /*2c10*/  BSYNC.RECONVERGENT B1 ;  /* 0x0000000000017941 */ /* 0x000fea0003800200 */
.L_x_3060:
[----:B------:R-:W-:Y:S01]  /*2c20*/  DADD R14, -RZ, |R6| ;  /* 0x00000000ff0e7229 */ /* 0x000fe20000000506 */
[----:B------:R-:W-:Y:S01]  /*2c30*/  BSSY.RECONVERGENT B0, `(.L_x_3062) ;  /* 0x0000006000007945 */ /* 0x000fe20003800200 */
[----:B------:R-:W-:Y:S01]  /*2c40*/  IMAD.MOV.U32 R34, RZ, RZ, RZ ;  /* 0x000000ffff227224 */ /* 0x000fe200078e00ff */
[----:B------:R-:W-:Y:S01]  /*2c50*/  MOV R32, 0x2c90 ;  /* 0x00002c9000207802 */ /* 0x000fe20000000f00 */
[----:B------:R-:W-:-:S06]  /*2c60*/  IMAD.MOV.U32 R33, RZ, RZ, 0x40080000 ;  /* 0x40080000ff217424 */ /* 0x000fcc00078e00ff */
[----:B------:R-:W-:-:S07]  /*2c70*/  MOV R35, R15 ;  /* 0x0000000f00237202 */ /* 0x000fce0000000f00 */
[----:B0-----:R-:W-:Y:S05]  /*2c80*/  CALL.REL.NOINC `($_Z10RosenbrockPdddS_PiiiiiiddddddddPKdS2_S2_S2_S2_S2_S2_S2_i$__internal_accurate_pow) ;  /* 0x000010bc00cc7944 */ /* 0x001fea0003c00000 */
[----:B------:R-:W-:Y:S05]  /*2c90*/  BSYNC.RECONVERGENT B0 ;  /* 0x0000000000007941 */ /* 0x000fea0003800200 */
.L_x_3062:
        /* <DEDUP_REMOVED lines=9> */
[----:B------:R-:W-:Y:S02]  /*2d30*/  IMAD.MOV.U32 R2, RZ, RZ, R38 ;  /* 0x000000ffff027224 */ /* 0x000fe400078e0026 */
[----:B------:R-:W-:Y:S01]  /*2d40*/  @!P1 IMAD.MOV.U32 R2, RZ, RZ, RZ ;  /* 0x000000ffff029224 */ /* 0x000fe200078e00ff */
[----:B------:R-:W-:Y:S01]  /*2d50*/  MOV R3, R39 ;  /* 0x0000002700037202 */ /* 0x000fe20000000f00 */
[----:B------:R-:W-:-:S06]  /*2d60*/  @!P1 IMAD.MOV.U32 R3, RZ, RZ, R7 ;  /* 0x000000ffff039224 */ /* 0x000fcc00078e0007 */
[----:B------:R-:W-:Y:S05]  /*2d70*/  @P2 BRA `(.L_x_3064) ;  /* 0x00000000001c2947 */ /* 0x000fea0003800000 */
[----:B------:R-:W-:-:S14]  /*2d80*/  DSETP.NAN.AND P2, PT, R6, R6, PT ;  /* 0x000000060600722a */ /* 0x000fdc0003f48000 */
[----:B------:R-:W-:Y:S01]  /*2d90*/  @P2 DADD R2, R6, 3 ;  /* 0x4008000006022429 */ /* 0x000fe20000000000 */
[----:B------:R-:W-:Y:S10]  /*2da0*/  @P2 BRA `(.L_x_3064) ;  /* 0x0000000000102947 */ /* 0x000ff40003800000 */
[----:B------:R-:W-:-:S14]  /*2db0*/  DSETP.NEU.AND P2, PT, |R6|, +INF , PT ;  /* 0x7ff000000600742a */ /* 0x000fdc0003f4d200 */
[----:B------:R-:W-:Y:S01]  /*2dc0*/  @!P2 MOV R0, 0xfff00000 ;  /* 0xfff000000000a802 */ /* 0x000fe20000000f00 */
[----:B------:R-:W-:-:S03]  /*2dd0*/  @!P2 IMAD.MOV.U32 R2, RZ, RZ, RZ ;  /* 0x000000ffff02a224 */ /* 0x000fc600078e00ff */
[----:B------:R-:W-:-:S07]  /*2de0*/  @!P2 SEL R3, R0, 0x7ff00000, !P0 ;  /* 0x7ff000000003a807 */ /* 0x000fce0004000000 */
.L_x_3064:
[----:B------:R-:W-:Y:S05]  /*2df0*/  BSYNC.RECONVERGENT B0 ;  /* 0x0000000000007941 */ /* 0x000fea0003800200 */
.L_x_3063:
[----:B------:R-:W-:Y:S01]  /*2e00*/  UMOV UR4, 0x984e1cbf ;  /* 0x984e1cbf00047882 */ /* 0x000fe20000000000 */
[----:B------:R-:W-:Y:S01]  /*2e10*/  UMOV UR5, 0x39c856c1 ;  /* 0x39c856c100057882 */ /* 0x000fe20000000000 */
[----:B------:R-:W-:Y:S01]  /*2e20*/  DSETP.NEU.AND P2, PT, R6, 1, PT ;  /* 0x3ff000000600742a */ /* 0x000fe20003f4d000 */
[----:B------:R-:W-:Y:S01]  /*2e30*/  BSSY.RECONVERGENT B0, `(.L_x_3065) ;  /* 0x0000011000007945 */ /* 0x000fe20003800200 */
[----:B------:R-:W-:Y:S01]  /*2e40*/  DMUL R2, R2, UR4 ;  /* 0x0000000402027c28 */ /* 0x000fe20008000000 */
[----:B------:R-:W-:Y:S01]  /*2e50*/  @!P1 IMAD.MOV.U32 R12, RZ, RZ, 0x0 ;  /* 0x00000000ff0c9424 */ /* 0x000fe200078e00ff */
[----:B------:R-:W-:-:S08]  /*2e60*/  @!P1 MOV R13, 0x7ff00000 ;  /* 0x7ff00000000d9802 */ /* 0x000fd00000000f00 */
[----:B------:R-:W-:Y:S02]  /*2e70*/  FSEL R10, R2, -2.663938903505438185e-24, P2 ;  /* 0x984e1cbf020a7808 */ /* 0x000fe40001000000 */
[----:B------:R-:W-:Y:S01]  /*2e80*/  FSEL R11, R3, 0.00038211609353311359882, P2 ;  /* 0x39c856c1030b7808 */ /* 0x000fe20001000000 */
[----:B------:R-:W-:Y:S06]  /*2e90*/  @!P1 BRA `(.L_x_3066) ;  /* 0x0000000000289947 */ /* 0x000fec0003800000 */
[----:B------:R-:W-:Y:S01]  /*2ea0*/  DADD R14, -RZ, |R6| ;  /* 0x00000000ff0e7229 */ /* 0x000fe20000000506 */
[----:B------:R-:W-:Y:S01]  /*2eb0*/  BSSY.RECONVERGENT B1, `(.L_x_3067) ;  /* 0x0000006000017945 */ /* 0x000fe20003800200 */
[----:B------:R-:W-:Y:S01]  /*2ec0*/  IMAD.MOV.U32 R34, RZ, RZ, -0x66666666 ;  /* 0x9999999aff227424 */ /* 0x000fe200078e00ff */
[----:B------:R-:W-:Y:S02]  /*2ed0*/  MOV R33, 0xbfb99999 ;  /* 0xbfb9999900217802 */ /* 0x000fe40000000f00 */
[----:B------:R-:W-:-:S05]  /*2ee0*/  MOV R32, 0x2f10 ;  /* 0x00002f1000207802 */ /* 0x000fca0000000f00 */
[----:B------:R-:W-:-:S07]  /*2ef0*/  IMAD.MOV.U32 R35, RZ, RZ, R15 ;  /* 0x000000ffff237224 */ /* 0x000fce00078e000f */
[----:B------:R-:W-:Y:S05]  /*2f00*/  CALL.REL.NOINC `($_Z10RosenbrockPdddS_PiiiiiiddddddddPKdS2_S2_S2_S2_S2_S2_S2_i$__internal_accurate_pow) ;  /* 0x000010bc002c7944 */ /* 0x000fea0003c00000 */
[----:B------:R-:W-:Y:S05]  /*2f10*/  BSYNC.RECONVERGENT B1 ;  /* 0x0000000000017941 */ /* 0x000fea0003800200 */
.L_x_3067:
[----:B------:R-:W-:Y:S02]  /*2f20*/  FSEL R12, R12, RZ, P0 ;  /* 0x000000ff0c0c7208 */ /* 0x000fe40000000000 */
[----:B------:R-:W-:-:S07]  /*2f30*/  FSEL R13, R13, -QNAN , P0 ;  /* 0xfff800000d0d7808 */ /* 0x000fce0000000000 */
.L_x_3066:
[----:B------:R-:W-:Y:S05]  /*2f40*/  BSYNC.RECONVERGENT B0 ;  /* 0x0000000000007941 */ /* 0x000fea0003800200 */
.L_x_3065:
        /* <DEDUP_REMOVED lines=12> */
.L_x_3069:
[----:B------:R-:W-:Y:S05]  /*3010*/  BSYNC.RECONVERGENT B0 ;  /* 0x0000000000007941 */ /* 0x000fea0003800200 */
.L_x_3068:
        /* <DEDUP_REMOVED lines=25> */
[----:B------:R-:W-:-:S07]  /*31b0*/  MOV R252, 0x31d0 ;  /* 0x000031d000fc7802 */ /* 0x000fce0000000f00 */
[----:B------:R-:W-:Y:S05]  /*31c0*/  CALL.REL.NOINC `($__internal_4_$__cuda_sm20_div_rn_f64_full) ;  /* 0x000010ac00607944 */ /* 0x000fea0003c00000 */
[----:B------:R-:W-:Y:S01]  /*31d0*/  IMAD.MOV.U32 R2, RZ, RZ, R250 ;  /* 0x000000ffff027224 */ /* 0x000fe200078e00fa */
[----:B------:R-:W-:-:S07]  /*31e0*/  MOV R3, R251 ;  /* 0x000000fb00037202 */ /* 0x000fce0000000f00 */
.L_x_3071:
[----:B------:R-:W-:Y:S05]  /*31f0*/  BSYNC.RECONVERGENT B1 ;  /* 0x0000000000017941 */ /* 0x000fea0003800200 */
.L_x_3070:
        /* <DEDUP_REMOVED lines=79> */
.L_x_3073:
[----:B------:R-:W-:Y:S01]  /*36f0*/  MOV R12, 0x0 ;  /* 0x00000000000c7802 */ /* 0x000fe20000000f00 */
[----:B------:R-:W-:Y:S01]  /*3700*/  IMAD.MOV.U32 R13, RZ, RZ, 0x7ff00000 ;  /* 0x7ff00000ff0d7424 */ /* 0x000fe200078e00ff */
[----:B------:R-:W-:-:S05]  /*3710*/  LOP3.LUT P0, RZ, R5, 0x7fffffff, RZ, 0xc0, !PT ;  /* 0x7fffffff05ff7812 */ /* 0x000fca000780c0ff */
[----:B------:R-:W-:-:S10]  /*3720*/  DFMA R12, R4, R12, +INF ;  /* 0x7ff00000040c742b */ /* 0x000fd4000000000c */
[----:B------:R-:W-:Y:S02]  /*3730*/  FSEL R4, R12, RZ, P0 ;  /* 0x000000ff0c047208 */ /* 0x000fe40000000000 */
[----:B------:R-:W-:-:S07]  /*3740*/  FSEL R5, R13, -QNAN , P0 ;  /* 0xfff000000d057808 */ /* 0x000fce0000000000 */
.L_x_3074:
[----:B------:R-:W-:Y:S05]  /*3750*/  BSYNC.RECONVERGENT B0 ;  /* 0x0000000000007941 */ /* 0x000fea0003800200 */
.L_x_3072:
        /* <DEDUP_REMOVED lines=12> */
[----:B------:R-:W-:Y:S05]  /*3820*/  CALL.REL.NOINC `($_Z10RosenbrockPdddS_PiiiiiiddddddddPKdS2_S2_S2_S2_S2_S2_S2_i$__internal_accurate_pow) ;  /* 0x000010b000e47944 */ /* 0x000fea0003c00000 */
[----:B------:R-:W-:Y:S05]  /*3830*/  BSYNC.RECONVERGENT B0 ;  /* 0x0000000000007941 */ /* 0x000fea0003800200 */
.L_x_3075:
        /* <DEDUP_REMOVED lines=13> */
.L_x_3077:
[----:B------:R-:W-:Y:S05]  /*3910*/  BSYNC.RECONVERGENT B0 ;  /* 0x0000000000007941 */ /* 0x000fea0003800200 */
.L_x_3076:
        /* <DEDUP_REMOVED lines=17> */
[----:B------:R-:W-:Y:S05]  /*3a30*/  CALL.REL.NOINC `($__internal_3_$__cuda_sm20_dblrcp_rn_slowpath_v3) ;  /* 0x000010a0009c7944 */ /* 0x000fea0003c00000 */
.L_x_3079:
[----:B------:R-:W-:Y:S05]  /*3a40*/  BSYNC.RECONVERGENT B1 ;  /* 0x0000000000017941 */ /* 0x000fea0003800200 */
.L_x_3078:
        /* <DEDUP_REMOVED lines=8> */
[----:B------:R-:W-:Y:S05]  /*3ad0*/  CALL.REL.NOINC `($_Z10RosenbrockPdddS_PiiiiiiddddddddPKdS2_S2_S2_S2_S2_S2_S2_i$__internal_accurate_pow) ;  /* 0x000010b000387944 */ /* 0x000fea0003c00000 */
[----:B------:R-:W-:Y:S05]  /*3ae0*/  BSYNC.RECONVERGENT B0 ;  /* 0x0000000000007941 */ /* 0x000fea0003800200 */
.L_x_3080:
        /* <DEDUP_REMOVED lines=30> */
.L_x_3082:
[----:B------:R-:W-:Y:S05]  /*3cd0*/  BSYNC.RECONVERGENT B0 ;  /* 0x0000000000007941 */ /* 0x000fea0003800200 */
.L_x_3081:
[----:B------:R-:W-:Y:S01]  /*3ce0*/  BSSY.RECONVERGENT B1, `(.L_x_3083) ;  /* 0x000000a000017945 */ /* 0x000fe20003800200 */
[----:B------:R-:W-:Y:S02]  /*3cf0*/  FSEL R4, R12, RZ, P2 ;  /* 0x000000ff0c047208 */ /* 0x000fe40001000000 */
[----:B------:R-:W-:Y:S01]  /*3d00*/  FSEL R5, R13, 1.875, P2 ;  /* 0x3ff000000d057808 */ /* 0x000fe20001000000 */
[----:B------:R-:W-:Y:S06]  /*3d10*/  @P3 BRA P4, `(.L_x_3084) ;  /* 0x0000000000183947 */ /* 0x000fec0002000000 */
[----:B------:R-:W-:Y:S01]  /*3d20*/  IMAD.MOV.U32 R248, RZ, RZ, R10 ;  /* 0x000000fffff87224 */ /* 0x000fe200078e000a */
[----:B------:R-:W-:Y:S01]  /*3d30*/  MOV R249, R11 ;  /* 0x0000000b00f97202 */ /* 0x000fe20000000f00 */
[----:B------:R-:W-:Y:S01]  /*3d40*/  IMAD.MOV.U32 R2, RZ, RZ, R18 ;  /* 0x000000ffff027224 */ /* 0x000fe200078e0012 */
[----:B------:R-:W-:Y:S01]  /*3d50*/  MOV R252, 0x3d80 ;  /* 0x00003d8000fc7802 */ /* 0x000fe20000000f00 */
[----:B------:R-:W-:-:S07]  /*3d60*/  IMAD.MOV.U32 R251, RZ, RZ, R19 ;  /* 0x000000fffffb7224 */ /* 0x000fce00078e0013 */
[----:B------:R-:W-:Y:S05]  /*3d70*/  CALL.REL.NOINC `($__internal_4_$__cuda_sm20_div_rn_f64_full) ;  /* 0x000010a000747944 */ /* 0x000fea0003c00000 */
.L_x_3084:
[----:B------:R-:W-:Y:S05]  /*3d80*/  BSYNC.RECONVERGENT B1 ;  /* 0x0000000000017941 */ /* 0x000fea0003800200 */
.L_x_3083:
        /* <DEDUP_REMOVED lines=9> */
[----:B------:R-:W-:Y:S01]  /*3e20*/  MOV R32, 0x3e60 ;  /* 0x00003e6000207802 */ /* 0x000fe20000000f00 */
[----:B------:R-:W-:-:S05]  /*3e30*/  IMAD.MOV.U32 R33, RZ, RZ, 0x400b3333 ;  /* 0x400b3333ff217424 */ /* 0x000fca00078e00ff */
[----:B------:R-:W-:-:S07]  /*3e40*/  MOV R35, R15 ;  /* 0x0000000f00237202 */ /* 0x000fce0000000f00 */
[----:B0-----:R-:W-:Y:S05]  /*3e50*/  CALL.REL.NOINC `($_Z10RosenbrockPdddS_PiiiiiiddddddddPKdS2_S2_S2_S2_S2_S2_S2_i$__internal_accurate_pow) ;  /* 0x000010ac00587944 */ /* 0x001fea0003c00000 */
[----:B------:R-:W-:Y:S05]  /*3e60*/  BSYNC.RECONVERGENT B1 ;  /* 0x0000000000017941 */ /* 0x000fea0003800200 */
.L_x_3087:
[----:B------:R-:W-:Y:S02]  /*3e70*/  FSEL R12, R12, RZ, P0 ;  /* 0x000000ff0c0c7208 */ /* 0x000fe40000000000 */
[----:B------:R-:W-:-:S07]  /*3e80*/  FSEL R13, R13, -QNAN , P0 ;  /* 0xfff800000d0d7808 */ /* 0x000fce0000000000 */
.L_x_3086:
[----:B------:R-:W-:Y:S05]  /*3e90*/  BSYNC.RECONVERGENT B0 ;  /* 0x0000000000007941 */ /* 0x000fea0003800200 */
.L_x_3085:
        /* <DEDUP_REMOVED lines=14> */
.L_x_3089:
[----:B------:R-:W-:Y:S05]  /*3f80*/  BSYNC.RECONVERGENT B0 ;  /* 0x0000000000007941 */ /* 0x000fea0003800200 */
.L_x_3088:
        /* <DEDUP_REMOVED lines=13> */
[----:B------:R-:W-:Y:S02]  /*4060*/  MOV R34, 0x33333333 ;  /* 0x3333333300227802 */ /* 0x000fe40000000f00 */
[----:B------:R-:W-:-:S04]  /*4070*/  MOV R32, 0x40a0 ;  /* 0x000040a000207802 */ /* 0x000fc80000000f00 */
[----:B------:R-:W-:-:S07]  /*4080*/  IMAD.MOV.U32 R35, RZ, RZ, R15 ;  /* 0x000000ffff237224 */ /* 0x000fce00078e000f */
[----:B------:R-:W-:Y:S05]  /*4090*/  CALL.REL.NOINC `($_Z10RosenbrockPdddS_PiiiiiiddddddddPKdS2_S2_S2_S2_S2_S2_S2_i$__internal_accurate_pow) ;  /* 0x000010a800c87944 */ /* 0x000fea0003c00000 */
[----:B------:R-:W-:Y:S05]  /*40a0*/  BSYNC.RECONVERGENT B1 ;  /* 0x0000000000017941 */ /* 0x000fea0003800200 */
.L_x_3092:
[----:B------:R-:W-:Y:S02]  /*40b0*/  FSEL R2, R12, RZ, P0 ;  /* 0x000000ff0c027208 */ /* 0x000fe40000000000 */
[----:B------:R-:W-:-:S07]  /*40c0*/  FSEL R3, R13, -QNAN , P0 ;  /* 0xfff800000d037808 */ /* 0x000fce0000000000 */
.L_x_3091:
[----:B------:R-:W-:Y:S05]  /*40d0*/  BSYNC.RECONVERGENT B0 ;  /* 0x0000000000007941 */ /* 0x000fea0003800200 */
.L_x_3090:
        /* <DEDUP_REMOVED lines=13> */
.L_x_3094:
[----:B------:R-:W-:Y:S05]  /*41b0*/  BSYNC.RECONVERGENT B0 ;  /* 0x0000000000007941 */ /* 0x000fea0003800200 */
.L_x_3093:
        /* <DEDUP_REMOVED lines=29> */
.L_x_3096:
[----:B------:R-:W-:Y:S05]  /*4390*/  BSYNC.RECONVERGENT B1 ;  /* 0x0000000000017941 */ /* 0x000fea0003800200 */
.L_x_3095:
        /* <DEDUP_REMOVED lines=79> */
.L_x_3098:
[----:B------:R-:W-:Y:S01]  /*4890*/  MOV R12, 0x0 ;  /* 0x00000000000c7802 */ /* 0x000fe20000000f00 */
[----:B------:R-:W-:Y:S01]  /*48a0*/  IMAD.MOV.U32 R13, RZ, RZ, 0x7ff00000 ;  /* 0x7ff00000ff0d7424 */ /* 0x000fe200078e00ff */
[----:B------:R-:W-:-:S05]  /*48b0*/  LOP3.LUT P0, RZ, R5, 0x7fffffff, RZ, 0xc0, !PT ;  /* 0x7fffffff05ff7812 */ /* 0x000fca000780c0ff */
[----:B------:R-:W-:-:S10]  /*48c0*/  DFMA R12, R4, R12, +INF ;  /* 0x7ff00000040c742b */ /* 0x000fd4000000000c */
[----:B------:R-:W-:Y:S02]  /*48d0*/  FSEL R4, R12, RZ, P0 ;  /* 0x000000ff0c047208 */ /* 0x000fe40000000000 */
[----:B------:R-:W-:-:S07]  /*48e0*/  FSEL R5, R13, -QNAN , P0 ;  /* 0xfff000000d057808 */ /* 0x000fce0000000000 */
.L_x_3099:
[----:B------:R-:W-:Y:S05]  /*48f0*/  BSYNC.RECONVERGENT B0 ;  /* 0x0000000000007941 */ /* 0x000fea0003800200 */
.L_x_3097:
        /* <DEDUP_REMOVED lines=14> */
.L_x_3100:
        /* <DEDUP_REMOVED lines=13> */
.L_x_3102:
[----:B------:R-:W-:Y:S05]  /*4ab0*/  BSYNC.RECONVERGENT B0 ;  /* 0x0000000000007941 */ /* 0x000fea0003800200 */
.L_x_3101:
        /* <DEDUP_REMOVED lines=18> */
.L_x_3104:
[----:B------:R-:W-:Y:S05]  /*4be0*/  BSYNC.RECONVERGENT B1 ;  /* 0x0000000000017941 */ /* 0x000fea0003800200 */
.L_x_3103:
        /* <DEDUP_REMOVED lines=10> */
.L_x_3105:
        /* <DEDUP_REMOVED lines=29> */
.L_x_3107:
[----:B------:R-:W-:Y:S05]  /*4e60*/  BSYNC.RECONVERGENT B0 ;  /* 0x0000000000007941 */ /* 0x000fea0003800200 */
.L_x_3106:
        /* <DEDUP_REMOVED lines=10> */
.L_x_3109:
[----:B------:R-:W-:Y:S05]  /*4f10*/  BSYNC.RECONVERGENT B1 ;  /* 0x0000000000017941 */ /* 0x000fea0003800200 */
.L_x_3108:
[----:B------:R-:W0:Y:S01]  /*4f20*/  MUFU.RCP64H R3, R9 ;  /* 0x0000000900037308 */ /* 0x000e220000001800 */
[----:B------:R-:W-:Y:S01]  /*4f30*/  HFMA2 R2, -RZ, RZ, 0, 5.9604644775390625e-08 ;  /* 0x00000001ff027431 */ /* 0x000fe200000001ff */
        /* <DEDUP_REMOVED lines=19> */
[----:B------:R-:W-:Y:S05]  /*5070*/  CALL.REL.NOINC `($__internal_4_$__cuda_sm20_div_rn_f64_full) ;  /* 0x0000108c00b47944 */ /* 0x000fea0003c00000 */
[----:B------:R-:W-:Y:S01]  /*5080*/  IMAD.MOV.U32 R2, RZ, RZ, R250 ;  /* 0x000000ffff027224 */ /* 0x000fe200078e00fa */
[----:B------:R-:W-:-:S07]  /*5090*/  MOV R3, R251 ;  /* 0x000000fb00037202 */ /* 0x000fce0000000f00 */
.L_x_3111:
[----:B------:R-:W-:Y:S05]  /*50a0*/  BSYNC.RECONVERGENT B1 ;  /* 0x0000000000017941 */ /* 0x000fea0003800200 */
.L_x_3110:
        /* <DEDUP_REMOVED lines=43> */
[----:B------:R-:W-:-:S04]  /*5360*/  UMOV UR5, 0x3fa55555 ;  /* 0x3fa5555500057882 */ /* 0x000fc80000000000 */
[----:B------:R-:W-:Y:S02]  /*5370*/  FFMA R0, RZ, R9, R251 ;  /* 0x00000009ff007223 */ /* 0x000fe400000000fb */
[----:B------:R-:W-:Y:S01]  /*5380*/  DFMA R4, R10, R4, UR4 ;  /* 0x000000040a047e2b */ /* 0x000fe20008000004 */
[----:B------:R-:W-:Y:S01]  /*5390*/  UMOV UR4, 0x55555511 ;  /* 0x5555551100047882 */ /* 0x000fe20000000000 */
[----:B------:R-:W-:Y:S01]  /*53a0*/  UMOV UR5, 0x3fc55555 ;  /* 0x3fc5555500057882 */ /* 0x000fe20000000000 */
[----:B------:R-:W-:-:S05]  /*53b0*/  FSETP.GT.AND P2, PT, |R0|, 1.469367938527859385e-39, PT ;  /* 0x001000000000780b */ /* 0x000fca0003f44200 */
        /* <DEDUP_REMOVED lines=22> */
.L_x_3113:
[----:B------:R-:W-:Y:S05]  /*5520*/  BSYNC.RECONVERGENT B0 ;  /* 0x0000000000007941 */ /* 0x000fea0003800200 */
.L_x_3112:
[----:B------:R-:W-:Y:S04]  /*5530*/  BSSY.RECONVERGENT B1, `(.L_x_3114) ;  /* 0x0000008000017945 */ /* 0x000fe80003800200 */
[----:B------:R-:W-:Y:S05]  /*5540*/  @P2 BRA `(.L_x_3115) ;  /* 0x0000000000182947 */ /* 0x000fea0003800000 */
[----:B------:R-:W-:Y:S01]  /*5550*/  MOV R248, RZ ;  /* 0x000000ff00f87202 */ /* 0x000fe20000000f00 */
[----:B------:R-:W-:Y:S01]  /*5560*/  IMAD.MOV.U32 R249, RZ, RZ, 0x407c5000 ;  /* 0x407c5000fff97424 */ /* 0x000fe200078e00ff */
[----:B------:R-:W-:Y:S01]  /*5570*/  MOV R251, R9 ;  /* 0x0000000900fb7202 */ /* 0x000fe20000000f00 */
[----:B------:R-:W-:Y:S01]  /*5580*/  IMAD.MOV.U32 R2, RZ, RZ, R8 ;  /* 0x000000ffff027224 */ /* 0x000fe200078e0008 */
[----:B------:R-:W-:-:S07]  /*5590*/  MOV R252, 0x55b0 ;  /* 0x000055b000fc7802 */ /* 0x000fce0000000f00 */
[----:B------:R-:W-:Y:S05]  /*55a0*/  CALL.REL.NOINC `($__internal_4_$__cuda_sm20_div_rn_f64_full) ;  /* 0x0000108800687944 */ /* 0x000fea0003c00000 */
.L_x_3115:
[----:B------:R-:W-:Y:S05]  /*55b0*/  BSYNC.RECONVERGENT B1 ;  /* 0x0000000000017941 */ /* 0x000fea0003800200 */
.L_x_3114:
        /* <DEDUP_REMOVED lines=69> */
.L_x_3117:
[----:B------:R-:W-:Y:S05]  /*5a10*/  BSYNC.RECONVERGENT B0 ;  /* 0x0000000000007941 */ /* 0x000fea0003800200 */
.L_x_3116:
        /* <DEDUP_REMOVED lines=8> */
[----:B------:R-:W-:Y:S01]  /*5aa0*/  MOV R248, RZ ;  /* 0x000000ff00f87202 */ /* 0x000fe20000000f00 */
[----:B------:R-:W-:Y:S01]  /*5ab0*/  IMAD.MOV.U32 R249, RZ, RZ, 0x409dd800 ;  /* 0x409dd800fff97424 */ /* 0x000fe200078e00ff */
[----:B------:R-:W-:Y:S01]  /*5ac0*/  MOV R251, R9 ;  /* 0x0000000900fb7202 */ /* 0x000fe20000000f00 */
[----:B------:R-:W-:Y:S01]  /*5ad0*/  IMAD.MOV.U32 R2, RZ, RZ, R8 ;  /* 0x000000ffff027224 */ /* 0x000fe200078e0008 */
[----:B------:R-:W-:-:S07]  /*5ae0*/  MOV R252, 0x5b00 ;  /* 0x00005b0000fc7802 */ /* 0x000fce0000000f00 */
[----:B------:R-:W-:Y:S05]  /*5af0*/  CALL.REL.NOINC `($__internal_4_$__cuda_sm20_div_rn_f64_full) ;  /* 0x0000108400147944 */ /* 0x000fea0003c00000 */
[----:B------:R-:W-:Y:S02]  /*5b00*/  IMAD.MOV.U32 R2, RZ, RZ, R250 ;  /* 0x000000ffff027224 */ /* 0x000fe400078e00fa */
[----:B------:R-:W-:-:S07]  /*5b10*/  IMAD.MOV.U32 R3, RZ, RZ, R251 ;  /* 0x000000ffff037224 */ /* 0x000fce00078e00fb */
.L_x_3119:
[----:B------:R-:W-:Y:S05]  /*5b20*/  BSYNC.RECONVERGENT B1 ;  /* 0x0000000000017941 */ /* 0x000fea0003800200 */
.L_x_3118:
        /* <DEDUP_REMOVED lines=59> */
.L_x_3121:
[----:B------:R-:W-:Y:S05]  /*5ee0*/  BSYNC.RECONVERGENT B0 ;  /* 0x0000000000007941 */ /* 0x000fea0003800200 */
.L_x_3120:
        /* <DEDUP_REMOVED lines=20> */
[----:B------:R-:W-:Y:S01]  /*6030*/  IMAD.MOV.U32 R2, RZ, RZ, R4 ;  /* 0x000000ffff027224 */ /* 0x000fe200078e0004 */
[----:B------:R-:W-:-:S07]  /*6040*/  MOV R3, R5 ;  /* 0x0000000500037202 */ /* 0x000fce0000000f00 */
.L_x_3123:
[----:B------:R-:W-:Y:S05]  /*6050*/  BSYNC.RECONVERGENT B1 ;  /* 0x0000000000017941 */ /* 0x000fea0003800200 */
.L_x_3122:
[----:B------:R-:W0:Y:S01]  /*6060*/  MUFU.RCP64H R5, R13 ;  /* 0x0000000d00057308 */ /* 0x000e220000001800 */
[----:B------:R-:W-:Y:S01]  /*6070*/  VIADD R4, R13, 0x300402 ;  /* 0x003004020d047836 */ /* 0x000fe20000000000 */
[----:B------:R-:W-:Y:S04]  /*6080*/  BSSY.RECONVERGENT B1, `(.L_x_3124) ;  /* 0x000000e000017945 */ /* 0x000fe80003800200 */
        /* <DEDUP_REMOVED lines=13> */
.L_x_3125:
[----:B------:R-:W-:Y:S05]  /*6160*/  BSYNC.RECONVERGENT B1 ;  /* 0x0000000000017941 */ /* 0x000fea0003800200 */
.L_x_3124:
        /* <DEDUP_REMOVED lines=17> */
.L_x_3127:
[----:B------:R-:W-:Y:S05]  /*6280*/  BSYNC.RECONVERGENT B1 ;  /* 0x0000000000017941 */ /* 0x000fea0003800200 */
.L_x_3126:
        /* <DEDUP_REMOVED lines=10> */
[----:B------:R-:W-:Y:S01]  /*6330*/  IMAD.MOV.U32 R34, RZ, RZ, -0x33333333 ;  /* 0xcccccccdff227424 */ /* 0x000fe200078e00ff */
[----:B------:R-:W-:Y:S01]  /*6340*/  MOV R32, 0x6380 ;  /* 0x0000638000207802 */ /* 0x000fe20000000f00 */
[----:B------:R-:W-:-:S05]  /*6350*/  IMAD.MOV.U32 R33, RZ, RZ, 0x400ccccc ;  /* 0x400cccccff217424 */ /* 0x000fca00078e00ff */
[----:B------:R-:W-:-:S07]  /*6360*/  MOV R35, R15 ;  /* 0x0000000f00237202 */ /* 0x000fce0000000f00 */
[----:B0-----:R-:W-:Y:S05]  /*6370*/  CALL.REL.NOINC `($_Z10RosenbrockPdddS_PiiiiiiddddddddPKdS2_S2_S2_S2_S2_S2_S2_i$__internal_accurate_pow) ;  /* 0x0000108800107944 */ /* 0x001fea0003c00000 */
[----:B------:R-:W-:Y:S05]  /*6380*/  BSYNC.RECONVERGENT B1 ;  /* 0x0000000000017941 */ /* 0x000fea0003800200 */
.L_x_3130:
[----:B------:R-:W-:Y:S02]  /*6390*/  FSEL R12, R12, RZ, P0 ;  /* 0x000000ff0c0c7208 */ /* 0x000fe40000000000 */
[----:B------:R-:W-:-:S07]  /*63a0*/  FSEL R13, R13, -QNAN , P0 ;  /* 0xfff800000d0d7808 */ /* 0x000fce0000000000 */
.L_x_3129:
[----:B------:R-:W-:Y:S05]  /*63b0*/  BSYNC.RECONVERGENT B0 ;  /* 0x0000000000007941 */ /* 0x000fea0003800200 */
.L_x_3128:
        /* <DEDUP_REMOVED lines=14> */
.L_x_3132:
[----:B------:R-:W-:Y:S05]  /*64a0*/  BSYNC.RECONVERGENT B0 ;  /* 0x0000000000007941 */ /* 0x000fea0003800200 */
.L_x_3131:
        /* <DEDUP_REMOVED lines=18> */
.L_x_3135:
[----:B------:R-:W-:Y:S02]  /*65d0*/  FSEL R4, R12, RZ, P0 ;  /* 0x000000ff0c047208 */ /* 0x000fe40000000000 */
[----:B------:R-:W-:-:S07]  /*65e0*/  FSEL R5, R13, -QNAN , P0 ;  /* 0xfff800000d057808 */ /* 0x000fce0000000000 */
.L_x_3134:
[----:B------:R-:W-:Y:S05]  /*65f0*/  BSYNC.RECONVERGENT B0 ;  /* 0x0000000000007941 */ /* 0x000fea0003800200 */
.L_x_3133:
        /* <DEDUP_REMOVED lines=13> */
.L_x_3137:
[----:B------:R-:W-:Y:S05]  /*66d0*/  BSYNC.RECONVERGENT B0 ;  /* 0x0000000000007941 */ /* 0x000fea0003800200 */
.L_x_3136:
[----:B------:R-:W-:Y:S01]  /*66e0*/  UMOV UR4, 0x644a7883 ;  /* 0x644a788300047882 */ /* 0x000fe20000000000 */
[----:B------:R-:W-:Y:S01]  /*66f0*/  UMOV UR5, 0x3d9045d4 ;  /* 0x3d9045d400057882 */ /* 0x000fe20000000000 */
[----:B------:R-:W-:Y:S01]  /*6700*/  DSETP.NEU.AND P0, PT, R6, 1, PT ;  /* 0x3ff000000600742a */ /* 0x000fe20003f0d000 */
[----:B------:R-:W-:Y:S01]  /*6710*/  BSSY.RECONVERGENT B1, `(.L_x_3138) ;  /* 0x000001a000017945 */ /* 0x000fe20003800200 */
[----:B------:R-:W-:-:S10]  /*6720*/  DMUL R4, R4, UR4 ;  /* 0x0000000404047c28 */ /* 0x000fd40008000000 */
[----:B------:R-:W-:Y:S02]  /*6730*/  FSEL R251, R5, 0.070445686578750610352, P0 ;  /* 0x3d9045d405fb7808 */ /* 0x000fe40000000000 */
[----:B------:R-:W-:Y:S01]  /*6740*/  FSEL R250, R4, 1.49397043495833194988e+22, P0 ;  /* 0x644a788304fa7808 */ /* 0x000fe20000000000 */
[----:B------:R-:W-:Y:S01]  /*6750*/  IMAD.MOV.U32 R4, RZ, RZ, 0x1 ;  /* 0x00000001ff047424 */ /* 0x000fe200078e00ff */
[----:B------:R-:W0:Y:S05]  /*6760*/  MUFU.RCP64H R5, R251 ;  /* 0x000000fb00057308 */ /* 0x000e2a0000001800 */
        /* <DEDUP_REMOVED lines=20> */
.L_x_3139:
[----:B------:R-:W-:Y:S05]  /*68b0*/  BSYNC.RECONVERGENT B1 ;  /* 0x0000000000017941 */ /* 0x000fea0003800200 */
.L_x_3138:
        /* <DEDUP_REMOVED lines=79> */
.L_x_3141:
[----:B------:R-:W-:Y:S01]  /*6db0*/  MOV R12, 0x0 ;  /* 0x00000000000c7802 */ /* 0x000fe20000000f00 */
[----:B------:R-:W-:Y:S01]  /*6dc0*/  IMAD.MOV.U32 R13, RZ, RZ, 0x7ff00000 ;  /* 0x7ff00000ff0d7424 */ /* 0x000fe200078e00ff */
[----:B------:R-:W-:-:S05]  /*6dd0*/  LOP3.LUT P0, RZ, R5, 0x7fffffff, RZ, 0xc0, !PT ;  /* 0x7fffffff05ff7812 */ /* 0x000fca000780c0ff */
[----:B------:R-:W-:-:S10]  /*6de0*/  DFMA R12, R4, R12, +INF ;  /* 0x7ff00000040c742b */ /* 0x000fd4000000000c */
[----:B------:R-:W-:Y:S02]  /*6df0*/  FSEL R4, R12, RZ, P0 ;  /* 0x000000ff0c047208 */ /* 0x000fe40000000000 */
[----:B------:R-:W-:-:S07]  /*6e00*/  FSEL R5, R13, -QNAN , P0 ;  /* 0xfff000000d057808 */ /* 0x000fce0000000000 */
.L_x_3142:
[----:B------:R-:W-:Y:S05]  /*6e10*/  BSYNC.RECONVERGENT B0 ;  /* 0x0000000000007941 */ /* 0x000fea0003800200 */
.L_x_3140:
        /* <DEDUP_REMOVED lines=14> */
.L_x_3143:
        /* <DEDUP_REMOVED lines=13> */
.L_x_3145:
[----:B------:R-:W-:Y:S05]  /*6fd0*/  BSYNC.RECONVERGENT B0 ;  /* 0x0000000000007941 */ /* 0x000fea0003800200 */
.L_x_3144:
        /* <DEDUP_REMOVED lines=18> */
.L_x_3147:
[----:B------:R-:W-:Y:S05]  /*7100*/  BSYNC.RECONVERGENT B1 ;  /* 0x0000000000017941 */ /* 0x000fea0003800200 */
.L_x_3146:
        /* <DEDUP_REMOVED lines=10> */
.L_x_3148:
        /* <DEDUP_REMOVED lines=30> */
.L_x_3150:
[----:B------:R-:W-:Y:S05]  /*7390*/  BSYNC.RECONVERGENT B0 ;  /* 0x0000000000007941 */ /* 0x000fea0003800200 */
.L_x_3149:
        /* <DEDUP_REMOVED lines=10> */
.L_x_3152:
[----:B------:R-:W-:Y:S05]  /*7440*/  BSYNC.RECONVERGENT B1 ;  /* 0x0000000000017941 */ /* 0x000fea0003800200 */
.L_x_3151:
        /* <DEDUP_REMOVED lines=14> */
.L_x_3155:
[----:B------:R-:W-:Y:S02]  /*7530*/  FSEL R12, R12, RZ, P0 ;  /* 0x000000ff0c0c7208 */ /* 0x000fe40000000000 */
[----:B------:R-:W-:-:S07]  /*7540*/  FSEL R13, R13, -QNAN , P0 ;  /* 0xfff800000d0d7808 */ /* 0x000fce0000000000 */
.L_x_3154:
[----:B------:R-:W-:Y:S05]  /*7550*/  BSYNC.RECONVERGENT B0 ;  /* 0x0000000000007941 */ /* 0x000fea0003800200 */
.L_x_3153:
[----:B------:R-:W1:Y:S01]  /*7560*/  MUFU.RCP64H R5, 1.7999990387096431732e-11 ;  /* 0x3db3ca8c00057908 */ /* 0x000e620000001800 */
[----:B------:R-:W-:Y:S01]  /*7570*/  UMOV UR4, 0xcccccccd ;  /* 0xcccccccd00047882 */ /* 0x000fe20000000000 */
[----:B------:R-:W-:Y:S01]  /*7580*/  UMOV UR5, 0x4008cccc ;  /* 0x4008cccc00057882 */ /* 0x000fe20000000000 */
[----:B------:R-:W-:Y:S01]  /*7590*/  MOV R14, 0xb153a753 ;  /* 0xb153a753000e7802 */ /* 0x000fe20000000f00 */
[----:B0-----:R-:W-:Y:S01]  /*75a0*/  DADD R2, R6, UR4 ;  /* 0x0000000406027e29 */ /* 0x001fe20008000000 */
[----:B------:R-:W-:Y:S01]  /*75b0*/  IMAD.MOV.U32 R15, RZ, RZ, 0x3db3ca8c ;  /* 0x3db3ca8cff0f7424 */ /* 0x000fe200078e00ff */
[----:B------:R-:W-:Y:S01]  /*75c0*/  BSSY.RECONVERGENT B0, `(.L_x_3156) ;  /* 0x000000e000007945 */ /* 0x000fe20003800200 */
[----:B------:R-:W-:-:S07]  /*75d0*/  IMAD.MOV.U32 R4, RZ, RZ, 0x1 ;  /* 0x00000001ff047424 */ /* 0x000fce00078e00ff */
        /* <DEDUP_REMOVED lines=10> */
[----:B------:R-:W-:Y:S01]  /*7680*/  @!P0 MOV R12, 0x0 ;  /* 0x00000000000c8802 */ /* 0x000fe20000000f00 */
[----:B------:R-:W-:-:S07]  /*7690*/  @!P0 IMAD.MOV.U32 R13, RZ, RZ, 0x7ff00000 ;  /* 0x7ff00000ff0d8424 */ /* 0x000fce00078e00ff */
.L_x_3157:
[----:B------:R-:W-:Y:S05]  /*76a0*/  BSYNC.RECONVERGENT B0 ;  /* 0x0000000000007941 */ /* 0x000fea0003800200 */
.L_x_3156:
        /* <DEDUP_REMOVED lines=18> */
[----:B------:R-:W-:Y:S01]  /*77d0*/  MOV R249, R11 ;  /* 0x0000000b00f97202 */ /* 0x000fe20000000f00 */
[----:B------:R-:W-:Y:S01]  /*77e0*/  IMAD.MOV.U32 R2, RZ, RZ, -0x4eac58ad ;  /* 0xb153a753ff027424 */ /* 0x000fe200078e00ff */
[----:B------:R-:W-:Y:S01]  /*77f0*/  MOV R252, 0x7820 ;  /* 0x0000782000fc7802 */ /* 0x000fe20000000f00 */
[----:B------:R-:W-:-:S07]  /*7800*/  IMAD.MOV.U32 R251, RZ, RZ, 0x3db3ca8c ;  /* 0x3db3ca8cfffb7424 */ /* 0x000fce00078e00ff */
[----:B------:R-:W-:Y:S05]  /*7810*/  CALL.REL.NOINC `($__internal_4_$__cuda_sm20_div_rn_f64_full) ;  /* 0x0000106400cc7944 */ /* 0x000fea0003c00000 */
[----:B------:R-:W-:Y:S01]  /*7820*/  MOV R36, R250 ;  /* 0x000000fa00247202 */ /* 0x000fe20000000f00 */
[----:B------:R-:W-:-:S07]  /*7830*/  IMAD.MOV.U32 R37, RZ, RZ, R251 ;  /* 0x000000ffff257224 */ /* 0x000fce00078e00fb */
.L_x_3159:
[----:B------:R-:W-:Y:S05]  /*7840*/  BSYNC.RECONVERGENT B1 ;  /* 0x0000000000017941 */ /* 0x000fea0003800200 */
.L_x_3158:
        /* <DEDUP_REMOVED lines=21> */
[----:B------:R-:W-:Y:S01]  /*79a0*/  IMAD.MOV.U32 R24, RZ, RZ, -0x105c611 ;  /* 0xfefa39efff187424 */ /* 0x000fe200078e00ff */
[----:B------:R-:W-:Y:S01]  /*79b0*/  UMOV UR6, 0x0 ;  /* 0x0000000000067882 */ /* 0x000fe20000000000 */
[----:B------:R-:W-:Y:S01]  /*79c0*/  IMAD.MOV.U32 R25, RZ, RZ, 0x3fe62e42 ;  /* 0x3fe62e42ff197424 */ /* 0x000fe200078e00ff */
[----:B------:R-:W-:Y:S01]  /*79d0*/  UMOV UR7, 0x3ff00000 ;  /* 0x3ff0000000077882 */ /* 0x000fe20000000000 */
[----:B------:R-:W-:Y:S01]  /*79e0*/  DFMA R4, R4, R4, R4 ;  /* 0x000000040404722b */ /* 0x000fe20000000004 */
[----:B------:R-:W-:Y:S01]  /*79f0*/  UMOV UR22, 0x55555554 ;  /* 0x5555555400167882 */ /* 0x000fe20000000000 */
[----:B------:R-:W-:Y:S01]  /*7a00*/  UMOV UR23, 0x3fb55555 ;  /* 0x3fb5555500177882 */ /* 0x000fe20000000000 */
[----:B------:R-:W-:Y:S01]  /*7a10*/  MOV R26, 0xfefa39ef ;  /* 0xfefa39ef001a7802 */ /* 0x000fe20000000f00 */
[----:B------:R-:W-:Y:S01]  /*7a20*/  IMAD.MOV.U32 R27, RZ, RZ, 0x3fe62e42 ;  /* 0x3fe62e42ff1b7424 */ /* 0x000fe200078e00ff */
[----:B------:R-:W-:Y:S01]  /*7a30*/  ISETP.GT.AND P0, PT, R37, 0xfffff, PT ;  /* 0x000fffff2500780c */ /* 0x000fe20003f04270 */
[----:B------:R-:W-:Y:S01]  /*7a40*/  IMAD.MOV.U32 R28, RZ, RZ, 0x3b39803f ;  /* 0x3b39803fff1c7424 */ /* 0x000fe200078e00ff */
[----:B------:R-:W-:Y:S01]  /*7a50*/  MOV R29, 0x3c7abc9e ;  /* 0x3c7abc9e001d7802 */ /* 0x000fe20000000f00 */
[----:B------:R-:W-:Y:S01]  /*7a60*/  DFMA R4, R2, R4, R2 ;  /* 0x000000040204722b */ /* 0x000fe20000000002 */
[----:B------:R-:W-:Y:S01]  /*7a70*/  MOV R0, R37 ;  /* 0x0000002500007202 */ /* 0x000fe20000000f00 */
[----:B------:R-:W-:Y:S01]  /*7a80*/  BSSY.RECONVERGENT B0, `(.L_x_3160) ;  /* 0x0000059000007945 */ /* 0x000fe20003800200 */
[----:B------:R-:W-:-:S05]  /*7a90*/  MOV R31, 0xfffffc01 ;  /* 0xfffffc01001f7802 */ /* 0x000fca0000000f00 */
[----:B------:R-:W-:Y:S02]  /*7aa0*/  DMUL R2, R4, -UR4 ;  /* 0x8000000404027c28 */ /* 0x000fe40008000000 */
[----:B------:R-:W-:-:S06]  /*7ab0*/  @!P0 IMAD.MOV.U32 R31, RZ, RZ, -0x435 ;  /* 0xfffffbcbff1f8424 */ /* 0x000fcc00078e00ff */
        /* <DEDUP_REMOVED lines=14> */
[----:B------:R-:W-:Y:S02]  /*7ba0*/  IMAD.MOV.U32 R4, RZ, RZ, R36 ;  /* 0x000000ffff047224 */ /* 0x000fe400078e0024 */
[----:B------:R-:W-:Y:S01]  /*7bb0*/  IMAD.MOV.U32 R5, RZ, RZ, R37 ;  /* 0x000000ffff057224 */ /* 0x000fe200078e0025 */
[----:B------:R-:W-:Y:S02]  /*7bc0*/  @!P0 DMUL R4, R36, 1.80143985094819840000e+16 ;  /* 0x4350000024048828 */ /* 0x000fe40000000000 */
[----:B------:R-:W-:-:S08]  /*7bd0*/  DFMA R14, R12, R14, UR16 ;  /* 0x000000100c0e7e2b */ /* 0x000fd0000800000e */
[----:B------:R-:W-:Y:S01]  /*7be0*/  DFMA R14, R12, R14, UR18 ;  /* 0x000000120c0e7e2b */ /* 0x000fe2000800000e */
[----:B------:R-:W-:-:S07]  /*7bf0*/  @!P0 IMAD.MOV.U32 R0, RZ, RZ, R5 ;  /* 0x000000ffff008224 */ /* 0x000fce00078e0005 */
[----:B------:R-:W-:-:S08]  /*7c00*/  DFMA R14, R12, R14, UR20 ;  /* 0x000000140c0e7e2b */ /* 0x000fd0000800000e */
[----:B------:R-:W-:-:S08]  /*7c10*/  DFMA R14, R12, R14, UR22 ;  /* 0x000000160c0e7e2b */ /* 0x000fd0000800000e */
[----:B------:R-:W-:Y:S01]  /*7c20*/  DMUL R14, R12, R14 ;  /* 0x0000000e0c0e7228 */ /* 0x000fe20000000000 */
[----:B------:R-:W-:-:S05]  /*7c30*/  VIADD R12, R0, 0xffffffff ;  /* 0xffffffff000c7836 */ /* 0x000fca0000000000 */
[----:B------:R-:W-:Y:S02]  /*7c40*/  ISETP.GT.U32.AND P1, PT, R12, 0x7feffffe, PT ;  /* 0x7feffffe0c00780c */ /* 0x000fe40003f24070 */
[----:B------:R-:W-:Y:S01]  /*7c50*/  DFMA R14, R2, R14, R16 ;  /* 0x0000000e020e722b */ /* 0x000fe20000000010 */
[----:B------:R-:W-:Y:S01]  /*7c60*/  IMAD.MOV.U32 R12, RZ, RZ, R36 ;  /* 0x000000ffff0c7224 */ /* 0x000fe200078e0024 */
[----:B------:R-:W-:-:S06]  /*7c70*/  @!P0 MOV R12, R4 ;  /* 0x00000004000c8202 */ /* 0x000fcc0000000f00 */
        /* <DEDUP_REMOVED lines=9> */
[----:B------:R-:W-:Y:S01]  /*7d10*/  IMAD.MOV.U32 R14, RZ, RZ, RZ ;  /* 0x000000ffff0e7224 */ /* 0x000fe200078e00ff */
[----:B------:R-:W-:Y:S01]  /*7d20*/  UMOV UR24, 0x80000000 ;  /* 0x8000000000187882 */ /* 0x000fe20000000000 */
[----:B------:R-:W-:Y:S01]  /*7d30*/  UMOV UR25, 0x43300000 ;  /* 0x4330000000197882 */ /* 0x000fe20000000000 */
[----:B------:R-:W-:Y:S01]  /*7d40*/  LOP3.LUT R5, R4, 0x3ff00000, RZ, 0xfc, !PT ;  /* 0x3ff0000004057812 */ /* 0x000fe200078efcff */
[----:B------:R-:W-:-:S03]  /*7d50*/  IMAD.MOV.U32 R4, RZ, RZ, R12 ;  /* 0x000000ffff047224 */ /* 0x000fc600078e000c */
[----:B------:R-:W-:-:S13]  /*7d60*/  ISETP.GE.U32.AND P0, PT, R5, 0x3ff6a09f, PT ;  /* 0x3ff6a09f0500780c */ /* 0x000fda0003f06070 */
        /* <DEDUP_REMOVED lines=14> */
[----:B------:R-:W-:Y:S01]  /*7e50*/  DADD R12, R12, R12 ;  /* 0x000000000c0c7229 */ /* 0x000fe2000000000c */
[----:B------:R-:W-:-:S03]  /*7e60*/  MOV R23, 0x43300000 ;  /* 0x4330000000177802 */ /* 0x000fc60000000f00 */
[----:B------:R-:W-:Y:S02]  /*7e70*/  @P0 VIADD R22, R22, 0x1 ;  /* 0x0000000116160836 */ /* 0x000fe40000000000 */
[----:B------:R-:W-:Y:S02]  /*7e80*/  DFMA R20, R18, R20, UR12 ;  /* 0x0000000c12147e2b */ /* 0x000fe40008000014 */
[----:B------:R-:W-:Y:S01]  /*7e90*/  DFMA R12, R4, -R14, R12 ;  /* 0x8000000e040c722b */ /* 0x000fe2000000000c */
[----:B------:R-:W-:-:S05]  /*7ea0*/  LOP3.LUT R22, R22, 0x80000000, RZ, 0x3c, !PT ;  /* 0x8000000016167812 */ /* 0x000fca00078e3cff */
        /* <DEDUP_REMOVED lines=16> */
.L_x_3161:
[----:B------:R-:W-:Y:S01]  /*7fb0*/  IMAD.MOV.U32 R12, RZ, RZ, 0x0 ;  /* 0x00000000ff0c7424 */ /* 0x000fe200078e00ff */
[----:B------:R-:W-:Y:S01]  /*7fc0*/  LOP3.LUT P0, RZ, R5, 0x7fffffff, RZ, 0xc0, !PT ;  /* 0x7fffffff05ff7812 */ /* 0x000fe2000780c0ff */
[----:B------:R-:W-:-:S06]  /*7fd0*/  IMAD.MOV.U32 R13, RZ, RZ, 0x7ff00000 ;  /* 0x7ff00000ff0d7424 */ /* 0x000fcc00078e00ff */
[----:B------:R-:W-:-:S10]  /*7fe0*/  DFMA R12, R4, R12, +INF ;  /* 0x7ff00000040c742b */ /* 0x000fd4000000000c */
[----:B------:R-:W-:Y:S02]  /*7ff0*/  FSEL R4, R12, RZ, P0 ;  /* 0x000000ff0c047208 */ /* 0x000fe40000000000 */
[----:B------:R-:W-:-:S07]  /*8000*/  FSEL R5, R13, -QNAN , P0 ;  /* 0xfff000000d057808 */ /* 0x000fce0000000000 */
.L_x_3162:
[----:B------:R-:W-:Y:S05]  /*8010*/  BSYNC.RECONVERGENT B0 ;  /* 0x0000000000007941 */ /* 0x000fea0003800200 */
.L_x_3160:
[----:B------:R-:W-:Y:S01]  /*8020*/  MOV R250, 0x851eb852 ;  /* 0x851eb85200fa7802 */ /* 0x000fe20000000f00 */
[----:B------:R-:W-:Y:S01]  /*8030*/  IMAD.MOV.U32 R251, RZ, RZ, 0x3ff451eb ;  /* 0x3ff451ebfffb7424 */ /* 0x000fe200078e00ff */
        /* <DEDUP_REMOVED lines=18> */
[----:B------:R-:W-:Y:S02]  /*8160*/  MOV R2, R250 ;  /* 0x000000fa00027202 */ /* 0x000fe40000000f00 */
[----:B------:R-:W-:-:S07]  /*8170*/  MOV R252, 0x8190 ;  /* 0x0000819000fc7802 */ /* 0x000fce0000000f00 */
[----:B------:R-:W-:Y:S05]  /*8180*/  CALL.REL.NOINC `($__internal_4_$__cuda_sm20_div_rn_f64_full) ;  /* 0x0000105c00707944 */ /* 0x000fea0003c00000 */
[----:B------:R-:W-:Y:S02]  /*8190*/  IMAD.MOV.U32 R2, RZ, RZ, R250 ;  /* 0x000000ffff027224 */ /* 0x000fe400078e00fa */
[----:B------:R-:W-:-:S07]  /*81a0*/  IMAD.MOV.U32 R3, RZ, RZ, R251 ;  /* 0x000000ffff037224 */ /* 0x000fce00078e00fb */
.L_x_3164:
[----:B------:R-:W-:Y:S05]  /*81b0*/  BSYNC.RECONVERGENT B1 ;  /* 0x0000000000017941 */ /* 0x000fea0003800200 */
.L_x_3163:
[----:B------:R-:W-:Y:S01]  /*81c0*/  DADD R14, -RZ, |R2| ;  /* 0x00000000ff0e7229 */ /* 0x000fe20000000502 */
[----:B------:R-:W-:Y:S01]  /*81d0*/  BSSY.RECONVERGENT B0, `(.L_x_3165) ;  /* 0x0000006000007945 */ /* 0x000fe20003800200 */
[----:B------:R-:W-:Y:S01]  /*81e0*/  MOV R34, RZ ;  /* 0x000000ff00227202 */ /* 0x000fe20000000f00 */
[----:B------:R-:W-:Y:S01]  /*81f0*/  IMAD.MOV.U32 R33, RZ, RZ, 0x40000000 ;  /* 0x40000000ff217424 */ /* 0x000fe200078e00ff */
[----:B------:R-:W-:-:S06]  /*8200*/  MOV R32, 0x8230 ;  /* 0x0000823000207802 */ /* 0x000fcc0000000f00 */
[----:B------:R-:W-:-:S07]  /*8210*/  IMAD.MOV.U32 R35, RZ, RZ, R15 ;  /* 0x000000ffff237224 */ /* 0x000fce00078e000f */
[----:B------:R-:W-:Y:S05]  /*8220*/  CALL.REL.NOINC `($_Z10RosenbrockPdddS_PiiiiiiddddddddPKdS2_S2_S2_S2_S2_S2_S2_i$__internal_accurate_pow) ;  /* 0x0000106800647944 */ /* 0x000fea0003c00000 */
[----:B------:R-:W-:Y:S05]  /*8230*/  BSYNC.RECONVERGENT B0 ;  /* 0x0000000000007941 */ /* 0x000fea0003800200 */
.L_x_3165:
        /* <DEDUP_REMOVED lines=13> */
.L_x_3167:
[----:B------:R-:W-:Y:S05]  /*8310*/  BSYNC.RECONVERGENT B0 ;  /* 0x0000000000007941 */ /* 0x000fea0003800200 */
.L_x_3166:
        /* <DEDUP_REMOVED lines=18> */
.L_x_3169:
[----:B------:R-:W-:Y:S05]  /*8440*/  BSYNC.RECONVERGENT B1 ;  /* 0x0000000000017941 */ /* 0x000fea0003800200 */
.L_x_3168:
        /* <DEDUP_REMOVED lines=8> */
[----:B------:R-:W-:Y:S05]  /*84d0*/  CALL.REL.NOINC `($_Z10RosenbrockPdddS_PiiiiiiddddddddPKdS2_S2_S2_S2_S2_S2_S2_i$__internal_accurate_pow) ;  /* 0x0000106400b87944 */ /* 0x000fea0003c00000 */
[----:B------:R-:W-:Y:S05]  /*84e0*/  BSYNC.RECONVERGENT B0 ;  /* 0x0000000000007941 */ /* 0x000fea0003800200 */
.L_x_3170:
        /* <DEDUP_REMOVED lines=29> */
.L_x_3172:
[----:B------:R-:W-:Y:S05]  /*86c0*/  BSYNC.RECONVERGENT B0 ;  /* 0x0000000000007941 */ /* 0x000fea0003800200 */
.L_x_3171:
[----:B------:R-:W-:Y:S01]  /*86d0*/  BSSY.RECONVERGENT B1, `(.L_x_3173) ;  /* 0x000000a000017945 */ /* 0x000fe20003800200 */
[----:B------:R-:W-:Y:S02]  /*86e0*/  FSEL R12, R12, RZ, P1 ;  /* 0x000000ff0c0c7208 */ /* 0x000fe40000800000 */
[----:B------:R-:W-:Y:S01]  /*86f0*/  FSEL R13, R13, 1.875, P1 ;  /* 0x3ff000000d0d7808 */ /* 0x000fe20000800000 */
[----:B------:R-:W-:Y:S06]  /*8700*/  @P2 BRA P3, `(.L_x_3174) ;  /* 0x0000000000182947 */ /* 0x000fec0001800000 */
[----:B------:R-:W-:Y:S01]  /*8710*/  MOV R248, R10 ;  /* 0x0000000a00f87202 */ /* 0x000fe20000000f00 */
[----:B------:R-:W-:Y:S01]  /*8720*/  IMAD.MOV.U32 R249, RZ, RZ, R11 ;  /* 0x000000fffff97224 */ /* 0x000fe200078e000b */
[----:B------:R-:W-:Y:S01]  /*8730*/  MOV R251, R37 ;  /* 0x0000002500fb7202 */ /* 0x000fe20000000f00 */
[----:B------:R-:W-:Y:S01]  /*8740*/  IMAD.MOV.U32 R2, RZ, RZ, R36 ;  /* 0x000000ffff027224 */ /* 0x000fe200078e0024 */
[----:B------:R-:W-:-:S07]  /*8750*/  MOV R252, 0x8770 ;  /* 0x0000877000fc7802 */ /* 0x000fce0000000f00 */
[----:B------:R-:W-:Y:S05]  /*8760*/  CALL.REL.NOINC `($__internal_4_$__cuda_sm20_div_rn_f64_full) ;  /* 0x0000105400f87944 */ /* 0x000fea0003c00000 */
.L_x_3174:
[----:B------:R-:W-:Y:S05]  /*8770*/  BSYNC.RECONVERGENT B1 ;  /* 0x0000000000017941 */ /* 0x000fea0003800200 */
.L_x_3173:
        /* <DEDUP_REMOVED lines=21> */
[----:B------:R-:W-:Y:S05]  /*88d0*/  CALL.REL.NOINC `($__internal_4_$__cuda_sm20_div_rn_f64_full) ;  /* 0x00001054009c7944 */ /* 0x000fea0003c00000 */
[----:B------:R-:W-:Y:S01]  /*88e0*/  MOV R2, R250 ;  /* 0x000000fa00027202 */ /* 0x000fe20000000f00 */
[----:B------:R-:W-:-:S07]  /*88f0*/  IMAD.MOV.U32 R3, RZ, RZ, R251 ;  /* 0x000000ffff037224 */ /* 0x000fce00078e00fb */
.L_x_3176:
[----:B------:R-:W-:Y:S05]  /*8900*/  BSYNC.RECONVERGENT B1 ;  /* 0x0000000000017941 */ /* 0x000fea0003800200 */
.L_x_3175:
        /* <DEDUP_REMOVED lines=43> */
[----:B------:R-:W-:-:S03]  /*8bc0*/  UMOV UR5, 0x3fa55555 ;  /* 0x3fa5555500057882 */ /* 0x000fc60000000000 */
[----:B------:R-:W-:-:S03]  /*8bd0*/  FFMA R0, RZ, R9, R251 ;  /* 0x00000009ff007223 */ /* 0x000fc600000000fb */
        /* <DEDUP_REMOVED lines=26> */
.L_x_3178:
[----:B------:R-:W-:Y:S05]  /*8d80*/  BSYNC.RECONVERGENT B0 ;  /* 0x0000000000007941 */ /* 0x000fea0003800200 */
.L_x_3177:
        /* <DEDUP_REMOVED lines=10> */
[----:B------:R-:W-:Y:S05]  /*8e30*/  CALL.REL.NOINC `($__internal_4_$__cuda_sm20_div_rn_f64_full) ;  /* 0x0000105000447944 */ /* 0x000fea0003c00000 */
.L_x_3180:
[----:B------:R-:W-:Y:S05]  /*8e40*/  BSYNC.RECONVERGENT B1 ;  /* 0x0000000000017941 */ /* 0x000fea0003800200 */
.L_x_3179:
[----:B------:R-:W-:Y:S01]  /*8e50*/  IMAD.MOV.U32 R10, RZ, RZ, 0x652b82fe ;  /* 0x652b82feff0a7424 */ /* 0x000fe200078e00ff */
        /* <DEDUP_REMOVED lines=57> */
.L_x_3182:
[----:B------:R-:W-:Y:S05]  /*91f0*/  BSYNC.RECONVERGENT B0 ;  /* 0x0000000000007941 */ /* 0x000fea0003800200 */
.L_x_3181:
[----:B------:R-:W2:Y:S01]  /*9200*/  LDL.64 R10, [R1+0x8b08] ;  /* 0x008b0800010a7983 */ /* 0x000ea20000100a00 */
[----:B------:R-:W-:Y:S01]  /*9210*/  DMUL R2, R2, 5 ;  /* 0x4014000002027828 */ /* 0x000fe20000000000 */
[----:B------:R-:W-:Y:S01]  /*9220*/  UMOV UR4, 0x39a08cea ;  /* 0x39a08cea00047882 */ /* 0x000fe20000000000 */
[----:B------:R-:W-:Y:S01]  /*9230*/  UMOV UR5, 0x46293e59 ;  /* 0x46293e5900057882 */ /* 0x000fe20000000000 */
[----:B------:R-:W-:Y:S05]  /*9240*/  BSSY.RECONVERGENT B1, `(.L_x_3183) ;  /* 0x0000018000017945 */ /* 0x000fea0003800200 */
[C---:B--2---:R-:W-:Y:S01]  /*9250*/  DFMA R250, R10.reuse, R2, UR4 ;  /* 0x000000040afa7e2b */ /* 0x044fe20008000002 */
[----:B------:R-:W-:Y:S01]  /*9260*/  IMAD.MOV.U32 R2, RZ, RZ, 0x1 ;  /* 0x00000001ff027424 */ /* 0x000fe200078e00ff */
        /* <DEDUP_REMOVED lines=15> */
[----:B------:R-:W-:Y:S02]  /*9360*/  MOV R2, R250 ;  /* 0x000000fa00027202 */ /* 0x000fe40000000f00 */
[----:B------:R-:W-:-:S07]  /*9370*/  MOV R252, 0x9390 ;  /* 0x0000939000fc7802 */ /* 0x000fce0000000f00 */
[----:B------:R-:W-:Y:S05]  /*9380*/  CALL.REL.NOINC `($__internal_4_$__cuda_sm20_div_rn_f64_full) ;  /* 0x0000104800f07944 */ /* 0x000fea0003c00000 */
[----:B------:R-:W-:Y:S02]  /*9390*/  IMAD.MOV.U32 R2, RZ, RZ, R250 ;  /* 0x000000ffff027224 */ /* 0x000fe400078e00fa */
[----:B------:R-:W-:-:S05]  /*93a0*/  IMAD.MOV.U32 R3, RZ, RZ, R251 ;  /* 0x000000ffff037224 */ /* 0x000fca00078e00fb */
[----:B------:R0:W-:Y:S02]  /*93b0*/  STL.64 [R1+0xa300], R2 ;  /* 0x00a3000201007387 */ /* 0x0001e40000100a00 */
.L_x_3184:
[----:B------:R-:W-:Y:S05]  /*93c0*/  BSYNC.RECONVERGENT B1 ;  /* 0x0000000000017941 */ /* 0x000fea0003800200 */
.L_x_3183:
        /* <DEDUP_REMOVED lines=19> */
[----:B------:R-:W-:Y:S05]  /*9500*/  CALL.REL.NOINC `($__internal_4_$__cuda_sm20_div_rn_f64_full) ;  /* 0x0000104800907944 */ /* 0x000fea0003c00000 */
.L_x_3186:
[----:B------:R-:W-:Y:S05]  /*9510*/  BSYNC.RECONVERGENT B1 ;  /* 0x0000000000017941 */ /* 0x000fea0003800200 */
.L_x_3185:
        /* <DEDUP_REMOVED lines=70> */
.L_x_3188:
[----:B------:R-:W-:Y:S05]  /*9980*/  BSYNC.RECONVERGENT B0 ;  /* 0x0000000000007941 */ /* 0x000fea0003800200 */
.L_x_3187:
        /* <DEDUP_REMOVED lines=11> */
[----:B0-----:R-:W-:Y:S05]  /*9a40*/  CALL.REL.NOINC `($__internal_4_$__cuda_sm20_div_rn_f64_full) ;  /* 0x0000104400407944 */ /* 0x001fea0003c00000 */
[----:B------:R-:W-:Y:S02]  /*9a50*/  IMAD.MOV.U32 R2, RZ, RZ, R250 ;  /* 0x000000ffff027224 */ /* 0x000fe400078e00fa */
[----:B------:R-:W-:-:S07]  /*9a60*/  IMAD.MOV.U32 R3, RZ, RZ, R251 ;  /* 0x000000ffff037224 */ /* 0x000fce00078e00fb */
.L_x_3190:
[----:B------:R-:W-:Y:S05]  /*9a70*/  BSYNC.RECONVERGENT B1 ;  /* 0x0000000000017941 */ /* 0x000fea0003800200 */
.L_x_3189:
[----:B0-----:R-:W0:Y:S08]  /*9a80*/  LDC R5, c[0x0][0x440] ;  /* 0x00011000ff057b82 */ /* 0x001e300000000800 */
[----:B------:R-:W1:Y:S01]  /*9a90*/  LDC.64 R12, c[0x0][0x420] ;  /* 0x00010800ff0c7b82 */ /* 0x000e620000000a00 */
[----:B0-----:R-:W-:-:S05]  /*9aa0*/  LEA R5, R5, R44, 0x1 ;  /* 0x0000002c05057211 */ /* 0x001fca00078e08ff */
[----:B-1----:R-:W-:-:S06]  /*9ab0*/  IMAD.WIDE R12, R5, 0x8, R12 ;  /* 0x00000008050c7825 */ /* 0x002fcc00078e020c */
[----:B------:R-:W5:Y:S01]  /*9ac0*/  LDG.E.64.CONSTANT R12, desc[UR10][R12.64] ;  /* 0x0000000a0c0c7981 */ /* 0x000f62000c1e9b00 */
        /* <DEDUP_REMOVED lines=69> */
.L_x_3192:
[----:B------:R-:W-:Y:S05]  /*9f20*/  BSYNC.RECONVERGENT B0 ;  /* 0x0000000000007941 */ /* 0x000fea0003800200 */
.L_x_3191:
        /* <DEDUP_REMOVED lines=8> */
[----:B------:R-:W-:-:S03]  /*9fb0*/  FSETP.GT.AND P0, PT, |R0|, 1.469367938527859385e-39, PT ;  /* 0x001000000000780b */ /* 0x000fc60003f04200 */
[----:B------:R0:W-:Y:S01]  /*9fc0*/  STL.64 [R1+0xa088], R4 ;  /* 0x00a0880401007387 */ /* 0x0001e20000100a00 */
[----:B------:R-:W-:Y:S02]  /*9fd0*/  DMUL R50, R50, R4 ;  /* 0x0000000432327228 */ /* 0x000fe40000000000 */
[----:B0----5:R-:W-:-:S06]  /*9fe0*/  DMUL R4, R12, UR4 ;  /* 0x000000040c047c28 */ /* 0x021fcc0008000000 */
[----:B--2---:R-:W-:Y:S01]  /*9ff0*/  DFMA R52, R52, R2, R50 ;  /* 0x000000023434722b */ /* 0x004fe20000000032 */
[----:B------:R-:W-:Y:S10]  /*a000*/  @P0 BRA `(.L_x_3194) ;  /* 0x0000000000180947 */ /* 0x000ff40003800000 */
[----:B------:R-:W-:Y:S01]  /*a010*/  MOV R248, RZ ;  /* 0x000000ff00f87202 */ /* 0x000fe20000000f00 */
[----:B------:R-:W-:Y:S01]  /*a020*/  IMAD.MOV.U32 R249, RZ, RZ, 0x40518000 ;  /* 0x40518000fff97424 */ /* 0x000fe200078e00ff */
[----:B------:R-:W-:Y:S01]  /*a030*/  MOV R251, R9 ;  /* 0x0000000900fb7202 */ /* 0x000fe20000000f00 */
[----:B------:R-:W-:Y:S01]  /*a040*/  IMAD.MOV.U32 R2, RZ, RZ, R8 ;  /* 0x000000ffff027224 */ /* 0x000fe200078e0008 */
[----:B------:R-:W-:-:S07]  /*a050*/  MOV R252, 0xa070 ;  /* 0x0000a07000fc7802 */ /* 0x000fce0000000f00 */
[----:B------:R-:W-:Y:S05]  /*a060*/  CALL.REL.NOINC `($__internal_4_$__cuda_sm20_div_rn_f64_full) ;  /* 0x0000103c00b87944 */ /* 0x000fea0003c00000 */
.L_x_3194:
[----:B------:R-:W-:Y:S05]  /*a070*/  BSYNC.RECONVERGENT B1 ;  /* 0x0000000000017941 */ /* 0x000fea0003800200 */
.L_x_3193:
        /* <DEDUP_REMOVED lines=70> */
.L_x_3196:
[----:B------:R-:W-:Y:S05]  /*a4e0*/  BSYNC.RECONVERGENT B0 ;  /* 0x0000000000007941 */ /* 0x000fea0003800200 */
.L_x_3195:
        /* <DEDUP_REMOVED lines=13> */
.L_x_3198:
[----:B------:R-:W-:Y:S05]  /*a5c0*/  BSYNC.RECONVERGENT B1 ;  /* 0x0000000000017941 */ /* 0x000fea0003800200 */
.L_x_3197:
        /* <DEDUP_REMOVED lines=59> */
.L_x_3200:
[----:B------:R-:W-:Y:S05]  /*a980*/  BSYNC.RECONVERGENT B0 ;  /* 0x0000000000007941 */ /* 0x000fea0003800200 */
.L_x_3199:
[----:B------:R-:W2:Y:S04]  /*a990*/  LDL.64 R12, [R1+0x9e20] ;  /* 0x009e2000010c7983 */ /* 0x000ea80000100a00 */
[----:B------:R-:W3:Y:S01]  /*a9a0*/  LDL.64 R10, [R1+0x8b08] ;  /* 0x008b0800010a7983 */ /* 0x000ee20000100a00 */
[----:B------:R-:W-:Y:S01]  /*a9b0*/  UMOV UR4, 0xb153a753 ;  /* 0xb153a75300047882 */ /* 0x000fe20000000000 */
[----:B------:R-:W-:Y:S01]  /*a9c0*/  UMOV UR5, 0x3db3ca8c ;  /* 0x3db3ca8c00057882 */ /* 0x000fe20000000000 */
[----:B------:R-:W-:Y:S01]  /*a9d0*/  DMUL R248, R40, R4 ;  /* 0x0000000428f87228 */ /* 0x000fe20000000000 */
[----:B------:R-:W-:Y:S01]  /*a9e0*/  BSSY.RECONVERGENT B1, `(.L_x_3201) ;  /* 0x000001a000017945 */ /* 0x000fe20003800200 */
[----:B------:R-:W-:Y:S01]  /*a9f0*/  DMUL R2, R46, UR4 ;  /* 0x000000042e027c28 */ /* 0x000fe20008000000 */
[----:B------:R-:W-:Y:S01]  /*aa00*/  UMOV UR4, 0xd606ea4d ;  /* 0xd606ea4d00047882 */ /* 0x000fe20000000000 */
[----:B------:R-:W-:Y:S01]  /*aa10*/  UMOV UR5, 0x3dee3c8f ;  /* 0x3dee3c8f00057882 */ /* 0x000fe20000000000 */
[----:B------:R-:W-:-:S05]  /*aa20*/  DSETP.NEU.AND P0, PT, R6, RZ, PT ;  /* 0x000000ff0600722a */ /* 0x000fca0003f0d000 */
[----:B------:R-:W-:Y:S01]  /*aa30*/  FSETP.GEU.AND P2, PT, |R249|, 6.5827683646048100446e-37, PT ;  /* 0x03600000f900780b */ /* 0x000fe20003f4e200 */
[----:B--2---:R-:W-:-:S08]  /*aa40*/  DMUL R2, R12, R2 ;  /* 0x000000020c027228 */ /* 0x004fd00000000000 */
[----:B---3--:R-:W-:-:S08]  /*aa50*/  DFMA R2, R10, R14, R2 ;  /* 0x0000000e0a02722b */ /* 0x008fd00000000002 */
[----:B------:R-:W-:Y:S01]  /*aa60*/  DFMA R12, R40, UR4, R2 ;  /* 0x00000004280c7c2b */ /* 0x000fe20008000002 */
[----:B------:R-:W-:-:S05]  /*aa70*/  MOV R2, 0x1 ;  /* 0x0000000100027802 */ /* 0x000fca0000000f00 */
        /* <DEDUP_REMOVED lines=15> */
[----:B------:R-:W-:Y:S05]  /*ab70*/  CALL.REL.NOINC `($__internal_4_$__cuda_sm20_div_rn_f64_full) ;  /* 0x0000103000f47944 */ /* 0x000fea0003c00000 */
.L_x_3202:
[----:B------:R-:W-:Y:S05]  /*ab80*/  BSYNC.RECONVERGENT B1 ;  /* 0x0000000000017941 */ /* 0x000fea0003800200 */
.L_x_3201:
        /* <DEDUP_REMOVED lines=14> */
.L_x_3205:
[----:B------:R-:W-:Y:S02]  /*ac70*/  FSEL R12, R12, RZ, P0 ;  /* 0x000000ff0c0c7208 */ /* 0x000fe40000000000 */
[----:B------:R-:W-:-:S07]  /*ac80*/  FSEL R13, R13, -QNAN , P0 ;  /* 0xfff800000d0d7808 */ /* 0x000fce0000000000 */
.L_x_3204:
[----:B------:R-:W-:Y:S05]  /*ac90*/  BSYNC.RECONVERGENT B0 ;  /* 0x0000000000007941 */ /* 0x000fea0003800200 */
.L_x_3203:
        /* <DEDUP_REMOVED lines=14> */
.L_x_3207:
[----:B------:R-:W-:Y:S05]  /*ad80*/  BSYNC.RECONVERGENT B0 ;  /* 0x0000000000007941 */ /* 0x000fea0003800200 */
.L_x_3206:
        /* <DEDUP_REMOVED lines=11> */
[----:B------:R-:W-:Y:S01]  /*ae40*/  IMAD.MOV.U32 R33, RZ, RZ, 0x3ff80000 ;  /* 0x3ff80000ff217424 */ /* 0x000fe200078e00ff */
[----:B------:R-:W-:Y:S02]  /*ae50*/  MOV R34, RZ ;  /* 0x000000ff00227202 */ /* 0x000fe40000000f00 */
[----:B------:R-:W-:-:S05]  /*ae60*/  MOV R32, 0xae90 ;  /* 0x0000ae9000207802 */ /* 0x000fca0000000f00 */
[----:B------:R-:W-:-:S07]  /*ae70*/  IMAD.MOV.U32 R35, RZ, RZ, R15 ;  /* 0x000000ffff237224 */ /* 0x000fce00078e000f */
[----:B------:R-:W-:Y:S05]  /*ae80*/  CALL.REL.NOINC `($_Z10RosenbrockPdddS_PiiiiiiddddddddPKdS2_S2_S2_S2_S2_S2_S2_i$__internal_accurate_pow) ;  /* 0x0000103c004c7944 */ /* 0x000fea0003c00000 */
[----:B------:R-:W-:Y:S02]  /*ae90*/  FSEL R2, R12, RZ, P0 ;  /* 0x000000ff0c027208 */ /* 0x000fe40000000000 */
[----:B------:R-:W-:-:S07]  /*aea0*/  FSEL R3, R13, -QNAN , P0 ;  /* 0xfff800000d037808 */ /* 0x000fce0000000000 */
.L_x_3209:
[----:B------:R-:W-:Y:S05]  /*aeb0*/  BSYNC.RECONVERGENT B0 ;  /* 0x0000000000007941 */ /* 0x000fea0003800200 */
.L_x_3208:
        /* <DEDUP_REMOVED lines=9> */
[----:B------:R-:W-:Y:S01]  /*af50*/  @!P0 IMAD.MOV.U32 R2, RZ, RZ, 0x0 ;  /* 0x00000000ff028424 */ /* 0x000fe200078e00ff */
[----:B------:R-:W-:-:S07]  /*af60*/  @!P0 MOV R3, 0x7ff00000 ;  /* 0x7ff0000000038802 */ /* 0x000fce0000000f00 */
.L_x_3211:
[----:B------:R-:W-:Y:S05]  /*af70*/  BSYNC.RECONVERGENT B0 ;  /* 0x0000000000007941 */ /* 0x000fea0003800200 */
.L_x_3210:
[----:B------:R-:W-:Y:S01]  /*af80*/  UMOV UR4, 0x3fc5601a ;  /* 0x3fc5601a00047882 */ /* 0x000fe20000000000 */
[----:B------:R-:W-:Y:S01]  /*af90*/  UMOV UR5, 0x3da4736f ;  /* 0x3da4736f00057882 */ /* 0x000fe20000000000 */
[----:B------:R-:W-:Y:S01]  /*afa0*/  DSETP.NEU.AND P0, PT, R6, 1, PT ;  /* 0x3ff000000600742a */ /* 0x000fe20003f0d000 */
[----:B------:R-:W-:Y:S01]  /*afb0*/  IMAD.MOV.U32 R4, RZ, RZ, 0x1 ;  /* 0x00000001ff047424 */ /* 0x000fe200078e00ff */
        /* <DEDUP_REMOVED lines=25> */
.L_x_3213:
[----:B------:R-:W-:Y:S05]  /*b150*/  BSYNC.RECONVERGENT B1 ;  /* 0x0000000000017941 */ /* 0x000fea0003800200 */
.L_x_3212:
        /* <DEDUP_REMOVED lines=79> */
.L_x_3215:
[----:B------:R-:W-:Y:S01]  /*b650*/  MOV R4, 0x0 ;  /* 0x0000000000047802 */ /* 0x000fe20000000f00 */
[----:B------:R-:W-:Y:S01]  /*b660*/  IMAD.MOV.U32 R5, RZ, RZ, 0x7ff00000 ;  /* 0x7ff00000ff057424 */ /* 0x000fe200078e00ff */
[----:B------:R-:W-:-:S05]  /*b670*/  LOP3.LUT P0, RZ, R3, 0x7fffffff, RZ, 0xc0, !PT ;  /* 0x7fffffff03ff7812 */ /* 0x000fca000780c0ff */
[----:B------:R-:W-:-:S10]  /*b680*/  DFMA R4, R2, R4, +INF ;  /* 0x7ff000000204742b */ /* 0x000fd40000000004 */
[----:B------:R-:W-:Y:S02]  /*b690*/  FSEL R2, R4, RZ, P0 ;  /* 0x000000ff04027208 */ /* 0x000fe40000000000 */
[----:B------:R-:W-:-:S07]  /*b6a0*/  FSEL R3, R5, -QNAN , P0 ;  /* 0xfff0000005037808 */ /* 0x000fce0000000000 */
.L_x_3216:
[----:B------:R-:W-:Y:S05]  /*b6b0*/  BSYNC.RECONVERGENT B0 ;  /* 0x0000000000007941 */ /* 0x000fea0003800200 */
.L_x_3214:
        /* <DEDUP_REMOVED lines=14> */
.L_x_3217:
        /* <DEDUP_REMOVED lines=13> */
.L_x_3219:
[----:B------:R-:W-:Y:S05]  /*b870*/  BSYNC.RECONVERGENT B0 ;  /* 0x0000000000007941 */ /* 0x000fea0003800200 */
.L_x_3218:
        /* <DEDUP_REMOVED lines=18> */
.L_x_3221:
[----:B------:R-:W-:Y:S05]  /*b9a0*/  BSYNC.RECONVERGENT B1 ;  /* 0x0000000000017941 */ /* 0x000fea0003800200 */
.L_x_3220:
        /* <DEDUP_REMOVED lines=10> */
.L_x_3222:
[----:B------:R-:W-:Y:S01]  /*ba50*/  DADD R16, R10, 1 ;  /* 0x3ff000000a107429 */ /* 0x000fe20000000000 */
[----:B------:R-:W-:Y:S01]  /*ba60*/  MOV R4, 0x1 ;  /* 0x0000000100047802 */ /* 0x000fe20000000f00 */
        /* <DEDUP_REMOVED lines=27> */
.L_x_3224:
[----:B------:R-:W-:Y:S05]  /*bc20*/  BSYNC.RECONVERGENT B0 ;  /* 0x0000000000007941 */ /* 0x000fea0003800200 */
.L_x_3223:
        /* <DEDUP_REMOVED lines=10> */
.L_x_3226:
[----:B------:R-:W-:Y:S05]  /*bcd0*/  BSYNC.RECONVERGENT B1 ;  /* 0x0000000000017941 */ /* 0x000fea0003800200 */
.L_x_3225:
        /* <DEDUP_REMOVED lines=24> */
.L_x_3228:
[----:B------:R-:W-:Y:S05]  /*be60*/  BSYNC.RECONVERGENT B1 ;  /* 0x0000000000017941 */ /* 0x000fea0003800200 */
.L_x_3227:
        /* <DEDUP_REMOVED lines=59> */
.L_x_3230:
[----:B------:R-:W-:Y:S05]  /*c220*/  BSYNC.RECONVERGENT B0 ;  /* 0x0000000000007941 */ /* 0x000fea0003800200 */
.L_x_3229:
        /* <DEDUP_REMOVED lines=22> */
[----:B------:R-:W-:Y:S01]  /*c390*/  MOV R252, 0xc3c0 ;  /* 0x0000c3c000fc7802 */ /* 0x000fe20000000f00 */
[----:B------:R-:W-:-:S07]  /*c3a0*/  IMAD.MOV.U32 R249, RZ, RZ, R13 ;  /* 0x000000fffff97224 */ /* 0x000fce00078e000d */
[----:B------:R-:W-:Y:S05]  /*c3b0*/  CALL.REL.NOINC `($__internal_4_$__cuda_sm20_div_rn_f64_full) ;  /* 0x0000101800e47944 */ /* 0x000fea0003c00000 */
[----:B------:R-:W-:Y:S01]  /*c3c0*/  MOV R2, R250 ;  /* 0x000000fa00027202 */ /* 0x000fe20000000f00 */
[----:B------:R-:W-:-:S05]  /*c3d0*/  IMAD.MOV.U32 R3, RZ, RZ, R251 ;  /* 0x000000ffff037224 */ /* 0x000fca00078e00fb */
[----:B------:R0:W-:Y:S02]  /*c3e0*/  STL.64 [R1+0x8b68], R2 ;  /* 0x008b680201007387 */ /* 0x0001e40000100a00 */
.L_x_3232:
[----:B------:R-:W-:Y:S05]  /*c3f0*/  BSYNC.RECONVERGENT B1 ;  /* 0x0000000000017941 */ /* 0x000fea0003800200 */
.L_x_3231:
        /* <DEDUP_REMOVED lines=19> */
[----:B------:R-:W-:Y:S05]  /*c530*/  CALL.REL.NOINC `($__internal_4_$__cuda_sm20_div_rn_f64_full) ;  /* 0x0000101800847944 */ /* 0x000fea0003c00000 */
.L_x_3234:
[----:B------:R-:W-:Y:S05]  /*c540*/  BSYNC.RECONVERGENT B1 ;  /* 0x0000000000017941 */ /* 0x000fea0003800200 */
.L_x_3233:
        /* <DEDUP_REMOVED lines=70> */
.L_x_3236:
[----:B------:R-:W-:Y:S05]  /*c9b0*/  BSYNC.RECONVERGENT B0 ;  /* 0x0000000000007941 */ /* 0x000fea0003800200 */
.L_x_3235:
        /* <DEDUP_REMOVED lines=11> */
[----:B0-----:R-:W-:Y:S05]  /*ca70*/  CALL.REL.NOINC `($__internal_4_$__cuda_sm20_div_rn_f64_full) ;  /* 0x0000101400347944 */ /* 0x001fea0003c00000 */
[----:B------:R-:W-:Y:S01]  /*ca80*/  MOV R2, R250 ;  /* 0x000000fa00027202 */ /* 0x000fe20000000f00 */
[----:B------:R-:W-:-:S07]  /*ca90*/  IMAD.MOV.U32 R3, RZ, RZ, R251 ;  /* 0x000000ffff037224 */ /* 0x000fce00078e00fb */
.L_x_3238:
[----:B------:R-:W-:Y:S05]  /*caa0*/  BSYNC.RECONVERGENT B1 ;  /* 0x0000000000017941 */ /* 0x000fea0003800200 */
.L_x_3237:
        /* <DEDUP_REMOVED lines=71> */
.L_x_3240:
[----:B------:R-:W-:Y:S05]  /*cf20*/  BSYNC.RECONVERGENT B0 ;  /* 0x0000000000007941 */ /* 0x000fea0003800200 */
.L_x_3239:
[----:B------:R-:W-:Y:S01]  /*cf30*/  UMOV UR4, 0x7fdfbfd ;  /* 0x07fdfbfd00047882 */ /* 0x000fe20000000000 */
[----:B------:R-:W-:Y:S01]  /*cf40*/  UMOV UR5, 0x3d87bfdc ;  /* 0x3d87bfdc00057882 */ /* 0x000fe20000000000 */
[----:B------:R-:W-:Y:S01]  /*cf50*/  BSSY.RECONVERGENT B1, `(.L_x_3241) ;  /* 0x000000a000017945 */ /* 0x000fe20003800200 */
[----:B------:R-:W-:-:S07]  /*cf60*/  DMUL R2, R52, UR4 ;  /* 0x0000000434027c28 */ /* 0x000fce0008000000 */
[----:B------:R0:W-:Y:S01]  /*cf70*/  STL.64 [R1+0x9828], R2 ;  /* 0x0098280201007387 */ /* 0x0001e20000100a00 */
[----:B------:R-:W-:Y:S05]  /*cf80*/  @P2 BRA `(.L_x_3242) ;  /* 0x0000000000182947 */ /* 0x000fea0003800000 */
[----:B------:R-:W-:Y:S01]  /*cf90*/  IMAD.MOV.U32 R248, RZ, RZ, RZ ;  /* 0x000000fffff87224 */ /* 0x000fe200078e00ff */
[----:B0-----:R-:W-:Y:S01]  /*cfa0*/  MOV R2, R8 ;  /* 0x0000000800027202 */ /* 0x001fe20000000f00 */
[----:B------:R-:W-:Y:S01]  /*cfb0*/  IMAD.MOV.U32 R249, RZ, RZ, 0x40945000 ;  /* 0x40945000fff97424 */ /* 0x000fe200078e00ff */
[----:B------:R-:W-:Y:S01]  /*cfc0*/  MOV R252, 0xcff0 ;  /* 0x0000cff000fc7802 */ /* 0x000fe20000000f00 */
[----:B------:R-:W-:-:S07]  /*cfd0*/  IMAD.MOV.U32 R251, RZ, RZ, R9 ;  /* 0x000000fffffb7224 */ /* 0x000fce00078e0009 */
[----:B------:R-:W-:Y:S05]  /*cfe0*/  CALL.REL.NOINC `($__internal_4_$__cuda_sm20_div_rn_f64_full) ;  /* 0x0000100c00d87944 */ /* 0x000fea0003c00000 */
.L_x_3242:
[----:B------:R-:W-:Y:S05]  /*cff0*/  BSYNC.RECONVERGENT B1 ;  /* 0x0000000000017941 */ /* 0x000fea0003800200 */
.L_x_3241:
        /* <DEDUP_REMOVED lines=70> */
.L_x_3244:
[----:B------:R-:W-:Y:S05]  /*d460*/  BSYNC.RECONVERGENT B0 ;  /* 0x0000000000007941 */ /* 0x000fea0003800200 */
.L_x_3243:
        /* <DEDUP_REMOVED lines=11> */
[----:B0-----:R-:W-:Y:S05]  /*d520*/  CALL.REL.NOINC `($__internal_4_$__cuda_sm20_div_rn_f64_full) ;  /* 0x0000100800887944 */ /* 0x001fea0003c00000 */
[----:B------:R-:W-:Y:S02]  /*d530*/  IMAD.MOV.U32 R2, RZ, RZ, R250 ;  /* 0x000000ffff027224 */ /* 0x000fe400078e00fa */
[----:B------:R-:W-:-:S07]  /*d540*/  IMAD.MOV.U32 R3, RZ, RZ, R251 ;  /* 0x000000ffff037224 */ /* 0x000fce00078e00fb */
.L_x_3246:
[----:B------:R-:W-:Y:S05]  /*d550*/  BSYNC.RECONVERGENT B1 ;  /* 0x0000000000017941 */ /* 0x000fea0003800200 */
.L_x_3245:
        /* <DEDUP_REMOVED lines=71> */
.L_x_3248:
[----:B------:R-:W-:Y:S05]  /*d9d0*/  BSYNC.RECONVERGENT B0 ;  /* 0x0000000000007941 */ /* 0x000fea0003800200 */
.L_x_3247:
        /* <DEDUP_REMOVED lines=12> */
.L_x_3250:
[----:B------:R-:W-:Y:S05]  /*daa0*/  BSYNC.RECONVERGENT B1 ;  /* 0x0000000000017941 */ /* 0x000fea0003800200 */
.L_x_3249:
[----:B------:R-:W-:Y:S01]  /*dab0*/  MOV R18, 0x652b82fe ;  /* 0x652b82fe00127802 */ /* 0x000fe20000000f00 */
[----:B------:R-:W-:Y:S01]  /*dac0*/  IMAD.MOV.U32 R19, RZ, RZ, 0x3ff71547 ;  /* 0x3ff71547ff137424 */ /* 0x000fe200078e00ff */
[----:B------:R-:W-:Y:S01]  /*dad0*/  UMOV UR4, 0xfefa39ef ;  /* 0xfefa39ef00047882 */ /* 0x000fe20000000000 */
[----:B------:R-:W-:Y:S01]  /*dae0*/  UMOV UR5, 0x3fe62e42 ;  /* 0x3fe62e4200057882 */ /* 0x000fe20000000000 */
[----:B------:R-:W1:Y:S01]  /*daf0*/  MUFU.RCP64H R11, 300 ;  /* 0x4072c000000b7908 */ /* 0x000e620000001800 */
[----:B------:R-:W-:Y:S02]  /*db00*/  HFMA2 R10, -RZ, RZ, 0, 5.9604644775390625e-08 ;  /* 0x00000001ff0a7431 */ /* 0x000fe400000001ff */
        /* <DEDUP_REMOVED lines=21> */
[----:B------:R-:W-:-:S04]  /*dc60*/  DFMA R10, R12, -R14, 1 ;  /* 0x3ff000000c0a742b */ /* 0x000fc8000000080e */
[----:B------:R-:W-:Y:S01]  /*dc70*/  DFMA R2, R4, R2, UR4 ;  /* 0x0000000404027e2b */ /* 0x000fe20008000002 */
[----:B------:R-:W-:Y:S01]  /*dc80*/  UMOV UR4, 0x7c89eb71 ;  /* 0x7c89eb7100047882 */ /* 0x000fe20000000000 */
[----:B------:R-:W-:Y:S02]  /*dc90*/  UMOV UR5, 0x3efa0199 ;  /* 0x3efa019900057882 */ /* 0x000fe40000000000 */
[----:B------:R-:W-:-:S04]  /*dca0*/  DFMA R12, R12, R10, R12 ;  /* 0x0000000a0c0c722b */ /* 0x000fc8000000000c */
[----:B------:R-:W-:Y:S01]  /*dcb0*/  DFMA R2, R4, R2, UR4 ;  /* 0x0000000404027e2b */ /* 0x000fe20008000002 */
[----:B------:R-:W-:Y:S01]  /*dcc0*/  UMOV UR4, 0x14761f65 ;  /* 0x14761f6500047882 */ /* 0x000fe20000000000 */
[----:B------:R-:W-:Y:S02]  /*dcd0*/  UMOV UR5, 0x3f2a01a0 ;  /* 0x3f2a01a000057882 */ /* 0x000fe40000000000 */
[----:B------:R-:W-:-:S04]  /*dce0*/  DMUL R14, R8, R12 ;  /* 0x0000000c080e7228 */ /* 0x000fc80000000000 */
[----:B------:R-:W-:Y:S01]  /*dcf0*/  DFMA R2, R4, R2, UR4 ;  /* 0x0000000404027e2b */ /* 0x000fe20008000002 */
[----:B------:R-:W-:Y:S01]  /*dd00*/  UMOV UR4, 0x1852b7af ;  /* 0x1852b7af00047882 */ /* 0x000fe20000000000 */
[----:B------:R-:W-:Y:S02]  /*dd10*/  UMOV UR5, 0x3f56c16c ;  /* 0x3f56c16c00057882 */ /* 0x000fe40000000000 */
[----:B------:R-:W-:-:S04]  /*dd20*/  DFMA R16, R14, -300, R8 ;  /* 0xc072c0000e10782b */ /* 0x000fc80000000008 */
        /* <DEDUP_REMOVED lines=33> */
.L_x_3252:
[----:B------:R-:W-:Y:S05]  /*df40*/  BSYNC.RECONVERGENT B0 ;  /* 0x0000000000007941 */ /* 0x000fea0003800200 */
.L_x_3251:
[----:B------:R-:W-:Y:S01]  /*df50*/  UMOV UR4, 0x4d375962 ;  /* 0x4d37596200047882 */ /* 0x000fe20000000000 */
[----:B------:R-:W-:Y:S01]  /*df60*/  UMOV UR5, 0x3dc22456 ;  /* 0x3dc2245600057882 */ /* 0x000fe20000000000 */
[----:B------:R-:W-:Y:S01]  /*df70*/  BSSY.RECONVERGENT B1, `(.L_x_3253) ;  /* 0x000000c000017945 */ /* 0x000fe20003800200 */
[----:B------:R-:W-:-:S07]  /*df80*/  DMUL R4, R4, UR4 ;  /* 0x0000000404047c28 */ /* 0x000fce0008000000 */
[----:B------:R0:W-:Y:S01]  /*df90*/  STL.64 [R1+0xa050], R4 ;  /* 0x00a0500401007387 */ /* 0x0001e20000100a00 */
[----:B------:R-:W-:Y:S05]  /*dfa0*/  @P2 BRA P3, `(.L_x_3254) ;  /* 0x0000000000202947 */ /* 0x000fea0001800000 */
[----:B------:R-:W-:Y:S01]  /*dfb0*/  MOV R248, R8 ;  /* 0x0000000800f87202 */ /* 0x000fe20000000f00 */
[----:B------:R-:W-:Y:S01]  /*dfc0*/  IMAD.MOV.U32 R249, RZ, RZ, R9 ;  /* 0x000000fffff97224 */ /* 0x000fe200078e0009 */
[----:B------:R-:W-:Y:S01]  /*dfd0*/  MOV R251, 0x4072c000 ;  /* 0x4072c00000fb7802 */ /* 0x000fe20000000f00 */
[----:B------:R-:W-:Y:S01]  /*dfe0*/  IMAD.MOV.U32 R2, RZ, RZ, RZ ;  /* 0x000000ffff027224 */ /* 0x000fe200078e00ff */
[----:B------:R-:W-:-:S07]  /*dff0*/  MOV R252, 0xe010 ;  /* 0x0000e01000fc7802 */ /* 0x000fce0000000f00 */
[----:B0-----:R-:W-:Y:S05]  /*e000*/  CALL.REL.NOINC `($__internal_4_$__cuda_sm20_div_rn_f64_full) ;  /* 0x00000ffc00d07944 */ /* 0x001fea0003c00000 */
[----:B------:R-:W-:Y:S02]  /*e010*/  IMAD.MOV.U32 R2, RZ, RZ, R250 ;  /* 0x000000ffff027224 */ /* 0x000fe400078e00fa */
[----:B------:R-:W-:-:S07]  /*e020*/  IMAD.MOV.U32 R3, RZ, RZ, R251 ;  /* 0x000000ffff037224 */ /* 0x000fce00078e00fb */
.L_x_3254:
[----:B------:R-:W-:Y:S05]  /*e030*/  BSYNC.RECONVERGENT B1 ;  /* 0x0000000000017941 */ /* 0x000fea0003800200 */
.L_x_3253:
[----:B------:R-:W-:Y:S01]  /*e040*/  DSETP.NEU.AND P0, PT, R2, RZ, PT ;  /* 0x000000ff0200722a */ /* 0x000fe20003f0d000 */
[----:B------:R-:W-:-:S13]  /*e050*/  BSSY.RECONVERGENT B0, `(.L_x_3255) ;  /* 0x000000f000007945 */ /* 0x000fda0003800200 */
[----:B------:R-:W-:Y:S01]  /*e060*/  @!P0 MOV R12, 0x0 ;  /* 0x00000000000c8802 */ /* 0x000fe20000000f00 */
        /* <DEDUP_REMOVED lines=9> */
[----:B0-----:R-:W-:Y:S05]  /*e100*/  CALL.REL.NOINC `($_Z10RosenbrockPdddS_PiiiiiiddddddddPKdS2_S2_S2_S2_S2_S2_S2_i$__internal_accurate_pow) ;  /* 0x0000100800ac7944 */ /* 0x001fea0003c00000 */
[----:B------:R-:W-:Y:S05]  /*e110*/  BSYNC.RECONVERGENT B1 ;  /* 0x0000000000017941 */ /* 0x000fea0003800200 */
.L_x_3257:
[----:B------:R-:W-:Y:S02]  /*e120*/  FSEL R12, R12, RZ, P0 ;  /* 0x000000ff0c0c7208 */ /* 0x000fe40000000000 */
[----:B------:R-:W-:-:S07]  /*e130*/  FSEL R13, R13, -QNAN , P0 ;  /* 0xfff800000d0d7808 */ /* 0x000fce0000000000 */
.L_x_3256:
[----:B------:R-:W-:Y:S05]  /*e140*/  BSYNC.RECONVERGENT B0 ;  /* 0x0000000000007941 */ /* 0x000fea0003800200 */
.L_x_3255:
[----:B0-----:R-:W0:Y:S01]  /*e150*/  MUFU.RCP64H R5, R9 ;  /* 0x0000000900057308 */ /* 0x001e220000001800 */
        /* <DEDUP_REMOVED lines=20> */
.L_x_3259:
[----:B------:R-:W-:Y:S05]  /*e2a0*/  BSYNC.RECONVERGENT B0 ;  /* 0x0000000000007941 */ /* 0x000fea0003800200 */
.L_x_3258:
        /* <DEDUP_REMOVED lines=16> */
[----:B0-----:R-:W-:Y:S01]  /*e3b0*/  IMAD.MOV.U32 R2, RZ, RZ, R8 ;  /* 0x000000ffff027224 */ /* 0x001fe200078e0008 */
[----:B------:R-:W-:-:S07]  /*e3c0*/  MOV R252, 0xe3e0 ;  /* 0x0000e3e000fc7802 */ /* 0x000fce0000000f00 */
[----:B------:R-:W-:Y:S05]  /*e3d0*/  CALL.REL.NOINC `($__internal_4_$__cuda_sm20_div_rn_f64_full) ;  /* 0x00000ff800dc7944 */ /* 0x000fea0003c00000 */
.L_x_3261:
[----:B------:R-:W-:Y:S05]  /*e3e0*/  BSYNC.RECONVERGENT B1 ;  /* 0x0000000000017941 */ /* 0x000fea0003800200 */
.L_x_3260:
        /* <DEDUP_REMOVED lines=59> */
.L_x_3263:
[----:B------:R-:W-:Y:S05]  /*e7a0*/  BSYNC.RECONVERGENT B0 ;  /* 0x0000000000007941 */ /* 0x000fea0003800200 */
.L_x_3262:
        /* <DEDUP_REMOVED lines=16> */
.L_x_3266:
[----:B------:R-:W-:Y:S02]  /*e8b0*/  FSEL R12, R12, RZ, P0 ;  /* 0x000000ff0c0c7208 */ /* 0x000fe40000000000 */
[----:B------:R-:W-:-:S07]  /*e8c0*/  FSEL R13, R13, -QNAN , P0 ;  /* 0xfff800000d0d7808 */ /* 0x000fce0000000000 */
.L_x_3265:
[----:B------:R-:W-:Y:S05]  /*e8d0*/  BSYNC.RECONVERGENT B0 ;  /* 0x0000000000007941 */ /* 0x000fea0003800200 */
.L_x_3264:
        /* <DEDUP_REMOVED lines=14> */
.L_x_3268:
[----:B------:R-:W-:Y:S05]  /*e9c0*/  BSYNC.RECONVERGENT B0 ;  /* 0x0000000000007941 */ /* 0x000fea0003800200 */
.L_x_3267:
        /* <DEDUP_REMOVED lines=17> */
[----:B------:R-:W-:Y:S05]  /*eae0*/  CALL.REL.NOINC `($_Z10RosenbrockPdddS_PiiiiiiddddddddPKdS2_S2_S2_S2_S2_S2_S2_i$__internal_accurate_pow) ;  /* 0x0000100000347944 */ /* 0x000fea0003c00000 */
[----:B------:R-:W-:Y:S05]  /*eaf0*/  BSYNC.RECONVERGENT B1 ;  /* 0x0000000000017941 */ /* 0x000fea0003800200 */
.L_x_3271:
[----:B------:R-:W-:Y:S02]  /*eb00*/  FSEL R2, R12, RZ, P0 ;  /* 0x000000ff0c027208 */ /* 0x000fe40000000000 */
[----:B------:R-:W-:-:S07]  /*eb10*/  FSEL R3, R13, -QNAN , P0 ;  /* 0xfff800000d037808 */ /* 0x000fce0000000000 */
.L_x_3270:
[----:B------:R-:W-:Y:S05]  /*eb20*/  BSYNC.RECONVERGENT B0 ;  /* 0x0000000000007941 */ /* 0x000fea0003800200 */
.L_x_3269:
        /* <DEDUP_REMOVED lines=12> */
.L_x_3273:
[----:B------:R-:W-:Y:S05]  /*ebf0*/  BSYNC.RECONVERGENT B0 ;  /* 0x0000000000007941 */ /* 0x000fea0003800200 */
.L_x_3272:
[----:B------:R-:W-:Y:S01]  /*ec00*/  UMOV UR4, 0xe361ce4c ;  /* 0xe361ce4c00047882 */ /* 0x000fe20000000000 */
[----:B------:R-:W-:Y:S01]  /*ec10*/  UMOV UR5, 0x3dd49da7 ;  /* 0x3dd49da700057882 */ /* 0x000fe20000000000 */
[----:B------:R-:W-:Y:S01]  /*ec20*/  DSETP.NEU.AND P0, PT, R6, 1, PT ;  /* 0x3ff000000600742a */ /* 0x000fe20003f0d000 */
[----:B------:R-:W-:Y:S01]  /*ec30*/  IMAD.MOV.U32 R4, RZ, RZ, 0x1 ;  /* 0x00000001ff047424 */ /* 0x000fe200078e00ff */
[----:B------:R-:W-:Y:S01]  /*ec40*/  DMUL R2, R2, UR4 ;  /* 0x0000000402027c28 */ /* 0x000fe20008000000 */
[----:B------:R-:W-:Y:S01]  /*ec50*/  BSSY.RECONVERGENT B1, `(.L_x_3274) ;  /* 0x0000018000017945 */ /* 0x000fe20003800200 */
[----:B------:R-:W-:-:S08]  /*ec60*/  DMUL R36, R244, R36 ;  /* 0x00000024f4247228 */ /* 0x000fd00000000000 */
[----:B------:R-:W-:Y:S02]  /*ec70*/  FSEL R3, R3, 0.10381632298231124878, P0 ;  /* 0x3dd49da703037808 */ /* 0x000fe40000000000 */
[----:B------:R-:W-:Y:S02]  /*ec80*/  FSEL R2, R2, -4.16538267305469227827e+21, P0 ;  /* 0xe361ce4c02027808 */ /* 0x000fe40000000000 */
        /* <DEDUP_REMOVED lines=15> */
[----:B------:R-:W-:Y:S01]  /*ed80*/  MOV R252, 0xedb0 ;  /* 0x0000edb000fc7802 */ /* 0x000fe20000000f00 */
[----:B------:R-:W-:-:S07]  /*ed90*/  IMAD.MOV.U32 R249, RZ, RZ, R37 ;  /* 0x000000fffff97224 */ /* 0x000fce00078e0025 */
[----:B------:R-:W-:Y:S05]  /*eda0*/  CALL.REL.NOINC `($__internal_4_$__cuda_sm20_div_rn_f64_full) ;  /* 0x00000ff000687944 */ /* 0x000fea0003c00000 */
[----:B------:R-:W-:Y:S01]  /*edb0*/  MOV R10, R250 ;  /* 0x000000fa000a7202 */ /* 0x000fe20000000f00 */
[----:B------:R-:W-:-:S07]  /*edc0*/  IMAD.MOV.U32 R11, RZ, RZ, R251 ;  /* 0x000000ffff0b7224 */ /* 0x000fce00078e00fb */
.L_x_3275:
[----:B------:R-:W-:Y:S05]  /*edd0*/  BSYNC.RECONVERGENT B1 ;  /* 0x0000000000017941 */ /* 0x000fea0003800200 */
.L_x_3274:
        /* <DEDUP_REMOVED lines=79> */
.L_x_3277:
[----:B------:R-:W-:Y:S01]  /*f2d0*/  IMAD.MOV.U32 R4, RZ, RZ, 0x0 ;  /* 0x00000000ff047424 */ /* 0x000fe200078e00ff */
[----:B------:R-:W-:Y:S01]  /*f2e0*/  LOP3.LUT P0, RZ, R3, 0x7fffffff, RZ, 0xc0, !PT ;  /* 0x7fffffff03ff7812 */ /* 0x000fe2000780c0ff */
[----:B------:R-:W-:-:S06]  /*f2f0*/  IMAD.MOV.U32 R5, RZ, RZ, 0x7ff00000 ;  /* 0x7ff00000ff057424 */ /* 0x000fcc00078e00ff */
[----:B------:R-:W-:-:S10]  /*f300*/  DFMA R4, R2, R4, +INF ;  /* 0x7ff000000204742b */ /* 0x000fd40000000004 */
[----:B------:R-:W-:Y:S02]  /*f310*/  FSEL R2, R4, RZ, P0 ;  /* 0x000000ff04027208 */ /* 0x000fe40000000000 */
[----:B------:R-:W-:-:S07]  /*f320*/  FSEL R3, R5, -QNAN , P0 ;  /* 0xfff0000005037808 */ /* 0x000fce0000000000 */
.L_x_3278:
[----:B------:R-:W-:Y:S05]  /*f330*/  BSYNC.RECONVERGENT B0 ;  /* 0x0000000000007941 */ /* 0x000fea0003800200 */
.L_x_3276:
        /* <DEDUP_REMOVED lines=12> */
[----:B------:R-:W-:Y:S05]  /*f400*/  CALL.REL.NOINC `($_Z10RosenbrockPdddS_PiiiiiiddddddddPKdS2_S2_S2_S2_S2_S2_S2_i$__internal_accurate_pow) ;  /* 0x00000ff400ec7944 */ /* 0x000fea0003c00000 */
[----:B------:R-:W-:Y:S05]  /*f410*/  BSYNC.RECONVERGENT B0 ;  /* 0x0000000000007941 */ /* 0x000fea0003800200 */
.L_x_3279:
        /* <DEDUP_REMOVED lines=13> */
.L_x_3281:
[----:B------:R-:W-:Y:S05]  /*f4f0*/  BSYNC.RECONVERGENT B0 ;  /* 0x0000000000007941 */ /* 0x000fea0003800200 */
.L_x_3280:
        /* <DEDUP_REMOVED lines=18> */
.L_x_3283:
[----:B------:R-:W-:Y:S05]  /*f620*/  BSYNC.RECONVERGENT B1 ;  /* 0x0000000000017941 */ /* 0x000fea0003800200 */
.L_x_3282:
        /* <DEDUP_REMOVED lines=10> */
.L_x_3284:
        /* <DEDUP_REMOVED lines=29> */
.L_x_3286:
[----:B------:R-:W-:Y:S05]  /*f8a0*/  BSYNC.RECONVERGENT B0 ;  /* 0x0000000000007941 */ /* 0x000fea0003800200 */
.L_x_3285:
        /* <DEDUP_REMOVED lines=10> */
.L_x_3288:
[----:B------:R-:W-:Y:S05]  /*f950*/  BSYNC.RECONVERGENT B1 ;  /* 0x0000000000017941 */ /* 0x000fea0003800200 */
.L_x_3287:
        /* <DEDUP_REMOVED lines=24> */
.L_x_3290:
[----:B------:R-:W-:Y:S05]  /*fae0*/  BSYNC.RECONVERGENT B1 ;  /* 0x0000000000017941 */ /* 0x000fea0003800200 */
.L_x_3289:
        /* <DEDUP_REMOVED lines=71> */
.L_x_3292:
[----:B------:R-:W-:Y:S05]  /*ff60*/  BSYNC.RECONVERGENT B0 ;  /* 0x0000000000007941 */ /* 0x000fea0003800200 */
.L_x_3291:
        /* <DEDUP_REMOVED lines=12> */
.L_x_3294:
[----:B------:R-:W-:Y:S05]  /*10030*/  BSYNC.RECONVERGENT B1 ;  /* 0x0000000000017941 */ /* 0x000fea0003800200 */
.L_x_3293:
        /* <DEDUP_REMOVED lines=70> */
.L_x_3296:
[----:B------:R-:W-:Y:S05]  /*104a0*/  BSYNC.RECONVERGENT B0 ;  /* 0x0000000000007941 */ /* 0x000fea0003800200 */
.L_x_3295:
        /* <DEDUP_REMOVED lines=14> */
.L_x_3298:
[----:B------:R-:W-:Y:S05]  /*10590*/  BSYNC.RECONVERGENT B1 ;  /* 0x0000000000017941 */ /* 0x000fea0003800200 */
.L_x_3297:
        /* <DEDUP_REMOVED lines=71> */
.L_x_3300:
[----:B------:R-:W-:Y:S05]  /*10a10*/  BSYNC.RECONVERGENT B0 ;  /* 0x0000000000007941 */ /* 0x000fea0003800200 */
.L_x_3299:
        /* <DEDUP_REMOVED lines=12> */
.L_x_3302:
[----:B------:R-:W-:Y:S05]  /*10ae0*/  BSYNC.RECONVERGENT B1 ;  /* 0x0000000000017941 */ /* 0x000fea0003800200 */
.L_x_3301:
        /* <DEDUP_REMOVED lines=70> */
.L_x_3304:
[----:B------:R-:W-:Y:S05]  /*10f50*/  BSYNC.RECONVERGENT B0 ;  /* 0x0000000000007941 */ /* 0x000fea0003800200 */
.L_x_3303:
        /* <DEDUP_REMOVED lines=11> */
[----:B0-----:R-:W-:Y:S05]  /*11010*/  CALL.REL.NOINC `($__internal_4_$__cuda_sm20_div_rn_f64_full) ;  /* 0x00000fcc00cc7944 */ /* 0x001fea0003c00000 */
[----:B------:R-:W-:Y:S01]  /*11020*/  IMAD.MOV.U32 R2, RZ, RZ, R250 ;  /* 0x000000ffff027224 */ /* 0x000fe200078e00fa */
[----:B------:R-:W-:-:S07]  /*11030*/  MOV R3, R251 ;  /* 0x000000fb00037202 */ /* 0x000fce0000000f00 */
.L_x_3306:
[----:B------:R-:W-:Y:S05]  /*11040*/  BSYNC.RECONVERGENT B1 ;  /* 0x0000000000017941 */ /* 0x000fea0003800200 */
.L_x_3305:
        /* <DEDUP_REMOVED lines=71> */
.L_x_3308:
[----:B------:R-:W-:Y:S05]  /*114c0*/  BSYNC.RECONVERGENT B0 ;  /* 0x0000000000007941 */ /* 0x000fea0003800200 */
.L_x_3307:
        /* <DEDUP_REMOVED lines=9> */
[----:B0-----:R-:W-:Y:S01]  /*11560*/  IMAD.MOV.U32 R2, RZ, RZ, R8 ;  /* 0x000000ffff027224 */ /* 0x001fe200078e0008 */
[----:B------:R-:W-:-:S07]  /*11570*/  MOV R252, 0x11590 ;  /* 0x0001159000fc7802 */ /* 0x000fce0000000f00 */
[----:B------:R-:W-:Y:S05]  /*11580*/  CALL.REL.NOINC `($__internal_4_$__cuda_sm20_div_rn_f64_full) ;  /* 0x00000fc800707944 */ /* 0x000fea0003c00000 */
.L_x_3310:
[----:B------:R-:W-:Y:S05]  /*11590*/  BSYNC.RECONVERGENT B1 ;  /* 0x0000000000017941 */ /* 0x000fea0003800200 */
.L_x_3309:
        /* <DEDUP_REMOVED lines=70> */
.L_x_3312:
[----:B------:R-:W-:Y:S05]  /*11a00*/  BSYNC.RECONVERGENT B0 ;  /* 0x0000000000007941 */ /* 0x000fea0003800200 */
.L_x_3311:
        /* <DEDUP_REMOVED lines=14> */
.L_x_3314:
[----:B------:R-:W-:Y:S05]  /*11af0*/  BSYNC.RECONVERGENT B1 ;  /* 0x0000000000017941 */ /* 0x000fea0003800200 */
.L_x_3313:
        /* <DEDUP_REMOVED lines=71> */
.L_x_3316:
[----:B------:R-:W-:Y:S05]  /*11f70*/  BSYNC.RECONVERGENT B0 ;  /* 0x0000000000007941 */ /* 0x000fea0003800200 */
.L_x_3315:
        /* <DEDUP_REMOVED lines=16> */
.L_x_3318:
[----:B------:R-:W-:Y:S05]  /*12080*/  BSYNC.RECONVERGENT B1 ;  /* 0x0000000000017941 */ /* 0x000fea0003800200 */
.L_x_3317:
        /* <DEDUP_REMOVED lines=70> */
.L_x_3320:
[----:B------:R-:W-:Y:S05]  /*124f0*/  BSYNC.RECONVERGENT B0 ;  /* 0x0000000000007941 */ /* 0x000fea0003800200 */
.L_x_3319:
        /* <DEDUP_REMOVED lines=18> */
.L_x_3322:
[----:B------:R-:W-:Y:S05]  /*12620*/  BSYNC.RECONVERGENT B1 ;  /* 0x0000000000017941 */ /* 0x000fea0003800200 */
.L_x_3321:
        /* <DEDUP_REMOVED lines=71> */
.L_x_3324:
[----:B------:R-:W-:Y:S05]  /*12aa0*/  BSYNC.RECONVERGENT B0 ;  /* 0x0000000000007941 */ /* 0x000fea0003800200 */
.L_x_3323:
        /* <DEDUP_REMOVED lines=12> */
.L_x_3326:
[----:B------:R-:W-:Y:S05]  /*12b70*/  BSYNC.RECONVERGENT B1 ;  /* 0x0000000000017941 */ /* 0x000fea0003800200 */
.L_x_3325:
        /* <DEDUP_REMOVED lines=70> */
.L_x_3328:
[----:B------:R-:W-:Y:S05]  /*12fe0*/  BSYNC.RECONVERGENT B0 ;  /* 0x0000000000007941 */ /* 0x000fea0003800200 */
.L_x_3327:
        /* <DEDUP_REMOVED lines=14> */
.L_x_3330:
[----:B------:R-:W-:Y:S05]  /*130d0*/  BSYNC.RECONVERGENT B1 ;  /* 0x0000000000017941 */ /* 0x000fea0003800200 */
.L_x_3329:
        /* <DEDUP_REMOVED lines=71> */
.L_x_3332:
[----:B------:R-:W-:Y:S05]  /*13550*/  BSYNC.RECONVERGENT B0 ;  /* 0x0000000000007941 */ /* 0x000fea0003800200 */
.L_x_3331:
        /* <DEDUP_REMOVED lines=9> */
[----:B0-----:R-:W-:Y:S01]  /*135f0*/  IMAD.MOV.U32 R2, RZ, RZ, R8 ;  /* 0x000000ffff027224 */ /* 0x001fe200078e0008 */
[----:B------:R-:W-:-:S07]  /*13600*/  MOV R252, 0x13620 ;  /* 0x0001362000fc7802 */ /* 0x000fce0000000f00 */
[----:B------:R-:W-:Y:S05]  /*13610*/  CALL.REL.NOINC `($__internal_4_$__cuda_sm20_div_rn_f64_full) ;  /* 0x00000fa8004c7944 */ /* 0x000fea0003c00000 */
.L_x_3334:
[----:B------:R-:W-:Y:S05]  /*13620*/  BSYNC.RECONVERGENT B1 ;  /* 0x0000000000017941 */ /* 0x000fea0003800200 */
.L_x_3333:
        /* <DEDUP_REMOVED lines=70> */
.L_x_3336:
[----:B------:R-:W-:Y:S05]  /*13a90*/  BSYNC.RECONVERGENT B0 ;  /* 0x0000000000007941 */ /* 0x000fea0003800200 */
.L_x_3335:
        /* <DEDUP_REMOVED lines=14> */
.L_x_3338:
[----:B------:R-:W-:Y:S05]  /*13b80*/  BSYNC.RECONVERGENT B1 ;  /* 0x0000000000017941 */ /* 0x000fea0003800200 */
.L_x_3337:
        /* <DEDUP_REMOVED lines=71> */
.L_x_3340:
[----:B------:R-:W-:Y:S05]  /*14000*/  BSYNC.RECONVERGENT B0 ;  /* 0x0000000000007941 */ /* 0x000fea0003800200 */
.L_x_3339:
        /* <DEDUP_REMOVED lines=12> */
.L_x_3342:
[----:B------:R-:W-:Y:S05]  /*140d0*/  BSYNC.RECONVERGENT B1 ;  /* 0x0000000000017941 */ /* 0x000fea0003800200 */
.L_x_3341:
        /* <DEDUP_REMOVED lines=70> */
.L_x_3344:
[----:B------:R-:W-:Y:S05]  /*14540*/  BSYNC.RECONVERGENT B0 ;  /* 0x0000000000007941 */ /* 0x000fea0003800200 */
.L_x_3343:
        /* <DEDUP_REMOVED lines=14> */
.L_x_3346:
[----:B------:R-:W-:Y:S05]  /*14630*/  BSYNC.RECONVERGENT B1 ;  /* 0x0000000000017941 */ /* 0x000fea0003800200 */
.L_x_3345:
        /* <DEDUP_REMOVED lines=59> */
.L_x_3348:
[----:B------:R-:W-:Y:S05]  /*149f0*/  BSYNC.RECONVERGENT B0 ;  /* 0x0000000000007941 */ /* 0x000fea0003800200 */
.L_x_3347:
[----:B------:R-:W2:Y:S01]  /*14a00*/  LDL.64 R12, [R1+0x9f90] ;  /* 0x009f9000010c7983 */ /* 0x000ea20000100a00 */
[----:B------:R-:W-:Y:S01]  /*14a10*/  UMOV UR4, 0x9c78d717 ;  /* 0x9c78d71700047882 */ /* 0x000fe20000000000 */
[----:B------:R-:W-:Y:S01]  /*14a20*/  UMOV UR5, 0x3a7cb85f ;  /* 0x3a7cb85f00057882 */ /* 0x000fe20000000000 */
[----:B------:R-:W-:Y:S01]  /*14a30*/  IMAD.MOV.U32 R2, RZ, RZ, 0x1 ;  /* 0x00000001ff027424 */ /* 0x000fe200078e00ff */
        /* <DEDUP_REMOVED lines=20> */
[----:B------:R-:W-:-:S07]  /*14b80*/  MOV R252, 0x14ba0 ;  /* 0x00014ba000fc7802 */ /* 0x000fce0000000f00 */
[----:B------:R-:W-:Y:S05]  /*14b90*/  CALL.REL.NOINC `($__internal_4_$__cuda_sm20_div_rn_f64_full) ;  /* 0x00000f9000ec7944 */ /* 0x000fea0003c00000 */
[----:B------:R-:W-:Y:S01]  /*14ba0*/  IMAD.MOV.U32 R2, RZ, RZ, R250 ;  /* 0x000000ffff027224 */ /* 0x000fe200078e00fa */
[----:B------:R-:W-:-:S05]  /*14bb0*/  MOV R3, R251 ;  /* 0x000000fb00037202 */ /* 0x000fca0000000f00 */
[----:B------:R0:W-:Y:S02]  /*14bc0*/  STL.64 [R1+0x9fe8], R2 ;  /* 0x009fe80201007387 */ /* 0x0001e40000100a00 */
.L_x_3350:
[----:B------:R-:W-:Y:S05]  /*14bd0*/  BSYNC.RECONVERGENT B1 ;  /* 0x0000000000017941 */ /* 0x000fea0003800200 */
.L_x_3349:
[----:B------:R-:W-:Y:S01]  /*14be0*/  BSSY.RECONVERGENT B0, `(.L_x_3351) ;  /* 0x000000e000007945 */ /* 0x000fe20003800200 */
[----:B------:R-:W-:-:S03]  /*14bf0*/  @!P0 CS2R R12, SRZ ;  /* 0x00000000000c8805 */ /* 0x000fc6000001ff00 */
        /* <DEDUP_REMOVED lines=10> */
.L_x_3353:
[----:B------:R-:W-:Y:S02]  /*14ca0*/  FSEL R12, R12, RZ, P0 ;  /* 0x000000ff0c0c7208 */ /* 0x000fe40000000000 */
[----:B------:R-:W-:-:S07]  /*14cb0*/  FSEL R13, R13, -QNAN , P0 ;  /* 0xfff800000d0d7808 */ /* 0x000fce0000000000 */
.L_x_3352:
[----:B------:R-:W-:Y:S05]  /*14cc0*/  BSYNC.RECONVERGENT B0 ;  /* 0x0000000000007941 */ /* 0x000fea0003800200 */
.L_x_3351:
        /* <DEDUP_REMOVED lines=14> */
.L_x_3355:
[----:B------:R-:W-:Y:S05]  /*14db0*/  BSYNC.RECONVERGENT B0 ;  /* 0x0000000000007941 */ /* 0x000fea0003800200 */
.L_x_3354:
        /* <DEDUP_REMOVED lines=13> */
[----:B------:R-:W-:Y:S01]  /*14e90*/  MOV R32, 0x14ed0 ;  /* 0x00014ed000207802 */ /* 0x000fe20000000f00 */
[----:B------:R-:W-:-:S05]  /*14ea0*/  IMAD.MOV.U32 R33, RZ, RZ, 0x3fb99999 ;  /* 0x3fb99999ff217424 */ /* 0x000fca00078e00ff */
[----:B------:R-:W-:-:S07]  /*14eb0*/  MOV R35, R15 ;  /* 0x0000000f00237202 */ /* 0x000fce0000000f00 */
[----:B------:R-:W-:Y:S05]  /*14ec0*/  CALL.REL.NOINC `($_Z10RosenbrockPdddS_PiiiiiiddddddddPKdS2_S2_S2_S2_S2_S2_S2_i$__internal_accurate_pow) ;  /* 0x00000f9c003c7944 */ /* 0x000fea0003c00000 */
[----:B------:R-:W-:Y:S05]  /*14ed0*/  BSYNC.RECONVERGENT B1 ;  /* 0x0000000000017941 */ /* 0x000fea0003800200 */
.L_x_3358:
[----:B------:R-:W-:Y:S02]  /*14ee0*/  FSEL R2, R12, RZ, P0 ;  /* 0x000000ff0c027208 */ /* 0x000fe40000000000 */
[----:B------:R-:W-:-:S07]  /*14ef0*/  FSEL R3, R13, -QNAN , P0 ;  /* 0xfff800000d037808 */ /* 0x000fce0000000000 */
.L_x_3357:
[----:B------:R-:W-:Y:S05]  /*14f00*/  BSYNC.RECONVERGENT B0 ;  /* 0x0000000000007941 */ /* 0x000fea0003800200 */
.L_x_3356:
        /* <DEDUP_REMOVED lines=13> */
.L_x_3360:
[----:B------:R-:W-:Y:S05]  /*14fe0*/  BSYNC.RECONVERGENT B0 ;  /* 0x0000000000007941 */ /* 0x000fea0003800200 */
.L_x_3359:
[----:B------:R-:W-:Y:S01]  /*14ff0*/  UMOV UR4, 0xb153a753 ;  /* 0xb153a75300047882 */ /* 0x000fe20000000000 */
[----:B------:R-:W-:Y:S01]  /*15000*/  UMOV UR5, 0x3dc3ca8c ;  /* 0x3dc3ca8c00057882 */ /* 0x000fe20000000000 */
[----:B------:R-:W-:Y:S01]  /*15010*/  DSETP.NEU.AND P0, PT, R6, 1, PT ;  /* 0x3ff000000600742a */ /* 0x000fe20003f0d000 */
[----:B------:R-:W-:Y:S01]  /*15020*/  IMAD.MOV.U32 R4, RZ, RZ, 0x1 ;  /* 0x00000001ff047424 */ /* 0x000fe200078e00ff */
[----:B------:R-:W-:Y:S01]  /*15030*/  DMUL R2, R2, UR4 ;  /* 0x0000000402027c28 */ /* 0x000fe20008000000 */
[----:B------:R-:W-:Y:S01]  /*15040*/  BSSY.RECONVERGENT B1, `(.L_x_3361) ;  /* 0x0000018000017945 */ /* 0x000fe20003800200 */
[----:B------:R-:W-:-:S08]  /*15050*/  DMUL R36, R244, R36 ;  /* 0x00000024f4247228 */ /* 0x000fd00000000000 */
[----:B------:R-:W-:Y:S02]  /*15060*/  FSEL R3, R3, 0.095601171255111694336, P0 ;  /* 0x3dc3ca8c03037808 */ /* 0x000fe40000000000 */
[----:B------:R-:W-:Y:S02]  /*15070*/  FSEL R2, R2, -3.0799653938373694473e-09, P0 ;  /* 0xb153a75302027808 */ /* 0x000fe40000000000 */
        /* <DEDUP_REMOVED lines=20> */
.L_x_3362:
[----:B------:R-:W-:Y:S05]  /*151c0*/  BSYNC.RECONVERGENT B1 ;  /* 0x0000000000017941 */ /* 0x000fea0003800200 */
.L_x_3361:
        /* <DEDUP_REMOVED lines=79> */
.L_x_3364:
[----:B------:R-:W-:Y:S01]  /*156c0*/  IMAD.MOV.U32 R4, RZ, RZ, 0x0 ;  /* 0x00000000ff047424 */ /* 0x000fe200078e00ff */
[----:B------:R-:W-:Y:S01]  /*156d0*/  LOP3.LUT P0, RZ, R3, 0x7fffffff, RZ, 0xc0, !PT ;  /* 0x7fffffff03ff7812 */ /* 0x000fe2000780c0ff */
[----:B------:R-:W-:-:S06]  /*156e0*/  IMAD.MOV.U32 R5, RZ, RZ, 0x7ff00000 ;  /* 0x7ff00000ff057424 */ /* 0x000fcc00078e00ff */
[----:B------:R-:W-:-:S10]  /*156f0*/  DFMA R4, R2, R4, +INF ;  /* 0x7ff000000204742b */ /* 0x000fd40000000004 */
[----:B------:R-:W-:Y:S02]  /*15700*/  FSEL R2, R4, RZ, P0 ;  /* 0x000000ff04027208 */ /* 0x000fe40000000000 */
[----:B------:R-:W-:-:S07]  /*15710*/  FSEL R3, R5, -QNAN , P0 ;  /* 0xfff0000005037808 */ /* 0x000fce0000000000 */
.L_x_3365:
[----:B------:R-:W-:Y:S05]  /*15720*/  BSYNC.RECONVERGENT B0 ;  /* 0x0000000000007941 */ /* 0x000fea0003800200 */
.L_x_3363:
        /* <DEDUP_REMOVED lines=14> */
.L_x_3366:
        /* <DEDUP_REMOVED lines=13> */
.L_x_3368:
[----:B------:R-:W-:Y:S05]  /*158e0*/  BSYNC.RECONVERGENT B0 ;  /* 0x0000000000007941 */ /* 0x000fea0003800200 */
.L_x_3367:
        /* <DEDUP_REMOVED lines=18> */
.L_x_3370:
[----:B------:R-:W-:Y:S05]  /*15a10*/  BSYNC.RECONVERGENT B1 ;  /* 0x0000000000017941 */ /* 0x000fea0003800200 */
.L_x_3369:
        /* <DEDUP_REMOVED lines=10> */
.L_x_3371:
        /* <DEDUP_REMOVED lines=29> */
.L_x_3373:
[----:B------:R-:W-:Y:S05]  /*15c90*/  BSYNC.RECONVERGENT B0 ;  /* 0x0000000000007941 */ /* 0x000fea0003800200 */
.L_x_3372:
        /* <DEDUP_REMOVED lines=10> */
.L_x_3375:
[----:B------:R-:W-:Y:S05]  /*15d40*/  BSYNC.RECONVERGENT B1 ;  /* 0x0000000000017941 */ /* 0x000fea0003800200 */
.L_x_3374:
        /* <DEDUP_REMOVED lines=24> */
.L_x_3377:
[----:B------:R-:W-:Y:S05]  /*15ed0*/  BSYNC.RECONVERGENT B1 ;  /* 0x0000000000017941 */ /* 0x000fea0003800200 */
.L_x_3376:
[----:B------:R-:W-:Y:S02]  /*15ee0*/  HFMA2 R19, -RZ, RZ, 1.9912109375, 0.00128841400146484375 ;  /* 0x3ff71547ff137431 */ /* 0x000fe400000001ff */
[----:B------:R-:W-:Y:S01]  /*15ef0*/  IMAD.MOV.U32 R18, RZ, RZ, 0x652b82fe ;  /* 0x652b82feff127424 */ /* 0x000fe200078e00ff */
[----:B------:R-:W-:Y:S01]  /*15f00*/  UMOV UR4, 0xfefa39ef ;  /* 0xfefa39ef00047882 */ /* 0x000fe20000000000 */
[----:B------:R-:W-:Y:S01]  /*15f10*/  UMOV UR5, 0x3fe62e42 ;  /* 0x3fe62e4200057882 */ /* 0x000fe20000000000 */
[----:B------:R-:W0:Y:S01]  /*15f20*/  MUFU.RCP64H R13, 2.7999991214500141723e-11 ;  /* 0x3dbec94c000d7908 */ /* 0x000e220000001800 */
[----:B------:R-:W-:Y:S01]  /*15f30*/  MOV R16, 0xa210599e ;  /* 0xa210599e00107802 */ /* 0x000fe20000000f00 */
[----:B------:R-:W-:Y:S01]  /*15f40*/  IMAD.MOV.U32 R17, RZ, RZ, 0x3dbec94c ;  /* 0x3dbec94cff117424 */ /* 0x000fe200078e00ff */
[----:B------:R-:W-:Y:S01]  /*15f50*/  FSETP.GEU.AND P0, PT, |R3|, 4.1917929649353027344, PT ;  /* 0x4086232b0300780b */ /* 0x000fe20003f0e200 */
[----:B------:R-:W-:Y:S01]  /*15f60*/  DFMA R18, R2, R18, 6.75539944105574400000e+15 ;  /* 0x433800000212742b */ /* 0x000fe20000000012 */
[----:B------:R-:W-:Y:S01]  /*15f70*/  IMAD.MOV.U32 R12, RZ, RZ, 0x1 ;  /* 0x00000001ff0c7424 */ /* 0x000fe200078e00ff */
[----:B------:R-:W-:Y:S01]  /*15f80*/  BSSY.RECONVERGENT B0, `(.L_x_3378) ;  /* 0x000003a000007945 */ /* 0x000fe20003800200 */
[----:B------:R-:W-:Y:S01]  /*15f90*/  DSETP.NEU.AND P2, PT, R6, RZ, PT ;  /* 0x000000ff0600722a */ /* 0x000fe20003f4d000 */
[----:B------:R-:W-:-:S04]  /*15fa0*/  ISETP.NE.AND P3, PT, R42, 0x7ff00000, PT ;  /* 0x7ff000002a00780c */ /* 0x000fc80003f65270 */
        /* <DEDUP_REMOVED lines=55> */
.L_x_3379:
[----:B------:R-:W-:Y:S05]  /*16320*/  BSYNC.RECONVERGENT B0 ;  /* 0x0000000000007941 */ /* 0x000fea0003800200 */
.L_x_3378:
[----:B------:R-:W-:Y:S01]  /*16330*/  UMOV UR4, 0x7b8bc236 ;  /* 0x7b8bc23600047882 */ /* 0x000fe20000000000 */
[----:B------:R-:W-:Y:S01]  /*16340*/  UMOV UR5, 0x3d8d06f0 ;  /* 0x3d8d06f000057882 */ /* 0x000fe20000000000 */
[----:B------:R-:W-:Y:S01]  /*16350*/  BSSY.RECONVERGENT B0, `(.L_x_3380) ;  /* 0x000000e000007945 */ /* 0x000fe20003800200 */
[----:B------:R-:W-:Y:S01]  /*16360*/  DMUL R2, R42, UR4 ;  /* 0x000000042a027c28 */ /* 0x000fe20008000000 */
[----:B------:R-:W-:Y:S01]  /*16370*/  @!P2 MOV R38, RZ ;  /* 0x000000ff0026a202 */ /* 0x000fe20000000f00 */
[----:B------:R-:W-:-:S05]  /*16380*/  @!P2 IMAD.MOV.U32 R39, RZ, RZ, R7 ;  /* 0x000000ffff27a224 */ /* 0x000fca00078e0007 */
[----:B------:R0:W-:Y:S01]  /*16390*/  STL.64 [R1+0xa0b0], R2 ;  /* 0x00a0b00201007387 */ /* 0x0001e20000100a00 */
[----:B------:R-:W-:Y:S05]  /*163a0*/  @P3 BRA `(.L_x_3381) ;  /* 0x0000000000203947 */ /* 0x000fea0003800000 */
[----:B------:R-:W-:-:S14]  /*163b0*/  DSETP.NAN.AND P0, PT, R6, R6, PT ;  /* 0x000000060600722a */ /* 0x000fdc0003f08000 */
[----:B------:R-:W-:Y:S01]  /*163c0*/  @P0 DADD R38, R6, 3 ;  /* 0x4008000006260429 */ /* 0x000fe20000000000 */
[----:B------:R-:W-:Y:S10]  /*163d0*/  @P0 BRA `(.L_x_3381) ;  /* 0x0000000000140947 */ /* 0x000ff40003800000 */
[----:B------:R-:W-:-:S14]  /*163e0*/  DSETP.NEU.AND P0, PT, |R6|, +INF , PT ;  /* 0x7ff000000600742a */ /* 0x000fdc0003f0d200 */
[----:B------:R-:W-:Y:S01]  /*163f0*/  @!P0 IMAD.MOV.U32 R0, RZ, RZ, -0x100000 ;  /* 0xfff00000ff008424 */ /* 0x000fe200078e00ff */
[----:B------:R-:W-:Y:S02]  /*16400*/  @!P0 ISETP.GE.AND P1, PT, R7, RZ, PT ;  /* 0x000000ff0700820c */ /* 0x000fe40003f26270 */
[----:B------:R-:W-:Y:S02]  /*16410*/  @!P0 MOV R38, RZ ;  /* 0x000000ff00268202 */ /* 0x000fe40000000f00 */
[----:B------:R-:W-:-:S09]  /*16420*/  @!P0 SEL R39, R0, 0x7ff00000, !P1 ;  /* 0x7ff0000000278807 */ /* 0x000fd20004800000 */
.L_x_3381:
[----:B------:R-:W-:Y:S05]  /*16430*/  BSYNC.RECONVERGENT B0 ;  /* 0x0000000000007941 */ /* 0x000fea0003800200 */
.L_x_3380:
        /* <DEDUP_REMOVED lines=18> */
[----:B------:R-:W-:Y:S01]  /*16560*/  MOV R2, 0xa210599e ;  /* 0xa210599e00027802 */ /* 0x000fe20000000f00 */
[----:B------:R-:W-:Y:S01]  /*16570*/  IMAD.MOV.U32 R249, RZ, RZ, R37 ;  /* 0x000000fffff97224 */ /* 0x000fe200078e0025 */
[----:B------:R-:W-:Y:S01]  /*16580*/  MOV R252, 0x165b0 ;  /* 0x000165b000fc7802 */ /* 0x000fe20000000f00 */
[----:B------:R-:W-:-:S07]  /*16590*/  IMAD.MOV.U32 R251, RZ, RZ, 0x3dbec94c ;  /* 0x3dbec94cfffb7424 */ /* 0x000fce00078e00ff */
[----:B------:R-:W-:Y:S05]  /*165a0*/  CALL.REL.NOINC `($__internal_4_$__cuda_sm20_div_rn_f64_full) ;  /* 0x00000f7800687944 */ /* 0x000fea0003c00000 */
[----:B------:R-:W-:Y:S01]  /*165b0*/  IMAD.MOV.U32 R10, RZ, RZ, R250 ;  /* 0x000000ffff0a7224 */ /* 0x000fe200078e00fa */
[----:B------:R-:W-:-:S07]  /*165c0*/  MOV R11, R251 ;  /* 0x000000fb000b7202 */ /* 0x000fce0000000f00 */
.L_x_3383:
[----:B------:R-:W-:Y:S05]  /*165d0*/  BSYNC.RECONVERGENT B1 ;  /* 0x0000000000017941 */ /* 0x000fea0003800200 */
.L_x_3382:
        /* <DEDUP_REMOVED lines=79> */
.L_x_3385:
[----:B------:R-:W-:Y:S01]  /*16ad0*/  MOV R4, 0x0 ;  /* 0x0000000000047802 */ /* 0x000fe20000000f00 */
[----:B------:R-:W-:Y:S01]  /*16ae0*/  IMAD.MOV.U32 R5, RZ, RZ, 0x7ff00000 ;  /* 0x7ff00000ff057424 */ /* 0x000fe200078e00ff */
[----:B------:R-:W-:-:S05]  /*16af0*/  LOP3.LUT P0, RZ, R3, 0x7fffffff, RZ, 0xc0, !PT ;  /* 0x7fffffff03ff7812 */ /* 0x000fca000780c0ff */
[----:B------:R-:W-:-:S10]  /*16b00*/  DFMA R4, R2, R4, +INF ;  /* 0x7ff000000204742b */ /* 0x000fd40000000004 */
[----:B------:R-:W-:Y:S02]  /*16b10*/  FSEL R2, R4, RZ, P0 ;  /* 0x000000ff04027208 */ /* 0x000fe40000000000 */
[----:B------:R-:W-:-:S07]  /*16b20*/  FSEL R3, R5, -QNAN , P0 ;  /* 0xfff0000005037808 */ /* 0x000fce0000000000 */
.L_x_3386:
[----:B------:R-:W-:Y:S05]  /*16b30*/  BSYNC.RECONVERGENT B0 ;  /* 0x0000000000007941 */ /* 0x000fea0003800200 */
.L_x_3384:
        /* <DEDUP_REMOVED lines=14> */
.L_x_3387:
        /* <DEDUP_REMOVED lines=13> */
.L_x_3389:
[----:B------:R-:W-:Y:S05]  /*16cf0*/  BSYNC.RECONVERGENT B0 ;  /* 0x0000000000007941 */ /* 0x000fea0003800200 */
.L_x_3388:
        /* <DEDUP_REMOVED lines=18> */
.L_x_3391:
[----:B------:R-:W-:Y:S05]  /*16e20*/  BSYNC.RECONVERGENT B1 ;  /* 0x0000000000017941 */ /* 0x000fea0003800200 */
.L_x_3390:
        /* <DEDUP_REMOVED lines=10> */
.L_x_3392:
        /* <DEDUP_REMOVED lines=29> */
.L_x_3394:
[----:B------:R-:W-:Y:S05]  /*170a0*/  BSYNC.RECONVERGENT B0 ;  /* 0x0000000000007941 */ /* 0x000fea0003800200 */
.L_x_3393:
        /* <DEDUP_REMOVED lines=10> */
.L_x_3396:
[----:B------:R-:W-:Y:S05]  /*17150*/  BSYNC.RECONVERGENT B1 ;  /* 0x0000000000017941 */ /* 0x000fea0003800200 */
.L_x_3395:
[----:B------:R-:W0:Y:S01]  /*17160*/  MUFU.RCP64H R3, R9 ;  /* 0x0000000900037308 */ /* 0x000e220000001800 */
[----:B------:R-:W-:Y:S01]  /*17170*/  HFMA2 R2, -RZ, RZ, 0, 5.9604644775390625e-08 ;  /* 0x00000001ff027431 */ /* 0x000fe200000001ff */
        /* <DEDUP_REMOVED lines=19> */
[----:B------:R-:W-:Y:S05]  /*172b0*/  CALL.REL.NOINC `($__internal_4_$__cuda_sm20_div_rn_f64_full) ;  /* 0x00000f6c00247944 */ /* 0x000fea0003c00000 */
[----:B------:R-:W-:Y:S01]  /*172c0*/  IMAD.MOV.U32 R2, RZ, RZ, R250 ;  /* 0x000000ffff027224 */ /* 0x000fe200078e00fa */
[----:B------:R-:W-:-:S07]  /*172d0*/  MOV R3, R251 ;  /* 0x000000fb00037202 */ /* 0x000fce0000000f00 */
.L_x_3398:
[----:B------:R-:W-:Y:S05]  /*172e0*/  BSYNC.RECONVERGENT B1 ;  /* 0x0000000000017941 */ /* 0x000fea0003800200 */
.L_x_3397:
        /* <DEDUP_REMOVED lines=71> */
.L_x_3400:
[----:B------:R-:W-:Y:S05]  /*17760*/  BSYNC.RECONVERGENT B0 ;  /* 0x0000000000007941 */ /* 0x000fea0003800200 */
.L_x_3399:
        /* <DEDUP_REMOVED lines=12> */
.L_x_3402:
[----:B------:R-:W-:Y:S05]  /*17830*/  BSYNC.RECONVERGENT B1 ;  /* 0x0000000000017941 */ /* 0x000fea0003800200 */
.L_x_3401:
        /* <DEDUP_REMOVED lines=58> */
.L_x_3404:
[----:B------:R-:W-:Y:S05]  /*17be0*/  BSYNC.RECONVERGENT B0 ;  /* 0x0000000000007941 */ /* 0x000fea0003800200 */
.L_x_3403:
[----:B------:R-:W2:Y:S01]  /*17bf0*/  LDL.64 R12, [R1+0x9fa0] ;  /* 0x009fa000010c7983 */ /* 0x000ea20000100a00 */
[----:B------:R-:W-:Y:S01]  /*17c00*/  UMOV UR4, 0xece4bf11 ;  /* 0xece4bf1100047882 */ /* 0x000fe20000000000 */
[----:B------:R-:W-:Y:S01]  /*17c10*/  UMOV UR5, 0x3a64cc21 ;  /* 0x3a64cc2100057882 */ /* 0x000fe20000000000 */
[----:B------:R-:W-:Y:S01]  /*17c20*/  BSSY.RECONVERGENT B1, `(.L_x_3405) ;  /* 0x0000019000017945 */ /* 0x000fe20003800200 */
[----:B------:R-:W-:Y:S01]  /*17c30*/  DMUL R250, R2, UR4 ;  /* 0x0000000402fa7c28 */ /* 0x000fe20008000000 */
[----:B------:R-:W-:-:S05]  /*17c40*/  IMAD.MOV.U32 R2, RZ, RZ, 0x1 ;  /* 0x00000001ff027424 */ /* 0x000fca00078e00ff */
        /* <DEDUP_REMOVED lines=22> */
.L_x_3406:
[----:B------:R-:W-:Y:S05]  /*17db0*/  BSYNC.RECONVERGENT B1 ;  /* 0x0000000000017941 */ /* 0x000fea0003800200 */
.L_x_3405:
        /* <DEDUP_REMOVED lines=19> */
[----:B------:R-:W-:Y:S05]  /*17ef0*/  CALL.REL.NOINC `($__internal_4_$__cuda_sm20_div_rn_f64_full) ;  /* 0x00000f6000147944 */ /* 0x000fea0003c00000 */
.L_x_3408:
[----:B------:R-:W-:Y:S05]  /*17f00*/  BSYNC.RECONVERGENT B1 ;  /* 0x0000000000017941 */ /* 0x000fea0003800200 */
.L_x_3407:
        /* <DEDUP_REMOVED lines=70> */
.L_x_3410:
[----:B------:R-:W-:Y:S05]  /*18370*/  BSYNC.RECONVERGENT B0 ;  /* 0x0000000000007941 */ /* 0x000fea0003800200 */
.L_x_3409:
        /* <DEDUP_REMOVED lines=11> */
[----:B0-----:R-:W-:Y:S05]  /*18430*/  CALL.REL.NOINC `($__internal_4_$__cuda_sm20_div_rn_f64_full) ;  /* 0x00000f5800c47944 */ /* 0x001fea0003c00000 */
[----:B------:R-:W-:Y:S01]  /*18440*/  IMAD.MOV.U32 R2, RZ, RZ, R250 ;  /* 0x000000ffff027224 */ /* 0x000fe200078e00fa */
[----:B------:R-:W-:-:S07]  /*18450*/  MOV R3, R251 ;  /* 0x000000fb00037202 */ /* 0x000fce0000000f00 */
.L_x_3412:
[----:B------:R-:W-:Y:S05]  /*18460*/  BSYNC.RECONVERGENT B1 ;  /* 0x0000000000017941 */ /* 0x000fea0003800200 */
.L_x_3411:
        /* <DEDUP_REMOVED lines=71> */
.L_x_3414:
[----:B------:R-:W-:Y:S05]  /*188e0*/  BSYNC.RECONVERGENT B0 ;  /* 0x0000000000007941 */ /* 0x000fea0003800200 */
.L_x_3413:
        /* <DEDUP_REMOVED lines=12> */
.L_x_3416:
[----:B------:R-:W-:Y:S05]  /*189b0*/  BSYNC.RECONVERGENT B1 ;  /* 0x0000000000017941 */ /* 0x000fea0003800200 */
.L_x_3415:
        /* <DEDUP_REMOVED lines=70> */
.L_x_3418:
[----:B------:R-:W-:Y:S05]  /*18e20*/  BSYNC.RECONVERGENT B0 ;  /* 0x0000000000007941 */ /* 0x000fea0003800200 */
.L_x_3417:
        /* <DEDUP_REMOVED lines=14> */
.L_x_3420:
[----:B------:R-:W-:Y:S05]  /*18f10*/  BSYNC.RECONVERGENT B1 ;  /* 0x0000000000017941 */ /* 0x000fea0003800200 */
.L_x_3419:
        /* <DEDUP_REMOVED lines=60> */
.L_x_3422:
[----:B------:R-:W-:Y:S05]  /*192e0*/  BSYNC.RECONVERGENT B0 ;  /* 0x0000000000007941 */ /* 0x000fea0003800200 */
.L_x_3421:
        /* <DEDUP_REMOVED lines=12> */
[----:B------:R-:W-:Y:S05]  /*193b0*/  CALL.REL.NOINC `($_Z10RosenbrockPdddS_PiiiiiiddddddddPKdS2_S2_S2_S2_S2_S2_S2_i$__internal_accurate_pow) ;  /* 0x00000f5800007944 */ /* 0x000fea0003c00000 */
[----:B------:R-:W-:Y:S05]  /*193c0*/  BSYNC.RECONVERGENT B1 ;  /* 0x0000000000017941 */ /* 0x000fea0003800200 */
.L_x_3425:
[----:B------:R-:W-:Y:S02]  /*193d0*/  FSEL R12, R12, RZ, P0 ;  /* 0x000000ff0c0c7208 */ /* 0x000fe40000000000 */
[----:B------:R-:W-:-:S07]  /*193e0*/  FSEL R13, R13, -QNAN , P0 ;  /* 0xfff800000d0d7808 */ /* 0x000fce0000000000 */
.L_x_3424:
[----:B------:R-:W-:Y:S05]  /*193f0*/  BSYNC.RECONVERGENT B0 ;  /* 0x0000000000007941 */ /* 0x000fea0003800200 */
.L_x_3423:
        /* <DEDUP_REMOVED lines=23> */
.L_x_3427:
[----:B------:R-:W-:Y:S05]  /*19570*/  BSYNC.RECONVERGENT B0 ;  /* 0x0000000000007941 */ /* 0x000fea0003800200 */
.L_x_3426:
        /* <DEDUP_REMOVED lines=12> */
[----:B0-----:R-:W-:Y:S01]  /*19640*/  MOV R2, R8 ;  /* 0x0000000800027202 */ /* 0x001fe20000000f00 */
[----:B------:R-:W-:Y:S01]  /*19650*/  IMAD.MOV.U32 R249, RZ, RZ, -0x3f89c000 ;  /* 0xc0764000fff97424 */ /* 0x000fe200078e00ff */
[----:B------:R-:W-:Y:S01]  /*19660*/  MOV R252, 0x19690 ;  /* 0x0001969000fc7802 */ /* 0x000fe20000000f00 */
[----:B------:R-:W-:-:S07]  /*19670*/  IMAD.MOV.U32 R251, RZ, RZ, R9 ;  /* 0x000000fffffb7224 */ /* 0x000fce00078e0009 */
[----:B------:R-:W-:Y:S05]  /*19680*/  CALL.REL.NOINC `($__internal_4_$__cuda_sm20_div_rn_f64_full) ;  /* 0x00000f4800307944 */ /* 0x000fea0003c00000 */
.L_x_3429:
[----:B------:R-:W-:Y:S05]  /*19690*/  BSYNC.RECONVERGENT B1 ;  /* 0x0000000000017941 */ /* 0x000fea0003800200 */
.L_x_3428:
        /* <DEDUP_REMOVED lines=51> */
[----:B------:R-:W-:-:S04]  /*199d0*/  @!P1 LEA.HI R4, R10, R10, RZ, 0x1 ;  /* 0x0000000a0a049211 */ /* 0x000fc800078f08ff */
[----:B------:R-:W-:Y:S02]  /*199e0*/  @!P1 SHF.R.S32.HI R11, RZ, 0x1, R4 ;  /* 0x00000001ff0b9819 */ /* 0x000fe40000011404 */
[----:B------:R-:W-:Y:S02]  /*199f0*/  FSEL R4, R12, RZ, P0 ;  /* 0x000000ff0c047208 */ /* 0x000fe40000000000 */
[----:B------:R-:W-:Y:S01]  /*19a00*/  @!P1 LEA R3, R11, R3, 0x14 ;  /* 0x000000030b039211 */ /* 0x000fe200078ea0ff */
[----:B------:R-:W-:-:S05]  /*19a10*/  @!P1 IMAD.IADD R10, R10, 0x1, -R11 ;  /* 0x000000010a0a9824 */ /* 0x000fca00078e0a0b */
[----:B------:R-:W-:Y:S01]  /*19a20*/  @!P1 LEA R11, R10, 0x3ff00000, 0x14 ;  /* 0x3ff000000a0b9811 */ /* 0x000fe200078ea0ff */
[----:B------:R-:W-:-:S06]  /*19a30*/  @!P1 IMAD.MOV.U32 R10, RZ, RZ, RZ ;  /* 0x000000ffff0a9224 */ /* 0x000fcc00078e00ff */
[----:B------:R-:W-:-:S11]  /*19a40*/  @!P1 DMUL R4, R2, R10 ;  /* 0x0000000a02049228 */ /* 0x000fd60000000000 */
.L_x_3431:
[----:B------:R-:W-:Y:S05]  /*19a50*/  BSYNC.RECONVERGENT B0 ;  /* 0x0000000000007941 */ /* 0x000fea0003800200 */
.L_x_3430:
        /* <DEDUP_REMOVED lines=13> */
.L_x_3434:
[----:B------:R-:W-:Y:S02]  /*19b30*/  FSEL R12, R12, RZ, P0 ;  /* 0x000000ff0c0c7208 */ /* 0x000fe40000000000 */
[----:B------:R-:W-:-:S07]  /*19b40*/  FSEL R13, R13, -QNAN , P0 ;  /* 0xfff800000d0d7808 */ /* 0x000fce0000000000 */
.L_x_3433:
[----:B------:R-:W-:Y:S05]  /*19b50*/  BSYNC.RECONVERGENT B0 ;  /* 0x0000000000007941 */ /* 0x000fea0003800200 */
.L_x_3432:
        /* <DEDUP_REMOVED lines=25> */
.L_x_3436:
[----:B------:R-:W-:Y:S05]  /*19cf0*/  BSYNC.RECONVERGENT B0 ;  /* 0x0000000000007941 */ /* 0x000fea0003800200 */
.L_x_3435:
        /* <DEDUP_REMOVED lines=12> */
[----:B------:R-:W-:Y:S01]  /*19dc0*/  IMAD.MOV.U32 R248, RZ, RZ, R8 ;  /* 0x000000fffff87224 */ /* 0x000fe200078e0008 */
[----:B------:R-:W-:Y:S01]  /*19dd0*/  MOV R2, RZ ;  /* 0x000000ff00027202 */ /* 0x000fe20000000f00 */
[----:B------:R-:W-:Y:S01]  /*19de0*/  IMAD.MOV.U32 R249, RZ, RZ, R9 ;  /* 0x000000fffff97224 */ /* 0x000fe200078e0009 */
[----:B------:R-:W-:Y:S01]  /*19df0*/  MOV R252, 0x19e20 ;  /* 0x00019e2000fc7802 */ /* 0x000fe20000000f00 */
[----:B------:R-:W-:-:S07]  /*19e00*/  IMAD.MOV.U32 R251, RZ, RZ, 0x4072a000 ;  /* 0x4072a000fffb7424 */ /* 0x000fce00078e00ff */
[----:B0-----:R-:W-:Y:S05]  /*19e10*/  CALL.REL.NOINC `($__internal_4_$__cuda_sm20_div_rn_f64_full) ;  /* 0x00000f40004c7944 */ /* 0x001fea0003c00000 */
[----:B------:R-:W-:Y:S01]  /*19e20*/  IMAD.MOV.U32 R2, RZ, RZ, R250 ;  /* 0x000000ffff027224 */ /* 0x000fe200078e00fa */
[----:B------:R-:W-:-:S07]  /*19e30*/  MOV R3, R251 ;  /* 0x000000fb00037202 */ /* 0x000fce0000000f00 */
.L_x_3438:
[----:B------:R-:W-:Y:S05]  /*19e40*/  BSYNC.RECONVERGENT B1 ;  /* 0x0000000000017941 */ /* 0x000fea0003800200 */
.L_x_3437:
[----:B------:R-:W-:Y:S01]  /*19e50*/  DSETP.NEU.AND P0, PT, R2, RZ, PT ;  /* 0x000000ff0200722a */ /* 0x000fe20003f0d000 */
[----:B------:R-:W-:-:S13]  /*19e60*/  BSSY.RECONVERGENT B0, `(.L_x_3439) ;  /* 0x000000d000007945 */ /* 0x000fda0003800200 */
[----:B------:R-:W-:Y:S02]  /*19e70*/  @!P0 IMAD.MOV.U32 R12, RZ, RZ, 0x0 ;  /* 0x00000000ff0c8424 */ /* 0x000fe400078e00ff */
        /* <DEDUP_REMOVED lines=8> */
[----:B0-----:R-:W-:Y:S05]  /*19f00*/  CALL.REL.NOINC `($_Z10RosenbrockPdddS_PiiiiiiddddddddPKdS2_S2_S2_S2_S2_S2_S2_i$__internal_accurate_pow) ;  /* 0x00000f4c002c7944 */ /* 0x001fea0003c00000 */
[----:B------:R-:W-:Y:S02]  /*19f10*/  FSEL R12, R12, RZ, P0 ;  /* 0x000000ff0c0c7208 */ /* 0x000fe40000000000 */
[----:B------:R-:W-:-:S07]  /*19f20*/  FSEL R13, R13, -QNAN , P0 ;  /* 0xfff800000d0d7808 */ /* 0x000fce0000000000 */
.L_x_3440:
[----:B------:R-:W-:Y:S05]  /*19f30*/  BSYNC.RECONVERGENT B0 ;  /* 0x0000000000007941 */ /* 0x000fea0003800200 */
.L_x_3439:
[C---:B0-----:R-:W-:Y:S01]  /*19f40*/  DADD R4, R2.reuse, -1.5 ;  /* 0xbff8000002047429 */ /* 0x041fe20000000000 */
[----:B------:R-:W-:Y:S01]  /*19f50*/  BSSY.RECONVERGENT B0, `(.L_x_3441) ;  /* 0x000000b000007945 */ /* 0x000fe20003800200 */
[----:B------:R-:W-:Y:S02]  /*19f60*/  DSETP.NEU.AND P1, PT, R2, 1, PT ;  /* 0x3ff000000200742a */ /* 0x000fe40003f2d000 */
[----:B------:R-:W-:-:S06]  /*19f70*/  DADD R14, -RZ, |R2| ;  /* 0x00000000ff0e7229 */ /* 0x000fcc0000000502 */
[----:B------:R-:W-:-:S04]  /*19f80*/  LOP3.LUT R4, R5, 0x7ff00000, RZ, 0xc0, !PT ;  /* 0x7ff0000005047812 */ /* 0x000fc800078ec0ff */
[----:B------:R-:W-:-:S13]  /*19f90*/  ISETP.NE.AND P0, PT, R4, 0x7ff00000, PT ;  /* 0x7ff000000400780c */ /* 0x000fda0003f05270 */
[----:B------:R-:W-:Y:S05]  /*19fa0*/  @P0 BRA `(.L_x_3442) ;  /* 0x0000000000140947 */ /* 0x000fea0003800000 */
[----:B------:R-:W-:-:S14]  /*19fb0*/  DSETP.NAN.AND P0, PT, R2, R2, PT ;  /* 0x000000020200722a */ /* 0x000fdc0003f08000 */
[----:B------:R-:W-:Y:S01]  /*19fc0*/  @P0 DADD R12, R2, -1.5 ;  /* 0xbff80000020c0429 */ /* 0x000fe20000000000 */
[----:B------:R-:W-:Y:S10]  /*19fd0*/  @P0 BRA `(.L_x_3442) ;  /* 0x0000000000080947 */ /* 0x000ff40003800000 */
[----:B------:R-:W-:-:S14]  /*19fe0*/  DSETP.NEU.AND P0, PT, |R2|, +INF , PT ;  /* 0x7ff000000200742a */ /* 0x000fdc0003f0d200 */
[----:B------:R-:W-:-:S07]  /*19ff0*/  @!P0 CS2R R12, SRZ ;  /* 0x00000000000c8805 */ /* 0x000fce000001ff00 */
.L_x_3442:
[----:B------:R-:W-:Y:S05]  /*1a000*/  BSYNC.RECONVERGENT B0 ;  /* 0x0000000000007941 */ /* 0x000fea0003800200 */
.L_x_3441:
        /* <DEDUP_REMOVED lines=9> */
[----:B------:R-:W-:Y:S01]  /*1a0a0*/  MOV R35, R15 ;  /* 0x0000000f00237202 */ /* 0x000fe20000000f00 */
[----:B------:R-:W-:Y:S01]  /*1a0b0*/  DMUL R4, R4, UR6 ;  /* 0x0000000604047c28 */ /* 0x000fe20008000000 */
[----:B------:R-:W-:Y:S01]  /*1a0c0*/  IMAD.MOV.U32 R34, RZ, RZ, RZ ;  /* 0x000000ffff227224 */ /* 0x000fe200078e00ff */
[----:B------:R-:W-:Y:S01]  /*1a0d0*/  MOV R32, 0x1a120 ;  /* 0x0001a12000207802 */ /* 0x000fe20000000f00 */
[----:B------:R-:W-:-:S02]  /*1a0e0*/  IMAD.MOV.U32 R33, RZ, RZ, -0x40000000 ;  /* 0xc0000000ff217424 */ /* 0x000fc400078e00ff */
[----:B------:R0:W-:Y:S04]  /*1a0f0*/  STL.64 [R1+0xa2a0], R10 ;  /* 0x00a2a00a01007387 */ /* 0x0001e80000100a00 */
[----:B------:R0:W-:Y:S02]  /*1a100*/  STL.64 [R1+0xa2c0], R4 ;  /* 0x00a2c00401007387 */ /* 0x0001e40000100a00 */
[----:B0-----:R-:W-:Y:S05]  /*1a110*/  CALL.REL.NOINC `($_Z10RosenbrockPdddS_PiiiiiiddddddddPKdS2_S2_S2_S2_S2_S2_S2_i$__internal_accurate_pow) ;  /* 0x00000f4800a87944 */ /* 0x001fea0003c00000 */
[----:B------:R-:W-:Y:S05]  /*1a120*/  BSYNC.RECONVERGENT B0 ;  /* 0x0000000000007941 */ /* 0x000fea0003800200 */
.L_x_3443:
        /* <DEDUP_REMOVED lines=23> */
.L_x_3445:
[----:B------:R-:W-:Y:S05]  /*1a2a0*/  BSYNC.RECONVERGENT B0 ;  /* 0x0000000000007941 */ /* 0x000fea0003800200 */
.L_x_3444:
        /* <DEDUP_REMOVED lines=14> */
[----:B------:R-:W-:Y:S01]  /*1a390*/  MOV R248, RZ ;  /* 0x000000ff00f87202 */ /* 0x000fe20000000f00 */
[----:B------:R-:W-:Y:S01]  /*1a3a0*/  IMAD.MOV.U32 R249, RZ, RZ, -0x3f80c000 ;  /* 0xc07f4000fff97424 */ /* 0x000fe200078e00ff */
[----:B------:R-:W-:Y:S01]  /*1a3b0*/  MOV R251, R9 ;  /* 0x0000000900fb7202 */ /* 0x000fe20000000f00 */
[----:B0-----:R-:W-:Y:S01]  /*1a3c0*/  IMAD.MOV.U32 R2, RZ, RZ, R8 ;  /* 0x000000ffff027224 */ /* 0x001fe200078e0008 */
[----:B------:R-:W-:-:S07]  /*1a3d0*/  MOV R252, 0x1a3f0 ;  /* 0x0001a3f000fc7802 */ /* 0x000fce0000000f00 */
[----:B------:R-:W-:Y:S05]  /*1a3e0*/  CALL.REL.NOINC `($__internal_4_$__cuda_sm20_div_rn_f64_full) ;  /* 0x00000f3800d87944 */ /* 0x000fea0003c00000 */
.L_x_3447:
[----:B------:R-:W-:Y:S05]  /*1a3f0*/  BSYNC.RECONVERGENT B1 ;  /* 0x0000000000017941 */ /* 0x000fea0003800200 */
.L_x_3446:
        /* <DEDUP_REMOVED lines=70> */
.L_x_3449:
[----:B------:R-:W-:Y:S05]  /*1a860*/  BSYNC.RECONVERGENT B0 ;  /* 0x0000000000007941 */ /* 0x000fea0003800200 */
.L_x_3448:
        /* <DEDUP_REMOVED lines=18> */
.L_x_3451:
[----:B------:R-:W-:Y:S05]  /*1a990*/  BSYNC.RECONVERGENT B1 ;  /* 0x0000000000017941 */ /* 0x000fea0003800200 */
.L_x_3450:
        /* <DEDUP_REMOVED lines=53> */
[----:B------:R-:W-:-:S05]  /*1acf0*/  FFMA R4, RZ, R9, R251 ;  /* 0x00000009ff047223 */ /* 0x000fca00000000fb */
[----:B------:R-:W-:-:S04]  /*1ad00*/  FSETP.GT.AND P2, PT, |R4|, 1.469367938527859385e-39, PT ;  /* 0x001000000400780b */ /* 0x000fc80003f44200 */
        /* <DEDUP_REMOVED lines=16> */
.L_x_3453:
[----:B------:R-:W-:Y:S05]  /*1ae10*/  BSYNC.RECONVERGENT B0 ;  /* 0x0000000000007941 */ /* 0x000fea0003800200 */
.L_x_3452:
        /* <DEDUP_REMOVED lines=8> */
[----:B------:R-:W-:Y:S01]  /*1aea0*/  IMAD.MOV.U32 R249, RZ, RZ, -0x3f5f4c00 ;  /* 0xc0a0b400fff97424 */ /* 0x000fe200078e00ff */
[----:B------:R-:W-:Y:S01]  /*1aeb0*/  MOV R252, 0x1aee0 ;  /* 0x0001aee000fc7802 */ /* 0x000fe20000000f00 */
[----:B------:R-:W-:-:S07]  /*1aec0*/  IMAD.MOV.U32 R251, RZ, RZ, R9 ;  /* 0x000000fffffb7224 */ /* 0x000fce00078e0009 */
[----:B------:R-:W-:Y:S05]  /*1aed0*/  CALL.REL.NOINC `($__internal_4_$__cuda_sm20_div_rn_f64_full) ;  /* 0x00000f30001c7944 */ /* 0x000fea0003c00000 */
.L_x_3455:
[----:B------:R-:W-:Y:S05]  /*1aee0*/  BSYNC.RECONVERGENT B1 ;  /* 0x0000000000017941 */ /* 0x000fea0003800200 */
.L_x_3454:
        /* <DEDUP_REMOVED lines=62> */
[----:B------:R-:W-:-:S04]  /*1b2d0*/  @!P1 LEA.HI R4, R16, R16, RZ, 0x1 ;  /* 0x0000001010049211 */ /* 0x000fc800078f08ff */
[----:B------:R-:W-:Y:S02]  /*1b2e0*/  @!P1 SHF.R.S32.HI R13, RZ, 0x1, R4 ;  /* 0x00000001ff0d9819 */ /* 0x000fe40000011404 */
[----:B------:R-:W-:Y:S02]  /*1b2f0*/  FSEL R4, R14, RZ, P0 ;  /* 0x000000ff0e047208 */ /* 0x000fe40000000000 */
[----:B------:R-:W-:Y:S01]  /*1b300*/  @!P1 IADD3 R12, PT, PT, R16, -R13, RZ ;  /* 0x8000000d100c9210 */ /* 0x000fe20007ffe0ff */
[----:B------:R-:W-:-:S03]  /*1b310*/  @!P1 IMAD R11, R13, 0x100000, R11 ;  /* 0x001000000d0b9824 */ /* 0x000fc600078e020b */
[----:B------:R-:W-:Y:S01]  /*1b320*/  @!P1 LEA R13, R12, 0x3ff00000, 0x14 ;  /* 0x3ff000000c0d9811 */ /* 0x000fe200078ea0ff */
[----:B------:R-:W-:-:S06]  /*1b330*/  @!P1 IMAD.MOV.U32 R12, RZ, RZ, RZ ;  /* 0x000000ffff0c9224 */ /* 0x000fcc00078e00ff */
[----:B------:R-:W-:-:S11]  /*1b340*/  @!P1 DMUL R4, R10, R12 ;  /* 0x0000000c0a049228 */ /* 0x000fd60000000000 */
.L_x_3457:
[----:B------:R-:W-:Y:S05]  /*1b350*/  BSYNC.RECONVERGENT B0 ;  /* 0x0000000000007941 */ /* 0x000fea0003800200 */
.L_x_3456:
        /* <DEDUP_REMOVED lines=14> */
.L_x_3459:
[----:B------:R-:W-:Y:S05]  /*1b440*/  BSYNC.RECONVERGENT B1 ;  /* 0x0000000000017941 */ /* 0x000fea0003800200 */
.L_x_3458:
[----:B------:R-:W-:Y:S01]  /*1b450*/  MOV R14, 0x652b82fe ;  /* 0x652b82fe000e7802 */ /* 0x000fe20000000f00 */
[----:B------:R-:W-:Y:S01]  /*1b460*/  IMAD.MOV.U32 R15, RZ, RZ, 0x3ff71547 ;  /* 0x3ff71547ff0f7424 */ /* 0x000fe200078e00ff */
[----:B------:R-:W-:Y:S01]  /*1b470*/  UMOV UR6, 0xfefa39ef ;  /* 0xfefa39ef00067882 */ /* 0x000fe20000000000 */
[----:B------:R-:W-:Y:S01]  /*1b480*/  UMOV UR7, 0x3fe62e42 ;  /* 0x3fe62e4200077882 */ /* 0x000fe20000000000 */
[----:B------:R-:W-:Y:S01]  /*1b490*/  UMOV UR4, 0x3b39803f ;  /* 0x3b39803f00047882 */ /* 0x000fe20000000000 */
[----:B------:R-:W-:Y:S01]  /*1b4a0*/  UMOV UR5, 0x3c7abc9e ;  /* 0x3c7abc9e00057882 */ /* 0x000fe20000000000 */
[----:B------:R-:W-:Y:S01]  /*1b4b0*/  ISETP.GT.AND P2, PT, R0, 0xfffff, PT ;  /* 0x000fffff0000780c */ /* 0x000fe20003f44270 */
[----:B------:R-:W-:Y:S01]  /*1b4c0*/  DFMA R14, R2, R14, 6.75539944105574400000e+15 ;  /* 0x43380000020e742b */ /* 0x000fe2000000000e */
[----:B------:R-:W-:Y:S01]  /*1b4d0*/  IMAD.MOV.U32 R12, RZ, RZ, R8 ;  /* 0x000000ffff0c7224 */ /* 0x000fe200078e0008 */
[----:B------:R-:W-:Y:S01]  /*1b4e0*/  FSETP.GEU.AND P0, PT, |R3|, 4.1917929649353027344, PT ;  /* 0x4086232b0300780b */ /* 0x000fe20003f0e200 */
[----:B------:R-:W-:Y:S01]  /*1b4f0*/  IMAD.MOV.U32 R13, RZ, RZ, R9 ;  /* 0x000000ffff0d7224 */ /* 0x000fe200078e0009 */
[----:B------:R-:W-:Y:S01]  /*1b500*/  BSSY.RECONVERGENT B0, `(.L_x_3460) ;  /* 0x0000038000007945 */ /* 0x000fe20003800200 */
[----:B------:R-:W-:-:S03]  /*1b510*/  MOV R16, R8 ;  /* 0x0000000800107202 */ /* 0x000fc60000000f00 */
[----:B0-----:R-:W-:-:S04]  /*1b520*/  DADD R4, R14, -6.75539944105574400000e+15 ;  /* 0xc33800000e047429 */ /* 0x001fc80000000000 */
[----:B------:R-:W-:-:S04]  /*1b530*/  @!P2 DMUL R12, R8, 1.80143985094819840000e+16 ;  /* 0x43500000080ca828 */ /* 0x000fc80000000000 */
[----:B------:R-:W-:-:S06]  /*1b540*/  DFMA R10, R4, -UR6, R2 ;  /* 0x80000006040a7c2b */ /* 0x000fcc0008000002 */
[----:B------:R-:W-:Y:S02]  /*1b550*/  @!P2 MOV R0, R13 ;  /* 0x0000000d0000a202 */ /* 0x000fe40000000f00 */
        /* <DEDUP_REMOVED lines=32> */
[----:B------:R-:W-:-:S05]  /*1b760*/  VIADD R4, R0, 0xffffffff ;  /* 0xffffffff00047836 */ /* 0x000fca0000000000 */
[----:B------:R-:W-:-:S04]  /*1b770*/  ISETP.GT.U32.AND P3, PT, R4, 0x7feffffe, PT ;  /* 0x7feffffe0400780c */ /* 0x000fc80003f64070 */
        /* <DEDUP_REMOVED lines=8> */
[----:B------:R-:W-:Y:S02]  /*1b800*/  @!P1 IMAD.MOV.U32 R2, RZ, RZ, R10 ;  /* 0x000000ffff029224 */ /* 0x000fe400078e000a */
[----:B------:R-:W-:Y:S01]  /*1b810*/  @!P1 IMAD.MOV.U32 R10, RZ, RZ, RZ ;  /* 0x000000ffff0a9224 */ /* 0x000fe200078e00ff */
[----:B------:R-:W-:Y:S02]  /*1b820*/  @!P1 SHF.R.S32.HI R3, RZ, 0x1, R4 ;  /* 0x00000001ff039819 */ /* 0x000fe40000011404 */
[----:B------:R-:W-:-:S03]  /*1b830*/  FSEL R4, R18, RZ, P0 ;  /* 0x000000ff12047208 */ /* 0x000fc60000000000 */
[----:B------:R-:W-:Y:S01]  /*1b840*/  @!P1 IMAD.IADD R14, R14, 0x1, -R3 ;  /* 0x000000010e0e9824 */ /* 0x000fe200078e0a03 */
[----:B------:R-:W-:-:S04]  /*1b850*/  @!P1 LEA R3, R3, R11, 0x14 ;  /* 0x0000000b03039211 */ /* 0x000fc800078ea0ff */
[----:B------:R-:W-:-:S06]  /*1b860*/  @!P1 LEA R11, R14, 0x3ff00000, 0x14 ;  /* 0x3ff000000e0b9811 */ /* 0x000fcc00078ea0ff */
[----:B------:R-:W-:-:S11]  /*1b870*/  @!P1 DMUL R4, R2, R10 ;  /* 0x0000000a02049228 */ /* 0x000fd60000000000 */
.L_x_3461:
[----:B------:R-:W-:Y:S05]  /*1b880*/  BSYNC.RECONVERGENT B0 ;  /* 0x0000000000007941 */ /* 0x000fea0003800200 */
.L_x_3460:
[----:B------:R-:W-:Y:S01]  /*1b890*/  UMOV UR4, 0x513fde31 ;  /* 0x513fde3100047882 */ /* 0x000fe20000000000 */
[----:B------:R-:W-:Y:S01]  /*1b8a0*/  UMOV UR5, 0x3d248c34 ;  /* 0x3d248c3400057882 */ /* 0x000fe20000000000 */
[----:B------:R-:W-:Y:S01]  /*1b8b0*/  BSSY.RECONVERGENT B0, `(.L_x_3462) ;  /* 0x000004c000007945 */ /* 0x000fe20003800200 */
[----:B------:R-:W-:Y:S01]  /*1b8c0*/  DMUL R2, R4, UR4 ;  /* 0x0000000404027c28 */ /* 0x000fe20008000000 */
[----:B------:R-:W-:Y:S01]  /*1b8d0*/  MOV R19, 0xfffffc01 ;  /* 0xfffffc0100137802 */ /* 0x000fe20000000f00 */
[----:B------:R-:W-:Y:S02]  /*1b8e0*/  @!P2 IMAD.MOV.U32 R19, RZ, RZ, -0x435 ;  /* 0xfffffbcbff13a424 */ /* 0x000fe400078e00ff */
[----:B------:R-:W-:-:S03]  /*1b8f0*/  @!P2 IMAD.MOV.U32 R16, RZ, RZ, R12 ;  /* 0x000000ffff10a224 */ /* 0x000fc600078e000c */
[----:B------:R0:W-:Y:S01]  /*1b900*/  STL.64 [R1+0xa2f8], R2 ;  /* 0x00a2f80201007387 */ /* 0x0001e20000100a00 */
[----:B------:R-:W-:Y:S05]  /*1b910*/  @P3 BRA `(.L_x_3463) ;  /* 0x0000000000fc3947 */ /* 0x000fea0003800000 */
[----:B0-----:R-:W-:Y:S01]  /*1b920*/  LOP3.LUT R2, R0, 0xfffff, RZ, 0xc0, !PT ;  /* 0x000fffff00027812 */ /* 0x001fe200078ec0ff */
[----:B------:R-:W-:Y:S01]  /*1b930*/  IMAD.MOV.U32 R17, RZ, RZ, 0x3ed0ee25 ;  /* 0x3ed0ee25ff117424 */ /* 0x000fe200078e00ff */
[----:B------:R-:W-:Y:S01]  /*1b940*/  MOV R10, RZ ;  /* 0x000000ff000a7202 */ /* 0x000fe20000000f00 */
[----:B------:R-:W-:Y:S01]  /*1b950*/  UMOV UR4, 0x3ae80f1e ;  /* 0x3ae80f1e00047882 */ /* 0x000fe20000000000 */
[----:B------:R-:W-:Y:S01]  /*1b960*/  LOP3.LUT R3, R2, 0x3ff00000, RZ, 0xfc, !PT ;  /* 0x3ff0000002037812 */ /* 0x000fe200078efcff */
[----:B------:R-:W-:Y:S01]  /*1b970*/  UMOV UR5, 0x3eb1380b ;  /* 0x3eb1380b00057882 */ /* 0x000fe20000000000 */
[----:B------:R-:W-:Y:S01]  /*1b980*/  MOV R2, R16 ;  /* 0x0000001000027202 */ /* 0x000fe20000000f00 */
[----:B------:R-:W-:Y:S01]  /*1b990*/  IMAD.MOV.U32 R16, RZ, RZ, -0x748574fc ;  /* 0x8b7a8b04ff107424 */ /* 0x000fe200078e00ff */
[----:B------:R-:W-:Y:S01]  /*1b9a0*/  ISETP.GE.U32.AND P0, PT, R3, 0x3ff6a09f, PT ;  /* 0x3ff6a09f0300780c */ /* 0x000fe20003f06070 */
[----:B------:R-:W-:Y:S01]  /*1b9b0*/  UMOV UR8, 0x80000000 ;  /* 0x8000000000087882 */ /* 0x000fe20000000000 */
[----:B------:R-:W-:Y:S01]  /*1b9c0*/  LEA.HI R19, R0, R19, RZ, 0xc ;  /* 0x0000001300137211 */ /* 0x000fe200078f60ff */
[----:B------:R-:W-:-:S10]  /*1b9d0*/  UMOV UR9, 0x43300000 ;  /* 0x4330000000097882 */ /* 0x000fd40000000000 */
[----:B------:R-:W-:Y:S01]  /*1b9e0*/  @P0 VIADD R5, R3, 0xfff00000 ;  /* 0xfff0000003050836 */ /* 0x000fe20000000000 */
[----:B------:R-:W-:-:S03]  /*1b9f0*/  @P0 IADD3 R19, PT, PT, R19, 0x1, RZ ;  /* 0x0000000113130810 */ /* 0x000fc60007ffe0ff */
[----:B------:R-:W-:Y:S01]  /*1ba00*/  @P0 IMAD.MOV.U32 R3, RZ, RZ, R5 ;  /* 0x000000ffff030224 */ /* 0x000fe200078e0005 */
[----:B------:R-:W-:Y:S01]  /*1ba10*/  LOP3.LUT R18, R19, 0x80000000, RZ, 0x3c, !PT ;  /* 0x8000000013127812 */ /* 0x000fe200078e3cff */
[----:B------:R-:W-:-:S04]  /*1ba20*/  IMAD.MOV.U32 R19, RZ, RZ, 0x43300000 ;  /* 0x43300000ff137424 */ /* 0x000fc800078e00ff */
        /* <DEDUP_REMOVED lines=28> */
[----:B------:R-:W-:Y:S02]  /*1bbf0*/  DMUL R16, R12, R16 ;  /* 0x000000100c107228 */ /* 0x000fe40000000000 */
[----:B------:R-:W-:-:S03]  /*1bc00*/  DFMA R20, R18, -UR6, R2 ;  /* 0x8000000612147c2b */ /* 0x000fc60008000002 */
[----:B------:R-:W-:Y:S01]  /*1bc10*/  DFMA R4, R14, R4, UR4 ;  /* 0x000000040e047e2b */ /* 0x000fe20008000004 */
[----:B------:R-:W-:Y:S01]  /*1bc20*/  UMOV UR4, 0x9999a3c4 ;  /* 0x9999a3c400047882 */ /* 0x000fe20000000000 */
[----:B------:R-:W-:-:S03]  /*1bc30*/  UMOV UR5, 0x3f899999 ;  /* 0x3f89999900057882 */ /* 0x000fc60000000000 */
[----:B------:R-:W-:-:S03]  /*1bc40*/  DADD R20, -R10, R20 ;  /* 0x000000000a147229 */ /* 0x000fc60000000114 */
[----:B------:R-:W-:Y:S01]  /*1bc50*/  DFMA R4, R14, R4, UR4 ;  /* 0x000000040e047e2b */ /* 0x000fe20008000004 */
[----:B------:R-:W-:Y:S01]  /*1bc60*/  UMOV UR4, 0x55555554 ;  /* 0x5555555400047882 */ /* 0x000fe20000000000 */
[----:B------:R-:W-:-:S06]  /*1bc70*/  UMOV UR5, 0x3fb55555 ;  /* 0x3fb5555500057882 */ /* 0x000fcc0000000000 */
[----:B------:R-:W-:Y:S01]  /*1bc80*/  DFMA R4, R14, R4, UR4 ;  /* 0x000000040e047e2b */ /* 0x000fe20008000004 */
[----:B------:R-:W-:Y:S01]  /*1bc90*/  UMOV UR4, 0x3b39803f ;  /* 0x3b39803f00047882 */ /* 0x000fe20000000000 */
[----:B------:R-:W-:-:S06]  /*1bca0*/  UMOV UR5, 0x3c7abc9e ;  /* 0x3c7abc9e00057882 */ /* 0x000fcc0000000000 */
[----:B------:R-:W-:-:S08]  /*1bcb0*/  DMUL R4, R14, R4 ;  /* 0x000000040e047228 */ /* 0x000fd00000000000 */
[----:B------:R-:W-:-:S08]  /*1bcc0*/  DFMA R4, R10, R4, R16 ;  /* 0x000000040a04722b */ /* 0x000fd00000000010 */
[----:B------:R-:W-:-:S08]  /*1bcd0*/  DADD R4, R4, -R20 ;  /* 0x0000000004047229 */ /* 0x000fd00000000814 */
[----:B------:R-:W-:-:S08]  /*1bce0*/  DFMA R4, R18, UR4, R4 ;  /* 0x0000000412047c2b */ /* 0x000fd00008000004 */
[----:B------:R-:W-:Y:S01]  /*1bcf0*/  DADD R4, R2, R4 ;  /* 0x0000000002047229 */ /* 0x000fe20000000004 */
[----:B------:R-:W-:Y:S10]  /*1bd00*/  BRA `(.L_x_3464) ;  /* 0x0000000000187947 */ /* 0x000ff40003800000 */
.L_x_3463:
[----:B0-----:R-:W-:Y:S01]  /*1bd10*/  IMAD.MOV.U32 R2, RZ, RZ, 0x0 ;  /* 0x00000000ff027424 */ /* 0x001fe200078e00ff */
[----:B------:R-:W-:Y:S02]  /*1bd20*/  MOV R3, 0x7ff00000 ;  /* 0x7ff0000000037802 */ /* 0x000fe40000000f00 */
[----:B------:R-:W-:-:S04]  /*1bd30*/  LOP3.LUT P0, RZ, R13, 0x7fffffff, RZ, 0xc0, !PT ;  /* 0x7fffffff0dff7812 */ /* 0x000fc8000780c0ff */
[----:B------:R-:W-:-:S10]  /*1bd40*/  DFMA R2, R12, R2, +INF ;  /* 0x7ff000000c02742b */ /* 0x000fd40000000002 */
[----:B------:R-:W-:Y:S02]  /*1bd50*/  FSEL R4, R2, RZ, P0 ;  /* 0x000000ff02047208 */ /* 0x000fe40000000000 */
[----:B------:R-:W-:-:S07]  /*1bd60*/  FSEL R5, R3, -QNAN , P0 ;  /* 0xfff0000003057808 */ /* 0x000fce0000000000 */
.L_x_3464:
[----:B------:R-:W-:Y:S05]  /*1bd70*/  BSYNC.RECONVERGENT B0 ;  /* 0x0000000000007941 */ /* 0x000fea0003800200 */
.L_x_3462:
        /* <DEDUP_REMOVED lines=20> */
.L_x_3466:
[----:B------:R-:W-:Y:S05]  /*1bec0*/  BSYNC.RECONVERGENT B1 ;  /* 0x0000000000017941 */ /* 0x000fea0003800200 */
.L_x_3465:
        /* <DEDUP_REMOVED lines=73> */
.L_x_3468:
[----:B------:R-:W-:Y:S05]  /*1c360*/  BSYNC.RECONVERGENT B0 ;  /* 0x0000000000007941 */ /* 0x000fea0003800200 */
.L_x_3467:
        /* <DEDUP_REMOVED lines=14> */
.L_x_3470:
[----:B------:R-:W-:Y:S05]  /*1c450*/  BSYNC.RECONVERGENT B1 ;  /* 0x0000000000017941 */ /* 0x000fea0003800200 */
.L_x_3469:
        /* <DEDUP_REMOVED lines=71> */
.L_x_3472:
[----:B------:R-:W-:Y:S05]  /*1c8d0*/  BSYNC.RECONVERGENT B0 ;  /* 0x0000000000007941 */ /* 0x000fea0003800200 */
.L_x_3471:
        /* <DEDUP_REMOVED lines=12> */
.L_x_3474:
[----:B------:R-:W-:Y:S05]  /*1c9a0*/  BSYNC.RECONVERGENT B1 ;  /* 0x0000000000017941 */ /* 0x000fea0003800200 */
.L_x_3473:
[----:B------:R-:W-:Y:S01]  /*1c9b0*/  IMAD.MOV.U32 R10, RZ, RZ, 0x652b82fe ;  /* 0x652b82feff0a7424 */ /* 0x000fe200078e00ff */
[----:B------:R-:W-:Y:S01]  /*1c9c0*/  UMOV UR4, 0xfefa39ef ;  /* 0xfefa39ef00047882 */ /* 0x000fe20000000000 */
[----:B------:R-:W-:Y:S01]  /*1c9d0*/  IMAD.MOV.U32 R11, RZ, RZ, 0x3ff71547 ;  /* 0x3ff71547ff0b7424 */ /* 0x000fe200078e00ff */
[----:B------:R-:W-:Y:S01]  /*1c9e0*/  UMOV UR5, 0x3fe62e42 ;  /* 0x3fe62e4200057882 */ /* 0x000fe20000000000 */
[----:B------:R-:W-:Y:S01]  /*1c9f0*/  UMOV UR6, 0x3b39803f ;  /* 0x3b39803f00067882 */ /* 0x000fe20000000000 */
[----:B------:R-:W-:Y:S01]  /*1ca00*/  UMOV UR7, 0x3c7abc9e ;  /* 0x3c7abc9e00077882 */ /* 0x000fe20000000000 */
[----:B------:R-:W-:Y:S01]  /*1ca10*/  MOV R20, 0xfca213ea ;  /* 0xfca213ea00147802 */ /* 0x000fe20000000f00 */
[----:B------:R-:W-:Y:S01]  /*1ca20*/  IMAD.MOV.U32 R21, RZ, RZ, 0x3e928af3 ;  /* 0x3e928af3ff157424 */ /* 0x000fe200078e00ff */
[-C--:B------:R-:W-:Y:S01]  /*1ca30*/  DFMA R12, R250, R10.reuse, 6.75539944105574400000e+15 ;  /* 0x43380000fa0c742b */ /* 0x080fe2000000000a */
[----:B------:R-:W-:Y:S01]  /*1ca40*/  UMOV UR8, 0x69ce2bdf ;  /* 0x69ce2bdf00087882 */ /* 0x000fe20000000000 */
[----:B------:R-:W-:Y:S01]  /*1ca50*/  DFMA R10, R6, R10, 6.75539944105574400000e+15 ;  /* 0x43380000060a742b */ /* 0x000fe2000000000a */
[----:B------:R-:W-:Y:S01]  /*1ca60*/  UMOV UR9, 0x3e5ade15 ;  /* 0x3e5ade1500097882 */ /* 0x000fe20000000000 */
[----:B------:R-:W1:Y:S01]  /*1ca70*/  MUFU.RCP64H R23, R9 ;  /* 0x0000000900177308 */ /* 0x000e620000001800 */
[----:B------:R-:W-:Y:S01]  /*1ca80*/  UMOV UR12, 0x62401315 ;  /* 0x62401315000c7882 */ /* 0x000fe20000000000 */
[----:B------:R-:W-:Y:S01]  /*1ca90*/  UMOV UR13, 0x3ec71dee ;  /* 0x3ec71dee000d7882 */ /* 0x000fe20000000000 */
[----:B------:R-:W-:Y:S01]  /*1caa0*/  IMAD.MOV.U32 R22, RZ, RZ, 0x1 ;  /* 0x00000001ff167424 */ /* 0x000fe200078e00ff */
[----:B0-----:R-:W-:Y:S01]  /*1cab0*/  DADD R2, R12, -6.75539944105574400000e+15 ;  /* 0xc33800000c027429 */ /* 0x001fe20000000000 */
[----:B------:R-:W-:Y:S01]  /*1cac0*/  UMOV UR14, 0x7c89eb71 ;  /* 0x7c89eb71000e7882 */ /* 0x000fe20000000000 */
        /* <DEDUP_REMOVED lines=18> */
[----:B------:R-:W-:Y:S01]  /*1cbf0*/  FSETP.GEU.AND P0, PT, |R251|, 4.1917929649353027344, PT ;  /* 0x4086232bfb00780b */ /* 0x000fe20003f0e200 */
[----:B------:R-:W-:Y:S01]  /*1cc00*/  BSSY.RECONVERGENT B0, `(.L_x_3475) ;  /* 0x0000033000007945 */ /* 0x000fe20003800200 */
[----:B------:R-:W-:-:S02]  /*1cc10*/  FSETP.GEU.AND P2, PT, |R7|, 4.1917929649353027344, PT ;  /* 0x4086232b0700780b */ /* 0x000fc40003f4e200 */
[--C-:B------:R-:W-:Y:S02]  /*1cc20*/  DFMA R2, R14, UR8, R20.reuse ;  /* 0x000000080e027c2b */ /* 0x100fe40008000014 */
        /* <DEDUP_REMOVED lines=31> */
[----:B------:R-:W-:Y:S01]  /*1ce20*/  LEA R15, R12, R17, 0x14 ;  /* 0x000000110c0f7211 */ /* 0x000fe200078ea0ff */
[----:B------:R-:W-:Y:S02]  /*1ce30*/  IMAD.MOV.U32 R14, RZ, RZ, R16 ;  /* 0x000000ffff0e7224 */ /* 0x000fe400078e0010 */
[----:B------:R-:W-:Y:S01]  /*1ce40*/  IMAD R59, R10, 0x100000, R21 ;  /* 0x001000000a3b7824 */ /* 0x000fe200078e0215 */
        /* <DEDUP_REMOVED lines=11> */
[----:B------:R-:W-:Y:S01]  /*1cf00*/  @!P1 IMAD.MOV.U32 R12, RZ, RZ, R16 ;  /* 0x000000ffff0c9224 */ /* 0x000fe200078e0010 */
[----:B------:R-:W-:-:S06]  /*1cf10*/  @!P1 MOV R16, RZ ;  /* 0x000000ff00109202 */ /* 0x000fcc0000000f00 */
[----:B------:R-:W-:-:S11]  /*1cf20*/  @!P1 DMUL R14, R12, R16 ;  /* 0x000000100c0e9228 */ /* 0x000fd60000000000 */
.L_x_3476:
[----:B------:R-:W-:Y:S05]  /*1cf30*/  BSYNC.RECONVERGENT B0 ;  /* 0x0000000000007941 */ /* 0x000fea0003800200 */
.L_x_3475:
        /* <DEDUP_REMOVED lines=11> */
[----:B------:R-:W-:Y:S02]  /*1cff0*/  @!P1 LEA.HI R0, R10, R10, RZ, 0x1 ;  /* 0x0000000a0a009211 */ /* 0x000fe400078f08ff */
[----:B------:R-:W-:Y:S01]  /*1d000*/  FSEL R58, R12, RZ, P0 ;  /* 0x000000ff0c3a7208 */ /* 0x000fe20000000000 */
[----:B------:R-:W-:Y:S01]  /*1d010*/  @!P1 IMAD.MOV.U32 R12, RZ, RZ, RZ ;  /* 0x000000ffff0c9224 */ /* 0x000fe200078e00ff */
[----:B------:R-:W-:-:S05]  /*1d020*/  @!P1 SHF.R.S32.HI R11, RZ, 0x1, R0 ;  /* 0x00000001ff0b9819 */ /* 0x000fca0000011400 */
[----:B------:R-:W-:Y:S01]  /*1d030*/  @!P1 IMAD.IADD R10, R10, 0x1, -R11 ;  /* 0x000000010a0a9824 */ /* 0x000fe200078e0a0b */
[----:B------:R-:W-:-:S04]  /*1d040*/  @!P1 LEA R11, R11, R21, 0x14 ;  /* 0x000000150b0b9211 */ /* 0x000fc800078ea0ff */
[----:B------:R-:W-:Y:S01]  /*1d050*/  @!P1 LEA R13, R10, 0x3ff00000, 0x14 ;  /* 0x3ff000000a0d9811 */ /* 0x000fe200078ea0ff */
[----:B------:R-:W-:-:S06]  /*1d060*/  @!P1 IMAD.MOV.U32 R10, RZ, RZ, R20 ;  /* 0x000000ffff0a9224 */ /* 0x000fcc00078e0014 */
[----:B------:R-:W-:-:S11]  /*1d070*/  @!P1 DMUL R58, R10, R12 ;  /* 0x0000000c0a3a9228 */ /* 0x000fd60000000000 */
.L_x_3478:
[----:B------:R-:W-:Y:S05]  /*1d080*/  BSYNC.RECONVERGENT B0 ;  /* 0x0000000000007941 */ /* 0x000fea0003800200 */
.L_x_3477:
        /* <DEDUP_REMOVED lines=11> */
[----:B01----:R-:W-:Y:S05]  /*1d140*/  CALL.REL.NOINC `($__internal_4_$__cuda_sm20_div_rn_f64_full) ;  /* 0x00000f0c00807944 */ /* 0x003fea0003c00000 */
[----:B------:R-:W-:Y:S02]  /*1d150*/  IMAD.MOV.U32 R2, RZ, RZ, R250 ;  /* 0x000000ffff027224 */ /* 0x000fe400078e00fa */
[----:B------:R-:W-:-:S07]  /*1d160*/  IMAD.MOV.U32 R3, RZ, RZ, R251 ;  /* 0x000000ffff037224 */ /* 0x000fce00078e00fb */
.L_x_3480:
[----:B------:R-:W-:Y:S05]  /*1d170*/  BSYNC.RECONVERGENT B1 ;  /* 0x0000000000017941 */ /* 0x000fea0003800200 */
.L_x_3479:
[----:B------:R-:W-:Y:S01]  /*1d180*/  MOV R16, 0x652b82fe ;  /* 0x652b82fe00107802 */ /* 0x000fe20000000f00 */
[----:B------:R-:W-:Y:S01]  /*1d190*/  IMAD.MOV.U32 R17, RZ, RZ, 0x3ff71547 ;  /* 0x3ff71547ff117424 */ /* 0x000fe200078e00ff */
[----:B------:R-:W-:Y:S01]  /*1d1a0*/  UMOV UR4, 0xfefa39ef ;  /* 0xfefa39ef00047882 */ /* 0x000fe20000000000 */
[----:B------:R-:W-:Y:S01]  /*1d1b0*/  UMOV UR5, 0x3fe62e42 ;  /* 0x3fe62e4200057882 */ /* 0x000fe20000000000 */
[----:B------:R-:W2:Y:S01]  /*1d1c0*/  MUFU.RCP64H R15, R9 ;  /* 0x00000009000f7308 */ /* 0x000ea20000001800 */
[----:B------:R-:W-:Y:S01]  /*1d1d0*/  IMAD.MOV.U32 R14, RZ, RZ, 0x1 ;  /* 0x00000001ff0e7424 */ /* 0x000fe200078e00ff */
[----:B------:R-:W-:Y:S01]  /*1d1e0*/  FSETP.GEU.AND P0, PT, |R3|, 4.1917929649353027344, PT ;  /* 0x4086232b0300780b */ /* 0x000fe20003f0e200 */
[----:B------:R-:W-:Y:S01]  /*1d1f0*/  DFMA R16, R2, R16, 6.75539944105574400000e+15 ;  /* 0x433800000210742b */ /* 0x000fe20000000010 */
[----:B------:R-:W-:Y:S07]  /*1d200*/  BSSY.RECONVERGENT B0, `(.L_x_3481) ;  /* 0x000003f000007945 */ /* 0x000fee0003800200 */
[----:B-1----:R-:W-:-:S02]  /*1d210*/  DADD R10, R16, -6.75539944105574400000e+15 ;  /* 0xc3380000100a7429 */ /* 0x002fc40000000000 */
[----:B--2---:R-:W-:-:S06]  /*1d220*/  DFMA R18, -R8, R14, 1 ;  /* 0x3ff000000812742b */ /* 0x004fcc000000010e */
        /* <DEDUP_REMOVED lines=60> */
.L_x_3482:
[----:B------:R-:W-:Y:S05]  /*1d5f0*/  BSYNC.RECONVERGENT B0 ;  /* 0x0000000000007941 */ /* 0x000fea0003800200 */
.L_x_3481:
        /* <DEDUP_REMOVED lines=11> */
.L_x_3484:
[----:B------:R-:W-:Y:S05]  /*1d6b0*/  BSYNC.RECONVERGENT B1 ;  /* 0x0000000000017941 */ /* 0x000fea0003800200 */
.L_x_3483:
[----:B------:R-:W-:Y:S01]  /*1d6c0*/  MOV R14, 0x652b82fe ;  /* 0x652b82fe000e7802 */ /* 0x000fe20000000f00 */
[----:B------:R-:W-:Y:S01]  /*1d6d0*/  IMAD.MOV.U32 R15, RZ, RZ, 0x3ff71547 ;  /* 0x3ff71547ff0f7424 */ /* 0x000fe200078e00ff */
[----:B------:R-:W-:Y:S01]  /*1d6e0*/  UMOV UR4, 0xfefa39ef ;  /* 0xfefa39ef00047882 */ /* 0x000fe20000000000 */
[----:B------:R-:W-:Y:S01]  /*1d6f0*/  UMOV UR5, 0x3fe62e42 ;  /* 0x3fe62e4200057882 */ /* 0x000fe20000000000 */
[----:B------:R-:W-:Y:S01]  /*1d700*/  FSETP.GEU.AND P0, PT, |R251|, 4.1917929649353027344, PT ;  /* 0x4086232bfb00780b */ /* 0x000fe20003f0e200 */
[----:B------:R-:W-:Y:S01]  /*1d710*/  BSSY.RECONVERGENT B0, `(.L_x_3485) ;  /* 0x0000037000007945 */ /* 0x000fe20003800200 */
[----:B------:R-:W-:Y:S01]  /*1d720*/  IMAD.MOV.U32 R16, RZ, RZ, -0x7d119679 ;  /* 0x82ee6987ff107424 */ /* 0x000fe200078e00ff */
        /* <DEDUP_REMOVED lines=53> */
.L_x_3486:
[----:B------:R-:W-:Y:S05]  /*1da80*/  BSYNC.RECONVERGENT B0 ;  /* 0x0000000000007941 */ /* 0x000fea0003800200 */
.L_x_3485:
        /* <DEDUP_REMOVED lines=27> */
.L_x_3488:
[----:B------:R-:W-:Y:S05]  /*1dc40*/  BSYNC.RECONVERGENT B1 ;  /* 0x0000000000017941 */ /* 0x000fea0003800200 */
.L_x_3487:
        /* <DEDUP_REMOVED lines=19> */
[----:B------:R-:W-:Y:S05]  /*1dd80*/  CALL.REL.NOINC `($__internal_4_$__cuda_sm20_div_rn_f64_full) ;  /* 0x00000f0000707944 */ /* 0x000fea0003c00000 */
.L_x_3490:
[----:B------:R-:W-:Y:S05]  /*1dd90*/  BSYNC.RECONVERGENT B1 ;  /* 0x0000000000017941 */ /* 0x000fea0003800200 */
.L_x_3489:
        /* <DEDUP_REMOVED lines=60> */
.L_x_3492:
[----:B------:R-:W-:Y:S05]  /*1e160*/  BSYNC.RECONVERGENT B0 ;  /* 0x0000000000007941 */ /* 0x000fea0003800200 */
.L_x_3491:
[----:B------:R-:W-:Y:S01]  /*1e170*/  UMOV UR4, 0x0 ;  /* 0x0000000000047882 */ /* 0x000fe20000000000 */
[----:B------:R-:W-:Y:S01]  /*1e180*/  UMOV UR5, 0x3ff00000 ;  /* 0x3ff0000000057882 */ /* 0x000fe20000000000 */
[----:B------:R-:W-:Y:S01]  /*1e190*/  FSETP.GEU.AND P1, PT, |R11|, 6.5827683646048100446e-37, PT ;  /* 0x036000000b00780b */ /* 0x000fe20003f2e200 */
[----:B------:R-:W-:Y:S01]  /*1e1a0*/  DFMA R250, R2, R16, UR4 ;  /* 0x0000000402fa7e2b */ /* 0x000fe20008000010 */
[----:B------:R-:W-:Y:S01]  /*1e1b0*/  BSSY.RECONVERGENT B1, `(.L_x_3493) ;  /* 0x0000017000017945 */ /* 0x000fe20003800200 */
[----:B------:R-:W-:-:S04]  /*1e1c0*/  MOV R2, 0x1 ;  /* 0x0000000100027802 */ /* 0x000fc80000000f00 */
        /* <DEDUP_REMOVED lines=18> */
[----:B------:R-:W-:Y:S02]  /*1e2f0*/  IMAD.MOV.U32 R2, RZ, RZ, R250 ;  /* 0x000000ffff027224 */ /* 0x000fe400078e00fa */
[----:B------:R-:W-:-:S05]  /*1e300*/  IMAD.MOV.U32 R3, RZ, RZ, R251 ;  /* 0x000000ffff037224 */ /* 0x000fca00078e00fb */
[----:B------:R0:W-:Y:S02]  /*1e310*/  STL.64 [R1+0xa120], R2 ;  /* 0x00a1200201007387 */ /* 0x0001e40000100a00 */
.L_x_3494:
[----:B------:R-:W-:Y:S05]  /*1e320*/  BSYNC.RECONVERGENT B1 ;  /* 0x0000000000017941 */ /* 0x000fea0003800200 */
.L_x_3493:
        /* <DEDUP_REMOVED lines=19> */
[----:B------:R-:W-:Y:S05]  /*1e460*/  CALL.REL.NOINC `($__internal_4_$__cuda_sm20_div_rn_f64_full) ;  /* 0x00000ef800b87944 */ /* 0x000fea0003c00000 */
.L_x_3496:
[----:B------:R-:W-:Y:S05]  /*1e470*/  BSYNC.RECONVERGENT B1 ;  /* 0x0000000000017941 */ /* 0x000fea0003800200 */
.L_x_3495:
[----:B------:R-:W-:Y:S01]  /*1e480*/  UMOV UR4, 0xa3d70a3d ;  /* 0xa3d70a3d00047882 */ /* 0x000fe20000000000 */
[----:B------:R-:W-:Y:S01]  /*1e490*/  UMOV UR5, 0x40003d70 ;  /* 0x40003d7000057882 */ /* 0x000fe20000000000 */
[----:B------:R-:W-:Y:S01]  /*1e4a0*/  IMAD.MOV.U32 R16, RZ, RZ, 0x652b82fe ;  /* 0x652b82feff107424 */ /* 0x000fe200078e00ff */
[----:B------:R-:W-:Y:S01]  /*1e4b0*/  DFMA R250, R4, UR4, R250 ;  /* 0x0000000404fa7c2b */ /* 0x000fe200080000fa */
[----:B------:R-:W-:Y:S01]  /*1e4c0*/  MOV R17, 0x3ff71547 ;  /* 0x3ff7154700117802 */ /* 0x000fe20000000f00 */
[----:B------:R-:W-:Y:S01]  /*1e4d0*/  UMOV UR4, 0xfefa39ef ;  /* 0xfefa39ef00047882 */ /* 0x000fe20000000000 */
[----:B------:R-:W-:Y:S01]  /*1e4e0*/  UMOV UR5, 0x3fe62e42 ;  /* 0x3fe62e4200057882 */ /* 0x000fe20000000000 */
[----:B------:R-:W0:Y:S01]  /*1e4f0*/  MUFU.RCP64H R11, R9 ;  /* 0x00000009000b7308 */ /* 0x000e220000001800 */
[----:B------:R-:W-:Y:S01]  /*1e500*/  MOV R10, 0x1 ;  /* 0x00000001000a7802 */ /* 0x000fe20000000f00 */
        /* <DEDUP_REMOVED lines=64> */
.L_x_3498:
[----:B------:R-:W-:Y:S05]  /*1e910*/  BSYNC.RECONVERGENT B0 ;  /* 0x0000000000007941 */ /* 0x000fea0003800200 */
.L_x_3497:
        /* <DEDUP_REMOVED lines=14> */
.L_x_3500:
[----:B------:R-:W-:Y:S05]  /*1ea00*/  BSYNC.RECONVERGENT B1 ;  /* 0x0000000000017941 */ /* 0x000fea0003800200 */
.L_x_3499:
        /* <DEDUP_REMOVED lines=71> */
.L_x_3502:
[----:B------:R-:W-:Y:S05]  /*1ee80*/  BSYNC.RECONVERGENT B0 ;  /* 0x0000000000007941 */ /* 0x000fea0003800200 */
.L_x_3501:
        /* <DEDUP_REMOVED lines=12> */
.L_x_3504:
[----:B------:R-:W-:Y:S05]  /*1ef50*/  BSYNC.RECONVERGENT B1 ;  /* 0x0000000000017941 */ /* 0x000fea0003800200 */
.L_x_3503:
        /* <DEDUP_REMOVED lines=53> */
[----:B------:R-:W-:Y:S01]  /*1f2b0*/  IMAD R5, R12, 0x100000, R15 ;  /* 0x001000000c057824 */ /* 0x000fe200078e020f */
[----:B------:R-:W-:Y:S01]  /*1f2c0*/  MOV R4, R14 ;  /* 0x0000000e00047202 */ /* 0x000fe20000000f00 */
[----:B------:R-:W-:Y:S08]  /*1f2d0*/  @!P0 BRA `(.L_x_3506) ;  /* 0x0000000000348947 */ /* 0x000ff00003800000 */
        /* <DEDUP_REMOVED lines=13> */
.L_x_3506:
[----:B------:R-:W-:Y:S05]  /*1f3b0*/  BSYNC.RECONVERGENT B0 ;  /* 0x0000000000007941 */ /* 0x000fea0003800200 */
.L_x_3505:
        /* <DEDUP_REMOVED lines=18> */
.L_x_3508:
[----:B------:R-:W-:Y:S05]  /*1f4e0*/  BSYNC.RECONVERGENT B1 ;  /* 0x0000000000017941 */ /* 0x000fea0003800200 */
.L_x_3507:
        /* <DEDUP_REMOVED lines=60> */
.L_x_3510:
[----:B------:R-:W-:Y:S05]  /*1f8b0*/  BSYNC.RECONVERGENT B0 ;  /* 0x0000000000007941 */ /* 0x000fea0003800200 */
.L_x_3509:
        /* <DEDUP_REMOVED lines=10> */
[----:B------:R-:W-:Y:S01]  /*1f960*/  MOV R32, 0x1f9a0 ;  /* 0x0001f9a000207802 */ /* 0x000fe20000000f00 */
[----:B------:R-:W-:-:S06]  /*1f970*/  IMAD.MOV.U32 R33, RZ, RZ, 0x40120000 ;  /* 0x40120000ff217424 */ /* 0x000fcc00078e00ff */
[----:B------:R-:W-:-:S07]  /*1f980*/  MOV R35, R15 ;  /* 0x0000000f00237202 */ /* 0x000fce0000000f00 */
[----:B0-----:R-:W-:Y:S05]  /*1f990*/  CALL.REL.NOINC `($_Z10RosenbrockPdddS_PiiiiiiddddddddPKdS2_S2_S2_S2_S2_S2_S2_i$__internal_accurate_pow) ;  /* 0x00000ef000887944 */ /* 0x001fea0003c00000 */
[----:B------:R-:W-:Y:S02]  /*1f9a0*/  FSEL R12, R12, RZ, P0 ;  /* 0x000000ff0c0c7208 */ /* 0x000fe40000000000 */
[----:B------:R-:W-:-:S07]  /*1f9b0*/  FSEL R13, R13, -QNAN , P0 ;  /* 0xfff800000d0d7808 */ /* 0x000fce0000000000 */
.L_x_3512:
[----:B------:R-:W-:Y:S05]  /*1f9c0*/  BSYNC.RECONVERGENT B0 ;  /* 0x0000000000007941 */ /* 0x000fea0003800200 */
.L_x_3511:
        /* <DEDUP_REMOVED lines=10> */
[----:B------:R-:W-:Y:S01]  /*1fa70*/  @!P0 MOV R12, 0x0 ;  /* 0x00000000000c8802 */ /* 0x000fe20000000f00 */
[----:B------:R-:W-:-:S07]  /*1fa80*/  @!P0 IMAD.MOV.U32 R13, RZ, RZ, 0x7ff00000 ;  /* 0x7ff00000ff0d8424 */ /* 0x000fce00078e00ff */
.L_x_3514:
[----:B------:R-:W-:Y:S05]  /*1fa90*/  BSYNC.RECONVERGENT B0 ;  /* 0x0000000000007941 */ /* 0x000fea0003800200 */
.L_x_3513:
        /* <DEDUP_REMOVED lines=18> */
.L_x_3517:
[----:B------:R-:W-:Y:S02]  /*1fbc0*/  FSEL R2, R12, RZ, P0 ;  /* 0x000000ff0c027208 */ /* 0x000fe40000000000 */
[----:B------:R-:W-:-:S07]  /*1fbd0*/  FSEL R3, R13, -QNAN , P0 ;  /* 0xfff800000d037808 */ /* 0x000fce0000000000 */
.L_x_3516:
[----:B------:R-:W-:Y:S05]  /*1fbe0*/  BSYNC.RECONVERGENT B0 ;  /* 0x0000000000007941 */ /* 0x000fea0003800200 */
.L_x_3515:
        /* <DEDUP_REMOVED lines=13> */
.L_x_3519:
[----:B------:R-:W-:Y:S05]  /*1fcc0*/  BSYNC.RECONVERGENT B0 ;  /* 0x0000000000007941 */ /* 0x000fea0003800200 */
.L_x_3518:
[----:B------:R-:W-:Y:S01]  /*1fcd0*/  UMOV UR4, 0xe91b0b70 ;  /* 0xe91b0b7000047882 */ /* 0x000fe20000000000 */
[----:B------:R-:W-:Y:S01]  /*1fce0*/  UMOV UR5, 0x3da07e1f ;  /* 0x3da07e1f00057882 */ /* 0x000fe20000000000 */
[----:B------:R-:W-:Y:S01]  /*1fcf0*/  DSETP.NEU.AND P0, PT, R6, 1, PT ;  /* 0x3ff000000600742a */ /* 0x000fe20003f0d000 */
[----:B------:R-:W-:Y:S01]  /*1fd00*/  IMAD.MOV.U32 R4, RZ, RZ, 0x1 ;  /* 0x00000001ff047424 */ /* 0x000fe200078e00ff */
[----:B------:R-:W-:Y:S01]  /*1fd10*/  DMUL R2, R2, UR4 ;  /* 0x0000000402027c28 */ /* 0x000fe20008000000 */
[----:B------:R-:W-:Y:S01]  /*1fd20*/  BSSY.RECONVERGENT B1, `(.L_x_3520) ;  /* 0x0000018000017945 */ /* 0x000fe20003800200 */
[----:B------:R-:W-:-:S08]  /*1fd30*/  DMUL R36, R244, R36 ;  /* 0x00000024f4247228 */ /* 0x000fd00000000000 */
[----:B------:R-:W-:Y:S02]  /*1fd40*/  FSEL R3, R3, 0.078365556895732879639, P0 ;  /* 0x3da07e1f03037808 */ /* 0x000fe40000000000 */
[----:B------:R-:W-:Y:S02]  /*1fd50*/  FSEL R2, R2, -1.17148446316822089779e+25, P0 ;  /* 0xe91b0b7002027808 */ /* 0x000fe40000000000 */
        /* <DEDUP_REMOVED lines=20> */
.L_x_3521:
[----:B------:R-:W-:Y:S05]  /*1fea0*/  BSYNC.RECONVERGENT B1 ;  /* 0x0000000000017941 */ /* 0x000fea0003800200 */
.L_x_3520:
        /* <DEDUP_REMOVED lines=79> */
.L_x_3523:
[----:B------:R-:W-:Y:S01]  /*203a0*/  MOV R4, 0x0 ;  /* 0x0000000000047802 */ /* 0x000fe20000000f00 */
[----:B------:R-:W-:Y:S01]  /*203b0*/  IMAD.MOV.U32 R5, RZ, RZ, 0x7ff00000 ;  /* 0x7ff00000ff057424 */ /* 0x000fe200078e00ff */
[----:B------:R-:W-:-:S05]  /*203c0*/  LOP3.LUT P1, RZ, R3, 0x7fffffff, RZ, 0xc0, !PT ;  /* 0x7fffffff03ff7812 */ /* 0x000fca000782c0ff */
[----:B------:R-:W-:-:S10]  /*203d0*/  DFMA R4, R2, R4, +INF ;  /* 0x7ff000000204742b */ /* 0x000fd40000000004 */
[----:B------:R-:W-:Y:S02]  /*203e0*/  FSEL R2, R4, RZ, P1 ;  /* 0x000000ff04027208 */ /* 0x000fe40000800000 */
[----:B------:R-:W-:-:S07]  /*203f0*/  FSEL R3, R5, -QNAN , P1 ;  /* 0xfff0000005037808 */ /* 0x000fce0000800000 */
.L_x_3524:
[----:B------:R-:W-:Y:S05]  /*20400*/  BSYNC.RECONVERGENT B0 ;  /* 0x0000000000007941 */ /* 0x000fea0003800200 */
.L_x_3522:
        /* <DEDUP_REMOVED lines=14> */
.L_x_3525:
        /* <DEDUP_REMOVED lines=13> */
.L_x_3527:
[----:B------:R-:W-:Y:S05]  /*205c0*/  BSYNC.RECONVERGENT B0 ;  /* 0x0000000000007941 */ /* 0x000fea0003800200 */
.L_x_3526:
        /* <DEDUP_REMOVED lines=18> */
.L_x_3529:
[----:B------:R-:W-:Y:S05]  /*206f0*/  BSYNC.RECONVERGENT B1 ;  /* 0x0000000000017941 */ /* 0x000fea0003800200 */
.L_x_3528:
        /* <DEDUP_REMOVED lines=10> */
.L_x_3530:
        /* <DEDUP_REMOVED lines=29> */
.L_x_3532:
[----:B------:R-:W-:Y:S05]  /*20970*/  BSYNC.RECONVERGENT B0 ;  /* 0x0000000000007941 */ /* 0x000fea0003800200 */
.L_x_3531:
        /* <DEDUP_REMOVED lines=10> */
.L_x_3534:
[----:B------:R-:W-:Y:S05]  /*20a20*/  BSYNC.RECONVERGENT B1 ;  /* 0x0000000000017941 */ /* 0x000fea0003800200 */
.L_x_3533:
        /* <DEDUP_REMOVED lines=24> */
.L_x_3536:
[----:B------:R-:W-:Y:S05]  /*20bb0*/  BSYNC.RECONVERGENT B1 ;  /* 0x0000000000017941 */ /* 0x000fea0003800200 */
.L_x_3535:
        /* <DEDUP_REMOVED lines=71> */
.L_x_3538:
[----:B------:R-:W-:Y:S05]  /*21030*/  BSYNC.RECONVERGENT B0 ;  /* 0x0000000000007941 */ /* 0x000fea0003800200 */
.L_x_3537:
        /* <DEDUP_REMOVED lines=12> */
.L_x_3540:
[----:B------:R-:W-:Y:S05]  /*21100*/  BSYNC.RECONVERGENT B1 ;  /* 0x0000000000017941 */ /* 0x000fea0003800200 */
.L_x_3539:
        /* <DEDUP_REMOVED lines=70> */
.L_x_3542:
[----:B------:R-:W-:Y:S05]  /*21570*/  BSYNC.RECONVERGENT B0 ;  /* 0x0000000000007941 */ /* 0x000fea0003800200 */
.L_x_3541:
        /* <DEDUP_REMOVED lines=14> */
.L_x_3544:
[----:B------:R-:W-:Y:S05]  /*21660*/  BSYNC.RECONVERGENT B1 ;  /* 0x0000000000017941 */ /* 0x000fea0003800200 */
.L_x_3543:
        /* <DEDUP_REMOVED lines=71> */
.L_x_3546:
[----:B------:R-:W-:Y:S05]  /*21ae0*/  BSYNC.RECONVERGENT B0 ;  /* 0x0000000000007941 */ /* 0x000fea0003800200 */
.L_x_3545:
        /* <DEDUP_REMOVED lines=14> */
[----:B------:R-:W-:Y:S01]  /*21bd0*/  IMAD.MOV.U32 R248, RZ, RZ, RZ ;  /* 0x000000fffff87224 */ /* 0x000fe200078e00ff */
[----:B-1----:R-:W-:Y:S01]  /*21be0*/  MOV R2, R8 ;  /* 0x0000000800027202 */ /* 0x002fe20000000f00 */
[----:B------:R-:W-:Y:S01]  /*21bf0*/  IMAD.MOV.U32 R249, RZ, RZ, 0x408ab800 ;  /* 0x408ab800fff97424 */ /* 0x000fe200078e00ff */
[----:B------:R-:W-:Y:S01]  /*21c00*/  MOV R252, 0x21c30 ;  /* 0x00021c3000fc7802 */ /* 0x000fe20000000f00 */
[----:B------:R-:W-:-:S07]  /*21c10*/  IMAD.MOV.U32 R251, RZ, RZ, R9 ;  /* 0x000000fffffb7224 */ /* 0x000fce00078e0009 */
[----:B------:R-:W-:Y:S05]  /*21c20*/  CALL.REL.NOINC `($__internal_4_$__cuda_sm20_div_rn_f64_full) ;  /* 0x00000ec000c87944 */ /* 0x000fea0003c00000 */
.L_x_3548:
[----:B------:R-:W-:Y:S05]  /*21c30*/  BSYNC.RECONVERGENT B1 ;  /* 0x0000000000017941 */ /* 0x000fea0003800200 */
.L_x_3547:
        /* <DEDUP_REMOVED lines=71> */
.L_x_3550:
[----:B------:R-:W-:Y:S05]  /*220b0*/  BSYNC.RECONVERGENT B0 ;  /* 0x0000000000007941 */ /* 0x000fea0003800200 */
.L_x_3549:
        /* <DEDUP_REMOVED lines=14> */
.L_x_3552:
[----:B------:R-:W-:Y:S05]  /*221a0*/  BSYNC.RECONVERGENT B1 ;  /* 0x0000000000017941 */ /* 0x000fea0003800200 */
.L_x_3551:
[----:B0-----:R-:W-:Y:S01]  /*221b0*/  IMAD.MOV.U32 R4, RZ, RZ, 0x652b82fe ;  /* 0x652b82feff047424 */ /* 0x001fe200078e00ff */
        /* <DEDUP_REMOVED lines=70> */
.L_x_3554:
[----:B------:R-:W-:Y:S05]  /*22620*/  BSYNC.RECONVERGENT B0 ;  /* 0x0000000000007941 */ /* 0x000fea0003800200 */
.L_x_3553:
        /* <DEDUP_REMOVED lines=10> */
[----:B------:R-:W-:Y:S05]  /*226d0*/  CALL.REL.NOINC `($__internal_4_$__cuda_sm20_div_rn_f64_full) ;  /* 0x00000eb8001c7944 */ /* 0x000fea0003c00000 */
.L_x_3556:
[----:B------:R-:W-:Y:S05]  /*226e0*/  BSYNC.RECONVERGENT B1 ;  /* 0x0000000000017941 */ /* 0x000fea0003800200 */
.L_x_3555:
        /* <DEDUP_REMOVED lines=60> */
.L_x_3558:
[----:B------:R-:W-:Y:S05]  /*22ab0*/  BSYNC.RECONVERGENT B0 ;  /* 0x0000000000007941 */ /* 0x000fea0003800200 */
.L_x_3557:
        /* <DEDUP_REMOVED lines=27> */
.L_x_3560:
[----:B------:R-:W-:Y:S05]  /*22c70*/  BSYNC.RECONVERGENT B1 ;  /* 0x0000000000017941 */ /* 0x000fea0003800200 */
.L_x_3559:
        /* <DEDUP_REMOVED lines=20> */
.L_x_3562:
[----:B------:R-:W-:Y:S05]  /*22dc0*/  BSYNC.RECONVERGENT B1 ;  /* 0x0000000000017941 */ /* 0x000fea0003800200 */
.L_x_3561:
        /* <DEDUP_REMOVED lines=60> */
.L_x_3564:
[----:B------:R-:W-:Y:S05]  /*23190*/  BSYNC.RECONVERGENT B0 ;  /* 0x0000000000007941 */ /* 0x000fea0003800200 */
.L_x_3563:
[----:B------:R-:W-:Y:S01]  /*231a0*/  DFMA R250, R2, 37, R14 ;  /* 0x4042800002fa782b */ /* 0x000fe2000000000e */
[----:B------:R-:W-:Y:S01]  /*231b0*/  FSETP.GEU.AND P2, PT, |R5|, 6.5827683646048100446e-37, PT ;  /* 0x036000000500780b */ /* 0x000fe20003f4e200 */
[----:B------:R-:W-:Y:S01]  /*231c0*/  IMAD.MOV.U32 R2, RZ, RZ, 0x1 ;  /* 0x00000001ff027424 */ /* 0x000fe200078e00ff */
[----:B------:R-:W-:Y:S03]  /*231d0*/  BSSY.RECONVERGENT B1, `(.L_x_3565) ;  /* 0x0000016000017945 */ /* 0x000fe60003800200 */
        /* <DEDUP_REMOVED lines=21> */
.L_x_3566:
[----:B------:R-:W-:Y:S05]  /*23330*/  BSYNC.RECONVERGENT B1 ;  /* 0x0000000000017941 */ /* 0x000fea0003800200 */
.L_x_3565:
        /* <DEDUP_REMOVED lines=26> */
.L_x_3568:
[----:B------:R-:W-:Y:S05]  /*234e0*/  BSYNC.RECONVERGENT B1 ;  /* 0x0000000000017941 */ /* 0x000fea0003800200 */
.L_x_3567:
        /* <DEDUP_REMOVED lines=71> */
.L_x_3570:
[----:B------:R-:W-:Y:S05]  /*23960*/  BSYNC.RECONVERGENT B0 ;  /* 0x0000000000007941 */ /* 0x000fea0003800200 */
.L_x_3569:
        /* <DEDUP_REMOVED lines=16> */
.L_x_3572:
[----:B------:R-:W-:Y:S05]  /*23a70*/  BSYNC.RECONVERGENT B1 ;  /* 0x0000000000017941 */ /* 0x000fea0003800200 */
.L_x_3571:
        /* <DEDUP_REMOVED lines=71> */
.L_x_3574:
[----:B------:R-:W-:Y:S05]  /*23ef0*/  BSYNC.RECONVERGENT B0 ;  /* 0x0000000000007941 */ /* 0x000fea0003800200 */
.L_x_3573:
        /* <DEDUP_REMOVED lines=15> */
[----:B------:R-:W-:Y:S01]  /*23ff0*/  MOV R2, R8 ;  /* 0x0000000800027202 */ /* 0x000fe20000000f00 */
[----:B------:R-:W-:Y:S01]  /*24000*/  IMAD.MOV.U32 R249, RZ, RZ, -0x3f7bb000 ;  /* 0xc0845000fff97424 */ /* 0x000fe200078e00ff */
[----:B------:R-:W-:Y:S01]  /*24010*/  MOV R252, 0x24040 ;  /* 0x0002404000fc7802 */ /* 0x000fe20000000f00 */
[----:B------:R-:W-:-:S07]  /*24020*/  IMAD.MOV.U32 R251, RZ, RZ, R9 ;  /* 0x000000fffffb7224 */ /* 0x000fce00078e0009 */
[----:B-1----:R-:W-:Y:S05]  /*24030*/  CALL.REL.NOINC `($__internal_4_$__cuda_sm20_div_rn_f64_full) ;  /* 0x00000e9c00c47944 */ /* 0x002fea0003c00000 */
[----:B------:R-:W-:Y:S01]  /*24040*/  IMAD.MOV.U32 R2, RZ, RZ, R250 ;  /* 0x000000ffff027224 */ /* 0x000fe200078e00fa */
[----:B------:R-:W-:-:S07]  /*24050*/  MOV R3, R251 ;  /* 0x000000fb00037202 */ /* 0x000fce0000000f00 */
.L_x_3576:
[----:B------:R-:W-:Y:S05]  /*24060*/  BSYNC.RECONVERGENT B1 ;  /* 0x0000000000017941 */ /* 0x000fea0003800200 */
.L_x_3575:
[----:B-1----:R-:W-:Y:S01]  /*24070*/  IMAD.MOV.U32 R4, RZ, RZ, 0x652b82fe ;  /* 0x652b82feff047424 */ /* 0x002fe200078e00ff */
        /* <DEDUP_REMOVED lines=70> */
.L_x_3578:
[----:B------:R-:W-:Y:S05]  /*244e0*/  BSYNC.RECONVERGENT B0 ;  /* 0x0000000000007941 */ /* 0x000fea0003800200 */
.L_x_3577:
        /* <DEDUP_REMOVED lines=12> */
.L_x_3580:
[----:B------:R-:W-:Y:S05]  /*245b0*/  BSYNC.RECONVERGENT B1 ;  /* 0x0000000000017941 */ /* 0x000fea0003800200 */
.L_x_3579:
[----:B0-----:R-:W-:Y:S01]  /*245c0*/  IMAD.MOV.U32 R2, RZ, RZ, 0x652b82fe ;  /* 0x652b82feff027424 */ /* 0x001fe200078e00ff */
        /* <DEDUP_REMOVED lines=55> */
[----:B------:R-:W-:Y:S01]  /*24940*/  @!P2 MOV R2, R10 ;  /* 0x0000000a0002a202 */ /* 0x000fe20000000f00 */
[----:B------:R-:W-:-:S06]  /*24950*/  @!P2 IMAD.MOV.U32 R10, RZ, RZ, RZ ;  /* 0x000000ffff0aa224 */ /* 0x000fcc00078e00ff */
[----:B------:R-:W-:-:S11]  /*24960*/  @!P2 DMUL R4, R2, R10 ;  /* 0x0000000a0204a228 */ /* 0x000fd60000000000 */
.L_x_3582:
[----:B------:R-:W-:Y:S05]  /*24970*/  BSYNC.RECONVERGENT B0 ;  /* 0x0000000000007941 */ /* 0x000fea0003800200 */
.L_x_3581:
        /* <DEDUP_REMOVED lines=9> */
[----:B------:R0:W-:Y:S01]  /*24a10*/  STL.64 [R1+0xa1b0], R10 ;  /* 0x00a1b00a01007387 */ /* 0x0001e20000100a00 */
[----:B------:R-:W-:-:S04]  /*24a20*/  @!P5 CS2R R12, SRZ ;  /* 0x00000000000cd805 */ /* 0x000fc8000001ff00 */
[----:B------:R-:W-:-:S07]  /*24a30*/  DMUL R2, R2, R4 ;  /* 0x0000000402027228 */ /* 0x000fce0000000000 */
[----:B------:R0:W-:Y:S01]  /*24a40*/  STL.64 [R1+0xa400], R2 ;  /* 0x00a4000201007387 */ /* 0x0001e20000100a00 */
[----:B------:R-:W-:Y:S05]  /*24a50*/  @!P5 BRA `(.L_x_3584) ;  /* 0x000000000024d947 */ /* 0x000fea0003800000 */
[----:B------:R-:W-:Y:S01]  /*24a60*/  DADD R14, -RZ, |R6| ;  /* 0x00000000ff0e7229 */ /* 0x000fe20000000506 */
[----:B------:R-:W-:Y:S01]  /*24a70*/  ISETP.GE.AND P3, PT, R7, RZ, PT ;  /* 0x000000ff0700720c */ /* 0x000fe20003f66270 */
[----:B------:R-:W-:Y:S01]  /*24a80*/  IMAD.MOV.U32 R33, RZ, RZ, 0x400c0000 ;  /* 0x400c0000ff217424 */ /* 0x000fe200078e00ff */
[----:B------:R-:W-:Y:S02]  /*24a90*/  MOV R34, RZ ;  /* 0x000000ff00227202 */ /* 0x000fe40000000f00 */
[----:B------:R-:W-:-:S05]  /*24aa0*/  MOV R32, 0x24ad0 ;  /* 0x00024ad000207802 */ /* 0x000fca0000000f00 */
[----:B------:R-:W-:-:S07]  /*24ab0*/  IMAD.MOV.U32 R35, RZ, RZ, R15 ;  /* 0x000000ffff237224 */ /* 0x000fce00078e000f */
[----:B0-----:R-:W-:Y:S05]  /*24ac0*/  CALL.REL.NOINC `($_Z10RosenbrockPdddS_PiiiiiiddddddddPKdS2_S2_S2_S2_S2_S2_S2_i$__internal_accurate_pow) ;  /* 0x00000ea0003c7944 */ /* 0x001fea0003c00000 */
[----:B------:R-:W-:Y:S02]  /*24ad0*/  FSEL R12, R12, RZ, P3 ;  /* 0x000000ff0c0c7208 */ /* 0x000fe40001800000 */
[----:B------:R-:W-:-:S07]  /*24ae0*/  FSEL R13, R13, -QNAN , P3 ;  /* 0xfff800000d0d7808 */ /* 0x000fce0001800000 */
.L_x_3584:
[----:B------:R-:W-:Y:S05]  /*24af0*/  BSYNC.RECONVERGENT B0 ;  /* 0x0000000000007941 */ /* 0x000fea0003800200 */
.L_x_3583:
[----:B------:R-:W1:Y:S01]  /*24b00*/  MUFU.RCP64H R5, 2.9999974726635514344e-11 ;  /* 0x3dc07e1f00057908 */ /* 0x000e620000001800 */
[----:B0-----:R-:W-:Y:S01]  /*24b10*/  DADD R2, R6, 3.5 ;  /* 0x400c000006027429 */ /* 0x001fe20000000000 */
[----:B------:R-:W-:Y:S01]  /*24b20*/  IMAD.MOV.U32 R14, RZ, RZ, -0x16e4f490 ;  /* 0xe91b0b70ff0e7424 */ /* 0x000fe200078e00ff */
[----:B------:R-:W-:Y:S01]  /*24b30*/  MOV R15, 0x3dc07e1f ;  /* 0x3dc07e1f000f7802 */ /* 0x000fe20000000f00 */
[----:B------:R-:W-:Y:S01]  /*24b40*/  IMAD.MOV.U32 R4, RZ, RZ, 0x1 ;  /* 0x00000001ff047424 */ /* 0x000fe200078e00ff */
[----:B------:R-:W-:Y:S06]  /*24b50*/  BSSY.RECONVERGENT B0, `(.L_x_3585) ;  /* 0x000000d000007945 */ /* 0x000fec0003800200 */
[----:B------:R-:W-:-:S04]  /*24b60*/  LOP3.LUT R2, R3, 0x7ff00000, RZ, 0xc0, !PT ;  /* 0x7ff0000003027812 */ /* 0x000fc800078ec0ff */
[----:B------:R-:W-:Y:S01]  /*24b70*/  ISETP.NE.AND P1, PT, R2, 0x7ff00000, PT ;  /* 0x7ff000000200780c */ /* 0x000fe20003f25270 */
[----:B-1----:R-:W-:-:S08]  /*24b80*/  DFMA R10, R4, -R14, 1 ;  /* 0x3ff00000040a742b */ /* 0x002fd0000000080e */
[----:B------:R-:W-:-:S08]  /*24b90*/  DFMA R10, R10, R10, R10 ;  /* 0x0000000a0a0a722b */ /* 0x000fd0000000000a */
[----:B------:R-:W-:Y:S01]  /*24ba0*/  DFMA R10, R4, R10, R4 ;  /* 0x0000000a040a722b */ /* 0x000fe20000000004 */
[----:B------:R-:W-:Y:S10]  /*24bb0*/  @P1 BRA `(.L_x_3586) ;  /* 0x0000000000181947 */ /* 0x000ff40003800000 */
[----:B------:R-:W-:-:S14]  /*24bc0*/  DSETP.NAN.AND P1, PT, R6, R6, PT ;  /* 0x000000060600722a */ /* 0x000fdc0003f28000 */
[----:B------:R-:W-:Y:S01]  /*24bd0*/  @P1 DADD R12, R6, 3.5 ;  /* 0x400c0000060c1429 */ /* 0x000fe20000000000 */
[----:B------:R-:W-:Y:S10]  /*24be0*/  @P1 BRA `(.L_x_3586) ;  /* 0x00000000000c1947 */ /* 0x000ff40003800000 */
[----:B------:R-:W-:-:S14]  /*24bf0*/  DSETP.NEU.AND P1, PT, |R6|, +INF , PT ;  /* 0x7ff000000600742a */ /* 0x000fdc0003f2d200 */
[----:B------:R-:W-:Y:S01]  /*24c00*/  @!P1 IMAD.MOV.U32 R12, RZ, RZ, 0x0 ;  /* 0x00000000ff0c9424 */ /* 0x000fe200078e00ff */
[----:B------:R-:W-:-:S07]  /*24c10*/  @!P1 MOV R13, 0x7ff00000 ;  /* 0x7ff00000000d9802 */ /* 0x000fce0000000f00 */
.L_x_3586:
[----:B------:R-:W-:Y:S05]  /*24c20*/  BSYNC.RECONVERGENT B0 ;  /* 0x0000000000007941 */ /* 0x000fea0003800200 */
.L_x_3585:
        /* <DEDUP_REMOVED lines=24> */
.L_x_3588:
[----:B------:R-:W-:Y:S05]  /*24db0*/  BSYNC.RECONVERGENT B1 ;  /* 0x0000000000017941 */ /* 0x000fea0003800200 */
.L_x_3587:
        /* <DEDUP_REMOVED lines=15> */
[----:B------:R-:W-:Y:S01]  /*24eb0*/  IMAD.MOV.U32 R18, RZ, RZ, -0x748574fc ;  /* 0x8b7a8b04ff127424 */ /* 0x000fe200078e00ff */
[----:B------:R-:W-:Y:S01]  /*24ec0*/  MOV R19, 0x3ed0ee25 ;  /* 0x3ed0ee2500137802 */ /* 0x000fe20000000f00 */
[----:B------:R-:W-:Y:S01]  /*24ed0*/  UMOV UR4, 0x3ae80f1e ;  /* 0x3ae80f1e00047882 */ /* 0x000fe20000000000 */
[----:B------:R-:W-:Y:S01]  /*24ee0*/  LOP3.LUT R3, R2, 0x3ff00000, RZ, 0xfc, !PT ;  /* 0x3ff0000002037812 */ /* 0x000fe200078efcff */
[----:B------:R-:W-:Y:S01]  /*24ef0*/  IMAD.MOV.U32 R2, RZ, RZ, R4 ;  /* 0x000000ffff027224 */ /* 0x000fe200078e0004 */
[----:B------:R-:W-:Y:S01]  /*24f00*/  UMOV UR5, 0x3eb1380b ;  /* 0x3eb1380b00057882 */ /* 0x000fe20000000000 */
[----:B------:R-:W-:Y:S01]  /*24f10*/  IMAD.MOV.U32 R4, RZ, RZ, RZ ;  /* 0x000000ffff047224 */ /* 0x000fe200078e00ff */
        /* <DEDUP_REMOVED lines=57> */
.L_x_3590:
[----:B------:R-:W-:Y:S01]  /*252b0*/  MOV R4, 0x0 ;  /* 0x0000000000047802 */ /* 0x000fe20000000f00 */
[----:B------:R-:W-:Y:S01]  /*252c0*/  IMAD.MOV.U32 R5, RZ, RZ, 0x7ff00000 ;  /* 0x7ff00000ff057424 */ /* 0x000fe200078e00ff */
[----:B------:R-:W-:-:S05]  /*252d0*/  LOP3.LUT P1, RZ, R3, 0x7fffffff, RZ, 0xc0, !PT ;  /* 0x7fffffff03ff7812 */ /* 0x000fca000782c0ff */
[----:B------:R-:W-:-:S10]  /*252e0*/  DFMA R4, R2, R4, +INF ;  /* 0x7ff000000204742b */ /* 0x000fd40000000004 */
[----:B------:R-:W-:Y:S02]  /*252f0*/  FSEL R2, R4, RZ, P1 ;  /* 0x000000ff04027208 */ /* 0x000fe40000800000 */
[----:B------:R-:W-:-:S07]  /*25300*/  FSEL R3, R5, -QNAN , P1 ;  /* 0xfff0000005037808 */ /* 0x000fce0000800000 */
.L_x_3591:
[----:B------:R-:W-:Y:S05]  /*25310*/  BSYNC.RECONVERGENT B0 ;  /* 0x0000000000007941 */ /* 0x000fea0003800200 */
.L_x_3589:
        /* <DEDUP_REMOVED lines=14> */
.L_x_3592:
        /* <DEDUP_REMOVED lines=13> */
.L_x_3594:
[----:B------:R-:W-:Y:S05]  /*254d0*/  BSYNC.RECONVERGENT B0 ;  /* 0x0000000000007941 */ /* 0x000fea0003800200 */
.L_x_3593:
        /* <DEDUP_REMOVED lines=18> */
.L_x_3596:
[----:B------:R-:W-:Y:S05]  /*25600*/  BSYNC.RECONVERGENT B1 ;  /* 0x0000000000017941 */ /* 0x000fea0003800200 */
.L_x_3595:
[----:B------:R-:W-:Y:S01]  /*25610*/  FSEL R3, R5, 1.75, P2 ;  /* 0x3fe0000005037808 */ /* 0x000fe20001000000 */
[----:B------:R-:W-:Y:S01]  /*25620*/  BSSY.RECONVERGENT B0, `(.L_x_3597) ;  /* 0x0000008000007945 */ /* 0x000fe20003800200 */
[----:B------:R-:W-:Y:S01]  /*25630*/  FSEL R34, R4, RZ, P2 ;  /* 0x000000ff04227208 */ /* 0x000fe20001000000 */
[----:B------:R-:W-:Y:S01]  /*25640*/  IMAD.MOV.U32 R14, RZ, RZ, RZ ;  /* 0x000000ffff0e7224 */ /* 0x000fe200078e00ff */
[----:B------:R-:W-:Y:S01]  /*25650*/  MOV R35, 0x3fe00000 ;  /* 0x3fe0000000237802 */ /* 0x000fe20000000f00 */
[----:B------:R-:W-:Y:S01]  /*25660*/  IMAD.MOV.U32 R33, RZ, RZ, R3 ;  /* 0x000000ffff217224 */ /* 0x000fe200078e0003 */
[----:B------:R-:W-:Y:S01]  /*25670*/  MOV R32, 0x256a0 ;  /* 0x000256a000207802 */ /* 0x000fe20000000f00 */
[----:B------:R-:W-:-:S07]  /*25680*/  IMAD.MOV.U32 R2, RZ, RZ, R34 ;  /* 0x000000ffff027224 */ /* 0x000fce00078e0022 */
[----:B------:R-:W-:Y:S05]  /*25690*/  CALL.REL.NOINC `($_Z10RosenbrockPdddS_PiiiiiiddddddddPKdS2_S2_S2_S2_S2_S2_S2_i$__internal_accurate_pow) ;  /* 0x00000e9400487944 */ /* 0x000fea0003c00000 */
[----:B------:R-:W-:Y:S05]  /*256a0*/  BSYNC.RECONVERGENT B0 ;  /* 0x0000000000007941 */ /* 0x000fea0003800200 */
.L_x_3597:
[----:B------:R-:W-:Y:S01]  /*256b0*/  DADD R250, R10, 1 ;  /* 0x3ff000000afa7429 */ /* 0x000fe20000000000 */
[----:B------:R-:W-:Y:S01]  /*256c0*/  MOV R4, 0x1 ;  /* 0x0000000100047802 */ /* 0x000fe20000000f00 */
[----:B------:R-:W-:Y:S01]  /*256d0*/  BSSY.RECONVERGENT B0, `(.L_x_3598) ;  /* 0x0000019000007945 */ /* 0x000fe20003800200 */
        /* <DEDUP_REMOVED lines=24> */
.L_x_3599:
[----:B------:R-:W-:Y:S05]  /*25860*/  BSYNC.RECONVERGENT B0 ;  /* 0x0000000000007941 */ /* 0x000fea0003800200 */
.L_x_3598:
[----:B------:R-:W-:Y:S01]  /*25870*/  BSSY.RECONVERGENT B1, `(.L_x_3600) ;  /* 0x000000b000017945 */ /* 0x000fe20003800200 */
[----:B------:R-:W-:Y:S02]  /*25880*/  FSEL R4, R12, RZ, P1 ;  /* 0x000000ff0c047208 */ /* 0x000fe40000800000 */
[----:B------:R-:W-:Y:S01]  /*25890*/  FSEL R5, R13, 1.875, P1 ;  /* 0x3ff000000d057808 */ /* 0x000fe20000800000 */
[----:B------:R-:W-:Y:S06]  /*258a0*/  @P2 BRA P3, `(.L_x_3601) ;  /* 0x00000000001c2947 */ /* 0x000fec0001800000 */
[----:B------:R-:W-:Y:S01]  /*258b0*/  IMAD.MOV.U32 R248, RZ, RZ, R36 ;  /* 0x000000fffff87224 */ /* 0x000fe200078e0024 */
[----:B------:R-:W-:Y:S01]  /*258c0*/  MOV R249, R37 ;  /* 0x0000002500f97202 */ /* 0x000fe20000000f00 */
[----:B------:R-:W-:Y:S01]  /*258d0*/  IMAD.MOV.U32 R2, RZ, RZ, R250 ;  /* 0x000000ffff027224 */ /* 0x000fe200078e00fa */
[----:B------:R-:W-:-:S07]  /*258e0*/  MOV R252, 0x25900 ;  /* 0x0002590000fc7802 */ /* 0x000fce0000000f00 */
[----:B------:R-:W-:Y:S05]  /*258f0*/  CALL.REL.NOINC `($__internal_4_$__cuda_sm20_div_rn_f64_full) ;  /* 0x00000e8400947944 */ /* 0x000fea0003c00000 */
[----:B------:R-:W-:Y:S01]  /*25900*/  IMAD.MOV.U32 R10, RZ, RZ, R250 ;  /* 0x000000ffff0a7224 */ /* 0x000fe200078e00fa */
[----:B------:R-:W-:-:S07]  /*25910*/  MOV R11, R251 ;  /* 0x000000fb000b7202 */ /* 0x000fce0000000f00 */
.L_x_3601:
[----:B------:R-:W-:Y:S05]  /*25920*/  BSYNC.RECONVERGENT B1 ;  /* 0x0000000000017941 */ /* 0x000fea0003800200 */
.L_x_3600:
        /* <DEDUP_REMOVED lines=22> */
.L_x_3603:
[----:B------:R-:W-:Y:S05]  /*25a90*/  BSYNC.RECONVERGENT B1 ;  /* 0x0000000000017941 */ /* 0x000fea0003800200 */
.L_x_3602:
        /* <DEDUP_REMOVED lines=71> */
.L_x_3605:
[----:B------:R-:W-:Y:S05]  /*25f10*/  BSYNC.RECONVERGENT B0 ;  /* 0x0000000000007941 */ /* 0x000fea0003800200 */
.L_x_3604:
        /* <DEDUP_REMOVED lines=14> */
.L_x_3607:
[----:B------:R-:W-:Y:S05]  /*26000*/  BSYNC.RECONVERGENT B1 ;  /* 0x0000000000017941 */ /* 0x000fea0003800200 */
.L_x_3606:
        /* <DEDUP_REMOVED lines=71> */
.L_x_3609:
[----:B------:R-:W-:Y:S05]  /*26480*/  BSYNC.RECONVERGENT B0 ;  /* 0x0000000000007941 */ /* 0x000fea0003800200 */
.L_x_3608:
        /* <DEDUP_REMOVED lines=16> */
[----:B------:R-:W-:Y:S01]  /*26590*/  IMAD.MOV.U32 R249, RZ, RZ, -0x3f60c000 ;  /* 0xc09f4000fff97424 */ /* 0x000fe200078e00ff */
[----:B------:R-:W-:Y:S01]  /*265a0*/  MOV R252, 0x265d0 ;  /* 0x000265d000fc7802 */ /* 0x000fe20000000f00 */
[----:B------:R-:W-:-:S07]  /*265b0*/  IMAD.MOV.U32 R251, RZ, RZ, R9 ;  /* 0x000000fffffb7224 */ /* 0x000fce00078e0009 */
[----:B------:R-:W-:Y:S05]  /*265c0*/  CALL.REL.NOINC `($__internal_4_$__cuda_sm20_div_rn_f64_full) ;  /* 0x00000e7800607944 */ /* 0x000fea0003c00000 */
.L_x_3611:
[----:B------:R-:W-:Y:S05]  /*265d0*/  BSYNC.RECONVERGENT B1 ;  /* 0x0000000000017941 */ /* 0x000fea0003800200 */
.L_x_3610:
        /* <DEDUP_REMOVED lines=51> */
[----:B------:R-:W-:Y:S01]  /*26910*/  DFMA R2, R18, R16, R14 ;  /* 0x000000101202722b */ /* 0x000fe2000000000e */
[----:B------:R-:W-:Y:S01]  /*26920*/  IMAD.MOV.U32 R14, RZ, RZ, 0x7b1c5f72 ;  /* 0x7b1c5f72ff0e7424 */ /* 0x000fe200078e00ff */
[----:B------:R-:W-:-:S04]  /*26930*/  MOV R15, 0x3d42b7d4 ;  /* 0x3d42b7d4000f7802 */ /* 0x000fc80000000f00 */
        /* <DEDUP_REMOVED lines=12> */
[----:B------:R-:W-:-:S05]  /*26a00*/  @!P2 SHF.R.S32.HI R5, RZ, 0x1, R0 ;  /* 0x00000001ff05a819 */ /* 0x000fca0000011400 */
[----:B------:R-:W-:Y:S01]  /*26a10*/  @!P2 IMAD.IADD R4, R4, 0x1, -R5 ;  /* 0x000000010404a824 */ /* 0x000fe200078e0a05 */
[----:B------:R-:W-:-:S04]  /*26a20*/  @!P2 LEA R5, R5, R13, 0x14 ;  /* 0x0000000d0505a211 */ /* 0x000fc800078ea0ff */
[----:B------:R-:W-:Y:S01]  /*26a30*/  @!P2 LEA R13, R4, 0x3ff00000, 0x14 ;  /* 0x3ff00000040da811 */ /* 0x000fe200078ea0ff */
[----:B------:R-:W-:Y:S02]  /*26a40*/  @!P2 IMAD.MOV.U32 R4, RZ, RZ, R12 ;  /* 0x000000ffff04a224 */ /* 0x000fe400078e000c */
[----:B------:R-:W-:-:S06]  /*26a50*/  @!P2 IMAD.MOV.U32 R12, RZ, RZ, RZ ;  /* 0x000000ffff0ca224 */ /* 0x000fcc00078e00ff */
[----:B------:R-:W-:-:S11]  /*26a60*/  @!P2 DMUL R10, R4, R12 ;  /* 0x0000000c040aa228 */ /* 0x000fd60000000000 */
.L_x_3613:
[----:B------:R-:W-:Y:S05]  /*26a70*/  BSYNC.RECONVERGENT B0 ;  /* 0x0000000000007941 */ /* 0x000fea0003800200 */
.L_x_3612:
        /* <DEDUP_REMOVED lines=26> */
.L_x_3615:
[----:B------:R-:W-:Y:S05]  /*26c20*/  BSYNC.RECONVERGENT B1 ;  /* 0x0000000000017941 */ /* 0x000fea0003800200 */
.L_x_3614:
        /* <DEDUP_REMOVED lines=69> */
.L_x_3617:
[----:B------:R-:W-:Y:S05]  /*27080*/  BSYNC.RECONVERGENT B0 ;  /* 0x0000000000007941 */ /* 0x000fea0003800200 */
.L_x_3616:
        /* <DEDUP_REMOVED lines=8> */
[----:B0-----:R-:W-:Y:S01]  /*27110*/  MOV R2, R8 ;  /* 0x0000000800027202 */ /* 0x001fe20000000f00 */
[----:B------:R-:W-:Y:S01]  /*27120*/  IMAD.MOV.U32 R249, RZ, RZ, 0x4089f000 ;  /* 0x4089f000fff97424 */ /* 0x000fe200078e00ff */
[----:B------:R-:W-:Y:S01]  /*27130*/  MOV R252, 0x27160 ;  /* 0x0002716000fc7802 */ /* 0x000fe20000000f00 */
[----:B------:R-:W-:-:S07]  /*27140*/  IMAD.MOV.U32 R251, RZ, RZ, R9 ;  /* 0x000000fffffb7224 */ /* 0x000fce00078e0009 */
[----:B------:R-:W-:Y:S05]  /*27150*/  CALL.REL.NOINC `($__internal_4_$__cuda_sm20_div_rn_f64_full) ;  /* 0x00000e6c007c7944 */ /* 0x000fea0003c00000 */
.L_x_3619:
[----:B------:R-:W-:Y:S05]  /*27160*/  BSYNC.RECONVERGENT B1 ;  /* 0x0000000000017941 */ /* 0x000fea0003800200 */
.L_x_3618:
        /* <DEDUP_REMOVED lines=68> */
.L_x_3621:
[----:B------:R-:W-:Y:S05]  /*275b0*/  BSYNC.RECONVERGENT B0 ;  /* 0x0000000000007941 */ /* 0x000fea0003800200 */
.L_x_3620:
        /* <DEDUP_REMOVED lines=16> */
.L_x_3623:
[----:B------:R-:W-:Y:S05]  /*276c0*/  BSYNC.RECONVERGENT B1 ;  /* 0x0000000000017941 */ /* 0x000fea0003800200 */
.L_x_3622:
        /* <DEDUP_REMOVED lines=68> */
.L_x_3625:
[----:B------:R-:W-:Y:S05]  /*27b10*/  BSYNC.RECONVERGENT B0 ;  /* 0x0000000000007941 */ /* 0x000fea0003800200 */
.L_x_3624:
        /* <DEDUP_REMOVED lines=8> */
[----:B------:R-:W-:Y:S01]  /*27ba0*/  IMAD.MOV.U32 R248, RZ, RZ, RZ ;  /* 0x000000fffff87224 */ /* 0x000fe200078e00ff */
[----:B0-----:R-:W-:Y:S01]  /*27bb0*/  MOV R2, R8 ;  /* 0x0000000800027202 */ /* 0x001fe20000000f00 */
[----:B------:R-:W-:Y:S01]  /*27bc0*/  IMAD.MOV.U32 R249, RZ, RZ, 0x405c8000 ;  /* 0x405c8000fff97424 */ /* 0x000fe200078e00ff */
[----:B------:R-:W-:Y:S01]  /*27bd0*/  MOV R252, 0x27c00 ;  /* 0x00027c0000fc7802 */ /* 0x000fe20000000f00 */
[----:B------:R-:W-:-:S07]  /*27be0*/  IMAD.MOV.U32 R251, RZ, RZ, R9 ;  /* 0x000000fffffb7224 */ /* 0x000fce00078e0009 */
[----:B------:R-:W-:Y:S05]  /*27bf0*/  CALL.REL.NOINC `($__internal_4_$__cuda_sm20_div_rn_f64_full) ;  /* 0x00000e6000d47944 */ /* 0x000fea0003c00000 */
.L_x_3627:
[----:B------:R-:W-:Y:S05]  /*27c00*/  BSYNC.RECONVERGENT B1 ;  /* 0x0000000000017941 */ /* 0x000fea0003800200 */
.L_x_3626:
        /* <DEDUP_REMOVED lines=59> */
.L_x_3629:
[----:B------:R-:W-:Y:S05]  /*27fc0*/  BSYNC.RECONVERGENT B0 ;  /* 0x0000000000007941 */ /* 0x000fea0003800200 */
.L_x_3628:
        /* <DEDUP_REMOVED lines=19> */
[----:B------:R-:W-:Y:S01]  /*28100*/  MOV R248, RZ ;  /* 0x000000ff00f87202 */ /* 0x000fe20000000f00 */
[----:B------:R-:W-:Y:S01]  /*28110*/  IMAD.MOV.U32 R249, RZ, RZ, -0x3f5f8000 ;  /* 0xc0a08000fff97424 */ /* 0x000fe200078e00ff */
[----:B------:R-:W-:Y:S01]  /*28120*/  MOV R251, R9 ;  /* 0x0000000900fb7202 */ /* 0x000fe20000000f00 */
[----:B0-----:R-:W-:Y:S01]  /*28130*/  IMAD.MOV.U32 R2, RZ, RZ, R8 ;  /* 0x000000ffff027224 */ /* 0x001fe200078e0008 */
[----:B------:R-:W-:-:S07]  /*28140*/  MOV R252, 0x28160 ;  /* 0x0002816000fc7802 */ /* 0x000fce0000000f00 */
[----:B------:R-:W-:Y:S05]  /*28150*/  CALL.REL.NOINC `($__internal_4_$__cuda_sm20_div_rn_f64_full) ;  /* 0x00000e5c007c7944 */ /* 0x000fea0003c00000 */
.L_x_3631:
[----:B------:R-:W-:Y:S05]  /*28160*/  BSYNC.RECONVERGENT B1 ;  /* 0x0000000000017941 */ /* 0x000fea0003800200 */
.L_x_3630:
        /* <DEDUP_REMOVED lines=68> */
.L_x_3633:
[----:B------:R-:W-:Y:S05]  /*285b0*/  BSYNC.RECONVERGENT B0 ;  /* 0x0000000000007941 */ /* 0x000fea0003800200 */
.L_x_3632:
        /* <DEDUP_REMOVED lines=12> */
.L_x_3635:
[----:B------:R-:W-:Y:S05]  /*28680*/  BSYNC.RECONVERGENT B1 ;  /* 0x0000000000017941 */ /* 0x000fea0003800200 */
.L_x_3634:
        /* <DEDUP_REMOVED lines=59> */
.L_x_3637:
[----:B------:R-:W-:Y:S05]  /*28a40*/  BSYNC.RECONVERGENT B0 ;  /* 0x0000000000007941 */ /* 0x000fea0003800200 */
.L_x_3636:
        /* <DEDUP_REMOVED lines=26> */
[----:B------:R-:W-:Y:S05]  /*28bf0*/  CALL.REL.NOINC `($__internal_4_$__cuda_sm20_div_rn_f64_full) ;  /* 0x00000e5000d47944 */ /* 0x000fea0003c00000 */
.L_x_3639:
[----:B------:R-:W-:Y:S05]  /*28c00*/  BSYNC.RECONVERGENT B1 ;  /* 0x0000000000017941 */ /* 0x000fea0003800200 */
.L_x_3638:
        /* <DEDUP_REMOVED lines=59> */
.L_x_3641:
[----:B------:R-:W-:Y:S05]  /*28fc0*/  BSYNC.RECONVERGENT B0 ;  /* 0x0000000000007941 */ /* 0x000fea0003800200 */
.L_x_3640:
        /* <DEDUP_REMOVED lines=19> */
.L_x_3643:
[----:B------:R-:W-:Y:S05]  /*29100*/  BSYNC.RECONVERGENT B1 ;  /* 0x0000000000017941 */ /* 0x000fea0003800200 */
.L_x_3642:
        /* <DEDUP_REMOVED lines=59> */
.L_x_3645:
[----:B------:R-:W-:Y:S05]  /*294c0*/  BSYNC.RECONVERGENT B0 ;  /* 0x0000000000007941 */ /* 0x000fea0003800200 */
.L_x_3644:
        /* <DEDUP_REMOVED lines=37> */
.L_x_3647:
[----:B------:R-:W-:Y:S05]  /*29720*/  BSYNC.RECONVERGENT B1 ;  /* 0x0000000000017941 */ /* 0x000fea0003800200 */
.L_x_3646:
        /* <DEDUP_REMOVED lines=59> */
.L_x_3649:
[----:B------:R-:W-:Y:S05]  /*29ae0*/  BSYNC.RECONVERGENT B0 ;  /* 0x0000000000007941 */ /* 0x000fea0003800200 */
.L_x_3648:
[----:B------:R-:W-:Y:S01]  /*29af0*/  IMAD.MOV.U32 R16, RZ, RZ, 0x1 ;  /* 0x00000001ff107424 */ /* 0x000fe200078e00ff */
[----:B------:R-:W-:Y:S01]  /*29b00*/  UMOV UR4, 0xf4bbb049 ;  /* 0xf4bbb04900047882 */ /* 0x000fe20000000000 */
[----:B------:R-:W-:Y:S01]  /*29b10*/  UMOV UR5, 0x3d76dead ;  /* 0x3d76dead00057882 */ /* 0x000fe20000000000 */
[----:B------:R-:W-:Y:S01]  /*29b20*/  BSSY.RECONVERGENT B1, `(.L_x_3650) ;  /* 0x0000016000017945 */ /* 0x000fe20003800200 */
[----:B------:R-:W-:Y:S02]  /*29b30*/  DMUL R4, R4, UR4 ;  /* 0x0000000404047c28 */ /* 0x000fe40008000000 */
[----:B------:R-:W-:-:S05]  /*29b40*/  DFMA R2, -R8, R16, 1 ;  /* 0x3ff000000802742b */ /* 0x000fca0000000110 */
[----:B------:R0:W-:Y:S03]  /*29b50*/  STL.64 [R1+0xa358], R4 ;  /* 0x00a3580401007387 */ /* 0x0001e60000100a00 */
        /* <DEDUP_REMOVED lines=18> */
.L_x_3651:
[----:B------:R-:W-:Y:S05]  /*29c80*/  BSYNC.RECONVERGENT B1 ;  /* 0x0000000000017941 */ /* 0x000fea0003800200 */
.L_x_3650:
        /* <DEDUP_REMOVED lines=58> */
.L_x_3653:
[----:B------:R-:W-:Y:S05]  /*2a030*/  BSYNC.RECONVERGENT B0 ;  /* 0x0000000000007941 */ /* 0x000fea0003800200 */
.L_x_3652:
        /* <DEDUP_REMOVED lines=26> */
.L_x_3655:
[----:B------:R-:W-:Y:S05]  /*2a1e0*/  BSYNC.RECONVERGENT B1 ;  /* 0x0000000000017941 */ /* 0x000fea0003800200 */
.L_x_3654:
        /* <DEDUP_REMOVED lines=58> */
.L_x_3657:
[----:B------:R-:W-:Y:S05]  /*2a590*/  BSYNC.RECONVERGENT B0 ;  /* 0x0000000000007941 */ /* 0x000fea0003800200 */
.L_x_3656:
        /* <DEDUP_REMOVED lines=26> */
.L_x_3659:
[----:B------:R-:W-:Y:S05]  /*2a740*/  BSYNC.RECONVERGENT B1 ;  /* 0x0000000000017941 */ /* 0x000fea0003800200 */
.L_x_3658:
        /* <DEDUP_REMOVED lines=58> */
.L_x_3661:
[----:B------:R-:W-:Y:S05]  /*2aaf0*/  BSYNC.RECONVERGENT B0 ;  /* 0x0000000000007941 */ /* 0x000fea0003800200 */
.L_x_3660:
        /* <DEDUP_REMOVED lines=30> */
.L_x_3663:
[----:B------:R-:W-:Y:S05]  /*2ace0*/  BSYNC.RECONVERGENT B1 ;  /* 0x0000000000017941 */ /* 0x000fea0003800200 */
.L_x_3662:
        /* <DEDUP_REMOVED lines=58> */
.L_x_3665:
[----:B------:R-:W-:Y:S05]  /*2b090*/  BSYNC.RECONVERGENT B0 ;  /* 0x0000000000007941 */ /* 0x000fea0003800200 */
.L_x_3664:
        /* <DEDUP_REMOVED lines=27> */
[----:B------:R-:W-:Y:S05]  /*2b250*/  CALL.REL.NOINC `($__internal_4_$__cuda_sm20_div_rn_f64_full) ;  /* 0x00000e2c003c7944 */ /* 0x000fea0003c00000 */
[----:B------:R-:W-:Y:S02]  /*2b260*/  IMAD.MOV.U32 R2, RZ, RZ, R250 ;  /* 0x000000ffff027224 */ /* 0x000fe400078e00fa */
[----:B------:R-:W-:-:S07]  /*2b270*/  IMAD.MOV.U32 R3, RZ, RZ, R251 ;  /* 0x000000ffff037224 */ /* 0x000fce00078e00fb */
.L_x_3667:
[----:B------:R-:W-:Y:S05]  /*2b280*/  BSYNC.RECONVERGENT B1 ;  /* 0x0000000000017941 */ /* 0x000fea0003800200 */
.L_x_3666:
        /* <DEDUP_REMOVED lines=58> */
.L_x_3669:
[----:B------:R-:W-:Y:S05]  /*2b630*/  BSYNC.RECONVERGENT B0 ;  /* 0x0000000000007941 */ /* 0x000fea0003800200 */
.L_x_3668:
[----:B------:R-:W0:Y:S01]  /*2b640*/  MUFU.RCP64H R3, R9 ;  /* 0x0000000900037308 */ /* 0x000e220000001800 */
[----:B------:R-:W-:Y:S01]  /*2b650*/  MOV R2, 0x1 ;  /* 0x0000000100027802 */ /* 0x000fe20000000f00 */
        /* <DEDUP_REMOVED lines=28> */
.L_x_3671:
[----:B------:R-:W-:Y:S05]  /*2b820*/  BSYNC.RECONVERGENT B1 ;  /* 0x0000000000017941 */ /* 0x000fea0003800200 */
.L_x_3670:
        /* <DEDUP_REMOVED lines=58> */
.L_x_3673:
[----:B------:R-:W-:Y:S05]  /*2bbd0*/  BSYNC.RECONVERGENT B0 ;  /* 0x0000000000007941 */ /* 0x000fea0003800200 */
.L_x_3672:
        /* <DEDUP_REMOVED lines=26> */
.L_x_3675:
[----:B------:R-:W-:Y:S05]  /*2bd80*/  BSYNC.RECONVERGENT B1 ;  /* 0x0000000000017941 */ /* 0x000fea0003800200 */
.L_x_3674:
        /* <DEDUP_REMOVED lines=58> */
.L_x_3677:
[----:B------:R-:W-:Y:S05]  /*2c130*/  BSYNC.RECONVERGENT B0 ;  /* 0x0000000000007941 */ /* 0x000fea0003800200 */
.L_x_3676:
        /* <DEDUP_REMOVED lines=29> */
.L_x_3679:
[----:B------:R-:W-:Y:S05]  /*2c310*/  BSYNC.RECONVERGENT B1 ;  /* 0x0000000000017941 */ /* 0x000fea0003800200 */
.L_x_3678:
        /* <DEDUP_REMOVED lines=22> */
.L_x_3681:
[----:B------:R-:W-:Y:S05]  /*2c480*/  BSYNC.RECONVERGENT B1 ;  /* 0x0000000000017941 */ /* 0x000fea0003800200 */
.L_x_3680:
        /* <DEDUP_REMOVED lines=58> */
.L_x_3683:
[----:B------:R-:W-:Y:S05]  /*2c830*/  BSYNC.RECONVERGENT B0 ;  /* 0x0000000000007941 */ /* 0x000fea0003800200 */
.L_x_3682:
        /* <DEDUP_REMOVED lines=26> */
.L_x_3685:
[----:B------:R-:W-:Y:S05]  /*2c9e0*/  BSYNC.RECONVERGENT B1 ;  /* 0x0000000000017941 */ /* 0x000fea0003800200 */
.L_x_3684:
        /* <DEDUP_REMOVED lines=58> */
.L_x_3687:
[----:B------:R-:W-:Y:S05]  /*2cd90*/  BSYNC.RECONVERGENT B0 ;  /* 0x0000000000007941 */ /* 0x000fea0003800200 */
.L_x_3686:
        /* <DEDUP_REMOVED lines=26> */
.L_x_3689:
[----:B------:R-:W-:Y:S05]  /*2cf40*/  BSYNC.RECONVERGENT B1 ;  /* 0x0000000000017941 */ /* 0x000fea0003800200 */
.L_x_3688:
        /* <DEDUP_REMOVED lines=58> */
.L_x_3691:
[----:B------:R-:W-:Y:S05]  /*2d2f0*/  BSYNC.RECONVERGENT B0 ;  /* 0x0000000000007941 */ /* 0x000fea0003800200 */
.L_x_3690:
        /* <DEDUP_REMOVED lines=30> */
.L_x_3693:
[----:B------:R-:W-:Y:S05]  /*2d4e0*/  BSYNC.RECONVERGENT B1 ;  /* 0x0000000000017941 */ /* 0x000fea0003800200 */
.L_x_3692:
        /* <DEDUP_REMOVED lines=58> */
.L_x_3695:
[----:B------:R-:W-:Y:S05]  /*2d890*/  BSYNC.RECONVERGENT B0 ;  /* 0x0000000000007941 */ /* 0x000fea0003800200 */
.L_x_3694:
[----:B------:R-:W0:Y:S01]  /*2d8a0*/  MUFU.RCP64H R5, R9 ;  /* 0x0000000900057308 */ /* 0x000e220000001800 */
[----:B------:R-:W-:Y:S01]  /*2d8b0*/  IMAD.MOV.U32 R4, RZ, RZ, 0x1 ;  /* 0x00000001ff047424 */ /* 0x000fe200078e00ff */
[----:B------:R-:W-:Y:S01]  /*2d8c0*/  UMOV UR4, 0xa7b28179 ;  /* 0xa7b2817900047882 */ /* 0x000fe20000000000 */
[----:B------:R-:W-:Y:S01]  /*2d8d0*/  UMOV UR5, 0x3d8359f5 ;  /* 0x3d8359f500057882 */ /* 0x000fe20000000000 */
[----:B------:R-:W-:Y:S01]  /*2d8e0*/  UMOV UR6, 0x8ece0dea ;  /* 0x8ece0dea00067882 */ /* 0x000fe20000000000 */
[----:B------:R-:W-:Y:S01]  /*2d8f0*/  UMOV UR7, 0x3d7de81e ;  /* 0x3d7de81e00077882 */ /* 0x000fe20000000000 */
[----:B------:R-:W-:Y:S01]  /*2d900*/  BSSY.RECONVERGENT B1, `(.L_x_3696) ;  /* 0x000001c000017945 */ /* 0x000fe20003800200 */
[----:B------:R-:W-:-:S07]  /*2d910*/  DMUL R10, R10, UR6 ;  /* 0x000000060a0a7c28 */ /* 0x000fce0008000000 */
[----:B------:R-:W-:Y:S01]  /*2d920*/  STL.64 [R1+0x9f00], R10 ;  /* 0x009f000a01007387 */ /* 0x000fe20000100a00 */
        /* <DEDUP_REMOVED lines=8> */
[----:B------:R-:W-:Y:S01]  /*2d9b0*/  DMUL R2, R12, UR4 ;  /* 0x000000040c027c28 */ /* 0x000fe20008000000 */
[----:B------:R-:W-:Y:S01]  /*2d9c0*/  UMOV UR4, 0x41c4df1a ;  /* 0x41c4df1a00047882 */ /* 0x000fe20000000000 */
[----:B------:R-:W-:-:S05]  /*2d9d0*/  UMOV UR5, 0x3d8a6366 ;  /* 0x3d8a636600057882 */ /* 0x000fca0000000000 */
[----:B------:R0:W-:Y:S01]  /*2d9e0*/  STL.64 [R1+0x9fa8], R2 ;  /* 0x009fa80201007387 */ /* 0x0001e20000100a00 */
[----:B------:R-:W-:-:S05]  /*2d9f0*/  FFMA R0, RZ, R9, R5 ;  /* 0x00000009ff007223 */ /* 0x000fca0000000005 */
[----:B------:R-:W-:Y:S01]  /*2da00*/  FSETP.GT.AND P1, PT, |R0|, 1.469367938527859385e-39, PT ;  /* 0x001000000000780b */ /* 0x000fe20003f24200 */
[----:B0-----:R-:W-:-:S07]  /*2da10*/  DMUL R2, R56, UR4 ;  /* 0x0000000438027c28 */ /* 0x001fce0008000000 */
[----:B------:R0:W-:Y:S05]  /*2da20*/  STL.64 [R1+0xa178], R2 ;  /* 0x00a1780201007387 */ /* 0x0001ea0000100a00 */
        /* <DEDUP_REMOVED lines=9> */
.L_x_3697:
[----:B------:R-:W-:Y:S05]  /*2dac0*/  BSYNC.RECONVERGENT B1 ;  /* 0x0000000000017941 */ /* 0x000fea0003800200 */
.L_x_3696:
        /* <DEDUP_REMOVED lines=8> */
[----:B0-----:R-:W-:Y:S01]  /*2db50*/  DFMA R2, R10, -UR4, R4 ;  /* 0x800000040a027c2b */ /* 0x001fe20008000004 */
        /* <DEDUP_REMOVED lines=49> */
.L_x_3699:
[----:B------:R-:W-:Y:S05]  /*2de70*/  BSYNC.RECONVERGENT B0 ;  /* 0x0000000000007941 */ /* 0x000fea0003800200 */
.L_x_3698:
        /* <DEDUP_REMOVED lines=14> */
[----:B------:R-:W-:Y:S05]  /*2df60*/  CALL.REL.NOINC `($_Z10RosenbrockPdddS_PiiiiiiddddddddPKdS2_S2_S2_S2_S2_S2_S2_i$__internal_accurate_pow) ;  /* 0x00000e0c00147944 */ /* 0x000fea0003c00000 */
[----:B------:R-:W-:Y:S02]  /*2df70*/  FSEL R12, R12, RZ, P3 ;  /* 0x000000ff0c0c7208 */ /* 0x000fe40001800000 */
[----:B------:R-:W-:-:S07]  /*2df80*/  FSEL R13, R13, -QNAN , P3 ;  /* 0xfff800000d0d7808 */ /* 0x000fce0001800000 */
.L_x_3701:
[----:B------:R-:W-:Y:S05]  /*2df90*/  BSYNC.RECONVERGENT B0 ;  /* 0x0000000000007941 */ /* 0x000fea0003800200 */
.L_x_3700:
        /* <DEDUP_REMOVED lines=12> */
.L_x_3703:
[----:B------:R-:W-:Y:S05]  /*2e060*/  BSYNC.RECONVERGENT B0 ;  /* 0x0000000000007941 */ /* 0x000fea0003800200 */
.L_x_3702:
        /* <DEDUP_REMOVED lines=30> */
.L_x_3705:
[----:B------:R-:W-:Y:S05]  /*2e250*/  BSYNC.RECONVERGENT B1 ;  /* 0x0000000000017941 */ /* 0x000fea0003800200 */
.L_x_3704:
        /* <DEDUP_REMOVED lines=34> */
[----:B------:R-:W-:Y:S01]  /*2e480*/  IMAD.MOV.U32 R0, RZ, RZ, R39 ;  /* 0x000000ffff007224 */ /* 0x000fe200078e0027 */
[----:B------:R-:W-:Y:S06]  /*2e490*/  BSSY.RECONVERGENT B0, `(.L_x_3706) ;  /* 0x000005a000007945 */ /* 0x000fec0003800200 */
        /* <DEDUP_REMOVED lines=16> */
[----:B------:R-:W-:-:S08]  /*2e5a0*/  DMUL R10, R10, R12 ;  /* 0x0000000c0a0a7228 */ /* 0x000fd00000000000 */
[----:B------:R-:W-:Y:S02]  /*2e5b0*/  DFMA R12, R4, R2, R10 ;  /* 0x00000002040c722b */ /* 0x000fe4000000000a */
[----:B------:R-:W-:-:S08]  /*2e5c0*/  DFMA R2, R20, -UR4, R4 ;  /* 0x8000000414027c2b */ /* 0x000fd00008000004 */
[----:B------:R-:W-:-:S08]  /*2e5d0*/  DFMA R10, -R24, -1, R2 ;  /* 0xbff00000180a782b */ /* 0x000fd00000000102 */
[----:B------:R-:W-:-:S08]  /*2e5e0*/  DADD R4, -R4, R10 ;  /* 0x0000000004047229 */ /* 0x000fd0000000010a */
[----:B------:R-:W-:-:S08]  /*2e5f0*/  DADD R4, R12, -R4 ;  /* 0x000000000c047229 */ /* 0x000fd00000000804 */
[----:B------:R-:W-:Y:S01]  /*2e600*/  DFMA R4, R22, -UR4, R4 ;  /* 0x8000000416047c2b */ /* 0x000fe20008000004 */
[----:B------:R-:W-:Y:S01]  /*2e610*/  UMOV UR4, 0xbaaafad3 ;  /* 0xbaaafad300047882 */ /* 0x000fe20000000000 */
[----:B------:R-:W-:-:S06]  /*2e620*/  UMOV UR5, 0x3c695355 ;  /* 0x3c69535500057882 */ /* 0x000fcc0000000000 */
[----:B------:R-:W-:-:S08]  /*2e630*/  DADD R2, R2, R4 ;  /* 0x0000000002027229 */ /* 0x000fd00000000004 */
[----:B------:R-:W-:-:S08]  /*2e640*/  DMUL R4, R2, UR4 ;  /* 0x0000000402047c28 */ /* 0x000fd00008000000 */
[----:B------:R-:W-:Y:S01]  /*2e650*/  DFMA R18, R2, UR22, R4 ;  /* 0x0000001602127c2b */ /* 0x000fe20008000004 */
[-C--:B------:R-:W-:Y:S01]  /*2e660*/  MOV R2, R38.reuse ;  /* 0x0000002600027202 */ /* 0x080fe20000000f00 */
[----:B------:R-:W-:Y:S01]  /*2e670*/  IMAD.MOV.U32 R3, RZ, RZ, R39 ;  /* 0x000000ffff037224 */ /* 0x000fe200078e0027 */
[----:B------:R-:W-:Y:S01]  /*2e680*/  @!P1 DMUL R2, R38, 1.80143985094819840000e+16 ;  /* 0x4350000026029828 */ /* 0x000fe20000000000 */
[----:B------:R-:W-:-:S09]  /*2e690*/  MOV R5, R38 ;  /* 0x0000002600057202 */ /* 0x000fd20000000f00 */
[----:B------:R-:W-:Y:S01]  /*2e6a0*/  @!P1 MOV R0, R3 ;  /* 0x0000000300009202 */ /* 0x000fe20000000f00 */
[----:B------:R-:W-:-:S04]  /*2e6b0*/  @!P1 IMAD.MOV.U32 R5, RZ, RZ, R2 ;  /* 0x000000ffff059224 */ /* 0x000fc800078e0002 */
[----:B------:R-:W-:-:S05]  /*2e6c0*/  VIADD R4, R0, 0xffffffff ;  /* 0xffffffff00047836 */ /* 0x000fca0000000000 */
[----:B------:R-:W-:Y:S01]  /*2e6d0*/  ISETP.GT.U32.AND P2, PT, R4, 0x7feffffe, PT ;  /* 0x7feffffe0400780c */ /* 0x000fe20003f44070 */
[----:B------:R-:W-:Y:S02]  /*2e6e0*/  IMAD.MOV.U32 R4, RZ, RZ, -0x3ff ;  /* 0xfffffc01ff047424 */ /* 0x000fe400078e00ff */
[----:B------:R-:W-:-:S10]  /*2e6f0*/  @!P1 IMAD.MOV.U32 R4, RZ, RZ, -0x435 ;  /* 0xfffffbcbff049424 */ /* 0x000fd400078e00ff */
[----:B------:R-:W-:Y:S05]  /*2e700*/  @P2 BRA `(.L_x_3707) ;  /* 0x0000000000b02947 */ /* 0x000fea0003800000 */
[C---:B------:R-:W-:Y:S01]  /*2e710*/  LOP3.LUT R2, R0.reuse, 0xfffff, RZ, 0xc0, !PT ;  /* 0x000fffff00027812 */ /* 0x040fe200078ec0ff */
[----:B------:R-:W-:Y:S01]  /*2e720*/  UMOV UR24, 0x80000000 ;  /* 0x8000000000187882 */ /* 0x000fe20000000000 */
[----:B------:R-:W-:Y:S01]  /*2e730*/  LEA.HI R0, R0, R4, RZ, 0xc ;  /* 0x0000000400007211 */ /* 0x000fe200078f60ff */
[----:B------:R-:W-:Y:S01]  /*2e740*/  UMOV UR25, 0x43300000 ;  /* 0x4330000000197882 */ /* 0x000fe20000000000 */
[----:B------:R-:W-:-:S04]  /*2e750*/  LOP3.LUT R2, R2, 0x3ff00000, RZ, 0xfc, !PT ;  /* 0x3ff0000002027812 */ /* 0x000fc800078efcff */
[----:B------:R-:W-:Y:S02]  /*2e760*/  ISETP.GE.U32.AND P1, PT, R2, 0x3ff6a09f, PT ;  /* 0x3ff6a09f0200780c */ /* 0x000fe40003f26070 */
[----:B------:R-:W-:Y:S01]  /*2e770*/  MOV R3, R2 ;  /* 0x0000000200037202 */ /* 0x000fe20000000f00 */
[----:B------:R-:W-:-:S10]  /*2e780*/  IMAD.MOV.U32 R2, RZ, RZ, R5 ;  /* 0x000000ffff027224 */ /* 0x000fd400078e0005 */
[----:B------:R-:W-:Y:S02]  /*2e790*/  @P1 VIADD R4, R3, 0xfff00000 ;  /* 0xfff0000003041836 */ /* 0x000fe40000000000 */
[----:B------:R-:W-:-:S03]  /*2e7a0*/  @P1 VIADD R0, R0, 0x1 ;  /* 0x0000000100001836 */ /* 0x000fc60000000000 */
[----:B------:R-:W-:Y:S01]  /*2e7b0*/  @P1 MOV R3, R4 ;  /* 0x0000000400031202 */ /* 0x000fe20000000f00 */
[----:B------:R-:W-:-:S05]  /*2e7c0*/  IMAD.MOV.U32 R4, RZ, RZ, RZ ;  /* 0x000000ffff047224 */ /* 0x000fca00078e00ff */
        /* <DEDUP_REMOVED lines=17> */
[----:B------:R-:W-:Y:S01]  /*2e8e0*/  DFMA R12, R2, R10, UR16 ;  /* 0x00000010020c7e2b */ /* 0x000fe2000800000a */
[----:B------:R-:W-:Y:S02]  /*2e8f0*/  LOP3.LUT R10, R0, 0x80000000, RZ, 0x3c, !PT ;  /* 0x80000000000a7812 */ /* 0x000fe400078e3cff */
[----:B------:R-:W-:-:S05]  /*2e900*/  MOV R11, 0x43300000 ;  /* 0x43300000000b7802 */ /* 0x000fca0000000f00 */
[----:B------:R-:W-:Y:S02]  /*2e910*/  DFMA R14, R2, R12, UR18 ;  /* 0x00000012020e7e2b */ /* 0x000fe4000800000c */
[----:B------:R-:W-:-:S06]  /*2e920*/  DADD R12, R10, -UR24 ;  /* 0x800000180a0c7e29 */ /* 0x000fcc0008000000 */
[----:B------:R-:W-:Y:S02]  /*2e930*/  DFMA R14, R2, R14, UR20 ;  /* 0x00000014020e7e2b */ /* 0x000fe4000800000e */
[----:B------:R-:W-:-:S06]  /*2e940*/  DFMA R10, R12, R20, R4 ;  /* 0x000000140c0a722b */ /* 0x000fcc0000000004 */
        /* <DEDUP_REMOVED lines=8> */
.L_x_3707:
[----:B------:R-:W-:Y:S01]  /*2e9d0*/  IMAD.MOV.U32 R4, RZ, RZ, 0x0 ;  /* 0x00000000ff047424 */ /* 0x000fe200078e00ff */
[----:B------:R-:W-:Y:S01]  /*2e9e0*/  LOP3.LUT P1, RZ, R3, 0x7fffffff, RZ, 0xc0, !PT ;  /* 0x7fffffff03ff7812 */ /* 0x000fe2000782c0ff */
[----:B------:R-:W-:-:S06]  /*2e9f0*/  IMAD.MOV.U32 R5, RZ, RZ, 0x7ff00000 ;  /* 0x7ff00000ff057424 */ /* 0x000fcc00078e00ff */
[----:B------:R-:W-:-:S10]  /*2ea00*/  DFMA R4, R2, R4, +INF ;  /* 0x7ff000000204742b */ /* 0x000fd40000000004 */
[----:B------:R-:W-:Y:S02]  /*2ea10*/  FSEL R2, R4, RZ, P1 ;  /* 0x000000ff04027208 */ /* 0x000fe40000800000 */
[----:B------:R-:W-:-:S07]  /*2ea20*/  FSEL R3, R5, -QNAN , P1 ;  /* 0xfff0000005037808 */ /* 0x000fce0000800000 */
.L_x_3708:
[----:B------:R-:W-:Y:S05]  /*2ea30*/  BSYNC.RECONVERGENT B0 ;  /* 0x0000000000007941 */ /* 0x000fea0003800200 */
.L_x_3706:
[C---:B------:R-:W-:Y:S01]  /*2ea40*/  DMUL R12, R2.reuse, UR4 ;  /* 0x00000004020c7c28 */ /* 0x040fe20008000000 */
[----:B------:R-:W-:Y:S01]  /*2ea50*/  IMAD.MOV.U32 R4, RZ, RZ, 0x1 ;  /* 0x00000001ff047424 */ /* 0x000fe200078e00ff */
[----:B------:R-:W-:Y:S06]  /*2ea60*/  BSSY.RECONVERGENT B1, `(.L_x_3709) ;  /* 0x0000019000017945 */ /* 0x000fec0003800200 */
[----:B------:R-:W-:Y:S01]  /*2ea70*/  DFMA R12, R2, UR22, R12 ;  /* 0x00000016020c7c2b */ /* 0x000fe2000800000c */
[----:B------:R-:W-:Y:S01]  /*2ea80*/  MOV R2, 0x851eb852 ;  /* 0x851eb85200027802 */ /* 0x000fe20000000f00 */
[----:B------:R-:W-:-:S06]  /*2ea90*/  IMAD.MOV.U32 R3, RZ, RZ, 0x3ff451eb ;  /* 0x3ff451ebff037424 */ /* 0x000fcc00078e00ff */
[----:B------:R-:W-:Y:S02]  /*2eaa0*/  DFMA R2, R18, -R2, 0.75 ;  /* 0x3fe800001202742b */ /* 0x000fe40000000802 */
[----:B------:R-:W-:-:S04]  /*2eab0*/  FSETP.GEU.AND P2, PT, |R13|, 6.5827683646048100446e-37, PT ;  /* 0x036000000d00780b */ /* 0x000fc80003f4e200 */
        /* <DEDUP_REMOVED lines=19> */
.L_x_3710:
[----:B------:R-:W-:Y:S05]  /*2ebf0*/  BSYNC.RECONVERGENT B1 ;  /* 0x0000000000017941 */ /* 0x000fea0003800200 */
.L_x_3709:
[----:B------:R-:W-:Y:S01]  /*2ec00*/  DADD R2, -RZ, |R4| ;  /* 0x00000000ff027229 */ /* 0x000fe20000000504 */
[----:B------:R-:W-:Y:S01]  /*2ec10*/  BSSY.RECONVERGENT B0, `(.L_x_3711) ;  /* 0x0000007000007945 */ /* 0x000fe20003800200 */
[----:B------:R-:W-:Y:S01]  /*2ec20*/  IMAD.MOV.U32 R34, RZ, RZ, RZ ;  /* 0x000000ffff227224 */ /* 0x000fe200078e00ff */
[----:B------:R-:W-:Y:S01]  /*2ec30*/  MOV R32, 0x2ec80 ;  /* 0x0002ec8000207802 */ /* 0x000fe20000000f00 */
[----:B------:R-:W-:-:S06]  /*2ec40*/  IMAD.MOV.U32 R33, RZ, RZ, 0x40000000 ;  /* 0x40000000ff217424 */ /* 0x000fcc00078e00ff */
[----:B------:R-:W-:Y:S01]  /*2ec50*/  IMAD.MOV.U32 R14, RZ, RZ, R2 ;  /* 0x000000ffff0e7224 */ /* 0x000fe200078e0002 */
[----:B------:R-:W-:-:S07]  /*2ec60*/  MOV R35, R3 ;  /* 0x0000000300237202 */ /* 0x000fce0000000f00 */
[----:B------:R-:W-:Y:S05]  /*2ec70*/  CALL.REL.NOINC `($_Z10RosenbrockPdddS_PiiiiiiddddddddPKdS2_S2_S2_S2_S2_S2_S2_i$__internal_accurate_pow) ;  /* 0x00000dfc00d07944 */ /* 0x000fea0003c00000 */
[----:B------:R-:W-:Y:S05]  /*2ec80*/  BSYNC.RECONVERGENT B0 ;  /* 0x0000000000007941 */ /* 0x000fea0003800200 */
.L_x_3711:
[C---:B------:R-:W-:Y:S01]  /*2ec90*/  DADD R2, R4.reuse, 2 ;  /* 0x4000000004027429 */ /* 0x040fe20000000000 */
[----:B------:R-:W-:Y:S01]  /*2eca0*/  BSSY.RECONVERGENT B0, `(.L_x_3712) ;  /* 0x000000e000007945 */ /* 0x000fe20003800200 */
[----:B------:R-:W-:-:S08]  /*2ecb0*/  DSETP.NEU.AND P1, PT, R4, RZ, PT ;  /* 0x000000ff0400722a */ /* 0x000fd00003f2d000 */
[----:B------:R-:W-:Y:S01]  /*2ecc0*/  LOP3.LUT R2, R3, 0x7ff00000, RZ, 0xc0, !PT ;  /* 0x7ff0000003027812 */ /* 0x000fe200078ec0ff */
[----:B------:R-:W-:-:S03]  /*2ecd0*/  IMAD.MOV.U32 R3, RZ, RZ, R13 ;  /* 0x000000ffff037224 */ /* 0x000fc600078e000d */
[----:B------:R-:W-:Y:S02]  /*2ece0*/  ISETP.NE.AND P2, PT, R2, 0x7ff00000, PT ;  /* 0x7ff000000200780c */ /* 0x000fe40003f45270 */
[----:B------:R-:W-:Y:S02]  /*2ecf0*/  MOV R2, R12 ;  /* 0x0000000c00027202 */ /* 0x000fe40000000f00 */
[----:B------:R-:W-:-:S09]  /*2ed00*/  @!P1 CS2R R2, SRZ ;  /* 0x0000000000029805 */ /* 0x000fd2000001ff00 */
[----:B------:R-:W-:Y:S05]  /*2ed10*/  @P2 BRA `(.L_x_3713) ;  /* 0x0000000000182947 */ /* 0x000fea0003800000 */
[----:B------:R-:W-:-:S14]  /*2ed20*/  DSETP.NAN.AND P1, PT, R4, R4, PT ;  /* 0x000000040400722a */ /* 0x000fdc0003f28000 */
[----:B------:R-:W-:Y:S01]  /*2ed30*/  @P1 DADD R2, R4, 2 ;  /* 0x4000000004021429 */ /* 0x000fe20000000000 */
[----:B------:R-:W-:Y:S10]  /*2ed40*/  @P1 BRA `(.L_x_3713) ;  /* 0x00000000000c1947 */ /* 0x000ff40003800000 */
[----:B------:R-:W-:-:S14]  /*2ed50*/  DSETP.NEU.AND P1, PT, |R4|, +INF , PT ;  /* 0x7ff000000400742a */ /* 0x000fdc0003f2d200 */
[----:B------:R-:W-:Y:S01]  /*2ed60*/  @!P1 IMAD.MOV.U32 R2, RZ, RZ, 0x0 ;  /* 0x00000000ff029424 */ /* 0x000fe200078e00ff */
[----:B------:R-:W-:-:S07]  /*2ed70*/  @!P1 MOV R3, 0x7ff00000 ;  /* 0x7ff0000000039802 */ /* 0x000fce0000000f00 */
.L_x_3713:
[----:B------:R-:W-:Y:S05]  /*2ed80*/  BSYNC.RECONVERGENT B0 ;  /* 0x0000000000007941 */ /* 0x000fea0003800200 */
.L_x_3712:
        /* <DEDUP_REMOVED lines=18> */
.L_x_3715:
[----:B------:R-:W-:Y:S05]  /*2eeb0*/  BSYNC.RECONVERGENT B1 ;  /* 0x0000000000017941 */ /* 0x000fea0003800200 */
.L_x_3714:
[----:B------:R-:W-:Y:S01]  /*2eec0*/  FSEL R5, R5, 1.75, P2 ;  /* 0x3fe0000005057808 */ /* 0x000fe20001000000 */
[----:B------:R-:W-:Y:S01]  /*2eed0*/  BSSY.RECONVERGENT B0, `(.L_x_3716) ;  /* 0x0000008000007945 */ /* 0x000fe20003800200 */
[----:B------:R-:W-:Y:S01]  /*2eee0*/  FSEL R34, R4, RZ, P2 ;  /* 0x000000ff04227208 */ /* 0x000fe20001000000 */
[----:B------:R-:W-:Y:S01]  /*2eef0*/  IMAD.MOV.U32 R14, RZ, RZ, -0x66666666 ;  /* 0x9999999aff0e7424 */ /* 0x000fe200078e00ff */
[----:B------:R-:W-:Y:S01]  /*2ef00*/  MOV R35, 0x3fd99999 ;  /* 0x3fd9999900237802 */ /* 0x000fe20000000f00 */
[----:B------:R-:W-:Y:S01]  /*2ef10*/  IMAD.MOV.U32 R33, RZ, RZ, R5 ;  /* 0x000000ffff217224 */ /* 0x000fe200078e0005 */
[----:B------:R-:W-:Y:S01]  /*2ef20*/  MOV R32, 0x2ef50 ;  /* 0x0002ef5000207802 */ /* 0x000fe20000000f00 */
[----:B------:R-:W-:-:S07]  /*2ef30*/  IMAD.MOV.U32 R4, RZ, RZ, R34 ;  /* 0x000000ffff047224 */ /* 0x000fce00078e0022 */
[----:B------:R-:W-:Y:S05]  /*2ef40*/  CALL.REL.NOINC `($_Z10RosenbrockPdddS_PiiiiiiddddddddPKdS2_S2_S2_S2_S2_S2_S2_i$__internal_accurate_pow) ;  /* 0x00000dfc001c7944 */ /* 0x000fea0003c00000 */
[----:B------:R-:W-:Y:S05]  /*2ef50*/  BSYNC.RECONVERGENT B0 ;  /* 0x0000000000007941 */ /* 0x000fea0003800200 */
.L_x_3716:
        /* <DEDUP_REMOVED lines=12> */
[----:B------:R-:W-:Y:S02]  /*2f020*/  @!P1 SHF.R.S32.HI R0, RZ, 0x1f, R5 ;  /* 0x0000001fff009819 */ /* 0x000fe40000011405 */
[----:B------:R-:W-:Y:S02]  /*2f030*/  @!P1 MOV R12, RZ ;  /* 0x000000ff000c9202 */ /* 0x000fe40000000f00 */
[----:B------:R-:W-:-:S07]  /*2f040*/  @!P1 LOP3.LUT R13, R0, 0x7ff00000, RZ, 0xc0, !PT ;  /* 0x7ff00000000d9812 */ /* 0x000fce00078ec0ff */
.L_x_3718:
[----:B------:R-:W-:Y:S05]  /*2f050*/  BSYNC.RECONVERGENT B0 ;  /* 0x0000000000007941 */ /* 0x000fea0003800200 */
.L_x_3717:
        /* <DEDUP_REMOVED lines=25> */
.L_x_3720:
[----:B------:R-:W-:Y:S05]  /*2f1f0*/  BSYNC.RECONVERGENT B1 ;  /* 0x0000000000017941 */ /* 0x000fea0003800200 */
.L_x_3719:
        /* <DEDUP_REMOVED lines=24> */
.L_x_3722:
[----:B------:R-:W-:Y:S05]  /*2f380*/  BSYNC.RECONVERGENT B1 ;  /* 0x0000000000017941 */ /* 0x000fea0003800200 */
.L_x_3721:
        /* <DEDUP_REMOVED lines=58> */
.L_x_3724:
[----:B------:R-:W-:Y:S05]  /*2f730*/  BSYNC.RECONVERGENT B0 ;  /* 0x0000000000007941 */ /* 0x000fea0003800200 */
.L_x_3723:
[----:B------:R-:W0:Y:S01]  /*2f740*/  MUFU.RCP64H R5, R9 ;  /* 0x0000000900057308 */ /* 0x000e220000001800 */
[----:B------:R-:W-:Y:S01]  /*2f750*/  IMAD.MOV.U32 R4, RZ, RZ, 0x1 ;  /* 0x00000001ff047424 */ /* 0x000fe200078e00ff */
[----:B------:R-:W-:Y:S01]  /*2f760*/  UMOV UR4, 0x49c6e089 ;  /* 0x49c6e08900047882 */ /* 0x000fe20000000000 */
[----:B------:R-:W-:Y:S01]  /*2f770*/  UMOV UR5, 0x3ea73684 ;  /* 0x3ea7368400057882 */ /* 0x000fe20000000000 */
[----:B------:R-:W-:Y:S01]  /*2f780*/  BSSY.RECONVERGENT B1, `(.L_x_3725) ;  /* 0x0000017000017945 */ /* 0x000fe20003800200 */
[----:B------:R-:W-:-:S08]  /*2f790*/  DMUL R2, R2, UR4 ;  /* 0x0000000402027c28 */ /* 0x000fd00008000000 */
[----:B------:R-:W-:Y:S02]  /*2f7a0*/  DMUL R2, R244, R2 ;  /* 0x00000002f4027228 */ /* 0x000fe40000000000 */
[----:B0-----:R-:W-:-:S05]  /*2f7b0*/  DFMA R10, -R8, R4, 1 ;  /* 0x3ff00000080a742b */ /* 0x001fca0000000104 */
        /* <DEDUP_REMOVED lines=19> */
.L_x_3726:
[----:B------:R-:W-:Y:S05]  /*2f8f0*/  BSYNC.RECONVERGENT B1 ;  /* 0x0000000000017941 */ /* 0x000fea0003800200 */
.L_x_3725:
        /* <DEDUP_REMOVED lines=58> */
.L_x_3728:
[----:B------:R-:W-:Y:S05]  /*2fca0*/  BSYNC.RECONVERGENT B0 ;  /* 0x0000000000007941 */ /* 0x000fea0003800200 */
.L_x_3727:
        /* <DEDUP_REMOVED lines=26> */
.L_x_3730:
[----:B------:R-:W-:Y:S05]  /*2fe50*/  BSYNC.RECONVERGENT B1 ;  /* 0x0000000000017941 */ /* 0x000fea0003800200 */
.L_x_3729:
        /* <DEDUP_REMOVED lines=58> */
.L_x_3732:
[----:B------:R-:W-:Y:S05]  /*30200*/  BSYNC.RECONVERGENT B0 ;  /* 0x0000000000007941 */ /* 0x000fea0003800200 */
.L_x_3731:
        /* <DEDUP_REMOVED lines=26> */
.L_x_3734:
[----:B------:R-:W-:Y:S05]  /*303b0*/  BSYNC.RECONVERGENT B1 ;  /* 0x0000000000017941 */ /* 0x000fea0003800200 */
.L_x_3733:
        /* <DEDUP_REMOVED lines=58> */
.L_x_3736:
[----:B------:R-:W-:Y:S05]  /*30760*/  BSYNC.RECONVERGENT B0 ;  /* 0x0000000000007941 */ /* 0x000fea0003800200 */
.L_x_3735:
        /* <DEDUP_REMOVED lines=26> */
.L_x_3738:
[----:B------:R-:W-:Y:S05]  /*30910*/  BSYNC.RECONVERGENT B1 ;  /* 0x0000000000017941 */ /* 0x000fea0003800200 */
.L_x_3737:
        /* <DEDUP_REMOVED lines=58> */
.L_x_3740:
[----:B------:R-:W-:Y:S05]  /*30cc0*/  BSYNC.RECONVERGENT B0 ;  /* 0x0000000000007941 */ /* 0x000fea0003800200 */
.L_x_3739:
        /* <DEDUP_REMOVED lines=26> */
.L_x_3742:
[----:B------:R-:W-:Y:S05]  /*30e70*/  BSYNC.RECONVERGENT B1 ;  /* 0x0000000000017941 */ /* 0x000fea0003800200 */
.L_x_3741:
        /* <DEDUP_REMOVED lines=58> */
.L_x_3744:
[----:B------:R-:W-:Y:S05]  /*31220*/  BSYNC.RECONVERGENT B0 ;  /* 0x0000000000007941 */ /* 0x000fea0003800200 */
.L_x_3743:
        /* <DEDUP_REMOVED lines=26> */
.L_x_3746:
[----:B------:R-:W-:Y:S05]  /*313d0*/  BSYNC.RECONVERGENT B1 ;  /* 0x0000000000017941 */ /* 0x000fea0003800200 */
.L_x_3745:
        /* <DEDUP_REMOVED lines=58> */
.L_x_3748:
[----:B------:R-:W-:Y:S05]  /*31780*/  BSYNC.RECONVERGENT B0 ;  /* 0x0000000000007941 */ /* 0x000fea0003800200 */
.L_x_3747:
        /* <DEDUP_REMOVED lines=26> */
.L_x_3750:
[----:B------:R-:W-:Y:S05]  /*31930*/  BSYNC.RECONVERGENT B1 ;  /* 0x0000000000017941 */ /* 0x000fea0003800200 */
.L_x_3749:
        /* <DEDUP_REMOVED lines=58> */
.L_x_3752:
[----:B------:R-:W-:Y:S05]  /*31ce0*/  BSYNC.RECONVERGENT B0 ;  /* 0x0000000000007941 */ /* 0x000fea0003800200 */
.L_x_3751:
        /* <DEDUP_REMOVED lines=11> */
[----:B------:R-:W-:Y:S02]  /*31da0*/  MOV R33, 0x400a6666 ;  /* 0x400a666600217802 */ /* 0x000fe40000000f00 */
[----:B------:R-:W-:-:S04]  /*31db0*/  MOV R32, 0x31df0 ;  /* 0x00031df000207802 */ /* 0x000fc80000000f00 */
[----:B------:R-:W-:Y:S01]  /*31dc0*/  MOV R14, R2 ;  /* 0x00000002000e7202 */ /* 0x000fe20000000f00 */
[----:B------:R-:W-:-:S07]  /*31dd0*/  IMAD.MOV.U32 R35, RZ, RZ, R3 ;  /* 0x000000ffff237224 */ /* 0x000fce00078e0003 */
[----:B------:R-:W-:Y:S05]  /*31de0*/  CALL.REL.NOINC `($_Z10RosenbrockPdddS_PiiiiiiddddddddPKdS2_S2_S2_S2_S2_S2_S2_i$__internal_accurate_pow) ;  /* 0x00000dcc00747944 */ /* 0x000fea0003c00000 */
[----:B------:R-:W-:Y:S05]  /*31df0*/  BSYNC.RECONVERGENT B1 ;  /* 0x0000000000017941 */ /* 0x000fea0003800200 */
.L_x_3755:
[----:B------:R-:W-:Y:S02]  /*31e00*/  FSEL R12, R12, RZ, P3 ;  /* 0x000000ff0c0c7208 */ /* 0x000fe40001800000 */
[----:B------:R-:W-:-:S07]  /*31e10*/  FSEL R13, R13, -QNAN , P3 ;  /* 0xfff800000d0d7808 */ /* 0x000fce0001800000 */
.L_x_3754:
[----:B------:R-:W-:Y:S05]  /*31e20*/  BSYNC.RECONVERGENT B0 ;  /* 0x0000000000007941 */ /* 0x000fea0003800200 */
.L_x_3753:
[----:B------:R-:W-:Y:S01]  /*31e30*/  UMOV UR4, 0x66666666 ;  /* 0x6666666600047882 */ /* 0x000fe20000000000 */
[----:B------:R-:W-:Y:S01]  /*31e40*/  UMOV UR5, 0x400a6666 ;  /* 0x400a666600057882 */ /* 0x000fe20000000000 */
[----:B------:R-:W-:Y:S01]  /*31e50*/  BSSY.RECONVERGENT B0, `(.L_x_3756) ;  /* 0x000000e000007945 */ /* 0x000fe20003800200 */
[----:B0-----:R-:W-:Y:S01]  /*31e60*/  DADD R2, R6, UR4 ;  /* 0x0000000406027e29 */ /* 0x001fe20008000000 */
[----:B------:R-:W-:Y:S02]  /*31e70*/  IMAD.MOV.U32 R10, RZ, RZ, -0x1c9e31b4 ;  /* 0xe361ce4cff0a7424 */ /* 0x000fe400078e00ff */
[----:B------:R-:W-:-:S07]  /*31e80*/  IMAD.MOV.U32 R11, RZ, RZ, 0x3e049da7 ;  /* 0x3e049da7ff0b7424 */ /* 0x000fce00078e00ff */
        /* <DEDUP_REMOVED lines=10> */
.L_x_3757:
[----:B------:R-:W-:Y:S05]  /*31f30*/  BSYNC.RECONVERGENT B0 ;  /* 0x0000000000007941 */ /* 0x000fea0003800200 */
.L_x_3756:
        /* <DEDUP_REMOVED lines=20> */
[----:B------:R-:W-:Y:S01]  /*32080*/  MOV R248, R36 ;  /* 0x0000002400f87202 */ /* 0x000fe20000000f00 */
[----:B------:R-:W-:Y:S01]  /*32090*/  IMAD.MOV.U32 R249, RZ, RZ, R37 ;  /* 0x000000fffff97224 */ /* 0x000fe200078e0025 */
[----:B------:R-:W-:Y:S01]  /*320a0*/  MOV R251, 0x3e049da7 ;  /* 0x3e049da700fb7802 */ /* 0x000fe20000000f00 */
[----:B------:R-:W-:Y:S01]  /*320b0*/  IMAD.MOV.U32 R2, RZ, RZ, -0x1c9e31b4 ;  /* 0xe361ce4cff027424 */ /* 0x000fe200078e00ff */
[----:B------:R-:W-:-:S07]  /*320c0*/  MOV R252, 0x320e0 ;  /* 0x000320e000fc7802 */ /* 0x000fce0000000f00 */
[----:B------:R-:W-:Y:S05]  /*320d0*/  CALL.REL.NOINC `($__internal_4_$__cuda_sm20_div_rn_f64_full) ;  /* 0x00000dbc009c7944 */ /* 0x000fea0003c00000 */
[----:B------:R-:W-:Y:S02]  /*320e0*/  IMAD.MOV.U32 R38, RZ, RZ, R250 ;  /* 0x000000ffff267224 */ /* 0x000fe400078e00fa */
[----:B------:R-:W-:-:S07]  /*320f0*/  IMAD.MOV.U32 R39, RZ, RZ, R251 ;  /* 0x000000ffff277224 */ /* 0x000fce00078e00fb */
.L_x_3759:
[----:B------:R-:W-:Y:S05]  /*32100*/  BSYNC.RECONVERGENT B1 ;  /* 0x0000000000017941 */ /* 0x000fea0003800200 */
.L_x_3758:
[----:B------:R-:W0:Y:S01]  /*32110*/  MUFU.RCP64H R3, 1.799999237060546875 ;  /* 0x3ffccccc00037908 */ /* 0x000e220000001800 */
[----:B------:R-:W-:Y:S01]  /*32120*/  MOV R10, 0xcccccccd ;  /* 0xcccccccd000a7802 */ /* 0x000fe20000000f00 */
[----:B------:R-:W-:Y:S01]  /*32130*/  IMAD.MOV.U32 R11, RZ, RZ, 0x3ffccccc ;  /* 0x3ffcccccff0b7424 */ /* 0x000fe200078e00ff */
[----:B------:R-:W-:Y:S01]  /*32140*/  UMOV UR4, 0x99999998 ;  /* 0x9999999800047882 */ /* 0x000fe20000000000 */
[----:B------:R-:W-:Y:S01]  /*32150*/  IMAD.MOV.U32 R2, RZ, RZ, RZ ;  /* 0x000000ffff027224 */ /* 0x000fe200078e00ff */
[----:B------:R-:W-:Y:S01]  /*32160*/  UMOV UR5, 0x3fc99999 ;  /* 0x3fc9999900057882 */ /* 0x000fe20000000000 */
[----:B------:R-:W-:Y:S01]  /*32170*/  MOV R26, 0x8b7a8b04 ;  /* 0x8b7a8b04001a7802 */ /* 0x000fe20000000f00 */
        /* <DEDUP_REMOVED lines=57> */
[--C-:B------:R-:W-:Y:S01]  /*32510*/  IMAD.MOV.U32 R2, RZ, RZ, R38.reuse ;  /* 0x000000ffff027224 */ /* 0x100fe200078e0026 */
[----:B------:R-:W-:Y:S01]  /*32520*/  MOV R3, R39 ;  /* 0x0000002700037202 */ /* 0x000fe20000000f00 */
[----:B------:R-:W-:Y:S01]  /*32530*/  @!P0 DMUL R2, R38, 1.80143985094819840000e+16 ;  /* 0x4350000026028828 */ /* 0x000fe20000000000 */
[----:B------:R-:W-:-:S09]  /*32540*/  IMAD.MOV.U32 R5, RZ, RZ, R38 ;  /* 0x000000ffff057224 */ /* 0x000fd200078e0026 */
[----:B------:R-:W-:Y:S02]  /*32550*/  @!P0 IMAD.MOV.U32 R0, RZ, RZ, R3 ;  /* 0x000000ffff008224 */ /* 0x000fe400078e0003 */
[----:B------:R-:W-:-:S03]  /*32560*/  @!P0 IMAD.MOV.U32 R5, RZ, RZ, R2 ;  /* 0x000000ffff058224 */ /* 0x000fc600078e0002 */
[----:B------:R-:W-:-:S04]  /*32570*/  IADD3 R4, PT, PT, R0, -0x1, RZ ;  /* 0xffffffff00047810 */ /* 0x000fc80007ffe0ff */
[----:B------:R-:W-:Y:S01]  /*32580*/  ISETP.GT.U32.AND P1, PT, R4, 0x7feffffe, PT ;  /* 0x7feffffe0400780c */ /* 0x000fe20003f24070 */
[----:B------:R-:W-:Y:S01]  /*32590*/  IMAD.MOV.U32 R4, RZ, RZ, -0x3ff ;  /* 0xfffffc01ff047424 */ /* 0x000fe200078e00ff */
[----:B------:R-:W-:-:S11]  /*325a0*/  @!P0 MOV R4, 0xfffffbcb ;  /* 0xfffffbcb00048802 */ /* 0x000fd60000000f00 */
[----:B------:R-:W-:Y:S05]  /*325b0*/  @P1 BRA `(.L_x_3761) ;  /* 0x0000000000b01947 */ /* 0x000fea0003800000 */
[C---:B------:R-:W-:Y:S01]  /*325c0*/  LOP3.LUT R2, R0.reuse, 0xfffff, RZ, 0xc0, !PT ;  /* 0x000fffff00027812 */ /* 0x040fe200078ec0ff */
[----:B------:R-:W-:Y:S01]  /*325d0*/  UMOV UR24, 0x80000000 ;  /* 0x8000000000187882 */ /* 0x000fe20000000000 */
[----:B------:R-:W-:Y:S01]  /*325e0*/  LEA.HI R0, R0, R4, RZ, 0xc ;  /* 0x0000000400007211 */ /* 0x000fe200078f60ff */
[----:B------:R-:W-:Y:S01]  /*325f0*/  UMOV UR25, 0x43300000 ;  /* 0x4330000000197882 */ /* 0x000fe20000000000 */
[----:B------:R-:W-:-:S04]  /*32600*/  LOP3.LUT R2, R2, 0x3ff00000, RZ, 0xfc, !PT ;  /* 0x3ff0000002027812 */ /* 0x000fc800078efcff */
[----:B------:R-:W-:Y:S01]  /*32610*/  ISETP.GE.U32.AND P0, PT, R2, 0x3ff6a09f, PT ;  /* 0x3ff6a09f0200780c */ /* 0x000fe20003f06070 */
[----:B------:R-:W-:Y:S01]  /*32620*/  IMAD.MOV.U32 R3, RZ, RZ, R2 ;  /* 0x000000ffff037224 */ /* 0x000fe200078e0002 */
[----:B------:R-:W-:-:S11]  /*32630*/  MOV R2, R5 ;  /* 0x0000000500027202 */ /* 0x000fd60000000f00 */
[----:B------:R-:W-:Y:S02]  /*32640*/  @P0 VIADD R4, R3, 0xfff00000 ;  /* 0xfff0000003040836 */ /* 0x000fe40000000000 */
[----:B------:R-:W-:Y:S02]  /*32650*/  @P0 VIADD R0, R0, 0x1 ;  /* 0x0000000100000836 */ /* 0x000fe40000000000 */
[----:B------:R-:W-:Y:S01]  /*32660*/  @P0 IMAD.MOV.U32 R3, RZ, RZ, R4 ;  /* 0x000000ffff030224 */ /* 0x000fe200078e0004 */
[----:B------:R-:W-:-:S05]  /*32670*/  MOV R4, RZ ;  /* 0x000000ff00047202 */ /* 0x000fca0000000f00 */
        /* <DEDUP_REMOVED lines=18> */
[----:B------:R-:W-:Y:S01]  /*327a0*/  LOP3.LUT R10, R0, 0x80000000, RZ, 0x3c, !PT ;  /* 0x80000000000a7812 */ /* 0x000fe200078e3cff */
[----:B------:R-:W-:-:S06]  /*327b0*/  IMAD.MOV.U32 R11, RZ, RZ, 0x43300000 ;  /* 0x43300000ff0b7424 */ /* 0x000fcc00078e00ff */
        /* <DEDUP_REMOVED lines=12> */
.L_x_3761:
[----:B------:R-:W-:Y:S01]  /*32880*/  MOV R4, 0x0 ;  /* 0x0000000000047802 */ /* 0x000fe20000000f00 */
[----:B------:R-:W-:Y:S01]  /*32890*/  IMAD.MOV.U32 R5, RZ, RZ, 0x7ff00000 ;  /* 0x7ff00000ff057424 */ /* 0x000fe200078e00ff */
[----:B------:R-:W-:-:S05]  /*328a0*/  LOP3.LUT P0, RZ, R3, 0x7fffffff, RZ, 0xc0, !PT ;  /* 0x7fffffff03ff7812 */ /* 0x000fca000780c0ff */
[----:B------:R-:W-:-:S10]  /*328b0*/  DFMA R4, R2, R4, +INF ;  /* 0x7ff000000204742b */ /* 0x000fd40000000004 */
[----:B------:R-:W-:Y:S02]  /*328c0*/  FSEL R2, R4, RZ, P0 ;  /* 0x000000ff04027208 */ /* 0x000fe40000000000 */
[----:B------:R-:W-:-:S07]  /*328d0*/  FSEL R3, R5, -QNAN , P0 ;  /* 0xfff0000005037808 */ /* 0x000fce0000000000 */
.L_x_3762:
[----:B------:R-:W-:Y:S05]  /*328e0*/  BSYNC.RECONVERGENT B0 ;  /* 0x0000000000007941 */ /* 0x000fea0003800200 */
.L_x_3760:
[C---:B------:R-:W-:Y:S01]  /*328f0*/  DMUL R12, R2.reuse, UR4 ;  /* 0x00000004020c7c28 */ /* 0x040fe20008000000 */
[----:B------:R-:W-:Y:S01]  /*32900*/  IMAD.MOV.U32 R4, RZ, RZ, 0x1 ;  /* 0x00000001ff047424 */ /* 0x000fe200078e00ff */
[----:B------:R-:W-:Y:S06]  /*32910*/  BSSY.RECONVERGENT B1, `(.L_x_3763) ;  /* 0x0000019000017945 */ /* 0x000fec0003800200 */
[----:B------:R-:W-:Y:S01]  /*32920*/  DFMA R12, R2, UR22, R12 ;  /* 0x00000016020c7c2b */ /* 0x000fe2000800000c */
[----:B------:R-:W-:Y:S01]  /*32930*/  IMAD.MOV.U32 R2, RZ, RZ, -0x7ae147ae ;  /* 0x851eb852ff027424 */ /* 0x000fe200078e00ff */
[----:B------:R-:W-:-:S06]  /*32940*/  MOV R3, 0x3ff451eb ;  /* 0x3ff451eb00037802 */ /* 0x000fcc0000000f00 */
        /* <DEDUP_REMOVED lines=21> */
.L_x_3764:
[----:B------:R-:W-:Y:S05]  /*32aa0*/  BSYNC.RECONVERGENT B1 ;  /* 0x0000000000017941 */ /* 0x000fea0003800200 */
.L_x_3763:
[----:B------:R-:W-:Y:S01]  /*32ab0*/  DADD R2, -RZ, |R4| ;  /* 0x00000000ff027229 */ /* 0x000fe20000000504 */
[----:B------:R-:W-:Y:S01]  /*32ac0*/  BSSY.RECONVERGENT B0, `(.L_x_3765) ;  /* 0x0000007000007945 */ /* 0x000fe20003800200 */
[----:B------:R-:W-:Y:S01]  /*32ad0*/  MOV R34, RZ ;  /* 0x000000ff00227202 */ /* 0x000fe20000000f00 */
[----:B------:R-:W-:Y:S01]  /*32ae0*/  IMAD.MOV.U32 R33, RZ, RZ, 0x40000000 ;  /* 0x40000000ff217424 */ /* 0x000fe200078e00ff */
[----:B------:R-:W-:-:S06]  /*32af0*/  MOV R32, 0x32b30 ;  /* 0x00032b3000207802 */ /* 0x000fcc0000000f00 */
[----:B------:R-:W-:Y:S02]  /*32b00*/  IMAD.MOV.U32 R14, RZ, RZ, R2 ;  /* 0x000000ffff0e7224 */ /* 0x000fe400078e0002 */
[----:B------:R-:W-:-:S07]  /*32b10*/  IMAD.MOV.U32 R35, RZ, RZ, R3 ;  /* 0x000000ffff237224 */ /* 0x000fce00078e0003 */
[----:B------:R-:W-:Y:S05]  /*32b20*/  CALL.REL.NOINC `($_Z10RosenbrockPdddS_PiiiiiiddddddddPKdS2_S2_S2_S2_S2_S2_S2_i$__internal_accurate_pow) ;  /* 0x00000dc000247944 */ /* 0x000fea0003c00000 */
[----:B------:R-:W-:Y:S05]  /*32b30*/  BSYNC.RECONVERGENT B0 ;  /* 0x0000000000007941 */ /* 0x000fea0003800200 */
.L_x_3765:
[C---:B------:R-:W-:Y:S01]  /*32b40*/  DADD R2, R4.reuse, 2 ;  /* 0x4000000004027429 */ /* 0x040fe20000000000 */
[----:B------:R-:W-:Y:S01]  /*32b50*/  BSSY.RECONVERGENT B0, `(.L_x_3766) ;  /* 0x000000e000007945 */ /* 0x000fe20003800200 */
[----:B------:R-:W-:-:S08]  /*32b60*/  DSETP.NEU.AND P0, PT, R4, RZ, PT ;  /* 0x000000ff0400722a */ /* 0x000fd00003f0d000 */
[----:B------:R-:W-:Y:S02]  /*32b70*/  LOP3.LUT R2, R3, 0x7ff00000, RZ, 0xc0, !PT ;  /* 0x7ff0000003027812 */ /* 0x000fe400078ec0ff */
[----:B------:R-:W-:Y:S02]  /*32b80*/  MOV R3, R13 ;  /* 0x0000000d00037202 */ /* 0x000fe40000000f00 */
[----:B------:R-:W-:Y:S01]  /*32b90*/  ISETP.NE.AND P1, PT, R2, 0x7ff00000, PT ;  /* 0x7ff000000200780c */ /* 0x000fe20003f25270 */
[----:B------:R-:W-:Y:S01]  /*32ba0*/  IMAD.MOV.U32 R2, RZ, RZ, R12 ;  /* 0x000000ffff027224 */ /* 0x000fe200078e000c */
        /* <DEDUP_REMOVED lines=8> */
.L_x_3767:
[----:B------:R-:W-:Y:S05]  /*32c30*/  BSYNC.RECONVERGENT B0 ;  /* 0x0000000000007941 */ /* 0x000fea0003800200 */
.L_x_3766:
        /* <DEDUP_REMOVED lines=17> */
[----:B------:R-:W-:Y:S05]  /*32d50*/  CALL.REL.NOINC `($__internal_3_$__cuda_sm20_dblrcp_rn_slowpath_v3) ;  /* 0x00000dac00d47944 */ /* 0x000fea0003c00000 */
.L_x_3769:
[----:B------:R-:W-:Y:S05]  /*32d60*/  BSYNC.RECONVERGENT B1 ;  /* 0x0000000000017941 */ /* 0x000fea0003800200 */
.L_x_3768:
        /* <DEDUP_REMOVED lines=8> */
[----:B------:R-:W-:Y:S05]  /*32df0*/  CALL.REL.NOINC `($_Z10RosenbrockPdddS_PiiiiiiddddddddPKdS2_S2_S2_S2_S2_S2_S2_i$__internal_accurate_pow) ;  /* 0x00000dbc00707944 */ /* 0x000fea0003c00000 */
[----:B------:R-:W-:Y:S05]  /*32e00*/  BSYNC.RECONVERGENT B0 ;  /* 0x0000000000007941 */ /* 0x000fea0003800200 */
.L_x_3770:
        /* <DEDUP_REMOVED lines=15> */
.L_x_3772:
[----:B------:R-:W-:Y:S05]  /*32f00*/  BSYNC.RECONVERGENT B0 ;  /* 0x0000000000007941 */ /* 0x000fea0003800200 */
.L_x_3771:
        /* <DEDUP_REMOVED lines=23> */
[----:B------:R-:W-:Y:S02]  /*33080*/  IMAD.MOV.U32 R4, RZ, RZ, R250 ;  /* 0x000000ffff047224 */ /* 0x000fe400078e00fa */
[----:B------:R-:W-:-:S07]  /*33090*/  IMAD.MOV.U32 R5, RZ, RZ, R251 ;  /* 0x000000ffff057224 */ /* 0x000fce00078e00fb */
.L_x_3774:
[----:B------:R-:W-:Y:S05]  /*330a0*/  BSYNC.RECONVERGENT B1 ;  /* 0x0000000000017941 */ /* 0x000fea0003800200 */
.L_x_3773:
        /* <DEDUP_REMOVED lines=24> */
.L_x_3776:
[----:B------:R-:W-:Y:S05]  /*33230*/  BSYNC.RECONVERGENT B1 ;  /* 0x0000000000017941 */ /* 0x000fea0003800200 */
.L_x_3775:
        /* <DEDUP_REMOVED lines=58> */
.L_x_3778:
[----:B------:R-:W-:Y:S05]  /*335e0*/  BSYNC.RECONVERGENT B0 ;  /* 0x0000000000007941 */ /* 0x000fea0003800200 */
.L_x_3777:
        /* <DEDUP_REMOVED lines=26> */
.L_x_3780:
[----:B------:R-:W-:Y:S05]  /*33790*/  BSYNC.RECONVERGENT B1 ;  /* 0x0000000000017941 */ /* 0x000fea0003800200 */
.L_x_3779:
        /* <DEDUP_REMOVED lines=58> */
.L_x_3782:
[----:B------:R-:W-:Y:S05]  /*33b40*/  BSYNC.RECONVERGENT B0 ;  /* 0x0000000000007941 */ /* 0x000fea0003800200 */
.L_x_3781:
        /* <DEDUP_REMOVED lines=26> */
.L_x_3784:
[----:B------:R-:W-:Y:S05]  /*33cf0*/  BSYNC.RECONVERGENT B1 ;  /* 0x0000000000017941 */ /* 0x000fea0003800200 */
.L_x_3783:
        /* <DEDUP_REMOVED lines=58> */
.L_x_3786:
[----:B------:R-:W-:Y:S05]  /*340a0*/  BSYNC.RECONVERGENT B0 ;  /* 0x0000000000007941 */ /* 0x000fea0003800200 */
.L_x_3785:
        /* <DEDUP_REMOVED lines=26> */
.L_x_3788:
[----:B------:R-:W-:Y:S05]  /*34250*/  BSYNC.RECONVERGENT B1 ;  /* 0x0000000000017941 */ /* 0x000fea0003800200 */
.L_x_3787:
        /* <DEDUP_REMOVED lines=58> */
.L_x_3790:
[----:B------:R-:W-:Y:S05]  /*34600*/  BSYNC.RECONVERGENT B0 ;  /* 0x0000000000007941 */ /* 0x000fea0003800200 */
.L_x_3789:
        /* <DEDUP_REMOVED lines=30> */
.L_x_3792:
[----:B------:R-:W-:Y:S05]  /*347f0*/  BSYNC.RECONVERGENT B1 ;  /* 0x0000000000017941 */ /* 0x000fea0003800200 */
.L_x_3791:
        /* <DEDUP_REMOVED lines=58> */
.L_x_3794:
[----:B------:R-:W-:Y:S05]  /*34ba0*/  BSYNC.RECONVERGENT B0 ;  /* 0x0000000000007941 */ /* 0x000fea0003800200 */
.L_x_3793:
        /* <DEDUP_REMOVED lines=26> */
.L_x_3796:
[----:B------:R-:W-:Y:S05]  /*34d50*/  BSYNC.RECONVERGENT B1 ;  /* 0x0000000000017941 */ /* 0x000fea0003800200 */
.L_x_3795:
        /* <DEDUP_REMOVED lines=58> */
.L_x_3798:
[----:B------:R-:W-:Y:S05]  /*35100*/  BSYNC.RECONVERGENT B0 ;  /* 0x0000000000007941 */ /* 0x000fea0003800200 */
.L_x_3797:
        /* <DEDUP_REMOVED lines=26> */
.L_x_3800:
[----:B------:R-:W-:Y:S05]  /*352b0*/  BSYNC.RECONVERGENT B1 ;  /* 0x0000000000017941 */ /* 0x000fea0003800200 */
.L_x_3799:
        /* <DEDUP_REMOVED lines=58> */
.L_x_3802:
[----:B------:R-:W-:Y:S05]  /*35660*/  BSYNC.RECONVERGENT B0 ;  /* 0x0000000000007941 */ /* 0x000fea0003800200 */
.L_x_3801:
        /* <DEDUP_REMOVED lines=26> */
.L_x_3804:
[----:B------:R-:W-:Y:S05]  /*35810*/  BSYNC.RECONVERGENT B1 ;  /* 0x0000000000017941 */ /* 0x000fea0003800200 */
.L_x_3803:
        /* <DEDUP_REMOVED lines=58> */
.L_x_3806:
[----:B------:R-:W-:Y:S05]  /*35bc0*/  BSYNC.RECONVERGENT B0 ;  /* 0x0000000000007941 */ /* 0x000fea0003800200 */
.L_x_3805:
        /* <DEDUP_REMOVED lines=26> */
.L_x_3808:
[----:B------:R-:W-:Y:S05]  /*35d70*/  BSYNC.RECONVERGENT B1 ;  /* 0x0000000000017941 */ /* 0x000fea0003800200 */
.L_x_3807:
        /* <DEDUP_REMOVED lines=58> */
.L_x_3810:
[----:B------:R-:W-:Y:S05]  /*36120*/  BSYNC.RECONVERGENT B0 ;  /* 0x0000000000007941 */ /* 0x000fea0003800200 */
.L_x_3809:
[----:B------:R-:W0:Y:S01]  /*36130*/  MUFU.RCP64H R5, 6.10193218192287929641e+28 ;  /* 0x45e8a54000057908 */ /* 0x000e220000001800 */
[----:B------:R-:W-:Y:S01]  /*36140*/  MOV R12, 0xa81015ac ;  /* 0xa81015ac000c7802 */ /* 0x000fe20000000f00 */
[----:B------:R-:W-:Y:S01]  /*36150*/  IMAD.MOV.U32 R13, RZ, RZ, 0x45e8a540 ;  /* 0x45e8a540ff0d7424 */ /* 0x000fe200078e00ff */
[----:B------:R-:W-:Y:S01]  /*36160*/  UMOV UR4, 0xdf90fadf ;  /* 0xdf90fadf00047882 */ /* 0x000fe20000000000 */
[----:B------:R-:W-:Y:S01]  /*36170*/  IMAD.MOV.U32 R4, RZ, RZ, 0x1 ;  /* 0x00000001ff047424 */ /* 0x000fe200078e00ff */
[----:B------:R-:W-:Y:S01]  /*36180*/  UMOV UR5, 0x3e375d57 ;  /* 0x3e375d5700057882 */ /* 0x000fe20000000000 */
[----:B------:R-:W-:Y:S01]  /*36190*/  BSSY.RECONVERGENT B1, `(.L_x_3811) ;  /* 0x000001b000017945 */ /* 0x000fe20003800200 */
[----:B------:R-:W-:Y:S01]  /*361a0*/  DMUL R2, R2, UR4 ;  /* 0x0000000402027c28 */ /* 0x000fe20008000000 */
[----:B------:R-:W-:Y:S01]  /*361b0*/  UMOV UR4, 0x2d26a9b8 ;  /* 0x2d26a9b800047882 */ /* 0x000fe20000000000 */
[----:B------:R-:W-:-:S06]  /*361c0*/  UMOV UR5, 0x4020a101 ;  /* 0x4020a10100057882 */ /* 0x000fcc0000000000 */
[----:B------:R-:W-:Y:S02]  /*361d0*/  DMUL R2, R2, 1000000 ;  /* 0x412e848002027828 */ /* 0x000fe40000000000 */
[----:B0-----:R-:W-:-:S06]  /*361e0*/  DFMA R10, R4, -R12, 1 ;  /* 0x3ff00000040a742b */ /* 0x001fcc000000080c */
[----:B------:R-:W-:Y:S02]  /*361f0*/  DMUL R2, R2, UR4 ;  /* 0x0000000402027c28 */ /* 0x000fe40008000000 */
[----:B------:R-:W-:-:S08]  /*36200*/  DFMA R10, R10, R10, R10 ;  /* 0x0000000a0a0a722b */ /* 0x000fd0000000000a */
[----:B------:R-:W-:-:S08]  /*36210*/  DFMA R4, R4, R10, R4 ;  /* 0x0000000a0404722b */ /* 0x000fd00000000004 */
[----:B------:R-:W-:-:S08]  /*36220*/  DFMA R10, R4, -R12, 1 ;  /* 0x3ff00000040a742b */ /* 0x000fd0000000080c */
        /* <DEDUP_REMOVED lines=17> */
.L_x_3812:
[----:B------:R-:W-:Y:S05]  /*36340*/  BSYNC.RECONVERGENT B1 ;  /* 0x0000000000017941 */ /* 0x000fea0003800200 */
.L_x_3811:
[----:B------:R-:W2:Y:S01]  /*36350*/  LDL.64 R14, [R1+0x9f98] ;  /* 0x009f9800010e7983 */ /* 0x000ea20000100a00 */
[----:B------:R-:W0:Y:S01]  /*36360*/  MUFU.RCP64H R5, R3 ;  /* 0x0000000300057308 */ /* 0x000e220000001800 */
[----:B------:R-:W-:Y:S01]  /*36370*/  MOV R4, 0x1 ;  /* 0x0000000100047802 */ /* 0x000fe20000000f00 */
        /* <DEDUP_REMOVED lines=22> */
.L_x_3814:
[----:B------:R-:W-:Y:S05]  /*364e0*/  BSYNC.RECONVERGENT B1 ;  /* 0x0000000000017941 */ /* 0x000fea0003800200 */
.L_x_3813:
        /* <DEDUP_REMOVED lines=22> */
.L_x_3816:
[----:B------:R-:W-:Y:S05]  /*36650*/  BSYNC.RECONVERGENT B1 ;  /* 0x0000000000017941 */ /* 0x000fea0003800200 */
.L_x_3815:
        /* <DEDUP_REMOVED lines=58> */
.L_x_3818:
[----:B------:R-:W-:Y:S05]  /*36a00*/  BSYNC.RECONVERGENT B0 ;  /* 0x0000000000007941 */ /* 0x000fea0003800200 */
.L_x_3817:
        /* <DEDUP_REMOVED lines=26> */
.L_x_3820:
[----:B------:R-:W-:Y:S05]  /*36bb0*/  BSYNC.RECONVERGENT B1 ;  /* 0x0000000000017941 */ /* 0x000fea0003800200 */
.L_x_3819:
        /* <DEDUP_REMOVED lines=58> */
.L_x_3822:
[----:B------:R-:W-:Y:S05]  /*36f60*/  BSYNC.RECONVERGENT B0 ;  /* 0x0000000000007941 */ /* 0x000fea0003800200 */
.L_x_3821:
        /* <DEDUP_REMOVED lines=26> */
.L_x_3824:
[----:B------:R-:W-:Y:S05]  /*37110*/  BSYNC.RECONVERGENT B1 ;  /* 0x0000000000017941 */ /* 0x000fea0003800200 */
.L_x_3823:
        /* <DEDUP_REMOVED lines=58> */
.L_x_3826:
[----:B------:R-:W-:Y:S05]  /*374c0*/  BSYNC.RECONVERGENT B0 ;  /* 0x0000000000007941 */ /* 0x000fea0003800200 */
.L_x_3825:
        /* <DEDUP_REMOVED lines=26> */
.L_x_3828:
[----:B------:R-:W-:Y:S05]  /*37670*/  BSYNC.RECONVERGENT B1 ;  /* 0x0000000000017941 */ /* 0x000fea0003800200 */
.L_x_3827:
        /* <DEDUP_REMOVED lines=59> */
.L_x_3830:
[----:B------:R-:W-:Y:S05]  /*37a30*/  BSYNC.RECONVERGENT B0 ;  /* 0x0000000000007941 */ /* 0x000fea0003800200 */
.L_x_3829:
        /* <DEDUP_REMOVED lines=22> */
.L_x_3832:
[----:B------:R-:W-:Y:S05]  /*37ba0*/  BSYNC.RECONVERGENT B1 ;  /* 0x0000000000017941 */ /* 0x000fea0003800200 */
.L_x_3831:
        /* <DEDUP_REMOVED lines=59> */
.L_x_3834:
[----:B------:R-:W-:Y:S05]  /*37f60*/  BSYNC.RECONVERGENT B0 ;  /* 0x0000000000007941 */ /* 0x000fea0003800200 */
.L_x_3833:
[----:B------:R-:W2:Y:S01]  /*37f70*/  LDL.64 R2, [R1+0x8b8] ;  /* 0x0008b80001027983 */ /* 0x000ea20000100a00 */
[----:B------:R-:W-:Y:S01]  /*37f80*/  IMAD.MOV.U32 R4, RZ, RZ, 0x1 ;  /* 0x00000001ff047424 */ /* 0x000fe200078e00ff */
[----:B------:R-:W-:Y:S01]  /*37f90*/  UMOV UR4, 0x87216d16 ;  /* 0x87216d1600047882 */ /* 0x000fe20000000000 */
[----:B------:R-:W-:Y:S01]  /*37fa0*/  UMOV UR5, 0x44ede92d ;  /* 0x44ede92d00057882 */ /* 0x000fe20000000000 */
[----:B------:R-:W-:Y:S01]  /*37fb0*/  BSSY.RECONVERGENT B1, `(.L_x_3835) ;  /* 0x0000016000017945 */ /* 0x000fe20003800200 */
[----:B------:R-:W-:-:S10]  /*37fc0*/  DMUL R10, R10, UR4 ;  /* 0x000000040a0a7c28 */ /* 0x000fd40008000000 */
[----:B------:R-:W-:Y:S01]  /*37fd0*/  FSETP.GEU.AND P1, PT, |R11|, 6.5827683646048100446e-37, PT ;  /* 0x036000000b00780b */ /* 0x000fe20003f2e200 */
[----:B--2---:R-:W0:Y:S02]  /*37fe0*/  MUFU.RCP64H R5, R3 ;  /* 0x0000000300057308 */ /* 0x004e240000001800 */
        /* <DEDUP_REMOVED lines=18> */
.L_x_3836:
[----:B------:R-:W-:Y:S05]  /*38110*/  BSYNC.RECONVERGENT B1 ;  /* 0x0000000000017941 */ /* 0x000fea0003800200 */
.L_x_3835:
        /* <DEDUP_REMOVED lines=29> */
.L_x_3838:
[----:B------:R-:W-:Y:S05]  /*382f0*/  BSYNC.RECONVERGENT B1 ;  /* 0x0000000000017941 */ /* 0x000fea0003800200 */
.L_x_3837:
        /* <DEDUP_REMOVED lines=22> */
.L_x_3840:
[----:B------:R-:W-:Y:S05]  /*38460*/  BSYNC.RECONVERGENT B1 ;  /* 0x0000000000017941 */ /* 0x000fea0003800200 */
.L_x_3839:
        /* <DEDUP_REMOVED lines=58> */
.L_x_3842:
[----:B------:R-:W-:Y:S05]  /*38810*/  BSYNC.RECONVERGENT B0 ;  /* 0x0000000000007941 */ /* 0x000fea0003800200 */
.L_x_3841:
        /* <DEDUP_REMOVED lines=26> */
.L_x_3844:
[----:B------:R-:W-:Y:S05]  /*389c0*/  BSYNC.RECONVERGENT B1 ;  /* 0x0000000000017941 */ /* 0x000fea0003800200 */
.L_x_3843:
        /* <DEDUP_REMOVED lines=58> */
.L_x_3846:
[----:B------:R-:W-:Y:S05]  /*38d70*/  BSYNC.RECONVERGENT B0 ;  /* 0x0000000000007941 */ /* 0x000fea0003800200 */
.L_x_3845:
        /* <DEDUP_REMOVED lines=26> */
.L_x_3848:
[----:B------:R-:W-:Y:S05]  /*38f20*/  BSYNC.RECONVERGENT B1 ;  /* 0x0000000000017941 */ /* 0x000fea0003800200 */
.L_x_3847:
        /* <DEDUP_REMOVED lines=58> */
.L_x_3850:
[----:B------:R-:W-:Y:S05]  /*392d0*/  BSYNC.RECONVERGENT B0 ;  /* 0x0000000000007941 */ /* 0x000fea0003800200 */
.L_x_3849:
        /* <DEDUP_REMOVED lines=26> */
.L_x_3852:
[----:B------:R-:W-:Y:S05]  /*39480*/  BSYNC.RECONVERGENT B1 ;  /* 0x0000000000017941 */ /* 0x000fea0003800200 */
.L_x_3851:
        /* <DEDUP_REMOVED lines=58> */
.L_x_3854:
[----:B------:R-:W-:Y:S05]  /*39830*/  BSYNC.RECONVERGENT B0 ;  /* 0x0000000000007941 */ /* 0x000fea0003800200 */
.L_x_3853:
        /* <DEDUP_REMOVED lines=26> */
.L_x_3856:
[----:B------:R-:W-:Y:S05]  /*399e0*/  BSYNC.RECONVERGENT B1 ;  /* 0x0000000000017941 */ /* 0x000fea0003800200 */
.L_x_3855:
        /* <DEDUP_REMOVED lines=58> */
.L_x_3858:
[----:B------:R-:W-:Y:S05]  /*39d90*/  BSYNC.RECONVERGENT B0 ;  /* 0x0000000000007941 */ /* 0x000fea0003800200 */
.L_x_3857:
        /* <DEDUP_REMOVED lines=34> */
.L_x_3860:
[----:B------:R-:W-:Y:S05]  /*39fc0*/  BSYNC.RECONVERGENT B1 ;  /* 0x0000000000017941 */ /* 0x000fea0003800200 */
.L_x_3859:
        /* <DEDUP_REMOVED lines=58> */
.L_x_3862:
[----:B------:R-:W-:Y:S05]  /*3a370*/  BSYNC.RECONVERGENT B0 ;  /* 0x0000000000007941 */ /* 0x000fea0003800200 */
.L_x_3861:
        /* <DEDUP_REMOVED lines=15> */
[----:B------:R-:W-:Y:S05]  /*3a470*/  CALL.REL.NOINC `($_Z10RosenbrockPdddS_PiiiiiiddddddddPKdS2_S2_S2_S2_S2_S2_S2_i$__internal_accurate_pow) ;  /* 0x00000d4400d07944 */ /* 0x000fea0003c00000 */
[----:B------:R-:W-:Y:S05]  /*3a480*/  BSYNC.RECONVERGENT B1 ;  /* 0x0000000000017941 */ /* 0x000fea0003800200 */
.L_x_3865:
[----:B------:R-:W-:Y:S02]  /*3a490*/  FSEL R12, R12, RZ, P0 ;  /* 0x000000ff0c0c7208 */ /* 0x000fe40000000000 */
[----:B------:R-:W-:-:S07]  /*3a4a0*/  FSEL R13, R13, -QNAN , P0 ;  /* 0xfff800000d0d7808 */ /* 0x000fce0000000000 */
.L_x_3864:
[----:B------:R-:W-:Y:S05]  /*3a4b0*/  BSYNC.RECONVERGENT B0 ;  /* 0x0000000000007941 */ /* 0x000fea0003800200 */
.L_x_3863:
        /* <DEDUP_REMOVED lines=15> */
.L_x_3867:
[----:B------:R-:W-:Y:S05]  /*3a5b0*/  BSYNC.RECONVERGENT B0 ;  /* 0x0000000000007941 */ /* 0x000fea0003800200 */
.L_x_3866:
        /* <DEDUP_REMOVED lines=9> */
[----:B------:R-:W-:Y:S02]  /*3a650*/  FSEL R10, R12, -6.77950705673786388944e+31, P1 ;  /* 0xf455ec6c0c0a7808 */ /* 0x000fe40000800000 */
[----:B------:R-:W-:-:S05]  /*3a660*/  FSEL R11, R13, 0.00029520562384277582169, P1 ;  /* 0x399ac5d40d0b7808 */ /* 0x000fca0000800000 */
        /* <DEDUP_REMOVED lines=16> */
[----:B------:R-:W-:Y:S05]  /*3a770*/  CALL.REL.NOINC `($__internal_4_$__cuda_sm20_div_rn_f64_full) ;  /* 0x00000d3400f47944 */ /* 0x000fea0003c00000 */
[----:B------:R-:W-:Y:S01]  /*3a780*/  MOV R6, R250 ;  /* 0x000000fa00067202 */ /* 0x000fe20000000f00 */
[----:B------:R-:W-:-:S07]  /*3a790*/  IMAD.MOV.U32 R7, RZ, RZ, R251 ;  /* 0x000000ffff077224 */ /* 0x000fce00078e00fb */
.L_x_3869:
[----:B------:R-:W-:Y:S05]  /*3a7a0*/  BSYNC.RECONVERGENT B1 ;  /* 0x0000000000017941 */ /* 0x000fea0003800200 */
.L_x_3868:
        /* <DEDUP_REMOVED lines=22> */
[----:B------:R-:W-:Y:S01]  /*3a910*/  @P0 VIADD R4, R3, 0xfff00000 ;  /* 0xfff0000003040836 */ /* 0x000fe20000000000 */
[----:B------:R-:W-:-:S03]  /*3a920*/  @P0 IADD3 R0, PT, PT, R0, 0x1, RZ ;  /* 0x0000000100000810 */ /* 0x000fc60007ffe0ff */
        /* <DEDUP_REMOVED lines=14> */
[----:B------:R-:W-:Y:S01]  /*3aa10*/  DMUL R2, R4, R4 ;  /* 0x0000000404027228 */ /* 0x000fe20000000000 */
[----:B------:R-:W-:Y:S02]  /*3aa20*/  IMAD.MOV.U32 R12, RZ, RZ, -0x748574fc ;  /* 0x8b7a8b04ff0c7424 */ /* 0x000fe400078e00ff */
        /* <DEDUP_REMOVED lines=38> */
.L_x_3871:
[----:B------:R-:W-:Y:S01]  /*3ac90*/  IMAD.MOV.U32 R4, RZ, RZ, 0x0 ;  /* 0x00000000ff047424 */ /* 0x000fe200078e00ff */
[----:B------:R-:W-:Y:S02]  /*3aca0*/  MOV R5, 0x7ff00000 ;  /* 0x7ff0000000057802 */ /* 0x000fe40000000f00 */
[----:B------:R-:W-:-:S04]  /*3acb0*/  LOP3.LUT P0, RZ, R3, 0x7fffffff, RZ, 0xc0, !PT ;  /* 0x7fffffff03ff7812 */ /* 0x000fc8000780c0ff */
[----:B------:R-:W-:-:S10]  /*3acc0*/  DFMA R4, R2, R4, +INF ;  /* 0x7ff000000204742b */ /* 0x000fd40000000004 */
[----:B------:R-:W-:Y:S02]  /*3acd0*/  FSEL R2, R4, RZ, P0 ;  /* 0x000000ff04027208 */ /* 0x000fe40000000000 */
[----:B------:R-:W-:-:S07]  /*3ace0*/  FSEL R3, R5, -QNAN , P0 ;  /* 0xfff0000005037808 */ /* 0x000fce0000000000 */
.L_x_3872:
[----:B------:R-:W-:Y:S05]  /*3acf0*/  BSYNC.RECONVERGENT B0 ;  /* 0x0000000000007941 */ /* 0x000fea0003800200 */
.L_x_3870:
        /* <DEDUP_REMOVED lines=13> */
[----:B------:R-:W-:Y:S05]  /*3add0*/  CALL.REL.NOINC `($_Z10RosenbrockPdddS_PiiiiiiddddddddPKdS2_S2_S2_S2_S2_S2_S2_i$__internal_accurate_pow) ;  /* 0x00000d3c00787944 */ /* 0x000fea0003c00000 */
[----:B------:R-:W-:Y:S05]  /*3ade0*/  BSYNC.RECONVERGENT B0 ;  /* 0x0000000000007941 */ /* 0x000fea0003800200 */
.L_x_3873:
        /* <DEDUP_REMOVED lines=15> */
.L_x_3875:
[----:B------:R-:W-:Y:S05]  /*3aee0*/  BSYNC.RECONVERGENT B0 ;  /* 0x0000000000007941 */ /* 0x000fea0003800200 */
.L_x_3874:
        /* <DEDUP_REMOVED lines=18> */
.L_x_3877:
[----:B------:R-:W-:Y:S05]  /*3b010*/  BSYNC.RECONVERGENT B1 ;  /* 0x0000000000017941 */ /* 0x000fea0003800200 */
.L_x_3876:
        /* <DEDUP_REMOVED lines=8> */
[----:B------:R-:W-:Y:S05]  /*3b0a0*/  CALL.REL.NOINC `($_Z10RosenbrockPdddS_PiiiiiiddddddddPKdS2_S2_S2_S2_S2_S2_S2_i$__internal_accurate_pow) ;  /* 0x00000d3800c47944 */ /* 0x000fea0003c00000 */
[----:B------:R-:W-:Y:S05]  /*3b0b0*/  BSYNC.RECONVERGENT B0 ;  /* 0x0000000000007941 */ /* 0x000fea0003800200 */
.L_x_3878:
        /* <DEDUP_REMOVED lines=16> */
.L_x_3880:
[----:B------:R-:W-:Y:S05]  /*3b1c0*/  BSYNC.RECONVERGENT B0 ;  /* 0x0000000000007941 */ /* 0x000fea0003800200 */
.L_x_3879:
        /* <DEDUP_REMOVED lines=24> */
.L_x_3882:
[----:B------:R-:W-:Y:S05]  /*3b350*/  BSYNC.RECONVERGENT B1 ;  /* 0x0000000000017941 */ /* 0x000fea0003800200 */
.L_x_3881:
        /* <DEDUP_REMOVED lines=24> */
.L_x_3884:
[----:B------:R-:W-:Y:S05]  /*3b4e0*/  BSYNC.RECONVERGENT B1 ;  /* 0x0000000000017941 */ /* 0x000fea0003800200 */
.L_x_3883:
        /* <DEDUP_REMOVED lines=58> */
.L_x_3886:
[----:B------:R-:W-:Y:S05]  /*3b890*/  BSYNC.RECONVERGENT B0 ;  /* 0x0000000000007941 */ /* 0x000fea0003800200 */
.L_x_3885:
        /* <DEDUP_REMOVED lines=26> */
.L_x_3888:
[----:B------:R-:W-:Y:S05]  /*3ba40*/  BSYNC.RECONVERGENT B1 ;  /* 0x0000000000017941 */ /* 0x000fea0003800200 */
.L_x_3887:
        /* <DEDUP_REMOVED lines=58> */
.L_x_3890:
[----:B------:R-:W-:Y:S05]  /*3bdf0*/  BSYNC.RECONVERGENT B0 ;  /* 0x0000000000007941 */ /* 0x000fea0003800200 */
.L_x_3889:
        /* <DEDUP_REMOVED lines=26> */
.L_x_3892:
[----:B------:R-:W-:Y:S05]  /*3bfa0*/  BSYNC.RECONVERGENT B1 ;  /* 0x0000000000017941 */ /* 0x000fea0003800200 */
.L_x_3891:
        /* <DEDUP_REMOVED lines=58> */
.L_x_3894:
[----:B------:R-:W-:Y:S05]  /*3c350*/  BSYNC.RECONVERGENT B0 ;  /* 0x0000000000007941 */ /* 0x000fea0003800200 */
.L_x_3893:
        /* <DEDUP_REMOVED lines=19> */
[----:B------:R-:W-:Y:S01]  /*3c490*/  MOV R248, RZ ;  /* 0x000000ff00f87202 */ /* 0x000fe20000000f00 */
[----:B------:R-:W-:Y:S01]  /*3c4a0*/  IMAD.MOV.U32 R2, RZ, RZ, R8 ;  /* 0x000000ffff027224 */ /* 0x000fe200078e0008 */
[----:B------:R-:W-:Y:S01]  /*3c4b0*/  MOV R252, 0x3c4e0 ;  /* 0x0003c4e000fc7802 */ /* 0x000fe20000000f00 */
[----:B------:R-:W-:-:S07]  /*3c4c0*/  IMAD.MOV.U32 R249, RZ, RZ, -0x3f5d5c00 ;  /* 0xc0a2a400fff97424 */ /* 0x000fce00078e00ff */
[----:B------:R-:W-:Y:S05]  /*3c4d0*/  CALL.REL.NOINC `($__internal_4_$__cuda_sm20_div_rn_f64_full) ;  /* 0x00000d18009c7944 */ /* 0x000fea0003c00000 */
[----:B------:R-:W-:Y:S01]  /*3c4e0*/  IMAD.MOV.U32 R4, RZ, RZ, R250 ;  /* 0x000000ffff047224 */ /* 0x000fe200078e00fa */
[----:B------:R-:W-:-:S07]  /*3c4f0*/  MOV R5, R251 ;  /* 0x000000fb00057202 */ /* 0x000fce0000000f00 */
.L_x_3896:
[----:B------:R-:W-:Y:S05]  /*3c500*/  BSYNC.RECONVERGENT B1 ;  /* 0x0000000000017941 */ /* 0x000fea0003800200 */
.L_x_3895:
[----:B------:R-:W-:Y:S01]  /*3c510*/  IMAD.MOV.U32 R8, RZ, RZ, 0x652b82fe ;  /* 0x652b82feff087424 */ /* 0x000fe200078e00ff */
[----:B------:R-:W-:Y:S01]  /*3c520*/  UMOV UR4, 0xfefa39ef ;  /* 0xfefa39ef00047882 */ /* 0x000fe20000000000 */
[----:B------:R-:W-:Y:S01]  /*3c530*/  IMAD.MOV.U32 R9, RZ, RZ, 0x3ff71547 ;  /* 0x3ff71547ff097424 */ /* 0x000fe200078e00ff */
        /* <DEDUP_REMOVED lines=57> */
.L_x_3898:
[----:B------:R-:W-:Y:S05]  /*3c8d0*/  BSYNC.RECONVERGENT B0 ;  /* 0x0000000000007941 */ /* 0x000fea0003800200 */
.L_x_3897:
[----:B------:R-:W0:Y:S01]  /*3c8e0*/  S2UR UR4, SR_CTAID.X ;  /* 0x00000000000479c3 */ /* 0x000e220000002500 */
[----:B------:R-:W1:Y:S07]  /*3c8f0*/  LDCU UR6, c[0x0][0x3fc] ;  /* 0x00007f80ff0677ac */ /* 0x000e6e0008000800 */
[----:B------:R-:W2:Y:S08]  /*3c900*/  LDC R53, c[0x0][0x440] ;  /* 0x00011000ff357b82 */ /* 0x000eb00000000800 */
[----:B------:R-:W3:Y:S01]  /*3c910*/  LDC.64 R6, c[0x0][0x410] ;  /* 0x00010400ff067b82 */ /* 0x000ee20000000a00 */
[----:B0-----:R-:W-:-:S07]  /*3c920*/  IMAD R8, R10, UR4, R11 ;  /* 0x000000040a087c24 */ /* 0x001fce000f8e020b */
[----:B------:R-:W0:Y:S01]  /*3c930*/  LDC.64 R32, c[0x0][0x420] ;  /* 0x00010800ff207b82 */ /* 0x000e220000000a00 */
[----:B------:R-:W4:Y:S01]  /*3c940*/  LDCU.64 UR4, c[0x0][0x3d0] ;  /* 0x00007a00ff0477ac */ /* 0x000f220008000a00 */
[----:B--2---:R-:W-:-:S06]  /*3c950*/  IMAD R12, R53, 0x8, R8 ;  /* 0x00000008350c7824 */ /* 0x004fcc00078e0208 */
[----:B------:R-:W2:Y:S01]  /*3c960*/  LDC.64 R30, c[0x0][0x418] ;  /* 0x00010600ff1e7b82 */ /* 0x000ea20000000a00 */
[----:B------:R-:W-:Y:S02]  /*3c970*/  IMAD R10, R53, 0x2, R8 ;  /* 0x00000002350a7824 */ /* 0x000fe400078e0208 */
[----:B------:R-:W-:Y:S02]  /*3c980*/  IMAD.IADD R12, R12, 0x1, R53 ;  /* 0x000000010c0c7824 */ /* 0x000fe400078e0235 */
[----:B---3--:R-:W-:-:S03]  /*3c990*/  IMAD.WIDE R4, R8, 0x8, R6 ;  /* 0x0000000808047825 */ /* 0x008fc600078e0206 */
[C---:B------:R-:W-:Y:S01]  /*3c9a0*/  LEA R14, R53.reuse, R12, 0x1 ;  /* 0x0000000c350e7211 */ /* 0x040fe200078e08ff */
[----:B------:R-:W-:Y:S01]  /*3c9b0*/  IMAD.WIDE R12, R12, 0x8, R6 ;  /* 0x000000080c0c7825 */ /* 0x000fe200078e0206 */
[----:B------:R-:W3:Y:S03]  /*3c9c0*/  LDG.E.64.CONSTANT R84, desc[UR10][R4.64] ;  /* 0x0000000a04547981 */ /* 0x000ee6000c1e9b00 */
[C---:B------:R-:W-:Y:S01]  /*3c9d0*/  IMAD R16, R53.reuse, 0x4, R14 ;  /* 0x0000000435107824 */ /* 0x040fe200078e020e */
[----:B------:R-:W4:Y:S01]  /*3c9e0*/  LDG.E.64.CONSTANT R60, desc[UR10][R12.64] ;  /* 0x0000000a0c3c7981 */ /* 0x000f22000c1e9b00 */
[----:B------:R-:W-:-:S04]  /*3c9f0*/  IMAD.WIDE R6, R53, 0x8, R4 ;  /* 0x0000000835067825 */ /* 0x000fc800078e0204 */
[----:B------:R-:W-:Y:S01]  /*3ca00*/  IMAD.IADD R16, R16, 0x1, R53 ;  /* 0x0000000110107824 */ /* 0x000fe200078e0235 */
[----:B------:R-:W3:Y:S01]  /*3ca10*/  LDG.E.64.CONSTANT R68, desc[UR10][R6.64] ;  /* 0x0000000a06447981 */ /* 0x000ee2000c1e9b00 */
[----:B0-----:R-:W-:-:S03]  /*3ca20*/  IMAD.WIDE R10, R10, 0x8, R32 ;  /* 0x000000080a0a7825 */ /* 0x001fc600078e0220 */
[----:B------:R-:W-:Y:S01]  /*3ca30*/  LEA R34, R53, R16, 0x2 ;  /* 0x0000001035227211 */ /* 0x000fe200078e10ff */
[----:B--2---:R-:W-:Y:S01]  /*3ca40*/  IMAD.WIDE R30, R8, 0x8, R30 ;  /* 0x00000008081e7825 */ /* 0x004fe200078e021e */
[----:B------:R-:W2:Y:S03]  /*3ca50*/  LDG.E.64.CONSTANT R82, desc[UR10][R10.64] ;  /* 0x0000000a0a527981 */ /* 0x000ea6000c1e9b00 */
[----:B------:R-:W-:Y:S01]  /*3ca60*/  IMAD.IADD R18, R34, 0x1, R53 ;  /* 0x0000000122127824 */ /* 0x000fe200078e0235 */
[----:B------:R0:W2:Y:S01]  /*3ca70*/  LDG.E.64.CONSTANT R70, desc[UR10][R30.64] ;  /* 0x0000000a1e467981 */ /* 0x0000a2000c1e9b00 */
[----:B------:R-:W-:-:S04]  /*3ca80*/  IMAD.WIDE R8, R8, 0x8, R32 ;  /* 0x0000000808087825 */ /* 0x000fc800078e0220 */
[----:B------:R-:W-:Y:S02]  /*3ca90*/  IMAD R0, R53, 0x2, R18 ;  /* 0x0000000235007824 */ /* 0x000fe400078e0212 */
[----:B------:R-:W-:-:S03]  /*3caa0*/  IMAD.WIDE R14, R14, 0x8, R32 ;  /* 0x000000080e0e7825 */ /* 0x000fc600078e0220 */
[C---:B------:R-:W-:Y:S01]  /*3cab0*/  IADD3 R20, PT, PT, R0.reuse, R53, RZ ;  /* 0x0000003500147210 */ /* 0x040fe20007ffe0ff */
[----:B------:R-:W-:Y:S01]  /*3cac0*/  IMAD.WIDE R36, R0, 0x8, R32 ;  /* 0x0000000800247825 */ /* 0x000fe200078e0220 */
[----:B------:R-:W2:Y:S03]  /*3cad0*/  LDG.E.64.CONSTANT R54, desc[UR10][R14.64] ;  /* 0x0000000a0e367981 */ /* 0x000ea6000c1e9b00 */
[C---:B------:R-:W-:Y:S02]  /*3cae0*/  IMAD R25, R53.reuse, 0x4, R20 ;  /* 0x0000000435197824 */ /* 0x040fe400078e0214 */
[----:B0-----:R-:W-:Y:S01]  /*3caf0*/  IMAD.WIDE R30, R53, 0x8, R8 ;  /* 0x00000008351e7825 */ /* 0x001fe200078e0208 */
[----:B------:R-:W2:Y:S03]  /*3cb00*/  LDG.E.64.CONSTANT R36, desc[UR10][R36.64] ;  /* 0x0000000a24247981 */ /* 0x000ea6000c1e9b00 */
[----:B------:R-:W-:Y:S01]  /*3cb10*/  IMAD.IADD R24, R25, 0x1, R53 ;  /* 0x0000000119187824 */ /* 0x000fe200078e0235 */
[----:B------:R-:W2:Y:S01]  /*3cb20*/  LDG.E.64.CONSTANT R66, desc[UR10][R30.64] ;  /* 0x0000000a1e427981 */ /* 0x000ea2000c1e9b00 */
[----:B------:R-:W-:-:S03]  /*3cb30*/  IMAD.WIDE R4, R53, 0x8, R6 ;  /* 0x0000000835047825 */ /* 0x000fc600078e0206 */
[C---:B------:R-:W-:Y:S01]  /*3cb40*/  IADD3 R26, PT, PT, R24.reuse, R53, RZ ;  /* 0x00000035181a7210 */ /* 0x040fe20007ffe0ff */
[----:B------:R-:W-:Y:S01]  /*3cb50*/  IMAD.WIDE R40, R24, 0x8, R32 ;  /* 0x0000000818287825 */ /* 0x000fe200078e0220 */
[----:B------:R0:W2:Y:S03]  /*3cb60*/  LDG.E.64.CONSTANT R64, desc[UR10][R4.64] ;  /* 0x0000000a04407981 */ /* 0x0000a6000c1e9b00 */
[C---:B------:R-:W-:Y:S02]  /*3cb70*/  IMAD.IADD R27, R26.reuse, 0x1, R53 ;  /* 0x000000011a1b7824 */ /* 0x040fe400078e0235 */
[----:B------:R-:W-:-:S03]  /*3cb80*/  IMAD.WIDE R42, R26, 0x8, R32 ;  /* 0x000000081a2a7825 */ /* 0x000fc600078e0220 */
[C---:B------:R-:W-:Y:S01]  /*3cb90*/  IADD3 R22, PT, PT, R27.reuse, R53, RZ ;  /* 0x000000351b167210 */ /* 0x040fe20007ffe0ff */
[----:B------:R-:W-:-:S04]  /*3cba0*/  IMAD.WIDE R44, R27, 0x8, R32 ;  /* 0x000000081b2c7825 */ /* 0x000fc800078e0220 */
[C-C-:B------:R-:W-:Y:S02]  /*3cbb0*/  IMAD R23, R53.reuse, 0x10, R22.reuse ;  /* 0x0000001035177824 */ /* 0x140fe400078e0216 */
[C---:B------:R-:W-:Y:S02]  /*3cbc0*/  IMAD R24, R53.reuse, 0x4, R22 ;  /* 0x0000000435187824 */ /* 0x040fe400078e0216 */
[C---:B------:R-:W-:Y:S01]  /*3cbd0*/  IMAD R21, R53.reuse, 0x8, R23 ;  /* 0x0000000835157824 */ /* 0x040fe200078e0217 */
[C---:B------:R-:W-:Y:S01]  /*3cbe0*/  LEA R23, R53.reuse, R23, 0x2 ;  /* 0x0000001735177211 */ /* 0x040fe200078e10ff */
[----:B------:R-:W-:Y:S02]  /*3cbf0*/  IMAD R24, R53, 0x2, R24 ;  /* 0x0000000235187824 */ /* 0x000fe400078e0218 */
[----:B------:R-:W-:Y:S01]  /*3cc00*/  IMAD.WIDE R38, R25, 0x8, R32 ;  /* 0x0000000819267825 */ /* 0x000fe200078e0220 */
[C---:B------:R-:W-:Y:S02]  /*3cc10*/  LEA R0, R53.reuse, R21, 0x2 ;  /* 0x0000001535007211 */ /* 0x040fe400078e10ff */
[C---:B------:R-:W-:Y:S01]  /*3cc20*/  LEA R26, R53.reuse, R23, 0x1 ;  /* 0x00000017351a7211 */ /* 0x040fe200078e08ff */
[----:B------:R-:W-:-:S04]  /*3cc30*/  IMAD.WIDE R6, R53, 0x8, R10 ;  /* 0x0000000835067825 */ /* 0x000fc800078e020a */
[----:B------:R-:W-:Y:S01]  /*3cc40*/  IMAD.IADD R0, R0, 0x1, R53 ;  /* 0x0000000100007824 */ /* 0x000fe200078e0235 */
[----:B------:R-:W2:Y:S01]  /*3cc50*/  LDG.E.64.CONSTANT R58, desc[UR10][R6.64] ;  /* 0x0000000a063a7981 */ /* 0x000ea2000c1e9b00 */
[----:B------:R-:W-:-:S04]  /*3cc60*/  IMAD.WIDE R16, R16, 0x8, R32 ;  /* 0x0000000810107825 */ /* 0x000fc800078e0220 */
[----:B------:R-:W-:Y:S02]  /*3cc70*/  IMAD.IADD R28, R0, 0x1, R53 ;  /* 0x00000001001c7824 */ /* 0x000fe400078e0235 */
[----:B------:R-:W-:-:S04]  /*3cc80*/  IMAD.WIDE R34, R34, 0x8, R32 ;  /* 0x0000000822227825 */ /* 0x000fc800078e0220 */
[C-C-:B------:R-:W-:Y:S02]  /*3cc90*/  IMAD R27, R53.reuse, 0x8, R28.reuse ;  /* 0x00000008351b7824 */ /* 0x140fe400078e021c */
[----:B------:R-:W-:Y:S02]  /*3cca0*/  IMAD R48, R53, 0x4, R28 ;  /* 0x0000000435307824 */ /* 0x000fe400078e021c */
[----:B------:R-:W-:Y:S01]  /*3ccb0*/  IMAD.WIDE R18, R18, 0x8, R32 ;  /* 0x0000000812127825 */ /* 0x000fe200078e0220 */
[----:B------:R-:W-:-:S03]  /*3ccc0*/  IADD3 R50, PT, PT, R27, R53, RZ ;  /* 0x000000351b327210 */ /* 0x000fc60007ffe0ff */
        /* <DEDUP_REMOVED lines=8> */
[----:B------:R1:W5:Y:S02]  /*3cd50*/  LDG.E.64.CONSTANT R32, desc[UR10][R8.64] ;  /* 0x0000000a08207981 */ /* 0x000364000c1e9b00 */
[----:B0-----:R-:W-:-:S04]  /*3cd60*/  IMAD.WIDE R4, R53, 0x8, R4 ;  /* 0x0000000835047825 */ /* 0x001fc800078e0204 */
[C---:B------:R-:W-:Y:S01]  /*3cd70*/  IMAD.WIDE R10, R53.reuse, 0x8, R12 ;  /* 0x00000008350a7825 */ /* 0x040fe200078e020c */
[----:B------:R0:W2:Y:S03]  /*3cd80*/  LDG.E.64.CONSTANT R56, desc[UR10][R4.64] ;  /* 0x0000000a04387981 */ /* 0x0000a6000c1e9b00 */
[C---:B-1----:R-:W-:Y:S01]  /*3cd90*/  IMAD.WIDE R8, R53.reuse, 0x8, R6 ;  /* 0x0000000835087825 */ /* 0x042fe200078e0206 */
[----:B------:R1:W2:Y:S04]  /*3cda0*/  LDG.E.64.CONSTANT R80, desc[UR10][R10.64] ;  /* 0x0000000a0a507981 */ /* 0x0002a8000c1e9b00 */
[----:B------:R1:W2:Y:S01]  /*3cdb0*/  LDG.E.64.CONSTANT R78, desc[UR10][R8.64] ;  /* 0x0000000a084e7981 */ /* 0x0002a2000c1e9b00 */
[----:B0-----:R-:W-:-:S04]  /*3cdc0*/  IMAD.WIDE R4, R53, 0x8, R4 ;  /* 0x0000000835047825 */ /* 0x001fc800078e0204 */
[C---:B-1----:R-:W-:Y:S01]  /*3cdd0*/  IMAD.WIDE R10, R53.reuse, 0x8, R14 ;  /* 0x00000008350a7825 */ /* 0x042fe200078e020e */
[----:B------:R-:W2:Y:S03]  /*3cde0*/  LDG.E.64.CONSTANT R76, desc[UR10][R4.64] ;  /* 0x0000000a044c7981 */ /* 0x000ea6000c1e9b00 */
[C---:B------:R-:W-:Y:S01]  /*3cdf0*/  IMAD.WIDE R6, R53.reuse, 0x8, R8 ;  /* 0x0000000835067825 */ /* 0x040fe200078e0208 */
[----:B------:R0:W2:Y:S03]  /*3ce00*/  LDG.E.64.CONSTANT R74, desc[UR10][R10.64] ;  /* 0x0000000a0a4a7981 */ /* 0x0000a6000c1e9b00 */
[C---:B------:R-:W-:Y:S01]  /*3ce10*/  IMAD.WIDE R8, R53.reuse, 0x8, R10 ;  /* 0x0000000835087825 */ /* 0x040fe200078e020a */
[----:B------:R1:W2:Y:S03]  /*3ce20*/  LDG.E.64.CONSTANT R86, desc[UR10][R6.64] ;  /* 0x0000000a06567981 */ /* 0x0002a6000c1e9b00 */
[----:B------:R-:W-:-:S04]  /*3ce30*/  IMAD.WIDE R12, R53, 0x8, R6 ;  /* 0x00000008350c7825 */ /* 0x000fc800078e0206 */
[C---:B0-----:R-:W-:Y:S01]  /*3ce40*/  IMAD.WIDE R10, R53.reuse, 0x8, R16 ;  /* 0x00000008350a7825 */ /* 0x041fe200078e0210 */
[----:B------:R-:W2:Y:S04]  /*3ce50*/  LDG.E.64.CONSTANT R30, desc[UR10][R12.64] ;  /* 0x0000000a0c1e7981 */ /* 0x000ea8000c1e9b00 */
[----:B------:R-:W2:Y:S01]  /*3ce60*/  LDG.E.64.CONSTANT R16, desc[UR10][R16.64] ;  /* 0x0000000a10107981 */ /* 0x000ea2000c1e9b00 */
[----:B------:R-:W-:-:S05]  /*3ce70*/  IMAD.WIDE R4, R53, 0x8, R4 ;  /* 0x0000000835047825 */ /* 0x000fca00078e0204 */
[----:B------:R0:W2:Y:S01]  /*3ce80*/  LDG.E.64.CONSTANT R72, desc[UR10][R4.64] ;  /* 0x0000000a04487981 */ /* 0x0000a2000c1e9b00 */
[----:B-1----:R-:W-:-:S04]  /*3ce90*/  IMAD.WIDE R6, R53, 0x8, R8 ;  /* 0x0000000835067825 */ /* 0x002fc800078e0208 */
[----:B0-----:R-:W-:-:S04]  /*3cea0*/  IMAD.WIDE R4, R53, 0x8, R4 ;  /* 0x0000000835047825 */ /* 0x001fc800078e0204 */
[----:B------:R-:W-:-:S04]  /*3ceb0*/  IMAD.WIDE R14, R53, 0x8, R6 ;  /* 0x00000008350e7825 */ /* 0x000fc800078e0206 */
[C---:B------:R-:W-:Y:S01]  /*3cec0*/  IMAD.WIDE R12, R53.reuse, 0x8, R12 ;  /* 0x00000008350c7825 */ /* 0x040fe200078e020c */
[----:B---3--:R0:W-:Y:S04]  /*3ced0*/  STL.64 [R1+0xa250], R68 ;  /* 0x00a2504401007387 */ /* 0x0081e80000100a00 */
[----:B----4-:R1:W-:Y:S04]  /*3cee0*/  STL.64 [R1+0xa210], R60 ;  /* 0x00a2103c01007387 */ /* 0x0103e80000100a00 */
[----:B--2---:R2:W-:Y:S04]  /*3cef0*/  STL.64 [R1+0xa290], R70 ;  /* 0x00a2904601007387 */ /* 0x0045e80000100a00 */
[----:B0-----:R-:W3:Y:S04]  /*3cf00*/  LDG.E.64.CONSTANT R68, desc[UR10][R4.64] ;  /* 0x0000000a04447981 */ /* 0x001ee8000c1e9b00 */
[----:B-1----:R-:W4:Y:S04]  /*3cf10*/  LDG.E.64.CONSTANT R60, desc[UR10][R10.64] ;  /* 0x0000000a0a3c7981 */ /* 0x002f28000c1e9b00 */
[----:B--2---:R0:W2:Y:S02]  /*3cf20*/  LDG.E.64.CONSTANT R70, desc[UR10][R8.64] ;  /* 0x0000000a08467981 */ /* 0x0040a4000c1e9b00 */
[----:B0-----:R-:W-:-:S02]  /*3cf30*/  IMAD.WIDE R8, R53, 0x8, R10 ;  /* 0x0000000835087825 */ /* 0x001fc400078e020a */
[----:B------:R0:W-:Y:S02]  /*3cf40*/  STL.64 [R1+0xa2d0], R84 ;  /* 0x00a2d05401007387 */ /* 0x0001e40000100a00 */
[C---:B------:R-:W-:Y:S02]  /*3cf50*/  IMAD.WIDE R10, R53.reuse, 0x8, R8 ;  /* 0x00000008350a7825 */ /* 0x040fe400078e0208 */
[----:B------:R1:W-:Y:S02]  /*3cf60*/  STL.64 [R1+0x9b30], R54 ;  /* 0x009b303601007387 */ /* 0x0003e40000100a00 */
[C---:B------:R-:W-:Y:S02]  /*3cf70*/  IMAD.WIDE R4, R53.reuse, 0x8, R4 ;  /* 0x0000000835047825 */ /* 0x040fe400078e0204 */
[----:B0-----:R-:W2:Y:S04]  /*3cf80*/  LDG.E.64.CONSTANT R84, desc[UR10][R34.64] ;  /* 0x0000000a22547981 */ /* 0x001ea8000c1e9b00 */
[----:B-1----:R-:W2:Y:S04]  /*3cf90*/  LDG.E.64.CONSTANT R54, desc[UR10][R14.64] ;  /* 0x0000000a0e367981 */ /* 0x002ea8000c1e9b00 */
[----:B------:R-:W2:Y:S04]  /*3cfa0*/  LDG.E.64.CONSTANT R34, desc[UR10][R10.64] ;  /* 0x0000000a0a227981 */ /* 0x000ea8000c1e9b00 */
[----:B------:R0:W-:Y:S04]  /*3cfb0*/  STL.64 [R1+0x9cf0], R66 ;  /* 0x009cf04201007387 */ /* 0x0001e80000100a00 */
[----:B------:R1:W-:Y:S04]  /*3cfc0*/  STL.64 [R1+0xa260], R64 ;  /* 0x00a2604001007387 */ /* 0x0003e80000100a00 */
[----:B------:R-:W2:Y:S04]  /*3cfd0*/  LDG.E.64.CONSTANT R14, desc[UR10][R40.64] ;  /* 0x0000000a280e7981 */ /* 0x000ea8000c1e9b00 */
[----:B0-----:R0:W2:Y:S04]  /*3cfe0*/  LDG.E.64.CONSTANT R66, desc[UR10][R12.64] ;  /* 0x0000000a0c427981 */ /* 0x0010a8000c1e9b00 */
[----:B-1----:R1:W2:Y:S01]  /*3cff0*/  LDG.E.64.CONSTANT R64, desc[UR10][R6.64] ;  /* 0x0000000a06407981 */ /* 0x0022a2000c1e9b00 */
[----:B0-----:R-:W-:-:S03]  /*3d000*/  IMAD.WIDE R12, R53, 0x8, R12 ;  /* 0x00000008350c7825 */ /* 0x001fc600078e020c */
[----:B------:R0:W-:Y:S01]  /*3d010*/  STL.64 [R1+0xa318], R58 ;  /* 0x00a3183a01007387 */ /* 0x0001e20000100a00 */
[----:B-1----:R-:W-:-:S03]  /*3d020*/  IMAD.WIDE R6, R53, 0x8, R4 ;  /* 0x0000000835067825 */ /* 0x002fc600078e0204 */
[----:B0-----:R0:W2:Y:S02]  /*3d030*/  LDG.E.64.CONSTANT R58, desc[UR10][R4.64] ;  /* 0x0000000a043a7981 */ /* 0x0010a4000c1e9b00 */
[C---:B0-----:R-:W-:Y:S02]  /*3d040*/  IMAD.WIDE R4, R53.reuse, 0x8, R12 ;  /* 0x0000000835047825 */ /* 0x041fe400078e020c */
[----:B------:R0:W-:Y:S04]  /*3d050*/  STL.64 [R1+0x9950], R78 ;  /* 0x0099504e01007387 */ /* 0x0001e80000100a00 */
[----:B------:R1:W-:Y:S04]  /*3d060*/  STL.64 [R1+0xa398], R80 ;  /* 0x00a3985001007387 */ /* 0x0003e80000100a00 */
[----:B0-----:R0:W2:Y:S04]  /*3d070*/  LDG.E.64.CONSTANT R78, desc[UR10][R6.64] ;  /* 0x0000000a064e7981 */ /* 0x0010a8000c1e9b00 */
[----:B------:R0:W-:Y:S04]  /*3d080*/  STL.64 [R1+0xa3a0], R76 ;  /* 0x00a3a04c01007387 */ /* 0x0001e80000100a00 */
[----:B-1----:R1:W2:Y:S01]  /*3d090*/  LDG.E.64.CONSTANT R80, desc[UR10][R8.64] ;  /* 0x0000000a08507981 */ /* 0x0022a2000c1e9b00 */
[----:B0-----:R-:W-:-:S03]  /*3d0a0*/  IMAD.WIDE R6, R53, 0x8, R20 ;  /* 0x0000000835067825 */ /* 0x001fc600078e0214 */
[----:B------:R0:W-:Y:S04]  /*3d0b0*/  STL.64 [R1+0xa3a8], R56 ;  /* 0x00a3a83801007387 */ /* 0x0001e80000100a00 */
[----:B------:R0:W2:Y:S01]  /*3d0c0*/  LDG.E.64.CONSTANT R76, desc[UR10][R4.64] ;  /* 0x0000000a044c7981 */ /* 0x0000a2000c1e9b00 */
[----:B-1----:R-:W-:-:S03]  /*3d0d0*/  IMAD.WIDE R8, R53, 0x8, R4 ;  /* 0x0000000835087825 */ /* 0x002fc600078e0204 */
[----:B------:R1:W-:Y:S04]  /*3d0e0*/  STL.64 [R1+0x9258], R16 ;  /* 0x0092581001007387 */ /* 0x0003e80000100a00 */
[----:B0-----:R0:W2:Y:S01]  /*3d0f0*/  LDG.E.64.CONSTANT R56, desc[UR10][R18.64] ;  /* 0x0000000a12387981 */ /* 0x0010a2000c1e9b00 */
[----:B------:R-:W-:-:S03]  /*3d100*/  IMAD.WIDE R4, R53, 0x8, R6 ;  /* 0x0000000835047825 */ /* 0x000fc600078e0206 */
[----:B------:R0:W-:Y:S04]  /*3d110*/  STL.64 [R1+0x8630], R74 ;  /* 0x0086304a01007387 */ /* 0x0001e80000100a00 */
[----:B-1----:R1:W2:Y:S01]  /*3d120*/  LDG.E.64.CONSTANT R16, desc[UR10][R6.64] ;  /* 0x0000000a06107981 */ /* 0x0022a2000c1e9b00 */
[----:B0-----:R-:W-:-:S03]  /*3d130*/  IMAD.WIDE R18, R53, 0x8, R18 ;  /* 0x0000000835127825 */ /* 0x001fc600078e0212 */
[----:B------:R0:W-:Y:S04]  /*3d140*/  STL.64 [R1+0xa288], R30 ;  /* 0x00a2881e01007387 */ /* 0x0001e80000100a00 */
[----:B------:R-:W2:Y:S01]  /*3d150*/  LDG.E.64.CONSTANT R74, desc[UR10][R18.64] ;  /* 0x0000000a124a7981 */ /* 0x000ea2000c1e9b00 */
[----:B-1----:R-:W-:-:S03]  /*3d160*/  IMAD.WIDE R6, R53, 0x8, R4 ;  /* 0x0000000835067825 */ /* 0x002fc600078e0204 */
[----:B0-----:R-:W2:Y:S04]  /*3d170*/  LDG.E.64.CONSTANT R30, desc[UR10][R20.64] ;  /* 0x0000000a141e7981 */ /* 0x001ea8000c1e9b00 */
[----:B------:R-:W2:Y:S04]  /*3d180*/  LDG.E.64.CONSTANT R18, desc[UR10][R44.64] ;  /* 0x0000000a2c127981 */ /* 0x000ea8000c1e9b00 */
[----:B------:R-:W2:Y:S04]  /*3d190*/  LDG.E.64.CONSTANT R20, desc[UR10][R6.64] ;  /* 0x0000000a06147981 */ /* 0x000ea8000c1e9b00 */
[----:B------:R0:W-:Y:S04]  /*3d1a0*/  STL.64 [R1+0xa390], R72 ;  /* 0x00a3904801007387 */ /* 0x0001e80000100a00 */
[----:B------:R1:W-:Y:S04]  /*3d1b0*/  STL.64 [R1+0x9cb8], R82 ;  /* 0x009cb85201007387 */ /* 0x0003e80000100a00 */
[----:B0-----:R0:W2:Y:S04]  /*3d1c0*/  LDG.E.64.CONSTANT R72, desc[UR10][R8.64] ;  /* 0x0000000a08487981 */ /* 0x0010a8000c1e9b00 */
[----:B-1----:R-:W2:Y:S01]  /*3d1d0*/  LDG.E.64.CONSTANT R82, desc[UR10][R12.64] ;  /* 0x0000000a0c527981 */ /* 0x002ea2000c1e9b00 */
[----:B0-----:R-:W-:-:S05]  /*3d1e0*/  IMAD.WIDE R8, R53, 0x8, R22 ;  /* 0x0000000835087825 */ /* 0x001fca00078e0216 */
[----:B------:R-:W2:Y:S01]  /*3d1f0*/  LDG.E.64.CONSTANT R12, desc[UR10][R8.64] ;  /* 0x0000000a080c7981 */ /* 0x000ea2000c1e9b00 */
[----:B------:R-:W-:-:S03]  /*3d200*/  IMAD.WIDE R10, R53, 0x8, R24 ;  /* 0x00000008350a7825 */ /* 0x000fc600078e0218 */
[----:B------:R-:W-:Y:S04]  /*3d210*/  STL.64 [R1+0x9298], R36 ;  /* 0x0092982401007387 */ /* 0x000fe80000100a00 */
[----:B------:R-:W2:Y:S04]  /*3d220*/  LDG.E.64.CONSTANT R44, desc[UR10][R10.64] ;  /* 0x0000000a0a2c7981 */ /* 0x000ea8000c1e9b00 */
[----:B---3--:R0:W-:Y:S04]  /*3d230*/  STL.64 [R1+0xa388], R68 ;  /* 0x00a3884401007387 */ /* 0x0081e80000100a00 */
[----:B----4-:R1:W-:Y:S04]  /*3d240*/  STL.64 [R1+0x9ae8], R60 ;  /* 0x009ae83c01007387 */ /* 0x0103e80000100a00 */
[----:B0-----:R0:W3:Y:S02]  /*3d250*/  LDG.E.64.CONSTANT R68, desc[UR10][R4.64] ;  /* 0x0000000a04447981 */ /* 0x0010e4000c1e9b00 */
[----:B0-----:R-:W-:-:S05]  /*3d260*/  IMAD.WIDE R4, R53, 0x8, R8 ;  /* 0x0000000835047825 */ /* 0x001fca00078e0208 */
[----:B-1----:R0:W4:Y:S01]  /*3d270*/  LDG.E.64.CONSTANT R60, desc[UR10][R4.64] ;  /* 0x0000000a043c7981 */ /* 0x002122000c1e9b00 */
[----:B------:R-:W-:-:S04]  /*3d280*/  IMAD.WIDE R6, R53, 0x8, R4 ;  /* 0x0000000835067825 */ /* 0x000fc800078e0204 */
[C---:B0-----:R-:W-:Y:S01]  /*3d290*/  IMAD.WIDE R4, R53.reuse, 0x8, R26 ;  /* 0x0000000835047825 */ /* 0x041fe200078e021a */
[----:B--2---:R0:W-:Y:S03]  /*3d2a0*/  STL.64 [R1+0x9b00], R54 ;  /* 0x009b003601007387 */ /* 0x0041e60000100a00 */
[C---:B------:R-:W-:Y:S01]  /*3d2b0*/  IMAD.WIDE R8, R53.reuse, 0x8, R6 ;  /* 0x0000000835087825 */ /* 0x040fe200078e0206 */
[----:B------:R1:W-:Y:S04]  /*3d2c0*/  STL.64 [R1+0x8bc8], R34 ;  /* 0x008bc82201007387 */ /* 0x0003e80000100a00 */
[----:B------:R-:W2:Y:S04]  /*3d2d0*/  LDG.E.64.CONSTANT R40, desc[UR10][R4.64] ;  /* 0x0000000a04287981 */ /* 0x000ea8000c1e9b00 */
[----:B0-----:R0:W2:Y:S04]  /*3d2e0*/  LDG.E.64.CONSTANT R54, desc[UR10][R6.64] ;  /* 0x0000000a06367981 */ /* 0x0010a8000c1e9b00 */
[----:B-1----:R1:W2:Y:S01]  /*3d2f0*/  LDG.E.64.CONSTANT R34, desc[UR10][R28.64] ;  /* 0x0000000a1c227981 */ /* 0x0022a2000c1e9b00 */
[----:B0-----:R-:W-:-:S04]  /*3d300*/  IMAD.WIDE R6, R53, 0x8, R4 ;  /* 0x0000000835067825 */ /* 0x001fc800078e0204 */
[C---:B-1----:R-:W-:Y:S01]  /*3d310*/  IMAD.WIDE R28, R53.reuse, 0x8, R28 ;  /* 0x00000008351c7825 */ /* 0x042fe200078e021c */
[----:B------:R0:W-:Y:S03]  /*3d320*/  STL.64 [R1+0xa8a8], R14 ;  /* 0x00a8a80e01007387 */ /* 0x0001e60000100a00 */
[C---:B------:R-:W-:Y:S01]  /*3d330*/  IMAD.WIDE R4, R53.reuse, 0x8, R6 ;  /* 0x0000000835047825 */ /* 0x040fe200078e0206 */
[----:B------:R1:W2:Y:S04]  /*3d340*/  LDG.E.64.CONSTANT R36, desc[UR10][R6.64] ;  /* 0x0000000a06247981 */ /* 0x0002a8000c1e9b00 */
[----:B0-----:R-:W4:Y:S01]  /*3d350*/  LDG.E.64.CONSTANT R14, desc[UR10][R28.64] ;  /* 0x0000000a1c0e7981 */ /* 0x001f22000c1e9b00 */
[----:B-1----:R-:W-:-:S03]  /*3d360*/  IMAD.WIDE R6, R53, 0x8, R4 ;  /* 0x0000000835067825 */ /* 0x002fc600078e0204 */
[----:B------:R0:W-:Y:S01]  /*3d370*/  STL.64 [R1+0x9248], R70 ;  /* 0x0092484601007387 */ /* 0x0001e20000100a00 */
[----:B------:R-:W-:-:S03]  /*3d380*/  IMAD.WIDE R10, R53, 0x8, R8 ;  /* 0x00000008350a7825 */ /* 0x000fc600078e0208 */
[----:B0-----:R-:W2:Y:S04]  /*3d390*/  LDG.E.64.CONSTANT R70, desc[UR10][R38.64] ;  /* 0x0000000a26467981 */ /* 0x001ea8000c1e9b00 */
[----:B------:R0:W2:Y:S02]  /*3d3a0*/  LDG.E.64.CONSTANT R38, desc[UR10][R8.64] ;  /* 0x0000000a08267981 */ /* 0x0000a4000c1e9b00 */
[C---:B0-----:R-:W-:Y:S02]  /*3d3b0*/  IMAD.WIDE R8, R53.reuse, 0x8, R6 ;  /* 0x0000000835087825 */ /* 0x041fe400078e0206 */
[----:B------:R0:W-:Y:S04]  /*3d3c0*/  STL.64 [R1+0x9960], R66 ;  /* 0x0099604201007387 */ /* 0x0001e80000100a00 */
[----:B------:R1:W-:Y:S04]  /*3d3d0*/  STL.64 [R1+0x8b40], R64 ;  /* 0x008b404001007387 */ /* 0x0003e80000100a00 */
[----:B------:R1:W-:Y:S04]  /*3d3e0*/  STL.64 [R1+0xa380], R58 ;  /* 0x00a3803a01007387 */ /* 0x0003e80000100a00 */
[----:B0-----:R-:W2:Y:S04]  /*3d3f0*/  LDG.E.64.CONSTANT R66, desc[UR10][R42.64] ;  /* 0x0000000a2a427981 */ /* 0x001ea8000c1e9b00 */
[----:B-1----:R-:W2:Y:S04]  /*3d400*/  LDG.E.64.CONSTANT R64, desc[UR10][R22.64] ;  /* 0x0000000a16407981 */ /* 0x002ea8000c1e9b00 */
[----:B------:R-:W2:Y:S04]  /*3d410*/  LDG.E.64.CONSTANT R58, desc[UR10][R24.64] ;  /* 0x0000000a183a7981 */ /* 0x000ea8000c1e9b00 */
[----:B------:R-:W2:Y:S04]  /*3d420*/  LDG.E.64.CONSTANT R42, desc[UR10][R46.64] ;  /* 0x0000000a2e2a7981 */ /* 0x000ea8000c1e9b00 */
[----:B------:R-:W2:Y:S04]  /*3d430*/  LDG.E.64.CONSTANT R22, desc[UR10][R6.64] ;  /* 0x0000000a06167981 */ /* 0x000ea8000c1e9b00 */
[----:B------:R-:W2:Y:S04]  /*3d440*/  LDG.E.64.CONSTANT R24, desc[UR10][R50.64] ;  /* 0x0000000a32187981 */ /* 0x000ea8000c1e9b00 */
[----:B------:R0:W-:Y:S04]  /*3d450*/  STL.64 [R1+0xa368], R56 ;  /* 0x00a3683801007387 */ /* 0x0001e80000100a00 */
[----:B------:R1:W-:Y:S04]  /*3d460*/  STL.64 [R1+0x9938], R16 ;  /* 0x0099381001007387 */ /* 0x0003e80000100a00 */
[----:B0-----:R-:W2:Y:S04]  /*3d470*/  LDG.E.64.CONSTANT R56, desc[UR10][R26.64] ;  /* 0x0000000a1a387981 */ /* 0x001ea8000c1e9b00 */
[----:B-1----:R0:W5:Y:S04]  /*3d480*/  LDG.E.64.CONSTANT R16, desc[UR10][R4.64] ;  /* 0x0000000a04107981 */ /* 0x002168000c1e9b00 */
[----:B------:R1:W-:Y:S04]  /*3d490*/  STL.64 [R1+0xa310], R30 ;  /* 0x00a3101e01007387 */ /* 0x0003e80000100a00 */
[----:B------:R1:W-:Y:S01]  /*3d4a0*/  STL.64 [R1+0xa278], R18 ;  /* 0x00a2781201007387 */ /* 0x0003e20000100a00 */
[----:B0-----:R-:W-:-:S03]  /*3d4b0*/  IMAD.WIDE R4, R53, 0x8, R8 ;  /* 0x0000000835047825 */ /* 0x001fc600078e0208 */
[----:B------:R-:W2:Y:S04]  /*3d4c0*/  LDG.E.64.CONSTANT R26, desc[UR10][R48.64] ;  /* 0x0000000a301a7981 */ /* 0x000ea8000c1e9b00 */
[----:B------:R0:W-:Y:S04]  /*3d4d0*/  STL.64 [R1+0x9930], R20 ;  /* 0x0099301401007387 */ /* 0x0001e80000100a00 */
[----:B-1----:R1:W2:Y:S04]  /*3d4e0*/  LDG.E.64.CONSTANT R30, desc[UR10][R10.64] ;  /* 0x0000000a0a1e7981 */ /* 0x0022a8000c1e9b00 */
[----:B------:R1:W2:Y:S04]  /*3d4f0*/  LDG.E.64.CONSTANT R18, desc[UR10][R4.64] ;  /* 0x0000000a04127981 */ /* 0x0002a8000c1e9b00 */
[----:B0-----:R0:W2:Y:S01]  /*3d500*/  LDG.E.64.CONSTANT R20, desc[UR10][R8.64] ;  /* 0x0000000a08147981 */ /* 0x0010a2000c1e9b00 */
[----:B-1----:R-:W1:Y:S01]  /*3d510*/  LDC.64 R10, c[0x0][0x3f8] ;  /* 0x0000fe00ff0a7b82 */ /* 0x002e620000000a00 */
[----:B------:R-:W1:Y:S02]  /*3d520*/  MUFU.RSQ64H R5, UR6 ;  /* 0x0000000600057d08 */ /* 0x000e640008001c00 */
[----:B------:R0:W-:Y:S05]  /*3d530*/  STL.64 [R1+0x9ab0], R12 ;  /* 0x009ab00c01007387 */ /* 0x0001ea0000100a00 */
[----:B0-----:R-:W0:Y:S01]  /*3d540*/  LDC.64 R12, c[0x0][0x3c8] ;  /* 0x0000f200ff0c7b82 */ /* 0x001e220000000a00 */
[----:B------:R-:W-:Y:S01]  /*3d550*/  UIADD3 UR7, UPT, UPT, UR6, -0x3500000, URZ ;  /* 0xfcb0000006077890 */ /* 0x000fe2000fffe0ff */
[----:B------:R-:W-:-:S02]  /*3d560*/  IMAD.U32 R6, RZ, RZ, UR4 ;  /* 0x00000004ff067e24 */ /* 0x000fc4000f8e00ff */
[----:B------:R-:W-:-:S03]  /*3d570*/  IMAD.U32 R7, RZ, RZ, UR5 ;  /* 0x00000005ff077e24 */ /* 0x000fc6000f8e00ff */
[----:B------:R-:W-:Y:S01]  /*3d580*/  MOV R4, UR7 ;  /* 0x0000000700047c02 */ /* 0x000fe20008000f00 */
[----:B------:R-:W-:Y:S02]  /*3d590*/  IMAD.MOV.U32 R8, RZ, RZ, 0x0 ;  /* 0x00000000ff087424 */ /* 0x000fe400078e00ff */
[----:B------:R-:W-:Y:S01]  /*3d5a0*/  IMAD.MOV.U32 R9, RZ, RZ, 0x3fd80000 ;  /* 0x3fd80000ff097424 */ /* 0x000fe200078e00ff */
[----:B0-----:R-:W-:Y:S02]  /*3d5b0*/  DSETP.MIN.AND P0, P1, R6, R12, PT ;  /* 0x0000000c0600722a */ /* 0x001fe40003900000 */
[----:B-1----:R-:W-:-:S08]  /*3d5c0*/  DMUL R6, R4, R4 ;  /* 0x0000000404067228 */ /* 0x002fd00000000000 */
[----:B------:R-:W-:-:S08]  /*3d5d0*/  DFMA R6, -R6, R10, 1 ;  /* 0x3ff000000606742b */ /* 0x000fd0000000010a */
[----:B------:R-:W-:Y:S02]  /*3d5e0*/  DFMA R8, R6, R8, 0.5 ;  /* 0x3fe000000608742b */ /* 0x000fe40000000008 */
[----:B------:R-:W-:Y:S01]  /*3d5f0*/  DMUL R6, R4, R6 ;  /* 0x0000000604067228 */ /* 0x000fe20000000000 */
[----:B------:R-:W-:-:S07]  /*3d600*/  UMOV UR6, UR5 ;  /* 0x0000000500067c82 */ /* 0x000fce0008000000 */
[----:B------:R-:W-:Y:S01]  /*3d610*/  DFMA R6, R8, R6, R4 ;  /* 0x000000060806722b */ /* 0x000fe20000000004 */
[----:B------:R-:W-:Y:S01]  /*3d620*/  IMAD.MOV.U32 R4, RZ, RZ, R13 ;  /* 0x000000ffff047224 */ /* 0x000fe200078e000d */
[----:B------:R-:W-:-:S04]  /*3d630*/  MOV R5, R12 ;  /* 0x0000000c00057202 */ /* 0x000fc80000000f00 */
[C---:B------:R-:W-:Y:S02]  /*3d640*/  FSEL R0, R4.reuse, UR6, !P0 ;  /* 0x0000000604007c08 */ /* 0x040fe4000c000000 */
[----:B------:R-:W-:Y:S01]  /*3d650*/  @P1 LOP3.LUT R0, R4, 0x80000, RZ, 0xfc, !PT ;  /* 0x0008000004001812 */ /* 0x000fe200078efcff */
[----:B------:R-:W-:Y:S01]  /*3d660*/  DMUL R8, R10, 10 ;  /* 0x402400000a087828 */ /* 0x000fe20000000000 */
[----:B------:R-:W-:-:S03]  /*3d670*/  SEL R4, R5, UR4, !P0 ;  /* 0x0000000405047c07 */ /* 0x000fc6000c000000 */
[----:B------:R-:W-:Y:S01]  /*3d680*/  IMAD.MOV.U32 R5, RZ, RZ, R0 ;  /* 0x000000ffff057224 */ /* 0x000fe200078e0000 */
[----:B------:R-:W0:Y:S05]  /*3d690*/  LDCU.64 UR14, c[0x0][0x388] ;  /* 0x00007100ff0e77ac */ /* 0x000e2a0008000a00 */
[----:B------:R-:W-:Y:S01]  /*3d6a0*/  DSETP.GTU.AND P0, PT, |R4|, R8, PT ;  /* 0x000000080400722a */ /* 0x000fe20003f0c200 */
[----:B------:R-:W-:Y:S01]  /*3d6b0*/  UMOV UR4, 0xdda89128 ;  /* 0xdda8912800047882 */ /* 0x000fe20000000000 */
[----:B------:R-:W-:Y:S01]  /*3d6c0*/  DMUL R8, R6, R10 ;  /* 0x0000000a06087228 */ /* 0x000fe20000000000 */
[----:B------:R-:W-:Y:S01]  /*3d6d0*/  UMOV UR5, 0x3dd8bd2f ;  /* 0x3dd8bd2f00057882 */ /* 0x000fe20000000000 */
[----:B------:R-:W-:Y:S01]  /*3d6e0*/  UMOV UR8, 0xe4560327 ;  /* 0xe456032700087882 */ /* 0x000fe20000000000 */
[----:B------:R-:W-:Y:S01]  /*3d6f0*/  UMOV UR9, 0x3dd3edbb ;  /* 0x3dd3edbb00097882 */ /* 0x000fe20000000000 */
[----:B------:R-:W-:Y:S01]  /*3d700*/  UMOV UR12, 0x4d4e6eaa ;  /* 0x4d4e6eaa000c7882 */ /* 0x000fe20000000000 */
[----:B------:R-:W-:Y:S01]  /*3d710*/  UMOV UR13, 0x3dc97425 ;  /* 0x3dc97425000d7882 */ /* 0x000fe20000000000 */
[----:B------:R-:W-:-:S02]  /*3d720*/  DMUL R12, R62, UR8 ;  /* 0x000000083e0c7c28 */ /* 0x000fc40008000000 */
[----:B------:R-:W-:-:S05]  /*3d730*/  DFMA R10, R8, -R8, R10 ;  /* 0x80000008080a722b */ /* 0x000fca000000000a */
        /* <DEDUP_REMOVED lines=9> */
[----:B---3--:R-:W-:Y:S04]  /*3d7d0*/  STL.64 [R1+0x8bd8], R68 ;  /* 0x008bd84401007387 */ /* 0x008fe80000100a00 */
[----:B----4-:R1:W-:Y:S02]  /*3d7e0*/  STL.64 [R1+0xa2b0], R14 ;  /* 0x00a2b00e01007387 */ /* 0x0103e40000100a00 */
[----:B-1----:R-:W-:-:S02]  /*3d7f0*/  FSEL R14, R4, -1.3686737149039798672e-33, P0 ;  /* 0x88e368f1040e7808 */ /* 0x002fc40000000000 */
[----:B------:R-:W-:Y:S01]  /*3d800*/  FSEL R15, R5, 0.44720998406410217285, P0 ;  /* 0x3ee4f8b5050f7808 */ /* 0x000fe20000000000 */
[----:B------:R-:W-:Y:S01]  /*3d810*/  DMUL R4, R2, UR4 ;  /* 0x0000000402047c28 */ /* 0x000fe20008000000 */
[----:B------:R-:W-:Y:S01]  /*3d820*/  IADD3 R3, PT, PT, R7, -0x100000, RZ ;  /* 0xfff0000007037810 */ /* 0x000fe20007ffe0ff */
[----:B------:R-:W-:-:S05]  /*3d830*/  IMAD.MOV.U32 R2, RZ, RZ, R6 ;  /* 0x000000ffff027224 */ /* 0x000fca00078e0006 */
[----:B------:R1:W-:Y:S01]  /*3d840*/  STL.64 [R1+0xa370], R4 ;  /* 0x00a3700401007387 */ /* 0x0003e20000100a00 */
[----:B------:R-:W-:Y:S02]  /*3d850*/  DFMA R12, R10, R2, R8 ;  /* 0x000000020a0c722b */ /* 0x000fe40000000008 */
[----:B-1----:R-:W-:Y:S01]  /*3d860*/  DMUL R4, R62, UR12 ;  /* 0x0000000c3e047c28 */ /* 0x002fe20008000000 */
[----:B--2---:R-:W-:Y:S06]  /*3d870*/  STL.64 [R1+0xa270], R70 ;  /* 0x00a2704601007387 */ /* 0x004fec0000100a00 */
[----:B------:R0:W-:Y:S04]  /*3d880*/  STL.64 [R1+0xa0c8], R4 ;  /* 0x00a0c80401007387 */ /* 0x0001e80000100a00 */
[----:B------:R1:W-:Y:S01]  /*3d890*/  STL.64 [R1+0x9df8], R60 ;  /* 0x009df83c01007387 */ /* 0x0003e20000100a00 */
[----:B0-----:R-:W-:Y:S01]  /*3d8a0*/  IMAD.U32 R4, RZ, RZ, UR14 ;  /* 0x0000000eff047e24 */ /* 0x001fe2000f8e00ff */
[----:B------:R-:W-:-:S02]  /*3d8b0*/  MOV R5, UR15 ;  /* 0x0000000f00057c02 */ /* 0x000fc40008000f00 */
        /* <DEDUP_REMOVED lines=20> */
[----:B------:R-:W-:-:S09]  /*3da00*/  UISETP.GE.U32.AND UP0, UPT, UR7, 0x7ca00000, UPT ;  /* 0x7ca000000700788c */ /* 0x000fd2000bf06070 */
[----:B------:R-:W-:Y:S05]  /*3da10*/  BRA.U !UP0, `(.L_x_3899) ;  /* 0x00000001083c7547 */ /* 0x000fea000b800000 */
[----:B------:R-:W0:Y:S01]  /*3da20*/  LDCU.64 UR4, c[0x0][0x3f8] ;  /* 0x00007f00ff0477ac */ /* 0x000e220008000a00 */
[----:B-1----:R-:W-:Y:S01]  /*3da30*/  IMAD.MOV.U32 R5, RZ, RZ, R8 ;  /* 0x000000ffff057224 */ /* 0x002fe200078e0008 */
[----:B------:R-:W-:Y:S01]  /*3da40*/  MOV R7, R11 ;  /* 0x0000000b00077202 */ /* 0x000fe20000000f00 */
[----:B------:R-:W-:Y:S01]  /*3da50*/  IMAD.MOV.U32 R8, RZ, RZ, R9 ;  /* 0x000000ffff087224 */ /* 0x000fe200078e0009 */
[----:B------:R-:W-:Y:S01]  /*3da60*/  MOV R9, R3 ;  /* 0x0000000300097202 */ /* 0x000fe20000000f00 */
[----:B------:R-:W-:Y:S01]  /*3da70*/  IMAD.MOV.U32 R4, RZ, RZ, R6 ;  /* 0x000000ffff047224 */ /* 0x000fe200078e0006 */
[----:B------:R-:W-:Y:S01]  /*3da80*/  MOV R6, UR7 ;  /* 0x0000000700067c02 */ /* 0x000fe20008000f00 */
[----:B------:R-:W-:Y:S01]  /*3da90*/  IMAD.MOV.U32 R2, RZ, RZ, R10 ;  /* 0x000000ffff027224 */ /* 0x000fe200078e000a */
[----:B------:R-:W-:Y:S01]  /*3daa0*/  MOV R12, 0x3dae0 ;  /* 0x0003dae0000c7802 */ /* 0x000fe20000000f00 */
[----:B0-----:R-:W-:Y:S02]  /*3dab0*/  IMAD.U32 R0, RZ, RZ, UR4 ;  /* 0x00000004ff007e24 */ /* 0x001fe4000f8e00ff */
[----:B------:R-:W-:-:S07]  /*3dac0*/  IMAD.U32 R3, RZ, RZ, UR5 ;  /* 0x00000005ff037e24 */ /* 0x000fce000f8e00ff */
[----:B-----5:R-:W-:Y:S05]  /*3dad0*/  CALL.REL.NOINC `($__internal_5_$__cuda_sm20_dsqrt_rn_f64_mediumpath_v1) ;  /* 0x00000d0c00707944 */ /* 0x020fea0003c00000 */
[----:B------:R-:W-:Y:S02]  /*3dae0*/  IMAD.MOV.U32 R3, RZ, RZ, R2 ;  /* 0x000000ffff037224 */ /* 0x000fe400078e0002 */
[----:B------:R-:W-:-:S05]  /*3daf0*/  IMAD.MOV.U32 R2, RZ, RZ, R0 ;  /* 0x000000ffff027224 */ /* 0x000fca00078e0000 */
[----:B------:R0:W-:Y:S02]  /*3db00*/  STL.64 [R1+0xa918], R2 ;  /* 0x00a9180201007387 */ /* 0x0001e40000100a00 */
.L_x_3899:
[----:B-1----:R-:W2:Y:S01]  /*3db10*/  LDL.64 R18, [R1+0x9fe8] ;  /* 0x009fe80001127983 */ /* 0x002ea20000100a00 */
[----:B0-----:R-:W0:Y:S03]  /*3db20*/  LDC R3, c[0x0][0x3b4] ;  /* 0x0000ed00ff037b82 */ /* 0x001e260000000800 */
[----:B------:R-:W2:Y:S04]  /*3db30*/  LDL.64 R14, [R1+0x9960] ;  /* 0x00996000010e7983 */ /* 0x000ea80000100a00 */
[----:B------:R-:W3:Y:S04]  /*3db40*/  LDL.64 R12, [R1+0xa020] ;  /* 0x00a02000010c7983 */ /* 0x000ee80000100a00 */
[----:B------:R-:W3:Y:S01]  /*3db50*/  LDL.64 R10, [R1+0xa368] ;  /* 0x00a36800010a7983 */ /* 0x000ee20000100a00 */
[----:B------:R-:W-:-:S05]  /*3db60*/  MOV R0, 0x10 ;  /* 0x0000001000007802 */ /* 0x000fca0000000f00 */
[----:B0-----:R-:W-:-:S06]  /*3db70*/  IMAD R2, R3, 0x1e0, -R0 ;  /* 0x000001e003027824 */ /* 0x001fcc00078e0a00 */
[----:B------:R-:W0:Y:S02]  /*3db80*/  LDC.64 R2, c[0x3][R2] ;  /* 0x00c0000002027b82 */ /* 0x000e240000000a00 */
[----:B0-----:R-:W0:Y:S01]  /*3db90*/  MUFU.RCP64H R5, R3 ;  /* 0x0000000300057308 */ /* 0x001e220000001800 */
[----:B------:R-:W-:-:S05]  /*3dba0*/  VIADD R4, R3, 0x300402 ;  /* 0x0030040203047836 */ /* 0x000fca0000000000 */
[----:B------:R-:W-:Y:S01]  /*3dbb0*/  FSETP.GEU.AND P0, PT, |R4|, 5.8789094863358348022e-39, PT ;  /* 0x004004020400780b */ /* 0x000fe20003f0e200 */
[----:B0-----:R-:W-:-:S08]  /*3dbc0*/  DFMA R6, -R2, R4, 1 ;  /* 0x3ff000000206742b */ /* 0x001fd00000000104 */
[----:B------:R-:W-:-:S08]  /*3dbd0*/  DFMA R6, R6, R6, R6 ;  /* 0x000000060606722b */ /* 0x000fd00000000006 */
[----:B------:R-:W-:-:S08]  /*3dbe0*/  DFMA R6, R4, R6, R4 ;  /* 0x000000060406722b */ /* 0x000fd00000000004 */
[----:B------:R-:W-:-:S08]  /*3dbf0*/  DFMA R8, -R2, R6, 1 ;  /* 0x3ff000000208742b */ /* 0x000fd00000000106 */
[----:B------:R-:W-:-:S07]  /*3dc00*/  DFMA R8, R6, R8, R6 ;  /* 0x000000080608722b */ /* 0x000fce0000000006 */
[----:B------:R0:W-:Y:S01]  /*3dc10*/  STL.64 [R1+0xa1d8], R8 ;  /* 0x00a1d80801007387 */ /* 0x0001e20000100a00 */
[----:B--2---:R-:W-:-:S07]  /*3dc20*/  DADD R6, -R14, -R18 ;  /* 0x000000000e067229 */ /* 0x004fce0000000912 */
[----:B------:R0:W-:Y:S01]  /*3dc30*/  STL.64 [R1+0xa940], R6 ;  /* 0x00a9400601007387 */ /* 0x0001e20000100a00 */
[----:B---3--:R-:W-:-:S07]  /*3dc40*/  DADD R4, -R10, -R12 ;  /* 0x000000000a047229 */ /* 0x008fce000000090c */
[----:B------:R0:W-:Y:S01]  /*3dc50*/  STL.64 [R1+0xa900], R4 ;  /* 0x00a9000401007387 */ /* 0x0001e20000100a00 */
[----:B------:R-:W-:Y:S05]  /*3dc60*/  @P0 BRA `(.L_x_3900) ;  /* 0x0000000000240947 */ /* 0x000fea0003800000 */
[----:B------:R-:W-:Y:S01]  /*3dc70*/  LOP3.LUT R0, R3, 0x7fffffff, RZ, 0xc0, !PT ;  /* 0x7fffffff03007812 */ /* 0x000fe200078ec0ff */
[----:B0-----:R-:W-:Y:S01]  /*3dc80*/  IMAD.MOV.U32 R4, RZ, RZ, R2 ;  /* 0x000000ffff047224 */ /* 0x001fe200078e0002 */
[----:B------:R-:W-:-:S03]  /*3dc90*/  MOV R5, R3 ;  /* 0x0000000300057202 */ /* 0x000fc60000000f00 */
[----:B------:R-:W-:Y:S01]  /*3dca0*/  VIADD R22, R0, 0xfff00000 ;  /* 0xfff0000000167836 */ /* 0x000fe20000000000 */
[----:B------:R-:W-:-:S07]  /*3dcb0*/  MOV R0, 0x3dcd0 ;  /* 0x0003dcd000007802 */ /* 0x000fce0000000f00 */
[----:B-----5:R-:W-:Y:S05]  /*3dcc0*/  CALL.REL.NOINC `($__internal_3_$__cuda_sm20_dblrcp_rn_slowpath_v3) ;  /* 0x00000cfc00f87944 */ /* 0x020fea0003c00000 */
[----:B------:R-:W-:Y:S01]  /*3dcd0*/  IMAD.MOV.U32 R2, RZ, RZ, R4 ;  /* 0x000000ffff027224 */ /* 0x000fe200078e0004 */
[----:B------:R-:W-:-:S05]  /*3dce0*/  MOV R3, R5 ;  /* 0x0000000500037202 */ /* 0x000fca0000000f00 */
[----:B------:R1:W-:Y:S02]  /*3dcf0*/  STL.64 [R1+0xa1d8], R2 ;  /* 0x00a1d80201007387 */ /* 0x0003e40000100a00 */
.L_x_3900:
[----:B0-----:R-:W2:Y:S04]  /*3dd00*/  LDL.64 R4, [R1+0xa1d8] ;  /* 0x00a1d80001047983 */ /* 0x001ea80000100a00 */
[----:B-1----:R-:W3:Y:S04]  /*3dd10*/  LDL.LU.64 R2, [R1+0x9e28] ;  /* 0x009e280001027983 */ /* 0x002ee80000300a00 */
[----:B------:R-:W4:Y:S04]  /*3dd20*/  LDL.64 R6, [R1+0x8b08] ;  /* 0x008b080001067983 */ /* 0x000f280000100a00 */
[----:B------:R-:W4:Y:S04]  /*3dd30*/  LDL.64 R12, [R1+0xa040] ;  /* 0x00a04000010c7983 */ /* 0x000f280000100a00 */
[----:B------:R-:W4:Y:S04]  /*3dd40*/  LDL.64 R18, [R1+0xa050] ;  /* 0x00a0500001127983 */ /* 0x000f280000100a00 */
[----:B------:R-:W4:Y:S04]  /*3dd50*/  LDL.64 R10, [R1+0xa038] ;  /* 0x00a03800010a7983 */ /* 0x000f280000100a00 */
[----:B------:R-:W4:Y:S01]  /*3dd60*/  LDL.64 R8, [R1+0xa338] ;  /* 0x00a3380001087983 */ /* 0x000f220000100a00 */
[----:B--2---:R-:W-:-:S02]  /*3dd70*/  IMAD.MOV.U32 R14, RZ, RZ, R4 ;  /* 0x000000ffff0e7224 */ /* 0x004fc400078e0004 */
[----:B------:R-:W-:Y:S02]  /*3dd80*/  IMAD.MOV.U32 R15, RZ, RZ, R5 ;  /* 0x000000ffff0f7224 */ /* 0x000fe400078e0005 */
[----:B------:R-:W2:Y:S01]  /*3dd90*/  LDL.64 R4, [R1+0x8b50] ;  /* 0x008b500001047983 */ /* 0x000ea20000100a00 */
[----:B---3-5:R-:W-:Y:S02]  /*3dda0*/  DMUL R20, R2, R16 ;  /* 0x0000001002147228 */ /* 0x028fe40000000000 */
[----:B----4-:R-:W-:Y:S01]  /*3ddb0*/  DMUL R2, R6, R32 ;  /* 0x0000002006027228 */ /* 0x010fe20000000000 */
[----:B------:R-:W-:Y:S01]  /*3ddc0*/  SHF.R.U32.HI R0, RZ, 0x14, R15 ;  /* 0x00000014ff007819 */ /* 0x000fe2000001160f */
[----:B------:R-:W-:Y:S01]  /*3ddd0*/  UMOV UR4, 0x9432cc64 ;  /* 0x9432cc6400047882 */ /* 0x000fe20000000000 */
[----:B------:R-:W-:-:S05]  /*3dde0*/  UMOV UR5, 0x39326177 ;  /* 0x3932617700057882 */ /* 0x000fca0000000000 */
[----:B------:R-:W-:Y:S01]  /*3ddf0*/  DFMA R16, R6, R32, R2 ;  /* 0x000000200610722b */ /* 0x000fe20000000002 */
[----:B------:R-:W-:Y:S01]  /*3de00*/  MOV R2, 0x68e7bf97 ;  /* 0x68e7bf9700027802 */ /* 0x000fe20000000f00 */
[----:B------:R-:W-:Y:S01]  /*3de10*/  IMAD.MOV.U32 R3, RZ, RZ, 0x3d461885 ;  /* 0x3d461885ff037424 */ /* 0x000fe200078e00ff */
[----:B------:R-:W-:-:S05]  /*3de20*/  LOP3.LUT R0, R0, 0x7ff, RZ, 0xc0, !PT ;  /* 0x000007ff00007812 */ /* 0x000fca00078ec0ff */
[----:B------:R-:W-:Y:S01]  /*3de30*/  DFMA R2, R244, UR4, R2 ;  /* 0x00000004f4027c2b */ /* 0x000fe20008000002 */
[----:B------:R-:W-:-:S06]  /*3de40*/  VIADD R0, R0, 0xfffffc0c ;  /* 0xfffffc0c00007836 */ /* 0x000fcc0000000000 */
[----:B------:R0:W-:Y:S01]  /*3de50*/  STL.64 [R1+0xa330], R2 ;  /* 0x00a3300201007387 */ /* 0x0001e20000100a00 */
[----:B------:R-:W-:Y:S01]  /*3de60*/  UMOV UR4, 0x33333333 ;  /* 0x3333333300047882 */ /* 0x000fe20000000000 */
[CC--:B0-----:R-:W-:Y:S02]  /*3de70*/  SHF.L.U32 R2, R14.reuse, R0.reuse, RZ ;  /* 0x000000000e027219 */ /* 0x0c1fe400000006ff */
[----:B------:R-:W-:Y:S02]  /*3de80*/  SHF.L.U64.HI R0, R14, R0, R15 ;  /* 0x000000000e007219 */ /* 0x000fe4000001020f */
[----:B------:R-:W-:Y:S01]  /*3de90*/  ISETP.NE.U32.AND P5, PT, R2, RZ, PT ;  /* 0x000000ff0200720c */ /* 0x000fe20003fa5070 */
[----:B------:R-:W0:Y:S01]  /*3dea0*/  FRND.F64.TRUNC R14, R14 ;  /* 0x0000000e000e7313 */ /* 0x000e22000030d800 */
[C---:B------:R-:W-:Y:S01]  /*3deb0*/  DMUL R2, R6.reuse, R12 ;  /* 0x0000000c06027228 */ /* 0x040fe20000000000 */
[----:B------:R1:W-:Y:S01]  /*3dec0*/  STL.64 [R1+0x9d10], R16 ;  /* 0x009d101001007387 */ /* 0x0003e20000100a00 */
[----:B------:R-:W-:Y:S01]  /*3ded0*/  UMOV UR5, 0x40013333 ;  /* 0x4001333300057882 */ /* 0x000fe20000000000 */
[----:B------:R-:W-:-:S04]  /*3dee0*/  DMUL R10, R6, R10 ;  /* 0x0000000a060a7228 */ /* 0x000fc80000000000 */
[----:B------:R2:W-:Y:S01]  /*3def0*/  STL.64 [R1+0xa930], R2 ;  /* 0x00a9300201007387 */ /* 0x0005e20000100a00 */
[C---:B-1----:R-:W-:Y:S02]  /*3df00*/  DMUL R16, R6.reuse, R18 ;  /* 0x0000001206107228 */ /* 0x042fe40000000000 */
[----:B------:R-:W-:Y:S01]  /*3df10*/  DMUL R6, R6, R8 ;  /* 0x0000000806067228 */ /* 0x000fe20000000000 */
[----:B------:R1:W-:Y:S04]  /*3df20*/  STL.64 [R1+0x9970], R20 ;  /* 0x0099701401007387 */ /* 0x0003e80000100a00 */
[----:B------:R1:W-:Y:S04]  /*3df30*/  STL [R1+0xa8e4], RZ ;  /* 0x00a8e4ff01007387 */ /* 0x0003e80000100800 */
[----:B------:R1:W-:Y:S04]  /*3df40*/  STL [R1+0xa888], RZ ;  /* 0x00a888ff01007387 */ /* 0x0003e80000100800 */
[----:B------:R1:W-:Y:S04]  /*3df50*/  STL [R1+0xa1e4], RZ ;  /* 0x00a1e4ff01007387 */ /* 0x0003e80000100800 */
[----:B------:R1:W-:Y:S04]  /*3df60*/  STL [R1+0xa8e0], RZ ;  /* 0x00a8e0ff01007387 */ /* 0x0003e80000100800 */
[----:B------:R1:W-:Y:S04]  /*3df70*/  STL [R1+0xa88c], RZ ;  /* 0x00a88cff01007387 */ /* 0x0003e80000100800 */
[----:B------:R1:W-:Y:S04]  /*3df80*/  STL.64 [R1+0xa938], R16 ;  /* 0x00a9381001007387 */ /* 0x0003e80000100a00 */
[----:B0-----:R1:W-:Y:S04]  /*3df90*/  STL.64 [R1+0xa8e8], R14 ;  /* 0x00a8e80e01007387 */ /* 0x0013e80000100a00 */
[----:B------:R1:W-:Y:S04]  /*3dfa0*/  STL.64 [R1+0xa928], R10 ;  /* 0x00a9280a01007387 */ /* 0x0003e80000100a00 */
[----:B------:R1:W-:Y:S01]  /*3dfb0*/  STL.64 [R1+0xa920], R6 ;  /* 0x00a9200601007387 */ /* 0x0003e20000100a00 */
[----:B------:R-:W-:Y:S01]  /*3dfc0*/  BSSY.RECONVERGENT B1, `(.L_x_3901) ;  /* 0x000ce15000017945 */ /* 0x000fe20003800200 */
[----:B------:R-:W-:-:S02]  /*3dfd0*/  ISETP.NE.AND.EX P5, PT, R0, -0x80000000, PT, P5 ;  /* 0x800000000000780c */ /* 0x000fc40003fa5350 */
[----:B------:R-:W-:Y:S01]  /*3dfe0*/  MOV R252, RZ ;  /* 0x000000ff00fc7202 */ /* 0x000fe20000000f00 */
[----:B--2---:R-:W-:-:S07]  /*3dff0*/  DMUL R2, R4, -UR4 ;  /* 0x8000000404027c28 */ /* 0x004fce0008000000 */
[----:B------:R1:W-:Y:S01]  /*3e000*/  STL.64 [R1+0xa8c8], R2 ;  /* 0x00a8c80201007387 */ /* 0x0003e20000100a00 */
[----:B------:R-:W-:-:S07]  /*3e010*/  CS2R R4, SRZ ;  /* 0x0000000000047805 */ /* 0x000fce000001ff00 */
.L_x_5519:
[----:B01----:R-:W2:Y:S01]  /*3e020*/  LDL.64 R6, [R1+0x8d30] ;  /* 0x008d300001067983 */ /* 0x003ea20000100a00 */
[----:B------:R-:W0:Y:S01]  /*3e030*/  LDC.64 R2, c[0x0][0x388] ;  /* 0x0000e200ff027b82 */ /* 0x000e220000000a00 */
        /* <DEDUP_REMOVED lines=15> */
.L_x_3902:
        /* <DEDUP_REMOVED lines=10> */
.L_x_3904:
[----:B------:R-:W2:Y:S04]  /*3e1d0*/  LDL.128 R32, [R1+0x6d0] ;  /* 0x0006d00001207983 */ /* 0x000ea80000100c00 */
[----:B------:R-:W3:Y:S04]  /*3e1e0*/  LDL.128 R140, [R1+0x780] ;  /* 0x00078000018c7983 */ /* 0x000ee80000100c00 */
[----:B------:R-:W4:Y:S04]  /*3e1f0*/  LDL.128 R76, [R1+0x800] ;  /* 0x00080000014c7983 */ /* 0x000f280000100c00 */
[----:B------:R-:W4:Y:S04]  /*3e200*/  LDL.128 R8, [R1+0x790] ;  /* 0x0007900001087983 */ /* 0x000f280000100c00 */
[----:B------:R-:W4:Y:S04]  /*3e210*/  LDL.128 R48, [R1+0x820] ;  /* 0x0008200001307983 */ /* 0x000f280000100c00 */
[----:B------:R-:W4:Y:S04]  /*3e220*/  LDL.64 R28, [R1+0xa040] ;  /* 0x00a04000011c7983 */ /* 0x000f280000100a00 */
[----:B------:R-:W4:Y:S04]  /*3e230*/  LDL.128 R52, [R1+0x870] ;  /* 0x0008700001347983 */ /* 0x000f280000100c00 */
[----:B------:R-:W4:Y:S04]  /*3e240*/  LDL.64 R2, [R1+0xa108] ;  /* 0x00a1080001027983 */ /* 0x000f280000100a00 */
        /* <DEDUP_REMOVED lines=9> */
[----:B------:R-:W4:Y:S04]  /*3e2e0*/  LDL.128 R68, [R1+0x880] ;  /* 0x0008800001447983 */ /* 0x000f280000100c00 */
[----:B0-----:R-:W4:Y:S01]  /*3e2f0*/  LDL.64 R6, [R1+0xa028] ;  /* 0x00a0280001067983 */ /* 0x001f220000100a00 */
[----:B------:R-:W-:Y:S01]  /*3e300*/  UMOV UR4, 0xe91b0b70 ;  /* 0xe91b0b7000047882 */ /* 0x000fe20000000000 */
[----:B------:R-:W-:-:S02]  /*3e310*/  UMOV UR5, 0x3de07e1f ;  /* 0x3de07e1f00057882 */ /* 0x000fc40000000000 */
[----:B------:R-:W4:Y:S04]  /*3e320*/  LDL.128 R124, [R1+0x760] ;  /* 0x00076000017c7983 */ /* 0x000f280000100c00 */
[----:B------:R-:W4:Y:S04]  /*3e330*/  LDL.64 R38, [R1+0xa018] ;  /* 0x00a0180001267983 */ /* 0x000f280000100a00 */
[----:B------:R-:W4:Y:S04]  /*3e340*/  LDL.128 R16, [R1+0x770] ;  /* 0x0007700001107983 */ /* 0x000f280000100c00 */
[----:B------:R-:W4:Y:S04]  /*3e350*/  LDL.128 R60, [R1+0x890] ;  /* 0x00089000013c7983 */ /* 0x000f280000100c00 */
        /* <DEDUP_REMOVED lines=10> */
[----:B------:R-:W4:Y:S04]  /*3e400*/  LDL.64 R106, [R1+0xa1f0] ;  /* 0x00a1f000016a7983 */ /* 0x000f280000100a00 */
[----:B------:R-:W4:Y:S01]  /*3e410*/  LDL.128 R156, [R1+0x700] ;  /* 0x00070000019c7983 */ /* 0x000f220000100c00 */
[----:B------:R-:W-:Y:S01]  /*3e420*/  UMOV UR6, 0x66666666 ;  /* 0x6666666600067882 */ /* 0x000fe20000000000 */
[----:B------:R-:W-:Y:S01]  /*3e430*/  UMOV UR7, 0x3fe66666 ;  /* 0x3fe6666600077882 */ /* 0x000fe20000000000 */
[----:B------:R-:W-:Y:S01]  /*3e440*/  UMOV UR8, 0xeb851eb8 ;  /* 0xeb851eb800087882 */ /* 0x000fe20000000000 */
[----:B------:R-:W-:Y:S01]  /*3e450*/  UMOV UR9, 0x3ff23851 ;  /* 0x3ff2385100097882 */ /* 0x000fe20000000000 */
[----:B------:R-:W4:Y:S04]  /*3e460*/  LDL.128 R12, [R1+0x690] ;  /* 0x00069000010c7983 */ /* 0x000f280000100c00 */
[----:B------:R-:W4:Y:S04]  /*3e470*/  LDL.128 R152, [R1+0x5e0] ;  /* 0x0005e00001987983 */ /* 0x000f280000100c00 */
[----:B------:R-:W4:Y:S04]  /*3e480*/  LDL.64 R194, [R1+0x9f20] ;  /* 0x009f200001c27983 */ /* 0x000f280000100a00 */
[----:B------:R-:W4:Y:S04]  /*3e490*/  LDL.128 R100, [R1+0x750] ;  /* 0x0007500001647983 */ /* 0x000f280000100c00 */
[----:B------:R-:W4:Y:S04]  /*3e4a0*/  LDL.128 R160, [R1+0x650] ;  /* 0x0006500001a07983 */ /* 0x000f280000100c00 */
[----:B------:R-:W4:Y:S04]  /*3e4b0*/  LDL.128 R180, [R1+0x7b0] ;  /* 0x0007b00001b47983 */ /* 0x000f280000100c00 */
[----:B--2---:R0:W-:Y:S01]  /*3e4c0*/  STL.64 [R1+0x8468], R34 ;  /* 0x0084682201007387 */ /* 0x0041e20000100a00 */
[----:B------:R-:W-:-:S02]  /*3e4d0*/  IMAD.MOV.U32 R168, RZ, RZ, R32 ;  /* 0x000000ffffa87224 */ /* 0x000fc400078e0020 */
[----:B------:R-:W-:Y:S02]  /*3e4e0*/  IMAD.MOV.U32 R169, RZ, RZ, R33 ;  /* 0x000000ffffa97224 */ /* 0x000fe400078e0021 */
[----:B0-----:R-:W2:Y:S04]  /*3e4f0*/  LDL.128 R32, [R1+0x5d0] ;  /* 0x0005d00001207983 */ /* 0x001ea80000100c00 */
[----:B---3--:R-:W-:Y:S04]  /*3e500*/  STL.64 [R1+0xae18], R140 ;  /* 0x00ae188c01007387 */ /* 0x008fe80000100a00 */
[----:B----4-:R0:W-:Y:S04]  /*3e510*/  STL.64 [R1+0xad98], R76 ;  /* 0x00ad984c01007387 */ /* 0x0101e80000100a00 */
[----:B0-----:R-:W3:Y:S04]  /*3e520*/  LDL.64 R76, [R1+0x8b08] ;  /* 0x008b0800014c7983 */ /* 0x001ee80000100a00 */
[----:B------:R0:W-:Y:S04]  /*3e530*/  STL.64 [R1+0xade8], R8 ;  /* 0x00ade80801007387 */ /* 0x0001e80000100a00 */
[----:B0-----:R-:W4:Y:S04]  /*3e540*/  LDL.64 R8, [R1+0x9eb8] ;  /* 0x009eb80001087983 */ /* 0x001f280000100a00 */
[----:B--2---:R0:W-:Y:S01]  /*3e550*/  STL.64 [R1+0x8590], R32 ;  /* 0x0085902001007387 */ /* 0x0041e20000100a00 */
[----:B------:R-:W-:Y:S01]  /*3e560*/  MOV R140, R34 ;  /* 0x00000022008c7202 */ /* 0x000fe20000000f00 */
[----:B------:R-:W-:-:S02]  /*3e570*/  IMAD.MOV.U32 R141, RZ, RZ, R35 ;  /* 0x000000ffff8d7224 */ /* 0x000fc400078e0023 */
[----:B0-----:R-:W2:Y:S01]  /*3e580*/  LDL.128 R32, [R1+0x640] ;  /* 0x0006400001207983 */ /* 0x001ea20000100c00 */
[----:B------:R-:W-:Y:S02]  /*3e590*/  DMUL R4, R48, UR4 ;  /* 0x0000000430047c28 */ /* 0x000fe40008000000 */
[----:B------:R-:W-:Y:S02]  /*3e5a0*/  DMUL R28, R28, R54 ;  /* 0x000000361c1c7228 */ /* 0x000fe40000000000 */
[----:B------:R-:W-:-:S04]  /*3e5b0*/  DMUL R2, R2, R144 ;  /* 0x0000009002027228 */ /* 0x000fc80000000000 */
[----:B------:R-:W-:Y:S01]  /*3e5c0*/  DMUL R4, R4, R144 ;  /* 0x0000009004047228 */ /* 0x000fe20000000000 */
[----:B------:R0:W-:Y:S03]  /*3e5d0*/  STL.64 [R1+0xae30], R26 ;  /* 0x00ae301a01007387 */ /* 0x0001e60000100a00 */
[----:B------:R-:W-:Y:S02]  /*3e5e0*/  DMUL R2, R54, R2 ;  /* 0x0000000236027228 */ /* 0x000fe40000000000 */
[----:B------:R-:W-:Y:S01]  /*3e5f0*/  DMUL R246, R42, R84 ;  /* 0x000000542af67228 */ /* 0x000fe20000000000 */
[----:B0-----:R-:W4:Y:S01]  /*3e600*/  LDL.64 R26, [R1+0xa030] ;  /* 0x00a03000011a7983 */ /* 0x001f220000100a00 */
[----:B------:R-:W-:-:S04]  /*3e610*/  DMUL R30, R30, R48 ;  /* 0x000000301e1e7228 */ /* 0x000fc80000000000 */
[----:B------:R-:W-:Y:S01]  /*3e620*/  DADD R36, R2, R2 ;  /* 0x0000000002247229 */ /* 0x000fe20000000002 */
[----:B------:R0:W-:Y:S04]  /*3e630*/  STL.64 [R1+0xada0], R22 ;  /* 0x00ada01601007387 */ /* 0x0001e80000100a00 */
[----:B------:R1:W-:Y:S01]  /*3e640*/  STL.64 [R1+0xadc8], R86 ;  /* 0x00adc85601007387 */ /* 0x0003e20000100a00 */
[----:B---3--:R-:W-:Y:S02]  /*3e650*/  DFMA R218, R76, -R30, -R4 ;  /* 0x8000001e4cda722b */ /* 0x008fe40000000804 */
[----:B0-----:R-:W-:Y:S01]  /*3e660*/  DFMA R22, R4, 2, R36 ;  /* 0x400000000416782b */ /* 0x001fe20000000024 */
[----:B------:R0:W-:Y:S04]  /*3e670*/  STL.64 [R1+0xae10], R74 ;  /* 0x00ae104a01007387 */ /* 0x0001e80000100a00 */
[----:B-1----:R-:W3:Y:S04]  /*3e680*/  LDL.64 R86, [R1+0xa090] ;  /* 0x00a0900001567983 */ /* 0x002ee80000100a00 */
[----:B------:R-:W-:Y:S04]  /*3e690*/  STL.64 [R1+0x8868], R22 ;  /* 0x0088681601007387 */ /* 0x000fe80000100a00 */
[----:B0-----:R-:W3:Y:S04]  /*3e6a0*/  LDL.64 R74, [R1+0x9fd0] ;  /* 0x009fd000014a7983 */ /* 0x001ee80000100a00 */
[----:B------:R0:W-:Y:S04]  /*3e6b0*/  STL.64 [R1+0xade0], R68 ;  /* 0x00ade04401007387 */ /* 0x0001e80000100a00 */
[----:B0-----:R-:W3:Y:S01]  /*3e6c0*/  LDL.64 R68, [R1+0xa268] ;  /* 0x00a2680001447983 */ /* 0x001ee20000100a00 */
[----:B--2---:R-:W-:Y:S01]  /*3e6d0*/  IMAD.MOV.U32 R226, RZ, RZ, R34 ;  /* 0x000000ffffe27224 */ /* 0x004fe200078e0022 */
[----:B------:R-:W-:Y:S01]  /*3e6e0*/  MOV R227, R35 ;  /* 0x0000002300e37202 */ /* 0x000fe20000000f00 */
[----:B------:R-:W-:-:S02]  /*3e6f0*/  DMUL R34, R76, R28 ;  /* 0x0000001c4c227228 */ /* 0x000fc40000000000 */
[----:B------:R-:W-:-:S08]  /*3e700*/  DFMA R28, R76, R28, -R4 ;  /* 0x0000001c4c1c722b */ /* 0x000fd00000000804 */
[----:B------:R-:W-:Y:S02]  /*3e710*/  DADD R42, -R2, R28 ;  /* 0x00000000022a7229 */ /* 0x000fe4000000011c */
[----:B----4-:R-:W-:Y:S01]  /*3e720*/  DMUL R28, R8, R56 ;  /* 0x00000038081c7228 */ /* 0x010fe20000000000 */
[----:B------:R-:W2:Y:S01]  /*3e730*/  LDL.64 R8, [R1+0xa140] ;  /* 0x00a1400001087983 */ /* 0x000ea20000100a00 */
[----:B------:R-:W-:Y:S02]  /*3e740*/  DFMA R34, R76, R30, -R34 ;  /* 0x0000001e4c22722b */ /* 0x000fe40000000822 */
[----:B------:R-:W-:-:S06]  /*3e750*/  DMUL R30, R40, R84 ;  /* 0x00000054281e7228 */ /* 0x000fcc0000000000 */
[----:B------:R-:W-:Y:S02]  /*3e760*/  DADD R40, -R2, R34 ;  /* 0x0000000002287229 */ /* 0x000fe40000000122 */
[----:B------:R-:W-:Y:S01]  /*3e770*/  DFMA R34, R144, R246, R22 ;  /* 0x000000f69022722b */ /* 0x000fe20000000016 */
[----:B------:R-:W4:Y:S01]  /*3e780*/  LDL.64 R22, [R1+0xa138] ;  /* 0x00a1380001167983 */ /* 0x000f220000100a00 */
[----:B------:R-:W-:Y:S01]  /*3e790*/  DMUL R6, R6, R50 ;  /* 0x0000003206067228 */ /* 0x000fe20000000000 */
[----:B------:R-:W-:Y:S02]  /*3e7a0*/  IMAD.MOV.U32 R222, RZ, RZ, R32 ;  /* 0x000000ffffde7224 */ /* 0x000fe400078e0020 */
[----:B------:R0:W-:Y:S01]  /*3e7b0*/  STL.64 [R1+0x8470], R32 ;  /* 0x0084702001007387 */ /* 0x0001e20000100a00 */
[----:B------:R-:W-:Y:S01]  /*3e7c0*/  IMAD.MOV.U32 R223, RZ, RZ, R33 ;  /* 0x000000ffffdf7224 */ /* 0x000fe200078e0021 */
[----:B------:R-:W-:-:S03]  /*3e7d0*/  DMUL R4, R126, UR4 ;  /* 0x000000047e047c28 */ /* 0x000fc60008000000 */
[----:B0-----:R-:W-:Y:S01]  /*3e7e0*/  DMUL R32, R50, R6 ;  /* 0x0000000632207228 */ /* 0x001fe20000000000 */
[----:B------:R0:W-:Y:S01]  /*3e7f0*/  STL.64 [R1+0xadd8], R18 ;  /* 0x00add81201007387 */ /* 0x0001e20000100a00 */
[----:B------:R-:W-:-:S06]  /*3e800*/  DMUL R2, R146, R38 ;  /* 0x0000002692027228 */ /* 0x000fcc0000000000 */
[----:B------:R-:W-:Y:S02]  /*3e810*/  DFMA R104, R50, R6, R32 ;  /* 0x000000063268722b */ /* 0x000fe40000000020 */
[----:B------:R-:W-:Y:S01]  /*3e820*/  DMUL R6, R144, R246 ;  /* 0x000000f690067228 */ /* 0x000fe20000000000 */
[----:B0-----:R-:W4:Y:S01]  /*3e830*/  LDL.64 R18, [R1+0x9f10] ;  /* 0x009f100001127983 */ /* 0x001f220000100a00 */
[----:B------:R-:W-:Y:S02]  /*3e840*/  DMUL R224, R48, R4 ;  /* 0x0000000430e07228 */ /* 0x000fe40000000000 */
[----:B------:R-:W-:-:S04]  /*3e850*/  DMUL R38, R146, R2 ;  /* 0x0000000292267228 */ /* 0x000fc80000000000 */
[----:B------:R-:W-:-:S08]  /*3e860*/  DFMA R32, R76, -R30, -R6 ;  /* 0x8000001e4c20722b */ /* 0x000fd00000000806 */
[----:B------:R-:W-:Y:S02]  /*3e870*/  DADD R36, R224, R32 ;  /* 0x00000000e0247229 */ /* 0x000fe40000000020 */
[----:B------:R-:W-:Y:S02]  /*3e880*/  DFMA R32, R146, R2, R38 ;  /* 0x000000029220722b */ /* 0x000fe40000000026 */
[----:B------:R-:W-:Y:S02]  /*3e890*/  DMUL R2, R26, R60 ;  /* 0x0000003c1a027228 */ /* 0x000fe40000000000 */
[----:B------:R-:W-:Y:S02]  /*3e8a0*/  DADD R210, -R6, R42 ;  /* 0x0000000006d27229 */ /* 0x000fe4000000012a */
[----:B------:R-:W-:Y:S02]  /*3e8b0*/  DFMA R46, R54, -R28, R40 ;  /* 0x8000001c362e722b */ /* 0x000fe40000000028 */
[----:B------:R-:W-:Y:S01]  /*3e8c0*/  DMUL R40, R82, R144 ;  /* 0x0000009052287228 */ /* 0x000fe20000000000 */
[----:B------:R-:W4:Y:S04]  /*3e8d0*/  LDL.64 R82, [R1+0xa110] ;  /* 0x00a1100001527983 */ /* 0x000f280000100a00 */
[----:B------:R0:W-:Y:S01]  /*3e8e0*/  STL.64 [R1+0x8ae0], R4 ;  /* 0x008ae00401007387 */ /* 0x0001e20000100a00 */
[----:B------:R-:W-:-:S02]  /*3e8f0*/  DFMA R42, R54, R28, R36 ;  /* 0x0000001c362a722b */ /* 0x000fc40000000024 */
[----:B0-----:R-:W-:Y:S02]  /*3e900*/  DFMA R4, R144, R246, R224 ;  /* 0x000000f69004722b */ /* 0x001fe400000000e0 */
[----:B---3--:R-:W-:Y:S01]  /*3e910*/  DMUL R208, R74, R144 ;  /* 0x000000904ad07228 */ /* 0x008fe20000000000 */
[----:B------:R-:W3:Y:S05]  /*3e920*/  LDL.64 R74, [R1+0x9fb0] ;  /* 0x009fb000014a7983 */ /* 0x000eea0000100a00 */
[CCC-:B------:R-:W-:Y:S02]  /*3e930*/  DFMA R94, R54.reuse, R28.reuse, R4.reuse ;  /* 0x0000001c365e722b */ /* 0x1c0fe40000000004 */
[----:B------:R-:W-:-:S02]  /*3e940*/  DFMA R38, R54, -R28, R4 ;  /* 0x8000001c3626722b */ /* 0x000fc40000000004 */
[----:B------:R-:W-:Y:S01]  /*3e950*/  DMUL R4, R86, R144 ;  /* 0x0000009056047228 */ /* 0x000fe20000000000 */
[----:B------:R-:W3:Y:S01]  /*3e960*/  LDL.64 R86, [R1+0xa0a8] ;  /* 0x00a0a80001567983 */ /* 0x000ee20000100a00 */
[----:B------:R-:W-:-:S08]  /*3e970*/  DADD R34, R224, R34 ;  /* 0x00000000e0227229 */ /* 0x000fd00000000022 */
[----:B------:R-:W-:Y:S02]  /*3e980*/  DFMA R80, R54, R28, R34 ;  /* 0x0000001c3650722b */ /* 0x000fe40000000022 */
[----:B------:R-:W-:Y:S02]  /*3e990*/  DMUL R28, R44, R54 ;  /* 0x000000362c1c7228 */ /* 0x000fe40000000000 */
[----:B------:R-:W-:-:S06]  /*3e9a0*/  DMUL R216, R56, R4 ;  /* 0x0000000438d87228 */ /* 0x000fcc0000000000 */
[----:B------:R-:W-:Y:S01]  /*3e9b0*/  DMUL R28, R60, R28 ;  /* 0x0000001c3c1c7228 */ /* 0x000fe20000000000 */
[----:B------:R-:W-:Y:S01]  /*3e9c0*/  UMOV UR4, 0xb153a753 ;  /* 0xb153a75300047882 */ /* 0x000fe20000000000 */
[----:B------:R-:W-:Y:S01]  /*3e9d0*/  UMOV UR5, 0x3dd3ca8c ;  /* 0x3dd3ca8c00057882 */ /* 0x000fe20000000000 */
[----:B------:R-:W-:Y:S02]  /*3e9e0*/  DMUL R34, R68, R54 ;  /* 0x0000003644227228 */ /* 0x000fe40000000000 */
[----:B------:R-:W-:Y:S01]  /*3e9f0*/  DFMA R30, R76, R30, R216 ;  /* 0x0000001e4c1e722b */ /* 0x000fe200000000d8 */
[----:B------:R-:W3:Y:S01]  /*3ea00*/  LDL.64 R68, [R1+0x9f58] ;  /* 0x009f580001447983 */ /* 0x000ee20000100a00 */
[----:B------:R-:W-:-:S07]  /*3ea10*/  DMUL R26, R84, UR4 ;  /* 0x00000004541a7c28 */ /* 0x000fce0008000000 */
[----:B------:R-:W-:Y:S04]  /*3ea20*/  STL.64 [R1+0x9050], R26 ;  /* 0x0090501a01007387 */ /* 0x000fe80000100a00 */
[----:B------:R0:W-:Y:S04]  /*3ea30*/  STL.64 [R1+0xadf8], R112 ;  /* 0x00adf87001007387 */ /* 0x0001e80000100a00 */
[----:B0-----:R-:W3:Y:S01]  /*3ea40*/  LDL.64 R112, [R1+0xa2e0] ;  /* 0x00a2e00001707983 */ /* 0x001ee20000100a00 */
[----:B--2---:R-:W-:Y:S02]  /*3ea50*/  DMUL R6, R8, R60 ;  /* 0x0000003c08067228 */ /* 0x004fe40000000000 */
[----:B------:R-:W-:-:S07]  /*3ea60*/  DMUL R8, R60, R2 ;  /* 0x000000023c087228 */ /* 0x000fce0000000000 */
[----:B------:R0:W-:Y:S01]  /*3ea70*/  STL.64 [R1+0x86c0], R8 ;  /* 0x0086c00801007387 */ /* 0x0001e20000100a00 */
[----:B------:R-:W-:-:S03]  /*3ea80*/  DFMA R128, R60, R2, R8 ;  /* 0x000000023c80722b */ /* 0x000fc60000000008 */
[----:B0-----:R-:W2:Y:S01]  /*3ea90*/  LDL.64 R8, [R1+0xa120] ;  /* 0x00a1200001087983 */ /* 0x001ea20000100a00 */
[----:B----4-:R-:W-:-:S03]  /*3eaa0*/  DMUL R36, R22, R60 ;  /* 0x0000003c16247228 */ /* 0x010fc60000000000 */
[----:B------:R-:W4:Y:S01]  /*3eab0*/  LDL.64 R22, [R1+0xa148] ;  /* 0x00a1480001167983 */ /* 0x000f220000100a00 */
[----:B------:R-:W-:-:S04]  /*3eac0*/  DFMA R2, R58, R208, -R28 ;  /* 0x000000d03a02722b */ /* 0x000fc8000000081c */
[----:B------:R-:W-:Y:S02]  /*3ead0*/  DMUL R190, R60, R36 ;  /* 0x000000243cbe7228 */ /* 0x000fe40000000000 */
[----:B------:R-:W-:Y:S02]  /*3eae0*/  DFMA R36, -R34, R66, R30 ;  /* 0x000000422224722b */ /* 0x000fe4000000011e */
[----:B------:R-:W-:Y:S02]  /*3eaf0*/  DADD R30, -R128, R2 ;  /* 0x00000000801e7229 */ /* 0x000fe40000000102 */
[----:B------:R-:W-:Y:S01]  /*3eb00*/  DMUL R2, R66, R26 ;  /* 0x0000001a42027228 */ /* 0x000fe20000000000 */
[----:B------:R-:W4:Y:S01]  /*3eb10*/  LDL.64 R26, [R1+0xa118] ;  /* 0x00a11800011a7983 */ /* 0x000f220000100a00 */
[----:B------:R-:W-:Y:S02]  /*3eb20*/  DADD R4, -R216, R38 ;  /* 0x00000000d8047229 */ /* 0x000fe40000000126 */
[----:B------:R-:W-:Y:S01]  /*3eb30*/  DMUL R18, R18, R126 ;  /* 0x0000007e12127228 */ /* 0x000fe20000000000 */
[----:B------:R0:W-:Y:S07]  /*3eb40*/  STL.64 [R1+0xae00], R132 ;  /* 0x00ae008401007387 */ /* 0x0001ee0000100a00 */
[----:B------:R-:W-:-:S02]  /*3eb50*/  DFMA R4, -R56, R18, R4 ;  /* 0x000000123804722b */ /* 0x000fc40000000104 */
[----:B0-----:R-:W-:Y:S02]  /*3eb60*/  DMUL R132, R66, R40 ;  /* 0x0000002842847228 */ /* 0x001fe40000000000 */
[----:B------:R-:W-:-:S04]  /*3eb70*/  DMUL R6, R60, R6 ;  /* 0x000000063c067228 */ /* 0x000fc80000000000 */
[----:B------:R-:W-:Y:S02]  /*3eb80*/  DFMA R44, R34, R66, R4 ;  /* 0x00000042222c722b */ /* 0x000fe40000000004 */
[----:B------:R-:W-:Y:S02]  /*3eb90*/  DFMA R38, R56, R18, R42 ;  /* 0x000000123826722b */ /* 0x000fe4000000002a */
[----:B------:R-:W-:Y:S01]  /*3eba0*/  DADD R4, -R132, R36 ;  /* 0x0000000084047229 */ /* 0x000fe20000000124 */
[----:B------:R0:W-:Y:S01]  /*3ebb0*/  STL.64 [R1+0xae08], R88 ;  /* 0x00ae085801007387 */ /* 0x0001e20000100a00 */
[----:B------:R-:W-:Y:S01]  /*3ebc0*/  UMOV UR4, 0xde9cc603 ;  /* 0xde9cc60300047882 */ /* 0x000fe20000000000 */
[----:B------:R-:W-:Y:S01]  /*3ebd0*/  UMOV UR5, 0x3de80d43 ;  /* 0x3de80d4300057882 */ /* 0x000fe20000000000 */
[----:B------:R-:W-:Y:S02]  /*3ebe0*/  DADD R130, R6, R6 ;  /* 0x0000000006827229 */ /* 0x000fe40000000006 */
[----:B------:R-:W-:-:S02]  /*3ebf0*/  DADD R36, R132, R44 ;  /* 0x0000000084247229 */ /* 0x000fc4000000002c */
[----:B------:R-:W-:Y:S02]  /*3ec00*/  DMUL R228, R16, UR4 ;  /* 0x0000000410e47c28 */ /* 0x000fe40008000000 */
[----:B0-----:R-:W-:Y:S02]  /*3ec10*/  DMUL R88, R82, R16 ;  /* 0x0000001052587228 */ /* 0x001fe40000000000 */
[C---:B------:R-:W-:Y:S02]  /*3ec20*/  DADD R82, -R2.reuse, R4 ;  /* 0x0000000002527229 */ /* 0x040fe40000000104 */
[----:B------:R-:W-:Y:S01]  /*3ec30*/  DADD R4, -R2, R38 ;  /* 0x0000000002047229 */ /* 0x000fe20000000126 */
[----:B------:R-:W-:Y:S01]  /*3ec40*/  UMOV UR4, 0xf4bbb049 ;  /* 0xf4bbb04900047882 */ /* 0x000fe20000000000 */
[----:B------:R-:W-:Y:S01]  /*3ec50*/  DADD R40, R190, R190 ;  /* 0x00000000be287229 */ /* 0x000fe200000000be */
[----:B------:R-:W-:Y:S01]  /*3ec60*/  UMOV UR5, 0x3d76dead ;  /* 0x3d76dead00057882 */ /* 0x000fe20000000000 */
[----:B------:R-:W-:-:S02]  /*3ec70*/  DADD R30, -R130, R30 ;  /* 0x00000000821e7229 */ /* 0x000fc4000000011e */
[----:B------:R-:W-:Y:S01]  /*3ec80*/  DFMA R96, R2, 2, R36 ;  /* 0x400000000260782b */ /* 0x000fe20000000024 */
[----:B------:R0:W-:Y:S01]  /*3ec90*/  STL.64 [R1+0x89d0], R4 ;  /* 0x0089d00401007387 */ /* 0x0001e20000100a00 */
[----:B------:R-:W-:Y:S02]  /*3eca0*/  DMUL R206, R56, R88 ;  /* 0x0000005838ce7228 */ /* 0x000fe40000000000 */
[----:B---3--:R-:W-:Y:S02]  /*3ecb0*/  DMUL R118, R74, R146 ;  /* 0x000000924a767228 */ /* 0x008fe40000000000 */
[----:B------:R-:W-:Y:S01]  /*3ecc0*/  DADD R92, R30, -R40 ;  /* 0x000000001e5c7229 */ /* 0x000fe20000000828 */
[----:B------:R-:W-:Y:S01]  /*3ecd0*/  STL.64 [R1+0x8448], R18 ;  /* 0x0084481201007387 */ /* 0x000fe20000100a00 */
[----:B0-----:R-:W-:-:S03]  /*3ece0*/  DMUL R4, R48, R228 ;  /* 0x000000e430047228 */ /* 0x001fc60000000000 */
[----:B------:R0:W-:Y:S01]  /*3ecf0*/  STL.64 [R1+0x8da8], R88 ;  /* 0x008da85801007387 */ /* 0x0001e20000100a00 */
[----:B------:R-:W-:-:S03]  /*3ed00*/  DMUL R30, R86, R146 ;  /* 0x00000092561e7228 */ /* 0x000fc60000000000 */
[----:B------:R-:W-:Y:S01]  /*3ed10*/  STL.64 [R1+0xae38], R138 ;  /* 0x00ae388a01007387 */ /* 0x000fe20000100a00 */
[----:B------:R-:W-:-:S03]  /*3ed20*/  DFMA R38, R4, 0.75, R206 ;  /* 0x3fe800000426782b */ /* 0x000fc600000000ce */
[----:B------:R-:W3:Y:S01]  /*3ed30*/  LDL.64 R74, [R1+0x9f60] ;  /* 0x009f6000014a7983 */ /* 0x000ee20000100a00 */
[----:B------:R-:W-:-:S03]  /*3ed40*/  DMUL R86, R70, R30 ;  /* 0x0000001e46567228 */ /* 0x000fc60000000000 */
[----:B0-----:R-:W3:Y:S01]  /*3ed50*/  LDL.64 R88, [R1+0xa008] ;  /* 0x00a0080001587983 */ /* 0x001ee20000100a00 */
[----:B------:R-:W-:Y:S02]  /*3ed60*/  DFMA R30, R66, -R118, R38 ;  /* 0x80000076421e722b */ /* 0x000fe40000000026 */
[----:B------:R-:W-:-:S06]  /*3ed70*/  DFMA R38, -R34, R66, R46 ;  /* 0x000000422226722b */ /* 0x000fcc000000012e */
[----:B------:R-:W-:Y:S02]  /*3ed80*/  DADD R40, -R86, R30 ;  /* 0x0000000056287229 */ /* 0x000fe4000000011e */
[----:B------:R-:W-:Y:S01]  /*3ed90*/  DMUL R2, R68, R56 ;  /* 0x0000003844027228 */ /* 0x000fe20000000000 */
[----:B------:R-:W3:Y:S07]  /*3eda0*/  LDL.64 R68, [R1+0xa2d8] ;  /* 0x00a2d80001447983 */ /* 0x000eee0000100a00 */
[----:B------:R-:W-:-:S02]  /*3edb0*/  DFMA R150, -R66, R2, R96 ;  /* 0x000000024296722b */ /* 0x000fc40000000160 */
[----:B------:R-:W-:Y:S01]  /*3edc0*/  DADD R80, R216, R80 ;  /* 0x00000000d8507229 */ /* 0x000fe20000000050 */
[----:B------:R0:W-:Y:S01]  /*3edd0*/  STL.64 [R1+0xadf0], R110 ;  /* 0x00adf06e01007387 */ /* 0x0001e20000100a00 */
[----:B------:R-:W-:-:S03]  /*3ede0*/  DMUL R172, R50, R116 ;  /* 0x0000007432ac7228 */ /* 0x000fc60000000000 */
[----:B------:R1:W-:Y:S03]  /*3edf0*/  STL.64 [R1+0xa958], R246 ;  /* 0x00a958f601007387 */ /* 0x0003e60000100a00 */
[----:B------:R-:W-:Y:S01]  /*3ee00*/  DFMA R200, R34, R66, R80 ;  /* 0x0000004222c8722b */ /* 0x000fe20000000050 */
[----:B------:R-:W3:Y:S04]  /*3ee10*/  LDL.64 R96, [R1+0x9eb0] ;  /* 0x009eb00001607983 */ /* 0x000ee80000100a00 */
[----:B0-----:R-:W3:Y:S04]  /*3ee20*/  LDL.64 R110, [R1+0xa100] ;  /* 0x00a10000016e7983 */ /* 0x001ee80000100a00 */
[----:B-1----:R-:W3:Y:S01]  /*3ee30*/  LDL.64 R246, [R1+0x8b00] ;  /* 0x008b000001f67983 */ /* 0x002ee20000100a00 */
[----:B--2---:R-:W-:-:S02]  /*3ee40*/  DMUL R36, R146, R8 ;  /* 0x0000000892247228 */ /* 0x004fc40000000000 */
[----:B------:R-:W-:Y:S01]  /*3ee50*/  DMUL R8, R146, UR4 ;  /* 0x0000000492087c28 */ /* 0x000fe20008000000 */
[----:B------:R-:W-:Y:S01]  /*3ee60*/  UMOV UR4, 0x68497682 ;  /* 0x6849768200047882 */ /* 0x000fe20000000000 */
[----:B------:R-:W-:Y:S02]  /*3ee70*/  UMOV UR5, 0x3d7c25c2 ;  /* 0x3d7c25c200057882 */ /* 0x000fe40000000000 */
[----:B------:R-:W-:Y:S01]  /*3ee80*/  DMUL R244, R84, UR4 ;  /* 0x0000000454f47c28 */ /* 0x000fe20008000000 */
[----:B------:R-:W-:Y:S01]  /*3ee90*/  UMOV UR4, 0x986f33c4 ;  /* 0x986f33c400047882 */ /* 0x000fe20000000000 */
[----:B------:R-:W-:Y:S01]  /*3eea0*/  UMOV UR5, 0x3d9e58b5 ;  /* 0x3d9e58b500057882 */ /* 0x000fe20000000000 */
[----:B----4-:R-:W-:Y:S02]  /*3eeb0*/  DMUL R44, R22, R66 ;  /* 0x00000042162c7228 */ /* 0x010fe40000000000 */
[----:B------:R-:W-:-:S03]  /*3eec0*/  DMUL R22, R84, UR4 ;  /* 0x0000000454167c28 */ /* 0x000fc60008000000 */
[----:B------:R-:W-:-:S05]  /*3eed0*/  DMUL R98, R66, R244 ;  /* 0x000000f442627228 */ /* 0x000fca0000000000 */
[----:B------:R-:W-:-:S03]  /*3eee0*/  DFMA R46, R66, -R22, R82 ;  /* 0x80000016422e722b */ /* 0x000fc60000000052 */
[----:B------:R-:W-:Y:S01]  /*3eef0*/  DFMA R82, R56, R18, R98 ;  /* 0x000000123852722b */ /* 0x000fe20000000062 */
[----:B------:R-:W2:Y:S04]  /*3ef00*/  LDL.64 R18, [R1+0xa0b0] ;  /* 0x00a0b00001127983 */ /* 0x000ea80000100a00 */
[----:B------:R-:W-:Y:S02]  /*3ef10*/  DADD R30, -R98, R46 ;  /* 0x00000000621e7229 */ /* 0x000fe4000000012e */
[----:B------:R-:W-:Y:S01]  /*3ef20*/  DADD R46, R216, R94 ;  /* 0x00000000d82e7229 */ /* 0x000fe2000000005e */
[----:B------:R-:W4:Y:S01]  /*3ef30*/  LDL.64 R94, [R1+0xa200] ;  /* 0x00a20000015e7983 */ /* 0x000f220000100a00 */
[----:B------:R-:W-:Y:S02]  /*3ef40*/  DMUL R42, R26, R60 ;  /* 0x0000003c1a2a7228 */ /* 0x000fe40000000000 */
[----:B------:R-:W-:Y:S01]  /*3ef50*/  DADD R138, R98, R38 ;  /* 0x00000000628a7229 */ /* 0x000fe20000000026 */
[----:B------:R0:W-:Y:S01]  /*3ef60*/  STL.64 [R1+0x8500], R22 ;  /* 0x0085001601007387 */ /* 0x0001e20000100a00 */
[----:B------:R-:W-:-:S02]  /*3ef70*/  DFMA R38, R64, -R8, R40 ;  /* 0x800000084026722b */ /* 0x000fc40000000028 */
[----:B------:R-:W-:Y:S01]  /*3ef80*/  DFMA R30, -R66, R2, R30 ;  /* 0x00000002421e722b */ /* 0x000fe2000000011e */
[----:B------:R-:W4:Y:S01]  /*3ef90*/  LDL.64 R26, [R1+0xa420] ;  /* 0x00a42000011a7983 */ /* 0x000f220000100a00 */
[----:B0-----:R-:W-:-:S04]  /*3efa0*/  DMUL R22, R60, R42 ;  /* 0x0000002a3c167228 */ /* 0x001fc80000000000 */
[----:B------:R-:W-:-:S04]  /*3efb0*/  DADD R40, R38, -R32 ;  /* 0x0000000026287229 */ /* 0x000fc80000000820 */
[----:B------:R-:W-:Y:S02]  /*3efc0*/  DADD R38, R22, R22 ;  /* 0x0000000016267229 */ /* 0x000fe40000000016 */
[C---:B------:R-:W-:Y:S01]  /*3efd0*/  DFMA R176, R66.reuse, R2, R82 ;  /* 0x0000000242b0722b */ /* 0x040fe20000000052 */
[----:B------:R0:W-:Y:S01]  /*3efe0*/  STL.64 [R1+0x84a0], R22 ;  /* 0x0084a01601007387 */ /* 0x0001e20000100a00 */
[----:B------:R-:W-:-:S03]  /*3eff0*/  DMUL R178, R66, R44 ;  /* 0x0000002c42b27228 */ /* 0x000fc60000000000 */
[----:B------:R-:W4:Y:S01]  /*3f000*/  LDL.128 R80, [R1+0x7d0] ;  /* 0x0007d00001507983 */ /* 0x000f220000100c00 */
[----:B------:R-:W-:-:S03]  /*3f010*/  DADD R2, R92, -R38 ;  /* 0x000000005c027229 */ /* 0x000fc60000000826 */
[----:B------:R-:W4:Y:S01]  /*3f020*/  LDL.64 R38, [R1+0x9f78] ;  /* 0x009f780001267983 */ /* 0x000f220000100a00 */
[----:B0-----:R-:W-:-:S03]  /*3f030*/  DFMA R22, R34, R66, R46 ;  /* 0x000000422216722b */ /* 0x001fc6000000002e */
[----:B------:R-:W4:Y:S01]  /*3f040*/  LDL.64 R92, [R1+0x9ed8] ;  /* 0x009ed800015c7983 */ /* 0x000f220000100a00 */
[----:B------:R-:W-:-:S03]  /*3f050*/  DMUL R34, R112, R50 ;  /* 0x0000003270227228 */ /* 0x000fc60000000000 */
[----:B------:R-:W4:Y:S01]  /*3f060*/  LDL.64 R112, [R1+0xa1c8] ;  /* 0x00a1c80001707983 */ /* 0x000f220000100a00 */
[----:B------:R-:W-:-:S03]  /*3f070*/  DFMA R44, R58, -R208, R28 ;  /* 0x800000d03a2c722b */ /* 0x000fc6000000001c */
[----:B------:R0:W-:Y:S04]  /*3f080*/  STL.64 [R1+0x89d8], R22 ;  /* 0x0089d81601007387 */ /* 0x0001e80000100a00 */
[----:B------:R-:W-:Y:S01]  /*3f090*/  STL.64 [R1+0x8580], R2 ;  /* 0x0085800201007387 */ /* 0x000fe20000100a00 */
[----:B0-----:R-:W-:-:S03]  /*3f0a0*/  DFMA R22, R6, 2, R44 ;  /* 0x400000000616782b */ /* 0x001fc6000000002c */
[----:B------:R-:W4:Y:S01]  /*3f0b0*/  LDL.64 R6, [R1+0x9fa0] ;  /* 0x009fa00001067983 */ /* 0x000f220000100a00 */
[----:B------:R-:W-:Y:S02]  /*3f0c0*/  DADD R42, R178, R178 ;  /* 0x00000000b22a7229 */ /* 0x000fe400000000b2 */
[----:B------:R-:W-:Y:S01]  /*3f0d0*/  DMUL R36, R146, R36 ;  /* 0x0000002492247228 */ /* 0x000fe20000000000 */
[----:B------:R-:W4:Y:S05]  /*3f0e0*/  LDL.64 R44, [R1+0xa2f8] ;  /* 0x00a2f800012c7983 */ /* 0x000f2a0000100a00 */
[----:B------:R-:W-:Y:S02]  /*3f0f0*/  DADD R30, R30, -R42 ;  /* 0x000000001e1e7229 */ /* 0x000fe4000000082a */
[----:B------:R-:W4:Y:S01]  /*3f100*/  LDL.64 R42, [R1+0xa350] ;  /* 0x00a35000012a7983 */ /* 0x000f220000100a00 */
[----:B------:R-:W-:-:S08]  /*3f110*/  DADD R84, R36, R36 ;  /* 0x0000000024547229 */ /* 0x000fd00000000024 */
[----:B------:R-:W-:Y:S01]  /*3f120*/  DADD R148, R40, -R84 ;  /* 0x0000000028947229 */ /* 0x000fe20000000854 */
[----:B------:R-:W4:Y:S01]  /*3f130*/  LDL.64 R40, [R1+0xa340] ;  /* 0x00a3400001287983 */ /* 0x000f220000100a00 */
[----:B---3--:R-:W-:-:S03]  /*3f140*/  DMUL R234, R74, R56 ;  /* 0x000000384aea7228 */ /* 0x008fc60000000000 */
[----:B------:R-:W3:Y:S01]  /*3f150*/  LDL.64 R74, [R1+0x9f08] ;  /* 0x009f0800014a7983 */ /* 0x000ee20000100a00 */
[----:B------:R-:W-:-:S03]  /*3f160*/  DMUL R120, R50, R68 ;  /* 0x0000004432787228 */ /* 0x000fc60000000000 */
[----:B------:R-:W3:Y:S04]  /*3f170*/  LDL.64 R68, [R1+0xa2a0] ;  /* 0x00a2a00001447983 */ /* 0x000ee80000100a00 */
[----:B------:R0:W-:Y:S04]  /*3f180*/  STL.64 [R1+0xa960], R228 ;  /* 0x00a960e401007387 */ /* 0x0001e80000100a00 */
[----:B0-----:R-:W3:Y:S01]  /*3f190*/  LDL.64 R228, [R1+0x9cb0] ;  /* 0x009cb00001e47983 */ /* 0x001ee20000100a00 */
[----:B--2---:R-:W-:-:S03]  /*3f1a0*/  DMUL R2, R18, R70 ;  /* 0x0000004612027228 */ /* 0x004fc60000000000 */
[----:B------:R-:W2:Y:S01]  /*3f1b0*/  LDL.64 R18, [R1+0xa408] ;  /* 0x00a4080001127983 */ /* 0x000ea20000100a00 */
[----:B----4-:R-:W-:Y:S02]  /*3f1c0*/  DMUL R116, R94, R50 ;  /* 0x000000325e747228 */ /* 0x010fe40000000000 */
[----:B------:R-:W-:Y:S01]  /*3f1d0*/  DMUL R94, R88, R52 ;  /* 0x00000034585e7228 */ /* 0x000fe20000000000 */
[----:B------:R-:W4:Y:S01]  /*3f1e0*/  LDL.64 R88, [R1+0x9f80] ;  /* 0x009f800001587983 */ /* 0x000f220000100a00 */
[----:B------:R-:W-:-:S03]  /*3f1f0*/  DMUL R240, R38, R56 ;  /* 0x0000003826f07228 */ /* 0x000fc60000000000 */
[----:B------:R-:W2:Y:S01]  /*3f200*/  LDL.64 R38, [R1+0xa438] ;  /* 0x00a4380001267983 */ /* 0x000ea20000100a00 */
[----:B------:R-:W-:-:S03]  /*3f210*/  DMUL R202, R112, R10 ;  /* 0x0000000a70ca7228 */ /* 0x000fc60000000000 */
[----:B------:R-:W2:Y:S01]  /*3f220*/  LDL.64 R112, [R1+0xa068] ;  /* 0x00a0680001707983 */ /* 0x000ea20000100a00 */
[----:B------:R-:W-:Y:S01]  /*3f230*/  UMOV UR4, 0x812dea11 ;  /* 0x812dea1100047882 */ /* 0x000fe20000000000 */
[----:B------:R-:W-:Y:S02]  /*3f240*/  UMOV UR5, 0x3d919799 ;  /* 0x3d91979900057882 */ /* 0x000fe40000000000 */
[----:B------:R-:W-:Y:S01]  /*3f250*/  DMUL R84, R50, UR4 ;  /* 0x0000000432547c28 */ /* 0x000fe20008000000 */
[----:B------:R-:W-:Y:S01]  /*3f260*/  UMOV UR4, 0xb552a552 ;  /* 0xb552a55200047882 */ /* 0x000fe20000000000 */
[----:B------:R-:W-:Y:S01]  /*3f270*/  UMOV UR5, 0x3d7faa7a ;  /* 0x3d7faa7a00057882 */ /* 0x000fe20000000000 */
[----:B------:R0:W-:Y:S01]  /*3f280*/  STL.64 [R1+0xae28], R190 ;  /* 0x00ae28be01007387 */ /* 0x0001e20000100a00 */
[----:B------:R-:W-:Y:S02]  /*3f290*/  DMUL R26, R26, R214 ;  /* 0x000000d61a1a7228 */ /* 0x000fe40000000000 */
[----:B------:R-:W-:-:S02]  /*3f2a0*/  DMUL R46, R110, R48 ;  /* 0x000000306e2e7228 */ /* 0x000fc40000000000 */
[----:B------:R-:W-:Y:S02]  /*3f2b0*/  DMUL R110, R66, R2 ;  /* 0x00000002426e7228 */ /* 0x000fe40000000000 */
[----:B0-----:R-:W-:Y:S02]  /*3f2c0*/  DMUL R190, R212, UR4 ;  /* 0x00000004d4be7c28 */ /* 0x001fe40008000000 */
[----:B------:R-:W-:Y:S02]  /*3f2d0*/  DMUL R184, R106, R50 ;  /* 0x000000326ab87228 */ /* 0x000fe40000000000 */
[----:B------:R-:W-:-:S04]  /*3f2e0*/  DMUL R106, R56, R26 ;  /* 0x0000001a386a7228 */ /* 0x000fc80000000000 */
[----:B------:R-:W-:Y:S02]  /*3f2f0*/  DFMA R2, R56, R190, R30 ;  /* 0x000000be3802722b */ /* 0x000fe4000000001e */
[----:B------:R-:W-:Y:S02]  /*3f300*/  DMUL R238, R6, R62 ;  /* 0x0000003e06ee7228 */ /* 0x000fe40000000000 */
[----:B------:R-:W-:-:S04]  /*3f310*/  DFMA R6, R4, 0.25, R106 ;  /* 0x3fd000000406782b */ /* 0x000fc8000000006a */
[----:B------:R-:W-:Y:S01]  /*3f320*/  DADD R2, -R110, R2 ;  /* 0x000000006e027229 */ /* 0x000fe20000000102 */
[----:B------:R-:W-:Y:S01]  /*3f330*/  STL.64 [R1+0xadc0], R82 ;  /* 0x00adc05201007387 */ /* 0x000fe20000100a00 */
[----:B------:R-:W-:Y:S01]  /*3f340*/  UMOV UR4, 0xa210599e ;  /* 0xa210599e00047882 */ /* 0x000fe20000000000 */
[----:B------:R-:W-:Y:S02]  /*3f350*/  UMOV UR5, 0x3d8ec94c ;  /* 0x3d8ec94c00057882 */ /* 0x000fe40000000000 */
[----:B------:R-:W-:-:S08]  /*3f360*/  DMUL R30, R64, UR4 ;  /* 0x00000004401e7c28 */ /* 0x000fd00008000000 */
[----:B------:R-:W-:Y:S02]  /*3f370*/  DMUL R30, R66, R30 ;  /* 0x0000001e421e7228 */ /* 0x000fe40000000000 */
[----:B------:R-:W-:Y:S02]  /*3f380*/  DMUL R40, R40, R78 ;  /* 0x0000004e28287228 */ /* 0x000fe40000000000 */
[-C--:B------:R-:W-:Y:S02]  /*3f390*/  DMUL R204, R92, R114.reuse ;  /* 0x000000725ccc7228 */ /* 0x080fe40000000000 */
[----:B---3--:R-:W-:-:S03]  /*3f3a0*/  DMUL R74, R74, R114 ;  /* 0x000000724a4a7228 */ /* 0x008fc60000000000 */
[----:B------:R-:W-:Y:S01]  /*3f3b0*/  STL.64 [R1+0x8518], R40 ;  /* 0x0085182801007387 */ /* 0x000fe20000100a00 */
[----:B------:R-:W-:Y:S02]  /*3f3c0*/  DMUL R92, R146, R40 ;  /* 0x00000028925c7228 */ /* 0x000fe40000000000 */
[----:B------:R-:W-:Y:S01]  /*3f3d0*/  DMUL R188, R64, R204 ;  /* 0x000000cc40bc7228 */ /* 0x000fe20000000000 */
[----:B------:R0:W-:Y:S01]  /*3f3e0*/  STL.64 [R1+0xadd0], R124 ;  /* 0x00add07c01007387 */ /* 0x0001e20000100a00 */
[----:B------:R-:W-:Y:S01]  /*3f3f0*/  UMOV UR4, 0x33333333 ;  /* 0x3333333300047882 */ /* 0x000fe20000000000 */
[----:B------:R-:W-:Y:S01]  /*3f400*/  UMOV UR5, 0x3fd33333 ;  /* 0x3fd3333300057882 */ /* 0x000fe20000000000 */
[----:B------:R-:W-:Y:S02]  /*3f410*/  DMUL R68, R68, R24 ;  /* 0x0000001844447228 */ /* 0x000fe40000000000 */
[----:B0-----:R-:W-:Y:S02]  /*3f420*/  DMUL R124, R44, R90 ;  /* 0x0000005a2c7c7228 */ /* 0x001fe40000000000 */
[----:B------:R-:W-:-:S02]  /*3f430*/  DFMA R44, R56, R74, R188 ;  /* 0x0000004a382c722b */ /* 0x000fc400000000bc */
[----:B------:R-:W-:Y:S01]  /*3f440*/  DMUL R230, R96, R56 ;  /* 0x0000003860e67228 */ /* 0x000fe20000000000 */
[----:B------:R0:W-:Y:S01]  /*3f450*/  STL.64 [R1+0xae20], R126 ;  /* 0x00ae207e01007387 */ /* 0x0001e20000100a00 */
[----:B------:R-:W-:Y:S02]  /*3f460*/  DMUL R174, R144, R202 ;  /* 0x000000ca90ae7228 */ /* 0x000fe40000000000 */
[----:B------:R-:W-:Y:S01]  /*3f470*/  DMUL R242, R228, R50 ;  /* 0x00000032e4f27228 */ /* 0x000fe20000000000 */
[----:B------:R-:W-:Y:S01]  /*3f480*/  STL.64 [R1+0xad50], R142 ;  /* 0x00ad508e01007387 */ /* 0x000fe20000100a00 */
[----:B------:R-:W-:Y:S02]  /*3f490*/  DFMA R44, R66, -R120, R44 ;  /* 0x80000078422c722b */ /* 0x000fe4000000002c */
[----:B----4-:R-:W-:Y:S01]  /*3f4a0*/  DMUL R232, R134, R88 ;  /* 0x0000005886e87228 */ /* 0x010fe20000000000 */
[----:B0-----:R-:W3:Y:S01]  /*3f4b0*/  LDL.64 R126, [R1+0xa0b8] ;  /* 0x00a0b800017e7983 */ /* 0x001ee20000100a00 */
[----:B--2---:R-:W-:-:S02]  /*3f4c0*/  DMUL R82, R18, R20 ;  /* 0x0000001412527228 */ /* 0x004fc40000000000 */
[----:B------:R-:W-:Y:S02]  /*3f4d0*/  DFMA R20, R66, -R238, R2 ;  /* 0x800000ee4214722b */ /* 0x000fe40000000002 */
[----:B------:R-:W-:Y:S01]  /*3f4e0*/  DMUL R38, R38, R24 ;  /* 0x0000001826267228 */ /* 0x000fe20000000000 */
[----:B------:R0:W-:Y:S01]  /*3f4f0*/  STL.64 [R1+0x8da0], R26 ;  /* 0x008da01a01007387 */ /* 0x0001e20000100a00 */
[----:B------:R-:W-:-:S03]  /*3f500*/  DADD R2, R86, R6 ;  /* 0x0000000056027229 */ /* 0x000fc60000000006 */
[----:B------:R1:W-:Y:S04]  /*3f510*/  STL.64 [R1+0xadb8], R158 ;  /* 0x00adb89e01007387 */ /* 0x0003e80000100a00 */
[----:B------:R2:W-:Y:S01]  /*3f520*/  STL.64 [R1+0xad48], R72 ;  /* 0x00ad484801007387 */ /* 0x0005e20000100a00 */
[----:B------:R-:W-:Y:S02]  /*3f530*/  DFMA R2, R64, R8, R2 ;  /* 0x000000084002722b */ /* 0x000fe40000000002 */
[----:B------:R-:W-:Y:S01]  /*3f540*/  DMUL R6, R42, R24 ;  /* 0x000000182a067228 */ /* 0x000fe20000000000 */
[----:B0-----:R-:W4:Y:S01]  /*3f550*/  LDL.64 R26, [R1+0xa060] ;  /* 0x00a06000011a7983 */ /* 0x001f220000100a00 */
[----:B------:R-:W-:Y:S02]  /*3f560*/  DMUL R18, R246, R108 ;  /* 0x0000006cf6127228 */ /* 0x000fe40000000000 */
[----:B------:R-:W-:Y:S01]  /*3f570*/  DMUL R88, R46, R72 ;  /* 0x000000482e587228 */ /* 0x000fe20000000000 */
[----:B-1----:R-:W4:Y:S01]  /*3f580*/  LDL.64 R158, [R1+0xa410] ;  /* 0x00a41000019e7983 */ /* 0x002f220000100a00 */
[----:B------:R-:W-:-:S02]  /*3f590*/  DADD R42, R32, R2 ;  /* 0x00000000202a7229 */ /* 0x000fc40000000002 */
[----:B------:R-:W-:Y:S01]  /*3f5a0*/  DMUL R2, R66, R172 ;  /* 0x000000ac42027228 */ /* 0x000fe20000000000 */
[----:B------:R0:W-:Y:S01]  /*3f5b0*/  STL.64 [R1+0x8b18], R18 ;  /* 0x008b181201007387 */ /* 0x0001e20000100a00 */
[----:B------:R-:W-:Y:S02]  /*3f5c0*/  DMUL R122, R56, R18 ;  /* 0x00000012387a7228 */ /* 0x000fe40000000000 */
[----:B------:R-:W-:Y:S01]  /*3f5d0*/  DADD R20, -R30, R20 ;  /* 0x000000001e147229 */ /* 0x000fe20000000114 */
[----:B--2---:R-:W2:Y:S03]  /*3f5e0*/  LDL.64 R72, [R1+0x9f50] ;  /* 0x009f500001487983 */ /* 0x004ea60000100a00 */
[----:B------:R-:W-:Y:S01]  /*3f5f0*/  DFMA R46, R56, -R82, R2 ;  /* 0x80000052382e722b */ /* 0x000fe20000000002 */
[----:B------:R-:W-:Y:S01]  /*3f600*/  STL.64 [R1+0xad40], R136 ;  /* 0x00ad408801007387 */ /* 0x000fe20000100a00 */
[----:B------:R-:W-:Y:S01]  /*3f610*/  UMOV UR12, 0xbaf4cd2d ;  /* 0xbaf4cd2d000c7882 */ /* 0x000fe20000000000 */
[----:B------:R-:W-:Y:S01]  /*3f620*/  UMOV UR13, 0x3d843b23 ;  /* 0x3d843b23000d7882 */ /* 0x000fe20000000000 */
[----:B------:R-:W-:Y:S01]  /*3f630*/  UMOV UR14, 0xa3d70a4 ;  /* 0x0a3d70a4000e7882 */ /* 0x000fe20000000000 */
[----:B------:R-:W-:Y:S01]  /*3f640*/  UMOV UR15, 0x3fc0a3d7 ;  /* 0x3fc0a3d7000f7882 */ /* 0x000fe20000000000 */
[----:B------:R-:W-:Y:S02]  /*3f650*/  STL.64 [R1+0x8e88], R190 ;  /* 0x008e88be01007387 */ /* 0x000fe40000100a00 */
[----:B0-----:R-:W-:-:S02]  /*3f660*/  DFMA R18, R146, R34, R46 ;  /* 0x000000229212722b */ /* 0x001fc4000000002e */
[----:B------:R-:W-:Y:S04]  /*3f670*/  STL.64 [R1+0xa968], R202 ;  /* 0x00a968ca01007387 */ /* 0x000fe80000100a00 */
[----:B------:R-:W-:Y:S04]  /*3f680*/  STL.64 [R1+0xa978], R50 ;  /* 0x00a9783201007387 */ /* 0x000fe80000100a00 */
[----:B------:R0:W-:Y:S01]  /*3f690*/  STL.64 [R1+0x89c0], R18 ;  /* 0x0089c01201007387 */ /* 0x0001e20000100a00 */
[----:B------:R-:W-:Y:S01]  /*3f6a0*/  DADD R40, R232, R20 ;  /* 0x00000000e8287229 */ /* 0x000fe20000000014 */
[----:B------:R-:W-:Y:S01]  /*3f6b0*/  UMOV UR34, 0xf4bbb049 ;  /* 0xf4bbb04900227882 */ /* 0x000fe20000000000 */
[----:B------:R-:W-:Y:S01]  /*3f6c0*/  UMOV UR35, 0x3d76dead ;  /* 0x3d76dead00237882 */ /* 0x000fe20000000000 */
[----:B------:R-:W-:Y:S04]  /*3f6d0*/  STL.64 [R1+0x91c0], R132 ;  /* 0x0091c08401007387 */ /* 0x000fe80000100a00 */
[----:B------:R-:W-:Y:S04]  /*3f6e0*/  STL.64 [R1+0xad68], R14 ;  /* 0x00ad680e01007387 */ /* 0x000fe80000100a00 */
[----:B0-----:R-:W2:Y:S01]  /*3f6f0*/  LDL.64 R18, [R1+0xa440] ;  /* 0x00a4400001127983 */ /* 0x001ea20000100a00 */
[----:B------:R-:W-:-:S02]  /*3f700*/  DFMA R40, R66, -R38, R40 ;  /* 0x800000264228722b */ /* 0x000fc40000000028 */
[----:B------:R-:W-:Y:S01]  /*3f710*/  DADD R42, R36, R42 ;  /* 0x00000000242a7229 */ /* 0x000fe2000000002a */
[----:B------:R-:W-:Y:S01]  /*3f720*/  UMOV UR38, 0x33333333 ;  /* 0x3333333300267882 */ /* 0x000fe20000000000 */
[----:B------:R-:W-:Y:S01]  /*3f730*/  UMOV UR39, 0x3fd33333 ;  /* 0x3fd3333300277882 */ /* 0x000fe20000000000 */
[----:B------:R-:W-:Y:S03]  /*3f740*/  STL.64 [R1+0xad70], R162 ;  /* 0x00ad70a201007387 */ /* 0x000fe60000100a00 */
[----:B------:R-:W-:Y:S01]  /*3f750*/  DFMA R40, -R66, R6, R40 ;  /* 0x000000064228722b */ /* 0x000fe20000000128 */
[----:B------:R-:W2:Y:S01]  /*3f760*/  LDL.128 R96, [R1+0x630] ;  /* 0x0006300001607983 */ /* 0x000ea20000100c00 */
[C---:B------:R-:W-:Y:S02]  /*3f770*/  DFMA R42, R122.reuse, UR4, R42 ;  /* 0x000000047a2a7c2b */ /* 0x040fe4000800002a */
[----:B------:R-:W-:-:S02]  /*3f780*/  DFMA R148, R122, UR6, R148 ;  /* 0x000000067a947c2b */ /* 0x000fc40008000094 */
[----:B------:R-:W-:Y:S02]  /*3f790*/  DMUL R20, R64, R94 ;  /* 0x0000005e40147228 */ /* 0x000fe40000000000 */
[----:B------:R-:W-:Y:S02]  /*3f7a0*/  DFMA R46, R70, R68, R40 ;  /* 0x00000044462e722b */ /* 0x000fe40000000028 */
[----:B------:R-:W-:Y:S02]  /*3f7b0*/  DFMA R40, R52, -R230, R42 ;  /* 0x800000e63428722b */ /* 0x000fe4000000002a */
[----:B------:R-:W-:Y:S02]  /*3f7c0*/  DADD R44, -R2, R44 ;  /* 0x00000000022c7229 */ /* 0x000fe4000000012c */
[----:B------:R-:W-:Y:S02]  /*3f7d0*/  DADD R42, -R92, R148 ;  /* 0x000000005c2a7229 */ /* 0x000fe40000000194 */
[----:B------:R-:W-:-:S02]  /*3f7e0*/  DFMA R150, R88, 2, R150 ;  /* 0x400000005896782b */ /* 0x000fc40000000096 */
[----:B------:R-:W-:Y:S02]  /*3f7f0*/  DFMA R164, R76, R124, R46 ;  /* 0x0000007c4ca4722b */ /* 0x000fe4000000002e */
[----:B------:R-:W-:Y:S02]  /*3f800*/  DADD R46, -R20, R40 ;  /* 0x00000000142e7229 */ /* 0x000fe40000000128 */
[----:B------:R-:W-:Y:S02]  /*3f810*/  DFMA R148, R70, -R184, R44 ;  /* 0x800000b84694722b */ /* 0x000fe4000000002c */
[C---:B------:R-:W-:Y:S02]  /*3f820*/  DFMA R42, R56.reuse, R82, R42 ;  /* 0x00000052382a722b */ /* 0x040fe4000000002a */
[----:B------:R-:W-:Y:S02]  /*3f830*/  DFMA R166, R56, -R190, R150 ;  /* 0x800000be38a6722b */ /* 0x000fe40000000096 */
[----:B------:R-:W-:-:S02]  /*3f840*/  DFMA R44, R174, UR8, R46 ;  /* 0x00000008ae2c7c2b */ /* 0x000fc4000800002e */
[----:B------:R-:W-:Y:S02]  /*3f850*/  DFMA R46, R62, -R242, R148 ;  /* 0x800000f23e2e722b */ /* 0x000fe40000000094 */
[C---:B------:R-:W-:Y:S02]  /*3f860*/  DFMA R150, R70.reuse, R184, R42 ;  /* 0x000000b84696722b */ /* 0x040fe4000000002a */
[----:B------:R-:W-:Y:S02]  /*3f870*/  DFMA R42, R70, -R234, R166 ;  /* 0x800000ea462a722b */ /* 0x000fe400000000a6 */
[----:B------:R-:W-:Y:S02]  /*3f880*/  DFMA R44, R92, 0.75, R44 ;  /* 0x3fe800005c2c782b */ /* 0x000fe4000000002c */
[----:B------:R-:W-:-:S04]  /*3f890*/  DFMA R148, R64, -R84, R46 ;  /* 0x800000544094722b */ /* 0x000fc8000000002e */
[----:B------:R-:W-:Y:S02]  /*3f8a0*/  DADD R46, R110, R42 ;  /* 0x000000006e2e7229 */ /* 0x000fe4000000002a */
[CC--:B------:R-:W-:Y:S02]  /*3f8b0*/  DFMA R42, R146.reuse, R116.reuse, R44 ;  /* 0x00000074922a722b */ /* 0x0c0fe4000000002c */
[----:B------:R-:W-:Y:S02]  /*3f8c0*/  DFMA R44, R146, -R116, R148 ;  /* 0x80000074922c722b */ /* 0x000fe40000000094 */
[----:B------:R-:W-:Y:S01]  /*3f8d0*/  DADD R40, R106, R164 ;  /* 0x000000006a287229 */ /* 0x000fe200000000a4 */
[----:B------:R-:W2:Y:S01]  /*3f8e0*/  LDL.64 R148, [R1+0xa070] ;  /* 0x00a0700001947983 */ /* 0x000ea20000100a00 */
[----:B------:R-:W-:Y:S02]  /*3f8f0*/  DFMA R150, R64, R84, R150 ;  /* 0x000000544096722b */ /* 0x000fe40000000096 */
[----:B------:R-:W-:-:S02]  /*3f900*/  DFMA R46, R62, -R240, R46 ;  /* 0x800000f03e2e722b */ /* 0x000fc4000000002e */
[----:B---3--:R-:W-:Y:S01]  /*3f910*/  DMUL R170, R126, R54 ;  /* 0x000000367eaa7228 */ /* 0x008fe20000000000 */
[----:B------:R-:W-:Y:S01]  /*3f920*/  UMOV UR8, 0xb299048d ;  /* 0xb299048d00087882 */ /* 0x000fe20000000000 */
[----:B------:R-:W-:Y:S01]  /*3f930*/  DFMA R186, R146, -R34, R44 ;  /* 0x8000002292ba722b */ /* 0x000fe2000000002c */
[----:B------:R-:W3:Y:S01]  /*3f940*/  LDL.64 R126, [R1+0xa1d0] ;  /* 0x00a1d000017e7983 */ /* 0x000ee20000100a00 */
[----:B------:R-:W-:-:S03]  /*3f950*/  DMUL R44, R112, R142 ;  /* 0x0000008e702c7228 */ /* 0x000fc60000000000 */
[----:B------:R-:W3:Y:S01]  /*3f960*/  LDL.64 R142, [R1+0xa428] ;  /* 0x00a42800018e7983 */ /* 0x000ee20000100a00 */
[----:B------:R-:W-:Y:S02]  /*3f970*/  DFMA R40, R66, -R118, R40 ;  /* 0x800000764228722b */ /* 0x000fe40000000028 */
[----:B------:R-:W-:Y:S01]  /*3f980*/  DFMA R192, R146, -R34, R150 ;  /* 0x8000002292c0722b */ /* 0x000fe20000000096 */
[----:B------:R-:W3:Y:S04]  /*3f990*/  LDL.64 R112, [R1+0xa418] ;  /* 0x00a4180001707983 */ /* 0x000ee80000100a00 */
[----:B------:R-:W3:Y:S01]  /*3f9a0*/  LDL.64 R150, [R1+0xa348] ;  /* 0x00a3480001967983 */ /* 0x000ee20000100a00 */
[----:B------:R-:W-:Y:S01]  /*3f9b0*/  DADD R40, R86, R40 ;  /* 0x0000000056287229 */ /* 0x000fe20000000028 */
[----:B------:R-:W-:Y:S01]  /*3f9c0*/  UMOV UR9, 0x3d7d33f9 ;  /* 0x3d7d33f900097882 */ /* 0x000fe20000000000 */
[----:B----4-:R-:W-:Y:S01]  /*3f9d0*/  DMUL R26, R26, R136 ;  /* 0x000000881a1a7228 */ /* 0x010fe20000000000 */
[----:B------:R-:W-:Y:S05]  /*3f9e0*/  STL.64 [R1+0xad58], R38 ;  /* 0x00ad582601007387 */ /* 0x000fea0000100a00 */
[----:B------:R-:W-:-:S02]  /*3f9f0*/  DFMA R40, R64, R8, R40 ;  /* 0x000000084028722b */ /* 0x000fc40000000028 */
[----:B------:R-:W-:Y:S01]  /*3fa00*/  DFMA R8, R146, R34, R42 ;  /* 0x000000229208722b */ /* 0x000fe2000000002a */
[----:B------:R-:W-:Y:S01]  /*3fa10*/  STL.64 [R1+0x91c8], R88 ;  /* 0x0091c85801007387 */ /* 0x000fe20000100a00 */
[----:B------:R-:W-:Y:S02]  /*3fa20*/  DADD R34, R30, R46 ;  /* 0x000000001e227229 */ /* 0x000fe4000000002e */
[----:B------:R-:W-:Y:S01]  /*3fa30*/  DMUL R220, R158, R78 ;  /* 0x0000004e9edc7228 */ /* 0x000fe20000000000 */
[----:B------:R-:W-:Y:S01]  /*3fa40*/  STL.64 [R1+0x8430], R82 ;  /* 0x0084305201007387 */ /* 0x000fe20000100a00 */
[----:B------:R-:W-:-:S03]  /*3fa50*/  DADD R46, R32, R40 ;  /* 0x00000000202e7229 */ /* 0x000fc60000000028 */
[----:B------:R-:W4:Y:S01]  /*3fa60*/  LDL.64 R40, [R1+0xa128] ;  /* 0x00a1280001287983 */ /* 0x000f220000100a00 */
[----:B--2---:R-:W-:-:S03]  /*3fa70*/  DMUL R72, R72, R134 ;  /* 0x0000008648487228 */ /* 0x004fc60000000000 */
[----:B------:R-:W-:Y:S01]  /*3fa80*/  STL.64 [R1+0x9288], R216 ;  /* 0x009288d801007387 */ /* 0x000fe20000100a00 */
[----:B------:R-:W-:-:S03]  /*3fa90*/  DADD R218, -R224, R218 ;  /* 0x00000000e0da7229 */ /* 0x000fc600000001da */
[----:B------:R-:W-:Y:S04]  /*3faa0*/  STL.64 [R1+0x84c0], R224 ;  /* 0x0084c0e001007387 */ /* 0x000fe80000100a00 */
[----:B------:R-:W2:Y:S01]  /*3fab0*/  LDL.128 R164, [R1+0x6f0] ;  /* 0x0006f00001a47983 */ /* 0x000ea20000100c00 */
[----:B------:R-:W-:-:S03]  /*3fac0*/  DMUL R32, R18, R140 ;  /* 0x0000008c12207228 */ /* 0x000fc60000000000 */
[----:B------:R-:W2:Y:S04]  /*3fad0*/  LDL.64 R140, [R1+0xa360] ;  /* 0x00a36000018c7983 */ /* 0x000ea80000100a00 */
[----:B------:R-:W2:Y:S01]  /*3fae0*/  LDL.64 R18, [R1+0xa2c0] ;  /* 0x00a2c00001127983 */ /* 0x000ea20000100a00 */
[----:B---3--:R-:W-:-:S07]  /*3faf0*/  DMUL R142, R142, R226 ;  /* 0x000000e28e8e7228 */ /* 0x008fce0000000000 */
[----:B------:R0:W-:Y:S01]  /*3fb00*/  STL.64 [R1+0x8d28], R142 ;  /* 0x008d288e01007387 */ /* 0x0001e20000100a00 */
[----:B------:R-:W-:-:S03]  /*3fb10*/  DMUL R214, R56, R142 ;  /* 0x0000008e38d67228 */ /* 0x000fc60000000000 */
[----:B0-----:R-:W3:Y:S01]  /*3fb20*/  LDL.64 R142, [R1+0x9fb8] ;  /* 0x009fb800018e7983 */ /* 0x001ee20000100a00 */
[C---:B------:R-:W-:Y:S02]  /*3fb30*/  DMUL R196, R56.reuse, R26 ;  /* 0x0000001a38c47228 */ /* 0x040fe40000000000 */
[C---:B------:R-:W-:Y:S01]  /*3fb40*/  DMUL R158, R56.reuse, R32 ;  /* 0x00000020389e7228 */ /* 0x040fe20000000000 */
[----:B------:R0:W-:Y:S01]  /*3fb50*/  STL.64 [R1+0x8538], R32 ;  /* 0x0085382001007387 */ /* 0x0001e20000100a00 */
[----:B------:R-:W-:Y:S02]  /*3fb60*/  DMUL R198, R56, R44 ;  /* 0x0000002c38c67228 */ /* 0x000fe40000000000 */
[----:B------:R-:W-:Y:S02]  /*3fb70*/  DMUL R136, R12, UR8 ;  /* 0x000000080c887c28 */ /* 0x000fe40008000000 */
[----:B------:R-:W-:Y:S01]  /*3fb80*/  DADD R34, -R196, R34 ;  /* 0x00000000c4227229 */ /* 0x000fe20000000122 */
[----:B------:R-:W-:Y:S01]  /*3fb90*/  UMOV UR8, 0x68497682 ;  /* 0x6849768200087882 */ /* 0x000fe20000000000 */
[----:B------:R-:W-:Y:S01]  /*3fba0*/  UMOV UR9, 0x3d5c25c2 ;  /* 0x3d5c25c200097882 */ /* 0x000fe20000000000 */
[----:B0-----:R-:W-:-:S02]  /*3fbb0*/  DADD R32, -R88, R176 ;  /* 0x0000000058207229 */ /* 0x001fc400000001b0 */
[----:B------:R-:W-:Y:S02]  /*3fbc0*/  DMUL R42, R168, UR8 ;  /* 0x00000008a82a7c28 */ /* 0x000fe40008000000 */
[----:B------:R-:W-:Y:S02]  /*3fbd0*/  DMUL R168, R78, UR12 ;  /* 0x0000000c4ea87c28 */ /* 0x000fe40008000000 */
[----:B------:R-:W-:Y:S02]  /*3fbe0*/  DADD R34, -R198, R34 ;  /* 0x00000000c6227229 */ /* 0x000fe40000000122 */
[----:B----4-:R-:W-:Y:S02]  /*3fbf0*/  DMUL R40, R40, R78 ;  /* 0x0000004e28287228 */ /* 0x010fe40000000000 */
[----:B------:R-:W-:Y:S02]  /*3fc00*/  DMUL R112, R112, R152 ;  /* 0x0000009870707228 */ /* 0x000fe40000000000 */
[----:B------:R-:W-:-:S02]  /*3fc10*/  DMUL R148, R148, R90 ;  /* 0x0000005a94947228 */ /* 0x000fc40000000000 */
[----:B------:R-:W-:Y:S01]  /*3fc20*/  DFMA R34, R56, -R72, R34 ;  /* 0x800000483822722b */ /* 0x000fe20000000022 */
[----:B------:R0:W-:Y:S07]  /*3fc30*/  STL.64 [R1+0x8dc0], R42 ;  /* 0x008dc02a01007387 */ /* 0x0001ee0000100a00 */
[----:B------:R-:W-:Y:S02]  /*3fc40*/  DADD R34, -R158, R34 ;  /* 0x000000009e227229 */ /* 0x000fe40000000122 */
[----:B--2---:R-:W-:-:S02]  /*3fc50*/  DMUL R140, R140, R78 ;  /* 0x0000004e8c8c7228 */ /* 0x004fc40000000000 */
[----:B------:R-:W-:Y:S02]  /*3fc60*/  DMUL R78, R150, R24 ;  /* 0x00000018964e7228 */ /* 0x000fe40000000000 */
[----:B------:R-:W-:Y:S02]  /*3fc70*/  DFMA R150, R56, R190, R32 ;  /* 0x000000be3896722b */ /* 0x000fe40000000020 */
[----:B------:R-:W-:Y:S02]  /*3fc80*/  DFMA R32, R52, R230, R46 ;  /* 0x000000e63420722b */ /* 0x000fe4000000002e */
[----:B0-----:R-:W-:Y:S02]  /*3fc90*/  DMUL R42, R56, R42 ;  /* 0x0000002a382a7228 */ /* 0x001fe40000000000 */
[----:B------:R-:W-:Y:S01]  /*3fca0*/  DMUL R176, R70, R220 ;  /* 0x000000dc46b07228 */ /* 0x000fe20000000000 */
[----:B------:R0:W-:Y:S01]  /*3fcb0*/  STL.64 [R1+0x8b38], R112 ;  /* 0x008b387001007387 */ /* 0x0001e20000100a00 */
[----:B------:R-:W-:-:S02]  /*3fcc0*/  DADD R152, R196, R150 ;  /* 0x00000000c4987229 */ /* 0x000fc40000000096 */
[----:B------:R-:W-:Y:S02]  /*3fcd0*/  DMUL R46, R56, R148 ;  /* 0x00000094382e7228 */ /* 0x000fe40000000000 */
[----:B------:R-:W-:Y:S02]  /*3fce0*/  DMUL R126, R126, R222 ;  /* 0x000000de7e7e7228 */ /* 0x000fe40000000000 */
[----:B------:R-:W-:Y:S01]  /*3fcf0*/  DMUL R18, R18, R24 ;  /* 0x0000001812127228 */ /* 0x000fe20000000000 */
[----:B------:R1:W-:Y:S01]  /*3fd00*/  STL.64 [R1+0x8558], R140 ;  /* 0x0085588c01007387 */ /* 0x0003e20000100a00 */
[----:B------:R-:W-:Y:S02]  /*3fd10*/  DADD R32, R20, R32 ;  /* 0x0000000014207229 */ /* 0x000fe40000000020 */
[----:B------:R-:W-:Y:S01]  /*3fd20*/  DADD R148, R198, R152 ;  /* 0x00000000c6947229 */ /* 0x000fe20000000098 */
[----:B------:R-:W2:Y:S01]  /*3fd30*/  LDL.64 R190, [R1+0xa330] ;  /* 0x00a3300001be7983 */ /* 0x000ea20000100a00 */
[----:B------:R-:W-:-:S02]  /*3fd40*/  DADD R152, -R106, R36 ;  /* 0x000000006a987229 */ /* 0x000fc40000000124 */
[----:B------:R-:W-:Y:S02]  /*3fd50*/  DFMA R150, R66, R38, R34 ;  /* 0x000000264296722b */ /* 0x000fe40000000022 */
[----:B------:R-:W-:Y:S01]  /*3fd60*/  DADD R32, R42, R32 ;  /* 0x000000002a207229 */ /* 0x000fe20000000020 */
[----:B------:R-:W4:Y:S01]  /*3fd70*/  LDL.64 R38, [R1+0xa220] ;  /* 0x00a2200001267983 */ /* 0x000f220000100a00 */
[----:B------:R-:W-:-:S04]  /*3fd80*/  DFMA R36, R56, R72, R148 ;  /* 0x000000483824722b */ /* 0x000fc80000000094 */
[----:B------:R-:W-:Y:S02]  /*3fd90*/  DFMA R150, R70, R68, R150 ;  /* 0x000000444696722b */ /* 0x000fe40000000096 */
[----:B------:R-:W-:Y:S02]  /*3fda0*/  DFMA R32, R174, UR14, R32 ;  /* 0x0000000eae207c2b */ /* 0x000fe40008000020 */
[----:B------:R-:W-:Y:S02]  /*3fdb0*/  DADD R36, R158, R36 ;  /* 0x000000009e247229 */ /* 0x000fe40000000024 */
[----:B------:R-:W-:Y:S02]  /*3fdc0*/  DMUL R222, R194, R222 ;  /* 0x000000dec2de7228 */ /* 0x000fe40000000000 */
[----:B0-----:R-:W-:Y:S02]  /*3fdd0*/  DMUL R112, R56, R112 ;  /* 0x0000007038707228 */ /* 0x001fe40000000000 */
[----:B------:R-:W-:-:S02]  /*3fde0*/  DFMA R194, R64, R168, R176 ;  /* 0x000000a840c2722b */ /* 0x000fc400000000b0 */
[C---:B------:R-:W-:Y:S02]  /*3fdf0*/  DFMA R32, R66.reuse, -R140, R32 ;  /* 0x8000008c4220722b */ /* 0x040fe40000000020 */
[----:B------:R-:W-:Y:S02]  /*3fe00*/  DFMA R36, R66, R6, R36 ;  /* 0x000000064224722b */ /* 0x000fe40000000024 */
[----:B------:R-:W-:Y:S02]  /*3fe10*/  DADD R148, -R46, R150 ;  /* 0x000000002e947229 */ /* 0x000fe40000000196 */
[----:B------:R-:W-:Y:S02]  /*3fe20*/  DMUL R34, R170, R62 ;  /* 0x0000003eaa227228 */ /* 0x000fe40000000000 */
[----:B------:R-:W-:Y:S02]  /*3fe30*/  DFMA R170, R66, -R140, R112 ;  /* 0x8000008c42aa722b */ /* 0x000fe40000000070 */
[----:B-1----:R-:W-:-:S02]  /*3fe40*/  DFMA R140, R92, 0.75, R194 ;  /* 0x3fe800005c8c782b */ /* 0x002fc400000000c2 */
[----:B------:R-:W-:Y:S02]  /*3fe50*/  DADD R194, R176, R32 ;  /* 0x00000000b0c27229 */ /* 0x000fe40000000020 */
[----:B------:R-:W-:Y:S02]  /*3fe60*/  DFMA R32, R70, R18, R36 ;  /* 0x000000124620722b */ /* 0x000fe40000000024 */
[----:B------:R-:W-:Y:S02]  /*3fe70*/  DFMA R148, R56, -R136, R148 ;  /* 0x800000883894722b */ /* 0x000fe40000000094 */
[----:B------:R-:W-:Y:S01]  /*3fe80*/  DADD R150, R132, R200 ;  /* 0x0000000084967229 */ /* 0x000fe200000000c8 */
[----:B------:R0:W-:Y:S01]  /*3fe90*/  STL.64 [R1+0x8d80], R126 ;  /* 0x008d807e01007387 */ /* 0x0001e20000100a00 */
[----:B------:R-:W-:Y:S02]  /*3fea0*/  DMUL R226, R48, R126 ;  /* 0x0000007e30e27228 */ /* 0x000fe40000000000 */
[----:B------:R-:W-:-:S02]  /*3feb0*/  DADD R170, -R176, R170 ;  /* 0x00000000b0aa7229 */ /* 0x000fc400000001aa */
[----:B------:R-:W-:Y:S02]  /*3fec0*/  DFMA R32, R62, R78, R32 ;  /* 0x0000004e3e20722b */ /* 0x000fe40000000020 */
[----:B------:R-:W-:Y:S02]  /*3fed0*/  DADD R148, -R214, R148 ;  /* 0x00000000d6947229 */ /* 0x000fe40000000194 */
[----:B0-----:R-:W-:Y:S02]  /*3fee0*/  DFMA R126, R92, 0.25, R152 ;  /* 0x3fd000005c7e782b */ /* 0x001fe40000000098 */
[----:B------:R-:W-:Y:S02]  /*3fef0*/  DADD R152, R88, R150 ;  /* 0x0000000058987229 */ /* 0x000fe40000000096 */
[----:B------:R-:W-:Y:S02]  /*3ff00*/  DFMA R150, R64, -R168, R170 ;  /* 0x800000a84096722b */ /* 0x000fe400000000aa */
[----:B------:R-:W-:-:S02]  /*3ff10*/  DADD R32, R46, R32 ;  /* 0x000000002e207229 */ /* 0x000fc40000000020 */
[----:B------:R-:W-:Y:S02]  /*3ff20*/  DFMA R148, R4, 0.75, R148 ;  /* 0x3fe800000494782b */ /* 0x000fe40000000094 */
[----:B------:R-:W-:Y:S01]  /*3ff30*/  DADD R170, R226, R152 ;  /* 0x00000000e2aa7229 */ /* 0x000fe20000000098 */
[----:B------:R0:W-:Y:S03]  /*3ff40*/  STL.64 [R1+0xa240], R158 ;  /* 0x00a2409e01007387 */ /* 0x0001e60000100a00 */
[----:B------:R-:W-:Y:S01]  /*3ff50*/  DFMA R32, R56, R136, R32 ;  /* 0x000000883820722b */ /* 0x000fe20000000020 */
[----:B------:R1:W-:Y:S01]  /*3ff60*/  STL.64 [R1+0x8b28], R136 ;  /* 0x008b288801007387 */ /* 0x0003e20000100a00 */
[----:B------:R-:W-:-:S03]  /*3ff70*/  DADD R36, -R206, R148 ;  /* 0x00000000ce247229 */ /* 0x000fc60000000194 */
[----:B0-----:R-:W4:Y:S01]  /*3ff80*/  LDL.64 R158, [R1+0x9d28] ;  /* 0x009d2800019e7983 */ /* 0x001f220000100a00 */
[----:B------:R-:W-:-:S03]  /*3ff90*/  DFMA R148, R48, R222, R170 ;  /* 0x000000de3094722b */ /* 0x000fc600000000aa */
[----:B-1----:R-:W4:Y:S04]  /*3ffa0*/  LDL.64 R136, [R1+0xa1c0] ;  /* 0x00a1c00001887983 */ /* 0x002f280000100a00 */
[----:B------:R-:W4:Y:S01]  /*3ffb0*/  LDL.64 R170, [R1+0x9fe0] ;  /* 0x009fe00001aa7983 */ /* 0x000f220000100a00 */
[----:B---3--:R-:W-:-:S03]  /*3ffc0*/  DMUL R250, R142, R24 ;  /* 0x000000188efa7228 */ /* 0x008fc60000000000 */
[----:B------:R-:W3:Y:S01]  /*3ffd0*/  LDL.64 R142, [R1+0x9fd8] ;  /* 0x009fd800018e7983 */ /* 0x000ee20000100a00 */
[----:B------:R-:W-:Y:S02]  /*3ffe0*/  DFMA R152, R64, R168, R194 ;  /* 0x000000a84098722b */ /* 0x000fe400000000c2 */
[----:B------:R-:W-:Y:S02]  /*3fff0*/  DADD R88, -R92, R150 ;  /* 0x000000005c587229 */ /* 0x000fe40000000196 */
[----:B------:R-:W-:-:S04]  /*40000*/  DMUL R202, R50, R40 ;  /* 0x0000002832ca7228 */ /* 0x000fc80000000000 */
[----:B------:R-:W-:Y:S02]  /*40010*/  DADD R92, R92, R152 ;  /* 0x000000005c5c7229 */ /* 0x000fe40000000098 */
[----:B------:R-:W-:Y:S02]  /*40020*/  DADD R152, -R106, R36 ;  /* 0x000000006a987229 */ /* 0x000fe40000000124 */
[----:B------:R-:W-:Y:S01]  /*40030*/  DFMA R36, R34, 2, R148 ;  /* 0x400000002224782b */ /* 0x000fe20000000094 */
[----:B------:R-:W-:Y:S01]  /*40040*/  UMOV UR8, 0xa3d70a3d ;  /* 0xa3d70a3d00087882 */ /* 0x000fe20000000000 */
[----:B------:R-:W-:Y:S01]  /*40050*/  UMOV UR9, 0x3fea3d70 ;  /* 0x3fea3d7000097882 */ /* 0x000fe20000000000 */
[C---:B------:R-:W-:Y:S02]  /*40060*/  DADD R148, -R202.reuse, R186 ;  /* 0x00000000ca947229 */ /* 0x040fe400000001ba */
[----:B------:R-:W-:Y:S02]  /*40070*/  DFMA R106, R202, UR8, R192 ;  /* 0x00000008ca6a7c2b */ /* 0x000fe400080000c0 */
[----:B------:R-:W-:-:S02]  /*40080*/  DFMA R92, R66, -R120, R92 ;  /* 0x80000078425c722b */ /* 0x000fc4000000005c */
[----:B------:R-:W-:Y:S01]  /*40090*/  DADD R150, R30, R36 ;  /* 0x000000001e967229 */ /* 0x000fe20000000024 */
[----:B------:R0:W-:Y:S01]  /*400a0*/  STL.64 [R1+0xa970], R40 ;  /* 0x00a9702801007387 */ /* 0x0001e20000100a00 */
[----:B------:R-:W-:Y:S01]  /*400b0*/  UMOV UR12, 0x66666666 ;  /* 0x66666666000c7882 */ /* 0x000fe20000000000 */
[----:B------:R-:W-:Y:S01]  /*400c0*/  UMOV UR13, 0x3fe66666 ;  /* 0x3fe66666000d7882 */ /* 0x000fe20000000000 */
[----:B------:R-:W-:Y:S02]  /*400d0*/  DADD R200, R148, -R104 ;  /* 0x0000000094c87229 */ /* 0x000fe40000000868 */
[----:B------:R-:W-:Y:S02]  /*400e0*/  DADD R36, R214, R32 ;  /* 0x00000000d6247229 */ /* 0x000fe40000000020 */
[----:B------:R-:W-:Y:S02]  /*400f0*/  DADD R32, -R2, R92 ;  /* 0x0000000002207229 */ /* 0x000fe4000000015c */
[----:B0-----:R-:W-:-:S02]  /*40100*/  DADD R40, R104, R106 ;  /* 0x0000000068287229 */ /* 0x001fc4000000006a */
[----:B------:R-:W-:Y:S02]  /*40110*/  DFMA R104, R122, -UR12, R152 ;  /* 0x8000000c7a687c2b */ /* 0x000fe40008000098 */
[----:B------:R-:W-:Y:S02]  /*40120*/  DFMA R106, R144, R250, R150 ;  /* 0x000000fa906a722b */ /* 0x000fe40000000096 */
[----:B------:R-:W-:Y:S02]  /*40130*/  DADD R92, R206, R36 ;  /* 0x00000000ce5c7229 */ /* 0x000fe40000000024 */
[----:B------:R-:W-:Y:S01]  /*40140*/  DFMA R50, R146, R116, R32 ;  /* 0x000000749232722b */ /* 0x000fe20000000020 */
[----:B------:R-:W-:Y:S01]  /*40150*/  UMOV UR12, 0x6e5b0120 ;  /* 0x6e5b0120000c7882 */ /* 0x000fe20000000000 */
[----:B------:R-:W-:Y:S01]  /*40160*/  UMOV UR13, 0x3d0b0587 ;  /* 0x3d0b0587000d7882 */ /* 0x000fe20000000000 */
[----:B------:R0:W-:Y:S01]  /*40170*/  STL.64 [R1+0xad60], R222 ;  /* 0x00ad60de01007387 */ /* 0x0001e20000100a00 */
[----:B------:R-:W-:-:S02]  /*40180*/  DFMA R32, R62, R78, R106 ;  /* 0x0000004e3e20722b */ /* 0x000fc4000000006a */
[----:B------:R-:W-:Y:S02]  /*40190*/  DADD R116, R122, R92 ;  /* 0x000000007a747229 */ /* 0x000fe4000000005c */
[----:B--2---:R-:W-:Y:S01]  /*401a0*/  DMUL R190, R102, R190 ;  /* 0x000000be66be7228 */ /* 0x004fe20000000000 */
[----:B------:R1:W-:Y:S01]  /*401b0*/  STL.64 [R1+0x8918], R214 ;  /* 0x008918d601007387 */ /* 0x0003e20000100a00 */
[----:B------:R-:W-:-:S03]  /*401c0*/  DFMA R102, R52, -R230, R104 ;  /* 0x800000e63466722b */ /* 0x000fc60000000068 */
[----:B------:R-:W-:Y:S01]  /*401d0*/  STL.64 [R1+0xa228], R112 ;  /* 0x00a2287001007387 */ /* 0x000fe20000100a00 */
[----:B----4-:R-:W-:Y:S02]  /*401e0*/  DMUL R36, R38, R24 ;  /* 0x0000001826247228 */ /* 0x010fe40000000000 */
[----:B------:R-:W-:Y:S01]  /*401f0*/  DFMA R38, R66, R118, -R122 ;  /* 0x000000764226722b */ /* 0x000fe2000000087a */
[----:B------:R-:W-:Y:S01]  /*40200*/  STL.64 [R1+0x8898], R226 ;  /* 0x008898e201007387 */ /* 0x000fe20000100a00 */
[----:B------:R-:W-:Y:S02]  /*40210*/  DFMA R24, R56, -R190, R102 ;  /* 0x800000be3818722b */ /* 0x000fe40000000066 */
[----:B0-----:R-:W-:Y:S01]  /*40220*/  DMUL R222, R146, UR34 ;  /* 0x0000002292de7c28 */ /* 0x001fe20008000000 */
[----:B-1----:R-:W2:Y:S01]  /*40230*/  LDL.64 R214, [R1+0xa1b0] ;  /* 0x00a1b00001d67983 */ /* 0x002ea20000100a00 */
[----:B------:R-:W-:-:S03]  /*40240*/  DFMA R92, R62, R36, R32 ;  /* 0x000000243e5c722b */ /* 0x000fc60000000020 */
[----:B------:R0:W-:Y:S01]  /*40250*/  STL.64 [R1+0x8978], R38 ;  /* 0x0089782601007387 */ /* 0x0001e20000100a00 */
[----:B------:R-:W-:Y:S02]  /*40260*/  DADD R24, -R42, R24 ;  /* 0x000000002a187229 */ /* 0x000fe40000000118 */
[----:B------:R-:W-:Y:S01]  /*40270*/  DADD R32, -R216, R210 ;  /* 0x00000000d8207229 */ /* 0x000fe200000001d2 */
[----:B------:R-:W-:Y:S04]  /*40280*/  STL.64 [R1+0x8570], R26 ;  /* 0x0085701a01007387 */ /* 0x000fe80000100a00 */
[----:B------:R-:W-:Y:S01]  /*40290*/  STL.64 [R1+0xa9a8], R220 ;  /* 0x00a9a8dc01007387 */ /* 0x000fe20000100a00 */
[----:B0-----:R-:W-:-:S03]  /*402a0*/  DMUL R38, R156, UR12 ;  /* 0x0000000c9c267c28 */ /* 0x001fc60008000000 */
[----:B------:R-:W-:Y:S01]  /*402b0*/  STL.64 [R1+0xa9a0], R44 ;  /* 0x00a9a02c01007387 */ /* 0x000fe20000100a00 */
[----:B------:R-:W-:Y:S01]  /*402c0*/  UMOV UR20, 0x9999999a ;  /* 0x9999999a00147882 */ /* 0x000fe20000000000 */
[----:B------:R-:W-:Y:S01]  /*402d0*/  UMOV UR21, 0x3fc99999 ;  /* 0x3fc9999900157882 */ /* 0x000fe20000000000 */
[----:B------:R-:W-:Y:S01]  /*402e0*/  UMOV UR16, 0xc28f5c29 ;  /* 0xc28f5c2900107882 */ /* 0x000fe20000000000 */
[----:B------:R-:W-:Y:S01]  /*402f0*/  UMOV UR17, 0x3fe428f5 ;  /* 0x3fe428f500117882 */ /* 0x000fe20000000000 */
[----:B------:R-:W-:Y:S01]  /*40300*/  UMOV UR42, 0xeb851eb8 ;  /* 0xeb851eb8002a7882 */ /* 0x000fe20000000000 */
[----:B------:R-:W-:Y:S01]  /*40310*/  UMOV UR43, 0x3faeb851 ;  /* 0x3faeb851002b7882 */ /* 0x000fe20000000000 */
[----:B------:R-:W-:Y:S01]  /*40320*/  DFMA R118, R144, R38, R92 ;  /* 0x000000269076722b */ /* 0x000fe2000000005c */
[----:B------:R-:W-:Y:S01]  /*40330*/  UMOV UR28, 0x47ae147b ;  /* 0x47ae147b001c7882 */ /* 0x000fe20000000000 */
[----:B------:R-:W-:Y:S01]  /*40340*/  DADD R92, -R112, R24 ;  /* 0x00000000705c7229 */ /* 0x000fe20000000118 */
[----:B------:R-:W-:Y:S01]  /*40350*/  UMOV UR29, 0x3fa47ae1 ;  /* 0x3fa47ae1001d7882 */ /* 0x000fe20000000000 */
[----:B------:R-:W-:Y:S01]  /*40360*/  DADD R32, -R132, R32 ;  /* 0x0000000084207229 */ /* 0x000fe20000000120 */
[----:B------:R-:W-:Y:S01]  /*40370*/  UMOV UR26, 0x70a3d70a ;  /* 0x70a3d70a001a7882 */ /* 0x000fe20000000000 */
[----:B------:R-:W-:Y:S01]  /*40380*/  DMUL R132, R246, R14 ;  /* 0x0000000ef6847228 */ /* 0x000fe20000000000 */
[----:B------:R-:W-:Y:S01]  /*40390*/  UMOV UR27, 0x3fc70a3d ;  /* 0x3fc70a3d001b7882 */ /* 0x000fe20000000000 */
[----:B------:R-:W-:Y:S01]  /*403a0*/  DFMA R24, R52, R230, R116 ;  /* 0x000000e63418722b */ /* 0x000fe20000000074 */
[----:B------:R-:W-:Y:S01]  /*403b0*/  UMOV UR12, 0x33333333 ;  /* 0x33333333000c7882 */ /* 0x000fe20000000000 */
[----:B------:R-:W-:Y:S01]  /*403c0*/  UMOV UR13, 0x3fe33333 ;  /* 0x3fe33333000d7882 */ /* 0x000fe20000000000 */
[----:B------:R-:W-:Y:S01]  /*403d0*/  DMUL R14, R144, R250 ;  /* 0x000000fa900e7228 */ /* 0x000fe20000000000 */
[----:B------:R-:W-:Y:S01]  /*403e0*/  UMOV UR18, 0xe147ae14 ;  /* 0xe147ae1400127882 */ /* 0x000fe20000000000 */
[----:B------:R0:W-:Y:S01]  /*403f0*/  STL.64 [R1+0x8cd8], R132 ;  /* 0x008cd88401007387 */ /* 0x0001e20000100a00 */
[----:B------:R-:W-:-:S02]  /*40400*/  DMUL R192, R246, UR12 ;  /* 0x0000000cf6c07c28 */ /* 0x000fc40008000000 */
[----:B------:R-:W-:Y:S01]  /*40410*/  DADD R24, R42, R24 ;  /* 0x000000002a187229 */ /* 0x000fe20000000018 */
        /* <DEDUP_REMOVED lines=8> */
[----:B------:R-:W-:Y:S04]  /*404a0*/  STL.64 [R1+0x8440], R72 ;  /* 0x0084404801007387 */ /* 0x000fe80000100a00 */
[----:B------:R-:W4:Y:S01]  /*404b0*/  LDL.128 R104, [R1+0x7f0] ;  /* 0x0007f00001687983 */ /* 0x000f220000100c00 */
[----:B------:R-:W-:Y:S01]  /*404c0*/  UMOV UR58, 0x6e5b0120 ;  /* 0x6e5b0120003a7882 */ /* 0x000fe20000000000 */
[----:B------:R-:W-:-:S02]  /*404d0*/  UMOV UR59, 0x3d0b0587 ;  /* 0x3d0b0587003b7882 */ /* 0x000fc40000000000 */
[----:B------:R-:W4:Y:S01]  /*404e0*/  LDL.128 R148, [R1+0x7e0] ;  /* 0x0007e00001947983 */ /* 0x000f220000100c00 */
[----:B------:R-:W-:Y:S02]  /*404f0*/  DMUL R102, R158, R90 ;  /* 0x0000005a9e667228 */ /* 0x000fe40000000000 */
[----:B------:R-:W-:Y:S02]  /*40500*/  DMUL R122, R136, R10 ;  /* 0x0000000a887a7228 */ /* 0x000fe40000000000 */
[----:B------:R-:W-:Y:S01]  /*40510*/  DMUL R152, R170, R144 ;  /* 0x00000090aa987228 */ /* 0x000fe20000000000 */
[----:B------:R-:W-:Y:S03]  /*40520*/  STL.64 [R1+0x8908], R14 ;  /* 0x0089080e01007387 */ /* 0x000fe60000100a00 */
[----:B------:R-:W-:Y:S02]  /*40530*/  DFMA R118, R62, R102, R118 ;  /* 0x000000663e76722b */ /* 0x000fe40000000076 */
[C---:B------:R-:W-:Y:S01]  /*40540*/  DMUL R194, R56.reuse, R122 ;  /* 0x0000007a38c27228 */ /* 0x040fe20000000000 */
[----:B------:R1:W-:Y:S01]  /*40550*/  STL.64 [R1+0x8e50], R122 ;  /* 0x008e507a01007387 */ /* 0x0003e20000100a00 */
[----:B0-----:R-:W-:-:S03]  /*40560*/  DMUL R132, R56, R132 ;  /* 0x0000008438847228 */ /* 0x001fc60000000000 */
[----:B------:R-:W2:Y:S01]  /*40570*/  LDL.64 R158, [R1+0xa190] ;  /* 0x00a19000019e7983 */ /* 0x000ea20000100a00 */
[----:B------:R-:W-:-:S03]  /*40580*/  DADD R116, R4, R118 ;  /* 0x0000000004747229 */ /* 0x000fc60000000076 */
[----:B------:R-:W4:Y:S01]  /*40590*/  LDL.64 R136, [R1+0xa2c8] ;  /* 0x00a2c80001887983 */ /* 0x000f220000100a00 */
[----:B-1----:R-:W-:Y:S02]  /*405a0*/  DFMA R122, R174, UR14, R92 ;  /* 0x0000000eae7a7c2b */ /* 0x002fe4000800005c */
[----:B------:R-:W-:Y:S02]  /*405b0*/  DFMA R92, -R152, R70, R32 ;  /* 0x00000046985c722b */ /* 0x000fe40000000120 */
[----:B------:R-:W-:-:S04]  /*405c0*/  DFMA R116, R64, R222, R116 ;  /* 0x000000de4074722b */ /* 0x000fc80000000074 */
[----:B------:R-:W-:Y:S02]  /*405d0*/  DADD R32, -R194, R122 ;  /* 0x00000000c2207229 */ /* 0x000fe4000000017a */
[----:B------:R-:W-:Y:S02]  /*405e0*/  DADD R118, R112, R24 ;  /* 0x0000000070767229 */ /* 0x000fe40000000018 */
[----:B------:R-:W-:-:S04]  /*405f0*/  DFMA R24, R64, R94, R116 ;  /* 0x0000005e4018722b */ /* 0x000fc80000000074 */
[----:B------:R-:W-:Y:S02]  /*40600*/  DFMA R122, R132, -UR38, R32 ;  /* 0x80000026847a7c2b */ /* 0x000fe40008000020 */
[----:B------:R-:W-:-:S06]  /*40610*/  DFMA R32, R56, R74, R118 ;  /* 0x0000004a3820722b */ /* 0x000fcc0000000076 */
[----:B------:R-:W-:Y:S02]  /*40620*/  DFMA R116, -R56, R74, R122 ;  /* 0x0000004a3874722b */ /* 0x000fe4000000017a */
[----:B------:R-:W-:Y:S02]  /*40630*/  DADD R122, R174, R24 ;  /* 0x00000000ae7a7229 */ /* 0x000fe40000000018 */
[----:B------:R-:W-:-:S04]  /*40640*/  DFMA R32, R56, R82, R32 ;  /* 0x000000523820722b */ /* 0x000fc80000000020 */
[----:B------:R-:W-:Y:S01]  /*40650*/  DFMA R116, R56, -R82, R116 ;  /* 0x800000523874722b */ /* 0x000fe20000000074 */
[----:B------:R-:W2:Y:S01]  /*40660*/  LDL.64 R82, [R1+0xa180] ;  /* 0x00a1800001527983 */ /* 0x000ea20000100a00 */
[----:B---3--:R-:W-:-:S03]  /*40670*/  DMUL R186, R142, R144 ;  /* 0x000000908eba7228 */ /* 0x008fc60000000000 */
[----:B------:R-:W3:Y:S05]  /*40680*/  LDL.64 R142, [R1+0xa338] ;  /* 0x00a33800018e7983 */ /* 0x000eea0000100a00 */
[----:B------:R-:W-:-:S08]  /*40690*/  DFMA R92, -R62, R186, R92 ;  /* 0x000000ba3e5c722b */ /* 0x000fd0000000015c */
[----:B------:R-:W-:Y:S02]  /*406a0*/  DADD R170, -R14, R92 ;  /* 0x000000000eaa7229 */ /* 0x000fe4000000015c */
[----:B------:R-:W-:Y:S01]  /*406b0*/  DMUL R14, R162, R192 ;  /* 0x000000c0a20e7228 */ /* 0x000fe20000000000 */
[----:B------:R-:W-:Y:S04]  /*406c0*/  STL.64 [R1+0x8b10], R38 ;  /* 0x008b102601007387 */ /* 0x000fe80000100a00 */
[----:B------:R-:W3:Y:S03]  /*406d0*/  LDL.64 R192, [R1+0xa048] ;  /* 0x00a0480001c07983 */ /* 0x000ee60000100a00 */
[----:B------:R-:W-:Y:S01]  /*406e0*/  DMUL R24, R56, R14 ;  /* 0x0000000e38187228 */ /* 0x000fe20000000000 */
[----:B------:R0:W-:Y:S04]  /*406f0*/  STL.64 [R1+0x8d48], R14 ;  /* 0x008d480e01007387 */ /* 0x0001e80000100a00 */
[----:B------:R-:W3:Y:S01]  /*40700*/  LDL.64 R162, [R1+0xa188] ;  /* 0x00a1880001a27983 */ /* 0x000ee20000100a00 */
[----:B------:R-:W-:-:S02]  /*40710*/  DFMA R122, R64, R168, R122 ;  /* 0x000000a8407a722b */ /* 0x000fc4000000007a */
[----:B----4-:R-:W-:Y:S01]  /*40720*/  DMUL R136, R136, R98 ;  /* 0x0000006288887228 */ /* 0x010fe20000000000 */
[----:B0-----:R-:W4:Y:S01]  /*40730*/  LDL.64 R14, [R1+0xa1a8] ;  /* 0x00a1a800010e7983 */ /* 0x001f220000100a00 */
[----:B------:R-:W-:Y:S02]  /*40740*/  DFMA R118, R144, -R38, R170 ;  /* 0x800000269076722b */ /* 0x000fe400000000aa */
[----:B------:R-:W-:Y:S01]  /*40750*/  DFMA R38, R66, R120, -R24 ;  /* 0x000000784226722b */ /* 0x000fe20000000818 */
[----:B------:R-:W-:Y:S01]  /*40760*/  UMOV UR14, 0xb552a552 ;  /* 0xb552a552000e7882 */ /* 0x000fe20000000000 */
[----:B------:R-:W-:Y:S01]  /*40770*/  DADD R248, R24, R200 ;  /* 0x0000000018f87229 */ /* 0x000fe200000000c8 */
[----:B------:R-:W-:Y:S01]  /*40780*/  UMOV UR15, 0x3d7faa7a ;  /* 0x3d7faa7a000f7882 */ /* 0x000fe20000000000 */
[----:B--2---:R-:W-:Y:S01]  /*40790*/  DMUL R200, R158, R80 ;  /* 0x000000509ec87228 */ /* 0x004fe20000000000 */
[----:B------:R-:W2:Y:S04]  /*407a0*/  LDL.128 R92, [R1+0x7c0] ;  /* 0x0007c000015c7983 */ /* 0x000ea80000100c00 */
[----:B------:R0:W-:Y:S01]  /*407b0*/  STL.64 [R1+0x89b0], R38 ;  /* 0x0089b02601007387 */ /* 0x0001e20000100a00 */
[----:B------:R-:W-:-:S02]  /*407c0*/  DADD R112, -R24, R116 ;  /* 0x0000000018707229 */ /* 0x000fc40000000174 */
[----:B------:R-:W-:Y:S01]  /*407d0*/  DMUL R170, R214, R182 ;  /* 0x000000b6d6aa7228 */ /* 0x000fe20000000000 */
[----:B------:R-:W-:Y:S01]  /*407e0*/  STL.64 [R1+0xa990], R200 ;  /* 0x00a990c801007387 */ /* 0x000fe20000100a00 */
[----:B------:R-:W-:Y:S02]  /*407f0*/  DFMA R116, R64, R204, R122 ;  /* 0x000000cc4074722b */ /* 0x000fe4000000007a */
[----:B------:R-:W-:Y:S01]  /*40800*/  DADD R118, -R174, R118 ;  /* 0x00000000ae767229 */ /* 0x000fe20000000176 */
[----:B------:R-:W-:Y:S01]  /*40810*/  STL.64 [R1+0x8450], R136 ;  /* 0x0084508801007387 */ /* 0x000fe20000100a00 */
[----:B0-----:R-:W-:Y:S02]  /*40820*/  DADD R38, R24, R32 ;  /* 0x0000000018267229 */ /* 0x001fe40000000020 */
[----:B----4-:R-:W-:Y:S01]  /*40830*/  DMUL R14, R14, R182 ;  /* 0x000000b60e0e7228 */ /* 0x010fe20000000000 */
[----:B------:R-:W-:Y:S01]  /*40840*/  STL.64 [R1+0xa980], R170 ;  /* 0x00a980aa01007387 */ /* 0x000fe20000100a00 */
[----:B---3--:R-:W-:-:S02]  /*40850*/  DMUL R32, R192, R48 ;  /* 0x00000030c0207228 */ /* 0x008fc40000000000 */
[----:B------:R-:W-:Y:S01]  /*40860*/  DMUL R192, R82, R180 ;  /* 0x000000b452c07228 */ /* 0x000fe20000000000 */
[----:B------:R-:W-:Y:S01]  /*40870*/  UMOV UR32, 0xeb851eb8 ;  /* 0xeb851eb800207882 */ /* 0x000fe20000000000 */
[----:B------:R-:W-:Y:S01]  /*40880*/  UMOV UR33, 0x3feeb851 ;  /* 0x3feeb85100217882 */ /* 0x000fe20000000000 */
[----:B------:R0:W-:Y:S01]  /*40890*/  STL.64 [R1+0x84c8], R14 ;  /* 0x0084c80e01007387 */ /* 0x0001e20000100a00 */
[----:B------:R-:W-:Y:S02]  /*408a0*/  DMUL R82, R64, R14 ;  /* 0x0000000e40527228 */ /* 0x000fe40000000000 */
[----:B------:R-:W-:Y:S01]  /*408b0*/  DMUL R24, R144, R170 ;  /* 0x000000aa90187228 */ /* 0x000fe20000000000 */
[----:B------:R-:W-:Y:S01]  /*408c0*/  UMOV UR34, 0xf5c28f5c ;  /* 0xf5c28f5c00227882 */ /* 0x000fe20000000000 */
[----:B------:R-:W-:Y:S01]  /*408d0*/  UMOV UR35, 0x3fef5c28 ;  /* 0x3fef5c2800237882 */ /* 0x000fe20000000000 */
[----:B------:R-:W-:Y:S01]  /*408e0*/  STL.64 [R1+0x88c8], R202 ;  /* 0x0088c8ca01007387 */ /* 0x000fe20000100a00 */
[----:B------:R-:W-:Y:S01]  /*408f0*/  UMOV UR44, 0x812dea11 ;  /* 0x812dea11002c7882 */ /* 0x000fe20000000000 */
[----:B------:R-:W-:-:S02]  /*40900*/  UMOV UR45, 0x3d819799 ;  /* 0x3d819799002d7882 */ /* 0x000fc40000000000 */
[----:B------:R-:W3:Y:S01]  /*40910*/  LDL.128 R120, [R1+0x670] ;  /* 0x0006700001787983 */ /* 0x000ee20000100c00 */
[----:B0-----:R-:W-:-:S03]  /*40920*/  DMUL R14, R144, R200 ;  /* 0x000000c8900e7228 */ /* 0x001fc60000000000 */
[----:B------:R-:W4:Y:S01]  /*40930*/  LDL.64 R200, [R1+0x91c8] ;  /* 0x0091c80001c87983 */ /* 0x000f220000100a00 */
[----:B------:R-:W-:Y:S02]  /*40940*/  DFMA R116, R64, R84, R116 ;  /* 0x000000544074722b */ /* 0x000fe40000000074 */
[----:B------:R-:W-:Y:S02]  /*40950*/  DADD R210, R2, R118 ;  /* 0x0000000002d27229 */ /* 0x000fe40000000076 */
[----:B------:R-:W-:Y:S01]  /*40960*/  DMUL R2, R162, R180 ;  /* 0x000000b4a2027228 */ /* 0x000fe20000000000 */
[----:B------:R-:W2:Y:S03]  /*40970*/  LDL.64 R162, [R1+0x9e20] ;  /* 0x009e200001a27983 */ /* 0x000ea60000100a00 */
[----:B------:R-:W-:Y:S02]  /*40980*/  DADD R216, R24, R116 ;  /* 0x0000000018d87229 */ /* 0x000fe40000000074 */
[----:B------:R-:W-:Y:S01]  /*40990*/  DMUL R118, R142, R98 ;  /* 0x000000628e767228 */ /* 0x000fe20000000000 */
[----:B------:R0:W-:Y:S01]  /*409a0*/  STL.64 [R1+0x88e8], R82 ;  /* 0x0088e85201007387 */ /* 0x0001e20000100a00 */
[----:B------:R-:W-:-:S03]  /*409b0*/  DMUL R142, R144, R2 ;  /* 0x00000002908e7228 */ /* 0x000fc60000000000 */
[----:B------:R1:W-:Y:S01]  /*409c0*/  STL.64 [R1+0xa988], R2 ;  /* 0x00a9880201007387 */ /* 0x0003e20000100a00 */
[----:B------:R-:W-:-:S03]  /*409d0*/  DADD R216, R82, R216 ;  /* 0x0000000052d87229 */ /* 0x000fc600000000d8 */
[----:B0-----:R-:W3:Y:S04]  /*409e0*/  LDL.64 R82, [R1+0xa0f8] ;  /* 0x00a0f80001527983 */ /* 0x001ee80000100a00 */
[----:B-1----:R-:W3:Y:S01]  /*409f0*/  LDL.64 R2, [R1+0xa448] ;  /* 0x00a4480001027983 */ /* 0x002ee20000100a00 */
[----:B------:R-:W-:Y:S02]  /*40a00*/  DMUL R170, R76, R118 ;  /* 0x000000764caa7228 */ /* 0x000fe40000000000 */
[----:B------:R-:W-:Y:S01]  /*40a10*/  DADD R210, -R24, R210 ;  /* 0x0000000018d27229 */ /* 0x000fe200000001d2 */
[----:B------:R0:W-:Y:S01]  /*40a20*/  STL.64 [R1+0xa998], R192 ;  /* 0x00a998c001007387 */ /* 0x0001e20000100a00 */
[----:B------:R-:W-:-:S03]  /*40a30*/  DMUL R158, R64, R192 ;  /* 0x000000c0409e7228 */ /* 0x000fc60000000000 */
[----:B------:R-:W3:Y:S01]  /*40a40*/  LDL.128 R116, [R1+0x680] ;  /* 0x0006800001747983 */ /* 0x000ee20000100c00 */
[--C-:B------:R-:W-:Y:S02]  /*40a50*/  DFMA R214, R66, R244, R170.reuse ;  /* 0x000000f442d6722b */ /* 0x100fe400000000aa */
[----:B------:R-:W-:Y:S01]  /*40a60*/  DFMA R236, R226, 2, R170 ;  /* 0x40000000e2ec782b */ /* 0x000fe200000000aa */
[----:B------:R1:W-:Y:S04]  /*40a70*/  STL.64 [R1+0x8540], R170 ;  /* 0x008540aa01007387 */ /* 0x0003e80000100a00 */
[----:B0-----:R-:W3:Y:S01]  /*40a80*/  LDL.64 R192, [R1+0xa198] ;  /* 0x00a1980001c07983 */ /* 0x001ee20000100a00 */
[----:B------:R-:W-:Y:S02]  /*40a90*/  DFMA R224, R70, R136, R214 ;  /* 0x0000008846e0722b */ /* 0x000fe400000000d6 */
[----:B------:R-:W-:-:S02]  /*40aa0*/  DADD R226, R14, R216 ;  /* 0x000000000ee27229 */ /* 0x000fc400000000d8 */
[----:B------:R-:W-:Y:S02]  /*40ab0*/  DADD R214, -R14, R210 ;  /* 0x000000000ed67229 */ /* 0x000fe400000001d2 */
[----:B------:R-:W-:Y:S01]  /*40ac0*/  DADD R210, R170, R138 ;  /* 0x00000000aad27229 */ /* 0x000fe2000000008a */
[----:B------:R0:W-:Y:S03]  /*40ad0*/  STL.64 [R1+0x88c0], R158 ;  /* 0x0088c09e01007387 */ /* 0x0001e60000100a00 */
[----:B------:R-:W-:Y:S01]  /*40ae0*/  DADD R226, R142, R226 ;  /* 0x000000008ee27229 */ /* 0x000fe200000000e2 */
[----:B------:R-:W3:Y:S01]  /*40af0*/  LDL.LU.64 R138, [R1+0xae38] ;  /* 0x00ae3800018a7983 */ /* 0x000ee20000300a00 */
[----:B----4-:R-:W-:Y:S02]  /*40b00*/  DADD R216, -R200, R218 ;  /* 0x00000000c8d87229 */ /* 0x010fe400000001da */
[----:B------:R-:W-:-:S02]  /*40b10*/  DADD R218, R110, R224 ;  /* 0x000000006eda7229 */ /* 0x000fc400000000e0 */
[----:B------:R-:W-:Y:S02]  /*40b20*/  DADD R224, -R142, R214 ;  /* 0x000000008ee07229 */ /* 0x000fe400000001d6 */
[CC--:B--2---:R-:W-:Y:S02]  /*40b30*/  DFMA R210, R162.reuse, R32.reuse, R210 ;  /* 0x00000020a2d2722b */ /* 0x0c4fe400000000d2 */
[----:B-1----:R-:W-:Y:S02]  /*40b40*/  DFMA R170, R162, -R32, R216 ;  /* 0x80000020a2aa722b */ /* 0x002fe400000000d8 */
[----:B------:R-:W-:Y:S01]  /*40b50*/  DFMA R214, R56, R26, R218 ;  /* 0x0000001a38d6722b */ /* 0x000fe200000000da */
[----:B------:R-:W2:Y:S01]  /*40b60*/  LDL.64 R162, [R1+0xa1b8] ;  /* 0x00a1b80001a27983 */ /* 0x000ea20000100a00 */
[----:B------:R-:W-:Y:S02]  /*40b70*/  DADD R216, R158, R226 ;  /* 0x000000009ed87229 */ /* 0x000fe400000000e2 */
[----:B------:R-:W-:Y:S01]  /*40b80*/  DFMA R32, R152, R70, -R34 ;  /* 0x000000469820722b */ /* 0x000fe20000000822 */
[----:B------:R1:W-:Y:S01]  /*40b90*/  STL.64 [R1+0x86d8], R170 ;  /* 0x0086d8aa01007387 */ /* 0x0003e20000100a00 */
[----:B------:R-:W-:-:S02]  /*40ba0*/  DFMA R210, R70, R136, R210 ;  /* 0x0000008846d2722b */ /* 0x000fc400000000d2 */
[----:B------:R-:W-:Y:S01]  /*40bb0*/  DFMA R214, R56, R44, R214 ;  /* 0x0000002c38d6722b */ /* 0x000fe200000000d6 */
[----:B------:R-:W4:Y:S01]  /*40bc0*/  LDL.LU.64 R26, [R1+0xae30] ;  /* 0x00ae3000011a7983 */ /* 0x000f220000300a00 */
[----:B------:R-:W-:Y:S02]  /*40bd0*/  DFMA R218, -R152, R70, R236 ;  /* 0x0000004698da722b */ /* 0x000fe400000001ec */
[----:B0-----:R-:W-:Y:S01]  /*40be0*/  DFMA R158, R58, -R208, R224 ;  /* 0x800000d03a9e722b */ /* 0x001fe200000000e0 */
[----:B------:R-:W4:Y:S04]  /*40bf0*/  LDL.64 R226, [R1+0xa3f8] ;  /* 0x00a3f80001e27983 */ /* 0x000f280000100a00 */
[----:B-1----:R-:W4:Y:S01]  /*40c00*/  LDL.64 R170, [R1+0x9f90] ;  /* 0x009f900001aa7983 */ /* 0x002f220000100a00 */
[----:B------:R-:W-:-:S02]  /*40c10*/  DFMA R208, R28, 2, R216 ;  /* 0x400000001cd0782b */ /* 0x000fc400000000d8 */
[----:B---3--:R-:W-:Y:S01]  /*40c20*/  DMUL R224, R82, R70 ;  /* 0x0000004652e07228 */ /* 0x008fe20000000000 */
[----:B------:R-:W3:Y:S01]  /*40c30*/  LDL.64 R44, [R1+0xa150] ;  /* 0x00a15000012c7983 */ /* 0x000ee20000100a00 */
[----:B------:R-:W-:Y:S02]  /*40c40*/  DMUL R82, R2, R98 ;  /* 0x0000006202527228 */ /* 0x000fe40000000000 */
[----:B------:R-:W-:Y:S01]  /*40c50*/  DADD R216, R86, R214 ;  /* 0x0000000056d87229 */ /* 0x000fe200000000d6 */
[----:B------:R-:W3:Y:S01]  /*40c60*/  LDL.64 R2, [R1+0xa400] ;  /* 0x00a4000001027983 */ /* 0x000ee20000100a00 */
[----:B------:R-:W-:Y:S02]  /*40c70*/  DFMA R98, -R62, R186, R32 ;  /* 0x000000ba3e62722b */ /* 0x000fe40000000120 */
[----:B------:R-:W-:Y:S02]  /*40c80*/  DADD R214, -R34, R210 ;  /* 0x0000000022d67229 */ /* 0x000fe400000001d2 */
[----:B------:R-:W-:Y:S01]  /*40c90*/  DFMA R152, -R70, R136, R218 ;  /* 0x000000884698722b */ /* 0x000fe200000001da */
[----:B------:R-:W3:Y:S01]  /*40ca0*/  LDL.64 R136, [R1+0x9c78] ;  /* 0x009c780001887983 */ /* 0x000ee20000100a00 */
[----:B------:R-:W-:-:S02]  /*40cb0*/  DADD R218, R208, R128 ;  /* 0x00000000d0da7229 */ /* 0x000fc40000000080 */
[----:B------:R-:W-:Y:S01]  /*40cc0*/  DFMA R210, R28, 2, R128 ;  /* 0x400000001cd2782b */ /* 0x000fe20000000080 */
[----:B------:R0:W-:Y:S01]  /*40cd0*/  STL.64 [R1+0x8428], R82 ;  /* 0x0084285201007387 */ /* 0x0001e20000100a00 */
[CC--:B------:R-:W-:Y:S02]  /*40ce0*/  DFMA R208, R62.reuse, -R82.reuse, R98 ;  /* 0x800000523ed0722b */ /* 0x0c0fe40000000062 */
[----:B------:R-:W-:Y:S01]  /*40cf0*/  DFMA R128, R62, R82, R214 ;  /* 0x000000523e80722b */ /* 0x000fe200000000d6 */
[----:B0-----:R-:W3:Y:S01]  /*40d00*/  LDL.64 R82, [R1+0x9fe8] ;  /* 0x009fe80001527983 */ /* 0x001ee20000100a00 */
[----:B------:R-:W-:Y:S02]  /*40d10*/  DMUL R32, R64, R224 ;  /* 0x000000e040207228 */ /* 0x000fe40000000000 */
[----:B------:R-:W-:Y:S02]  /*40d20*/  DADD R98, R34, R152 ;  /* 0x0000000022627229 */ /* 0x000fe40000000098 */
[----:B------:R-:W-:-:S02]  /*40d30*/  DFMA R152, R70, R220, R216 ;  /* 0x000000dc4698722b */ /* 0x000fc400000000d8 */
[----:B------:R-:W-:Y:S02]  /*40d40*/  DADD R220, R130, R210 ;  /* 0x0000000082dc7229 */ /* 0x000fe400000000d2 */
[----:B------:R-:W-:Y:S02]  /*40d50*/  DADD R130, R218, R130 ;  /* 0x00000000da827229 */ /* 0x000fe40000000082 */
[----:B------:R-:W-:Y:S02]  /*40d60*/  DFMA R210, R62, R186, -R32 ;  /* 0x000000ba3ed2722b */ /* 0x000fe40000000820 */
[C---:B------:R-:W-:Y:S02]  /*40d70*/  DFMA R186, R32.reuse, 2, R208 ;  /* 0x4000000020ba782b */ /* 0x040fe400000000d0 */
[----:B------:R-:W-:Y:S01]  /*40d80*/  DADD R208, -R32, R98 ;  /* 0x0000000020d07229 */ /* 0x000fe20000000162 */
[----:B------:R4:W-:Y:S01]  /*40d90*/  STL.64 [R1+0x8508], R130 ;  /* 0x0085088201007387 */ /* 0x0009e20000100a00 */
[----:B------:R-:W-:-:S02]  /*40da0*/  DADD R32, -R28, R128 ;  /* 0x000000001c207229 */ /* 0x000fc40000000180 */
[----:B------:R-:W-:-:S05]  /*40db0*/  DFMA R214, R66, R172, R152 ;  /* 0x000000ac42d6722b */ /* 0x000fca0000000098 */
[----:B------:R0:W-:Y:S01]  /*40dc0*/  STL.64 [R1+0x8528], R32 ;  /* 0x0085282001007387 */ /* 0x0001e20000100a00 */
[----:B------:R-:W-:Y:S02]  /*40dd0*/  DMUL R218, R192, R100 ;  /* 0x00000064c0da7228 */ /* 0x000fe40000000000 */
[----:B------:R-:W-:Y:S01]  /*40de0*/  DFMA R172, R64, R222, R20 ;  /* 0x000000de40ac722b */ /* 0x000fe20000000014 */
[----:B------:R-:W3:Y:S01]  /*40df0*/  LDL.64 R192, [R1+0x9828] ;  /* 0x0098280001c07983 */ /* 0x000ee20000100a00 */
[----:B--2---:R-:W-:Y:S02]  /*40e00*/  DMUL R98, R162, R138 ;  /* 0x0000008aa2627228 */ /* 0x004fe40000000000 */
[----:B----4-:R-:W-:Y:S02]  /*40e10*/  DMUL R130, R170, R62 ;  /* 0x0000003eaa827228 */ /* 0x010fe40000000000 */
[----:B------:R-:W-:-:S03]  /*40e20*/  DMUL R170, R212, UR14 ;  /* 0x0000000ed4aa7c28 */ /* 0x000fc60008000000 */
[----:B------:R1:W-:Y:S01]  /*40e30*/  STL.64 [R1+0x84f8], R98 ;  /* 0x0084f86201007387 */ /* 0x0003e20000100a00 */
[----:B------:R-:W-:Y:S02]  /*40e40*/  DMUL R152, R56, R98 ;  /* 0x0000006238987228 */ /* 0x000fe40000000000 */
[----:B---3--:R-:W-:Y:S02]  /*40e50*/  DMUL R2, R2, R154 ;  /* 0x0000009a02027228 */ /* 0x008fe40000000000 */
[----:B------:R-:W-:Y:S01]  /*40e60*/  DFMA R154, R56, -R170, R178 ;  /* 0x800000aa389a722b */ /* 0x000fe200000000b2 */
[----:B------:R-:W-:Y:S01]  /*40e70*/  UMOV UR14, 0x9999999a ;  /* 0x9999999a000e7882 */ /* 0x000fe20000000000 */
[----:B0-----:R-:W-:Y:S01]  /*40e80*/  DMUL R32, R136, R26 ;  /* 0x0000001a88207228 */ /* 0x001fe20000000000 */
[----:B------:R-:W-:Y:S01]  /*40e90*/  UMOV UR15, 0x3fcd9999 ;  /* 0x3fcd9999000f7882 */ /* 0x000fe20000000000 */
[----:B-1----:R-:W-:Y:S02]  /*40ea0*/  DFMA R98, R52, R230, R20 ;  /* 0x000000e63462722b */ /* 0x002fe40000000014 */
[----:B------:R-:W-:-:S02]  /*40eb0*/  DMUL R28, R226, R182 ;  /* 0x000000b6e21c7228 */ /* 0x000fc40000000000 */
[----:B------:R-:W-:Y:S01]  /*40ec0*/  DFMA R182, R174, UR14, -R42 ;  /* 0x0000000eaeb67c2b */ /* 0x000fe2000800082a */
[----:B------:R-:W-:Y:S01]  /*40ed0*/  UMOV UR14, 0x5c28f5c3 ;  /* 0x5c28f5c3000e7882 */ /* 0x000fe20000000000 */
[----:B------:R-:W-:Y:S01]  /*40ee0*/  UMOV UR15, 0x3fc1c28f ;  /* 0x3fc1c28f000f7882 */ /* 0x000fe20000000000 */
[----:B------:R0:W-:Y:S01]  /*40ef0*/  STL.64 [R1+0xa9b0], R32 ;  /* 0x00a9b02001007387 */ /* 0x0001e20000100a00 */
[----:B------:R-:W-:Y:S02]  /*40f00*/  DFMA R42, R56, -R190, R98 ;  /* 0x800000be382a722b */ /* 0x000fe40000000062 */
[----:B------:R-:W-:Y:S02]  /*40f10*/  DMUL R128, R166, R82 ;  /* 0x00000052a6807228 */ /* 0x000fe40000000000 */
[----:B------:R-:W-:Y:S02]  /*40f20*/  DMUL R82, R146, R32 ;  /* 0x0000002092527228 */ /* 0x000fe40000000000 */
[----:B0-----:R-:W-:Y:S01]  /*40f30*/  DFMA R32, R174, UR14, R154 ;  /* 0x0000000eae207c2b */ /* 0x001fe2000800009a */
[----:B------:R-:W-:Y:S01]  /*40f40*/  UMOV UR14, 0xeb851eb8 ;  /* 0xeb851eb8000e7882 */ /* 0x000fe20000000000 */
[----:B------:R-:W-:Y:S01]  /*40f50*/  UMOV UR15, 0x3f9eb851 ;  /* 0x3f9eb851000f7882 */ /* 0x000fe20000000000 */
[----:B------:R-:W-:-:S02]  /*40f60*/  DMUL R162, R146, R218 ;  /* 0x000000da92a27228 */ /* 0x000fc40000000000 */
[----:B------:R-:W-:Y:S02]  /*40f70*/  DFMA R98, R24, UR14, R126 ;  /* 0x0000000e18627c2b */ /* 0x000fe4000800007e */
[----:B------:R0:W-:Y:S04]  /*40f80*/  STL.64 [R1+0x8998], R32 ;  /* 0x0089982001007387 */ /* 0x0001e80000100a00 */
[----:B------:R-:W-:Y:S02]  /*40f90*/  DMUL R178, R162, 0.5 ;  /* 0x3fe00000a2b27828 */ /* 0x000fe40000000000 */
[----:B------:R-:W-:Y:S02]  /*40fa0*/  DADD R154, R174, R172 ;  /* 0x00000000ae9a7229 */ /* 0x000fe400000000ac */
[----:B------:R-:W-:Y:S01]  /*40fb0*/  DMUL R44, R44, R96 ;  /* 0x000000602c2c7228 */ /* 0x000fe20000000000 */
[----:B------:R-:W-:Y:S01]  /*40fc0*/  STL.64 [R1+0xa9b8], R218 ;  /* 0x00a9b8da01007387 */ /* 0x000fe20000100a00 */
[----:B------:R-:W-:-:S02]  /*40fd0*/  DFMA R98, R82, UR20, R98 ;  /* 0x0000001452627c2b */ /* 0x000fc40008000062 */
[C---:B0-----:R-:W-:Y:S01]  /*40fe0*/  DADD R32, -R174.reuse, -R194 ;  /* 0x00000000ae207229 */ /* 0x041fe200000009c2 */
[----:B------:R-:W-:Y:S01]  /*40ff0*/  STL.64 [R1+0x8578], R2 ;  /* 0x0085780201007387 */ /* 0x000fe20000100a00 */
[----:B------:R-:W-:Y:S02]  /*41000*/  DFMA R172, R174, UR16, R42 ;  /* 0x00000010aeac7c2b */ /* 0x000fe4000800002a */
[----:B------:R-:W-:Y:S01]  /*41010*/  DADD R174, -R4, -R206 ;  /* 0x0000000004ae7229 */ /* 0x000fe200000009ce */
[----:B------:R-:W-:Y:S04]  /*41020*/  STL.64 [R1+0x8e18], R28 ;  /* 0x008e181c01007387 */ /* 0x000fe80000100a00 */
[----:B------:R0:W-:Y:S01]  /*41030*/  STL.64 [R1+0x8990], R32 ;  /* 0x0089902001007387 */ /* 0x0001e20000100a00 */
[----:B------:R-:W-:Y:S01]  /*41040*/  UMOV UR14, 0x84a515d ;  /* 0x084a515d000e7882 */ /* 0x000fe20000000000 */
[----:B------:R-:W-:Y:S01]  /*41050*/  UMOV UR15, 0x3fe55556 ;  /* 0x3fe55556000f7882 */ /* 0x000fe20000000000 */
[----:B------:R-:W-:Y:S01]  /*41060*/  DFMA R34, R34, 2, R30 ;  /* 0x400000002222782b */ /* 0x000fe2000000001e */
[----:B------:R-:W-:Y:S01]  /*41070*/  STL.64 [R1+0x8808], R132 ;  /* 0x0088088401007387 */ /* 0x000fe20000100a00 */
[----:B------:R-:W-:Y:S01]  /*41080*/  DFMA R170, R64, R130, -R128 ;  /* 0x0000008240aa722b */ /* 0x000fe20000000880 */
[----:B------:R-:W-:Y:S01]  /*41090*/  UMOV UR36, 0x47ae147b ;  /* 0x47ae147b00247882 */ /* 0x000fe20000000000 */
[----:B------:R-:W-:Y:S01]  /*410a0*/  UMOV UR37, 0x3fd47ae1 ;  /* 0x3fd47ae100257882 */ /* 0x000fe20000000000 */
[----:B------:R-:W-:Y:S01]  /*410b0*/  STL.64 [R1+0x88e0], R124 ;  /* 0x0088e07c01007387 */ /* 0x000fe20000100a00 */
[----:B0-----:R-:W-:-:S03]  /*410c0*/  DADD R32, R98, R178 ;  /* 0x0000000062207229 */ /* 0x001fc600000000b2 */
[----:B------:R-:W-:Y:S04]  /*410d0*/  STL.64 [R1+0xa9d8], R168 ;  /* 0x00a9d8a801007387 */ /* 0x000fe80000100a00 */
[----:B------:R-:W-:Y:S04]  /*410e0*/  STL.64 [R1+0xa9c0], R250 ;  /* 0x00a9c0fa01007387 */ /* 0x000fe80000100a00 */
[----:B------:R0:W-:Y:S04]  /*410f0*/  STL.64 [R1+0x8928], R32 ;  /* 0x0089282001007387 */ /* 0x0001e80000100a00 */
[----:B------:R-:W-:Y:S04]  /*41100*/  STL.64 [R1+0x8e08], R18 ;  /* 0x008e081201007387 */ /* 0x000fe80000100a00 */
[----:B------:R-:W-:Y:S01]  /*41110*/  STL.64 [R1+0x8bd0], R190 ;  /* 0x008bd0be01007387 */ /* 0x000fe20000100a00 */
[----:B0-----:R-:W-:-:S03]  /*41120*/  DFMA R32, R24, UR42, R174 ;  /* 0x0000002a18207c2b */ /* 0x001fc600080000ae */
[----:B------:R-:W2:Y:S04]  /*41130*/  LDL.LU.64 R126, [R1+0xae20] ;  /* 0x00ae2000017e7983 */ /* 0x000ea80000300a00 */
[----:B------:R0:W-:Y:S01]  /*41140*/  STL.64 [R1+0x89a0], R32 ;  /* 0x0089a02001007387 */ /* 0x0001e20000100a00 */
[----:B------:R-:W-:Y:S02]  /*41150*/  DFMA R42, R132, UR6, R140 ;  /* 0x00000006842a7c2b */ /* 0x000fe4000800008c */
[----:B------:R-:W-:Y:S02]  /*41160*/  DFMA R154, R64, R168, R154 ;  /* 0x000000a8409a722b */ /* 0x000fe4000000009a */
[----:B------:R-:W-:Y:S02]  /*41170*/  DMUL R218, R56, R44 ;  /* 0x0000002c38da7228 */ /* 0x000fe40000000000 */
[----:B------:R-:W-:Y:S01]  /*41180*/  DFMA R230, R24, UR28, R178 ;  /* 0x0000001c18e67c2b */ /* 0x000fe200080000b2 */
[----:B------:R1:W-:Y:S04]  /*41190*/  STL.64 [R1+0x85e8], R44 ;  /* 0x0085e82c01007387 */ /* 0x0003e80000100a00 */
[----:B0-----:R-:W3:Y:S01]  /*411a0*/  LDL.64 R32, [R1+0x8b68] ;  /* 0x008b680001207983 */ /* 0x001ee20000100a00 */
[----:B------:R-:W-:-:S02]  /*411b0*/  DFMA R98, -R56, R74, R42 ;  /* 0x0000004a3862722b */ /* 0x000fc4000000012a */
[----:B------:R-:W-:Y:S02]  /*411c0*/  DFMA R154, R64, R204, R154 ;  /* 0x000000cc409a722b */ /* 0x000fe4000000009a */
[C---:B------:R-:W-:Y:S01]  /*411d0*/  DMUL R2, R56.reuse, R2 ;  /* 0x0000000238027228 */ /* 0x040fe20000000000 */
[----:B------:R-:W-:Y:S01]  /*411e0*/  UMOV UR17, 0x3fcc28f5 ;  /* 0x3fcc28f500117882 */ /* 0x000fe20000000000 */
[----:B------:R-:W-:Y:S01]  /*411f0*/  DMUL R28, R56, R28 ;  /* 0x0000001c381c7228 */ /* 0x000fe20000000000 */
[----:B------:R-:W4:Y:S01]  /*41200*/  LDL.LU.64 R190, [R1+0xae28] ;  /* 0x00ae280001be7983 */ /* 0x000f220000300a00 */
[----:B------:R-:W-:Y:S02]  /*41210*/  DFMA R98, R64, -R204, R98 ;  /* 0x800000cc4062722b */ /* 0x000fe40000000062 */
[----:B------:R-:W-:Y:S01]  /*41220*/  DADD R174, R218, R172 ;  /* 0x00000000daae7229 */ /* 0x000fe200000000ac */
[----:B------:R-:W-:Y:S01]  /*41230*/  UMOV UR40, 0x5c28f5c3 ;  /* 0x5c28f5c300287882 */ /* 0x000fe20000000000 */
[----:B------:R-:W-:Y:S01]  /*41240*/  DFMA R172, R132, UR4, R88 ;  /* 0x0000000484ac7c2b */ /* 0x000fe20008000058 */
[----:B------:R-:W-:Y:S01]  /*41250*/  UMOV UR41, 0x3fe5c28f ;  /* 0x3fe5c28f00297882 */ /* 0x000fe20000000000 */
[----:B------:R-:W-:Y:S01]  /*41260*/  DFMA R154, R64, R84, R154 ;  /* 0x00000054409a722b */ /* 0x000fe2000000009a */
[----:B------:R-:W-:Y:S01]  /*41270*/  STL.64 [R1+0xa208], R2 ;  /* 0x00a2080201007387 */ /* 0x000fe20000100a00 */
[----:B------:R-:W-:-:S02]  /*41280*/  DADD R178, R202, R98 ;  /* 0x00000000cab27229 */ /* 0x000fc40000000062 */
[----:B------:R-:W-:Y:S01]  /*41290*/  DADD R98, -R218, R112 ;  /* 0x00000000da627229 */ /* 0x000fe20000000170 */
[----:B------:R-:W2:Y:S01]  /*412a0*/  LDL.LU.64 R132, [R1+0xae00] ;  /* 0x00ae000001847983 */ /* 0x000ea20000300a00 */
[----:B------:R-:W-:Y:S02]  /*412b0*/  DADD R172, -R202, R172 ;  /* 0x00000000caac7229 */ /* 0x000fe400000001ac */
[----:B-1----:R-:W-:Y:S01]  /*412c0*/  DADD R44, R24, R154 ;  /* 0x00000000182c7229 */ /* 0x002fe2000000009a */
[----:B------:R-:W-:Y:S01]  /*412d0*/  STL.64 [R1+0x8458], R68 ;  /* 0x0084584401007387 */ /* 0x000fe20000100a00 */
[----:B------:R-:W-:Y:S02]  /*412e0*/  DFMA R154, R70, -R234, R208 ;  /* 0x800000ea469a722b */ /* 0x000fe400000000d0 */
[----:B------:R-:W-:Y:S01]  /*412f0*/  DADD R98, -R152, R98 ;  /* 0x0000000098627229 */ /* 0x000fe20000000162 */
[----:B------:R-:W-:Y:S01]  /*41300*/  STL.64 [R1+0x9238], R86 ;  /* 0x0092385601007387 */ /* 0x000fe20000100a00 */
[----:B------:R-:W-:-:S03]  /*41310*/  DFMA R172, R2, UR26, R172 ;  /* 0x0000001a02ac7c2b */ /* 0x000fc600080000ac */
[----:B------:R0:W-:Y:S01]  /*41320*/  STL.64 [R1+0x86d0], R44 ;  /* 0x0086d02c01007387 */ /* 0x0001e20000100a00 */
[----:B------:R-:W-:Y:S02]  /*41330*/  DFMA R42, -R64, R130, R186 ;  /* 0x00000082402a722b */ /* 0x000fe400000001ba */
[----:B------:R-:W-:Y:S01]  /*41340*/  DADD R174, R152, R174 ;  /* 0x0000000098ae7229 */ /* 0x000fe200000000ae */
[----:B------:R-:W4:Y:S01]  /*41350*/  LDL.LU.64 R112, [R1+0xadf8] ;  /* 0x00adf80001707983 */ /* 0x000f220000300a00 */
[----:B------:R-:W-:Y:S02]  /*41360*/  DFMA R244, R24, UR16, R182 ;  /* 0x0000001018f47c2b */ /* 0x000fe400080000b6 */
[----:B------:R-:W-:Y:S01]  /*41370*/  DFMA R216, R194, UR14, R28 ;  /* 0x0000000ec2d87c2b */ /* 0x000fe2000800001c */
[----:B------:R1:W-:Y:S01]  /*41380*/  STL.64 [R1+0x8438], R74 ;  /* 0x0084384a01007387 */ /* 0x0003e20000100a00 */
[----:B0-----:R-:W-:-:S03]  /*41390*/  DFMA R44, R24, UR18, R178 ;  /* 0x00000012182c7c2b */ /* 0x001fc600080000b2 */
[----:B------:R-:W4:Y:S01]  /*413a0*/  LDL.LU.64 R88, [R1+0xae08] ;  /* 0x00ae080001587983 */ /* 0x000f220000300a00 */
[----:B------:R-:W-:Y:S02]  /*413b0*/  DADD R178, -R110, R154 ;  /* 0x000000006eb27229 */ /* 0x000fe4000000019a */
[----:B------:R-:W-:Y:S01]  /*413c0*/  DADD R154, -R2, R98 ;  /* 0x00000000029a7229 */ /* 0x000fe20000000162 */
[----:B------:R-:W4:Y:S04]  /*413d0*/  LDL.LU.64 R140, [R1+0xae18] ;  /* 0x00ae1800018c7983 */ /* 0x000f280000300a00 */
[----:B------:R-:W2:Y:S04]  /*413e0*/  LDL.64 R2, [R1+0xa430] ;  /* 0x00a4300001027983 */ /* 0x000ea80000100a00 */
[----:B------:R0:W-:Y:S01]  /*413f0*/  STL.64 [R1+0x8960], R44 ;  /* 0x0089602c01007387 */ /* 0x0001e20000100a00 */
[----:B------:R-:W-:Y:S01]  /*41400*/  UMOV UR18, 0xd70a3d71 ;  /* 0xd70a3d7100127882 */ /* 0x000fe20000000000 */
[----:B------:R-:W-:Y:S01]  /*41410*/  UMOV UR19, 0x3fcd70a3 ;  /* 0x3fcd70a300137882 */ /* 0x000fe20000000000 */
[----:B------:R-:W-:Y:S01]  /*41420*/  DADD R42, R128, R42 ;  /* 0x00000000802a7229 */ /* 0x000fe2000000002a */
[----:B-1----:R-:W4:Y:S01]  /*41430*/  LDL.LU.64 R74, [R1+0xae10] ;  /* 0x00ae1000014a7983 */ /* 0x002f220000300a00 */
[----:B0-----:R-:W-:-:S02]  /*41440*/  DFMA R44, R24, UR42, R172 ;  /* 0x0000002a182c7c2b */ /* 0x001fc400080000ac */
[----:B---3--:R-:W-:-:S08]  /*41450*/  DFMA R172, R138, R32, R248 ;  /* 0x000000208aac722b */ /* 0x008fd000000000f8 */
[C---:B------:R-:W-:Y:S01]  /*41460*/  DFMA R236, R24.reuse, UR18, R172 ;  /* 0x0000001218ec7c2b */ /* 0x040fe200080000ac */
[----:B------:R-:W-:Y:S01]  /*41470*/  UMOV UR18, 0x1eb851ec ;  /* 0x1eb851ec00127882 */ /* 0x000fe20000000000 */
[----:B------:R-:W-:Y:S02]  /*41480*/  UMOV UR19, 0x3fb1eb85 ;  /* 0x3fb1eb8500137882 */ /* 0x000fe40000000000 */
[----:B------:R-:W-:Y:S01]  /*41490*/  DFMA R226, R24, UR18, R40 ;  /* 0x0000001218e27c2b */ /* 0x000fe20008000028 */
[----:B------:R-:W3:Y:S01]  /*414a0*/  LDL.64 R40, [R1+0x9968] ;  /* 0x0099680001287983 */ /* 0x000ee20000100a00 */
[----:B------:R-:W-:Y:S02]  /*414b0*/  DADD R42, R110, R42 ;  /* 0x000000006e2a7229 */ /* 0x000fe4000000002a */
[----:B------:R-:W-:-:S06]  /*414c0*/  DFMA R206, R24, UR30, R174 ;  /* 0x0000001e18ce7c2b */ /* 0x000fcc00080000ae */
[----:B------:R-:W-:Y:S02]  /*414d0*/  DFMA R174, R62, -R240, R42 ;  /* 0x800000f03eae722b */ /* 0x000fe4000000002a */
[----:B------:R-:W-:Y:S02]  /*414e0*/  DADD R42, R218, R8 ;  /* 0x00000000da2a7229 */ /* 0x000fe40000000008 */
[----:B------:R-:W-:Y:S02]  /*414f0*/  DFMA R182, -R64, R130, R210 ;  /* 0x0000008240b6722b */ /* 0x000fe400000001d2 */
[----:B------:R-:W-:Y:S01]  /*41500*/  DFMA R154, R24, UR22, R154 ;  /* 0x00000016189a7c2b */ /* 0x000fe2000800009a */
[----:B------:R-:W-:Y:S01]  /*41510*/  UMOV UR18, 0xa3d70a4 ;  /* 0x0a3d70a400127882 */ /* 0x000fe20000000000 */
[----:B------:R-:W-:Y:S01]  /*41520*/  DFMA R174, R66, -R238, R174 ;  /* 0x800000ee42ae722b */ /* 0x000fe200000000ae */
[----:B------:R-:W-:Y:S01]  /*41530*/  UMOV UR19, 0x3fd0a3d7 ;  /* 0x3fd0a3d700137882 */ /* 0x000fe20000000000 */
[----:B------:R-:W-:Y:S01]  /*41540*/  DADD R98, R152, R42 ;  /* 0x0000000098627229 */ /* 0x000fe2000000002a */
[----:B------:R-:W4:Y:S01]  /*41550*/  LDL.128 R208, [R1+0x5a0] ;  /* 0x0005a00001d07983 */ /* 0x000f220000100c00 */
[----:B------:R-:W-:-:S02]  /*41560*/  DFMA R42, R202, UR8, R50 ;  /* 0x00000008ca2a7c2b */ /* 0x000fc40008000032 */
[C---:B------:R-:W-:Y:S01]  /*41570*/  DADD R32, -R24.reuse, -R28 ;  /* 0x0000000018207229 */ /* 0x040fe2000000091c */
[----:B------:R-:W3:Y:S03]  /*41580*/  LDL.64 R50, [R1+0xa1a0] ;  /* 0x00a1a00001327983 */ /* 0x000ee60000100a00 */
[C---:B------:R-:W-:Y:S01]  /*41590*/  DFMA R194, R24.reuse, UR24, R98 ;  /* 0x0000001818c27c2b */ /* 0x040fe20008000062 */
[----:B------:R0:W-:Y:S01]  /*415a0*/  STL.64 [R1+0x89c8], R44 ;  /* 0x0089c82c01007387 */ /* 0x0001e20000100a00 */
[----:B------:R-:W-:Y:S02]  /*415b0*/  DFMA R186, R24, UR18, R42 ;  /* 0x0000001218ba7c2b */ /* 0x000fe4000800002a */
[----:B------:R-:W-:Y:S01]  /*415c0*/  DADD R24, R128, R182 ;  /* 0x0000000080187229 */ /* 0x000fe200000000b6 */
[----:B------:R-:W3:Y:S01]  /*415d0*/  LDL.LU.64 R8, [R1+0xade8] ;  /* 0x00ade80001087983 */ /* 0x000ee20000300a00 */
[----:B------:R-:W-:-:S02]  /*415e0*/  DADD R182, -R28, R154 ;  /* 0x000000001cb67229 */ /* 0x000fc4000000019a */
[----:B------:R-:W-:Y:S02]  /*415f0*/  DADD R28, R30, R174 ;  /* 0x000000001e1c7229 */ /* 0x000fe400000000ae */
[----:B------:R-:W-:Y:S02]  /*41600*/  DFMA R42, R70, -R68, R178 ;  /* 0x80000044462a722b */ /* 0x000fe400000000b2 */
[----:B------:R-:W-:Y:S02]  /*41610*/  DADD R172, -R30, R24 ;  /* 0x000000001eac7229 */ /* 0x000fe40000000118 */
[----:B--2---:R-:W-:Y:S01]  /*41620*/  DMUL R98, R2, R12 ;  /* 0x0000000c02627228 */ /* 0x004fe20000000000 */
[----:B------:R1:W-:Y:S01]  /*41630*/  STL.64 [R1+0x89a8], R32 ;  /* 0x0089a82001007387 */ /* 0x0003e20000100a00 */
[----:B------:R-:W-:Y:S02]  /*41640*/  DADD R24, R196, R28 ;  /* 0x00000000c4187229 */ /* 0x000fe4000000001c */
[----:B------:R-:W-:-:S02]  /*41650*/  DFMA R28, R70, -R18, R42 ;  /* 0x80000012461c722b */ /* 0x000fc4000000002a */
[----:B0-----:R-:W-:Y:S01]  /*41660*/  DMUL R44, R156, UR58 ;  /* 0x0000003a9c2c7c28 */ /* 0x001fe20008000000 */
[----:B------:R-:W2:Y:S01]  /*41670*/  LDL.64 R42, [R1+0xa3f0] ;  /* 0x00a3f000012a7983 */ /* 0x000ea20000100a00 */
[----:B------:R-:W-:Y:S02]  /*41680*/  DFMA R30, R144, R250, R34 ;  /* 0x000000fa901e722b */ /* 0x000fe40000000022 */
[----:B------:R-:W-:Y:S01]  /*41690*/  DADD R12, R232, R24 ;  /* 0x00000000e80c7229 */ /* 0x000fe20000000018 */
[----:B------:R-:W-:Y:S01]  /*416a0*/  UMOV UR18, 0x9999999a ;  /* 0x9999999a00127882 */ /* 0x000fe20000000000 */
[----:B------:R-:W-:Y:S01]  /*416b0*/  DFMA R24, R62, R36, R28 ;  /* 0x000000243e18722b */ /* 0x000fe2000000001c */
[----:B------:R-:W-:Y:S01]  /*416c0*/  UMOV UR19, 0x3fe99999 ;  /* 0x3fe9999900137882 */ /* 0x000fe20000000000 */
[----:B------:R-:W-:Y:S01]  /*416d0*/  DFMA R2, R66, R238, -R232 ;  /* 0x000000ee4202722b */ /* 0x000fe200000008e8 */
[----:B----4-:R-:W-:Y:S01]  /*416e0*/  STL.64 [R1+0x8658], R210 ;  /* 0x008658d201007387 */ /* 0x010fe20000100a00 */
[----:B------:R-:W-:-:S02]  /*416f0*/  DFMA R28, R62, R78, R30 ;  /* 0x0000004e3e1c722b */ /* 0x000fc4000000001e */
[----:B-1----:R-:W-:Y:S01]  /*41700*/  DMUL R32, R90, R98 ;  /* 0x000000625a207228 */ /* 0x002fe20000000000 */
[----:B------:R-:W-:Y:S01]  /*41710*/  MOV R202, R208 ;  /* 0x000000d000ca7202 */ /* 0x000fe20000000f00 */
[----:B------:R-:W-:Y:S01]  /*41720*/  DADD R30, R46, R24 ;  /* 0x000000002e1e7229 */ /* 0x000fe20000000018 */
[----:B------:R-:W-:Y:S01]  /*41730*/  IMAD.MOV.U32 R203, RZ, RZ, R209 ;  /* 0x000000ffffcb7224 */ /* 0x000fe200078e00d1 */
[----:B------:R-:W-:Y:S01]  /*41740*/  DFMA R24, R66, R6, -R46 ;  /* 0x000000064218722b */ /* 0x000fe2000000082e */
[----:B------:R0:W-:Y:S01]  /*41750*/  STL.64 [R1+0x8968], R2 ;  /* 0x0089680201007387 */ /* 0x0001e20000100a00 */
[----:B------:R-:W-:Y:S02]  /*41760*/  DFMA R12, R56, R72, R12 ;  /* 0x00000048380c722b */ /* 0x000fe4000000000c */
[----:B---3--:R-:W-:Y:S01]  /*41770*/  DMUL R72, R40, R26 ;  /* 0x0000001a28487228 */ /* 0x008fe20000000000 */
[----:B------:R-:W-:Y:S01]  /*41780*/  UMOV UR24, 0x7ae147ae ;  /* 0x7ae147ae00187882 */ /* 0x000fe20000000000 */
[----:B------:R-:W-:Y:S01]  /*41790*/  DFMA R154, R70, R234, -R196 ;  /* 0x000000ea469a722b */ /* 0x000fe200000008c4 */
[----:B------:R-:W-:Y:S01]  /*417a0*/  UMOV UR25, 0x3ff3ae14 ;  /* 0x3ff3ae1400197882 */ /* 0x000fe20000000000 */
[----:B------:R-:W-:Y:S01]  /*417b0*/  DADD R34, -R32, R24 ;  /* 0x0000000020227229 */ /* 0x000fe20000000118 */
[----:B------:R-:W3:Y:S01]  /*417c0*/  LDL.64 R250, [R1+0x8b68] ;  /* 0x008b680001fa7983 */ /* 0x000ee20000100a00 */
[----:B0-----:R-:W-:-:S03]  /*417d0*/  DMUL R2, R192, R26 ;  /* 0x0000001ac0027228 */ /* 0x001fc60000000000 */
[----:B------:R-:W4:Y:S01]  /*417e0*/  LDL.LU.64 R18, [R1+0xadd8] ;  /* 0x00add80001127983 */ /* 0x000f220000300a00 */
[----:B------:R-:W-:-:S03]  /*417f0*/  DADD R26, R32, R30 ;  /* 0x00000000201a7229 */ /* 0x000fc6000000001e */
[----:B------:R-:W3:Y:S01]  /*41800*/  LDL.64 R32, [R1+0xa3e0] ;  /* 0x00a3e00001207983 */ /* 0x000ee20000100a00 */
[C---:B------:R-:W-:Y:S02]  /*41810*/  DFMA R12, R62.reuse, -R78, R12 ;  /* 0x8000004e3e0c722b */ /* 0x040fe4000000000c */
[C---:B------:R-:W-:Y:S01]  /*41820*/  DFMA R30, R62.reuse, R102, R154 ;  /* 0x000000663e1e722b */ /* 0x040fe2000000009a */
[----:B------:R-:W4:Y:S01]  /*41830*/  LDL.LU.64 R68, [R1+0xade0] ;  /* 0x00ade00001447983 */ /* 0x000f220000300a00 */
[----:B------:R-:W-:Y:S02]  /*41840*/  DFMA R28, R62, R36, R28 ;  /* 0x000000243e1c722b */ /* 0x000fe4000000001c */
[----:B------:R-:W-:Y:S02]  /*41850*/  DMUL R46, R66, R72 ;  /* 0x00000048422e7228 */ /* 0x000fe40000000000 */
[C---:B------:R-:W-:Y:S01]  /*41860*/  DFMA R24, -R62.reuse, R36, R12 ;  /* 0x000000243e18722b */ /* 0x040fe2000000010c */
[----:B------:R0:W-:Y:S01]  /*41870*/  STL.64 [R1+0x8740], R30 ;  /* 0x0087401e01007387 */ /* 0x0001e20000100a00 */
[----:B------:R-:W-:-:S02]  /*41880*/  DFMA R12, R62, -R102, R34 ;  /* 0x800000663e0c722b */ /* 0x000fc40000000022 */
[----:B------:R-:W-:Y:S01]  /*41890*/  DFMA R28, R144, R44, R28 ;  /* 0x0000002c901c722b */ /* 0x000fe2000000001c */
[----:B------:R-:W-:Y:S01]  /*418a0*/  STL.64 [R1+0x8888], R46 ;  /* 0x0088882e01007387 */ /* 0x000fe20000100a00 */
[----:B0-----:R-:W-:-:S03]  /*418b0*/  DFMA R30, R62, R102, R26 ;  /* 0x000000663e1e722b */ /* 0x001fc6000000001a */
[----:B------:R0:W-:Y:S01]  /*418c0*/  STL.64 [R1+0x8970], R12 ;  /* 0x0089700c01007387 */ /* 0x0001e20000100a00 */
[----:B------:R-:W-:-:S03]  /*418d0*/  DMUL R210, R50, R106 ;  /* 0x0000006a32d27228 */ /* 0x000fc60000000000 */
[----:B------:R1:W-:Y:S01]  /*418e0*/  STL.64 [R1+0x8c50], R72 ;  /* 0x008c504801007387 */ /* 0x0003e20000100a00 */
[----:B------:R-:W-:-:S03]  /*418f0*/  DFMA R30, R76, R124, R30 ;  /* 0x0000007c4c1e722b */ /* 0x000fc6000000001e */
[----:B------:R-:W4:Y:S01]  /*41900*/  LDL.64 R50, [R1+0x9ff8] ;  /* 0x009ff80001327983 */ /* 0x000f220000100a00 */
[----:B0-----:R-:W-:-:S03]  /*41910*/  DADD R12, -R46, R186 ;  /* 0x000000002e0c7229 */ /* 0x001fc600000001ba */
[----:B------:R-:W4:Y:S04]  /*41920*/  LDL.64 R76, [R1+0x9f48] ;  /* 0x009f4800014c7983 */ /* 0x000f280000100a00 */
[----:B------:R-:W4:Y:S01]  /*41930*/  LDL.64 R46, [R1+0xa2f0] ;  /* 0x00a2f000012e7983 */ /* 0x000f220000100a00 */
[----:B-1----:R-:W-:Y:S02]  /*41940*/  DFMA R72, R62, R102, R28 ;  /* 0x000000663e48722b */ /* 0x002fe4000000001c */
[----:B--2---:R-:W-:Y:S01]  /*41950*/  DMUL R28, R42, R106 ;  /* 0x0000006a2a1c7228 */ /* 0x004fe20000000000 */
[----:B------:R0:W-:Y:S01]  /*41960*/  STL.64 [R1+0x84b8], R2 ;  /* 0x0084b80201007387 */ /* 0x0001e20000100a00 */
[C---:B------:R-:W-:Y:S02]  /*41970*/  DFMA R24, R62.reuse, -R102, R24 ;  /* 0x800000663e18722b */ /* 0x040fe40000000018 */
[----:B------:R-:W-:Y:S01]  /*41980*/  DFMA R34, R62, R240, -R198 ;  /* 0x000000f03e22722b */ /* 0x000fe200000008c6 */
[----:B------:R-:W2:Y:S01]  /*41990*/  LDL.LU.64 R124, [R1+0xadd0] ;  /* 0x00add000017c7983 */ /* 0x000ea20000300a00 */
[----:B---3--:R-:W-:-:S03]  /*419a0*/  DMUL R106, R32, R100 ;  /* 0x00000064206a7228 */ /* 0x008fc60000000000 */
[----:B------:R-:W3:Y:S01]  /*419b0*/  LDL.64 R32, [R1+0x9c18] ;  /* 0x009c180001207983 */ /* 0x000ee20000100a00 */
[----:B0-----:R-:W-:Y:S02]  /*419c0*/  DMUL R2, R70, R2 ;  /* 0x0000000246027228 */ /* 0x001fe40000000000 */
[----:B------:R-:W-:-:S06]  /*419d0*/  DADD R24, R86, R24 ;  /* 0x0000000056187229 */ /* 0x000fcc0000000018 */
[----:B------:R-:W-:Y:S02]  /*419e0*/  DFMA R12, R2, UR32, R12 ;  /* 0x00000020020c7c2b */ /* 0x000fe4000800000c */
[----:B------:R-:W-:-:S06]  /*419f0*/  DFMA R42, R64, R222, R24 ;  /* 0x000000de402a722b */ /* 0x000fcc0000000018 */
[----:B------:R-:W-:Y:S02]  /*41a00*/  DFMA R12, R82, UR18, R12 ;  /* 0x00000012520c7c2b */ /* 0x000fe4000800000c */
[----:B------:R-:W-:Y:S02]  /*41a10*/  DADD R26, R198, R172 ;  /* 0x00000000c61a7229 */ /* 0x000fe400000000ac */
[----:B------:R-:W-:Y:S02]  /*41a20*/  DADD R24, -R86, R30 ;  /* 0x0000000056187229 */ /* 0x000fe4000000011e */
[----:B------:R-:W-:Y:S02]  /*41a30*/  DADD R34, R20, R34 ;  /* 0x0000000014227229 */ /* 0x000fe40000000022 */
[----:B------:R-:W-:Y:S02]  /*41a40*/  DMUL R186, R70, R210 ;  /* 0x000000d246ba7228 */ /* 0x000fe40000000000 */
[----:B------:R-:W-:-:S02]  /*41a50*/  DMUL R232, R136, R8 ;  /* 0x0000000888e87228 */ /* 0x000fc40000000000 */
[----:B----4-:R-:W-:Y:S02]  /*41a60*/  DMUL R248, R76, R92 ;  /* 0x0000005c4cf87228 */ /* 0x010fe40000000000 */
[----:B------:R-:W-:Y:S01]  /*41a70*/  DFMA R12, R66, -R28, R12 ;  /* 0x8000001c420c722b */ /* 0x000fe2000000000c */
[----:B------:R0:W-:Y:S01]  /*41a80*/  STL.64 [R1+0x8698], R34 ;  /* 0x0086982201007387 */ /* 0x0001e20000100a00 */
[----:B------:R-:W-:Y:S02]  /*41a90*/  DFMA R26, R64, -R222, R26 ;  /* 0x800000de401a722b */ /* 0x000fe4000000001a */
[----:B------:R-:W-:Y:S02]  /*41aa0*/  DADD R30, R176, R42 ;  /* 0x00000000b01e7229 */ /* 0x000fe4000000002a */
[----:B------:R-:W-:Y:S02]  /*41ab0*/  DMUL R46, R46, R150 ;  /* 0x000000962e2e7228 */ /* 0x000fe40000000000 */
[----:B------:R-:W-:Y:S01]  /*41ac0*/  DFMA R154, R70, R184, R214 ;  /* 0x000000b8469a722b */ /* 0x000fe200000000d6 */
[----:B------:R1:W-:Y:S01]  /*41ad0*/  STL.64 [R1+0x84d8], R106 ;  /* 0x0084d86a01007387 */ /* 0x0003e20000100a00 */
[----:B0-----:R-:W-:-:S03]  /*41ae0*/  DADD R34, -R176, R24 ;  /* 0x00000000b0227229 */ /* 0x001fc60000000118 */
[----:B------:R-:W4:Y:S01]  /*41af0*/  LDL.64 R76, [R1+0xa3e8] ;  /* 0x00a3e800014c7983 */ /* 0x000f220000100a00 */
[----:B------:R-:W-:Y:S02]  /*41b00*/  DFMA R24, R186, UR34, R12 ;  /* 0x00000022ba187c2b */ /* 0x000fe4000800000c */
[----:B------:R-:W-:Y:S01]  /*41b10*/  DADD R102, -R20, R26 ;  /* 0x0000000014667229 */ /* 0x000fe2000000011a */
[----:B------:R-:W2:Y:S01]  /*41b20*/  LDL.64 R136, [R1+0x9ef0] ;  /* 0x009ef00001887983 */ /* 0x000ea20000100a00 */
[----:B------:R-:W-:Y:S02]  /*41b30*/  DFMA R12, R64, R168, R30 ;  /* 0x000000a8400c722b */ /* 0x000fe4000000001e */
[----:B------:R-:W-:Y:S02]  /*41b40*/  DFMA R172, R70, R184, R176 ;  /* 0x000000b846ac722b */ /* 0x000fe400000000b0 */
[-C--:B------:R-:W-:Y:S02]  /*41b50*/  DMUL R208, R192, R8.reuse ;  /* 0x00000008c0d07228 */ /* 0x080fe40000000000 */
[----:B------:R-:W-:-:S02]  /*41b60*/  DMUL R128, R40, R8 ;  /* 0x0000000828807228 */ /* 0x000fc40000000000 */
[----:B------:R-:W-:Y:S01]  /*41b70*/  DMUL R174, R246, R118 ;  /* 0x00000076f6ae7228 */ /* 0x000fe20000000000 */
[----:B------:R-:W-:Y:S01]  /*41b80*/  STL.64 [R1+0xa9c8], R210 ;  /* 0x00a9c8d201007387 */ /* 0x000fe20000100a00 */
[----:B------:R-:W-:Y:S02]  /*41b90*/  DFMA R20, R66, -R106, R24 ;  /* 0x8000006a4214722b */ /* 0x000fe40000000018 */
[CC--:B------:R-:W-:Y:S01]  /*41ba0*/  DFMA R176, R70.reuse, -R184.reuse, R34 ;  /* 0x800000b846b0722b */ /* 0x0c0fe20000000022 */
[----:B------:R-:W-:Y:S01]  /*41bb0*/  STL.64 [R1+0x8800], R2 ;  /* 0x0088000201007387 */ /* 0x000fe20000100a00 */
[----:B------:R-:W-:-:S03]  /*41bc0*/  DFMA R34, R70, R184, R12 ;  /* 0x000000b84622722b */ /* 0x000fc6000000000c */
[----:B------:R-:W2:Y:S01]  /*41bd0*/  LDL.LU.64 R86, [R1+0xadc8] ;  /* 0x00adc80001567983 */ /* 0x000ea20000300a00 */
[----:B------:R-:W-:Y:S02]  /*41be0*/  DFMA R24, R162, UR4, R20 ;  /* 0x00000004a2187c2b */ /* 0x000fe40008000014 */
[----:B------:R-:W-:Y:S02]  /*41bf0*/  DMUL R12, R228, 0.25 ;  /* 0x3fd00000e40c7828 */ /* 0x000fe40000000000 */
[----:B------:R-:W-:Y:S02]  /*41c00*/  DMUL R222, R50, R80 ;  /* 0x0000005032de7228 */ /* 0x000fe40000000000 */
[----:B------:R-:W-:Y:S02]  /*41c10*/  DMUL R214, R146, R232 ;  /* 0x000000e892d67228 */ /* 0x000fe40000000000 */
[----:B------:R-:W-:Y:S02]  /*41c20*/  DFMA R8, R64, -R168, R102 ;  /* 0x800000a84008722b */ /* 0x000fe40000000066 */
[----:B---3--:R-:W-:Y:S01]  /*41c30*/  DMUL R26, R32, R150 ;  /* 0x00000096201a7228 */ /* 0x008fe20000000000 */
[----:B------:R-:W3:Y:S01]  /*41c40*/  LDL.64 R168, [R1+0xa3d8] ;  /* 0x00a3d80001a87983 */ /* 0x000ee20000100a00 */
[----:B------:R-:W-:-:S02]  /*41c50*/  DMUL R20, R66, R46 ;  /* 0x0000002e42147228 */ /* 0x000fc40000000000 */
[----:B------:R-:W-:Y:S01]  /*41c60*/  DFMA R30, R56, R248, R24 ;  /* 0x000000f8381e722b */ /* 0x000fe20000000018 */
[----:B------:R-:W-:Y:S01]  /*41c70*/  STL.64 [R1+0x8950], R174 ;  /* 0x008950ae01007387 */ /* 0x000fe20000100a00 */
[----:B------:R-:W-:Y:S02]  /*41c80*/  DMUL R42, R150, R12 ;  /* 0x0000000c962a7228 */ /* 0x000fe40000000000 */
[----:B------:R-:W-:Y:S01]  /*41c90*/  DMUL R12, R70, R26 ;  /* 0x0000001a460c7228 */ /* 0x000fe20000000000 */
[----:B------:R-:W3:Y:S01]  /*41ca0*/  LDL.64 R184, [R1+0xa0e8] ;  /* 0x00a0e80001b87983 */ /* 0x000ee20000100a00 */
[----:B------:R-:W-:Y:S02]  /*41cb0*/  DFMA R26, R56, R222, -R20 ;  /* 0x000000de381a722b */ /* 0x000fe40000000814 */
[----:B-1----:R-:W-:Y:S02]  /*41cc0*/  DFMA R106, R214, UR24, R30 ;  /* 0x00000018d66a7c2b */ /* 0x002fe4000800001e */
[----:B------:R-:W-:-:S02]  /*41cd0*/  DMUL R24, R150, UR44 ;  /* 0x0000002c96187c28 */ /* 0x000fc40008000000 */
[----:B------:R-:W-:Y:S02]  /*41ce0*/  DFMA R34, R62, -R242, R34 ;  /* 0x800000f23e22722b */ /* 0x000fe40000000022 */
[----:B------:R-:W-:Y:S02]  /*41cf0*/  DADD R30, -R12, R26 ;  /* 0x000000000c1e7229 */ /* 0x000fe4000000011a */
[----:B------:R-:W-:Y:S02]  /*41d00*/  DADD R26, -R188, R8 ;  /* 0x00000000bc1a7229 */ /* 0x000fe40000000108 */
[----:B------:R-:W-:Y:S01]  /*41d10*/  DMUL R50, R70, R208 ;  /* 0x000000d046327228 */ /* 0x000fe20000000000 */
[----:B------:R-:W-:Y:S01]  /*41d20*/  UMOV UR24, 0x1eb851ec ;  /* 0x1eb851ec00187882 */ /* 0x000fe20000000000 */
[----:B------:R-:W-:Y:S01]  /*41d30*/  DFMA R102, R66, -R128, R106 ;  /* 0x800000804266722b */ /* 0x000fe2000000006a */
[----:B------:R-:W-:Y:S01]  /*41d40*/  UMOV UR25, 0x3fe1eb85 ;  /* 0x3fe1eb8500197882 */ /* 0x000fe20000000000 */
[-C--:B------:R-:W-:Y:S01]  /*41d50*/  DMUL R178, R146, R24.reuse ;  /* 0x0000001892b27228 */ /* 0x080fe20000000000 */
[----:B------:R-:W3:Y:S01]  /*41d60*/  LDL.64 R188, [R1+0x9fc0] ;  /* 0x009fc00001bc7983 */ /* 0x000ee20000100a00 */
[----:B------:R-:W-:-:S02]  /*41d70*/  DMUL R8, R150, R24 ;  /* 0x0000001896087228 */ /* 0x000fc40000000000 */
[----:B------:R-:W-:Y:S02]  /*41d80*/  DFMA R30, R62, -R42, R30 ;  /* 0x8000002a3e1e722b */ /* 0x000fe4000000001e */
[CC--:B------:R-:W-:Y:S02]  /*41d90*/  DFMA R24, R64.reuse, R84.reuse, R34 ;  /* 0x000000544018722b */ /* 0x0c0fe40000000022 */
[----:B------:R-:W-:Y:S02]  /*41da0*/  DFMA R26, R64, -R84, R26 ;  /* 0x80000054401a722b */ /* 0x000fe4000000001a */
[----:B------:R-:W-:-:S05]  /*41db0*/  DFMA R34, R50, UR24, R102 ;  /* 0x0000001832227c2b */ /* 0x000fca0008000066 */
[----:B------:R0:W-:Y:S02]  /*41dc0*/  STL.64 [R1+0x84b0], R26 ;  /* 0x0084b01a01007387 */ /* 0x0001e40000100a00 */
[----:B0-----:R-:W-:Y:S02]  /*41dd0*/  DADD R26, -R178, R30 ;  /* 0x00000000b21a7229 */ /* 0x001fe4000000011e */
[----:B------:R-:W-:Y:S02]  /*41de0*/  DFMA R30, R14, UR36, R34 ;  /* 0x000000240e1e7c2b */ /* 0x000fe40008000022 */
[----:B------:R-:W-:Y:S01]  /*41df0*/  DADD R34, R152, R38 ;  /* 0x0000000098227229 */ /* 0x000fe20000000026 */
[----:B------:R-:W3:Y:S06]  /*41e00*/  LDL.64 R38, [R1+0xa0d0] ;  /* 0x00a0d00001267983 */ /* 0x000eec0000100a00 */
[----:B------:R0:W-:Y:S04]  /*41e10*/  STL.64 [R1+0x84a8], R34 ;  /* 0x0084a82201007387 */ /* 0x0001e80000100a00 */
[----:B0-----:R-:W3:Y:S01]  /*41e20*/  LDL.64 R34, [R1+0xa0c0] ;  /* 0x00a0c00001227983 */ /* 0x001ee20000100a00 */
[----:B------:R-:W-:-:S02]  /*41e30*/  DADD R24, R218, R24 ;  /* 0x00000000da187229 */ /* 0x000fc40000000018 */
[----:B----4-:R-:W-:Y:S02]  /*41e40*/  DMUL R122, R76, R122 ;  /* 0x0000007a4c7a7228 */ /* 0x010fe40000000000 */
[----:B------:R-:W-:Y:S02]  /*41e50*/  DADD R84, R8, R8 ;  /* 0x0000000008547229 */ /* 0x000fe40000000008 */
[----:B------:R-:W-:Y:S02]  /*41e60*/  DFMA R76, R62, R242, -R152 ;  /* 0x000000f23e4c722b */ /* 0x000fe40000000898 */
[----:B------:R-:W-:Y:S01]  /*41e70*/  DADD R102, R152, R24 ;  /* 0x0000000098667229 */ /* 0x000fe20000000018 */
[----:B------:R0:W-:Y:S01]  /*41e80*/  STL.64 [R1+0x85d0], R122 ;  /* 0x0085d07a01007387 */ /* 0x0001e20000100a00 */
[----:B------:R-:W-:Y:S02]  /*41e90*/  DMUL R210, R56, R122 ;  /* 0x0000007a38d27228 */ /* 0x000fe40000000000 */
[----:B------:R-:W-:Y:S01]  /*41ea0*/  DFMA R24, R66, -R28, R216 ;  /* 0x8000001c4218722b */ /* 0x000fe200000000d8 */
[----:B------:R1:W-:Y:S01]  /*41eb0*/  STL.64 [R1+0x8920], R76 ;  /* 0x0089204c01007387 */ /* 0x0003e20000100a00 */
[----:B------:R-:W-:-:S02]  /*41ec0*/  DADD R106, -R20, R30 ;  /* 0x00000000146a7229 */ /* 0x000fc4000000011e */
[----:B0-----:R-:W-:Y:S02]  /*41ed0*/  DMUL R122, R56, R174 ;  /* 0x000000ae387a7228 */ /* 0x001fe40000000000 */
[----:B-1----:R-:W-:Y:S02]  /*41ee0*/  DADD R76, R26, -R84 ;  /* 0x000000001a4c7229 */ /* 0x002fe40000000854 */
[----:B------:R-:W-:Y:S02]  /*41ef0*/  DMUL R84, R246, R132 ;  /* 0x00000084f6547228 */ /* 0x000fe40000000000 */
[----:B------:R-:W-:Y:S02]  /*41f00*/  DADD R30, -R186, R24 ;  /* 0x00000000ba1e7229 */ /* 0x000fe40000000118 */
[----:B------:R-:W-:Y:S02]  /*41f10*/  DMUL R20, R210, 0.5 ;  /* 0x3fe00000d2147828 */ /* 0x000fe40000000000 */
[----:B------:R-:W-:Y:S01]  /*41f20*/  DFMA R24, R122, -UR38, R182 ;  /* 0x800000267a187c2b */ /* 0x000fe200080000b6 */
[----:B------:R0:W-:Y:S01]  /*41f30*/  STL.64 [R1+0x8b78], R84 ;  /* 0x008b785401007387 */ /* 0x0001e20000100a00 */
[----:B--2---:R-:W-:-:S02]  /*41f40*/  DMUL R136, R136, R124 ;  /* 0x0000007c88887228 */ /* 0x004fc40000000000 */
[----:B------:R-:W-:Y:S01]  /*41f50*/  DADD R26, R2, R172 ;  /* 0x00000000021a7229 */ /* 0x000fe200000000ac */
[----:B------:R-:W-:Y:S01]  /*41f60*/  UMOV UR36, 0xcccccccd ;  /* 0xcccccccd00247882 */ /* 0x000fe20000000000 */
[----:B------:R-:W-:Y:S01]  /*41f70*/  DADD R30, R20, R30 ;  /* 0x00000000141e7229 */ /* 0x000fe2000000001e */
[----:B------:R-:W-:Y:S01]  /*41f80*/  UMOV UR37, 0x3feccccc ;  /* 0x3feccccc00257882 */ /* 0x000fe20000000000 */
[----:B---3--:R-:W-:Y:S02]  /*41f90*/  DMUL R174, R168, R100 ;  /* 0x00000064a8ae7228 */ /* 0x008fe40000000000 */
[----:B------:R-:W-:Y:S01]  /*41fa0*/  DMUL R38, R38, R160 ;  /* 0x000000a026267228 */ /* 0x000fe20000000000 */
[----:B------:R-:W-:Y:S01]  /*41fb0*/  STL.64 [R1+0x8848], R122 ;  /* 0x0088487a01007387 */ /* 0x000fe20000100a00 */
[----:B0-----:R-:W-:Y:S02]  /*41fc0*/  DMUL R84, R56, R84 ;  /* 0x0000005438547228 */ /* 0x001fe40000000000 */
[----:B------:R-:W-:Y:S01]  /*41fd0*/  DADD R224, -R20, R24 ;  /* 0x0000000014e07229 */ /* 0x000fe20000000118 */
[----:B------:R-:W2:Y:S01]  /*41fe0*/  LDL.64 R182, [R1+0xa0e0] ;  /* 0x00a0e00001b67983 */ /* 0x000ea20000100a00 */
[----:B------:R-:W-:-:S04]  /*41ff0*/  DFMA R20, R162, UR20, R20 ;  /* 0x00000014a2147c2b */ /* 0x000fc80008000014 */
[----:B------:R-:W-:Y:S01]  /*42000*/  DFMA R24, R84, UR6, R230 ;  /* 0x0000000654187c2b */ /* 0x000fe200080000e6 */
[----:B------:R0:W-:Y:S01]  /*42010*/  STL.64 [R1+0x8930], R30 ;  /* 0x0089301e01007387 */ /* 0x0001e20000100a00 */
[----:B------:R-:W-:Y:S02]  /*42020*/  DMUL R100, R34, R94 ;  /* 0x0000005e22647228 */ /* 0x000fe40000000000 */
[C---:B------:R-:W-:Y:S02]  /*42030*/  DFMA R34, -R56.reuse, R248, R20 ;  /* 0x000000f83822722b */ /* 0x040fe40000000114 */
[C---:B------:R-:W-:Y:S02]  /*42040*/  DFMA R20, R56.reuse, R136, R206 ;  /* 0x000000883814722b */ /* 0x040fe400000000ce */
[----:B0-----:R-:W-:Y:S01]  /*42050*/  DFMA R30, R56, R248, R24 ;  /* 0x000000f8381e722b */ /* 0x001fe20000000018 */
[----:B------:R0:W-:Y:S03]  /*42060*/  STL.64 [R1+0x8840], R84 ;  /* 0x0088405401007387 */ /* 0x0001e60000100a00 */
[----:B------:R-:W-:-:S02]  /*42070*/  DFMA R172, R12, 0.25, R34 ;  /* 0x3fd000000cac782b */ /* 0x000fc40000000022 */
[----:B------:R-:W-:Y:S02]  /*42080*/  DFMA R34, R14, UR16, R20 ;  /* 0x000000100e227c2b */ /* 0x000fe40008000014 */
[----:B------:R-:W-:Y:S02]  /*42090*/  DFMA R30, R56, -R136, R30 ;  /* 0x80000088381e722b */ /* 0x000fe4000000001e */
[----:B------:R-:W-:Y:S02]  /*420a0*/  DFMA R20, R138, R250, R102 ;  /* 0x000000fa8a14722b */ /* 0x000fe40000000066 */
[----:B0-----:R-:W-:Y:S02]  /*420b0*/  DADD R84, R2, R154 ;  /* 0x0000000002547229 */ /* 0x001fe4000000009a */
[----:B------:R-:W-:Y:S01]  /*420c0*/  DADD R26, R186, R26 ;  /* 0x00000000ba1a7229 */ /* 0x000fe2000000001a */
[----:B------:R0:W-:Y:S01]  /*420d0*/  STL.64 [R1+0x8bc0], R38 ;  /* 0x008bc02601007387 */ /* 0x0001e20000100a00 */
[----:B------:R-:W-:-:S02]  /*420e0*/  DFMA R122, R12, 0.25, R34 ;  /* 0x3fd000000c7a782b */ /* 0x000fc40000000022 */
[----:B------:R-:W-:Y:S01]  /*420f0*/  DMUL R40, R40, R18 ;  /* 0x0000001228287228 */ /* 0x000fe20000000000 */
[----:B------:R-:W-:Y:S01]  /*42100*/  UMOV UR16, 0x9999999a ;  /* 0x9999999a00107882 */ /* 0x000fe20000000000 */
[----:B------:R-:W-:Y:S01]  /*42110*/  DADD R24, R186, R84 ;  /* 0x00000000ba187229 */ /* 0x000fe20000000054 */
[----:B------:R-:W-:Y:S01]  /*42120*/  UMOV UR17, 0x3fb99999 ;  /* 0x3fb9999900117882 */ /* 0x000fe20000000000 */
[----:B------:R-:W-:Y:S01]  /*42130*/  DFMA R84, R14, UR36, R30 ;  /* 0x000000240e547c2b */ /* 0x000fe2000800001e */
[----:B------:R-:W-:Y:S01]  /*42140*/  STL.64 [R1+0x8420], R136 ;  /* 0x0084208801007387 */ /* 0x000fe20000100a00 */
[----:B------:R-:W-:Y:S02]  /*42150*/  DFMA R30, R2, UR32, R20 ;  /* 0x00000020021e7c2b */ /* 0x000fe40008000014 */
[----:B------:R-:W-:Y:S01]  /*42160*/  DFMA R26, R70, R174, R26 ;  /* 0x000000ae461a722b */ /* 0x000fe2000000001a */
[----:B------:R-:W-:Y:S01]  /*42170*/  STL.64 [R1+0x8760], R50 ;  /* 0x0087603201007387 */ /* 0x000fe20000100a00 */
[----:B------:R-:W-:-:S03]  /*42180*/  DMUL R168, R66, R100 ;  /* 0x0000006442a87228 */ /* 0x000fc60000000000 */
[----:B------:R-:W-:Y:S01]  /*42190*/  STL.64 [R1+0x87b0], R186 ;  /* 0x0087b0ba01007387 */ /* 0x000fe20000100a00 */
[----:B------:R-:W-:Y:S02]  /*421a0*/  DFMA R30, R186, UR34, R30 ;  /* 0x00000022ba1e7c2b */ /* 0x000fe4000800001e */
[----:B------:R-:W-:Y:S01]  /*421b0*/  DADD R26, R50, R26 ;  /* 0x00000000321a7229 */ /* 0x000fe2000000001a */
[----:B------:R-:W-:Y:S01]  /*421c0*/  STL.64 [R1+0x92a0], R110 ;  /* 0x0092a06e01007387 */ /* 0x000fe20000100a00 */
[----:B0-----:R-:W-:-:S03]  /*421d0*/  DMUL R38, R56, R38 ;  /* 0x0000002638267228 */ /* 0x001fc60000000000 */
[----:B------:R-:W-:Y:S01]  /*421e0*/  STL.64 [R1+0xa9d0], R232 ;  /* 0x00a9d0e801007387 */ /* 0x000fe20000100a00 */
[----:B------:R-:W-:Y:S02]  /*421f0*/  DFMA R30, R70, R174, R30 ;  /* 0x000000ae461e722b */ /* 0x000fe4000000001e */
[----:B------:R-:W-:Y:S01]  /*42200*/  DADD R26, R12, R26 ;  /* 0x000000000c1a7229 */ /* 0x000fe2000000001a */
[----:B------:R0:W-:Y:S04]  /*42210*/  STL.64 [R1+0x8838], R38 ;  /* 0x0088382601007387 */ /* 0x0001e80000100a00 */
[----:B------:R-:W-:Y:S01]  /*42220*/  STL.64 [R1+0x85b0], R40 ;  /* 0x0085b02801007387 */ /* 0x000fe20000100a00 */
[----:B------:R-:W-:-:S03]  /*42230*/  DADD R30, R38, R30 ;  /* 0x00000000261e7229 */ /* 0x000fc6000000001e */
[----:B------:R1:W-:Y:S04]  /*42240*/  STL.64 [R1+0x8938], R26 ;  /* 0x0089381a01007387 */ /* 0x0003e80000100a00 */
[----:B0-----:R-:W3:Y:S01]  /*42250*/  LDL.64 R38, [R1+0x9c10] ;  /* 0x009c100001267983 */ /* 0x001ee20000100a00 */
[----:B------:R-:W-:Y:S02]  /*42260*/  DFMA R84, R12, 0.5, R84 ;  /* 0x3fe000000c54782b */ /* 0x000fe40000000054 */
[----:B------:R-:W-:Y:S01]  /*42270*/  DFMA R100, R178, 0.125, R122 ;  /* 0x3fc00000b264782b */ /* 0x000fe2000000007a */
[----:B------:R-:W4:Y:S01]  /*42280*/  LDL.LU.64 R110, [R1+0xadf0] ;  /* 0x00adf000016e7983 */ /* 0x000f220000300a00 */
[----:B-1----:R-:W-:-:S03]  /*42290*/  DFMA R26, R70, R174, R24 ;  /* 0x000000ae461a722b */ /* 0x002fc60000000018 */
[----:B------:R-:W-:Y:S01]  /*422a0*/  STL.64 [R1+0x8880], R218 ;  /* 0x008880da01007387 */ /* 0x000fe20000100a00 */
[----:B------:R-:W-:Y:S02]  /*422b0*/  DFMA R24, R82, UR18, R194 ;  /* 0x0000001252187c2b */ /* 0x000fe400080000c2 */
[----:B------:R-:W-:Y:S01]  /*422c0*/  DMUL R40, R66, R40 ;  /* 0x0000002842287228 */ /* 0x000fe20000000000 */
[----:B------:R-:W-:Y:S01]  /*422d0*/  STL.64 [R1+0x8710], R214 ;  /* 0x008710d601007387 */ /* 0x000fe20000100a00 */
[----:B------:R-:W-:-:S03]  /*422e0*/  DFMA R84, R178, 0.5, R84 ;  /* 0x3fe00000b254782b */ /* 0x000fc60000000054 */
[----:B------:R-:W-:Y:S01]  /*422f0*/  STL.64 [R1+0xadb0], R156 ;  /* 0x00adb09c01007387 */ /* 0x000fe20000100a00 */
[----:B------:R-:W-:Y:S02]  /*42300*/  DFMA R20, R186, UR34, R24 ;  /* 0x00000022ba147c2b */ /* 0x000fe40008000018 */
[----:B------:R-:W-:Y:S01]  /*42310*/  DADD R24, -R2, R176 ;  /* 0x0000000002187229 */ /* 0x000fe200000001b0 */
[----:B------:R0:W-:Y:S04]  /*42320*/  STL.64 [R1+0xada8], R90 ;  /* 0x00ada85a01007387 */ /* 0x0001e80000100a00 */
[----:B------:R-:W2:Y:S01]  /*42330*/  LDL.64 R2, [R1+0xa328] ;  /* 0x00a3280001027983 */ /* 0x000ea20000100a00 */
[----:B------:R-:W-:Y:S02]  /*42340*/  DADD R34, R50, R26 ;  /* 0x0000000032227229 */ /* 0x000fe4000000001a */
[----:B------:R-:W-:Y:S01]  /*42350*/  DFMA R26, R70, R174, R236 ;  /* 0x000000ae461a722b */ /* 0x000fe200000000ec */
[----:B------:R-:W4:Y:S01]  /*42360*/  LDL.64 R122, [R1+0x9ec0] ;  /* 0x009ec000017a7983 */ /* 0x000f220000100a00 */
[----:B------:R-:W-:-:S03]  /*42370*/  DADD R24, -R186, R24 ;  /* 0x00000000ba187229 */ /* 0x000fc60000000118 */
[----:B------:R-:W-:Y:S01]  /*42380*/  STL.64 [R1+0x87e8], R40 ;  /* 0x0087e82801007387 */ /* 0x000fe20000100a00 */
[----:B------:R-:W-:Y:S02]  /*42390*/  DADD R102, R12, R34 ;  /* 0x000000000c667229 */ /* 0x000fe40000000022 */
[----:B------:R-:W-:Y:S01]  /*423a0*/  DFMA R34, R162, UR4, R26 ;  /* 0x00000004a2227c2b */ /* 0x000fe2000800001a */
[----:B0-----:R-:W4:Y:S01]  /*423b0*/  LDL.64 R90, [R1+0x8420] ;  /* 0x00842000015a7983 */ /* 0x001f220000100a00 */
[----:B------:R-:W-:Y:S02]  /*423c0*/  DFMA R26, R70, R174, R20 ;  /* 0x000000ae461a722b */ /* 0x000fe40000000014 */
[----:B------:R-:W-:Y:S01]  /*423d0*/  DFMA R20, R12, 0.75, R106 ;  /* 0x3fe800000c14782b */ /* 0x000fe2000000006a */
[----:B------:R0:W-:Y:S01]  /*423e0*/  STL.64 [R1+0x8520], R128 ;  /* 0x0085208001007387 */ /* 0x0001e20000100a00 */
[----:B------:R-:W-:Y:S01]  /*423f0*/  UMOV UR48, 0xe147ae14 ;  /* 0xe147ae1400307882 */ /* 0x000fe20000000000 */
[----:B------:R-:W-:-:S02]  /*42400*/  UMOV UR49, 0x3fee147a ;  /* 0x3fee147a00317882 */ /* 0x000fc40000000000 */
[----:B------:R-:W-:Y:S01]  /*42410*/  STL.64 [R1+0x8850], R82 ;  /* 0x0088505201007387 */ /* 0x000fe20000100a00 */
[----:B------:R-:W-:Y:S02]  /*42420*/  DFMA R26, R162, UR18, R26 ;  /* 0x00000012a21a7c2b */ /* 0x000fe4000800001a */
[----:B------:R-:W-:Y:S01]  /*42430*/  DFMA R24, R70, -R174, R24 ;  /* 0x800000ae4618722b */ /* 0x000fe20000000018 */
[----:B------:R-:W-:Y:S01]  /*42440*/  STL.64 [R1+0xa9e0], R208 ;  /* 0x00a9e0d001007387 */ /* 0x000fe20000100a00 */
[----:B------:R-:W-:Y:S02]  /*42450*/  DFMA R34, R56, R136, R34 ;  /* 0x000000883822722b */ /* 0x000fe40000000022 */
[----:B------:R-:W-:Y:S01]  /*42460*/  DFMA R20, R178, 0.875, R20 ;  /* 0x3fec0000b214782b */ /* 0x000fe20000000014 */
[----:B------:R1:W-:Y:S01]  /*42470*/  STL.64 [R1+0x88b0], R102 ;  /* 0x0088b06601007387 */ /* 0x0003e20000100a00 */
[----:B------:R-:W-:Y:S01]  /*42480*/  DFMA R26, R214, UR40, R26 ;  /* 0x00000028d61a7c2b */ /* 0x000fe2000800001a */
[----:B------:R-:W-:Y:S01]  /*42490*/  UMOV UR40, 0xae147ae1 ;  /* 0xae147ae100287882 */ /* 0x000fe20000000000 */
[----:B------:R-:W-:Y:S01]  /*424a0*/  UMOV UR41, 0x3feae147 ;  /* 0x3feae14700297882 */ /* 0x000fe20000000000 */
[----:B------:R-:W-:Y:S01]  /*424b0*/  DFMA R236, R8, 0.5, R100 ;  /* 0x3fe0000008ec782b */ /* 0x000fe20000000064 */
[----:B0-----:R-:W4:Y:S01]  /*424c0*/  LDL.128 R128, [R1+0x590] ;  /* 0x0005900001807983 */ /* 0x001f220000100c00 */
[----:B------:R-:W-:-:S02]  /*424d0*/  DFMA R34, R14, UR16, R34 ;  /* 0x000000100e227c2b */ /* 0x000fc40008000022 */
[----:B------:R-:W-:Y:S01]  /*424e0*/  DADD R20, R8, R20 ;  /* 0x0000000008147229 */ /* 0x000fe20000000014 */
[----:B------:R-:W-:Y:S01]  /*424f0*/  STL.64 [R1+0x88a8], R162 ;  /* 0x0088a8a201007387 */ /* 0x000fe20000100a00 */
[----:B------:R-:W-:Y:S02]  /*42500*/  DFMA R26, R12, 0.75, R26 ;  /* 0x3fe800000c1a782b */ /* 0x000fe4000000001a */
[C---:B-1----:R-:W-:Y:S01]  /*42510*/  DADD R102, -R50.reuse, R24 ;  /* 0x0000000032667229 */ /* 0x042fe20000000118 */
[----:B------:R-:W-:Y:S01]  /*42520*/  UMOV UR46, 0x851eb852 ;  /* 0x851eb852002e7882 */ /* 0x000fe20000000000 */
[----:B------:R-:W-:Y:S01]  /*42530*/  DFMA R24, R50, UR40, R30 ;  /* 0x0000002832187c2b */ /* 0x000fe2000800001e */
[----:B------:R-:W-:Y:S01]  /*42540*/  UMOV UR47, 0x3fc851eb ;  /* 0x3fc851eb002f7882 */ /* 0x000fe20000000000 */
[----:B------:R-:W-:Y:S01]  /*42550*/  DFMA R34, R12, 0.25, R34 ;  /* 0x3fd000000c22782b */ /* 0x000fe20000000022 */
[----:B------:R-:W4:Y:S01]  /*42560*/  LDL.64 R50, [R1+0x8468] ;  /* 0x0084680001327983 */ /* 0x000f220000100a00 */
[----:B------:R-:W-:-:S02]  /*42570*/  DADD R20, -R40, R20 ;  /* 0x0000000028147229 */ /* 0x000fc40000000114 */
[C---:B------:R-:W-:Y:S01]  /*42580*/  DADD R30, -R12.reuse, R102 ;  /* 0x000000000c1e7229 */ /* 0x040fe20000000166 */
[----:B------:R-:W-:Y:S01]  /*42590*/  UMOV UR40, 0x119f21d8 ;  /* 0x119f21d800287882 */ /* 0x000fe20000000000 */
[----:B------:R-:W-:Y:S01]  /*425a0*/  DADD R240, R12, R24 ;  /* 0x000000000cf07229 */ /* 0x000fe20000000018 */
[----:B------:R-:W-:Y:S01]  /*425b0*/  UMOV UR41, 0x3dc83073 ;  /* 0x3dc8307300297882 */ /* 0x000fe20000000000 */
[----:B------:R-:W-:Y:S01]  /*425c0*/  DFMA R12, R178, 1.125, R26 ;  /* 0x3ff20000b20c782b */ /* 0x000fe2000000001a */
[----:B------:R-:W-:Y:S01]  /*425d0*/  STL.64 [R1+0x8690], R34 ;  /* 0x0086902201007387 */ /* 0x000fe20000100a00 */
[----:B------:R-:W-:-:S03]  /*425e0*/  DFMA R24, R142, 0.25, R20 ;  /* 0x3fd000008e18782b */ /* 0x000fc60000000014 */
[----:B------:R0:W-:Y:S03]  /*425f0*/  STL.64 [R1+0x8488], R30 ;  /* 0x0084881e01007387 */ /* 0x0001e60000100a00 */
[----:B------:R-:W-:Y:S01]  /*42600*/  DFMA R12, R8, 0.5, R12 ;  /* 0x3fe00000080c782b */ /* 0x000fe2000000000c */
[----:B------:R-:W4:Y:S04]  /*42610*/  LDL.64 R40, [R1+0xa0a0] ;  /* 0x00a0a00001287983 */ /* 0x000f280000100a00 */
[----:B------:R-:W-:Y:S01]  /*42620*/  STL.64 [R1+0xad80], R98 ;  /* 0x00ad806201007387 */ /* 0x000fe20000100a00 */
[----:B0-----:R-:W-:-:S03]  /*42630*/  DMUL R30, R32, R94 ;  /* 0x0000005e201e7228 */ /* 0x001fc60000000000 */
[----:B------:R-:W4:Y:S01]  /*42640*/  LDL.128 R152, [R1+0x620] ;  /* 0x0006200001987983 */ /* 0x000f220000100c00 */
[----:B------:R-:W-:Y:S02]  /*42650*/  DMUL R20, R94, UR44 ;  /* 0x0000002c5e147c28 */ /* 0x000fe40008000000 */
[----:B------:R-:W-:Y:S01]  /*42660*/  DADD R24, -R168, R24 ;  /* 0x00000000a8187229 */ /* 0x000fe20000000118 */
[----:B------:R-:W4:Y:S01]  /*42670*/  LDL.64 R32, [R1+0xa2e8] ;  /* 0x00a2e80001207983 */ /* 0x000f220000100a00 */
[----:B------:R-:W-:Y:S02]  /*42680*/  DMUL R30, R70, R30 ;  /* 0x0000001e461e7228 */ /* 0x000fe40000000000 */
[----:B------:R-:W-:Y:S02]  /*42690*/  DADD R34, R190, R22 ;  /* 0x00000000be227229 */ /* 0x000fe40000000016 */
[----:B---3--:R-:W-:Y:S01]  /*426a0*/  DADD R26, -R38, UR40 ;  /* 0x00000028261a7e29 */ /* 0x008fe20008000100 */
[----:B------:R-:W-:Y:S01]  /*426b0*/  UMOV UR40, 0x28f5c28f ;  /* 0x28f5c28f00287882 */ /* 0x000fe20000000000 */
[----:B------:R-:W-:Y:S01]  /*426c0*/  UMOV UR41, 0x3fe28f5c ;  /* 0x3fe28f5c00297882 */ /* 0x000fe20000000000 */
[----:B--2---:R-:W-:Y:S01]  /*426d0*/  DMUL R126, R2, R126 ;  /* 0x0000007e027e7228 */ /* 0x004fe20000000000 */
[----:B------:R-:W-:-:S04]  /*426e0*/  UMOV UR44, 0xec46db4f ;  /* 0xec46db4f002c7882 */ /* 0x000fc80000000000 */
[----:B------:R-:W-:Y:S01]  /*426f0*/  DMUL R176, R58, R26 ;  /* 0x0000001a3ab07228 */ /* 0x000fe20000000000 */
[----:B------:R-:W-:Y:S01]  /*42700*/  UMOV UR45, 0x3d923b5d ;  /* 0x3d923b5d002d7882 */ /* 0x000fe20000000000 */
[----:B------:R-:W-:Y:S01]  /*42710*/  DFMA R26, R142, UR40, R12 ;  /* 0x000000288e1a7c2b */ /* 0x000fe2000800000c */
[----:B------:R-:W-:Y:S01]  /*42720*/  UMOV UR40, 0x4fdf3b64 ;  /* 0x4fdf3b6400287882 */ /* 0x000fe20000000000 */
[----:B------:R-:W-:Y:S01]  /*42730*/  UMOV UR41, 0x3fee978d ;  /* 0x3fee978d00297882 */ /* 0x000fe20000000000 */
[----:B------:R-:W-:Y:S01]  /*42740*/  DMUL R2, R146, R20 ;  /* 0x0000001492027228 */ /* 0x000fe20000000000 */
[----:B------:R-:W2:Y:S01]  /*42750*/  LDL.64 R22, [R1+0x9ec8] ;  /* 0x009ec80001167983 */ /* 0x000ea20000100a00 */
[----:B------:R-:W-:-:S03]  /*42760*/  DFMA R24, R30, UR40, R24 ;  /* 0x000000281e187c2b */ /* 0x000fc60008000018 */
[----:B------:R-:W-:Y:S02]  /*42770*/  DFMA R26, R30, UR40, R26 ;  /* 0x000000281e1a7c2b */ /* 0x000fe4000800001a */
[----:B------:R-:W-:Y:S02]  /*42780*/  DFMA R102, R58, -R126, R34 ;  /* 0x8000007e3a66722b */ /* 0x000fe40000000022 */
[----:B------:R-:W-:Y:S02]  /*42790*/  DFMA R34, R178, 0.375, R172 ;  /* 0x3fd80000b222782b */ /* 0x000fe400000000ac */
[----:B------:R-:W-:Y:S02]  /*427a0*/  DMUL R12, R94, R20 ;  /* 0x000000145e0c7228 */ /* 0x000fe40000000000 */
[----:B------:R-:W-:Y:S02]  /*427b0*/  DMUL R106, R58, R126 ;  /* 0x0000007e3a6a7228 */ /* 0x000fe40000000000 */
[----:B------:R-:W-:Y:S01]  /*427c0*/  DMUL R136, R146, UR44 ;  /* 0x0000002c92887c28 */ /* 0x000fe20008000000 */
[----:B------:R0:W-:Y:S01]  /*427d0*/  STL.64 [R1+0x8498], R2 ;  /* 0x0084980201007387 */ /* 0x0001e20000100a00 */
[----:B------:R-:W-:-:S02]  /*427e0*/  DADD R24, R2, R24 ;  /* 0x0000000002187229 */ /* 0x000fc40000000018 */
[----:B------:R-:W-:Y:S01]  /*427f0*/  DFMA R26, R2, 1.25, R26 ;  /* 0x3ff40000021a782b */ /* 0x000fe2000000001a */
[----:B------:R-:W-:Y:S01]  /*42800*/  STL.64 [R1+0x8788], R142 ;  /* 0x0087888e01007387 */ /* 0x000fe20000100a00 */
[C---:B------:R-:W-:Y:S02]  /*42810*/  DADD R238, R8.reuse, R34 ;  /* 0x0000000008ee7229 */ /* 0x040fe40000000022 */
[----:B------:R-:W-:Y:S01]  /*42820*/  DADD R34, R8, R84 ;  /* 0x0000000008227229 */ /* 0x000fe20000000054 */
[----:B------:R-:W-:Y:S01]  /*42830*/  STL.64 [R1+0x85f0], R222 ;  /* 0x0085f0de01007387 */ /* 0x000fe20000100a00 */
[----:B------:R-:W-:Y:S02]  /*42840*/  DADD R24, R12, R24 ;  /* 0x000000000c187229 */ /* 0x000fe40000000018 */
[----:B------:R-:W-:Y:S01]  /*42850*/  DFMA R8, R94, R20, R12 ;  /* 0x000000145e08722b */ /* 0x000fe2000000000c */
[----:B------:R-:W-:Y:S01]  /*42860*/  UMOV UR44, 0x7fdfbfd ;  /* 0x07fdfbfd002c7882 */ /* 0x000fe20000000000 */
[----:B------:R-:W-:Y:S01]  /*42870*/  DADD R230, R12, R26 ;  /* 0x000000000ce67229 */ /* 0x000fe2000000001a */
[----:B------:R-:W-:Y:S01]  /*42880*/  UMOV UR45, 0x3d87bfdc ;  /* 0x3d87bfdc002d7882 */ /* 0x000fe20000000000 */
[----:B------:R-:W-:Y:S01]  /*42890*/  DFMA R12, R66, R176, R106 ;  /* 0x000000b0420c722b */ /* 0x000fe2000000006a */
[----:B0-----:R-:W3:Y:S04]  /*428a0*/  LDL.64 R2, [R1+0x9f40] ;  /* 0x009f400001027983 */ /* 0x001ee80000100a00 */
[----:B------:R-:W-:Y:S04]  /*428b0*/  STL.64 [R1+0x8708], R8 ;  /* 0x0087080801007387 */ /* 0x000fe80000100a00 */
[----:B------:R0:W-:Y:S01]  /*428c0*/  STL.64 [R1+0x8478], R12 ;  /* 0x0084780c01007387 */ /* 0x0001e20000100a00 */
[----:B------:R-:W-:-:S02]  /*428d0*/  DMUL R100, R68, UR44 ;  /* 0x0000002c44647c28 */ /* 0x000fc40008000000 */
[----:B------:R-:W-:Y:S02]  /*428e0*/  DFMA R186, R66, -R176, R24 ;  /* 0x800000b042ba722b */ /* 0x000fe40000000018 */
[----:B----4-:R-:W-:Y:S01]  /*428f0*/  DMUL R198, R32, R146 ;  /* 0x0000009220c67228 */ /* 0x010fe20000000000 */
[----:B0-----:R-:W4:Y:S01]  /*42900*/  LDL.64 R12, [R1+0xa3d0] ;  /* 0x00a3d000010c7983 */ /* 0x001f220000100a00 */
[----:B------:R-:W-:-:S03]  /*42910*/  DFMA R8, R66, -R176, R102 ;  /* 0x800000b04208722b */ /* 0x000fc60000000066 */
[----:B------:R-:W2:Y:S04]  /*42920*/  LDL.64 R102, [R1+0xa320] ;  /* 0x00a3200001667983 */ /* 0x000ea80000100a00 */
[----:B------:R0:W-:Y:S04]  /*42930*/  STL.64 [R1+0x8548], R8 ;  /* 0x0085480801007387 */ /* 0x0001e80000100a00 */
[----:B------:R-:W3:Y:S04]  /*42940*/  LDL.64 R24, [R1+0x9f70] ;  /* 0x009f700001187983 */ /* 0x000ee80000100a00 */
[----:B------:R-:W3:Y:S01]  /*42950*/  LDL.64 R32, [R1+0x9ee8] ;  /* 0x009ee80001207983 */ /* 0x000ee20000100a00 */
[----:B0-----:R-:W-:-:S03]  /*42960*/  DMUL R8, R184, R54 ;  /* 0x00000036b8087228 */ /* 0x001fc60000000000 */
[----:B------:R0:W-:Y:S01]  /*42970*/  STL.64 [R1+0x8878], R34 ;  /* 0x0088782201007387 */ /* 0x0001e20000100a00 */
[----:B------:R-:W-:Y:S02]  /*42980*/  DMUL R26, R182, R86 ;  /* 0x00000056b61a7228 */ /* 0x000fe40000000000 */
[----:B------:R-:W-:Y:S01]  /*42990*/  DMUL R20, R188, R144 ;  /* 0x00000090bc147228 */ /* 0x000fe20000000000 */
[----:B------:R-:W3:Y:S01]  /*429a0*/  LDL.64 R176, [R1+0x9fa8] ;  /* 0x009fa80001b07983 */ /* 0x000ee20000100a00 */
[----:B------:R-:W-:-:S03]  /*429b0*/  DMUL R38, R38, R58 ;  /* 0x0000003a26267228 */ /* 0x000fc60000000000 */
[----:B------:R-:W3:Y:S01]  /*429c0*/  LDL.64 R106, [R1+0x9f68] ;  /* 0x009f6800016a7983 */ /* 0x000ee20000100a00 */
[----:B------:R-:W-:Y:S01]  /*429d0*/  DMUL R122, R122, R74 ;  /* 0x0000004a7a7a7228 */ /* 0x000fe20000000000 */
[----:B------:R-:W-:Y:S01]  /*429e0*/  IMAD.MOV.U32 R208, RZ, RZ, R130 ;  /* 0x000000ffffd07224 */ /* 0x000fe200078e0082 */
[----:B------:R-:W-:Y:S01]  /*429f0*/  MOV R209, R131 ;  /* 0x0000008300d17202 */ /* 0x000fe20000000f00 */
[----:B------:R-:W-:Y:S04]  /*42a00*/  STL.128 [R1+0x8660], R128 ;  /* 0x0086608001007387 */ /* 0x000fe80000100c00 */
[----:B------:R-:W-:Y:S04]  /*42a10*/  STL.64 [R1+0x88a0], R210 ;  /* 0x0088a0d201007387 */ /* 0x000fe80000100a00 */
[----:B------:R-:W-:Y:S01]  /*42a20*/  STL.128 [R1+0x8610], R152 ;  /* 0x0086109801007387 */ /* 0x000fe20000100c00 */
[----:B------:R-:W-:-:S02]  /*42a30*/  IMAD.MOV.U32 R228, RZ, RZ, R154 ;  /* 0x000000ffffe47224 */ /* 0x000fc400078e009a */
[----:B------:R-:W-:Y:S01]  /*42a40*/  IMAD.MOV.U32 R229, RZ, RZ, R155 ;  /* 0x000000ffffe57224 */ /* 0x000fe200078e009b */
[----:B------:R-:W3:Y:S01]  /*42a50*/  LDL.64 R172, [R1+0x8b0] ;  /* 0x0008b00001ac7983 */ /* 0x000ee20000100a00 */
[----:B----4-:R-:W-:-:S03]  /*42a60*/  DMUL R206, R12, R202 ;  /* 0x000000ca0cce7228 */ /* 0x010fc60000000000 */
[----:B------:R-:W4:Y:S01]  /*42a70*/  LDL.64 R188, [R1+0x9ff0] ;  /* 0x009ff00001bc7983 */ /* 0x000f220000100a00 */
[----:B------:R-:W-:Y:S02]  /*42a80*/  DMUL R12, R68, R8 ;  /* 0x00000008440c7228 */ /* 0x000fe40000000000 */
[----:B--2---:R-:W-:Y:S01]  /*42a90*/  DMUL R8, R102, R16 ;  /* 0x0000001066087228 */ /* 0x004fe20000000000 */
[----:B0-----:R-:W2:Y:S01]  /*42aa0*/  LDL.64 R34, [R1+0xa130] ;  /* 0x00a1300001227983 */ /* 0x001ea20000100a00 */
[----:B------:R-:W-:Y:S02]  /*42ab0*/  DMUL R182, R40, R56 ;  /* 0x0000003828b67228 */ /* 0x000fe40000000000 */
[----:B---3--:R-:W-:Y:S01]  /*42ac0*/  DMUL R242, R2, R212 ;  /* 0x000000d402f27228 */ /* 0x008fe20000000000 */
[----:B------:R-:W-:Y:S01]  /*42ad0*/  UMOV UR44, 0x831653c8 ;  /* 0x831653c8002c7882 */ /* 0x000fe20000000000 */
[----:B------:R-:W-:Y:S01]  /*42ae0*/  DMUL R84, R24, R68 ;  /* 0x0000004418547228 */ /* 0x000fe20000000000 */
[----:B------:R0:W-:Y:S01]  /*42af0*/  STL.64 [R1+0x84f0], R8 ;  /* 0x0084f00801007387 */ /* 0x0001e20000100a00 */
[----:B------:R-:W-:-:S03]  /*42b00*/  DMUL R40, R246, R50 ;  /* 0x00000032f6287228 */ /* 0x000fc60000000000 */
[----:B------:R-:W3:Y:S04]  /*42b10*/  LDL.64 R50, [R1+0x9f98] ;  /* 0x009f980001327983 */ /* 0x000ee80000100a00 */
[----:B------:R-:W2:Y:S01]  /*42b20*/  LDL.64 R2, [R1+0xa058] ;  /* 0x00a0580001027983 */ /* 0x000ea20000100a00 */
[----:B0-----:R-:W-:-:S03]  /*42b30*/  DMUL R8, R68, R100 ;  /* 0x0000006444087228 */ /* 0x001fc60000000000 */
[----:B------:R-:W2:Y:S04]  /*42b40*/  LDL.64 R24, [R1+0x9ed0] ;  /* 0x009ed00001187983 */ /* 0x000ea80000100a00 */
[----:B------:R-:W4:Y:S01]  /*42b50*/  LDL.128 R100, [R1+0x6e0] ;  /* 0x0006e00001647983 */ /* 0x000f220000100c00 */
[----:B------:R-:W-:-:S03]  /*42b60*/  DMUL R246, R56, R40 ;  /* 0x0000002838f67228 */ /* 0x000fc60000000000 */
[----:B------:R0:W-:Y:S01]  /*42b70*/  STL.64 [R1+0x85c8], R40 ;  /* 0x0085c82801007387 */ /* 0x0001e20000100a00 */
[----:B------:R-:W-:-:S03]  /*42b80*/  DMUL R184, R32, R68 ;  /* 0x0000004420b87228 */ /* 0x000fc60000000000 */
[----:B------:R-:W2:Y:S01]  /*42b90*/  LDL.64 R32, [R1+0x9f30] ;  /* 0x009f300001207983 */ /* 0x000ea20000100a00 */
[----:B------:R-:W-:Y:S01]  /*42ba0*/  DFMA R218, R74, -R20, R158 ;  /* 0x800000144ada722b */ /* 0x000fe2000000009e */
[----:B------:R-:W-:Y:S02]  /*42bb0*/  UMOV UR45, 0x3dd037c1 ;  /* 0x3dd037c1002d7882 */ /* 0x000fe40000000000 */
[----:B------:R-:W2:Y:S04]  /*42bc0*/  LDL.64 R156, [R1+0x84f0] ;  /* 0x0084f000019c7983 */ /* 0x000ea80000100a00 */
[----:B------:R-:W-:Y:S01]  /*42bd0*/  STL.64 [R1+0x8a70], R206 ;  /* 0x008a70ce01007387 */ /* 0x000fe20000100a00 */
[----:B------:R-:W-:Y:S02]  /*42be0*/  DMUL R106, R106, R74 ;  /* 0x0000004a6a6a7228 */ /* 0x000fe40000000000 */
[----:B------:R-:W-:Y:S01]  /*42bf0*/  DMUL R22, R22, R58 ;  /* 0x0000003a16167228 */ /* 0x000fe20000000000 */
[----:B------:R-:W2:Y:S04]  /*42c00*/  LDL.LU.64 R158, [R1+0xadb8] ;  /* 0x00adb800019e7983 */ /* 0x000ea80000300a00 */
[----:B------:R-:W2:Y:S04]  /*42c10*/  LDL.128 R128, [R1+0x660] ;  /* 0x0006600001807983 */ /* 0x000ea80000100c00 */
[----:B------:R-:W-:Y:S04]  /*42c20*/  STL.64 [R1+0x86f8], R38 ;  /* 0x0086f82601007387 */ /* 0x000fe80000100a00 */
[----:B------:R-:W2:Y:S04]  /*42c30*/  LDL.128 R152, [R1+0x730] ;  /* 0x0007300001987983 */ /* 0x000ea80000100c00 */
[----:B----4-:R1:W-:Y:S01]  /*42c40*/  STL.128 [R1+0x8560], R100 ;  /* 0x0085606401007387 */ /* 0x0103e20000100c00 */
[----:B0-----:R-:W-:Y:S01]  /*42c50*/  MOV R40, R100 ;  /* 0x0000006400287202 */ /* 0x001fe20000000f00 */
[----:B------:R-:W-:-:S02]  /*42c60*/  IMAD.MOV.U32 R41, RZ, RZ, R101 ;  /* 0x000000ffff297224 */ /* 0x000fc400078e0065 */
[----:B-1----:R-:W4:Y:S01]  /*42c70*/  LDL.128 R100, [R1+0x5c0] ;  /* 0x0005c00001647983 */ /* 0x002f220000100c00 */
[----:B---3--:R-:W-:Y:S02]  /*42c80*/  DMUL R194, R50, R68 ;  /* 0x0000004432c27228 */ /* 0x008fe40000000000 */
[----:B------:R-:W-:Y:S02]  /*42c90*/  DMUL R216, R188, R112 ;  /* 0x00000070bcd87228 */ /* 0x000fe40000000000 */
[----:B--2---:R-:W-:Y:S02]  /*42ca0*/  DMUL R34, R34, R68 ;  /* 0x0000004422227228 */ /* 0x004fe40000000000 */
[----:B------:R-:W-:Y:S01]  /*42cb0*/  DMUL R188, R56, R26 ;  /* 0x0000001a38bc7228 */ /* 0x000fe20000000000 */
[----:B------:R0:W-:Y:S01]  /*42cc0*/  STL.64 [R1+0x86e0], R194 ;  /* 0x0086e0c201007387 */ /* 0x0001e20000100a00 */
[----:B------:R-:W-:Y:S02]  /*42cd0*/  DFMA R26, R74, -R20, R12 ;  /* 0x800000144a1a722b */ /* 0x000fe4000000000c */
[----:B------:R-:W-:-:S02]  /*42ce0*/  DMUL R2, R2, R88 ;  /* 0x0000005802027228 */ /* 0x000fc40000000000 */
[----:B------:R-:W-:Y:S02]  /*42cf0*/  DMUL R234, R54, R216 ;  /* 0x000000d836ea7228 */ /* 0x000fe40000000000 */
[----:B0-----:R-:W-:Y:S02]  /*42d00*/  DMUL R194, R176, R60 ;  /* 0x0000003cb0c27228 */ /* 0x001fe40000000000 */
[----:B------:R-:W-:Y:S02]  /*42d10*/  DFMA R176, R74, R20, -R12 ;  /* 0x000000144ab0722b */ /* 0x000fe4000000080c */
[----:B------:R-:W-:Y:S02]  /*42d20*/  DMUL R196, R68, R34 ;  /* 0x0000002244c47228 */ /* 0x000fe40000000000 */
[----:B------:R-:W-:Y:S01]  /*42d30*/  DADD R34, R8, R8 ;  /* 0x0000000008227229 */ /* 0x000fe20000000008 */
[----:B------:R0:W-:Y:S01]  /*42d40*/  STL.64 [R1+0x85d8], R2 ;  /* 0x0085d80201007387 */ /* 0x0001e20000100a00 */
[----:B------:R-:W-:-:S02]  /*42d50*/  DMUL R24, R24, R140 ;  /* 0x0000008c18187228 */ /* 0x000fc40000000000 */
[----:B0-----:R-:W-:Y:S02]  /*42d60*/  DMUL R2, R56, R2 ;  /* 0x0000000238027228 */ /* 0x001fe40000000000 */
[----:B------:R-:W-:Y:S01]  /*42d70*/  DMUL R50, R108, UR44 ;  /* 0x0000002c6c327c28 */ /* 0x000fe20008000000 */
[----:B------:R-:W-:Y:S01]  /*42d80*/  UMOV UR44, 0xdce4e6a ;  /* 0x0dce4e6a002c7882 */ /* 0x000fe20000000000 */
[----:B------:R-:W-:Y:S01]  /*42d90*/  UMOV UR45, 0x3dcaf023 ;  /* 0x3dcaf023002d7882 */ /* 0x000fe20000000000 */
[----:B------:R-:W-:Y:S02]  /*42da0*/  DMUL R202, R32, R108 ;  /* 0x0000006c20ca7228 */ /* 0x000fe40000000000 */
[----:B------:R-:W-:Y:S01]  /*42db0*/  DMUL R32, R110, UR44 ;  /* 0x0000002c6e207c28 */ /* 0x000fe20008000000 */
[----:B------:R-:W-:Y:S01]  /*42dc0*/  UMOV UR44, 0x47ae147b ;  /* 0x47ae147b002c7882 */ /* 0x000fe20000000000 */
[----:B------:R-:W-:Y:S01]  /*42dd0*/  UMOV UR45, 0x3fb47ae1 ;  /* 0x3fb47ae1002d7882 */ /* 0x000fe20000000000 */
[----:B----4-:R0:W-:Y:S01]  /*42de0*/  STL.128 [R1+0x8620], R100 ;  /* 0x0086206401007387 */ /* 0x0101e20000100c00 */
[----:B------:R-:W-:Y:S01]  /*42df0*/  IMAD.MOV.U32 R232, RZ, RZ, R100 ;  /* 0x000000ffffe87224 */ /* 0x000fe200078e0064 */
[----:B------:R-:W-:Y:S01]  /*42e00*/  MOV R233, R101 ;  /* 0x0000006500e97202 */ /* 0x000fe20000000f00 */
[----:B0-----:R-:W-:-:S02]  /*42e10*/  DADD R100, -R82, R226 ;  /* 0x0000000052647229 */ /* 0x001fc400000001e2 */
[----:B------:R-:W-:Y:S01]  /*42e20*/  DFMA R226, R8, 2, R26 ;  /* 0x4000000008e2782b */ /* 0x000fe2000000001a */
[----:B------:R-:W2:Y:S05]  /*42e30*/  LDL.LU.64 R82, [R1+0xadc0] ;  /* 0x00adc00001527983 */ /* 0x000eaa0000300a00 */
[----:B------:R-:W-:Y:S02]  /*42e40*/  DADD R20, -R162, R100 ;  /* 0x00000000a2147229 */ /* 0x000fe40000000164 */
[----:B------:R-:W-:Y:S02]  /*42e50*/  DMUL R8, R60, R182 ;  /* 0x000000b63c087228 */ /* 0x000fe40000000000 */
[----:B------:R-:W-:Y:S01]  /*42e60*/  DADD R176, -R34, R176 ;  /* 0x0000000022b07229 */ /* 0x000fe200000001b0 */
[----:B------:R-:W-:Y:S03]  /*42e70*/  STL.64 [R1+0x8790], R22 ;  /* 0x0087901601007387 */ /* 0x000fe60000100a00 */
[----:B------:R-:W-:Y:S01]  /*42e80*/  DADD R182, -R214, R20 ;  /* 0x00000000d6b67229 */ /* 0x000fe20000000114 */
[----:B------:R-:W-:Y:S01]  /*42e90*/  STL.64 [R1+0x85c0], R50 ;  /* 0x0085c03201007387 */ /* 0x000fe20000100a00 */
[----:B------:R-:W-:-:S02]  /*42ea0*/  DFMA R20, R66, -R38, R186 ;  /* 0x800000264214722b */ /* 0x000fc400000000ba */
[----:B------:R-:W-:Y:S01]  /*42eb0*/  DMUL R186, R56, R206 ;  /* 0x000000ce38ba7228 */ /* 0x000fe20000000000 */
[----:B------:R-:W-:Y:S01]  /*42ec0*/  STL.64 [R1+0x84e0], R202 ;  /* 0x0084e0ca01007387 */ /* 0x000fe20000100a00 */
[----:B------:R-:W-:Y:S02]  /*42ed0*/  DFMA R214, R66, R84, -R234 ;  /* 0x0000005442d6722b */ /* 0x000fe400000008ea */
[----:B------:R-:W-:Y:S01]  /*42ee0*/  DADD R26, R196, R196 ;  /* 0x00000000c41a7229 */ /* 0x000fe200000000c4 */
[----:B------:R-:W-:Y:S04]  /*42ef0*/  STL.64 [R1+0x8f28], R32 ;  /* 0x008f282001007387 */ /* 0x000fe80000100a00 */
[----:B------:R0:W-:Y:S01]  /*42f00*/  STL.64 [R1+0xa218], R186 ;  /* 0x00a218ba01007387 */ /* 0x0001e20000100a00 */
[----:B------:R-:W-:-:S03]  /*42f10*/  DMUL R162, R74, R32 ;  /* 0x000000204aa27228 */ /* 0x000fc60000000000 */
[----:B------:R-:W-:Y:S04]  /*42f20*/  STL.64 [R1+0x8820], R246 ;  /* 0x008820f601007387 */ /* 0x000fe80000100a00 */
[----:B------:R-:W-:Y:S01]  /*42f30*/  STL.64 [R1+0x87d8], R2 ;  /* 0x0087d80201007387 */ /* 0x000fe20000100a00 */
[----:B0-----:R-:W-:-:S03]  /*42f40*/  DADD R186, -R178, R182 ;  /* 0x00000000b2ba7229 */ /* 0x001fc600000001b6 */
[----:B------:R-:W3:Y:S01]  /*42f50*/  LDL.128 R100, [R1+0x600] ;  /* 0x0006000001647983 */ /* 0x000ee20000100c00 */
[----:B------:R-:W-:Y:S02]  /*42f60*/  DADD R182, -R2, R224 ;  /* 0x0000000002b67229 */ /* 0x000fe400000001e0 */
[----:B------:R-:W-:-:S08]  /*42f70*/  DFMA R224, R56, R24, R214 ;  /* 0x0000001838e0722b */ /* 0x000fd000000000d6 */
[----:B------:R-:W-:Y:S02]  /*42f80*/  DFMA R224, R68, R136, R224 ;  /* 0x0000008844e0722b */ /* 0x000fe400000000e0 */
[----:B------:R-:W-:Y:S01]  /*42f90*/  DFMA R206, R142, UR44, R186 ;  /* 0x0000002c8ece7c2b */ /* 0x000fe200080000ba */
[----:B------:R-:W4:Y:S04]  /*42fa0*/  LDL.64 R186, [R1+0x8840] ;  /* 0x0088400001ba7983 */ /* 0x000f280000100a00 */
[----:B------:R0:W-:Y:S04]  /*42fb0*/  STL.64 [R1+0x89b8], R224 ;  /* 0x0089b8e001007387 */ /* 0x0001e80000100a00 */
[----:B0-----:R-:W2:Y:S01]  /*42fc0*/  LDL.64 R224, [R1+0x86e0] ;  /* 0x0086e00001e07983 */ /* 0x001ea20000100a00 */
[----:B------:R-:W-:Y:S01]  /*42fd0*/  UMOV UR44, 0x812dea11 ;  /* 0x812dea11002c7882 */ /* 0x000fe20000000000 */
[----:B------:R-:W-:Y:S01]  /*42fe0*/  UMOV UR45, 0x3d819799 ;  /* 0x3d819799002d7882 */ /* 0x000fe20000000000 */
[----:B------:R-:W-:-:S02]  /*42ff0*/  DADD R176, -R26, R176 ;  /* 0x000000001ab07229 */ /* 0x000fc400000001b0 */
[----:B------:R-:W-:-:S06]  /*43000*/  DMUL R214, R94, UR44 ;  /* 0x0000002c5ed67c28 */ /* 0x000fcc0008000000 */
[----:B------:R-:W-:Y:S02]  /*43010*/  DFMA R176, -R66, R84, R176 ;  /* 0x0000005442b0722b */ /* 0x000fe400000001b0 */
[----:B------:R-:W-:-:S06]  /*43020*/  DMUL R214, R146, R214 ;  /* 0x000000d692d67228 */ /* 0x000fcc0000000000 */
[----:B------:R-:W-:Y:S02]  /*43030*/  DADD R176, R234, R176 ;  /* 0x00000000eab07229 */ /* 0x000fe400000000b0 */
[----:B------:R-:W-:Y:S02]  /*43040*/  DADD R206, -R214, R206 ;  /* 0x00000000d6ce7229 */ /* 0x000fe400000001ce */
[----:B------:R-:W-:Y:S01]  /*43050*/  DFMA R214, R66, -R106, R226 ;  /* 0x8000006a42d6722b */ /* 0x000fe200000000e2 */
[----:B------:R-:W3:Y:S03]  /*43060*/  LDL.64 R226, [R1+0x8838] ;  /* 0x0088380001e27983 */ /* 0x000ee60000100a00 */
[----:B------:R-:W-:Y:S02]  /*43070*/  DFMA R176, R70, -R184, R176 ;  /* 0x800000b846b0722b */ /* 0x000fe400000000b0 */
[----:B------:R-:W-:-:S02]  /*43080*/  DFMA R206, R58, R156, R206 ;  /* 0x0000009c3ace722b */ /* 0x000fc400000000ce */
[----:B----4-:R-:W-:Y:S02]  /*43090*/  DFMA R186, R186, -UR38, R182 ;  /* 0x80000026baba7c2b */ /* 0x010fe400080000b6 */
[----:B------:R-:W-:Y:S01]  /*430a0*/  DFMA R20, R58, R242, R20 ;  /* 0x000000f23a14722b */ /* 0x000fe20000000014 */
[----:B------:R-:W-:Y:S01]  /*430b0*/  UMOV UR44, 0xe91b0b70 ;  /* 0xe91b0b70002c7882 */ /* 0x000fe20000000000 */
[----:B------:R-:W-:Y:S01]  /*430c0*/  DFMA R182, R52, -R22, R230 ;  /* 0x8000001634b6722b */ /* 0x000fe200000000e6 */
[----:B------:R-:W-:Y:S01]  /*430d0*/  UMOV UR45, 0x3dc07e1f ;  /* 0x3dc07e1f002d7882 */ /* 0x000fe20000000000 */
[----:B------:R-:W4:Y:S01]  /*430e0*/  LDL.64 R230, [R1+0xa218] ;  /* 0x00a2180001e67983 */ /* 0x000f220000100a00 */
[----:B--2---:R-:W-:-:S03]  /*430f0*/  DFMA R176, R62, -R224, R176 ;  /* 0x800000e03eb0722b */ /* 0x004fc600000000b0 */
[----:B------:R-:W2:Y:S01]  /*43100*/  LDL.LU.64 R156, [R1+0xadb0] ;  /* 0x00adb000019c7983 */ /* 0x000ea20000300a00 */
[----:B------:R-:W-:Y:S02]  /*43110*/  DFMA R224, R60, -R198, R206 ;  /* 0x800000c63ce0722b */ /* 0x000fe400000000ce */
[----:B------:R-:W-:Y:S01]  /*43120*/  DADD R206, R188, R214 ;  /* 0x00000000bcce7229 */ /* 0x000fe200000000d6 */
[----:B------:R-:W2:Y:S01]  /*43130*/  LDL.64 R214, [R1+0x9958] ;  /* 0x0099580001d67983 */ /* 0x000ea20000100a00 */
[----:B------:R-:W-:Y:S02]  /*43140*/  DFMA R20, R8, UR48, R20 ;  /* 0x0000003008147c2b */ /* 0x000fe40008000014 */
[----:B------:R-:W-:-:S06]  /*43150*/  DFMA R186, -R56, R248, R186 ;  /* 0x000000f838ba722b */ /* 0x000fcc00000001ba */
[----:B------:R-:W-:Y:S02]  /*43160*/  DFMA R20, R66, -R194, R20 ;  /* 0x800000c24214722b */ /* 0x000fe40000000014 */
[----:B------:R-:W-:Y:S02]  /*43170*/  DFMA R182, R58, R50, R182 ;  /* 0x000000323ab6722b */ /* 0x000fe400000000b6 */
[----:B------:R-:W-:Y:S02]  /*43180*/  DFMA R186, R56, -R90, R186 ;  /* 0x8000005a38ba722b */ /* 0x000fe400000000ba */
[----:B------:R-:W-:Y:S01]  /*43190*/  DFMA R224, R74, R202, R224 ;  /* 0x000000ca4ae0722b */ /* 0x000fe200000000e0 */
[----:B------:R-:W-:Y:S01]  /*431a0*/  UMOV UR39, 0x3fc33333 ;  /* 0x3fc3333300277882 */ /* 0x000fe20000000000 */
[----:B------:R-:W-:Y:S01]  /*431b0*/  DFMA R20, R52, R22, R20 ;  /* 0x000000163414722b */ /* 0x000fe20000000014 */
[----:B------:R-:W2:Y:S01]  /*431c0*/  LDL.LU.64 R90, [R1+0xada8] ;  /* 0x00ada800015a7983 */ /* 0x000ea20000300a00 */
[----:B------:R-:W-:-:S02]  /*431d0*/  DFMA R182, R60, R198, R182 ;  /* 0x000000c63cb6722b */ /* 0x000fc400000000b6 */
[----:B---3--:R-:W-:-:S04]  /*431e0*/  DADD R226, -R226, R186 ;  /* 0x00000000e2e27229 */ /* 0x008fc800000001ba */
[----:B------:R-:W-:Y:S02]  /*431f0*/  DFMA R20, R60, R198, R20 ;  /* 0x000000c63c14722b */ /* 0x000fe40000000014 */
[----:B------:R-:W-:-:S06]  /*43200*/  DFMA R186, R52, -R122, R182 ;  /* 0x8000007a34ba722b */ /* 0x000fcc00000000b6 */
[----:B------:R-:W-:Y:S02]  /*43210*/  DFMA R20, R66, -R106, R20 ;  /* 0x8000006a4214722b */ /* 0x000fe40000000014 */
[----:B----4-:R-:W-:Y:S01]  /*43220*/  DADD R182, -R230, R226 ;  /* 0x00000000e6b67229 */ /* 0x010fe200000001e2 */
[----:B------:R-:W3:Y:S04]  /*43230*/  LDL.LU.64 R226, [R1+0x8580] ;  /* 0x0085800001e27983 */ /* 0x000ee80000300a00 */
[----:B------:R-:W4:Y:S01]  /*43240*/  LDL.64 R230, [R1+0xa178] ;  /* 0x00a1780001e67983 */ /* 0x000f220000100a00 */
[----:B--2---:R-:W-:Y:S02]  /*43250*/  DFMA R214, R110, R214, R176 ;  /* 0x000000d66ed6722b */ /* 0x004fe400000000b0 */
[----:B------:R-:W-:-:S02]  /*43260*/  DFMA R176, R56, R24, R206 ;  /* 0x0000001838b0722b */ /* 0x000fc400000000ce */
[CC--:B------:R-:W-:Y:S01]  /*43270*/  DFMA R206, R68.reuse, -R136.reuse, R224 ;  /* 0x8000008844ce722b */ /* 0x0c0fe200000000e0 */
[----:B------:R-:W2:Y:S03]  /*43280*/  LDL.64 R224, [R1+0xa020] ;  /* 0x00a0200001e07983 */ /* 0x000ea60000100a00 */
[CC--:B------:R-:W-:Y:S02]  /*43290*/  DFMA R214, R68.reuse, -R136.reuse, R214 ;  /* 0x8000008844d6722b */ /* 0x0c0fe400000000d6 */
[----:B------:R-:W-:Y:S02]  /*432a0*/  DFMA R136, R68, R136, R186 ;  /* 0x000000884488722b */ /* 0x000fe400000000ba */
[----:B------:R-:W-:Y:S02]  /*432b0*/  DFMA R186, -R66, R84, R20 ;  /* 0x0000005442ba722b */ /* 0x000fe40000000114 */
[----:B------:R-:W-:-:S02]  /*432c0*/  DFMA R84, R246, -UR38, R182 ;  /* 0x80000026f6547c2b */ /* 0x000fc400080000b6 */
[----:B------:R-:W-:Y:S01]  /*432d0*/  DFMA R182, R66, R106, -R188 ;  /* 0x0000006a42b6722b */ /* 0x000fe200000008bc */
[----:B------:R0:W-:Y:S01]  /*432e0*/  STL.64 [R1+0x8980], R206 ;  /* 0x008980ce01007387 */ /* 0x0001e20000100a00 */
[----:B------:R-:W-:Y:S01]  /*432f0*/  UMOV UR38, 0x1eb851ec ;  /* 0x1eb851ec00267882 */ /* 0x000fe20000000000 */
[----:B------:R-:W-:Y:S02]  /*43300*/  UMOV UR39, 0x3fc1eb85 ;  /* 0x3fc1eb8500277882 */ /* 0x000fe40000000000 */
[----:B------:R-:W-:Y:S01]  /*43310*/  DFMA R20, R142, UR38, R236 ;  /* 0x000000268e147c2b */ /* 0x000fe200080000ec */
[----:B------:R-:W3:Y:S02]  /*43320*/  LDL.64 R236, [R1+0x8b00] ;  /* 0x008b000001ec7983 */ /* 0x000ee40000100a00 */
[----:B0-----:R-:W-:Y:S02]  /*43330*/  DFMA R206, R52, R122, R182 ;  /* 0x0000007a34ce722b */ /* 0x001fe400000000b6 */
[----:B------:R-:W4:Y:S05]  /*43340*/  LDL.64 R182, [R1+0xa358] ;  /* 0x00a3580001b67983 */ /* 0x000f2a0000100a00 */
[----:B------:R0:W-:Y:S04]  /*43350*/  STL.64 [R1+0x86b8], R206 ;  /* 0x0086b8ce01007387 */ /* 0x0001e80000100a00 */
[----:B0-----:R-:W4:Y:S01]  /*43360*/  LDL.LU.64 R206, [R1+0x84a0] ;  /* 0x0084a00001ce7983 */ /* 0x001f220000300a00 */
[----:B------:R-:W-:-:S02]  /*43370*/  DADD R176, -R162, R176 ;  /* 0x00000000a2b07229 */ /* 0x000fc400000001b0 */
[----:B------:R-:W-:Y:S02]  /*43380*/  DMUL R162, R164, UR44 ;  /* 0x0000002ca4a27c28 */ /* 0x000fe40008000000 */
[----:B------:R-:W-:Y:S02]  /*43390*/  DFMA R106, R52, R22, R20 ;  /* 0x00000016346a722b */ /* 0x000fe40000000014 */
[----:B------:R-:W-:Y:S01]  /*433a0*/  DFMA R84, R14, UR46, R84 ;  /* 0x0000002e0e547c2b */ /* 0x000fe20008000054 */
[----:B------:R0:W-:Y:S03]  /*433b0*/  STL.64 [R1+0x8748], R214 ;  /* 0x008748d601007387 */ /* 0x0001e60000100a00 */
[----:B------:R-:W-:Y:S02]  /*433c0*/  DMUL R20, R56, R162 ;  /* 0x000000a238147228 */ /* 0x000fe40000000000 */
[----:B------:R-:W-:Y:S01]  /*433d0*/  DFMA R176, R70, R184, R176 ;  /* 0x000000b846b0722b */ /* 0x000fe200000000b0 */
[----:B------:R-:W-:Y:S01]  /*433e0*/  UMOV UR38, 0x8ece0dea ;  /* 0x8ece0dea00267882 */ /* 0x000fe20000000000 */
[----:B------:R-:W-:Y:S01]  /*433f0*/  DFMA R106, R52, R122, R106 ;  /* 0x0000007a346a722b */ /* 0x000fe2000000006a */
[----:B------:R-:W-:Y:S01]  /*43400*/  UMOV UR39, 0x3d7de81e ;  /* 0x3d7de81e00277882 */ /* 0x000fe20000000000 */
[----:B------:R-:W-:Y:S01]  /*43410*/  DFMA R84, R56, -R222, R84 ;  /* 0x800000de3854722b */ /* 0x000fe20000000054 */
[----:B------:R-:W-:Y:S01]  /*43420*/  STL.64 [R1+0x8f98], R162 ;  /* 0x008f98a201007387 */ /* 0x000fe20000100a00 */
[----:B------:R-:W-:-:S03]  /*43430*/  DFMA R46, R66, R46, -R20 ;  /* 0x0000002e422e722b */ /* 0x000fc60000000814 */
[----:B------:R1:W-:Y:S01]  /*43440*/  STL.64 [R1+0x8638], R106 ;  /* 0x0086386a01007387 */ /* 0x0003e20000100a00 */
[----:B0-----:R-:W-:Y:S02]  /*43450*/  DMUL R214, R192, R18 ;  /* 0x00000012c0d67228 */ /* 0x001fe40000000000 */
[----:B------:R-:W-:Y:S01]  /*43460*/  DMUL R192, R82, UR38 ;  /* 0x0000002652c07c28 */ /* 0x000fe20008000000 */
[----:B------:R0:W-:Y:S01]  /*43470*/  STL.64 [R1+0x8948], R46 ;  /* 0x0089482e01007387 */ /* 0x0001e20000100a00 */
[----:B------:R-:W-:Y:S01]  /*43480*/  UMOV UR38, 0x812dea11 ;  /* 0x812dea1100267882 */ /* 0x000fe20000000000 */
[----:B------:R-:W-:Y:S01]  /*43490*/  UMOV UR44, 0x9999999a ;  /* 0x9999999a002c7882 */ /* 0x000fe20000000000 */
[----:B------:R-:W-:Y:S01]  /*434a0*/  UMOV UR45, 0x3fc99999 ;  /* 0x3fc99999002d7882 */ /* 0x000fe20000000000 */
[----:B------:R-:W4:Y:S01]  /*434b0*/  LDL.LU.64 R22, [R1+0xada0] ;  /* 0x00ada00001167983 */ /* 0x000f220000300a00 */
[----:B-1----:R-:W-:Y:S01]  /*434c0*/  DADD R106, R20, R76 ;  /* 0x00000000146a7229 */ /* 0x002fe2000000004c */
[----:B------:R-:W-:Y:S01]  /*434d0*/  UMOV UR39, 0x3dc19799 ;  /* 0x3dc1979900277882 */ /* 0x000fe20000000000 */
[----:B------:R-:W-:Y:S01]  /*434e0*/  DFMA R162, R52, -R122, R176 ;  /* 0x8000007a34a2722b */ /* 0x000fe200000000b0 */
[----:B------:R-:W4:Y:S01]  /*434f0*/  LDL.LU.64 R76, [R1+0xad98] ;  /* 0x00ad9800014c7983 */ /* 0x000f220000300a00 */
[----:B0-----:R-:W-:-:S03]  /*43500*/  DADD R46, -R20, R84 ;  /* 0x00000000142e7229 */ /* 0x001fc60000000154 */
[----:B------:R-:W-:Y:S01]  /*43510*/  STL.64 [R1+0x8958], R106 ;  /* 0x0089586a01007387 */ /* 0x000fe20000100a00 */
[----:B------:R-:W-:Y:S02]  /*43520*/  DFMA R18, R62, -R42, R240 ;  /* 0x8000002a3e12722b */ /* 0x000fe400000000f0 */
[----:B------:R-:W-:Y:S01]  /*43530*/  DMUL R98, R128, UR38 ;  /* 0x0000002680627c28 */ /* 0x000fe20008000000 */
[----:B------:R0:W-:Y:S01]  /*43540*/  STL.64 [R1+0x85a0], R162 ;  /* 0x0085a0a201007387 */ /* 0x0001e20000100a00 */
[----:B------:R-:W-:Y:S01]  /*43550*/  UMOV UR38, 0xb851eb85 ;  /* 0xb851eb8500267882 */ /* 0x000fe20000000000 */
[----:B------:R-:W-:-:S04]  /*43560*/  UMOV UR39, 0x3fef851e ;  /* 0x3fef851e00277882 */ /* 0x000fc80000000000 */
[----:B------:R1:W-:Y:S01]  /*43570*/  STL.64 [R1+0x8e80], R98 ;  /* 0x008e806201007387 */ /* 0x0003e20000100a00 */
[----:B0-----:R-:W-:-:S03]  /*43580*/  DFMA R162, R52, R122, R186 ;  /* 0x0000007a34a2722b */ /* 0x001fc600000000ba */
[----:B------:R-:W4:Y:S01]  /*43590*/  LDL.64 R186, [R1+0x9ef8] ;  /* 0x009ef80001ba7983 */ /* 0x000f220000100a00 */
[----:B--2---:R-:W-:Y:S02]  /*435a0*/  DMUL R20, R208, R224 ;  /* 0x000000e0d0147228 */ /* 0x004fe40000000000 */
[----:B------:R-:W-:Y:S02]  /*435b0*/  DMUL R208, R70, R214 ;  /* 0x000000d646d07228 */ /* 0x000fe40000000000 */
[----:B---3--:R-:W-:Y:S02]  /*435c0*/  DMUL R84, R236, R116 ;  /* 0x00000074ec547228 */ /* 0x008fe40000000000 */
[----:B----4-:R-:W-:-:S05]  /*435d0*/  DMUL R106, R182, R158 ;  /* 0x0000009eb66a7228 */ /* 0x010fca0000000000 */
[----:B------:R0:W-:Y:S03]  /*435e0*/  STL.64 [R1+0x8b58], R84 ;  /* 0x008b585401007387 */ /* 0x0001e60000100a00 */
[----:B------:R-:W-:Y:S02]  /*435f0*/  DFMA R122, -R56, R106, R46 ;  /* 0x0000006a387a722b */ /* 0x000fe4000000012e */
[----:B------:R-:W-:Y:S02]  /*43600*/  DFMA R46, R208, UR38, R18 ;  /* 0x00000026d02e7c2b */ /* 0x000fe40008000012 */
[C---:B------:R-:W-:Y:S01]  /*43610*/  DMUL R18, R56.reuse, R98 ;  /* 0x0000006238127228 */ /* 0x040fe20000000000 */
[----:B-1----:R-:W2:Y:S01]  /*43620*/  LDL.64 R98, [R1+0x9f88] ;  /* 0x009f880001627983 */ /* 0x002ea20000100a00 */
[----:B------:R-:W-:Y:S02]  /*43630*/  DMUL R176, R56, R84 ;  /* 0x0000005438b07228 */ /* 0x000fe40000000000 */
[----:B0-----:R-:W-:Y:S01]  /*43640*/  DFMA R84, R20, 2, R226 ;  /* 0x400000001454782b */ /* 0x001fe200000000e2 */
[----:B------:R0:W-:Y:S01]  /*43650*/  STL.64 [R1+0x85e0], R106 ;  /* 0x0085e06a01007387 */ /* 0x0001e20000100a00 */
[----:B------:R-:W-:-:S03]  /*43660*/  DADD R20, R206, -R20 ;  /* 0x00000000ce147229 */ /* 0x000fc60000000814 */
[----:B------:R1:W-:Y:S03]  /*43670*/  STL.64 [R1+0x87b8], R176 ;  /* 0x0087b8b001007387 */ /* 0x0003e60000100a00 */
[----:B0-----:R-:W-:Y:S01]  /*43680*/  DFMA R106, R66, R38, R84 ;  /* 0x00000026426a722b */ /* 0x001fe20000000054 */
[----:B------:R-:W3:Y:S01]  /*43690*/  LDL.LU.64 R206, [R1+0x8488] ;  /* 0x0084880001ce7983 */ /* 0x000ee20000300a00 */
[----:B-1----:R-:W-:Y:S02]  /*436a0*/  DFMA R176, R176, -UR44, R122 ;  /* 0x8000002cb0b07c2b */ /* 0x002fe4000800007a */
[----:B------:R-:W-:Y:S01]  /*436b0*/  DFMA R122, R56, R192, R46 ;  /* 0x000000c0387a722b */ /* 0x000fe2000000002e */
[----:B------:R0:W-:Y:S03]  /*436c0*/  STL.64 [R1+0x8910], R20 ;  /* 0x0089101401007387 */ /* 0x0001e60000100a00 */
[----:B0-----:R-:W-:-:S04]  /*436d0*/  DADD R20, -R8, R106 ;  /* 0x0000000008147229 */ /* 0x001fc8000000016a */
[C---:B------:R-:W-:Y:S02]  /*436e0*/  DADD R106, R18.reuse, R122 ;  /* 0x00000000126a7229 */ /* 0x040fe4000000007a */
[----:B------:R-:W-:Y:S01]  /*436f0*/  DADD R122, R18, R238 ;  /* 0x00000000127a7229 */ /* 0x000fe200000000ee */
[----:B------:R-:W4:Y:S01]  /*43700*/  LDL.128 R236, [R1+0x610] ;  /* 0x0006100001ec7983 */ /* 0x000f220000100c00 */
[----:B------:R-:W-:-:S03]  /*43710*/  DMUL R182, R230, R148 ;  /* 0x00000094e6b67228 */ /* 0x000fc60000000000 */
[----:B------:R-:W3:Y:S04]  /*43720*/  LDL.LU.64 R230, [R1+0x8508] ;  /* 0x0085080001e67983 */ /* 0x000ee80000300a00 */
[----:B------:R0:W-:Y:S01]  /*43730*/  STL.64 [R1+0x8d38], R182 ;  /* 0x008d38b601007387 */ /* 0x0001e20000100a00 */
[C---:B------:R-:W-:Y:S02]  /*43740*/  DMUL R84, R56.reuse, R182 ;  /* 0x000000b638547228 */ /* 0x040fe40000000000 */
[----:B------:R-:W-:Y:S01]  /*43750*/  DFMA R46, -R56, R192, R176 ;  /* 0x000000c0382e722b */ /* 0x000fe200000001b0 */
[----:B0-----:R-:W3:Y:S01]  /*43760*/  LDL.64 R182, [R1+0x9fc8] ;  /* 0x009fc80001b67983 */ /* 0x001ee20000100a00 */
[----:B------:R-:W-:-:S06]  /*43770*/  DFMA R42, R62, R42, -R18 ;  /* 0x0000002a3e2a722b */ /* 0x000fcc0000000812 */
[----:B------:R-:W-:Y:S01]  /*43780*/  DADD R226, -R18, R46 ;  /* 0x0000000012e27229 */ /* 0x000fe2000000012e */
[----:B------:R-:W-:Y:S04]  /*43790*/  STL.64 [R1+0x84e8], R192 ;  /* 0x0084e8c001007387 */ /* 0x000fe80000100a00 */
[----:B------:R0:W-:Y:S04]  /*437a0*/  STL.64 [R1+0x8940], R42 ;  /* 0x0089402a01007387 */ /* 0x0001e80000100a00 */
[----:B------:R-:W-:Y:S04]  /*437b0*/  STL.64 [R1+0x88d0], R122 ;  /* 0x0088d07a01007387 */ /* 0x000fe80000100a00 */
[----:B------:R1:W-:Y:S01]  /*437c0*/  STL.64 [R1+0xad88], R158 ;  /* 0x00ad889e01007387 */ /* 0x0003e20000100a00 */
[----:B0-----:R-:W-:Y:S01]  /*437d0*/  DFMA R42, R66, -R194, R20 ;  /* 0x800000c2422a722b */ /* 0x001fe20000000014 */
[----:B------:R-:W-:Y:S01]  /*437e0*/  UMOV UR44, 0xe0852fba ;  /* 0xe0852fba002c7882 */ /* 0x000fe20000000000 */
[----:B------:R-:W-:Y:S01]  /*437f0*/  DFMA R20, R128, R250, R106 ;  /* 0x000000fa8014722b */ /* 0x000fe2000000006a */
[----:B------:R-:W-:Y:S01]  /*43800*/  UMOV UR45, 0x3de6ad6b ;  /* 0x3de6ad6b002d7882 */ /* 0x000fe20000000000 */
[----:B------:R-:W3:Y:S04]  /*43810*/  LDL.LU.64 R250, [R1+0x8528] ;  /* 0x0085280001fa7983 */ /* 0x000ee80000300a00 */
[----:B-1----:R-:W3:Y:S01]  /*43820*/  LDL.64 R158, [R1+0xa3c8] ;  /* 0x00a3c800019e7983 */ /* 0x002ee20000100a00 */
[----:B--2---:R-:W-:-:S03]  /*43830*/  DMUL R46, R98, R76 ;  /* 0x0000004c622e7228 */ /* 0x004fc60000000000 */
[----:B------:R-:W2:Y:S04]  /*43840*/  LDL.LU.64 R240, [R1+0x8478] ;  /* 0x0084780001f07983 */ /* 0x000ea80000300a00 */
[----:B------:R-:W2:Y:S04]  /*43850*/  LDL.64 R98, [R1+0x9f38] ;  /* 0x009f380001627983 */ /* 0x000ea80000100a00 */
[----:B----4-:R0:W-:Y:S04]  /*43860*/  STL.128 [R1+0x8640], R236 ;  /* 0x008640ec01007387 */ /* 0x0101e80000100c00 */
[----:B0-----:R-:W4:Y:S01]  /*43870*/  LDL.LU.64 R238, [R1+0x8548] ;  /* 0x0085480001ee7983 */ /* 0x001f220000300a00 */
[----:B------:R-:W-:-:S02]  /*43880*/  DMUL R18, R186, R70 ;  /* 0x00000046ba127228 */ /* 0x000fc40000000000 */
[----:B------:R-:W-:Y:S02]  /*43890*/  DADD R106, R84, R42 ;  /* 0x00000000546a7229 */ /* 0x000fe4000000002a */
[----:B---3--:R-:W-:Y:S02]  /*438a0*/  DADD R122, R190, R230 ;  /* 0x00000000be7a7229 */ /* 0x008fe400000000e6 */
[----:B------:R-:W-:Y:S01]  /*438b0*/  DADD R206, -R208, R206 ;  /* 0x00000000d0ce7229 */ /* 0x000fe200000001ce */
[----:B------:R0:W-:Y:S01]  /*438c0*/  STL.64 [R1+0xad90], R248 ;  /* 0x00ad90f801007387 */ /* 0x0001e20000100a00 */
[----:B------:R-:W-:Y:S02]  /*438d0*/  DFMA R42, R30, UR40, R20 ;  /* 0x000000281e2a7c2b */ /* 0x000fe40008000014 */
[----:B------:R-:W-:Y:S01]  /*438e0*/  DMUL R20, R182, R60 ;  /* 0x0000003cb6147228 */ /* 0x000fe20000000000 */
[----:B------:R-:W3:Y:S01]  /*438f0*/  LDL.LU.64 R236, [R1+0x84b0] ;  /* 0x0084b00001ec7983 */ /* 0x000ee20000300a00 */
[----:B------:R-:W-:-:S04]  /*43900*/  DFMA R106, R60, -R18, R106 ;  /* 0x800000123c6a722b */ /* 0x000fc8000000006a */
[----:B------:R-:W-:Y:S02]  /*43910*/  DFMA R42, R60, R18, R42 ;  /* 0x000000123c2a722b */ /* 0x000fe4000000002a */
[----:B------:R-:W-:Y:S01]  /*43920*/  DMUL R176, R22, UR44 ;  /* 0x0000002c16b07c28 */ /* 0x000fe20008000000 */
[----:B0-----:R-:W3:Y:S01]  /*43930*/  LDL.64 R248, [R1+0xa208] ;  /* 0x00a2080001f87983 */ /* 0x001ee20000100a00 */
[-C--:B------:R-:W-:Y:S02]  /*43940*/  DFMA R186, R62, -R20.reuse, R106 ;  /* 0x800000143eba722b */ /* 0x080fe4000000006a */
[----:B------:R-:W-:Y:S02]  /*43950*/  DADD R224, R8, R122 ;  /* 0x0000000008e07229 */ /* 0x000fe4000000007a */
[CC--:B------:R-:W-:Y:S02]  /*43960*/  DFMA R106, R62.reuse, -R20.reuse, R42 ;  /* 0x800000143e6a722b */ /* 0x0c0fe4000000002a */
[----:B------:R-:W-:Y:S01]  /*43970*/  DFMA R20, R62, R20, -R46 ;  /* 0x000000143e14722b */ /* 0x000fe2000000082e */
[----:B------:R-:W-:Y:S01]  /*43980*/  UMOV UR44, 0xe0ff4a28 ;  /* 0xe0ff4a28002c7882 */ /* 0x000fe20000000000 */
[----:B------:R-:W-:Y:S01]  /*43990*/  UMOV UR45, 0x3df65575 ;  /* 0x3df65575002d7882 */ /* 0x000fe20000000000 */
[----:B------:R-:W-:-:S02]  /*439a0*/  DMUL R182, R48, R176 ;  /* 0x000000b030b67228 */ /* 0x000fc40000000000 */
[----:B------:R-:W-:Y:S02]  /*439b0*/  DFMA R224, R60, R198, R224 ;  /* 0x000000c63ce0722b */ /* 0x000fe400000000e0 */
[----:B------:R0:W-:Y:S01]  /*439c0*/  STL.64 [R1+0x86b0], R20 ;  /* 0x0086b01401007387 */ /* 0x0001e20000100a00 */
[----:B------:R-:W-:Y:S02]  /*439d0*/  DMUL R230, R228, UR44 ;  /* 0x0000002ce4e67c28 */ /* 0x000fe40008000000 */
[----:B------:R-:W-:Y:S02]  /*439e0*/  DMUL R158, R158, R180 ;  /* 0x000000b49e9e7228 */ /* 0x000fe40000000000 */
[----:B0-----:R-:W-:Y:S02]  /*439f0*/  DADD R20, R46, R186 ;  /* 0x000000002e147229 */ /* 0x001fe400000000ba */
[----:B------:R-:W-:Y:S02]  /*43a00*/  DADD R186, -R30, R206 ;  /* 0x000000001eba7229 */ /* 0x000fe400000001ce */
[----:B------:R-:W-:-:S02]  /*43a10*/  DADD R206, R182, R224 ;  /* 0x00000000b6ce7229 */ /* 0x000fc400000000e0 */
[----:B------:R-:W-:Y:S01]  /*43a20*/  DMUL R42, R48, R230 ;  /* 0x000000e6302a7228 */ /* 0x000fe20000000000 */
[----:B------:R-:W-:Y:S01]  /*43a30*/  STL.64 [R1+0x8650], R20 ;  /* 0x0086501401007387 */ /* 0x000fe20000100a00 */
[----:B------:R-:W-:Y:S02]  /*43a40*/  DADD R224, R46, R106 ;  /* 0x000000002ee07229 */ /* 0x000fe4000000006a */
[----:B------:R-:W-:Y:S02]  /*43a50*/  DFMA R106, R60, -R18, R186 ;  /* 0x800000123c6a722b */ /* 0x000fe400000000ba */
[----:B------:R-:W-:Y:S01]  /*43a60*/  DFMA R46, R142, 0.25, R226 ;  /* 0x3fd000008e2e782b */ /* 0x000fe200000000e2 */
[----:B------:R-:W-:Y:S02]  /*43a70*/  IMAD.MOV.U32 R226, RZ, RZ, R158 ;  /* 0x000000ffffe27224 */ /* 0x000fe400078e009e */
[----:B------:R-:W-:Y:S01]  /*43a80*/  IMAD.MOV.U32 R227, RZ, RZ, R159 ;  /* 0x000000ffffe37224 */ /* 0x000fe200078e009f */
[----:B------:R-:W-:Y:S01]  /*43a90*/  DADD R180, R42, R206 ;  /* 0x000000002ab47229 */ /* 0x000fe200000000ce */
[----:B------:R-:W-:Y:S01]  /*43aa0*/  UMOV UR44, 0x71ea9c5c ;  /* 0x71ea9c5c002c7882 */ /* 0x000fe20000000000 */
[----:B------:R-:W-:Y:S01]  /*43ab0*/  UMOV UR45, 0x3dac9659 ;  /* 0x3dac9659002d7882 */ /* 0x000fe20000000000 */
[----:B------:R0:W-:Y:S01]  /*43ac0*/  STL.64 [R1+0x85a8], R158 ;  /* 0x0085a89e01007387 */ /* 0x0001e20000100a00 */
[----:B------:R-:W-:-:S02]  /*43ad0*/  DFMA R206, R70, -R184, R106 ;  /* 0x800000b846ce722b */ /* 0x000fc4000000006a */
[----:B------:R-:W-:Y:S01]  /*43ae0*/  DFMA R106, R70, R184, R224 ;  /* 0x000000b8466a722b */ /* 0x000fe200000000e0 */
[----:B------:R-:W3:Y:S01]  /*43af0*/  LDL.64 R224, [R1+0xa080] ;  /* 0x00a0800001e07983 */ /* 0x000ee20000100a00 */
[----:B0-----:R-:W-:-:S05]  /*43b00*/  DMUL R158, R154, UR44 ;  /* 0x0000002c9a9e7c28 */ /* 0x001fca0008000000 */
[----:B------:R0:W-:Y:S02]  /*43b10*/  STL.64 [R1+0x87d0], R106 ;  /* 0x0087d06a01007387 */ /* 0x0001e40000100a00 */
[----:B0-----:R-:W-:Y:S02]  /*43b20*/  DFMA R106, R12, 2, R34 ;  /* 0x400000000c6a782b */ /* 0x001fe40000000022 */
[----:B------:R0:W-:Y:S01]  /*43b30*/  STL.64 [R1+0x8df0], R158 ;  /* 0x008df09e01007387 */ /* 0x0001e20000100a00 */
[----:B--2---:R-:W-:-:S03]  /*43b40*/  DMUL R122, R98, R76 ;  /* 0x0000004c627a7228 */ /* 0x004fc60000000000 */
[----:B------:R-:W3:Y:S05]  /*43b50*/  LDL.64 R98, [R1+0x88e8] ;  /* 0x0088e80001627983 */ /* 0x000eea0000100a00 */
[----:B------:R-:W-:Y:S01]  /*43b60*/  DFMA R20, R54, -R122, R250 ;  /* 0x8000007a3614722b */ /* 0x000fe200000000fa */
[----:B------:R-:W2:Y:S07]  /*43b70*/  LDL.64 R250, [R1+0x88c0] ;  /* 0x0088c00001fa7983 */ /* 0x000eae0000100a00 */
[----:B------:R-:W-:-:S02]  /*43b80*/  DFMA R186, R182, UR16, R20 ;  /* 0x00000010b6ba7c2b */ /* 0x000fc40008000014 */
[----:B------:R-:W-:Y:S02]  /*43b90*/  DFMA R20, R56, -R226, R46 ;  /* 0x800000e23814722b */ /* 0x000fe4000000002e */
[----:B------:R-:W-:-:S06]  /*43ba0*/  DFMA R46, R12, 2, R180 ;  /* 0x400000000c2e782b */ /* 0x000fcc00000000b4 */
[----:B------:R-:W-:Y:S01]  /*43bb0*/  DFMA R184, -R56, R158, R20 ;  /* 0x0000009e38b8722b */ /* 0x000fe20000000114 */
[----:B0-----:R-:W2:Y:S01]  /*43bc0*/  LDL.64 R158, [R1+0x9ee0] ;  /* 0x009ee000019e7983 */ /* 0x001ea20000100a00 */
[----:B----4-:R-:W-:-:S03]  /*43bd0*/  DFMA R180, R66, -R38, R238 ;  /* 0x8000002642b4722b */ /* 0x010fc600000000ee */
[----:B------:R-:W4:Y:S05]  /*43be0*/  LDL.64 R238, [R1+0xa078] ;  /* 0x00a0780001ee7983 */ /* 0x000f2a0000100a00 */
[----:B------:R-:W-:Y:S02]  /*43bf0*/  DFMA R20, R58, -R242, R180 ;  /* 0x800000f23a14722b */ /* 0x000fe400000000b4 */
[----:B------:R-:W-:Y:S02]  /*43c00*/  DFMA R180, R66, R38, R184 ;  /* 0x0000002642b4722b */ /* 0x000fe400000000b8 */
[----:B------:R-:W-:Y:S01]  /*43c10*/  DADD R38, R26, R106 ;  /* 0x000000001a267229 */ /* 0x000fe2000000006a */
[----:B------:R-:W4:Y:S04]  /*43c20*/  LDL.64 R184, [R1+0xa218] ;  /* 0x00a2180001b87983 */ /* 0x000f280000100a00 */
[----:B------:R-:W4:Y:S04]  /*43c30*/  LDL.LU.64 R106, [R1+0x84a8] ;  /* 0x0084a800016a7983 */ /* 0x000f280000300a00 */
[----:B------:R0:W-:Y:S04]  /*43c40*/  STL.64 [R1+0x8688], R38 ;  /* 0x0086882601007387 */ /* 0x0001e80000100a00 */
[----:B0-----:R-:W4:Y:S01]  /*43c50*/  LDL.64 R38, [R1+0xa160] ;  /* 0x00a1600001267983 */ /* 0x001f220000100a00 */
[----:B------:R-:W-:-:S02]  /*43c60*/  DADD R186, -R12, R186 ;  /* 0x000000000cba7229 */ /* 0x000fc400000001ba */
[----:B------:R-:W-:Y:S01]  /*43c70*/  DFMA R12, R58, R242, R240 ;  /* 0x000000f23a0c722b */ /* 0x000fe200000000f0 */
[----:B------:R-:W4:Y:S01]  /*43c80*/  LDL.64 R240, [R1+0xa098] ;  /* 0x00a0980001f07983 */ /* 0x000f220000100a00 */
[----:B------:R-:W-:Y:S02]  /*43c90*/  DFMA R226, R8, UR48, R20 ;  /* 0x0000003008e27c2b */ /* 0x000fe40008000014 */
[----:B------:R-:W-:-:S04]  /*43ca0*/  DADD R46, R46, R34 ;  /* 0x000000002e2e7229 */ /* 0x000fc80000000022 */
[----:B------:R-:W-:Y:S02]  /*43cb0*/  DFMA R12, R8, UR42, R12 ;  /* 0x0000002a080c7c2b */ /* 0x000fe4000800000c */
[----:B------:R-:W-:-:S05]  /*43cc0*/  DADD R34, R190, R220 ;  /* 0x00000000be227229 */ /* 0x000fca00000000dc */
[----:B------:R3:W-:Y:S01]  /*43cd0*/  STL.64 [R1+0x8860], R12 ;  /* 0x0088600c01007387 */ /* 0x0007e20000100a00 */
[----:B------:R-:W-:Y:S02]  /*43ce0*/  DADD R26, R46, R26 ;  /* 0x000000002e1a7229 */ /* 0x000fe4000000001a */
[----:B------:R-:W-:Y:S02]  /*43cf0*/  DADD R220, R8, R34 ;  /* 0x0000000008dc7229 */ /* 0x000fe40000000022 */
[----:B---3--:R-:W-:Y:S02]  /*43d00*/  DADD R12, -R98, R236 ;  /* 0x00000000620c7229 */ /* 0x008fe400000001ec */
[----:B------:R-:W-:Y:S02]  /*43d10*/  DADD R236, -R8, R180 ;  /* 0x0000000008ec7229 */ /* 0x000fe400000001b4 */
[----:B------:R-:W-:Y:S01]  /*43d20*/  DMUL R180, R224, R68 ;  /* 0x00000044e0b47228 */ /* 0x000fe20000000000 */
[----:B------:R-:W3:Y:S01]  /*43d30*/  LDL.64 R224, [R1+0xa288] ;  /* 0x00a2880001e07983 */ /* 0x000ee20000100a00 */
[----:B--2---:R-:W-:-:S03]  /*43d40*/  DMUL R46, R158, R76 ;  /* 0x0000004c9e2e7228 */ /* 0x004fc60000000000 */
[----:B------:R-:W2:Y:S01]  /*43d50*/  LDL.64 R158, [R1+0x9950] ;  /* 0x00995000019e7983 */ /* 0x000ea20000100a00 */
[----:B----4-:R-:W-:-:S08]  /*43d60*/  DADD R20, R248, R106 ;  /* 0x00000000f8147229 */ /* 0x010fd0000000006a */
[----:B------:R-:W-:Y:S02]  /*43d70*/  DADD R20, R210, R20 ;  /* 0x00000000d2147229 */ /* 0x000fe40000000014 */
[----:B------:R-:W-:Y:S02]  /*43d80*/  DMUL R210, R38, R104 ;  /* 0x0000006826d27228 */ /* 0x000fe40000000000 */
[----:B------:R-:W-:Y:S01]  /*43d90*/  DMUL R34, R238, R68 ;  /* 0x00000044ee227228 */ /* 0x000fe20000000000 */
[----:B------:R-:W4:Y:S03]  /*43da0*/  LDL.64 R38, [R1+0x9f00] ;  /* 0x009f000001267983 */ /* 0x000f260000100a00 */
[----:B------:R-:W-:Y:S01]  /*43db0*/  DADD R20, R2, R20 ;  /* 0x0000000002147229 */ /* 0x000fe20000000014 */
[----:B------:R0:W-:Y:S01]  /*43dc0*/  STL.64 [R1+0x8478], R210 ;  /* 0x008478d201007387 */ /* 0x0001e20000100a00 */
[----:B------:R-:W-:-:S03]  /*43dd0*/  DMUL R238, R64, R210 ;  /* 0x000000d240ee7228 */ /* 0x000fc60000000000 */
[----:B------:R-:W4:Y:S04]  /*43de0*/  LDL.64 R2, [R1+0x9af8] ;  /* 0x009af80001027983 */ /* 0x000f280000100a00 */
[----:B0-----:R-:W4:Y:S01]  /*43df0*/  LDL.64 R210, [R1+0x8cc0] ;  /* 0x008cc00001d27983 */ /* 0x001f220000100a00 */
[----:B------:R-:W-:Y:S01]  /*43e00*/  DADD R8, -R250, R12 ;  /* 0x00000000fa087229 */ /* 0x000fe2000000010c */
[----:B------:R-:W-:Y:S01]  /*43e10*/  UMOV UR42, 0xe26a48f5 ;  /* 0xe26a48f5002a7882 */ /* 0x000fe20000000000 */
[----:B------:R-:W-:Y:S01]  /*43e20*/  UMOV UR43, 0x3d7b590c ;  /* 0x3d7b590c002b7882 */ /* 0x000fe20000000000 */
[----:B------:R0:W-:Y:S01]  /*43e30*/  STL.64 [R1+0x8680], R186 ;  /* 0x008680ba01007387 */ /* 0x0001e20000100a00 */
[----:B------:R-:W-:Y:S02]  /*43e40*/  DFMA R26, R54, R216, R26 ;  /* 0x000000d8361a722b */ /* 0x000fe4000000001a */
[----:B------:R-:W-:-:S02]  /*43e50*/  DMUL R106, R240, R68 ;  /* 0x00000044f06a7228 */ /* 0x000fc40000000000 */
[----:B------:R-:W-:Y:S01]  /*43e60*/  DADD R20, R184, R20 ;  /* 0x00000000b8147229 */ /* 0x000fe20000000014 */
[----:B------:R-:W-:Y:S01]  /*43e70*/  STL.64 [R1+0x8818], R238 ;  /* 0x008818ee01007387 */ /* 0x000fe20000100a00 */
[----:B------:R-:W-:Y:S01]  /*43e80*/  DFMA R12, R54, R122, R8 ;  /* 0x0000007a360c722b */ /* 0x000fe20000000008 */
[----:B------:R-:W-:Y:S01]  /*43e90*/  UMOV UR44, 0xfbe76c8b ;  /* 0xfbe76c8b002c7882 */ /* 0x000fe20000000000 */
[----:B------:R-:W-:Y:S01]  /*43ea0*/  UMOV UR45, 0x3fb2f1a9 ;  /* 0x3fb2f1a9002d7882 */ /* 0x000fe20000000000 */
[----:B------:R-:W-:Y:S01]  /*43eb0*/  UMOV UR48, 0x9999999a ;  /* 0x9999999a00307882 */ /* 0x000fe20000000000 */
[----:B------:R-:W-:Y:S01]  /*43ec0*/  UMOV UR49, 0x400d9999 ;  /* 0x400d999900317882 */ /* 0x000fe20000000000 */
[----:B0-----:R-:W-:Y:S01]  /*43ed0*/  DMUL R186, R146, UR42 ;  /* 0x0000002a92ba7c28 */ /* 0x001fe20008000000 */
[----:B------:R0:W-:Y:S01]  /*43ee0*/  STL.64 [R1+0xad28], R110 ;  /* 0x00ad286e01007387 */ /* 0x0001e20000100a00 */
[----:B------:R-:W-:Y:S02]  /*43ef0*/  DMUL R240, R74, R32 ;  /* 0x000000204af07228 */ /* 0x000fe40000000000 */
[----:B------:R-:W-:Y:S01]  /*43f00*/  DFMA R12, R58, R46, R12 ;  /* 0x0000002e3a0c722b */ /* 0x000fe2000000000c */
[----:B------:R-:W-:Y:S01]  /*43f10*/  STL.64 [R1+0xaca8], R78 ;  /* 0x00aca84e01007387 */ /* 0x000fe20000100a00 */
[----:B------:R-:W-:-:S02]  /*43f20*/  DMUL R8, R60, R34 ;  /* 0x000000223c087228 */ /* 0x000fc40000000000 */
[----:B------:R-:W-:Y:S01]  /*43f30*/  DFMA R26, R68, R186, R26 ;  /* 0x000000ba441a722b */ /* 0x000fe2000000001a */
[----:B------:R-:W-:Y:S01]  /*43f40*/  STL.64 [R1+0xad38], R6 ;  /* 0x00ad380601007387 */ /* 0x000fe20000100a00 */
[----:B------:R-:W-:Y:S02]  /*43f50*/  DMUL R106, R60, R106 ;  /* 0x0000006a3c6a7228 */ /* 0x000fe40000000000 */
[----:B------:R-:W-:Y:S01]  /*43f60*/  DADD R184, R240, R12 ;  /* 0x00000000f0b87229 */ /* 0x000fe2000000000c */
[----:B------:R-:W-:Y:S01]  /*43f70*/  UMOV UR42, 0x33333333 ;  /* 0x33333333002a7882 */ /* 0x000fe20000000000 */
[----:B------:R-:W-:Y:S01]  /*43f80*/  UMOV UR43, 0x3feb3333 ;  /* 0x3feb3333002b7882 */ /* 0x000fe20000000000 */
[----:B------:R-:W-:Y:S01]  /*43f90*/  DMUL R34, R60, R180 ;  /* 0x000000b43c227228 */ /* 0x000fe20000000000 */
[----:B------:R-:W4:Y:S01]  /*43fa0*/  LDL.64 R240, [R1+0xa8b0] ;  /* 0x00a8b00001f07983 */ /* 0x000f220000100a00 */
[----:B------:R-:W-:-:S03]  /*43fb0*/  DADD R26, R8, R26 ;  /* 0x00000000081a7229 */ /* 0x000fc6000000001a */
[----:B------:R-:W-:Y:S01]  /*43fc0*/  DADD R180, -R238, R184 ;  /* 0x00000000eeb47229 */ /* 0x000fe200000001b8 */
[----:B0-----:R-:W4:Y:S04]  /*43fd0*/  LDL.LU.64 R110, [R1+0x8498] ;  /* 0x00849800016e7983 */ /* 0x001f280000300a00 */
[----:B------:R-:W-:Y:S01]  /*43fe0*/  DFMA R26, R106, 2, R26 ;  /* 0x400000006a1a782b */ /* 0x000fe2000000001a */
[----:B------:R-:W-:Y:S04]  /*43ff0*/  STL.64 [R1+0xaca0], R144 ;  /* 0x00aca09001007387 */ /* 0x000fe80000100a00 */
[----:B------:R-:W-:Y:S03]  /*44000*/  STL.64 [R1+0xad08], R62 ;  /* 0x00ad083e01007387 */ /* 0x000fe60000100a00 */
[----:B------:R-:W-:Y:S01]  /*44010*/  DFMA R184, R34, 2, R26 ;  /* 0x4000000022b8782b */ /* 0x000fe2000000001a */
[----:B------:R-:W-:Y:S04]  /*44020*/  STL.64 [R1+0xac98], R120 ;  /* 0x00ac987801007387 */ /* 0x000fe80000100a00 */
[----:B------:R-:W-:Y:S04]  /*44030*/  STL.64 [R1+0xad20], R150 ;  /* 0x00ad209601007387 */ /* 0x000fe80000100a00 */
[----:B------:R-:W-:Y:S04]  /*44040*/  STL.64 [R1+0xacf0], R30 ;  /* 0x00acf01e01007387 */ /* 0x000fe80000100a00 */
[----:B------:R0:W-:Y:S04]  /*44050*/  STL.64 [R1+0xad00], R94 ;  /* 0x00ad005e01007387 */ /* 0x0001e80000100a00 */
[----:B------:R1:W-:Y:S04]  /*44060*/  STL.64 [R1+0xacb0], R116 ;  /* 0x00acb07401007387 */ /* 0x0003e80000100a00 */
[----:B------:R1:W-:Y:S04]  /*44070*/  STL.64 [R1+0xad30], R86 ;  /* 0x00ad305601007387 */ /* 0x0003e80000100a00 */
[----:B0-----:R-:W4:Y:S04]  /*44080*/  LDL.64 R94, [R1+0x8630] ;  /* 0x00863000015e7983 */ /* 0x001f280000100a00 */
[----:B-1----:R-:W4:Y:S04]  /*44090*/  LDL.LU.64 R116, [R1+0x8690] ;  /* 0x0086900001747983 */ /* 0x002f280000300a00 */
[----:B------:R-:W4:Y:S01]  /*440a0*/  LDL.LU.64 R86, [R1+0x85a0] ;  /* 0x0085a00001567983 */ /* 0x000f220000300a00 */
[----:B------:R-:W-:Y:S01]  /*440b0*/  UMOV UR50, 0x624dd2f2 ;  /* 0x624dd2f200327882 */ /* 0x000fe20000000000 */
[----:B------:R-:W-:-:S02]  /*440c0*/  UMOV UR51, 0x3fe55810 ;  /* 0x3fe5581000337882 */ /* 0x000fc40000000000 */
[----:B------:R-:W-:Y:S04]  /*440d0*/  STL.64 [R1+0xad18], R70 ;  /* 0x00ad184601007387 */ /* 0x000fe80000100a00 */
[----:B------:R0:W-:Y:S04]  /*440e0*/  STL.64 [R1+0xacb8], R164 ;  /* 0x00acb8a401007387 */ /* 0x0001e80000100a00 */
[----:B------:R-:W-:Y:S04]  /*440f0*/  STL.64 [R1+0xad10], R214 ;  /* 0x00ad10d601007387 */ /* 0x000fe80000100a00 */
[----:B------:R1:W-:Y:S04]  /*44100*/  STL.64 [R1+0xacf8], R146 ;  /* 0x00acf89201007387 */ /* 0x0003e80000100a00 */
[----:B0-----:R-:W4:Y:S04]  /*44110*/  LDL.64 R164, [R1+0x8b40] ;  /* 0x008b400001a47983 */ /* 0x001f280000100a00 */
[----:B------:R0:W-:Y:S04]  /*44120*/  STL.64 [R1+0xacc0], R200 ;  /* 0x00acc0c801007387 */ /* 0x0001e80000100a00 */
[----:B-1----:R-:W4:Y:S04]  /*44130*/  LDL.64 R146, [R1+0x9248] ;  /* 0x0092480001927983 */ /* 0x002f280000100a00 */
[----:B------:R-:W-:Y:S04]  /*44140*/  STL.64 [R1+0xacd8], R108 ;  /* 0x00acd86c01007387 */ /* 0x000fe80000100a00 */
[----:B0-----:R-:W4:Y:S04]  /*44150*/  LDL.64 R200, [R1+0x9ae8] ;  /* 0x009ae80001c87983 */ /* 0x001f280000100a00 */
[----:B------:R-:W-:Y:S04]  /*44160*/  STL.64 [R1+0xac90], R22 ;  /* 0x00ac901601007387 */ /* 0x000fe80000100a00 */
[----:B------:R0:W-:Y:S04]  /*44170*/  STL.64 [R1+0xac78], R126 ;  /* 0x00ac787e01007387 */ /* 0x0001e80000100a00 */
[----:B------:R-:W-:Y:S04]  /*44180*/  STL.64 [R1+0xac88], R102 ;  /* 0x00ac886601007387 */ /* 0x000fe80000100a00 */
[----:B------:R-:W-:Y:S04]  /*44190*/  STL.64 [R1+0xac70], R82 ;  /* 0x00ac705201007387 */ /* 0x000fe80000100a00 */
[----:B0-----:R-:W4:Y:S04]  /*441a0*/  LDL.64 R126, [R1+0x8b50] ;  /* 0x008b5000017e7983 */ /* 0x001f280000100a00 */
        /* <DEDUP_REMOVED lines=8> */
[----:B------:R1:W-:Y:S01]  /*44230*/  STL.64 [R1+0xac28], R230 ;  /* 0x00ac28e601007387 */ /* 0x0003e20000100a00 */
[----:B------:R-:W-:Y:S01]  /*44240*/  UMOV UR52, 0xd91d9bf5 ;  /* 0xd91d9bf500347882 */ /* 0x000fe20000000000 */
[----:B------:R-:W-:Y:S01]  /*44250*/  UMOV UR53, 0x3d5ef655 ;  /* 0x3d5ef65500357882 */ /* 0x000fe20000000000 */
[----:B------:R-:W-:Y:S01]  /*44260*/  DFMA R196, R56, -R24, R196 ;  /* 0x8000001838c4722b */ /* 0x000fe200000000c4 */
[----:B------:R-:W4:Y:S04]  /*44270*/  LDL.128 R248, [R1+0x5b0] ;  /* 0x0005b00001f87983 */ /* 0x000f280000100c00 */
[----:B0-----:R-:W4:Y:S04]  /*44280*/  LDL.64 R28, [R1+0x8658] ;  /* 0x00865800011c7983 */ /* 0x001f280000100a00 */
[----:B-1----:R-:W4:Y:S01]  /*44290*/  LDL.64 R230, [R1+0x8648] ;  /* 0x0086480001e67983 */ /* 0x002f220000100a00 */
[----:B---3--:R-:W-:-:S02]  /*442a0*/  DMUL R12, R224, R64 ;  /* 0x00000040e00c7228 */ /* 0x008fc40000000000 */
[----:B------:R-:W-:-:S08]  /*442b0*/  DFMA R224, R246, UR42, R20 ;  /* 0x0000002af6e07c2b */ /* 0x000fd00008000014 */
[----:B------:R-:W-:Y:S02]  /*442c0*/  DFMA R238, R56, R192, R224 ;  /* 0x000000c038ee722b */ /* 0x000fe400000000e0 */
[----:B--2---:R-:W-:Y:S02]  /*442d0*/  DFMA R20, R158, R62, R206 ;  /* 0x0000003e9e14722b */ /* 0x004fe400000000ce */
[----:B------:R-:W-:Y:S01]  /*442e0*/  DFMA R192, R12, 2, R72 ;  /* 0x400000000cc0782b */ /* 0x000fe20000000048 */
[----:B------:R-:W2:Y:S04]  /*442f0*/  LDL.64 R158, [R1+0x8b30] ;  /* 0x008b3000019e7983 */ /* 0x000ea80000100a00 */
[----:B------:R-:W3:Y:S01]  /*44300*/  LDL.64 R62, [R1+0x8818] ;  /* 0x00881800013e7983 */ /* 0x000ee20000100a00 */
[----:B----4-:R-:W-:-:S02]  /*44310*/  DFMA R224, -R2, R64, R180 ;  /* 0x0000004002e0722b */ /* 0x010fc400000001b4 */
[----:B------:R-:W-:Y:S01]  /*44320*/  DMUL R38, R38, R56 ;  /* 0x0000003826267228 */ /* 0x000fe20000000000 */
[----:B------:R-:W4:Y:S01]  /*44330*/  LDL.64 R2, [R1+0x8630] ;  /* 0x0086300001027983 */ /* 0x000f220000100a00 */
[----:B------:R-:W-:-:S04]  /*44340*/  DFMA R206, -R210, R70, R20 ;  /* 0x00000046d2ce722b */ /* 0x000fc80000000114 */
[----:B------:R-:W-:-:S04]  /*44350*/  DADD R72, -R12, R224 ;  /* 0x000000000c487229 */ /* 0x000fc800000001e0 */
[C---:B------:R-:W-:Y:S02]  /*44360*/  DADD R246, R12.reuse, R206 ;  /* 0x000000000cf67229 */ /* 0x040fe400000000ce */
[----:B------:R-:W-:Y:S02]  /*44370*/  DFMA R12, R12, 2, R184 ;  /* 0x400000000c0c782b */ /* 0x000fe400000000b8 */
[CC--:B------:R-:W-:Y:S02]  /*44380*/  DFMA R180, -R38.reuse, R172.reuse, R236 ;  /* 0x000000ac26b4722b */ /* 0x0c0fe400000001ec */
[CC--:B------:R-:W-:Y:S01]  /*44390*/  DFMA R26, R38.reuse, R172.reuse, R226 ;  /* 0x000000ac261a722b */ /* 0x0c0fe200000000e2 */
[----:B------:R0:W-:Y:S04]  /*443a0*/  STL.64 [R1+0x87a0], R72 ;  /* 0x0087a04801007387 */ /* 0x0001e80000100a00 */
[----:B------:R1:W-:Y:S01]  /*443b0*/  STL.64 [R1+0x8670], R12 ;  /* 0x0086700c01007387 */ /* 0x0003e20000100a00 */
[----:B------:R-:W-:-:S02]  /*443c0*/  DFMA R20, R38, R172, R238 ;  /* 0x000000ac2614722b */ /* 0x000fc400000000ee */
[----:B------:R-:W-:Y:S01]  /*443d0*/  DFMA R18, R60, R18, R26 ;  /* 0x000000123c12722b */ /* 0x000fe2000000001a */
[----:B------:R1:W-:Y:S04]  /*443e0*/  STL.64 [R1+0x86c8], R38 ;  /* 0x0086c82601007387 */ /* 0x0003e80000100a00 */
[----:B0-----:R-:W3:Y:S01]  /*443f0*/  LDL.64 R72, [R1+0x8b40] ;  /* 0x008b400001487983 */ /* 0x001ee20000100a00 */
[----:B-1----:R-:W-:-:S03]  /*44400*/  DFMA R12, R66, R194, -R84 ;  /* 0x000000c2420c722b */ /* 0x002fc60000000854 */
[----:B------:R0:W-:Y:S04]  /*44410*/  STL.64 [R1+0x8488], R18 ;  /* 0x0084881201007387 */ /* 0x0001e80000100a00 */
[----:B------:R-:W4:Y:S04]  /*44420*/  LDL.LU.64 R38, [R1+0x8590] ;  /* 0x0085900001267983 */ /* 0x000f280000300a00 */
[----:B------:R1:W-:Y:S01]  /*44430*/  STL.64 [R1+0x8738], R12 ;  /* 0x0087380c01007387 */ /* 0x0003e20000100a00 */
[----:B0-----:R-:W-:-:S03]  /*44440*/  DADD R18, R84, R20 ;  /* 0x0000000054127229 */ /* 0x001fc60000000014 */
[----:B------:R-:W4:Y:S01]  /*44450*/  LDL.64 R184, [R1+0xa170] ;  /* 0x00a1700001b87983 */ /* 0x000f220000100a00 */
[----:B------:R-:W-:-:S03]  /*44460*/  DMUL R16, R240, R16 ;  /* 0x00000010f0107228 */ /* 0x000fc60000000000 */
[----:B------:R-:W4:Y:S01]  /*44470*/  LDL.64 R20, [R1+0xa280] ;  /* 0x00a2800001147983 */ /* 0x000f220000100a00 */
[----:B-1----:R-:W-:-:S03]  /*44480*/  DADD R12, -R84, R180 ;  /* 0x00000000540c7229 */ /* 0x002fc600000001b4 */
[----:B------:R0:W-:Y:S04]  /*44490*/  STL.64 [R1+0x8580], R18 ;  /* 0x0085801201007387 */ /* 0x0001e80000100a00 */
[----:B------:R1:W-:Y:S04]  /*444a0*/  STL.64 [R1+0x84d0], R16 ;  /* 0x0084d01001007387 */ /* 0x0003e80000100a00 */
[----:B------:R1:W-:Y:S04]  /*444b0*/  STL.64 [R1+0x8530], R12 ;  /* 0x0085300c01007387 */ /* 0x0003e80000100a00 */
[----:B0-----:R-:W4:Y:S04]  /*444c0*/  LDL.64 R18, [R1+0xa158] ;  /* 0x00a1580001127983 */ /* 0x001f280000100a00 */
[----:B-1----:R-:W4:Y:S04]  /*444d0*/  LDL.64 R16, [R1+0xa370] ;  /* 0x00a3700001107983 */ /* 0x002f280000100a00 */
[----:B------:R-:W4:Y:S04]  /*444e0*/  LDL.64 R12, [R1+0xa300] ;  /* 0x00a30000010c7983 */ /* 0x000f280000100a00 */
[----:B------:R-:W4:Y:S04]  /*444f0*/  LDL.LU.64 R226, [R1+0x8468] ;  /* 0x0084680001e27983 */ /* 0x000f280000300a00 */
[----:B------:R-:W4:Y:S04]  /*44500*/  LDL.64 R194, [R1+0x9248] ;  /* 0x0092480001c27983 */ /* 0x000f280000100a00 */
[----:B------:R-:W4:Y:S04]  /*44510*/  LDL.LU.64 R144, [R1+0x8488] ;  /* 0x0084880001907983 */ /* 0x000f280000300a00 */
[----:B------:R-:W4:Y:S01]  /*44520*/  LDL.64 R84, [R1+0x9f28] ;  /* 0x009f280001547983 */ /* 0x000f220000100a00 */
[----:B--2---:R-:W-:-:S03]  /*44530*/  DMUL R26, R158, UR48 ;  /* 0x000000309e1a7c28 */ /* 0x004fc60008000000 */
[----:B------:R-:W2:Y:S01]  /*44540*/  LDL.64 R158, [R1+0x8628] ;  /* 0x00862800019e7983 */ /* 0x000ea20000100a00 */
[----:B---3--:R-:W-:Y:S01]  /*44550*/  DMUL R180, R72, UR44 ;  /* 0x0000002c48b47c28 */ /* 0x008fe20008000000 */
[----:B------:R-:W-:Y:S01]  /*44560*/  UMOV UR44, 0xd9d7bdbb ;  /* 0xd9d7bdbb002c7882 */ /* 0x000fe20000000000 */
[----:B------:R-:W-:Y:S02]  /*44570*/  UMOV UR45, 0x3ddb7cdf ;  /* 0x3ddb7cdf002d7882 */ /* 0x000fe40000000000 */
[----:B------:R-:W-:Y:S01]  /*44580*/  DMUL R236, R130, UR44 ;  /* 0x0000002c82ec7c28 */ /* 0x000fe20008000000 */
[----:B------:R-:W2:Y:S01]  /*44590*/  LDL.64 R130, [R1+0xa168] ;  /* 0x00a1680001827983 */ /* 0x000ea20000100a00 */
[----:B------:R-:W-:Y:S01]  /*445a0*/  DMUL R206, R72, UR46 ;  /* 0x0000002e48ce7c28 */ /* 0x000fe20008000000 */
[----:B------:R-:W-:Y:S01]  /*445b0*/  UMOV UR46, 0xd9d7bdbb ;  /* 0xd9d7bdbb002e7882 */ /* 0x000fe20000000000 */
[----:B------:R-:W-:Y:S01]  /*445c0*/  UMOV UR47, 0x3dcb7cdf ;  /* 0x3dcb7cdf002f7882 */ /* 0x000fe20000000000 */
[----:B------:R0:W-:Y:S04]  /*445d0*/  STL.64 [R1+0x8528], R180 ;  /* 0x008528b401007387 */ /* 0x0001e80000100a00 */
[----:B------:R1:W-:Y:S04]  /*445e0*/  STL.64 [R1+0x8508], R206 ;  /* 0x008508ce01007387 */ /* 0x0003e80000100a00 */
[----:B0-----:R-:W3:Y:S01]  /*445f0*/  LDL.LU.64 R180, [R1+0x8610] ;  /* 0x0086100001b47983 */ /* 0x001ee20000300a00 */
[----:B----4-:R-:W-:-:S03]  /*44600*/  DMUL R240, R104, R12 ;  /* 0x0000000c68f07228 */ /* 0x010fc60000000000 */
[----:B------:R-:W4:Y:S01]  /*44610*/  LDL.64 R12, [R1+0x9c70] ;  /* 0x009c7000010c7983 */ /* 0x000f220000100a00 */
[----:B------:R-:W-:-:S03]  /*44620*/  DMUL R72, R10, R18 ;  /* 0x000000120a487228 */ /* 0x000fc60000000000 */
[----:B------:R-:W4:Y:S01]  /*44630*/  LDL.LU.64 R18, [R1+0x86d0] ;  /* 0x0086d00001127983 */ /* 0x000f220000300a00 */
[----:B-1----:R-:W-:-:S03]  /*44640*/  DMUL R206, R38, UR46 ;  /* 0x0000002e26ce7c28 */ /* 0x002fc60008000000 */
[----:B------:R-:W3:Y:S01]  /*44650*/  LDL.64 R38, [R1+0xa3b0] ;  /* 0x00a3b00001267983 */ /* 0x000ee20000100a00 */
[----:B------:R-:W-:Y:S02]  /*44660*/  DMUL R224, R184, R22 ;  /* 0x00000016b8e07228 */ /* 0x000fe40000000000 */
[----:B------:R-:W-:Y:S01]  /*44670*/  DMUL R184, R20, R134 ;  /* 0x0000008614b87228 */ /* 0x000fe20000000000 */
[----:B------:R-:W-:Y:S01]  /*44680*/  UMOV UR46, 0xc864deb1 ;  /* 0xc864deb1002e7882 */ /* 0x000fe20000000000 */
[----:B------:R-:W-:Y:S01]  /*44690*/  DMUL R20, R16, R104 ;  /* 0x0000006810147228 */ /* 0x000fe20000000000 */
[----:B------:R-:W-:Y:S01]  /*446a0*/  UMOV UR47, 0x3cd3d0da ;  /* 0x3cd3d0da002f7882 */ /* 0x000fe20000000000 */
[----:B------:R-:W-:Y:S01]  /*446b0*/  DMUL R2, R2, R226 ;  /* 0x000000e202027228 */ /* 0x000fe20000000000 */
[----:B------:R-:W4:Y:S01]  /*446c0*/  LDL.64 R134, [R1+0x9820] ;  /* 0x0098200001867983 */ /* 0x000f220000100a00 */
[----:B------:R-:W-:Y:S01]  /*446d0*/  DMUL R16, R120, UR44 ;  /* 0x0000002c78107c28 */ /* 0x000fe20008000000 */
[----:B------:R-:W-:Y:S01]  /*446e0*/  UMOV UR44, 0x1723dbb3 ;  /* 0x1723dbb3002c7882 */ /* 0x000fe20000000000 */
[----:B------:R-:W-:Y:S01]  /*446f0*/  UMOV UR45, 0x3cede766 ;  /* 0x3cede766002d7882 */ /* 0x000fe20000000000 */
[----:B--2---:R-:W-:-:S04]  /*44700*/  DMUL R130, R130, R158 ;  /* 0x0000009e82827228 */ /* 0x004fc80000000000 */
[----:B------:R0:W-:Y:S01]  /*44710*/  STL.64 [R1+0x8a00], R16 ;  /* 0x008a001001007387 */ /* 0x0001e20000100a00 */
[----:B---3--:R-:W-:Y:S02]  /*44720*/  DMUL R38, R38, R180 ;  /* 0x000000b426267228 */ /* 0x008fe40000000000 */
[----:B----4-:R-:W-:Y:S01]  /*44730*/  DMUL R226, R12, R228 ;  /* 0x000000e40ce27228 */ /* 0x010fe20000000000 */
[----:B------:R1:W-:Y:S01]  /*44740*/  STL.64 [R1+0x8510], R130 ;  /* 0x0085108201007387 */ /* 0x0003e20000100a00 */
[----:B------:R-:W-:Y:S02]  /*44750*/  DMUL R228, R40, UR46 ;  /* 0x0000002e28e47c28 */ /* 0x000fe40008000000 */
[----:B------:R-:W-:Y:S01]  /*44760*/  DMUL R40, R152, UR44 ;  /* 0x0000002c98287c28 */ /* 0x000fe20008000000 */
[----:B------:R-:W-:Y:S01]  /*44770*/  UMOV UR44, 0xe1796495 ;  /* 0xe1796495002c7882 */ /* 0x000fe20000000000 */
[----:B------:R-:W-:Y:S01]  /*44780*/  UMOV UR45, 0x3dd5fd7f ;  /* 0x3dd5fd7f002d7882 */ /* 0x000fe20000000000 */
[----:B0-----:R-:W2:Y:S01]  /*44790*/  LDL.64 R16, [R1+0xa298] ;  /* 0x00a2980001107983 */ /* 0x001ea20000100a00 */
[----:B------:R-:W-:Y:S01]  /*447a0*/  DMUL R232, R134, R232 ;  /* 0x000000e886e87228 */ /* 0x000fe20000000000 */
[----:B------:R-:W-:Y:S01]  /*447b0*/  UMOV UR48, 0x6a7ef9db ;  /* 0x6a7ef9db00307882 */ /* 0x000fe20000000000 */
[----:B------:R-:W-:Y:S01]  /*447c0*/  UMOV UR49, 0x3f9374bc ;  /* 0x3f9374bc00317882 */ /* 0x000fe20000000000 */
[----:B------:R-:W-:Y:S01]  /*447d0*/  STL.64 [R1+0x8548], R38 ;  /* 0x0085482601007387 */ /* 0x000fe20000100a00 */
[----:B-1----:R-:W-:-:S03]  /*447e0*/  DMUL R130, R114, UR44 ;  /* 0x0000002c72827c28 */ /* 0x002fc60008000000 */
[----:B------:R-:W-:Y:S04]  /*447f0*/  STL.64 [R1+0x84b0], R224 ;  /* 0x0084b0e001007387 */ /* 0x000fe80000100a00 */
[----:B------:R-:W-:Y:S04]  /*44800*/  STL.64 [R1+0x84a0], R226 ;  /* 0x0084a0e201007387 */ /* 0x000fe80000100a00 */
[----:B------:R0:W-:Y:S04]  /*44810*/  STL.64 [R1+0x8588], R130 ;  /* 0x0085888201007387 */ /* 0x0001e80000100a00 */
[----:B------:R-:W3:Y:S04]  /*44820*/  LDL.64 R120, [R1+0x84f0] ;  /* 0x0084f00001787983 */ /* 0x000ee80000100a00 */
[----:B------:R-:W4:Y:S01]  /*44830*/  LDL.64 R150, [R1+0x8510] ;  /* 0x0085100001967983 */ /* 0x000f220000100a00 */
[----:B0-----:R-:W-:Y:S01]  /*44840*/  DADD R130, R98, R18 ;  /* 0x0000000062827229 */ /* 0x001fe20000000012 */
[----:B------:R-:W-:Y:S01]  /*44850*/  UMOV UR44, 0xcccccccd ;  /* 0xcccccccd002c7882 */ /* 0x000fe20000000000 */
[----:B------:R-:W-:Y:S01]  /*44860*/  UMOV UR45, 0x3fdccccc ;  /* 0x3fdccccc002d7882 */ /* 0x000fe20000000000 */
[----:B------:R-:W-:Y:S01]  /*44870*/  DMUL R194, R194, UR48 ;  /* 0x00000030c2c27c28 */ /* 0x000fe20008000000 */
[----:B------:R-:W-:Y:S01]  /*44880*/  UMOV UR46, 0xcccccccd ;  /* 0xcccccccd002e7882 */ /* 0x000fe20000000000 */
[----:B------:R-:W-:Y:S01]  /*44890*/  DMUL R38, R56, R38 ;  /* 0x0000002638267228 */ /* 0x000fe20000000000 */
[----:B------:R-:W-:Y:S01]  /*448a0*/  UMOV UR47, 0x3fe4cccc ;  /* 0x3fe4cccc002f7882 */ /* 0x000fe20000000000 */
[----:B------:R-:W-:Y:S01]  /*448b0*/  STL.64 [R1+0x8e70], R206 ;  /* 0x008e70ce01007387 */ /* 0x000fe20000100a00 */
[----:B------:R-:W-:-:S03]  /*448c0*/  DADD R180, R14, R130 ;  /* 0x000000000eb47229 */ /* 0x000fc60000000082 */
[----:B------:R-:W3:Y:S01]  /*448d0*/  LDL.64 R130, [R1+0x8b50] ;  /* 0x008b500001827983 */ /* 0x000ee20000100a00 */
[----:B------:R-:W-:Y:S01]  /*448e0*/  DFMA R134, R14, UR44, R244 ;  /* 0x0000002c0e867c2b */ /* 0x000fe200080000f4 */
[----:B------:R-:W-:Y:S01]  /*448f0*/  UMOV UR44, 0xeb851eb8 ;  /* 0xeb851eb8002c7882 */ /* 0x000fe20000000000 */
[----:B------:R-:W-:Y:S01]  /*44900*/  UMOV UR45, 0x3f8eb851 ;  /* 0x3f8eb851002d7882 */ /* 0x000fe20000000000 */
[----:B------:R0:W-:Y:S04]  /*44910*/  STL.64 [R1+0x8858], R180 ;  /* 0x008858b401007387 */ /* 0x0001e80000100a00 */
[----:B------:R1:W-:Y:S04]  /*44920*/  STL.64 [R1+0x8900], R134 ;  /* 0x0089008601007387 */ /* 0x0003e80000100a00 */
[----:B------:R-:W3:Y:S01]  /*44930*/  LDL.64 R12, [R1+0xa010] ;  /* 0x00a01000010c7983 */ /* 0x000ee20000100a00 */
[----:B------:R-:W-:-:S02]  /*44940*/  DMUL R238, R84, R140 ;  /* 0x0000008c54ee7228 */ /* 0x000fc40000000000 */
[----:B0-----:R-:W-:Y:S01]  /*44950*/  DFMA R180, R56, -R222, -R14 ;  /* 0x800000de38b4722b */ /* 0x001fe2000000080e */
[----:B------:R-:W3:Y:S01]  /*44960*/  LDL.64 R84, [R1+0x9f18] ;  /* 0x009f180001547983 */ /* 0x000ee20000100a00 */
[----:B-1----:R-:W-:-:S03]  /*44970*/  DFMA R134, R68, R186, R162 ;  /* 0x000000ba4486722b */ /* 0x002fc600000000a2 */
[----:B------:R-:W3:Y:S03]  /*44980*/  LDL.LU.64 R14, [R1+0xad68] ;  /* 0x00ad6800010e7983 */ /* 0x000ee60000300a00 */
[----:B------:R-:W-:Y:S01]  /*44990*/  DFMA R180, R142, UR46, R180 ;  /* 0x0000002e8eb47c2b */ /* 0x000fe200080000b4 */
[----:B------:R-:W-:Y:S01]  /*449a0*/  STL.64 [R1+0xace0], R184 ;  /* 0x00ace0b801007387 */ /* 0x000fe20000100a00 */
[----:B------:R-:W-:-:S03]  /*449b0*/  DADD R134, R38, R134 ;  /* 0x0000000026867229 */ /* 0x000fc60000000086 */
[----:B------:R-:W3:Y:S01]  /*449c0*/  LDL.LU.64 R162, [R1+0xad70] ;  /* 0x00ad700001a27983 */ /* 0x000ee20000300a00 */
[----:B------:R-:W-:Y:S02]  /*449d0*/  DFMA R116, R178, 0.125, R116 ;  /* 0x3fc00000b274782b */ /* 0x000fe40000000074 */
[C---:B------:R-:W-:Y:S01]  /*449e0*/  DFMA R86, -R74.reuse, R202, R86 ;  /* 0x000000ca4a56722b */ /* 0x040fe20000000156 */
[----:B------:R-:W-:Y:S04]  /*449f0*/  STL.64 [R1+0xac68], R26 ;  /* 0x00ac681a01007387 */ /* 0x000fe80000100a00 */
[----:B------:R-:W-:Y:S01]  /*44a00*/  STL.64 [R1+0xac40], R210 ;  /* 0x00ac40d201007387 */ /* 0x000fe20000100a00 */
[----:B------:R-:W-:-:S03]  /*44a10*/  DFMA R32, R74, R32, R196 ;  /* 0x000000204a20722b */ /* 0x000fc600000000c4 */
        /* <DEDUP_REMOVED lines=13> */
[----:B------:R-:W3:Y:S01]  /*44af0*/  LDL.LU.64 R158, [R1+0xad88] ;  /* 0x00ad8800019e7983 */ /* 0x000ee20000300a00 */
[----:B--2---:R-:W-:-:S02]  /*44b00*/  DMUL R16, R16, R104 ;  /* 0x0000006810107228 */ /* 0x004fc40000000000 */
[----:B----4-:R-:W-:Y:S01]  /*44b10*/  DMUL R214, R56, R150 ;  /* 0x0000009638d67228 */ /* 0x010fe20000000000 */
[----:B------:R-:W-:Y:S04]  /*44b20*/  STL.64 [R1+0x8ce8], R40 ;  /* 0x008ce82801007387 */ /* 0x000fe80000100a00 */
[----:B------:R-:W2:Y:S01]  /*44b30*/  LDL.LU.64 R150, [R1+0x8638] ;  /* 0x0086380001967983 */ /* 0x000ea20000300a00 */
[----:B------:R-:W-:Y:S01]  /*44b40*/  UMOV UR48, 0xe0852fba ;  /* 0xe0852fba00307882 */ /* 0x000fe20000000000 */
[----:B------:R-:W-:Y:S02]  /*44b50*/  UMOV UR49, 0x3df6ad6b ;  /* 0x3df6ad6b00317882 */ /* 0x000fe40000000000 */
[----:B------:R-:W4:Y:S04]  /*44b60*/  LDL.LU.64 R244, [R1+0xad78] ;  /* 0x00ad780001f47983 */ /* 0x000f280000300a00 */
[----:B------:R-:W-:Y:S01]  /*44b70*/  STL.64 [R1+0x84a8], R232 ;  /* 0x0084a8e801007387 */ /* 0x000fe20000100a00 */
[----:B---3--:R-:W-:-:S02]  /*44b80*/  DFMA R130, R130, UR44, R194 ;  /* 0x0000002c82827c2b */ /* 0x008fc400080000c2 */
[C---:B------:R-:W-:Y:S01]  /*44b90*/  DMUL R194, R56.reuse, R224 ;  /* 0x000000e038c27228 */ /* 0x040fe20000000000 */
[----:B------:R-:W-:Y:S01]  /*44ba0*/  STL.64 [R1+0x8cb8], R228 ;  /* 0x008cb8e401007387 */ /* 0x000fe20000100a00 */
[----:B------:R-:W-:-:S03]  /*44bb0*/  DMUL R224, R56, R240 ;  /* 0x000000f038e07228 */ /* 0x000fc60000000000 */
[----:B------:R-:W3:Y:S04]  /*44bc0*/  LDL.LU.64 R98, [R1+0xad80] ;  /* 0x00ad800001627983 */ /* 0x000ee80000300a00 */
[----:B------:R0:W-:Y:S01]  /*44bd0*/  STL.64 [R1+0x85b8], R194 ;  /* 0x0085b8c201007387 */ /* 0x0001e20000100a00 */
[----:B------:R-:W-:Y:S02]  /*44be0*/  DADD R134, R224, R134 ;  /* 0x00000000e0867229 */ /* 0x000fe40000000086 */
[----:B------:R-:W-:Y:S01]  /*44bf0*/  DFMA R224, R68, R186, R136 ;  /* 0x000000ba44e0722b */ /* 0x000fe20000000088 */
[----:B------:R-:W3:Y:S01]  /*44c00*/  LDL.LU.64 R222, [R1+0xad60] ;  /* 0x00ad600001de7983 */ /* 0x000ee20000300a00 */
[----:B------:R-:W-:Y:S02]  /*44c10*/  DMUL R12, R12, R102 ;  /* 0x000000660c0c7228 */ /* 0x000fe40000000000 */
[----:B------:R-:W-:-:S02]  /*44c20*/  DFMA R86, R68, R186, R86 ;  /* 0x000000ba4456722b */ /* 0x000fc40000000056 */
[----:B------:R-:W-:Y:S01]  /*44c30*/  DMUL R84, R84, R114 ;  /* 0x0000007254547228 */ /* 0x000fe20000000000 */
[----:B------:R-:W-:Y:S01]  /*44c40*/  UMOV UR46, 0xe1796495 ;  /* 0xe1796495002e7882 */ /* 0x000fe20000000000 */
[----:B------:R-:W-:Y:S01]  /*44c50*/  UMOV UR47, 0x3dd5fd7f ;  /* 0x3dd5fd7f002f7882 */ /* 0x000fe20000000000 */
[----:B0-----:R-:W-:Y:S01]  /*44c60*/  DMUL R194, R74, R72 ;  /* 0x000000484ac27228 */ /* 0x001fe20000000000 */
[----:B------:R-:W-:Y:S01]  /*44c70*/  STL.64 [R1+0xacd0], R14 ;  /* 0x00acd00e01007387 */ /* 0x000fe20000100a00 */
[----:B------:R-:W-:-:S03]  /*44c80*/  DFMA R78, R56, R16, R224 ;  /* 0x00000010384e722b */ /* 0x000fc600000000e0 */
[----:B------:R-:W3:Y:S04]  /*44c90*/  LDL.64 R224, [R1+0x8708] ;  /* 0x0087080001e07983 */ /* 0x000ee80000100a00 */
[----:B------:R0:W-:Y:S01]  /*44ca0*/  STL.64 [R1+0x86d0], R194 ;  /* 0x0086d0c201007387 */ /* 0x0001e20000100a00 */
[----:B------:R-:W-:-:S03]  /*44cb0*/  DADD R62, R62, R78 ;  /* 0x000000003e3e7229 */ /* 0x000fc6000000004e */
[----:B------:R-:W3:Y:S01]  /*44cc0*/  LDL.64 R70, [R1+0x86d0] ;  /* 0x0086d00001467983 */ /* 0x000ee20000100a00 */
[----:B------:R-:W-:-:S03]  /*44cd0*/  DMUL R18, R104, UR48 ;  /* 0x0000003068127c28 */ /* 0x000fc60008000000 */
[----:B------:R-:W-:Y:S01]  /*44ce0*/  STL.64 [R1+0xacc8], R162 ;  /* 0x00acc8a201007387 */ /* 0x000fe20000100a00 */
[----:B0-----:R-:W-:-:S03]  /*44cf0*/  DMUL R194, R66, R206 ;  /* 0x000000ce42c27228 */ /* 0x001fc60000000000 */
[----:B------:R-:W3:Y:S04]  /*44d00*/  LDL.64 R102, [R1+0x8528] ;  /* 0x0085280001667983 */ /* 0x000ee80000100a00 */
[----:B------:R-:W3:Y:S04]  /*44d10*/  LDL.64 R82, [R1+0x85b8] ;  /* 0x0085b80001527983 */ /* 0x000ee80000100a00 */
[----:B------:R0:W-:Y:S04]  /*44d20*/  STL.64 [R1+0x8590], R194 ;  /* 0x008590c201007387 */ /* 0x0001e80000100a00 */
[----:B------:R-:W3:Y:S04]  /*44d30*/  LDL.64 R6, [R1+0x8590] ;  /* 0x0085900001067983 */ /* 0x000ee80000100a00 */
[----:B------:R-:W3:Y:S01]  /*44d40*/  LDL.64 R210, [R1+0x9820] ;  /* 0x0098200001d27983 */ /* 0x000ee20000100a00 */
[----:B0-----:R-:W-:-:S03]  /*44d50*/  DMUL R194, R56, R226 ;  /* 0x000000e238c27228 */ /* 0x001fc60000000000 */
[----:B------:R-:W-:Y:S01]  /*44d60*/  STL.64 [R1+0x86e8], R214 ;  /* 0x0086e8d601007387 */ /* 0x000fe20000100a00 */
[----:B------:R-:W-:-:S03]  /*44d70*/  DFMA R226, R30, UR40, R180 ;  /* 0x000000281ee27c2b */ /* 0x000fc600080000b4 */
[----:B------:R-:W3:Y:S04]  /*44d80*/  LDL.64 R30, [R1+0x8a00] ;  /* 0x008a0000011e7983 */ /* 0x000ee80000100a00 */
[----:B------:R-:W3:Y:S01]  /*44d90*/  LDL.LU.64 R142, [R1+0xad50] ;  /* 0x00ad5000018e7983 */ /* 0x000ee20000300a00 */
[----:B------:R-:W-:-:S03]  /*44da0*/  DFMA R226, R110, 0.5, R226 ;  /* 0x3fe000006ee2782b */ /* 0x000fc600000000e2 */
[----:B------:R-:W3:Y:S01]  /*44db0*/  LDL.64 R110, [R1+0x8790] ;  /* 0x00879000016e7983 */ /* 0x000ee20000100a00 */
[----:B------:R-:W-:Y:S01]  /*44dc0*/  DMUL R206, R56, R236 ;  /* 0x000000ec38ce7228 */ /* 0x000fe20000000000 */
[----:B------:R-:W-:Y:S01]  /*44dd0*/  UMOV UR40, 0x9999999a ;  /* 0x9999999a00287882 */ /* 0x000fe20000000000 */
[----:B------:R-:W-:Y:S01]  /*44de0*/  UMOV UR41, 0x3fd99999 ;  /* 0x3fd9999900297882 */ /* 0x000fe20000000000 */
[----:B------:R-:W-:Y:S01]  /*44df0*/  MOV R250, R248 ;  /* 0x000000f800fa7202 */ /* 0x000fe20000000f00 */
[----:B------:R-:W-:Y:S01]  /*44e00*/  IMAD.MOV.U32 R251, RZ, RZ, R249 ;  /* 0x000000fffffb7224 */ /* 0x000fe200078e00f9 */
[----:B------:R-:W-:Y:S01]  /*44e10*/  DMUL R180, R74, R40 ;  /* 0x000000284ab47228 */ /* 0x000fe20000000000 */
[----:B------:R-:W3:Y:S02]  /*44e20*/  LDL.LU.64 R72, [R1+0xad48] ;  /* 0x00ad480001487983 */ /* 0x000ee40000300a00 */
[----:B------:R-:W-:Y:S02]  /*44e30*/  DFMA R134, R206, UR40, R134 ;  /* 0x00000028ce867c2b */ /* 0x000fe40008000086 */
[----:B------:R-:W3:Y:S04]  /*44e40*/  LDL.LU.64 R128, [R1+0x8688] ;  /* 0x0086880001807983 */ /* 0x000ee80000300a00 */
[----:B------:R0:W-:Y:S04]  /*44e50*/  STL.64 [R1+0x92b8], R38 ;  /* 0x0092b82601007387 */ /* 0x0001e80000100a00 */
[----:B------:R-:W3:Y:S01]  /*44e60*/  LDL.64 R44, [R1+0xa210] ;  /* 0x00a21000012c7983 */ /* 0x000ee20000100a00 */
[----:B--2---:R-:W-:-:S03]  /*44e70*/  DFMA R146, R146, R52, R150 ;  /* 0x000000349292722b */ /* 0x004fc60000000096 */
[----:B------:R-:W2:Y:S04]  /*44e80*/  LDL.LU.64 R248, [R1+0xad90] ;  /* 0x00ad900001f87983 */ /* 0x000ea80000300a00 */
[----:B----4-:R-:W-:Y:S01]  /*44e90*/  STL.64 [R1+0xac80], R244 ;  /* 0x00ac80f401007387 */ /* 0x010fe20000100a00 */
[----:B------:R-:W-:Y:S02]  /*44ea0*/  DMUL R232, R56, R232 ;  /* 0x000000e838e87228 */ /* 0x000fe40000000000 */
[----:B------:R-:W-:Y:S01]  /*44eb0*/  DMUL R28, R28, UR48 ;  /* 0x000000301c1c7c28 */ /* 0x000fe20008000000 */
[----:B------:R-:W-:Y:S04]  /*44ec0*/  STL.64 [R1+0xabe8], R12 ;  /* 0x00abe80c01007387 */ /* 0x000fe80000100a00 */
[----:B------:R-:W4:Y:S01]  /*44ed0*/  LDL.LU.64 R136, [R1+0xad40] ;  /* 0x00ad400001887983 */ /* 0x000f220000300a00 */
[----:B---3--:R-:W-:-:S03]  /*44ee0*/  DADD R226, R224, R226 ;  /* 0x00000000e0e27229 */ /* 0x008fc600000000e2 */
[----:B0-----:R-:W3:Y:S01]  /*44ef0*/  LDL.LU.64 R38, [R1+0xad58] ;  /* 0x00ad580001267983 */ /* 0x001ee20000300a00 */
[----:B------:R-:W-:Y:S02]  /*44f00*/  DFMA R224, R58, -R46, R144 ;  /* 0x8000002e3ae0722b */ /* 0x000fe40000000090 */
[----:B------:R-:W-:Y:S01]  /*44f10*/  DADD R134, -R6, R134 ;  /* 0x0000000006867229 */ /* 0x000fe20000000186 */
[----:B------:R-:W4:Y:S01]  /*44f20*/  LDL.64 R144, [R1+0x84d0] ;  /* 0x0084d00001907983 */ /* 0x000f220000100a00 */
[----:B------:R-:W-:Y:S02]  /*44f30*/  DMUL R40, R56, R12 ;  /* 0x0000000c38287228 */ /* 0x000fe40000000000 */
[----:B------:R-:W-:Y:S01]  /*44f40*/  DADD R62, R206, R62 ;  /* 0x00000000ce3e7229 */ /* 0x000fe2000000003e */
[----:B------:R-:W4:Y:S03]  /*44f50*/  LDL.LU.64 R150, [R1+0xad20] ;  /* 0x00ad200001967983 */ /* 0x000f260000300a00 */
[----:B------:R-:W-:-:S02]  /*44f60*/  DFMA R78, R184, UR50, R134 ;  /* 0x00000032b84e7c2b */ /* 0x000fc40008000086 */
[----:B------:R-:W-:Y:S01]  /*44f70*/  DFMA R146, R164, R52, R146 ;  /* 0x00000034a492722b */ /* 0x000fe20000000092 */
[----:B------:R-:W4:Y:S01]  /*44f80*/  LDL.64 R184, [R1+0x8b30] ;  /* 0x008b300001b87983 */ /* 0x000f220000100a00 */
[----:B------:R-:W-:Y:S02]  /*44f90*/  DFMA R134, -R58, R120, R224 ;  /* 0x000000783a86722b */ /* 0x000fe400000001e0 */
[----:B------:R-:W-:Y:S01]  /*44fa0*/  DFMA R30, R56, R30, R226 ;  /* 0x0000001e381e722b */ /* 0x000fe200000000e2 */
[----:B------:R-:W4:Y:S04]  /*44fb0*/  LDL.64 R120, [R1+0x8508] ;  /* 0x0085080001787983 */ /* 0x000f280000100a00 */
[----:B------:R-:W-:Y:S01]  /*44fc0*/  STL.64 [R1+0x8780], R232 ;  /* 0x008780e801007387 */ /* 0x000fe20000100a00 */
[----:B------:R-:W-:-:S02]  /*44fd0*/  DFMA R134, R52, -R110, R134 ;  /* 0x8000006e3486722b */ /* 0x000fc40000000086 */
[----:B------:R-:W-:Y:S02]  /*44fe0*/  DFMA R226, R94, R108, R78 ;  /* 0x0000006c5ee2722b */ /* 0x000fe4000000004e */
[----:B------:R-:W-:Y:S01]  /*44ff0*/  DADD R32, R180, R32 ;  /* 0x00000000b4207229 */ /* 0x000fe20000000020 */
[----:B--2---:R-:W-:Y:S04]  /*45000*/  STL.128 [R1+0xac00], R248 ;  /* 0x00ac00f801007387 */ /* 0x004fe80000100c00 */
[----:B------:R0:W-:Y:S01]  /*45010*/  STL.64 [R1+0x85a0], R134 ;  /* 0x0085a08601007387 */ /* 0x0001e20000100a00 */
[----:B------:R-:W-:-:S03]  /*45020*/  DFMA R78, R80, -R130, R30 ;  /* 0x80000082504e722b */ /* 0x000fc6000000001e */
[----:B------:R-:W2:Y:S01]  /*45030*/  LDL.64 R30, [R1+0x9970] ;  /* 0x00997000011e7983 */ /* 0x000ea20000100a00 */
[----:B------:R-:W-:-:S03]  /*45040*/  DFMA R224, R208, UR38, R116 ;  /* 0x00000026d0e07c2b */ /* 0x000fc60008000074 */
[----:B------:R-:W4:Y:S04]  /*45050*/  LDL.64 R116, [R1+0x8528] ;  /* 0x0085280001747983 */ /* 0x000f280000100a00 */
[----:B0-----:R-:W2:Y:S01]  /*45060*/  LDL.64 R134, [R1+0x8788] ;  /* 0x0087880001867983 */ /* 0x001ea20000100a00 */
[----:B------:R-:W-:Y:S02]  /*45070*/  DADD R86, R40, R86 ;  /* 0x0000000028567229 */ /* 0x000fe40000000056 */
[----:B------:R-:W-:Y:S01]  /*45080*/  DFMA R226, R164, R52, R226 ;  /* 0x00000034a4e2722b */ /* 0x000fe200000000e2 */
[----:B------:R-:W4:Y:S04]  /*45090*/  LDL.64 R208, [R1+0x9258] ;  /* 0x0092580001d07983 */ /* 0x000f280000100a00 */
[----:B------:R-:W4:Y:S01]  /*450a0*/  LDL.LU.64 R218, [R1+0x85a0] ;  /* 0x0085a00001da7983 */ /* 0x000f220000300a00 */
[----:B------:R-:W-:-:S03]  /*450b0*/  DADD R70, -R70, R86 ;  /* 0x0000000046467229 */ /* 0x000fc60000000156 */
[----:B------:R0:W-:Y:S04]  /*450c0*/  STL.64 [R1+0x8828], R78 ;  /* 0x0088284e01007387 */ /* 0x0001e80000100a00 */
[----:B------:R-:W-:Y:S01]  /*450d0*/  STL.64 [R1+0x8770], R40 ;  /* 0x0087702801007387 */ /* 0x000fe20000100a00 */
[----:B------:R-:W-:Y:S01]  /*450e0*/  DFMA R70, -R74, R84, R70 ;  /* 0x000000544a46722b */ /* 0x000fe20000000146 */
[----:B------:R-:W-:Y:S01]  /*450f0*/  UMOV UR48, 0xd41e8097 ;  /* 0xd41e809700307882 */ /* 0x000fe20000000000 */
[----:B------:R-:W-:Y:S01]  /*45100*/  UMOV UR49, 0x3def9c67 ;  /* 0x3def9c6700317882 */ /* 0x000fe20000000000 */
[----:B------:R-:W4:Y:S04]  /*45110*/  LDL.64 R12, [R1+0x8780] ;  /* 0x00878000010c7983 */ /* 0x000f280000100a00 */
[----:B0-----:R-:W4:Y:S04]  /*45120*/  LDL.64 R78, [R1+0x8b50] ;  /* 0x008b5000014e7983 */ /* 0x001f280000100a00 */
[----:B------:R-:W4:Y:S04]  /*45130*/  LDL.LU.64 R248, [R1+0x8748] ;  /* 0x0087480001f87983 */ /* 0x000f280000300a00 */
[----:B---3--:R-:W-:Y:S04]  /*45140*/  STL.64 [R1+0xab48], R38 ;  /* 0x00ab482601007387 */ /* 0x008fe80000100a00 */
[----:B------:R-:W3:Y:S04]  /*45150*/  LDL.LU.64 R6, [R1+0xad38] ;  /* 0x00ad380001067983 */ /* 0x000ee80000300a00 */
[----:B------:R-:W3:Y:S04]  /*45160*/  LDL.LU.64 R86, [R1+0xad30] ;  /* 0x00ad300001567983 */ /* 0x000ee80000300a00 */
[----:B------:R-:W3:Y:S01]  /*45170*/  LDL.LU.64 R110, [R1+0xad28] ;  /* 0x00ad2800016e7983 */ /* 0x000ee20000300a00 */
[----:B--2---:R-:W-:-:S02]  /*45180*/  DFMA R224, R134, UR16, R224 ;  /* 0x0000001086e07c2b */ /* 0x004fc400080000e0 */
[----:B------:R-:W-:Y:S02]  /*45190*/  DFMA R134, R58, R18, R62 ;  /* 0x000000123a86722b */ /* 0x000fe4000000003e */
[----:B------:R-:W-:-:S08]  /*451a0*/  DMUL R62, R114, UR46 ;  /* 0x0000002e723e7c28 */ /* 0x000fd00008000000 */
[----:B------:R-:W-:Y:S02]  /*451b0*/  DFMA R62, R58, R62, R224 ;  /* 0x0000003e3a3e722b */ /* 0x000fe400000000e0 */
[----:B------:R-:W-:Y:S02]  /*451c0*/  DFMA R224, R74, R20, R134 ;  /* 0x000000144ae0722b */ /* 0x000fe40000000086 */
[----:B------:R-:W-:Y:S02]  /*451d0*/  DFMA R134, R94, R14, R226 ;  /* 0x0000000e5e86722b */ /* 0x000fe400000000e2 */
[----:B------:R-:W-:Y:S01]  /*451e0*/  DFMA R226, R214, 3, R70 ;  /* 0x40080000d6e2782b */ /* 0x000fe20000000046 */
[----:B------:R-:W2:Y:S01]  /*451f0*/  LDL.64 R14, [R1+0x8630] ;  /* 0x00863000010e7983 */ /* 0x000ea20000100a00 */
[----:B------:R-:W-:Y:S02]  /*45200*/  DADD R30, R30, R146 ;  /* 0x000000001e1e7229 */ /* 0x000fe40000000092 */
[----:B------:R-:W-:Y:S01]  /*45210*/  DFMA R224, R94, R108, R224 ;  /* 0x0000006c5ee0722b */ /* 0x000fe200000000e0 */
[----:B------:R-:W-:Y:S01]  /*45220*/  UMOV UR46, 0xd70a3d71 ;  /* 0xd70a3d71002e7882 */ /* 0x000fe20000000000 */
[----:B------:R-:W2:Y:S04]  /*45230*/  LDL.64 R108, [R1+0x9248] ;  /* 0x00924800016c7983 */ /* 0x000ea80000100a00 */
[----:B------:R0:W-:Y:S04]  /*45240*/  STL.64 [R1+0x8480], R226 ;  /* 0x008480e201007387 */ /* 0x0001e80000100a00 */
[----:B------:R-:W-:Y:S04]  /*45250*/  STL.64 [R1+0x8460], R30 ;  /* 0x0084601e01007387 */ /* 0x000fe80000100a00 */
[----:B------:R-:W2:Y:S01]  /*45260*/  LDL.LU.64 R162, [R1+0x8460] ;  /* 0x0084600001a27983 */ /* 0x000ea20000300a00 */
[----:B0-----:R-:W-:-:S03]  /*45270*/  DFMA R226, R74, R84, R62 ;  /* 0x000000544ae2722b */ /* 0x001fc6000000003e */
[----:B------:R-:W2:Y:S01]  /*45280*/  LDL.LU.64 R66, [R1+0x8480] ;  /* 0x0084800001427983 */ /* 0x000ea20000300a00 */
[----:B----4-:R-:W-:Y:S01]  /*45290*/  DFMA R134, R208, R114, R134 ;  /* 0x00000072d086722b */ /* 0x010fe20000000086 */
[----:B------:R-:W-:Y:S02]  /*452a0*/  UMOV UR47, 0x3fe570a3 ;  /* 0x3fe570a3002f7882 */ /* 0x000fe40000000000 */
[----:B---3--:R0:W-:Y:S01]  /*452b0*/  STL.64 [R1+0xaae8], R6 ;  /* 0x00aae80601007387 */ /* 0x0081e20000100a00 */
[----:B------:R-:W-:-:S03]  /*452c0*/  DFMA R226, R184, R138, R226 ;  /* 0x0000008ab8e2722b */ /* 0x000fc600000000e2 */
[----:B------:R-:W-:Y:S04]  /*452d0*/  STL.64 [R1+0xab08], R98 ;  /* 0x00ab086201007387 */ /* 0x000fe80000100a00 */
[----:B------:R-:W3:Y:S01]  /*452e0*/  LDL.64 R138, [R1+0x8630] ;  /* 0x00863000018a7983 */ /* 0x000ee20000100a00 */
[----:B------:R-:W-:-:S03]  /*452f0*/  DFMA R226, R200, R88, R226 ;  /* 0x00000058c8e2722b */ /* 0x000fc600000000e2 */
[----:B0-----:R-:W4:Y:S04]  /*45300*/  LDL.64 R6, [R1+0xa388] ;  /* 0x00a3880001067983 */ /* 0x001f280000100a00 */
[----:B------:R-:W-:Y:S01]  /*45310*/  STL.64 [R1+0xab10], R90 ;  /* 0x00ab105a01007387 */ /* 0x000fe20000100a00 */
[----:B------:R-:W-:-:S03]  /*45320*/  DFMA R226, R92, R116, R226 ;  /* 0x000000745ce2722b */ /* 0x000fc600000000e2 */
[----:B------:R-:W4:Y:S04]  /*45330*/  LDL.LU.64 R94, [R1+0xad00] ;  /* 0x00ad0000015e7983 */ /* 0x000f280000300a00 */
[----:B------:R-:W4:Y:S04]  /*45340*/  LDL.LU.64 R146, [R1+0xacf8] ;  /* 0x00acf80001927983 */ /* 0x000f280000300a00 */
[----:B------:R0:W-:Y:S04]  /*45350*/  STL.64 [R1+0x8460], R226 ;  /* 0x008460e201007387 */ /* 0x0001e80000100a00 */
[----:B------:R-:W3:Y:S04]  /*45360*/  LDL.LU.64 R22, [R1+0x8460] ;  /* 0x0084600001167983 */ /* 0x000ee80000300a00 */
[----:B------:R1:W-:Y:S04]  /*45370*/  STL.64 [R1+0xabc0], R150 ;  /* 0x00abc09601007387 */ /* 0x0003e80000100a00 */
[----:B0-----:R-:W4:Y:S04]  /*45380*/  LDL.LU.64 R226, [R1+0x8530] ;  /* 0x0085300001e27983 */ /* 0x001f280000300a00 */
[----:B------:R-:W-:Y:S04]  /*45390*/  STL.128 [R1+0xabd0], R236 ;  /* 0x00abd0ec01007387 */ /* 0x000fe80000100c00 */
[----:B-1----:R-:W4:Y:S04]  /*453a0*/  LDL.LU.64 R150, [R1+0x8878] ;  /* 0x0088780001967983 */ /* 0x002f280000300a00 */
[----:B------:R-:W-:Y:S04]  /*453b0*/  STL.64 [R1+0xab90], R54 ;  /* 0x00ab903601007387 */ /* 0x000fe80000100a00 */
[----:B------:R-:W4:Y:S04]  /*453c0*/  LDL.LU.64 R70, [R1+0xad18] ;  /* 0x00ad180001467983 */ /* 0x000f280000300a00 */
[----:B------:R-:W4:Y:S04]  /*453d0*/  LDL.LU.64 R214, [R1+0xad10] ;  /* 0x00ad100001d67983 */ /* 0x000f280000300a00 */
[----:B------:R0:W-:Y:S04]  /*453e0*/  STL.64 [R1+0xab18], R156 ;  /* 0x00ab189c01007387 */ /* 0x0001e80000100a00 */
[----:B------:R-:W4:Y:S04]  /*453f0*/  LDL.LU.64 R62, [R1+0xad08] ;  /* 0x00ad0800013e7983 */ /* 0x000f280000300a00 */
[----:B------:R1:W-:Y:S04]  /*45400*/  STL.64 [R1+0xab00], R158 ;  /* 0x00ab009e01007387 */ /* 0x0003e80000100a00 */
[----:B0-----:R-:W4:Y:S04]  /*45410*/  LDL.LU.64 R156, [R1+0x88b0] ;  /* 0x0088b000019c7983 */ /* 0x001f280000300a00 */
[----:B------:R-:W4:Y:S04]  /*45420*/  LDL.LU.64 R30, [R1+0xacf0] ;  /* 0x00acf000011e7983 */ /* 0x000f280000300a00 */
[----:B-1----:R-:W4:Y:S04]  /*45430*/  LDL.LU.64 R158, [R1+0x87d0] ;  /* 0x0087d000019e7983 */ /* 0x002f280000300a00 */
[----:B------:R-:W-:Y:S04]  /*45440*/  STL.64 [R1+0xaba8], R122 ;  /* 0x00aba87a01007387 */ /* 0x000fe80000100a00 */
[----:B------:R-:W-:Y:S04]  /*45450*/  STL.64 [R1+0xab88], R46 ;  /* 0x00ab882e01007387 */ /* 0x000fe80000100a00 */
[----:B------:R-:W-:Y:S04]  /*45460*/  STL.64 [R1+0xab98], R60 ;  /* 0x00ab983c01007387 */ /* 0x000fe80000100a00 */
[----:B------:R-:W4:Y:S01]  /*45470*/  LDL.LU.64 R184, [R1+0xace0] ;  /* 0x00ace00001b87983 */ /* 0x000f220000300a00 */
[----:B------:R-:W-:Y:S01]  /*45480*/  UMOV UR56, 0xeb851eb8 ;  /* 0xeb851eb800387882 */ /* 0x000fe20000000000 */
[----:B------:R-:W-:Y:S01]  /*45490*/  UMOV UR57, 0x3fbeb851 ;  /* 0x3fbeb85100397882 */ /* 0x000fe20000000000 */
[----:B------:R-:W-:Y:S01]  /*454a0*/  UMOV UR58, 0xe1796495 ;  /* 0xe1796495003a7882 */ /* 0x000fe20000000000 */
[----:B------:R-:W-:Y:S01]  /*454b0*/  UMOV UR59, 0x3dd5fd7f ;  /* 0x3dd5fd7f003b7882 */ /* 0x000fe20000000000 */
[----:B------:R-:W4:Y:S01]  /*454c0*/  LDL.LU.64 R200, [R1+0xacc0] ;  /* 0x00acc00001c87983 */ /* 0x000f220000300a00 */
[----:B--2---:R-:W-:-:S03]  /*454d0*/  DFMA R134, R14, R118, R134 ;  /* 0x000000760e86722b */ /* 0x004fc60000000086 */
[----:B------:R-:W2:Y:S01]  /*454e0*/  LDL.LU.64 R14, [R1+0xacd0] ;  /* 0x00acd000010e7983 */ /* 0x000ea20000300a00 */
[----:B------:R-:W-:-:S03]  /*454f0*/  DFMA R224, -R108, R52, R224 ;  /* 0x000000346ce0722b */ /* 0x000fc600000001e0 */
[----:B------:R-:W2:Y:S01]  /*45500*/  LDL.LU.64 R108, [R1+0xacd8] ;  /* 0x00acd800016c7983 */ /* 0x000ea20000300a00 */
[----:B------:R-:W-:-:S03]  /*45510*/  DFMA R134, R92, R116, R134 ;  /* 0x000000745c86722b */ /* 0x000fc60000000086 */
[----:B------:R-:W2:Y:S01]  /*45520*/  LDL.LU.64 R116, [R1+0xacb0] ;  /* 0x00acb00001747983 */ /* 0x000ea20000300a00 */
[----:B------:R-:W-:Y:S02]  /*45530*/  DADD R144, R144, R162 ;  /* 0x0000000090907229 */ /* 0x000fe400000000a2 */
[----:B------:R-:W-:Y:S01]  /*45540*/  DFMA R224, -R164, R52, R224 ;  /* 0x00000034a4e0722b */ /* 0x000fe200000001e0 */
[----:B------:R-:W2:Y:S01]  /*45550*/  LDL.LU.64 R162, [R1+0xacc8] ;  /* 0x00acc80001a27983 */ /* 0x000ea20000300a00 */
[----:B------:R-:W-:-:S03]  /*45560*/  DFMA R134, R78, R124, R134 ;  /* 0x0000007c4e86722b */ /* 0x000fc60000000086 */
[----:B------:R-:W2:Y:S01]  /*45570*/  LDL.64 R52, [R1+0x85b8] ;  /* 0x0085b80001347983 */ /* 0x000ea20000100a00 */
[----:B------:R-:W-:Y:S02]  /*45580*/  DFMA R144, R208, R114, R144 ;  /* 0x00000072d090722b */ /* 0x000fe40000000090 */
[----:B------:R-:W-:Y:S01]  /*45590*/  DFMA R224, R96, R120, R224 ;  /* 0x0000007860e0722b */ /* 0x000fe200000000e0 */
[----:B------:R-:W2:Y:S01]  /*455a0*/  LDL.LU.64 R164, [R1+0xacb8] ;  /* 0x00acb80001a47983 */ /* 0x000ea20000300a00 */
[----:B------:R-:W-:Y:S02]  /*455b0*/  DFMA R232, R232, 2, R66 ;  /* 0x40000000e8e8782b */ /* 0x000fe40000000042 */
[----:B------:R-:W-:Y:S01]  /*455c0*/  DFMA R134, R160, R26, R134 ;  /* 0x0000001aa086722b */ /* 0x000fe20000000086 */
[----:B------:R-:W2:Y:S01]  /*455d0*/  LDL.LU.64 R66, [R1+0xace8] ;  /* 0x00ace80001427983 */ /* 0x000ea20000300a00 */
[----:B------:R-:W-:Y:S02]  /*455e0*/  DFMA R120, R96, R120, R144 ;  /* 0x000000786078722b */ /* 0x000fe40000000090 */
[----:B---3--:R-:W-:-:S05]  /*455f0*/  DFMA R22, R126, R124, R22 ;  /* 0x0000007c7e16722b */ /* 0x008fca0000000016 */
[----:B------:R-:W-:Y:S04]  /*45600*/  STL.64 [R1+0x8488], R120 ;  /* 0x0084887801007387 */ /* 0x000fe80000100a00 */
[----:B------:R-:W3:Y:S04]  /*45610*/  LDL.LU.64 R244, [R1+0x8488] ;  /* 0x0084880001f47983 */ /* 0x000ee80000300a00 */
[----:B------:R-:W-:Y:S04]  /*45620*/  STL.64 [R1+0x8480], R22 ;  /* 0x0084801601007387 */ /* 0x000fe80000100a00 */
[----:B------:R-:W2:Y:S01]  /*45630*/  LDL.LU.64 R26, [R1+0x8480] ;  /* 0x00848000011a7983 */ /* 0x000ea20000300a00 */
[----:B----4-:R-:W-:-:S02]  /*45640*/  DFMA R226, R58, R50, R226 ;  /* 0x000000323ae2722b */ /* 0x010fc400000000e2 */
[----:B------:R-:W-:Y:S01]  /*45650*/  DFMA R224, R92, R102, R224 ;  /* 0x000000665ce0722b */ /* 0x000fe200000000e0 */
[----:B------:R-:W4:Y:S01]  /*45660*/  LDL.64 R160, [R1+0x86e8] ;  /* 0x0086e80001a07983 */ /* 0x000f220000100a00 */
[----:B------:R-:W-:Y:S02]  /*45670*/  DFMA R134, R2, UR46, R134 ;  /* 0x0000002e02867c2b */ /* 0x000fe40008000086 */
[----:B------:R-:W-:Y:S01]  /*45680*/  DADD R232, -R180, R232 ;  /* 0x00000000b4e87229 */ /* 0x000fe200000001e8 */
[----:B------:R-:W4:Y:S01]  /*45690*/  LDL.64 R92, [R1+0x84d0] ;  /* 0x0084d000015c7983 */ /* 0x000f220000100a00 */
[----:B------:R-:W-:Y:S02]  /*456a0*/  DADD R226, -R82, R226 ;  /* 0x0000000052e27229 */ /* 0x000fe400000001e2 */
[----:B------:R-:W-:Y:S01]  /*456b0*/  DFMA R224, R138, R132, R224 ;  /* 0x000000848ae0722b */ /* 0x000fe200000000e0 */
[----:B------:R-:W4:Y:S04]  /*456c0*/  LDL.LU.64 R78, [R1+0xaca8] ;  /* 0x00aca800014e7983 */ /* 0x000f280000300a00 */
[----:B------:R0:W-:Y:S03]  /*456d0*/  STL.64 [R1+0x8460], R226 ;  /* 0x008460e201007387 */ /* 0x0001e60000100a00 */
[----:B------:R-:W-:Y:S01]  /*456e0*/  DFMA R224, R80, R130, R224 ;  /* 0x0000008250e0722b */ /* 0x000fe200000000e0 */
[----:B------:R-:W4:Y:S04]  /*456f0*/  LDL.LU.64 R154, [R1+0x8460] ;  /* 0x00846000019a7983 */ /* 0x000f280000300a00 */
[----:B------:R-:W4:Y:S04]  /*45700*/  LDL.LU.64 R144, [R1+0xaca0] ;  /* 0x00aca00001907983 */ /* 0x000f280000300a00 */
[----:B0-----:R-:W4:Y:S04]  /*45710*/  LDL.LU.64 R226, [R1+0x8580] ;  /* 0x0085800001e27983 */ /* 0x001f280000300a00 */
[----:B------:R0:W-:Y:S04]  /*45720*/  STL.64 [R1+0x87c8], R224 ;  /* 0x0087c8e001007387 */ /* 0x0001e80000100a00 */
[----:B------:R-:W-:Y:S04]  /*45730*/  STL.64 [R1+0x8468], R2 ;  /* 0x0084680201007387 */ /* 0x000fe80000100a00 */
[----:B------:R-:W4:Y:S04]  /*45740*/  LDL.LU.64 R120, [R1+0xac98] ;  /* 0x00ac980001787983 */ /* 0x000f280000300a00 */
[----:B0-----:R-:W4:Y:S04]  /*45750*/  LDL.LU.64 R224, [R1+0x8650] ;  /* 0x0086500001e07983 */ /* 0x001f280000300a00 */
[----:B------:R-:W4:Y:S01]  /*45760*/  LDL.LU.64 R22, [R1+0xac90] ;  /* 0x00ac900001167983 */ /* 0x000f220000300a00 */
[----:B---3--:R-:W-:-:S03]  /*45770*/  DFMA R126, R126, R124, R244 ;  /* 0x0000007c7e7e722b */ /* 0x008fc600000000f4 */
[----:B------:R-:W3:Y:S01]  /*45780*/  LDL.LU.64 R102, [R1+0xac88] ;  /* 0x00ac880001667983 */ /* 0x000ee20000300a00 */
[----:B--2---:R-:W-:-:S03]  /*45790*/  DFMA R26, R138, R132, R26 ;  /* 0x000000848a1a722b */ /* 0x004fc6000000001a */
[----:B------:R0:W-:Y:S04]  /*457a0*/  STL.64 [R1+0x8488], R126 ;  /* 0x0084887e01007387 */ /* 0x0001e80000100a00 */
[----:B------:R-:W2:Y:S04]  /*457b0*/  LDL.LU.64 R96, [R1+0x8488] ;  /* 0x0084880001607983 */ /* 0x000ea80000300a00 */
[----:B------:R1:W-:Y:S04]  /*457c0*/  STL.64 [R1+0x8480], R26 ;  /* 0x0084801a01007387 */ /* 0x0003e80000100a00 */
[----:B------:R-:W3:Y:S01]  /*457d0*/  LDL.LU.64 R168, [R1+0x8480] ;  /* 0x0084800001a87983 */ /* 0x000ee20000300a00 */
[----:B------:R-:W-:-:S02]  /*457e0*/  DFMA R232, -R74, R228, R232 ;  /* 0x000000e44ae8722b */ /* 0x000fc400000001e8 */
[----:B------:R-:W-:Y:S01]  /*457f0*/  DFMA R50, R58, -R50, R218 ;  /* 0x800000323a32722b */ /* 0x000fe200000000da */
[----:B------:R-:W-:Y:S01]  /*45800*/  STL.64 [R1+0xab38], R174 ;  /* 0x00ab38ae01007387 */ /* 0x000fe20000100a00 */
[----:B----4-:R-:W-:-:S03]  /*45810*/  DADD R154, R42, R154 ;  /* 0x000000002a9a7229 */ /* 0x010fc6000000009a */
[----:B------:R-:W-:Y:S04]  /*45820*/  STL.64 [R1+0x8580], R28 ;  /* 0x0085801c01007387 */ /* 0x000fe80000100a00 */
[----:B------:R-:W4:Y:S01]  /*45830*/  LDL.LU.64 R82, [R1+0xac70] ;  /* 0x00ac700001527983 */ /* 0x000f220000300a00 */
[----:B------:R-:W-:-:S03]  /*45840*/  DADD R226, R52, R226 ;  /* 0x0000000034e27229 */ /* 0x000fc600000000e2 */
[----:B------:R-:W4:Y:S01]  /*45850*/  LDL.LU.64 R244, [R1+0xac80] ;  /* 0x00ac800001f47983 */ /* 0x000f220000300a00 */
[----:B------:R-:W-:-:S03]  /*45860*/  DFMA R218, R60, R198, R220 ;  /* 0x000000c63cda722b */ /* 0x000fc600000000dc */
[----:B0-----:R-:W4:Y:S04]  /*45870*/  LDL.LU.64 R126, [R1+0xac78] ;  /* 0x00ac7800017e7983 */ /* 0x001f280000300a00 */
[----:B-1----:R-:W4:Y:S04]  /*45880*/  LDL.LU.64 R26, [R1+0xac68] ;  /* 0x00ac6800011a7983 */ /* 0x002f280000300a00 */
[----:B------:R-:W4:Y:S01]  /*45890*/  LDL.LU.64 R138, [R1+0xac60] ;  /* 0x00ac6000018a7983 */ /* 0x000f220000300a00 */
[CC--:B--2---:R-:W-:Y:S02]  /*458a0*/  DFMA R96, R80.reuse, R130.reuse, R96 ;  /* 0x000000825060722b */ /* 0x0c4fe40000000060 */
[----:B---3--:R-:W-:-:S02]  /*458b0*/  DFMA R168, R80, R130, R168 ;  /* 0x0000008250a8722b */ /* 0x008fc400000000a8 */
[----:B------:R-:W-:Y:S02]  /*458c0*/  DFMA R130, R80, R130, R134 ;  /* 0x000000825082722b */ /* 0x000fe40000000086 */
[----:B------:R-:W-:Y:S02]  /*458d0*/  DFMA R80, R54, R122, R224 ;  /* 0x0000007a3650722b */ /* 0x000fe400000000e0 */
[C---:B------:R-:W-:Y:S02]  /*458e0*/  DADD R134, R194.reuse, R226 ;  /* 0x00000000c2867229 */ /* 0x040fe400000000e2 */
[----:B------:R-:W-:Y:S01]  /*458f0*/  DADD R224, -R194, R154 ;  /* 0x00000000c2e07229 */ /* 0x000fe2000000019a */
[----:B------:R0:W-:Y:S03]  /*45900*/  STL.64 [R1+0x87c0], R130 ;  /* 0x0087c08201007387 */ /* 0x0001e60000100a00 */
[----:B------:R-:W-:Y:S01]  /*45910*/  DFMA R80, R60, -R198, R80 ;  /* 0x800000c63c50722b */ /* 0x000fe20000000050 */
[----:B------:R-:W2:Y:S03]  /*45920*/  LDL.64 R226, [R1+0x8640] ;  /* 0x0086400001e27983 */ /* 0x000ea60000100a00 */
[----:B------:R-:W-:-:S02]  /*45930*/  DADD R220, -R188, R224 ;  /* 0x00000000bcdc7229 */ /* 0x000fc400000001e0 */
[----:B------:R-:W3:Y:S01]  /*45940*/  LDL.64 R224, [R1+0xa308] ;  /* 0x00a3080001e07983 */ /* 0x000ee20000100a00 */
[----:B0-----:R-:W-:Y:S02]  /*45950*/  DFMA R130, R58, R238, R232 ;  /* 0x000000ee3a82722b */ /* 0x001fe400000000e8 */
[----:B------:R-:W-:Y:S01]  /*45960*/  DADD R232, R188, R134 ;  /* 0x00000000bce87229 */ /* 0x000fe20000000086 */
[----:B------:R-:W4:Y:S04]  /*45970*/  LDL.64 R134, [R1+0x8898] ;  /* 0x0088980001867983 */ /* 0x000f280000100a00 */
[----:B------:R-:W4:Y:S01]  /*45980*/  LDL.LU.64 R188, [R1+0x86d8] ;  /* 0x0086d80001bc7983 */ /* 0x000f220000300a00 */
[----:B------:R-:W-:-:S03]  /*45990*/  DFMA R198, R60, R198, R50 ;  /* 0x000000c63cc6722b */ /* 0x000fc60000000032 */
[----:B------:R-:W4:Y:S04]  /*459a0*/  LDL.64 R50, [R1+0xa3b8] ;  /* 0x00a3b80001327983 */ /* 0x000f280000100a00 */
[----:B------:R0:W-:Y:S01]  /*459b0*/  STL.64 [R1+0x8638], R80 ;  /* 0x0086385001007387 */ /* 0x0001e20000100a00 */
[----:B------:R-:W-:Y:S02]  /*459c0*/  DADD R218, R182, R218 ;  /* 0x00000000b6da7229 */ /* 0x000fe400000000da */
[----:B--2---:R-:W-:Y:S01]  /*459d0*/  DMUL R226, R210, R226 ;  /* 0x000000e2d2e27228 */ /* 0x004fe20000000000 */
[----:B------:R-:W2:Y:S01]  /*459e0*/  LDL.64 R60, [R1+0x9af8] ;  /* 0x009af800013c7983 */ /* 0x000ea20000100a00 */
[----:B0-----:R-:W-:Y:S02]  /*459f0*/  DMUL R80, R104, UR52 ;  /* 0x0000003468507c28 */ /* 0x001fe40008000000 */
[----:B---3--:R-:W-:-:S02]  /*45a00*/  DMUL R104, R224, R140 ;  /* 0x0000008ce0687228 */ /* 0x008fc40000000000 */
[----:B----4-:R-:W-:Y:S02]  /*45a10*/  DADD R134, -R134, R188 ;  /* 0x0000000086867229 */ /* 0x010fe400000001bc */
[----:B------:R-:W-:-:S06]  /*45a20*/  DMUL R188, R48, R28 ;  /* 0x0000001c30bc7228 */ /* 0x000fcc0000000000 */
[----:B------:R-:W-:Y:S02]  /*45a30*/  DFMA R140, R48, -R222, R134 ;  /* 0x800000de308c722b */ /* 0x000fe40000000086 */
[----:B------:R-:W-:Y:S02]  /*45a40*/  DMUL R134, R50, R100 ;  /* 0x0000006432867228 */ /* 0x000fe40000000000 */
[----:B------:R-:W-:-:S04]  /*45a50*/  DMUL R224, R210, R230 ;  /* 0x000000e6d2e07228 */ /* 0x000fc80000000000 */
[----:B------:R-:W-:Y:S01]  /*45a60*/  DADD R50, -R4, R140 ;  /* 0x0000000004327229 */ /* 0x000fe2000000018c */
[----:B------:R-:W3:Y:S01]  /*45a70*/  LDL.LU.64 R210, [R1+0x8680] ;  /* 0x0086800001d27983 */ /* 0x000ee20000300a00 */
[----:B------:R-:W-:Y:S02]  /*45a80*/  DFMA R140, R188, 3, R198 ;  /* 0x40080000bc8c782b */ /* 0x000fe400000000c6 */
[----:B------:R-:W-:Y:S02]  /*45a90*/  DFMA R198, R182, UR36, R188 ;  /* 0x00000024b6c67c2b */ /* 0x000fe400080000bc */
[----:B------:R-:W-:Y:S01]  /*45aa0*/  DFMA R230, R188, 4, R182 ;  /* 0x40100000bce6782b */ /* 0x000fe200000000b6 */
[----:B------:R-:W-:Y:S01]  /*45ab0*/  UMOV UR36, 0x66666666 ;  /* 0x6666666600247882 */ /* 0x000fe20000000000 */
[----:B------:R-:W-:Y:S02]  /*45ac0*/  UMOV UR37, 0x3fd66666 ;  /* 0x3fd6666600257882 */ /* 0x000fe40000000000 */
[----:B------:R-:W-:-:S02]  /*45ad0*/  DFMA R140, R182, UR36, R140 ;  /* 0x00000024b68c7c2b */ /* 0x000fc4000800008c */
[C---:B------:R-:W-:Y:S02]  /*45ae0*/  DADD R198, R52.reuse, R198 ;  /* 0x0000000034c67229 */ /* 0x040fe400000000c6 */
[----:B------:R-:W-:Y:S02]  /*45af0*/  DADD R196, R52, R230 ;  /* 0x0000000034c47229 */ /* 0x000fe400000000e6 */
[----:B------:R-:W-:Y:S02]  /*45b00*/  DADD R50, -R188, R50 ;  /* 0x00000000bc327229 */ /* 0x000fe40000000132 */
[----:B------:R-:W-:Y:S01]  /*45b10*/  DADD R130, R8, R130 ;  /* 0x0000000008827229 */ /* 0x000fe20000000082 */
[----:B------:R-:W-:Y:S01]  /*45b20*/  UMOV UR52, 0x3a23383f ;  /* 0x3a23383f00347882 */ /* 0x000fe20000000000 */
[----:B------:R-:W-:Y:S01]  /*45b30*/  DADD R140, R52, R140 ;  /* 0x00000000348c7229 */ /* 0x000fe2000000008c */
[----:B------:R-:W-:Y:S01]  /*45b40*/  UMOV UR53, 0x3dafe2c6 ;  /* 0x3dafe2c600357882 */ /* 0x000fe20000000000 */
[C---:B------:R-:W-:Y:S01]  /*45b50*/  DFMA R52, R42.reuse, 2, R198 ;  /* 0x400000002a34782b */ /* 0x040fe200000000c6 */
[----:B------:R-:W4:Y:S01]  /*45b60*/  LDL.64 R230, [R1+0x8608] ;  /* 0x0086080001e67983 */ /* 0x000f220000100a00 */
[----:B------:R-:W-:-:S02]  /*45b70*/  DFMA R198, R42, 3, R196 ;  /* 0x400800002ac6782b */ /* 0x000fc400000000c4 */
[----:B------:R-:W-:Y:S02]  /*45b80*/  DADD R50, -R182, R50 ;  /* 0x00000000b6327229 */ /* 0x000fe40000000132 */
[----:B------:R-:W-:Y:S02]  /*45b90*/  DADD R196, R42, R218 ;  /* 0x000000002ac47229 */ /* 0x000fe400000000da */
[----:B------:R-:W-:Y:S01]  /*45ba0*/  DMUL R154, R152, UR52 ;  /* 0x00000034989a7c28 */ /* 0x000fe20008000000 */
[----:B------:R-:W2:Y:S03]  /*45bb0*/  LDL.64 R218, [R1+0x8818] ;  /* 0x0088180001da7983 */ /* 0x000ea60000100a00 */
[C---:B------:R-:W-:Y:S01]  /*45bc0*/  DADD R50, -R42.reuse, R50 ;  /* 0x000000002a327229 */ /* 0x040fe20000000132 */
[----:B------:R0:W-:Y:S02]  /*45bd0*/  STL.64 [R1+0x85a0], R196 ;  /* 0x0085a0c401007387 */ /* 0x0001e40000100a00 */
[----:B0-----:R-:W-:-:S02]  /*45be0*/  DFMA R196, R42, 3, R140 ;  /* 0x400800002ac4782b */ /* 0x001fc4000000008c */
[----:B------:R-:W-:Y:S01]  /*45bf0*/  DADD R42, -R42, -R194 ;  /* 0x000000002a2a7229 */ /* 0x000fe200000009c2 */
[----:B------:R-:W-:Y:S01]  /*45c00*/  IMAD.MOV.U32 R140, RZ, RZ, R52 ;  /* 0x000000ffff8c7224 */ /* 0x000fe200078e0034 */
[----:B------:R-:W-:Y:S01]  /*45c10*/  MOV R141, R53 ;  /* 0x00000035008d7202 */ /* 0x000fe20000000f00 */
[----:B------:R-:W-:Y:S02]  /*45c20*/  DADD R130, R106, R130 ;  /* 0x000000006a827229 */ /* 0x000fe40000000082 */
[----:B------:R-:W-:Y:S02]  /*45c30*/  DMUL R28, R56, R226 ;  /* 0x000000e2381c7228 */ /* 0x000fe40000000000 */
[----:B---3--:R-:W-:Y:S01]  /*45c40*/  DADD R210, -R234, R210 ;  /* 0x00000000ead27229 */ /* 0x008fe200000001d2 */
[----:B------:R0:W-:Y:S01]  /*45c50*/  STL.64 [R1+0x88f8], R42 ;  /* 0x0088f82a01007387 */ /* 0x0001e20000100a00 */
[----:B------:R-:W-:-:S03]  /*45c60*/  DFMA R140, R194, 2, R140 ;  /* 0x40000000c28c782b */ /* 0x000fc6000000008c */
[----:B------:R1:W-:Y:S01]  /*45c70*/  STL.64 [R1+0x8d88], R154 ;  /* 0x008d889a01007387 */ /* 0x0003e20000100a00 */
[----:B------:R-:W-:Y:S01]  /*45c80*/  UMOV UR36, 0xe54a3803 ;  /* 0xe54a380300247882 */ /* 0x000fe20000000000 */
[----:B------:R-:W-:Y:S01]  /*45c90*/  UMOV UR37, 0x3de33dcf ;  /* 0x3de33dcf00257882 */ /* 0x000fe20000000000 */
[----:B----4-:R-:W-:Y:S01]  /*45ca0*/  DMUL R230, R230, UR48 ;  /* 0x00000030e6e67c28 */ /* 0x010fe20008000000 */
[----:B------:R-:W-:Y:S01]  /*45cb0*/  UMOV UR52, 0x47ae147b ;  /* 0x47ae147b00347882 */ /* 0x000fe20000000000 */
[----:B0-----:R-:W-:Y:S01]  /*45cc0*/  DADD R42, R40, R232 ;  /* 0x00000000282a7229 */ /* 0x001fe200000000e8 */
[----:B------:R-:W-:Y:S01]  /*45cd0*/  UMOV UR53, 0x3ff27ae1 ;  /* 0x3ff27ae100357882 */ /* 0x000fe20000000000 */
[C---:B------:R-:W-:Y:S01]  /*45ce0*/  DFMA R232, R194.reuse, 3, R198 ;  /* 0x40080000c2e8782b */ /* 0x040fe200000000c6 */
[----:B------:R-:W-:Y:S01]  /*45cf0*/  STL.64 [R1+0xab70], R224 ;  /* 0x00ab70e001007387 */ /* 0x000fe20000100a00 */
[----:B------:R-:W-:-:S03]  /*45d00*/  DFMA R198, R194, 3, R196 ;  /* 0x40080000c2c6782b */ /* 0x000fc600000000c4 */
[----:B------:R-:W3:Y:S01]  /*45d10*/  LDL.64 R194, [R1+0x86e8] ;  /* 0x0086e80001c27983 */ /* 0x000ee20000100a00 */
[----:B------:R-:W-:Y:S02]  /*45d20*/  DFMA R130, R58, R154, R130 ;  /* 0x0000009a3a82722b */ /* 0x000fe40000000082 */
[----:B-1----:R-:W-:Y:S01]  /*45d30*/  DMUL R154, R56, R224 ;  /* 0x000000e0389a7228 */ /* 0x002fe20000000000 */
[----:B------:R0:W-:Y:S04]  /*45d40*/  STL.64 [R1+0x8810], R140 ;  /* 0x0088108c01007387 */ /* 0x0001e80000100a00 */
[----:B------:R-:W4:Y:S01]  /*45d50*/  LDL.64 R40, [R1+0xa368] ;  /* 0x00a3680001287983 */ /* 0x000f220000100a00 */
[----:B------:R-:W-:-:S03]  /*45d60*/  DADD R130, R28, R130 ;  /* 0x000000001c827229 */ /* 0x000fc60000000082 */
[----:B------:R-:W4:Y:S04]  /*45d70*/  LDL.LU.64 R196, [R1+0x8668] ;  /* 0x0086680001c47983 */ /* 0x000f280000300a00 */
[----:B------:R-:W-:Y:S01]  /*45d80*/  STL.64 [R1+0xab68], R134 ;  /* 0x00ab688601007387 */ /* 0x000fe20000100a00 */
[----:B------:R-:W-:-:S03]  /*45d90*/  DFMA R130, R154, 2, R130 ;  /* 0x400000009a82782b */ /* 0x000fc60000000082 */
[----:B------:R-:W-:Y:S04]  /*45da0*/  STL.64 [R1+0xaaf0], R80 ;  /* 0x00aaf05001007387 */ /* 0x000fe80000100a00 */
[----:B------:R-:W-:Y:S01]  /*45db0*/  STL.64 [R1+0xaaf8], R188 ;  /* 0x00aaf8bc01007387 */ /* 0x000fe20000100a00 */
[----:B------:R-:W-:-:S03]  /*45dc0*/  DFMA R130, R56, R134, R130 ;  /* 0x000000863882722b */ /* 0x000fc60000000082 */
[----:B------:R1:W-:Y:S04]  /*45dd0*/  STL.64 [R1+0x88d8], R96 ;  /* 0x0088d86001007387 */ /* 0x0003e80000100a00 */
[----:B------:R2:W-:Y:S04]  /*45de0*/  STL.64 [R1+0x88b8], R168 ;  /* 0x0088b8a801007387 */ /* 0x0005e80000100a00 */
[----:B------:R-:W2:Y:S01]  /*45df0*/  LDL.LU.64 R52, [R1+0xac48] ;  /* 0x00ac480001347983 */ /* 0x000ea20000300a00 */
[----:B---3--:R-:W-:-:S03]  /*45e00*/  DADD R42, R194, R42 ;  /* 0x00000000c22a7229 */ /* 0x008fc6000000002a */
[----:B------:R3:W-:Y:S01]  /*45e10*/  STL.64 [R1+0x8488], R230 ;  /* 0x008488e601007387 */ /* 0x0007e20000100a00 */
[----:B------:R-:W-:-:S03]  /*45e20*/  DADD R194, R234, R220 ;  /* 0x00000000eac27229 */ /* 0x000fc600000000dc */
[----:B------:R-:W3:Y:S01]  /*45e30*/  LDL.64 R234, [R1+0xa3c0] ;  /* 0x00a3c00001ea7983 */ /* 0x000ee20000100a00 */
[----:B------:R-:W-:Y:S02]  /*45e40*/  DFMA R130, R74, -R20, R130 ;  /* 0x800000144a82722b */ /* 0x000fe40000000082 */
[----:B0-----:R-:W-:Y:S01]  /*45e50*/  DFMA R140, R58, -R238, R32 ;  /* 0x800000ee3a8c722b */ /* 0x001fe20000000020 */
[----:B------:R0:W-:Y:S04]  /*45e60*/  STL.64 [R1+0x87f8], R210 ;  /* 0x0087f8d201007387 */ /* 0x0001e80000100a00 */
[----:B------:R-:W3:Y:S01]  /*45e70*/  LDL.64 R32, [R1+0x9960] ;  /* 0x0099600001207983 */ /* 0x000ee20000100a00 */
[----:B------:R-:W-:Y:S02]  /*45e80*/  DFMA R130, R68, R80, R130 ;  /* 0x000000504482722b */ /* 0x000fe40000000082 */
[C---:B------:R-:W-:Y:S01]  /*45e90*/  DADD R220, -R104.reuse, R140 ;  /* 0x0000000068dc7229 */ /* 0x040fe2000000018c */
[----:B-1----:R-:W3:Y:S04]  /*45ea0*/  LDL.LU.64 R96, [R1+0xac58] ;  /* 0x00ac580001607983 */ /* 0x002ee80000300a00 */
[----:B------:R-:W3:Y:S01]  /*45eb0*/  LDL.LU.64 R140, [R1+0x8670] ;  /* 0x00867000018c7983 */ /* 0x000ee20000300a00 */
[----:B------:R-:W-:-:S03]  /*45ec0*/  DFMA R104, R104, 2, R130 ;  /* 0x400000006868782b */ /* 0x000fc60000000082 */
[----:B------:R-:W3:Y:S01]  /*45ed0*/  LDL.64 R130, [R1+0xa2d0] ;  /* 0x00a2d00001827983 */ /* 0x000ee20000100a00 */
[----:B----4-:R-:W-:-:S03]  /*45ee0*/  DMUL R40, R40, R196 ;  /* 0x000000c428287228 */ /* 0x010fc60000000000 */
[----:B--2---:R-:W2:Y:S04]  /*45ef0*/  LDL.LU.64 R168, [R1+0xac50] ;  /* 0x00ac500001a87983 */ /* 0x004ea80000300a00 */
[----:B---3--:R-:W3:Y:S01]  /*45f00*/  LDL.LU.64 R230, [R1+0xac28] ;  /* 0x00ac280001e67983 */ /* 0x008ee20000300a00 */
[----:B------:R-:W-:-:S03]  /*45f10*/  DMUL R234, R234, R10 ;  /* 0x0000000aeaea7228 */ /* 0x000fc60000000000 */
[----:B0-----:R-:W4:Y:S04]  /*45f20*/  LDL.LU.64 R210, [R1+0xac40] ;  /* 0x00ac400001d27983 */ /* 0x001f280000300a00 */
[----:B------:R-:W2:Y:S04]  /*45f30*/  LDL.64 R10, [R1+0x8780] ;  /* 0x00878000010a7983 */ /* 0x000ea80000100a00 */
[----:B------:R0:W-:Y:S01]  /*45f40*/  STL.64 [R1+0x8720], R104 ;  /* 0x0087206801007387 */ /* 0x0001e20000100a00 */
[----:B------:R-:W-:-:S03]  /*45f50*/  DMUL R130, R130, R166 ;  /* 0x000000a682827228 */ /* 0x000fc60000000000 */
[----:B0-----:R-:W3:Y:S04]  /*45f60*/  LDL.LU.64 R104, [R1+0x8698] ;  /* 0x0086980001687983 */ /* 0x001ee80000300a00 */
[----:B------:R0:W-:Y:S01]  /*45f70*/  STL.64 [R1+0x8598], R130 ;  /* 0x0085988201007387 */ /* 0x0001e20000100a00 */
[----:B--2---:R-:W-:Y:S02]  /*45f80*/  DADD R42, R10, R42 ;  /* 0x000000000a2a7229 */ /* 0x004fe4000000002a */
[----:B------:R-:W-:Y:S02]  /*45f90*/  DMUL R10, R72, R130 ;  /* 0x00000082480a7228 */ /* 0x000fe40000000000 */
[----:B0-----:R-:W-:Y:S02]  /*45fa0*/  DFMA R130, -R32, R166, R170 ;  /* 0x000000a62082722b */ /* 0x001fe400000001aa */
[----:B------:R-:W-:Y:S01]  /*45fb0*/  DMUL R196, R250, UR36 ;  /* 0x00000024fac47c28 */ /* 0x000fe20008000000 */
[----:B------:R-:W2:Y:S04]  /*45fc0*/  LDL.64 R170, [R1+0x8bc8] ;  /* 0x008bc80001aa7983 */ /* 0x000ea80000100a00 */
[----:B------:R-:W4:Y:S01]  /*45fd0*/  LDL.64 R250, [R1+0x8770] ;  /* 0x0087700001fa7983 */ /* 0x000f220000100a00 */
[----:B------:R-:W-:-:S07]  /*45fe0*/  DADD R130, -R10, R130 ;  /* 0x000000000a827229 */ /* 0x000fce0000000182 */
[----:B------:R0:W-:Y:S04]  /*45ff0*/  STL.64 [R1+0x8830], R130 ;  /* 0x0088308201007387 */ /* 0x0001e80000100a00 */
[----:B0-----:R-:W2:Y:S01]  /*46000*/  LDL.64 R130, [R1+0x9b18] ;  /* 0x009b180001827983 */ /* 0x001ea20000100a00 */
[----:B---3--:R-:W-:Y:S02]  /*46010*/  DFMA R104, R64, R204, R104 ;  /* 0x000000cc4068722b */ /* 0x008fe40000000068 */
[----:B------:R-:W-:Y:S01]  /*46020*/  DADD R192, R10, R192 ;  /* 0x000000000ac07229 */ /* 0x000fe200000000c0 */
[----:B------:R-:W3:Y:S05]  /*46030*/  LDL.LU.64 R204, [R1+0x8638] ;  /* 0x0086380001cc7983 */ /* 0x000eea0000300a00 */
[----:B------:R-:W-:Y:S01]  /*46040*/  DADD R104, R218, R104 ;  /* 0x00000000da687229 */ /* 0x000fe20000000068 */
[----:B------:R0:W-:Y:S01]  /*46050*/  STL.64 [R1+0x8698], R192 ;  /* 0x008698c001007387 */ /* 0x0001e20000100a00 */
[----:B------:R-:W-:-:S03]  /*46060*/  DADD R42, R28, R42 ;  /* 0x000000001c2a7229 */ /* 0x000fc6000000002a */
[----:B------:R-:W-:Y:S04]  /*46070*/  STL.64 [R1+0x85f8], R234 ;  /* 0x0085f8ea01007387 */ /* 0x000fe80000100a00 */
[----:B------:R-:W-:Y:S04]  /*46080*/  STL.64 [R1+0x8480], R196 ;  /* 0x008480c401007387 */ /* 0x000fe80000100a00 */
[----:B0-----:R-:W3:Y:S04]  /*46090*/  LDL.64 R192, [R1+0x8bd8] ;  /* 0x008bd80001c07983 */ /* 0x001ee80000100a00 */
[----:B------:R-:W-:Y:S04]  /*460a0*/  STL.64 [R1+0x8530], R40 ;  /* 0x0085302801007387 */ /* 0x000fe80000100a00 */
[----:B------:R-:W3:Y:S01]  /*460b0*/  LDL.LU.64 R218, [R1+0xac30] ;  /* 0x00ac300001da7983 */ /* 0x000ee20000300a00 */
[----:B--2---:R-:W-:-:S03]  /*460c0*/  DFMA R104, -R130, R142, R104 ;  /* 0x0000008e8268722b */ /* 0x004fc60000000168 */
[----:B------:R-:W2:Y:S05]  /*460d0*/  LDL.LU.64 R28, [R1+0xac38] ;  /* 0x00ac3800011c7983 */ /* 0x000eaa0000300a00 */
[----:B------:R-:W-:-:S07]  /*460e0*/  DFMA R104, R10, 2, R104 ;  /* 0x400000000a68782b */ /* 0x000fce0000000068 */
[----:B------:R0:W-:Y:S04]  /*460f0*/  STL.64 [R1+0x8690], R104 ;  /* 0x0086906801007387 */ /* 0x0001e80000100a00 */
[----:B0-----:R-:W2:Y:S01]  /*46100*/  LDL.64 R104, [R1+0x9b40] ;  /* 0x009b400001687983 */ /* 0x001ea20000100a00 */
[----:B------:R-:W-:Y:S02]  /*46110*/  DFMA R130, R40, 2, R140 ;  /* 0x400000002882782b */ /* 0x000fe4000000008c */
[----:B------:R-:W-:Y:S01]  /*46120*/  DFMA R140, R56, -R24, R194 ;  /* 0x80000018388c722b */ /* 0x000fe200000000c2 */
[----:B------:R-:W2:Y:S01]  /*46130*/  LDL.64 R194, [R1+0x8488] ;  /* 0x0084880001c27983 */ /* 0x000ea20000100a00 */
[----:B------:R-:W-:Y:S02]  /*46140*/  DADD R42, R154, R42 ;  /* 0x000000009a2a7229 */ /* 0x000fe4000000002a */
[----:B------:R-:W-:Y:S01]  /*46150*/  DMUL R234, R58, R234 ;  /* 0x000000ea3aea7228 */ /* 0x000fe20000000000 */
[----:B------:R-:W2:Y:S05]  /*46160*/  LDL.LU.64 R154, [R1+0xac20] ;  /* 0x00ac2000019a7983 */ /* 0x000eaa0000300a00 */
[----:B------:R-:W-:Y:S01]  /*46170*/  DFMA R42, R56, R134, R42 ;  /* 0x00000086382a722b */ /* 0x000fe2000000002a */
[----:B------:R0:W-:Y:S01]  /*46180*/  STL.64 [R1+0x8610], R234 ;  /* 0x008610ea01007387 */ /* 0x0001e20000100a00 */
[----:B----4-:R-:W-:-:S03]  /*46190*/  DADD R140, -R250, R140 ;  /* 0x00000000fa8c7229 */ /* 0x010fc6000000018c */
[----:B------:R-:W4:Y:S01]  /*461a0*/  LDL.LU.64 R250, [R1+0x85a0] ;  /* 0x0085a00001fa7983 */ /* 0x000f220000300a00 */
[----:B------:R-:W-:-:S04]  /*461b0*/  DFMA R130, R170, R148, R130 ;  /* 0x00000094aa82722b */ /* 0x000fc80000000082 */
[----:B------:R-:W-:Y:S02]  /*461c0*/  DADD R140, -R160, R140 ;  /* 0x00000000a08c7229 */ /* 0x000fe4000000018c */
[----:B------:R-:W-:Y:S01]  /*461d0*/  DMUL R196, R48, R196 ;  /* 0x000000c430c47228 */ /* 0x000fe20000000000 */
[----:B------:R-:W4:Y:S01]  /*461e0*/  LDL.LU.64 R160, [R1+0xac18] ;  /* 0x00ac180001a07983 */ /* 0x000f220000300a00 */
[----:B---3--:R-:W-:-:S03]  /*461f0*/  DFMA R130, R192, R112, R130 ;  /* 0x00000070c082722b */ /* 0x008fc60000000082 */
[----:B------:R-:W3:Y:S01]  /*46200*/  LDL.LU.64 R192, [R1+0x86c0] ;  /* 0x0086c00001c07983 */ /* 0x000ee20000300a00 */
[----:B--2---:R-:W-:Y:S02]  /*46210*/  DFMA R42, -R104, R72, R42 ;  /* 0x00000048682a722b */ /* 0x004fe4000000012a */
[----:B------:R-:W-:Y:S01]  /*46220*/  DADD R104, -R234, R198 ;  /* 0x00000000ea687229 */ /* 0x000fe200000001c6 */
[----:B0-----:R-:W2:Y:S01]  /*46230*/  LDL.64 R234, [R1+0x92b8] ;  /* 0x0092b80001ea7983 */ /* 0x001ea20000100a00 */
[----:B------:R-:W-:-:S04]  /*46240*/  DMUL R198, R114, UR54 ;  /* 0x0000003672c67c28 */ /* 0x000fc80008000000 */
[----:B------:R-:W-:-:S04]  /*46250*/  DFMA R42, R92, UR52, R42 ;  /* 0x000000345c2a7c2b */ /* 0x000fc8000800002a */
[----:B------:R-:W-:Y:S02]  /*46260*/  DFMA R104, -R58, R198, R104 ;  /* 0x000000c63a68722b */ /* 0x000fe40000000168 */
[----:B------:R-:W-:Y:S01]  /*46270*/  DMUL R194, R48, R194 ;  /* 0x000000c230c27228 */ /* 0x000fe20000000000 */
[----:B------:R-:W-:Y:S01]  /*46280*/  UMOV UR54, 0xdce4e6a ;  /* 0x0dce4e6a00367882 */ /* 0x000fe20000000000 */
[----:B------:R-:W-:Y:S01]  /*46290*/  DADD R198, R188, R204 ;  /* 0x00000000bcc67229 */ /* 0x000fe200000000cc */
[----:B------:R-:W-:Y:S01]  /*462a0*/  UMOV UR55, 0x3dcaf023 ;  /* 0x3dcaf02300377882 */ /* 0x000fe20000000000 */
[----:B------:R-:W-:Y:S01]  /*462b0*/  DADD R204, R10, R130 ;  /* 0x000000000acc7229 */ /* 0x000fe20000000082 */
[----:B------:R-:W2:Y:S01]  /*462c0*/  LDL.LU.64 R92, [R1+0xac10] ;  /* 0x00ac1000015c7983 */ /* 0x000ea20000300a00 */
[----:B------:R-:W-:Y:S02]  /*462d0*/  DADD R130, -R12, R140 ;  /* 0x000000000c827229 */ /* 0x000fe4000000018c */
[----:B------:R-:W-:-:S02]  /*462e0*/  DADD R10, -R10, R42 ;  /* 0x000000000a0a7229 */ /* 0x000fc4000000012a */
[----:B------:R-:W-:Y:S01]  /*462f0*/  DMUL R12, R56, R226 ;  /* 0x000000e2380c7228 */ /* 0x000fe20000000000 */
[----:B------:R-:W-:Y:S01]  /*46300*/  UMOV UR52, 0xd70a3d71 ;  /* 0xd70a3d7100347882 */ /* 0x000fe20000000000 */
[----:B------:R-:W-:Y:S01]  /*46310*/  UMOV UR53, 0x3fdd70a3 ;  /* 0x3fdd70a300357882 */ /* 0x000fe20000000000 */
[----:B------:R-:W-:Y:S02]  /*46320*/  DADD R42, R196, R104 ;  /* 0x00000000c42a7229 */ /* 0x000fe40000000068 */
[----:B------:R0:W-:Y:S01]  /*46330*/  STL.64 [R1+0x86a0], R10 ;  /* 0x0086a00a01007387 */ /* 0x0001e20000100a00 */
[----:B------:R-:W-:Y:S02]  /*46340*/  DFMA R140, R54, R216, R128 ;  /* 0x000000d8368c722b */ /* 0x000fe40000000080 */
[----:B------:R-:W-:Y:S02]  /*46350*/  DADD R104, -R12, R130 ;  /* 0x000000000c687229 */ /* 0x000fe40000000182 */
[----:B------:R-:W-:-:S02]  /*46360*/  DMUL R128, R56, R224 ;  /* 0x000000e038807228 */ /* 0x000fc40000000000 */
[----:B0-----:R-:W-:Y:S01]  /*46370*/  DFMA R10, R182, UR52, R198 ;  /* 0x00000034b60a7c2b */ /* 0x001fe200080000c6 */
[----:B------:R0:W-:Y:S01]  /*46380*/  STL.64 [R1+0x8650], R204 ;  /* 0x008650cc01007387 */ /* 0x0001e20000100a00 */
[----:B------:R-:W-:-:S04]  /*46390*/  DFMA R42, R194, 2, R42 ;  /* 0x40000000c22a782b */ /* 0x000fc8000000002a */
[----:B------:R-:W-:Y:S02]  /*463a0*/  DADD R130, -R128, R104 ;  /* 0x0000000080827229 */ /* 0x000fe40000000168 */
[----:B------:R-:W-:Y:S02]  /*463b0*/  DADD R12, R190, R8 ;  /* 0x00000000be0c7229 */ /* 0x000fe40000000008 */
[-C--:B------:R-:W-:Y:S01]  /*463c0*/  DFMA R140, R68, R186.reuse, R140 ;  /* 0x000000ba448c722b */ /* 0x080fe2000000008c */
[----:B------:R-:W-:Y:S01]  /*463d0*/  UMOV UR52, 0x3a23383f ;  /* 0x3a23383f00347882 */ /* 0x000fe20000000000 */
[----:B------:R-:W-:Y:S01]  /*463e0*/  DADD R10, R196, R10 ;  /* 0x00000000c40a7229 */ /* 0x000fe2000000000a */
[----:B------:R-:W-:Y:S01]  /*463f0*/  UMOV UR53, 0x3dafe2c6 ;  /* 0x3dafe2c600357882 */ /* 0x000fe20000000000 */
[----:B------:R-:W-:Y:S01]  /*46400*/  DFMA R190, R68, -R186, R248 ;  /* 0x800000ba44be722b */ /* 0x000fe200000000f8 */
[----:B------:R-:W2:Y:S01]  /*46410*/  LDL.64 R224, [R1+0x9930] ;  /* 0x0099300001e07983 */ /* 0x000ea20000100a00 */
[----:B------:R-:W-:-:S02]  /*46420*/  DADD R104, R180, R42 ;  /* 0x00000000b4687229 */ /* 0x000fc4000000002a */
[----:B------:R-:W-:Y:S01]  /*46430*/  DFMA R42, R56, -R134, R130 ;  /* 0x80000086382a722b */ /* 0x000fe20000000082 */
[----:B------:R-:W2:Y:S01]  /*46440*/  LDL.LU.64 R100, [R1+0x8650] ;  /* 0x0086500001647983 */ /* 0x000ea20000300a00 */
[----:B------:R-:W-:Y:S02]  /*46450*/  DADD R10, R194, R10 ;  /* 0x00000000c20a7229 */ /* 0x000fe4000000000a */
[----:B------:R-:W-:Y:S02]  /*46460*/  DFMA R198, R74, R228, -R180 ;  /* 0x000000e44ac6722b */ /* 0x000fe400000008b4 */
[C---:B------:R-:W-:Y:S02]  /*46470*/  DFMA R180, R8.reuse, 0.5, R140 ;  /* 0x3fe0000008b4782b */ /* 0x040fe4000000008c */
[C---:B------:R-:W-:Y:S02]  /*46480*/  DADD R130, -R8.reuse, R190 ;  /* 0x0000000008827229 */ /* 0x040fe400000001be */
[----:B----4-:R-:W-:-:S02]  /*46490*/  DFMA R140, R8, 0.5, R250 ;  /* 0x3fe00000088c782b */ /* 0x010fc400000000fa */
[----:B------:R-:W-:Y:S01]  /*464a0*/  DFMA R104, R74, R228, R104 ;  /* 0x000000e44a68722b */ /* 0x000fe20000000068 */
[----:B------:R1:W-:Y:S01]  /*464b0*/  STL.64 [R1+0x87f0], R12 ;  /* 0x0087f00c01007387 */ /* 0x0003e20000100a00 */
[----:B------:R-:W-:Y:S02]  /*464c0*/  DADD R190, -R8, R10 ;  /* 0x0000000008be7229 */ /* 0x000fe4000000010a */
[-C--:B0-----:R-:W-:Y:S01]  /*464d0*/  DFMA R204, R58, R238.reuse, R198 ;  /* 0x000000ee3acc722b */ /* 0x081fe200000000c6 */
[----:B------:R-:W4:Y:S01]  /*464e0*/  LDL.128 R248, [R1+0x460] ;  /* 0x0004600001f87983 */ /* 0x000f220000100c00 */
[----:B------:R-:W-:Y:S02]  /*464f0*/  DADD R198, R106, R140 ;  /* 0x000000006ac67229 */ /* 0x000fe4000000008c */
[C---:B------:R-:W-:Y:S02]  /*46500*/  DFMA R10, R58.reuse, -R238, R104 ;  /* 0x800000ee3a0a722b */ /* 0x040fe40000000068 */
[----:B---3--:R-:W-:Y:S01]  /*46510*/  DFMA R128, R58, R46, R192 ;  /* 0x0000002e3a80722b */ /* 0x008fe200000000c0 */
[----:B------:R-:W3:Y:S03]  /*46520*/  LDL.128 R236, [R1+0x470] ;  /* 0x0004700001ec7983 */ /* 0x000ee60000100c00 */
[----:B------:R-:W-:Y:S01]  /*46530*/  DADD R198, R34, R198 ;  /* 0x0000000022c67229 */ /* 0x000fe200000000c6 */
[----:B-1----:R-:W4:Y:S01]  /*46540*/  LDL.64 R12, [R1+0xa318] ;  /* 0x00a31800010c7983 */ /* 0x002f220000100a00 */
[----:B--2---:R-:W-:-:S02]  /*46550*/  DADD R8, -R234, R42 ;  /* 0x00000000ea087229 */ /* 0x004fc4000000012a */
[C---:B------:R-:W-:Y:S02]  /*46560*/  DADD R42, -R106.reuse, R130 ;  /* 0x000000006a2a7229 */ /* 0x040fe40000000182 */
[----:B------:R-:W-:Y:S02]  /*46570*/  DADD R234, R106, R180 ;  /* 0x000000006aea7229 */ /* 0x000fe400000000b4 */
[C---:B------:R-:W-:Y:S02]  /*46580*/  DMUL R130, R56.reuse, R240 ;  /* 0x000000f038827228 */ /* 0x040fe40000000000 */
[----:B------:R-:W-:Y:S02]  /*46590*/  DFMA R140, R56, -R16, R8 ;  /* 0x80000010388c722b */ /* 0x000fe40000000008 */
[C---:B------:R-:W-:Y:S02]  /*465a0*/  DADD R180, -R106.reuse, R190 ;  /* 0x000000006ab47229 */ /* 0x040fe400000001be */
[----:B------:R-:W-:Y:S01]  /*465b0*/  DADD R8, R106, R10 ;  /* 0x000000006a087229 */ /* 0x000fe2000000000a */
[----:B------:R-:W2:Y:S01]  /*465c0*/  LDL.LU.64 R190, [R1+0x86b0] ;  /* 0x0086b00001be7983 */ /* 0x000ea20000300a00 */
[----:B------:R-:W-:-:S02]  /*465d0*/  DADD R10, R34, R234 ;  /* 0x00000000220a7229 */ /* 0x000fc400000000ea */
[----:B------:R-:W-:Y:S01]  /*465e0*/  DADD R130, -R130, R140 ;  /* 0x0000000082827229 */ /* 0x000fe2000000018c */
[----:B------:R-:W3:Y:S01]  /*465f0*/  LDL.128 R104, [R1+0x5f0] ;  /* 0x0005f00001687983 */ /* 0x000ee20000100c00 */
[C---:B------:R-:W-:Y:S02]  /*46600*/  DADD R140, R34.reuse, R204 ;  /* 0x00000000228c7229 */ /* 0x040fe400000000cc */
[C---:B------:R-:W-:Y:S02]  /*46610*/  DADD R234, -R34.reuse, R42 ;  /* 0x0000000022ea7229 */ /* 0x040fe4000000012a */
[----:B------:R-:W-:Y:S01]  /*46620*/  DADD R180, -R34, R180 ;  /* 0x0000000022b47229 */ /* 0x000fe200000001b4 */
[----:B------:R0:W-:Y:S04]  /*46630*/  STL.64 [R1+0x8490], R10 ;  /* 0x0084900a01007387 */ /* 0x0001e80000100a00 */
[----:B------:R-:W4:Y:S01]  /*46640*/  LDL.64 R34, [R1+0x9b40] ;  /* 0x009b400001227983 */ /* 0x000f220000100a00 */
[----:B------:R-:W-:-:S03]  /*46650*/  DADD R130, -R206, R130 ;  /* 0x00000000ce827229 */ /* 0x000fc60000000182 */
[----:B------:R-:W3:Y:S01]  /*46660*/  LDL.64 R42, [R1+0xa310] ;  /* 0x00a31000012a7983 */ /* 0x000ee20000100a00 */
[----:B0-----:R-:W-:Y:S02]  /*46670*/  DMUL R10, R152, UR52 ;  /* 0x00000034980a7c28 */ /* 0x001fe40008000000 */
[----:B------:R-:W-:Y:S01]  /*46680*/  DFMA R128, -R74, R228, R128 ;  /* 0x000000e44a80722b */ /* 0x000fe20000000180 */
[----:B------:R-:W-:Y:S04]  /*46690*/  STL.64 [R1+0x87a8], R180 ;  /* 0x0087a8b401007387 */ /* 0x000fe80000100a00 */
[----:B------:R-:W3:Y:S01]  /*466a0*/  LDL.64 R228, [R1+0x9948] ;  /* 0x0099480001e47983 */ /* 0x000ee20000100a00 */
[----:B------:R-:W-:-:S03]  /*466b0*/  DFMA R10, R58, -R10, R8 ;  /* 0x8000000a3a0a722b */ /* 0x000fc60000000008 */
[----:B------:R-:W3:Y:S04]  /*466c0*/  LDL.LU.64 R8, [R1+0x8560] ;  /* 0x0085600001087983 */ /* 0x000ee80000300a00 */
[----:B------:R0:W-:Y:S04]  /*466d0*/  STL.64 [R1+0x8870], R234 ;  /* 0x008870ea01007387 */ /* 0x0001e80000100a00 */
[----:B------:R-:W3:Y:S04]  /*466e0*/  LDL.LU.64 R38, [R1+0x8490] ;  /* 0x0084900001267983 */ /* 0x000ee80000300a00 */
[----:B------:R-:W3:Y:S01]  /*466f0*/  LDL.64 R204, [R1+0xa260] ;  /* 0x00a2600001cc7983 */ /* 0x000ee20000100a00 */
[----:B----4-:R-:W-:-:S03]  /*46700*/  DFMA R34, R34, R72, R130 ;  /* 0x000000482222722b */ /* 0x010fc60000000082 */
[----:B0-----:R-:W4:Y:S04]  /*46710*/  LDL.64 R234, [R1+0x9b30] ;  /* 0x009b300001ea7983 */ /* 0x001f280000100a00 */
[----:B------:R-:W4:Y:S01]  /*46720*/  LDL.LU.64 R130, [R1+0x86b8] ;  /* 0x0086b80001827983 */ /* 0x000f220000300a00 */
[----:B------:R-:W-:Y:S02]  /*46730*/  DFMA R10, R58, -R18, R10 ;  /* 0x800000123a0a722b */ /* 0x000fe4000000000a */
[----:B--2---:R-:W-:Y:S02]  /*46740*/  DFMA R190, R54, -R122, R190 ;  /* 0x8000007a36be722b */ /* 0x004fe400000000be */
[----:B---3--:R-:W-:-:S06]  /*46750*/  DMUL R8, R42, R8 ;  /* 0x000000082a087228 */ /* 0x008fcc0000000000 */
[----:B------:R-:W-:Y:S02]  /*46760*/  DFMA R42, R58, -R46, R190 ;  /* 0x8000002e3a2a722b */ /* 0x000fe400000000be */
[----:B------:R-:W2:Y:S01]  /*46770*/  LDL.64 R190, [R1+0x9940] ;  /* 0x0099400001be7983 */ /* 0x000ea20000100a00 */
[----:B------:R-:W-:Y:S02]  /*46780*/  DMUL R12, R12, R212 ;  /* 0x000000d40c0c7228 */ /* 0x000fe40000000000 */
[----:B------:R-:W-:Y:S01]  /*46790*/  DMUL R212, R152, UR52 ;  /* 0x0000003498d47c28 */ /* 0x000fe20008000000 */
[----:B------:R-:W-:Y:S02]  /*467a0*/  IMAD.MOV.U32 R192, RZ, RZ, R250 ;  /* 0x000000ffffc07224 */ /* 0x000fe400078e00fa */
[----:B------:R-:W-:Y:S01]  /*467b0*/  IMAD.MOV.U32 R193, RZ, RZ, R251 ;  /* 0x000000ffffc17224 */ /* 0x000fe200078e00fb */
[----:B------:R-:W-:Y:S04]  /*467c0*/  STL.64 [R1+0xab80], R106 ;  /* 0x00ab806a01007387 */ /* 0x000fe80000100a00 */
[----:B------:R-:W-:Y:S01]  /*467d0*/  DFMA R180, R58, R212, R128 ;  /* 0x000000d43ab4722b */ /* 0x000fe20000000080 */
[----:B------:R-:W3:Y:S01]  /*467e0*/  LDL.64 R46, [R1+0x9958] ;  /* 0x00995800012e7983 */ /* 0x000ee20000100a00 */
[----:B----4-:R-:W-:-:S02]  /*467f0*/  DFMA R130, R74, R202, R130 ;  /* 0x000000ca4a82722b */ /* 0x010fc40000000082 */
[----:B------:R-:W-:Y:S01]  /*46800*/  DFMA R42, -R228, R76, R42 ;  /* 0x0000004ce42a722b */ /* 0x000fe2000000012a */
[----:B------:R0:W-:Y:S01]  /*46810*/  STL.64 [R1+0xab60], R192 ;  /* 0x00ab60c001007387 */ /* 0x0001e20000100a00 */
[----:B------:R-:W-:-:S03]  /*46820*/  DFMA R202, R8, 2, R10 ;  /* 0x4000000008ca782b */ /* 0x000fc6000000000a */
[----:B------:R-:W4:Y:S01]  /*46830*/  LDL.64 R10, [R1+0x86d0] ;  /* 0x0086d000010a7983 */ /* 0x000f220000100a00 */
[----:B------:R-:W-:Y:S02]  /*46840*/  DADD R180, -R8, R180 ;  /* 0x0000000008b47229 */ /* 0x000fe400000001b4 */
[----:B------:R-:W-:Y:S02]  /*46850*/  DFMA R8, R12, 2, R34 ;  /* 0x400000000c08782b */ /* 0x000fe40000000022 */
[----:B------:R-:W-:Y:S01]  /*46860*/  DMUL R204, R204, R76 ;  /* 0x0000004ccccc7228 */ /* 0x000fe20000000000 */
[----:B------:R-:W3:Y:S04]  /*46870*/  LDL.LU.64 R34, [R1+0x8740] ;  /* 0x0087400001227983 */ /* 0x000ee80000300a00 */
[----:B0-----:R-:W3:Y:S01]  /*46880*/  LDL.LU.64 R192, [R1+0x8698] ;  /* 0x0086980001c07983 */ /* 0x001ee20000300a00 */
[----:B------:R-:W-:Y:S01]  /*46890*/  UMOV UR52, 0xef6b5d46 ;  /* 0xef6b5d4600347882 */ /* 0x000fe20000000000 */
[----:B------:R-:W-:-:S02]  /*468a0*/  UMOV UR53, 0x3fd55553 ;  /* 0x3fd5555300357882 */ /* 0x000fc40000000000 */
[----:B------:R0:W-:Y:S01]  /*468b0*/  STL.64 [R1+0x8680], R248 ;  /* 0x008680f801007387 */ /* 0x0001e20000100a00 */
[----:B------:R-:W-:Y:S01]  /*468c0*/  MOV R174, R236 ;  /* 0x000000ec00ae7202 */ /* 0x000fe20000000f00 */
[----:B------:R-:W-:Y:S02]  /*468d0*/  IMAD.MOV.U32 R175, RZ, RZ, R237 ;  /* 0x000000ffffaf7224 */ /* 0x000fe400078e00ed */
[----:B------:R1:W-:Y:S04]  /*468e0*/  STL.64 [R1+0x8638], R12 ;  /* 0x0086380c01007387 */ /* 0x0003e80000100a00 */
[----:B------:R-:W3:Y:S01]  /*468f0*/  LDL.LU.64 R128, [R1+0xabf0] ;  /* 0x00abf00001807983 */ /* 0x000ee20000300a00 */
[----:B----4-:R-:W-:-:S03]  /*46900*/  DADD R130, R10, R130 ;  /* 0x000000000a827229 */ /* 0x010fc60000000082 */
[----:B------:R-:W-:Y:S01]  /*46910*/  STL.64 [R1+0x8778], R180 ;  /* 0x008778b401007387 */ /* 0x000fe20000100a00 */
[----:B--2---:R-:W-:-:S03]  /*46920*/  DFMA R10, -R190, R76, R42 ;  /* 0x0000004cbe0a722b */ /* 0x004fc6000000012a */
[----:B------:R-:W2:Y:S01]  /*46930*/  LDL.64 R190, [R1+0x8bd8] ;  /* 0x008bd80001be7983 */ /* 0x000ea20000100a00 */
[----:B---3--:R-:W-:-:S03]  /*46940*/  DFMA R34, -R234, R136, R34 ;  /* 0x00000088ea22722b */ /* 0x008fc60000000122 */
[----:B0-----:R-:W3:Y:S04]  /*46950*/  LDL.LU.128 R248, [R1+0xac00] ;  /* 0x00ac000001f87983 */ /* 0x001ee80000300c00 */
[----:B------:R0:W-:Y:S04]  /*46960*/  STL.64 [R1+0x9770], R34 ;  /* 0x0097702201007387 */ /* 0x0001e80000100a00 */
[----:B------:R-:W-:Y:S04]  /*46970*/  STL.64 [R1+0x8560], R204 ;  /* 0x008560cc01007387 */ /* 0x000fe80000100a00 */
[----:B-1----:R-:W4:Y:S01]  /*46980*/  LDL.LU.64 R12, [R1+0xabe8] ;  /* 0x00abe800010c7983 */ /* 0x002f220000300a00 */
[----:B0-----:R-:W-:-:S02]  /*46990*/  DFMA R34, R58, -R212, R140 ;  /* 0x800000d43a22722b */ /* 0x001fc4000000008c */
[CC--:B------:R-:W-:Y:S01]  /*469a0*/  DFMA R140, R234.reuse, R136.reuse, R8 ;  /* 0x00000088ea8c722b */ /* 0x0c0fe20000000008 */
[----:B------:R-:W3:Y:S01]  /*469b0*/  LDL.64 R212, [R1+0xa250] ;  /* 0x00a2500001d47983 */ /* 0x000ee20000100a00 */
[----:B------:R-:W-:-:S03]  /*469c0*/  DFMA R42, R234, R136, R246 ;  /* 0x00000088ea2a722b */ /* 0x000fc600000000f6 */
[----:B------:R-:W4:Y:S04]  /*469d0*/  LDL.LU.64 R8, [R1+0x8690] ;  /* 0x0086900001087983 */ /* 0x000f280000300a00 */
[----:B------:R0:W-:Y:S04]  /*469e0*/  STL.64 [R1+0x86c0], R140 ;  /* 0x0086c08c01007387 */ /* 0x0001e80000100a00 */
[----:B------:R-:W4:Y:S04]  /*469f0*/  LDL.64 R136, [R1+0xa3a8] ;  /* 0x00a3a80001887983 */ /* 0x000f280000100a00 */
[----:B0-----:R-:W3:Y:S04]  /*46a00*/  LDL.64 R140, [R1+0xa290] ;  /* 0x00a29000018c7983 */ /* 0x001ee80000100a00 */
[----:B------:R0:W-:Y:S04]  /*46a10*/  STL.64 [R1+0x9738], R42 ;  /* 0x0097382a01007387 */ /* 0x0001e80000100a00 */
[----:B0-----:R-:W4:Y:S01]  /*46a20*/  LDL.64 R42, [R1+0xa3a0] ;  /* 0x00a3a000012a7983 */ /* 0x001f220000100a00 */
[----:B------:R-:W-:-:S02]  /*46a30*/  DFMA R234, -R224, R152, R34 ;  /* 0x00000098e0ea722b */ /* 0x000fc40000000122 */
[----:B--2---:R-:W-:Y:S01]  /*46a40*/  DFMA R176, R190, R112, R38 ;  /* 0x00000070beb0722b */ /* 0x004fe20000000026 */
[----:B------:R-:W2:Y:S04]  /*46a50*/  LDL.64 R190, [R1+0xa390] ;  /* 0x00a3900001be7983 */ /* 0x000ea80000100a00 */
[----:B------:R-:W2:Y:S01]  /*46a60*/  LDL.64 R38, [R1+0xa398] ;  /* 0x00a3980001267983 */ /* 0x000ea20000100a00 */
[----:B---3--:R-:W-:Y:S02]  /*46a70*/  DMUL R134, R140, R166 ;  /* 0x000000a68c867228 */ /* 0x008fe40000000000 */
[----:B------:R-:W-:-:S06]  /*46a80*/  DFMA R140, R74, R84, R130 ;  /* 0x000000544a8c722b */ /* 0x000fcc0000000082 */
[----:B------:R-:W-:Y:S02]  /*46a90*/  DFMA R34, R134, 3, R100 ;  /* 0x400800008622782b */ /* 0x000fe40000000064 */
[----:B------:R-:W-:Y:S01]  /*46aa0*/  DMUL R100, R212, R148 ;  /* 0x00000094d4647228 */ /* 0x000fe20000000000 */
[----:B------:R0:W-:Y:S01]  /*46ab0*/  STL.64 [R1+0x86b8], R134 ;  /* 0x0086b88601007387 */ /* 0x0001e20000100a00 */
[----:B------:R-:W-:Y:S02]  /*46ac0*/  DFMA R212, R74, R20, R140 ;  /* 0x000000144ad4722b */ /* 0x000fe4000000008c */
[----:B------:R-:W-:Y:S01]  /*46ad0*/  DFMA R140, R134, 3, R192 ;  /* 0x40080000868c782b */ /* 0x000fe200000000c0 */
[----:B------:R-:W3:Y:S04]  /*46ae0*/  LDL.LU.64 R192, [R1+0x86a0] ;  /* 0x0086a00001c07983 */ /* 0x000ee80000300a00 */
[----:B0-----:R-:W3:Y:S01]  /*46af0*/  LDL.LU.64 R134, [R1+0x8738] ;  /* 0x0087380001867983 */ /* 0x001ee20000300a00 */
[----:B------:R-:W-:-:S02]  /*46b00*/  DMUL R180, R172, R204 ;  /* 0x000000ccacb47228 */ /* 0x000fc40000000000 */
[----:B----4-:R-:W-:Y:S02]  /*46b10*/  DMUL R130, R136, R76 ;  /* 0x0000004c88827228 */ /* 0x010fe40000000000 */
[----:B--2---:R-:W-:Y:S01]  /*46b20*/  DMUL R38, R38, R110 ;  /* 0x0000006e26267228 */ /* 0x004fe20000000000 */
[----:B------:R-:W-:-:S03]  /*46b30*/  IMAD.MOV.U32 R246, RZ, RZ, R238 ;  /* 0x000000fffff67224 */ /* 0x000fc600078e00ee */
[C---:B------:R-:W-:Y:S01]  /*46b40*/  DADD R242, -R180.reuse, R10 ;  /* 0x00000000b4f27229 */ /* 0x040fe2000000010a */
[----:B------:R-:W-:Y:S01]  /*46b50*/  MOV R247, R239 ;  /* 0x000000ef00f77202 */ /* 0x000fe20000000f00 */
[----:B------:R-:W-:Y:S01]  /*46b60*/  DADD R8, R180, R8 ;  /* 0x00000000b4087229 */ /* 0x000fe20000000008 */
[----:B------:R-:W-:Y:S01]  /*46b70*/  STL.64 [R1+0x8460], R100 ;  /* 0x0084606401007387 */ /* 0x000fe20000100a00 */
[----:B------:R-:W-:Y:S02]  /*46b80*/  DFMA R10, R40, 2, R198 ;  /* 0x40000000280a782b */ /* 0x000fe400000000c6 */
[----:B------:R-:W-:Y:S01]  /*46b90*/  DMUL R136, R42, R166 ;  /* 0x000000a62a887228 */ /* 0x000fe20000000000 */
[----:B------:R-:W-:Y:S03]  /*46ba0*/  STL.64 [R1+0xabb0], R130 ;  /* 0x00abb08201007387 */ /* 0x000fe60000100a00 */
[----:B------:R-:W-:Y:S01]  /*46bb0*/  DFMA R42, R72, R130, R8 ;  /* 0x00000082482a722b */ /* 0x000fe20000000008 */
[----:B------:R-:W-:Y:S01]  /*46bc0*/  STL.64 [R1+0x8490], R38 ;  /* 0x0084902601007387 */ /* 0x000fe20000100a00 */
[----:B------:R-:W-:-:S02]  /*46bd0*/  DFMA R8, R170, R148, R10 ;  /* 0x00000094aa08722b */ /* 0x000fc4000000000a */
[C---:B------:R-:W-:Y:S01]  /*46be0*/  DFMA R10, R172.reuse, R100, R34 ;  /* 0x00000064ac0a722b */ /* 0x040fe20000000022 */
[----:B------:R-:W2:Y:S01]  /*46bf0*/  LDL.LU.64 R204, [R1+0xabe0] ;  /* 0x00abe00001cc7983 */ /* 0x000ea20000300a00 */
[----:B------:R-:W-:Y:S02]  /*46c00*/  DMUL R34, R172, R136 ;  /* 0x00000088ac227228 */ /* 0x000fe40000000000 */
[----:B------:R-:W-:Y:S01]  /*46c10*/  DMUL R198, R190, R76 ;  /* 0x0000004cbec67228 */ /* 0x000fe20000000000 */
[----:B------:R-:W4:Y:S05]  /*46c20*/  LDL.LU.128 R236, [R1+0xabd0] ;  /* 0x00abd00001ec7983 */ /* 0x000f2a0000300c00 */
[----:B------:R-:W-:-:S02]  /*46c30*/  DADD R36, R34, R42 ;  /* 0x0000000022247229 */ /* 0x000fc4000000002a */
[----:B------:R-:W-:Y:S02]  /*46c40*/  DFMA R42, R172, R100, R8 ;  /* 0x00000064ac2a722b */ /* 0x000fe40000000008 */
[C---:B------:R-:W-:Y:S02]  /*46c50*/  DADD R8, R180.reuse, R10 ;  /* 0x00000000b4087229 */ /* 0x040fe4000000000a */
[----:B------:R-:W-:Y:S02]  /*46c60*/  DFMA R190, R180, 0.5, R140 ;  /* 0x3fe00000b4be782b */ /* 0x000fe4000000008c */
[----:B------:R-:W-:-:S04]  /*46c70*/  DMUL R140, R44, R112 ;  /* 0x000000702c8c7228 */ /* 0x000fc80000000000 */
[----:B------:R-:W-:Y:S02]  /*46c80*/  DFMA R10, R34, 2, R8 ;  /* 0x40000000220a782b */ /* 0x000fe40000000008 */
[C---:B------:R-:W-:Y:S02]  /*46c90*/  DMUL R8, R86.reuse, R198 ;  /* 0x000000c656087228 */ /* 0x040fe40000000000 */
[-C--:B------:R-:W-:Y:S02]  /*46ca0*/  DFMA R80, R86, R140.reuse, R176 ;  /* 0x0000008c5650722b */ /* 0x080fe400000000b0 */
[----:B------:R-:W-:Y:S01]  /*46cb0*/  DFMA R42, R180, 0.5, R42 ;  /* 0x3fe00000b42a782b */ /* 0x000fe2000000002a */
[----:B------:R-:W-:Y:S03]  /*46cc0*/  STL.64 [R1+0xabb8], R136 ;  /* 0x00abb88801007387 */ /* 0x000fe60000100a00 */
[----:B------:R-:W-:Y:S01]  /*46cd0*/  DADD R44, R8, R234 ;  /* 0x00000000082c7229 */ /* 0x000fe200000000ea */
[----:B------:R-:W-:Y:S01]  /*46ce0*/  STL.64 [R1+0xab78], R246 ;  /* 0x00ab78f601007387 */ /* 0x000fe20000100a00 */
[----:B------:R-:W-:-:S02]  /*46cf0*/  DFMA R234, R86, -R140, R212 ;  /* 0x8000008c56ea722b */ /* 0x000fc400000000d4 */
[----:B------:R-:W-:Y:S01]  /*46d00*/  DFMA R36, R72, R38, R36 ;  /* 0x000000264824722b */ /* 0x000fe20000000024 */
[----:B------:R-:W2:Y:S05]  /*46d10*/  LDL.LU.64 R176, [R1+0xabc8] ;  /* 0x00abc80001b07983 */ /* 0x000eaa0000300a00 */
[C---:B------:R-:W-:Y:S02]  /*46d20*/  DADD R98, -R8.reuse, R234 ;  /* 0x0000000008627229 */ /* 0x040fe400000001ea */
[----:B------:R-:W-:Y:S01]  /*46d30*/  DFMA R234, R8, UR52, R80 ;  /* 0x0000003408ea7c2b */ /* 0x000fe20008000050 */
[----:B------:R-:W4:Y:S01]  /*46d40*/  LDL.64 R80, [R1+0xa380] ;  /* 0x00a3800001507983 */ /* 0x000f220000100a00 */
[----:B------:R-:W-:-:S02]  /*46d50*/  DADD R212, R34, R190 ;  /* 0x0000000022d47229 */ /* 0x000fc400000000be */
[----:B------:R-:W-:Y:S02]  /*46d60*/  DADD R190, R34, R42 ;  /* 0x0000000022be7229 */ /* 0x000fe4000000002a */
[----:B------:R-:W-:Y:S02]  /*46d70*/  DFMA R42, R86, R140, R10 ;  /* 0x0000008c562a722b */ /* 0x000fe4000000000a */
[----:B------:R-:W-:Y:S02]  /*46d80*/  DFMA R10, R72, -R130, R242 ;  /* 0x80000082480a722b */ /* 0x000fe400000000f2 */
[----:B------:R-:W-:-:S06]  /*46d90*/  DADD R90, R8, R36 ;  /* 0x00000000085a7229 */ /* 0x000fcc0000000024 */
[C---:B------:R-:W-:Y:S02]  /*46da0*/  DADD R10, -R8.reuse, R10 ;  /* 0x00000000080a7229 */ /* 0x040fe4000000010a */
[----:B------:R-:W-:-:S05]  /*46db0*/  DFMA R36, R8, UR52, R212 ;  /* 0x0000003408247c2b */ /* 0x000fca00080000d4 */
[----:B------:R3:W-:Y:S01]  /*46dc0*/  STL.64 [R1+0x9750], R10 ;  /* 0x0097500a01007387 */ /* 0x0007e20000100a00 */
[----:B------:R-:W-:Y:S02]  /*46dd0*/  DFMA R190, R8, UR52, R190 ;  /* 0x0000003408be7c2b */ /* 0x000fe400080000be */
[----:B------:R-:W-:Y:S01]  /*46de0*/  DMUL R212, R6, R110 ;  /* 0x0000006e06d47228 */ /* 0x000fe20000000000 */
[----:B------:R0:W-:Y:S01]  /*46df0*/  STL.64 [R1+0x8768], R36 ;  /* 0x0087682401007387 */ /* 0x0001e20000100a00 */
[----:B---3--:R-:W-:-:S03]  /*46e00*/  DFMA R10, -R170, R148, R134 ;  /* 0x00000094aa0a722b */ /* 0x008fc60000000186 */
[----:B------:R1:W-:Y:S01]  /*46e10*/  STL.64 [R1+0x86b0], R98 ;  /* 0x0086b06201007387 */ /* 0x0003e20000100a00 */
[----:B0-----:R-:W-:-:S03]  /*46e20*/  DADD R36, R8, R42 ;  /* 0x0000000008247229 */ /* 0x001fc6000000002a */
[----:B------:R-:W3:Y:S01]  /*46e30*/  LDL.LU.64 R54, [R1+0x86b0] ;  /* 0x0086b00001367983 */ /* 0x000ee20000300a00 */
[CC--:B------:R-:W-:Y:S02]  /*46e40*/  DFMA R8, R172.reuse, R100.reuse, R192 ;  /* 0x00000064ac08722b */ /* 0x0c0fe400000000c0 */
[C---:B------:R-:W-:Y:S01]  /*46e50*/  DFMA R6, R172.reuse, -R100, R10 ;  /* 0x80000064ac06722b */ /* 0x040fe2000000000a */
[----:B------:R-:W2:Y:S01]  /*46e60*/  LDL.LU.64 R192, [R1+0x8710] ;  /* 0x0087100001c07983 */ /* 0x000ea20000300a00 */
[----:B------:R-:W-:-:S03]  /*46e70*/  DMUL R42, R172, R212 ;  /* 0x000000d4ac2a7228 */ /* 0x000fc60000000000 */
[----:B-1----:R-:W2:Y:S01]  /*46e80*/  LDL.LU.64 R98, [R1+0x86e0] ;  /* 0x0086e00001627983 */ /* 0x002ea20000300a00 */
[CC--:B------:R-:W-:Y:S02]  /*46e90*/  DFMA R8, R72.reuse, -R130.reuse, R8 ;  /* 0x800000824808722b */ /* 0x0c0fe40000000008 */
[----:B------:R-:W-:Y:S01]  /*46ea0*/  DFMA R6, R72, R130, R6 ;  /* 0x000000824806722b */ /* 0x000fe20000000006 */
[----:B------:R-:W2:Y:S04]  /*46eb0*/  LDL.64 R134, [R1+0x8b50] ;  /* 0x008b500001867983 */ /* 0x000ea80000100a00 */
[----:B------:R-:W2:Y:S01]  /*46ec0*/  LDL.LU.64 R130, [R1+0x8928] ;  /* 0x0089280001827983 */ /* 0x000ea20000300a00 */
[C---:B------:R-:W-:Y:S02]  /*46ed0*/  DFMA R188, R42.reuse, UR52, R234 ;  /* 0x000000342abc7c2b */ /* 0x040fe400080000ea */
[C---:B------:R-:W-:Y:S01]  /*46ee0*/  DADD R44, R42.reuse, R44 ;  /* 0x000000002a2c7229 */ /* 0x040fe2000000002c */
[----:B------:R-:W2:Y:S01]  /*46ef0*/  LDL.LU.64 R100, [R1+0x87b0] ;  /* 0x0087b00001647983 */ /* 0x000ea20000300a00 */
[----:B------:R-:W-:-:S02]  /*46f00*/  DFMA R170, R42, UR52, R190 ;  /* 0x000000342aaa7c2b */ /* 0x000fc400080000be */
[----:B------:R-:W-:Y:S02]  /*46f10*/  DFMA R8, R86, R140, R8 ;  /* 0x0000008c5608722b */ /* 0x000fe40000000008 */
[----:B----4-:R-:W-:-:S08]  /*46f20*/  DMUL R234, R80, R148 ;  /* 0x0000009450ea7228 */ /* 0x010fd00000000000 */
[----:B------:R-:W-:-:S08]  /*46f30*/  DMUL R190, R86, R234 ;  /* 0x000000ea56be7228 */ /* 0x000fd00000000000 */
[C---:B------:R-:W-:Y:S01]  /*46f40*/  DADD R242, R190.reuse, R44 ;  /* 0x00000000bef27229 */ /* 0x040fe2000000002c */
[----:B------:R-:W4:Y:S01]  /*46f50*/  LDL.LU.64 R44, [R1+0x86f8] ;  /* 0x0086f800012c7983 */ /* 0x000f220000300a00 */
[----:B------:R-:W-:Y:S02]  /*46f60*/  DFMA R106, R190, 0.5, R188 ;  /* 0x3fe00000be6a782b */ /* 0x000fe400000000bc */
[----:B------:R-:W-:Y:S01]  /*46f70*/  DMUL R188, R110, UR54 ;  /* 0x000000366ebc7c28 */ /* 0x000fe20008000000 */
[----:B------:R-:W-:Y:S01]  /*46f80*/  UMOV UR54, 0x812dea11 ;  /* 0x812dea1100367882 */ /* 0x000fe20000000000 */
[----:B------:R-:W-:Y:S02]  /*46f90*/  UMOV UR55, 0x3d819799 ;  /* 0x3d81979900377882 */ /* 0x000fe40000000000 */
[----:B------:R-:W-:-:S08]  /*46fa0*/  DMUL R136, R94, UR54 ;  /* 0x000000365e887c28 */ /* 0x000fd00008000000 */
[----:B------:R-:W-:Y:S02]  /*46fb0*/  DMUL R136, R146, R136 ;  /* 0x0000008892887228 */ /* 0x000fe40000000000 */
[----:B------:R-:W-:Y:S02]  /*46fc0*/  DFMA R80, R72, -R38, R8 ;  /* 0x800000264850722b */ /* 0x000fe40000000008 */
[----:B---3--:R-:W-:Y:S02]  /*46fd0*/  DADD R246, -R190, R54 ;  /* 0x00000000bef67229 */ /* 0x008fe40000000136 */
[----:B--2---:R-:W-:Y:S01]  /*46fe0*/  DFMA R130, R192, UR26, R130 ;  /* 0x0000001ac0827c2b */ /* 0x004fe20008000082 */
[----:B------:R0:W-:Y:S01]  /*46ff0*/  STL.64 [R1+0x8738], R242 ;  /* 0x008738f201007387 */ /* 0x0001e20000100a00 */
[----:B------:R-:W-:Y:S02]  /*47000*/  DFMA R136, R136, 0.25, R150 ;  /* 0x3fd000008888782b */ /* 0x000fe40000000096 */
[----:B------:R-:W-:Y:S01]  /*47010*/  DFMA R54, R190, 0.5, R170 ;  /* 0x3fe00000be36782b */ /* 0x000fe200000000aa */
[----:B------:R-:W2:Y:S03]  /*47020*/  LDL.LU.64 R38, [R1+0x8760] ;  /* 0x0087600001267983 */ /* 0x000ea60000300a00 */
[----:B------:R-:W-:Y:S01]  /*47030*/  DFMA R178, R178, 0.25, R130 ;  /* 0x3fd00000b2b2782b */ /* 0x000fe20000000082 */
[----:B------:R-:W-:Y:S04]  /*47040*/  STL.64 [R1+0x8690], R136 ;  /* 0x0086908801007387 */ /* 0x000fe80000100a00 */
[----:B------:R-:W3:Y:S01]  /*47050*/  LDL.LU.64 R122, [R1+0x8690] ;  /* 0x00869000017a7983 */ /* 0x000ee20000300a00 */
[----:B------:R-:W-:-:S03]  /*47060*/  DADD R170, R190, R80 ;  /* 0x00000000beaa7229 */ /* 0x000fc60000000050 */
[----:B------:R1:W-:Y:S04]  /*47070*/  STL.64 [R1+0x87e0], R178 ;  /* 0x0087e0b201007387 */ /* 0x0003e80000100a00 */
[----:B0-----:R-:W2:Y:S01]  /*47080*/  LDL.LU.64 R242, [R1+0x8960] ;  /* 0x0089600001f27983 */ /* 0x001ea20000300a00 */
[----:B------:R-:W-:-:S03]  /*47090*/  DADD R36, R42, R36 ;  /* 0x000000002a247229 */ /* 0x000fc60000000024 */
[----:B------:R0:W-:Y:S04]  /*470a0*/  STL.64 [R1+0x9748], R246 ;  /* 0x009748f601007387 */ /* 0x0001e80000100a00 */
[----:B-1----:R-:W2:Y:S04]  /*470b0*/  LDL.LU.64 R178, [R1+0x8980] ;  /* 0x0089800001b27983 */ /* 0x002ea80000300a00 */
[----:B------:R1:W-:Y:S01]  /*470c0*/  STL.64 [R1+0xaba0], R170 ;  /* 0x00aba0aa01007387 */ /* 0x0003e20000100a00 */
[----:B------:R-:W-:-:S03]  /*470d0*/  DADD R36, R190, R36 ;  /* 0x00000000be247229 */ /* 0x000fc60000000024 */
[----:B0-----:R-:W2:Y:S04]  /*470e0*/  LDL.LU.64 R246, [R1+0x87a0] ;  /* 0x0087a00001f67983 */ /* 0x001ea80000300a00 */
[----:B------:R-:W2:Y:S04]  /*470f0*/  LDL.LU.64 R80, [R1+0x86c0] ;  /* 0x0086c00001507983 */ /* 0x000ea80000300a00 */
[----:B-1----:R-:W2:Y:S04]  /*47100*/  LDL.64 R170, [R1+0x9950] ;  /* 0x0099500001aa7983 */ /* 0x002ea80000100a00 */
[----:B------:R0:W-:Y:S01]  /*47110*/  STL.64 [R1+0x8748], R36 ;  /* 0x0087482401007387 */ /* 0x0001e20000100a00 */
[----:B------:R-:W-:-:S03]  /*47120*/  DADD R6, -R190, R6 ;  /* 0x00000000be067229 */ /* 0x000fc60000000106 */
[----:B------:R1:W-:Y:S01]  /*47130*/  STL.64 [R1+0x86b0], R106 ;  /* 0x0086b06a01007387 */ /* 0x0003e20000100a00 */
[----:B------:R-:W-:-:S03]  /*47140*/  DMUL R188, R74, R188 ;  /* 0x000000bc4abc7228 */ /* 0x000fc60000000000 */
[----:B------:R1:W-:Y:S04]  /*47150*/  STL.64 [R1+0x8740], R54 ;  /* 0x0087403601007387 */ /* 0x0003e80000100a00 */
[----:B0-----:R-:W2:Y:S01]  /*47160*/  LDL.64 R36, [R1+0x9b18] ;  /* 0x009b180001247983 */ /* 0x001ea20000100a00 */
[----:B-1----:R-:W-:-:S03]  /*47170*/  DMUL R106, R70, R214 ;  /* 0x000000d6466a7228 */ /* 0x002fc60000000000 */
[----:B------:R0:W-:Y:S01]  /*47180*/  STL.64 [R1+0x9760], R6 ;  /* 0x0097600601007387 */ /* 0x0001e20000100a00 */
[CC--:B------:R-:W-:Y:S01]  /*47190*/  DFMA R54, R62.reuse, R98.reuse, -R188 ;  /* 0x000000623e36722b */ /* 0x0c0fe200000008bc */
[----:B------:R-:W-:Y:S01]  /*471a0*/  UMOV UR54, 0x3b645a1d ;  /* 0x3b645a1d00367882 */ /* 0x000fe20000000000 */
[----:B------:R-:W-:Y:S01]  /*471b0*/  DFMA R188, R62, -R98, R158 ;  /* 0x800000623ebc722b */ /* 0x000fe2000000009e */
[----:B------:R-:W-:Y:S01]  /*471c0*/  UMOV UR55, 0x3fd54fdf ;  /* 0x3fd54fdf00377882 */ /* 0x000fe20000000000 */
[----:B------:R-:W2:Y:S04]  /*471d0*/  LDL.LU.64 R158, [R1+0x8808] ;  /* 0x00880800019e7983 */ /* 0x000ea80000300a00 */
[----:B------:R-:W2:Y:S01]  /*471e0*/  LDL.64 R98, [R1+0x8558] ;  /* 0x0085580001627983 */ /* 0x000ea20000100a00 */
[----:B0-----:R-:W-:-:S03]  /*471f0*/  DADD R6, R106, R156 ;  /* 0x000000006a067229 */ /* 0x001fc6000000009c */
[----:B------:R-:W2:Y:S04]  /*47200*/  LDL.64 R156, [R1+0x8630] ;  /* 0x00863000019c7983 */ /* 0x000ea80000100a00 */
[----:B------:R0:W-:Y:S01]  /*47210*/  STL.64 [R1+0x8758], R90 ;  /* 0x0087585a01007387 */ /* 0x0001e20000100a00 */
[----:B------:R-:W-:-:S03]  /*47220*/  DADD R6, R30, R6 ;  /* 0x000000001e067229 */ /* 0x000fc60000000006 */
[----:B------:R-:W2:Y:S04]  /*47230*/  LDL.LU.64 R150, [R1+0xabc0] ;  /* 0x00abc00001967983 */ /* 0x000ea80000300a00 */
[----:B------:R-:W2:Y:S04]  /*47240*/  LDL.LU.64 R136, [R1+0xabb8] ;  /* 0x00abb80001887983 */ /* 0x000ea80000300a00 */
[----:B0-----:R-:W2:Y:S04]  /*47250*/  LDL.64 R90, [R1+0x4d8] ;  /* 0x0004d800015a7983 */ /* 0x001ea80000100a00 */
[----:B------:R-:W2:Y:S04]  /*47260*/  LDL.LU.64 R130, [R1+0xabb0] ;  /* 0x00abb00001827983 */ /* 0x000ea80000300a00 */
[----:B------:R-:W2:Y:S04]  /*47270*/  LDL.128 R8, [R1+0x4e0] ;  /* 0x0004e00001087983 */ /* 0x000ea80000100c00 */
[----:B------:R-:W2:Y:S01]  /*47280*/  LDL.64 R190, [R1+0x4f0] ;  /* 0x0004f00001be7983 */ /* 0x000ea20000100a00 */
[----:B----4-:R-:W-:-:S03]  /*47290*/  DFMA R6, R66, R44, R6 ;  /* 0x0000002c4206722b */ /* 0x010fc60000000006 */
[----:B------:R-:W4:Y:S01]  /*472a0*/  LDL.LU.64 R44, [R1+0x8978] ;  /* 0x00897800012c7983 */ /* 0x000f220000300a00 */
[----:B---3--:R-:W-:-:S03]  /*472b0*/  DFMA R124, -R134, R124, R122 ;  /* 0x0000007c867c722b */ /* 0x008fc6000000017a */
[----:B------:R-:W3:Y:S04]  /*472c0*/  LDL.LU.64 R122, [R1+0xaba8] ;  /* 0x00aba800017a7983 */ /* 0x000ee80000300a00 */
[----:B------:R0:W-:Y:S01]  /*472d0*/  STL.64 [R1+0x87d0], R124 ;  /* 0x0087d07c01007387 */ /* 0x0001e20000100a00 */
[----:B--2---:R-:W-:Y:S02]  /*472e0*/  DFMA R186, R68, -R186, R178 ;  /* 0x800000ba44ba722b */ /* 0x004fe400000000b2 */
[----:B------:R-:W-:Y:S02]  /*472f0*/  DFMA R178, R100, UR34, R242 ;  /* 0x0000002264b27c2b */ /* 0x000fe400080000f2 */
[----:B0-----:R-:W-:Y:S01]  /*47300*/  DFMA R124, R110, R46, R188 ;  /* 0x0000002e6e7c722b */ /* 0x001fe200000000bc */
[----:B------:R-:W-:Y:S01]  /*47310*/  UMOV UR34, 0x1eb851ec ;  /* 0x1eb851ec00227882 */ /* 0x000fe20000000000 */
[----:B------:R-:W-:Y:S01]  /*47320*/  UMOV UR35, 0x3fd1eb85 ;  /* 0x3fd1eb8500237882 */ /* 0x000fe20000000000 */
[----:B------:R-:W2:Y:S03]  /*47330*/  LDL.64 R242, [R1+0x84e0] ;  /* 0x0084e00001f27983 */ /* 0x000ea60000100a00 */
[----:B------:R-:W-:Y:S01]  /*47340*/  DFMA R178, R192, UR56, R178 ;  /* 0x00000038c0b27c2b */ /* 0x000fe200080000b2 */
[----:B------:R-:W3:Y:S01]  /*47350*/  LDL.64 R188, [R1+0x8568] ;  /* 0x0085680001bc7983 */ /* 0x000ee20000100a00 */
[----:B------:R-:W-:-:S06]  /*47360*/  DFMA R124, -R170, R62, R124 ;  /* 0x0000003eaa7c722b */ /* 0x000fcc000000017c */
[----:B------:R-:W-:Y:S01]  /*47370*/  DFMA R178, R38, UR34, R178 ;  /* 0x0000002226b27c2b */ /* 0x000fe200080000b2 */
[----:B------:R-:W3:Y:S01]  /*47380*/  LDL.LU.64 R170, [R1+0xaba0] ;  /* 0x00aba00001aa7983 */ /* 0x000ee20000300a00 */
[----:B------:R-:W-:Y:S02]  /*47390*/  DFMA R124, R60, R64, R124 ;  /* 0x000000403c7c722b */ /* 0x000fe4000000007c */
[CC--:B------:R-:W-:Y:S01]  /*473a0*/  DFMA R246, R32.reuse, R166.reuse, R246 ;  /* 0x000000a620f6722b */ /* 0x0c0fe200000000f6 */
[----:B------:R-:W3:Y:S05]  /*473b0*/  LDL.LU.64 R60, [R1+0xab98] ;  /* 0x00ab9800013c7983 */ /* 0x000eea0000300a00 */
[----:B------:R-:W-:-:S02]  /*473c0*/  DFMA R124, R32, R166, R124 ;  /* 0x000000a6207c722b */ /* 0x000fc4000000007c */
[----:B------:R-:W-:Y:S01]  /*473d0*/  DFMA R166, R106, UR38, R178 ;  /* 0x000000266aa67c2b */ /* 0x000fe200080000b2 */
[----:B------:R-:W3:Y:S01]  /*473e0*/  LDL.LU.64 R32, [R1+0x8868] ;  /* 0x0088680001207983 */ /* 0x000ee20000300a00 */
[-C--:B------:R-:W-:Y:S02]  /*473f0*/  DFMA R178, R36, R142.reuse, R80 ;  /* 0x0000008e24b2722b */ /* 0x080fe40000000050 */
[----:B------:R-:W-:Y:S01]  /*47400*/  DMUL R106, R114, UR58 ;  /* 0x0000003a726a7c28 */ /* 0x000fe20008000000 */
[----:B------:R-:W3:Y:S01]  /*47410*/  LDL.64 R80, [R1+0x9ad0] ;  /* 0x009ad00001507983 */ /* 0x000ee20000100a00 */
[----:B------:R-:W-:-:S06]  /*47420*/  DFMA R36, R36, R142, R124 ;  /* 0x0000008e2424722b */ /* 0x000fcc000000007c */
[----:B------:R-:W-:Y:S02]  /*47430*/  DFMA R142, -R58, R106, R166 ;  /* 0x0000006a3a8e722b */ /* 0x000fe400000001a6 */
[----:B------:R-:W3:Y:S01]  /*47440*/  LDL.64 R106, [R1+0x9b00] ;  /* 0x009b0000016a7983 */ /* 0x000ee20000100a00 */
[----:B------:R-:W-:Y:S01]  /*47450*/  UMOV UR58, 0x831653c8 ;  /* 0x831653c8003a7882 */ /* 0x000fe20000000000 */
[----:B------:R-:W-:Y:S01]  /*47460*/  UMOV UR59, 0x3dd037c1 ;  /* 0x3dd037c1003b7882 */ /* 0x000fe20000000000 */
[----:B------:R-:W-:Y:S01]  /*47470*/  DFMA R166, R66, R98, -R158 ;  /* 0x0000006242a6722b */ /* 0x000fe2000000089e */
[----:B------:R-:W3:Y:S01]  /*47480*/  LDL.LU.64 R98, [R1+0x8898] ;  /* 0x0088980001627983 */ /* 0x000ee20000300a00 */
[----:B------:R-:W-:Y:S02]  /*47490*/  DMUL R158, R108, UR58 ;  /* 0x0000003a6c9e7c28 */ /* 0x000fe40008000000 */
[----:B------:R-:W-:Y:S02]  /*474a0*/  DFMA R124, R184, UR54, R178 ;  /* 0x00000036b87c7c2b */ /* 0x000fe400080000b2 */
[----:B------:R-:W-:-:S04]  /*474b0*/  DFMA R178, R206, UR12, R186 ;  /* 0x0000000cceb27c2b */ /* 0x000fc800080000ba */
[----:B----4-:R-:W-:Y:S01]  /*474c0*/  DFMA R186, R58, -R158, R44 ;  /* 0x8000009e3aba722b */ /* 0x010fe2000000002c */
[----:B------:R-:W4:Y:S01]  /*474d0*/  LDL.64 R44, [R1+0x8428] ;  /* 0x00842800012c7983 */ /* 0x000f220000100a00 */
[----:B------:R-:W-:Y:S02]  /*474e0*/  DFMA R142, -R74, R84, R142 ;  /* 0x000000544a8e722b */ /* 0x000fe4000000018e */
[C---:B------:R-:W-:Y:S01]  /*474f0*/  DFMA R124, R156.reuse, R108, R124 ;  /* 0x0000006c9c7c722b */ /* 0x040fe2000000007c */
[----:B------:R0:W-:Y:S02]  /*47500*/  STL.64 [R1+0x8698], R246 ;  /* 0x008698f601007387 */ /* 0x0001e40000100a00 */
[----:B0-----:R-:W-:-:S03]  /*47510*/  DFMA R246, -R156, R14, R166 ;  /* 0x0000000e9cf6722b */ /* 0x001fc600000001a6 */
[CC--:B------:R-:W-:Y:S02]  /*47520*/  DFMA R166, R156.reuse, R14.reuse, R142 ;  /* 0x0000000e9ca6722b */ /* 0x0c0fe4000000008e */
[----:B------:R-:W-:-:S06]  /*47530*/  DFMA R142, R156, R14, R124 ;  /* 0x0000000e9c8e722b */ /* 0x000fcc000000007c */
[----:B------:R-:W-:Y:S02]  /*47540*/  DFMA R166, -R208, R114, R166 ;  /* 0x00000072d0a6722b */ /* 0x000fe400000001a6 */
[----:B--2---:R-:W-:Y:S02]  /*47550*/  DFMA R124, -R74, R242, R186 ;  /* 0x000000f24a7c722b */ /* 0x004fe400000001ba */
[----:B---3--:R-:W-:Y:S01]  /*47560*/  DFMA R14, R80, R188, R178 ;  /* 0x000000bc500e722b */ /* 0x008fe200000000b2 */
[----:B------:R0:W-:Y:S05]  /*47570*/  STL.64 [R1+0x9708], R246 ;  /* 0x009708f601007387 */ /* 0x0001ea0000100a00 */
[----:B------:R-:W-:-:S02]  /*47580*/  DFMA R80, -R156, R108, R124 ;  /* 0x0000006c9c50722b */ /* 0x000fc4000000017c */
[----:B------:R-:W-:Y:S01]  /*47590*/  DFMA R108, R56, R24, R6 ;  /* 0x00000018386c722b */ /* 0x000fe20000000006 */
[----:B------:R-:W-:Y:S01]  /*475a0*/  STL.64 [R1+0x86c0], R166 ;  /* 0x0086c0a601007387 */ /* 0x000fe20000100a00 */
[----:B------:R-:W-:-:S03]  /*475b0*/  DFMA R178, R208, R114, R14 ;  /* 0x00000072d0b2722b */ /* 0x000fc6000000000e */
[----:B------:R-:W2:Y:S01]  /*475c0*/  LDL.64 R6, [R1+0x9d10] ;  /* 0x009d100001067983 */ /* 0x000ea20000100a00 */
[----:B------:R-:W-:Y:S02]  /*475d0*/  DFMA R14, R106, R162, R142 ;  /* 0x000000a26a0e722b */ /* 0x000fe4000000008e */
[----:B------:R-:W-:Y:S01]  /*475e0*/  DFMA R108, R56, R16, R108 ;  /* 0x00000010386c722b */ /* 0x000fe2000000006c */
[----:B0-----:R-:W3:Y:S01]  /*475f0*/  LDL.LU.64 R246, [R1+0x8680] ;  /* 0x0086800001f67983 */ /* 0x001ee20000300a00 */
[----:B------:R-:W-:-:S03]  /*47600*/  DADD R124, R200, R32 ;  /* 0x00000000c87c7229 */ /* 0x000fc60000000020 */
[----:B------:R-:W2:Y:S01]  /*47610*/  LDL.64 R32, [R1+0x9cb8] ;  /* 0x009cb80001207983 */ /* 0x000ea20000100a00 */
[----:B------:R-:W-:Y:S02]  /*47620*/  DFMA R14, R156, R118, R14 ;  /* 0x000000769c0e722b */ /* 0x000fe4000000000e */
[----:B------:R-:W-:Y:S01]  /*47630*/  DFMA R114, R56, R240, R108 ;  /* 0x000000f03872722b */ /* 0x000fe2000000006c */
[----:B------:R-:W3:Y:S04]  /*47640*/  LDL.64 R200, [R1+0x9ac0] ;  /* 0x009ac00001c87983 */ /* 0x000ee80000100a00 */
[----:B------:R-:W3:Y:S01]  /*47650*/  LDL.64 R208, [R1+0x8ba0] ;  /* 0x008ba00001d07983 */ /* 0x000ee20000100a00 */
[C---:B------:R-:W-:Y:S02]  /*47660*/  DFMA R108, R156.reuse, R132, R14 ;  /* 0x000000849c6c722b */ /* 0x040fe4000000000e */
[----:B------:R-:W-:Y:S01]  /*47670*/  DMUL R14, R156, R164 ;  /* 0x000000a49c0e7228 */ /* 0x000fe20000000000 */
[----:B------:R-:W3:Y:S01]  /*47680*/  LDL.64 R186, [R1+0x8bc8] ;  /* 0x008bc80001ba7983 */ /* 0x000ee20000100a00 */
[----:B------:R-:W-:Y:S01]  /*47690*/  UMOV UR38, 0xcccccccd ;  /* 0xcccccccd00267882 */ /* 0x000fe20000000000 */
[----:B------:R-:W-:-:S02]  /*476a0*/  UMOV UR39, 0x3feccccc ;  /* 0x3feccccc00277882 */ /* 0x000fc40000000000 */
[----:B------:R-:W3:Y:S01]  /*476b0*/  LDL.LU.64 R242, [R1+0x8720] ;  /* 0x0087200001f27983 */ /* 0x000ee20000300a00 */
[----:B------:R-:W-:Y:S02]  /*476c0*/  DADD R108, R2, R108 ;  /* 0x00000000026c7229 */ /* 0x000fe4000000006c */
[----:B------:R-:W-:Y:S01]  /*476d0*/  DADD R2, R98, R124 ;  /* 0x0000000062027229 */ /* 0x000fe2000000007c */
[----:B------:R-:W3:Y:S01]  /*476e0*/  LDL.64 R188, [R1+0x8bd8] ;  /* 0x008bd80001bc7983 */ /* 0x000ee20000100a00 */
[----:B------:R-:W-:Y:S02]  /*476f0*/  DFMA R142, R206, UR40, R114 ;  /* 0x00000028ce8e7c2b */ /* 0x000fe40008000072 */
[----:B------:R-:W-:Y:S02]  /*47700*/  DFMA R124, R48, -R222, -R98 ;  /* 0x800000de307c722b */ /* 0x000fe40000000862 */
[----:B------:R-:W-:Y:S01]  /*47710*/  DADD R114, -R196, R50 ;  /* 0x00000000c4727229 */ /* 0x000fe20000000132 */
[----:B------:R-:W3:Y:S01]  /*47720*/  LDL.LU.64 R98, [R1+0x85b8] ;  /* 0x0085b80001627983 */ /* 0x000ee20000300a00 */
[----:B------:R-:W-:-:S02]  /*47730*/  DADD R108, R14, R108 ;  /* 0x000000000e6c7229 */ /* 0x000fc4000000006c */
[----:B------:R-:W-:Y:S01]  /*47740*/  DFMA R142, R58, R18, R142 ;  /* 0x000000123a8e722b */ /* 0x000fe2000000008e */
[----:B------:R0:W-:Y:S04]  /*47750*/  STL.64 [R1+0x9720], R80 ;  /* 0x0097205001007387 */ /* 0x0001e80000100a00 */
[----:B------:R-:W3:Y:S01]  /*47760*/  LDL.64 R50, [R1+0x9938] ;  /* 0x0099380001327983 */ /* 0x000ee20000100a00 */
[----:B----4-:R-:W-:-:S03]  /*47770*/  DFMA R164, R62, R44, R124 ;  /* 0x0000002c3ea4722b */ /* 0x010fc6000000007c */
[----:B0-----:R-:W4:Y:S01]  /*47780*/  LDL.64 R80, [R1+0xa270] ;  /* 0x00a2700001507983 */ /* 0x001f220000100a00 */
[----:B------:R-:W-:Y:S02]  /*47790*/  DADD R124, -R194, R114 ;  /* 0x00000000c27c7229 */ /* 0x000fe40000000172 */
[----:B------:R-:W-:Y:S01]  /*477a0*/  DFMA R114, R156, R116, R108 ;  /* 0x000000749c72722b */ /* 0x000fe2000000006c */
[----:B------:R-:W4:Y:S01]  /*477b0*/  LDL.64 R44, [R1+0x9ae8] ;  /* 0x009ae800012c7983 */ /* 0x000f220000100a00 */
[----:B------:R-:W-:-:S03]  /*477c0*/  DFMA R108, R40, 2, R202 ;  /* 0x40000000286c782b */ /* 0x000fc600000000ca */
[----:B------:R-:W3:Y:S01]  /*477d0*/  LDL.64 R202, [R1+0xa8a8] ;  /* 0x00a8a80001ca7983 */ /* 0x000ee20000100a00 */
[----:B------:R-:W-:Y:S02]  /*477e0*/  DFMA R142, R74, R20, R142 ;  /* 0x000000144a8e722b */ /* 0x000fe4000000008e */
[----:B------:R-:W-:Y:S01]  /*477f0*/  DFMA R166, R62, R78, R164 ;  /* 0x0000004e3ea6722b */ /* 0x000fe200000000a4 */
[----:B------:R-:W4:Y:S01]  /*47800*/  LDL.64 R40, [R1+0x9298] ;  /* 0x0092980001287983 */ /* 0x000f220000100a00 */
[----:B--2---:R-:W-:-:S04]  /*47810*/  DFMA R164, R32, R144, R124 ;  /* 0x0000009020a4722b */ /* 0x004fc8000000007c */
[----:B------:R-:W-:Y:S02]  /*47820*/  DADD R124, R6, R142 ;  /* 0x00000000067c7229 */ /* 0x000fe4000000008e */
[----:B------:R-:W2:Y:S01]  /*47830*/  LDL.LU.64 R142, [R1+0x8470] ;  /* 0x00847000018e7983 */ /* 0x000ea20000300a00 */
[----:B---3--:R-:W-:-:S03]  /*47840*/  DMUL R202, R202, R246 ;  /* 0x000000f6caca7228 */ /* 0x008fc60000000000 */
[----:B------:R-:W3:Y:S01]  /*47850*/  LDL.64 R246, [R1+0x9218] ;  /* 0x0092180001f67983 */ /* 0x000ee20000100a00 */
[----:B------:R-:W-:Y:S02]  /*47860*/  DFMA R114, R156, R120, R114 ;  /* 0x000000789c72722b */ /* 0x000fe40000000072 */
[----:B------:R-:W-:-:S08]  /*47870*/  DFMA R108, R200, R172, R108 ;  /* 0x000000acc86c722b */ /* 0x000fd0000000006c */
[----:B------:R-:W-:-:S08]  /*47880*/  DFMA R108, R186, R148, R108 ;  /* 0x00000094ba6c722b */ /* 0x000fd0000000006c */
[----:B----4-:R-:W-:-:S08]  /*47890*/  DFMA R108, R40, R104, R108 ;  /* 0x00000068286c722b */ /* 0x010fd0000000006c */
[----:B------:R-:W-:Y:S02]  /*478a0*/  DFMA R108, R228, R76, R108 ;  /* 0x0000004ce46c722b */ /* 0x000fe4000000006c */
[----:B--2---:R-:W-:Y:S02]  /*478b0*/  DFMA R6, R208, R142, R124 ;  /* 0x0000008ed006722b */ /* 0x004fe4000000007c */
[----:B------:R-:W-:Y:S02]  /*478c0*/  DFMA R124, R186, R148, R114 ;  /* 0x00000094ba7c722b */ /* 0x000fe40000000072 */
[----:B------:R-:W-:Y:S01]  /*478d0*/  DFMA R114, R110, -R46, R54 ;  /* 0x8000002e6e72722b */ /* 0x000fe20000000036 */
[----:B------:R-:W2:Y:S01]  /*478e0*/  LDL.LU.64 R186, [R1+0x8608] ;  /* 0x0086080001ba7983 */ /* 0x000ea20000300a00 */
[CC--:B------:R-:W-:Y:S02]  /*478f0*/  DFMA R166, -R208.reuse, R142.reuse, R166 ;  /* 0x0000008ed0a6722b */ /* 0x0c0fe400000001a6 */
[----:B------:R-:W-:Y:S01]  /*47900*/  DFMA R142, R208, R142, R164 ;  /* 0x0000008ed08e722b */ /* 0x000fe200000000a4 */
[----:B------:R0:W-:Y:S01]  /*47910*/  STL.64 [R1+0x86a8], R124 ;  /* 0x0086a87c01007387 */ /* 0x0001e20000100a00 */
[----:B------:R-:W-:-:S03]  /*47920*/  DFMA R164, R182, -UR38, -R98 ;  /* 0x80000026b6a47c2b */ /* 0x000fc60008000862 */
[----:B------:R-:W-:Y:S04]  /*47930*/  STL.64 [R1+0x8690], R114 ;  /* 0x0086907201007387 */ /* 0x000fe80000100a00 */
[----:B------:R1:W-:Y:S01]  /*47940*/  STL.64 [R1+0x9710], R166 ;  /* 0x009710a601007387 */ /* 0x0003e20000100a00 */
[----:B0-----:R-:W-:Y:S02]  /*47950*/  DMUL R124, R80, R110 ;  /* 0x0000006e507c7228 */ /* 0x001fe40000000000 */
[----:B---3--:R-:W-:Y:S01]  /*47960*/  DFMA R108, R246, R22, R108 ;  /* 0x00000016f66c722b */ /* 0x008fe2000000006c */
[----:B-1----:R-:W3:Y:S01]  /*47970*/  LDL.64 R166, [R1+0xa278] ;  /* 0x00a2780001a67983 */ /* 0x002ee20000100a00 */
[----:B------:R-:W-:Y:S02]  /*47980*/  DFMA R114, R196, 2, R232 ;  /* 0x40000000c472782b */ /* 0x000fe400000000e8 */
[----:B------:R-:W-:Y:S01]  /*47990*/  DFMA R110, R106, R162, R178 ;  /* 0x000000a26a6e722b */ /* 0x000fe200000000b2 */
[----:B------:R0:W-:Y:S01]  /*479a0*/  STL.64 [R1+0x96f0], R142 ;  /* 0x0096f08e01007387 */ /* 0x0001e20000100a00 */
[----:B------:R-:W-:-:S03]  /*479b0*/  DFMA R228, -R246, R22, R164 ;  /* 0x00000016f6e4722b */ /* 0x000fc600000001a4 */
[----:B------:R-:W4:Y:S01]  /*479c0*/  LDL.64 R164, [R1+0xa2b8] ;  /* 0x00a2b80001a47983 */ /* 0x000f220000100a00 */
[----:B------:R-:W-:Y:S02]  /*479d0*/  DFMA R148, R194, 3, R114 ;  /* 0x40080000c294782b */ /* 0x000fe40000000072 */
[----:B------:R-:W-:Y:S01]  /*479e0*/  DFMA R114, R44, R88, R110 ;  /* 0x000000582c72722b */ /* 0x000fe2000000006e */
[----:B------:R1:W-:Y:S01]  /*479f0*/  STL.64 [R1+0x96d8], R228 ;  /* 0x0096d8e401007387 */ /* 0x0003e20000100a00 */
[----:B0-----:R-:W-:-:S03]  /*47a00*/  DFMA R142, R50, R68, R242 ;  /* 0x00000044328e722b */ /* 0x001fc600000000f2 */
[----:B------:R-:W2:Y:S04]  /*47a10*/  LDL.64 R232, [R1+0x9ab0] ;  /* 0x009ab00001e87983 */ /* 0x000ea80000100a00 */
[----:B------:R-:W4:Y:S01]  /*47a20*/  LDL.64 R178, [R1+0xa2b0] ;  /* 0x00a2b00001b27983 */ /* 0x000f220000100a00 */
[----:B-1----:R-:W-:-:S03]  /*47a30*/  DFMA R228, R246, R22, R148 ;  /* 0x00000016f6e4722b */ /* 0x002fc60000000094 */
[----:B------:R-:W4:Y:S01]  /*47a40*/  LDL.64 R98, [R1+0x9df8] ;  /* 0x009df80001627983 */ /* 0x000f220000100a00 */
[----:B------:R-:W-:-:S03]  /*47a50*/  DFMA R142, R188, R112, R142 ;  /* 0x00000070bc8e722b */ /* 0x000fc6000000008e */
[----:B------:R-:W4:Y:S04]  /*47a60*/  LDL.LU.64 R148, [R1+0x8628] ;  /* 0x0086280001947983 */ /* 0x000f280000300a00 */
[----:B------:R0:W-:Y:S04]  /*47a70*/  STL.64 [R1+0x8680], R228 ;  /* 0x008680e401007387 */ /* 0x0001e80000100a00 */
[----:B------:R-:W4:Y:S04]  /*47a80*/  LDL.LU.64 R80, [R1+0x89d0] ;  /* 0x0089d00001507983 */ /* 0x000f280000300a00 */
[----:B------:R-:W4:Y:S01]  /*47a90*/  LDL.64 R242, [R1+0x8500] ;  /* 0x0085000001f27983 */ /* 0x000f220000100a00 */
[----:B0-----:R-:W-:-:S03]  /*47aa0*/  DFMA R228, R246, R22, R114 ;  /* 0x00000016f6e4722b */ /* 0x001fc60000000072 */
[----:B------:R-:W4:Y:S04]  /*47ab0*/  LDL.64 R188, [R1+0x9de0] ;  /* 0x009de00001bc7983 */ /* 0x000f280000100a00 */
[----:B------:R-:W3:Y:S01]  /*47ac0*/  LDL.LU.64 R22, [R1+0x8658] ;  /* 0x0086580001167983 */ /* 0x000ee20000300a00 */
[----:B------:R-:W-:-:S03]  /*47ad0*/  DADD R110, R202, R142 ;  /* 0x00000000ca6e7229 */ /* 0x000fc6000000008e */
[----:B------:R-:W2:Y:S04]  /*47ae0*/  LDL.LU.64 R142, [R1+0x8618] ;  /* 0x00861800018e7983 */ /* 0x000ea80000300a00 */
[----:B------:R-:W4:Y:S04]  /*47af0*/  LDL.64 R114, [R1+0x8bb8] ;  /* 0x008bb80001727983 */ /* 0x000f280000100a00 */
[----:B------:R-:W4:Y:S01]  /*47b00*/  LDL.64 R44, [R1+0x9e00] ;  /* 0x009e0000012c7983 */ /* 0x000f220000100a00 */
[----:B------:R-:W-:Y:S01]  /*47b10*/  UMOV UR38, 0x33333333 ;  /* 0x3333333300267882 */ /* 0x000fe20000000000 */
[----:B------:R-:W-:-:S02]  /*47b20*/  UMOV UR39, 0x40013333 ;  /* 0x4001333300277882 */ /* 0x000fc40000000000 */
[----:B------:R-:W-:Y:S04]  /*47b30*/  STL.64 [R1+0x85a0], R90 ;  /* 0x0085a05a01007387 */ /* 0x000fe80000100a00 */
[----:B------:R-:W4:Y:S04]  /*47b40*/  LDL.LU.64 R54, [R1+0xab90] ;  /* 0x00ab900001367983 */ /* 0x000f280000300a00 */
[----:B------:R-:W4:Y:S04]  /*47b50*/  LDL.LU.64 R46, [R1+0xab88] ;  /* 0x00ab8800012e7983 */ /* 0x000f280000300a00 */
[----:B------:R-:W4:Y:S04]  /*47b60*/  LDL.LU.64 R106, [R1+0xab80] ;  /* 0x00ab8000016a7983 */ /* 0x000f280000300a00 */
[----:B------:R-:W-:Y:S04]  /*47b70*/  STL.64 [R1+0xa1f8], R202 ;  /* 0x00a1f8ca01007387 */ /* 0x000fe80000100a00 */
[----:B------:R-:W4:Y:S01]  /*47b80*/  LDL.LU.64 R246, [R1+0xab78] ;  /* 0x00ab780001f67983 */ /* 0x000f220000300a00 */
[----:B---3--:R-:W-:-:S02]  /*47b90*/  DMUL R166, R166, R22 ;  /* 0x00000016a6a67228 */ /* 0x008fc40000000000 */
[----:B------:R-:W-:Y:S01]  /*47ba0*/  DFMA R22, R124, UR42, R110 ;  /* 0x0000002a7c167c2b */ /* 0x000fe2000800006e */
[----:B------:R-:W3:Y:S01]  /*47bb0*/  LDL.LU.64 R110, [R1+0x8620] ;  /* 0x00862000016e7983 */ /* 0x000ee20000300a00 */
[----:B--2---:R-:W-:-:S06]  /*47bc0*/  DMUL R142, R232, R142 ;  /* 0x0000008ee88e7228 */ /* 0x004fcc0000000000 */
[----:B----4-:R-:W-:Y:S02]  /*47bd0*/  DFMA R22, R114, R102, R22 ;  /* 0x000000667216722b */ /* 0x010fe40000000016 */
[----:B------:R-:W-:Y:S02]  /*47be0*/  DMUL R148, R178, R148 ;  /* 0x00000094b2947228 */ /* 0x000fe40000000000 */
[----:B------:R-:W-:Y:S01]  /*47bf0*/  DFMA R178, R66, -R242, R80 ;  /* 0x800000f242b2722b */ /* 0x000fe20000000050 */
[----:B------:R-:W2:Y:S04]  /*47c00*/  LDL.64 R80, [R1+0xa218] ;  /* 0x00a2180001507983 */ /* 0x000ea80000100a00 */
[----:B------:R-:W4:Y:S01]  /*47c10*/  LDL.64 R242, [R1+0x8520] ;  /* 0x0085200001f27983 */ /* 0x000f220000100a00 */
[----:B---3--:R-:W-:-:S02]  /*47c20*/  DMUL R164, R164, R110 ;  /* 0x0000006ea4a47228 */ /* 0x008fc40000000000 */
[----:B------:R-:W-:Y:S02]  /*47c30*/  DFMA R110, R166, 4, R108 ;  /* 0x40100000a66e782b */ /* 0x000fe4000000006c */
[----:B------:R-:W-:-:S04]  /*47c40*/  DMUL R108, R98, R186 ;  /* 0x000000ba626c7228 */ /* 0x000fc80000000000 */
[----:B------:R-:W-:Y:S02]  /*47c50*/  DFMA R22, R164, 2, R22 ;  /* 0x40000000a416782b */ /* 0x000fe40000000016 */
[----:B------:R-:W-:Y:S02]  /*47c60*/  DFMA R114, R142, 3, R110 ;  /* 0x400800008e72782b */ /* 0x000fe4000000006e */
[----:B------:R-:W-:Y:S02]  /*47c70*/  DMUL R110, R188, R250 ;  /* 0x000000fabc6e7228 */ /* 0x000fe40000000000 */
[----:B------:R-:W-:Y:S02]  /*47c80*/  DMUL R250, R44, R174 ;  /* 0x000000ae2cfa7228 */ /* 0x000fe40000000000 */
[----:B------:R-:W-:Y:S01]  /*47c90*/  DFMA R22, R148, 3, R22 ;  /* 0x400800009416782b */ /* 0x000fe20000000016 */
[----:B------:R-:W3:Y:S01]  /*47ca0*/  LDL.LU.64 R174, [R1+0x8920] ;  /* 0x0089200001ae7983 */ /* 0x000ee20000300a00 */
[----:B------:R-:W-:-:S02]  /*47cb0*/  DADD R114, R108, R114 ;  /* 0x000000006c727229 */ /* 0x000fc40000000072 */
[----:B------:R-:W-:Y:S01]  /*47cc0*/  DFMA R186, R66, -R244, R178 ;  /* 0x800000f442ba722b */ /* 0x000fe200000000b2 */
[----:B------:R-:W3:Y:S03]  /*47cd0*/  LDL.LU.64 R44, [R1+0x87c0] ;  /* 0x0087c000012c7983 */ /* 0x000ee60000300a00 */
[----:B------:R-:W-:Y:S02]  /*47ce0*/  DADD R22, R250, R22 ;  /* 0x00000000fa167229 */ /* 0x000fe40000000016 */
[----:B------:R-:W-:-:S08]  /*47cf0*/  DADD R178, R110, R114 ;  /* 0x000000006eb27229 */ /* 0x000fd00000000072 */
[CC--:B------:R-:W-:Y:S02]  /*47d00*/  DFMA R178, R224.reuse, R152.reuse, R178 ;  /* 0x00000098e0b2722b */ /* 0x0c0fe400000000b2 */
[----:B------:R-:W-:Y:S01]  /*47d10*/  DFMA R152, R224, R152, R22 ;  /* 0x00000098e098722b */ /* 0x000fe20000000016 */
[----:B------:R-:W2:Y:S01]  /*47d20*/  LDL.64 R22, [R1+0x8bd0] ;  /* 0x008bd00001167983 */ /* 0x000ea20000100a00 */
[----:B------:R-:W-:-:S03]  /*47d30*/  DFMA R114, R4, UR40, R186 ;  /* 0x0000002804727c2b */ /* 0x000fc600080000ba */
[----:B------:R0:W-:Y:S04]  /*47d40*/  STL.64 [R1+0x86f8], R178 ;  /* 0x0086f8b201007387 */ /* 0x0001e80000100a00 */
[----:B------:R1:W-:Y:S04]  /*47d50*/  STL.64 [R1+0x86e0], R152 ;  /* 0x0086e09801007387 */ /* 0x0003e80000100a00 */
[----:B------:R-:W-:Y:S04]  /*47d60*/  STL.64 [R1+0xa1e8], R250 ;  /* 0x00a1e8fa01007387 */ /* 0x000fe80000100a00 */
[----:B0-----:R-:W4:Y:S04]  /*47d70*/  LDL.64 R178, [R1+0x88e8] ;  /* 0x0088e80001b27983 */ /* 0x001f280000100a00 */
[----:B-1----:R-:W3:Y:S04]  /*47d80*/  LDL.LU.64 R152, [R1+0x8660] ;  /* 0x0086600001987983 */ /* 0x002ee80000300a00 */
[----:B------:R-:W4:Y:S04]  /*47d90*/  LDL.64 R186, [R1+0x8508] ;  /* 0x0085080001ba7983 */ /* 0x000f280000100a00 */
[----:B------:R-:W4:Y:S01]  /*47da0*/  LDL.LU.64 R224, [R1+0xab70] ;  /* 0x00ab700001e07983 */ /* 0x000f220000300a00 */
[----:B--2---:R-:W-:-:S02]  /*47db0*/  DFMA R114, R56, R22, R114 ;  /* 0x000000163872722b */ /* 0x004fc40000000072 */
[----:B------:R-:W-:Y:S01]  /*47dc0*/  DMUL R22, R134, UR38 ;  /* 0x0000002686167c28 */ /* 0x000fe20008000000 */
[----:B------:R-:W-:Y:S01]  /*47dd0*/  UMOV UR38, 0x70a3d70a ;  /* 0x70a3d70a00267882 */ /* 0x000fe20000000000 */
[----:B------:R-:W-:Y:S01]  /*47de0*/  UMOV UR39, 0x3fb70a3d ;  /* 0x3fb70a3d00277882 */ /* 0x000fe20000000000 */
[----:B------:R-:W2:Y:S05]  /*47df0*/  LDL.LU.64 R134, [R1+0xab68] ;  /* 0x00ab680001867983 */ /* 0x000eaa0000300a00 */
[----:B---3--:R-:W-:Y:S02]  /*47e00*/  DMUL R152, R152, R22 ;  /* 0x0000001698987228 */ /* 0x008fe40000000000 */
[----:B------:R-:W-:-:S02]  /*47e10*/  DFMA R22, R58, R126, R114 ;  /* 0x0000007e3a16722b */ /* 0x000fc40000000072 */
[----:B------:R-:W-:-:S06]  /*47e20*/  DMUL R114, R56, R226 ;  /* 0x000000e238727228 */ /* 0x000fcc0000000000 */
[----:B------:R-:W-:Y:S02]  /*47e30*/  DFMA R22, R182, UR38, R22 ;  /* 0x00000026b6167c2b */ /* 0x000fe40008000016 */
[----:B------:R-:W-:-:S05]  /*47e40*/  DADD R114, R114, R114 ;  /* 0x0000000072727229 */ /* 0x000fca0000000072 */
[----:B------:R0:W-:Y:S03]  /*47e50*/  STL.64 [R1+0x8718], R22 ;  /* 0x0087181601007387 */ /* 0x0001e60000100a00 */
[----:B0-----:R-:W-:Y:S02]  /*47e60*/  DFMA R22, R182, UR38, R114 ;  /* 0x00000026b6167c2b */ /* 0x001fe40008000072 */
[----:B------:R-:W3:Y:S04]  /*47e70*/  LDL.LU.64 R114, [R1+0x89c8] ;  /* 0x0089c80001727983 */ /* 0x000ee80000300a00 */
[----:B------:R-:W2:Y:S04]  /*47e80*/  LDL.64 R182, [R1+0x8b68] ;  /* 0x008b680001b67983 */ /* 0x000ea80000100a00 */
[----:B------:R0:W-:Y:S02]  /*47e90*/  STL.64 [R1+0x8670], R22 ;  /* 0x0086701601007387 */ /* 0x0001e40000100a00 */
[----:B0-----:R-:W-:Y:S01]  /*47ea0*/  DMUL R22, R38, UR24 ;  /* 0x0000001826167c28 */ /* 0x001fe20008000000 */
[----:B------:R-:W-:Y:S01]  /*47eb0*/  UMOV UR24, 0xc28f5c29 ;  /* 0xc28f5c2900187882 */ /* 0x000fe20000000000 */
[----:B------:R-:W-:-:S06]  /*47ec0*/  UMOV UR25, 0x3fec28f5 ;  /* 0x3fec28f500197882 */ /* 0x000fcc0000000000 */
[----:B------:R-:W-:Y:S01]  /*47ed0*/  DFMA R22, R192, UR24, R22 ;  /* 0x00000018c0167c2b */ /* 0x000fe20008000016 */
[----:B------:R-:W-:Y:S01]  /*47ee0*/  UMOV UR24, 0x47ae147b ;  /* 0x47ae147b00187882 */ /* 0x000fe20000000000 */
[----:B------:R-:W-:Y:S02]  /*47ef0*/  UMOV UR25, 0x3f947ae1 ;  /* 0x3f947ae100197882 */ /* 0x000fe40000000000 */
[----:B----4-:R-:W-:Y:S01]  /*47f00*/  DFMA R178, R100, UR24, R178 ;  /* 0x0000001864b27c2b */ /* 0x010fe200080000b2 */
[----:B------:R-:W-:Y:S02]  /*47f10*/  UMOV UR25, 0x3fc47ae1 ;  /* 0x3fc47ae100197882 */ /* 0x000fe40000000000 */
[----:B------:R0:W-:Y:S05]  /*47f20*/  STL.64 [R1+0x86d8], R22 ;  /* 0x0086d81601007387 */ /* 0x0001ea0000100a00 */
[----:B------:R-:W-:-:S02]  /*47f30*/  DFMA R178, R38, UR24, R178 ;  /* 0x0000001826b27c2b */ /* 0x000fc400080000b2 */
[----:B0-----:R-:W-:Y:S01]  /*47f40*/  DADD R22, R80, -R192 ;  /* 0x0000000050167229 */ /* 0x001fe200000008c0 */
[----:B------:R-:W4:Y:S07]  /*47f50*/  LDL.LU.64 R80, [R1+0x8968] ;  /* 0x0089680001507983 */ /* 0x000f2e0000300a00 */
[----:B------:R-:W-:Y:S02]  /*47f60*/  DFMA R22, R66, -R242, R22 ;  /* 0x800000f24216722b */ /* 0x000fe40000000016 */
[----:B---3--:R-:W-:Y:S01]  /*47f70*/  DFMA R114, R192, UR56, R114 ;  /* 0x00000038c0727c2b */ /* 0x008fe20008000072 */
[----:B------:R-:W3:Y:S04]  /*47f80*/  LDL.LU.64 R192, [R1+0xab60] ;  /* 0x00ab600001c07983 */ /* 0x000ee80000300a00 */
[----:B------:R-:W3:Y:S04]  /*47f90*/  LDL.LU.64 R100, [R1+0xab58] ;  /* 0x00ab580001647983 */ /* 0x000ee80000300a00 */
[----:B------:R0:W-:Y:S04]  /*47fa0*/  STL.64 [R1+0x8660], R178 ;  /* 0x008660b201007387 */ /* 0x0001e80000100a00 */
[----:B------:R-:W-:Y:S04]  /*47fb0*/  STL.64 [R1+0xab28], R206 ;  /* 0x00ab28ce01007387 */ /* 0x000fe80000100a00 */
[----:B------:R1:W-:Y:S01]  /*47fc0*/  STL.64 [R1+0xab20], R208 ;  /* 0x00ab20d001007387 */ /* 0x0003e20000100a00 */
[----:B0-----:R-:W-:-:S02]  /*47fd0*/  DFMA R178, R38, UR34, R114 ;  /* 0x0000002226b27c2b */ /* 0x001fc40008000072 */
[----:B--2---:R-:W-:Y:S01]  /*47fe0*/  DFMA R182, R138, -R182, R174 ;  /* 0x800000b68ab6722b */ /* 0x004fe200000000ae */
[----:B------:R-:W2:Y:S04]  /*47ff0*/  LDL.LU.64 R114, [R1+0x86c8] ;  /* 0x0086c80001727983 */ /* 0x000ea80000300a00 */
[----:B------:R0:W-:Y:S04]  /*48000*/  STL.64 [R1+0x8658], R178 ;  /* 0x008658b201007387 */ /* 0x0001e80000100a00 */
[----:B-1----:R-:W4:Y:S01]  /*48010*/  LDL.64 R208, [R1+0x8b30] ;  /* 0x008b300001d07983 */ /* 0x002f220000100a00 */
[----:B------:R-:W-:Y:S01]  /*48020*/  UMOV UR58, 0xd9d7bdbb ;  /* 0xd9d7bdbb003a7882 */ /* 0x000fe20000000000 */
[----:B------:R-:W-:Y:S01]  /*48030*/  UMOV UR59, 0x3ddb7cdf ;  /* 0x3ddb7cdf003b7882 */ /* 0x000fe20000000000 */
[----:B------:R-:W-:Y:S01]  /*48040*/  DFMA R44, R14, 0.75, R44 ;  /* 0x3fe800000e2c782b */ /* 0x000fe2000000002c */
[----:B------:R1:W-:Y:S01]  /*48050*/  STL.64 [R1+0xaac8], R20 ;  /* 0x00aac81401007387 */ /* 0x0003e20000100a00 */
[----:B0-----:R-:W-:-:S03]  /*48060*/  DADD R178, -R38, R22 ;  /* 0x0000000026b27229 */ /* 0x001fc60000000116 */
[----:B------:R0:W-:Y:S04]  /*48070*/  STL.64 [R1+0xaab0], R32 ;  /* 0x00aab02001007387 */ /* 0x0001e80000100a00 */
[----:B------:R-:W2:Y:S04]  /*48080*/  LDL.LU.64 R22, [R1+0x8860] ;  /* 0x0088600001167983 */ /* 0x000ea80000300a00 */
[----:B------:R-:W-:Y:S04]  /*48090*/  STL.64 [R1+0x8720], R178 ;  /* 0x008720b201007387 */ /* 0x000fe80000100a00 */
[----:B-1----:R-:W3:Y:S04]  /*480a0*/  LDL.64 R20, [R1+0xa0d8] ;  /* 0x00a0d80001147983 */ /* 0x002ee80000100a00 */
[----:B0-----:R-:W3:Y:S04]  /*480b0*/  LDL.64 R32, [R1+0x9c70] ;  /* 0x009c700001207983 */ /* 0x001ee80000100a00 */
[----:B------:R0:W-:Y:S04]  /*480c0*/  STL.64 [R1+0xaad0], R74 ;  /* 0x00aad04a01007387 */ /* 0x0001e80000100a00 */
[----:B------:R1:W-:Y:S04]  /*480d0*/  STL.64 [R1+0xaae0], R28 ;  /* 0x00aae01c01007387 */ /* 0x0003e80000100a00 */
[----:B------:R1:W-:Y:S04]  /*480e0*/  STL.64 [R1+0xaab8], R218 ;  /* 0x00aab8da01007387 */ /* 0x0003e80000100a00 */
[----:B------:R-:W-:Y:S01]  /*480f0*/  STL.64 [R1+0xaa78], R230 ;  /* 0x00aa78e601007387 */ /* 0x000fe20000100a00 */
[----:B------:R-:W-:Y:S01]  /*48100*/  UMOV UR24, 0xe361ce4c ;  /* 0xe361ce4c00187882 */ /* 0x000fe20000000000 */
[----:B------:R-:W-:-:S02]  /*48110*/  UMOV UR25, 0x3df49da7 ;  /* 0x3df49da700197882 */ /* 0x000fc40000000000 */
[----:B------:R-:W-:Y:S04]  /*48120*/  STL.64 [R1+0xaaa8], R220 ;  /* 0x00aaa8dc01007387 */ /* 0x000fe80000100a00 */
[----:B------:R-:W-:Y:S04]  /*48130*/  STL.64 [R1+0xaaa0], R248 ;  /* 0x00aaa0f801007387 */ /* 0x000fe80000100a00 */
[----:B------:R1:W-:Y:S04]  /*48140*/  STL.64 [R1+0xaad8], R232 ;  /* 0x00aad8e801007387 */ /* 0x0003e80000100a00 */
[----:B------:R1:W-:Y:S04]  /*48150*/  STL.64 [R1+0xaac0], R78 ;  /* 0x00aac04e01007387 */ /* 0x0003e80000100a00 */
        /* <DEDUP_REMOVED lines=23> */
[----:B------:R-:W-:Y:S04]  /*482d0*/  STL.64 [R1+0xa9f8], R46 ;  /* 0x00a9f82e01007387 */ /* 0x000fe80000100a00 */
[----:B------:R-:W3:Y:S04]  /*482e0*/  LDL.LU.64 R38, [R1+0xab48] ;  /* 0x00ab480001267983 */ /* 0x000ee80000300a00 */
[----:B------:R-:W3:Y:S01]  /*482f0*/  LDL.LU.64 R174, [R1+0xab38] ;  /* 0x00ab380001ae7983 */ /* 0x000ee20000300a00 */
[----:B--2---:R-:W-:-:S03]  /*48300*/  DFMA R114, -R114, R172, R22 ;  /* 0x000000ac7272722b */ /* 0x004fc60000000116 */
[----:B0-----:R-:W2:Y:S01]  /*48310*/  LDL.64 R74, [R1+0x85a8] ;  /* 0x0085a800014a7983 */ /* 0x001ea20000100a00 */
[----:B------:R-:W-:-:S03]  /*48320*/  DMUL R22, R82, R26 ;  /* 0x0000001a52167228 */ /* 0x000fc60000000000 */
[----:B------:R-:W4:Y:S01]  /*48330*/  LDL.64 R82, [R1+0x84f0] ;  /* 0x0084f00001527983 */ /* 0x000f220000100a00 */
[----:B------:R-:W-:-:S03]  /*48340*/  DFMA R178, R184, UR50, R36 ;  /* 0x00000032b8b27c2b */ /* 0x000fc60008000024 */
[----:B-1----:R-:W3:Y:S04]  /*48350*/  LDL.LU.64 R28, [R1+0x8930] ;  /* 0x00893000011c7983 */ /* 0x002ee80000300a00 */
[----:B------:R-:W2:Y:S01]  /*48360*/  LDL.LU.64 R218, [R1+0x8698] ;  /* 0x0086980001da7983 */ /* 0x000ea20000300a00 */
[----:B------:R-:W-:-:S03]  /*48370*/  DFMA R178, R96, R186, R178 ;  /* 0x000000ba60b2722b */ /* 0x000fc600000000b2 */
[----:B------:R-:W3:Y:S04]  /*48380*/  LDL.64 R232, [R1+0x8b08] ;  /* 0x008b080001e87983 */ /* 0x000ee80000100a00 */
[----:B------:R0:W-:Y:S04]  /*48390*/  STL.64 [R1+0x85b8], R178 ;  /* 0x0085b8b201007387 */ /* 0x0001e80000100a00 */
[----:B------:R-:W2:Y:S04]  /*483a0*/  LDL.LU.64 R206, [R1+0x85b8] ;  /* 0x0085b80001ce7983 */ /* 0x000ea80000300a00 */
[----:B------:R-:W3:Y:S04]  /*483b0*/  LDL.LU.64 R78, [R1+0x8880] ;  /* 0x00888000014e7983 */ /* 0x000ee80000300a00 */
[----:B0-----:R-:W3:Y:S04]  /*483c0*/  LDL.LU.64 R178, [R1+0x87c8] ;  /* 0x0087c80001b27983 */ /* 0x001ee80000300a00 */
[----:B------:R-:W3:Y:S04]  /*483d0*/  LDL.LU.64 R236, [R1+0x8508] ;  /* 0x0085080001ec7983 */ /* 0x000ee80000300a00 */
[----:B------:R-:W3:Y:S04]  /*483e0*/  LDL.LU.64 R238, [R1+0x8858] ;  /* 0x0088580001ee7983 */ /* 0x000ee80000300a00 */
[----:B------:R-:W3:Y:S04]  /*483f0*/  LDL.LU.64 R244, [R1+0x8938] ;  /* 0x0089380001f47983 */ /* 0x000ee80000300a00 */
[----:B------:R-:W3:Y:S04]  /*48400*/  LDL.64 R234, [R1+0x8588] ;  /* 0x0085880001ea7983 */ /* 0x000ee80000100a00 */
[----:B------:R-:W3:Y:S04]  /*48410*/  LDL.64 R198, [R1+0x91e0] ;  /* 0x0091e00001c67983 */ /* 0x000ee80000100a00 */
[----:B------:R-:W3:Y:S04]  /*48420*/  LDL.LU.64 R136, [R1+0x87f0] ;  /* 0x0087f00001887983 */ /* 0x000ee80000300a00 */
[----:B------:R-:W3:Y:S04]  /*48430*/  LDL.64 R212, [R1+0x86b8] ;  /* 0x0086b80001d47983 */ /* 0x000ee80000100a00 */
[----:B------:R-:W3:Y:S01]  /*48440*/  LDL.LU.64 R204, [R1+0x8830] ;  /* 0x0088300001cc7983 */ /* 0x000ee20000300a00 */
[----:B------:R-:W-:-:S03]  /*48450*/  DMUL R60, R56, R224 ;  /* 0x000000e0383c7228 */ /* 0x000fc60000000000 */
[----:B------:R-:W3:Y:S04]  /*48460*/  LDL.LU.64 R122, [R1+0x8820] ;  /* 0x00882000017a7983 */ /* 0x000ee80000300a00 */
[----:B------:R-:W3:Y:S04]  /*48470*/  LDL.64 R150, [R1+0x85e0] ;  /* 0x0085e00001967983 */ /* 0x000ee80000100a00 */
[----:B------:R-:W3:Y:S04]  /*48480*/  LDL.LU.64 R84, [R1+0x89a8] ;  /* 0x0089a80001547983 */ /* 0x000ee80000300a00 */
[----:B------:R-:W3:Y:S01]  /*48490*/  LDL.LU.64 R130, [R1+0x8680] ;  /* 0x0086800001827983 */ /* 0x000ee20000300a00 */
[----:B------:R-:W-:-:S03]  /*484a0*/  DFMA R24, -R40, R104, R34 ;  /* 0x000000682818722b */ /* 0x000fc60000000122 */
[----:B------:R-:W3:Y:S01]  /*484b0*/  LDL.64 R46, [R1+0x8bb0] ;  /* 0x008bb000012e7983 */ /* 0x000ee20000100a00 */
[----:B----4-:R-:W-:Y:S01]  /*484c0*/  DFMA R82, R58, R82, R114 ;  /* 0x000000523a52722b */ /* 0x010fe20000000072 */
[----:B------:R-:W-:Y:S02]  /*484d0*/  UMOV UR50, 0x71ea9c5c ;  /* 0x71ea9c5c00327882 */ /* 0x000fe40000000000 */
[----:B------:R-:W4:Y:S01]  /*484e0*/  LDL.64 R114, [R1+0x8b30] ;  /* 0x008b300001727983 */ /* 0x000f220000100a00 */
[----:B------:R-:W-:-:S03]  /*484f0*/  UMOV UR51, 0x3dac9659 ;  /* 0x3dac965900337882 */ /* 0x000fc60000000000 */
[----:B------:R-:W3:Y:S01]  /*48500*/  LDL.LU.64 R36, [R1+0xab40] ;  /* 0x00ab400001247983 */ /* 0x000ee20000300a00 */
[-C--:B----4-:R-:W-:Y:S02]  /*48510*/  DFMA R114, -R114, R138.reuse, R182 ;  /* 0x0000008a7272722b */ /* 0x090fe400000001b6 */
[----:B--2---:R-:W-:Y:S01]  /*48520*/  DFMA R138, R208, R138, R206 ;  /* 0x0000008ad08a722b */ /* 0x004fe200000000ce */
[----:B------:R-:W2:Y:S01]  /*48530*/  LDL.64 R182, [R1+0xa0c8] ;  /* 0x00a0c80001b67983 */ /* 0x000ea20000100a00 */
[----:B------:R-:W-:Y:S02]  /*48540*/  DMUL R186, R120, UR58 ;  /* 0x0000003a78ba7c28 */ /* 0x000fe40008000000 */
[----:B---3--:R-:W-:Y:S01]  /*48550*/  DFMA R178, R14, 0.75, R178 ;  /* 0x3fe800000eb2782b */ /* 0x008fe200000000b2 */
[----:B------:R-:W-:Y:S04]  /*48560*/  STL.64 [R1+0x9778], R114 ;  /* 0x0097787201007387 */ /* 0x000fe80000100a00 */
[----:B------:R0:W-:Y:S01]  /*48570*/  STL.64 [R1+0x85b8], R138 ;  /* 0x0085b88a01007387 */ /* 0x0001e20000100a00 */
[----:B------:R-:W-:-:S03]  /*48580*/  DFMA R218, R184, UR54, R218 ;  /* 0x00000036b8da7c2b */ /* 0x000fc600080000da */
[----:B------:R-:W-:Y:S01]  /*48590*/  STL.64 [R1+0x9660], R24 ;  /* 0x0096601801007387 */ /* 0x000fe20000100a00 */
[----:B------:R-:W-:-:S03]  /*485a0*/  DMUL R246, R46, R246 ;  /* 0x000000f62ef67228 */ /* 0x000fc60000000000 */
[----:B------:R-:W3:Y:S04]  /*485b0*/  LDL.LU.64 R206, [R1+0xab28] ;  /* 0x00ab280001ce7983 */ /* 0x000ee80000300a00 */
[----:B0-----:R-:W4:Y:S01]  /*485c0*/  LDL.LU.64 R138, [R1+0x8790] ;  /* 0x00879000018a7983 */ /* 0x001f220000300a00 */
[----:B------:R-:W-:Y:S02]  /*485d0*/  DFMA R186, R56, -R186, R168 ;  /* 0x800000ba38ba722b */ /* 0x000fe400000000a8 */
[----:B------:R-:W-:Y:S01]  /*485e0*/  DFMA R114, R22, UR46, R44 ;  /* 0x0000002e16727c2b */ /* 0x000fe2000800002c */
[----:B------:R0:W-:Y:S04]  /*485f0*/  STL.64 [R1+0x8650], R218 ;  /* 0x008650da01007387 */ /* 0x0001e80000100a00 */
[----:B------:R-:W3:Y:S04]  /*48600*/  LDL.LU.64 R216, [R1+0x8650] ;  /* 0x0086500001d87983 */ /* 0x000ee80000300a00 */
[----:B------:R-:W3:Y:S04]  /*48610*/  LDL.LU.64 R46, [R1+0x8850] ;  /* 0x00885000012e7983 */ /* 0x000ee80000300a00 */
[----:B------:R-:W3:Y:S01]  /*48620*/  LDL.LU.64 R208, [R1+0xab20] ;  /* 0x00ab200001d07983 */ /* 0x000ee20000300a00 */
[----:B----4-:R-:W-:-:S03]  /*48630*/  DFMA R138, R52, R138, R82 ;  /* 0x0000008a348a722b */ /* 0x010fc60000000052 */
[----:B0-----:R-:W4:Y:S04]  /*48640*/  LDL.LU.64 R218, [R1+0x84c0] ;  /* 0x0084c00001da7983 */ /* 0x001f280000300a00 */
[----:B------:R-:W2:Y:S01]  /*48650*/  LDL.LU.64 R82, [R1+0x8828] ;  /* 0x0088280001527983 */ /* 0x000ea20000300a00 */
[----:B------:R-:W-:-:S03]  /*48660*/  DFMA R186, -R156, R120, R186 ;  /* 0x000000789cba722b */ /* 0x000fc600000001ba */
[----:B------:R-:W3:Y:S04]  /*48670*/  LDL.LU.64 R44, [R1+0xab30] ;  /* 0x00ab3000012c7983 */ /* 0x000ee80000300a00 */
[----:B------:R0:W-:Y:S04]  /*48680*/  STL.64 [R1+0x96e0], R186 ;  /* 0x0096e0ba01007387 */ /* 0x0001e80000100a00 */
[----:B0-----:R-:W4:Y:S01]  /*48690*/  LDL.LU.64 R186, [R1+0x8610] ;  /* 0x0086100001ba7983 */ /* 0x001f220000300a00 */
[----:B--2---:R-:W-:-:S07]  /*486a0*/  DFMA R82, R156, R120, R82 ;  /* 0x000000789c52722b */ /* 0x004fce0000000052 */
[----:B------:R0:W-:Y:S02]  /*486b0*/  STL.64 [R1+0x8608], R82 ;  /* 0x0086085201007387 */ /* 0x0001e40000100a00 */
[CC--:B0-----:R-:W-:Y:S02]  /*486c0*/  DFMA R82, R156.reuse, R120.reuse, R178 ;  /* 0x000000789c52722b */ /* 0x0c1fe400000000b2 */
[----:B------:R-:W2:Y:S05]  /*486d0*/  LDL.LU.64 R178, [R1+0x8990] ;  /* 0x0089900001b27983 */ /* 0x000eaa0000300a00 */
[----:B------:R0:W-:Y:S02]  /*486e0*/  STL.64 [R1+0x8618], R82 ;  /* 0x0086185201007387 */ /* 0x0001e40000100a00 */
[----:B0-----:R-:W-:-:S02]  /*486f0*/  DFMA R82, R156, R120, R114 ;  /* 0x000000789c52722b */ /* 0x001fc40000000072 */
[----:B------:R-:W3:Y:S01]  /*48700*/  LDL.64 R114, [R1+0x8440] ;  /* 0x0084400001727983 */ /* 0x000ee20000100a00 */
[----:B----4-:R-:W-:Y:S02]  /*48710*/  DFMA R248, R186, UR14, R28 ;  /* 0x0000000ebaf87c2b */ /* 0x010fe4000800001c */
[----:B------:R-:W-:Y:S01]  /*48720*/  DMUL R120, R98, R90 ;  /* 0x0000005a62787228 */ /* 0x000fe20000000000 */
[----:B------:R-:W4:Y:S04]  /*48730*/  LDL.LU.64 R28, [R1+0x88e0] ;  /* 0x0088e000011c7983 */ /* 0x000f280000300a00 */
[----:B------:R0:W-:Y:S04]  /*48740*/  STL.64 [R1+0x8600], R82 ;  /* 0x0086005201007387 */ /* 0x0001e80000100a00 */
[----:B------:R-:W4:Y:S04]  /*48750*/  LDL.LU.64 R90, [R1+0xab10] ;  /* 0x00ab1000015a7983 */ /* 0x000f280000300a00 */
[----:B------:R-:W4:Y:S01]  /*48760*/  LDL.LU.64 R98, [R1+0xab08] ;  /* 0x00ab080001627983 */ /* 0x000f220000300a00 */
[----:B0-----:R-:W-:-:S03]  /*48770*/  DMUL R82, R182, R10 ;  /* 0x0000000ab6527228 */ /* 0x001fc60000000000 */
[----:B------:R-:W4:Y:S01]  /*48780*/  LDL.LU.64 R156, [R1+0xab18] ;  /* 0x00ab1800019c7983 */ /* 0x000f220000300a00 */
[----:B------:R-:W-:Y:S02]  /*48790*/  DFMA R182, R58, R158, R138 ;  /* 0x0000009e3ab6722b */ /* 0x000fe4000000008a */
[----:B------:R-:W-:Y:S01]  /*487a0*/  DMUL R138, R188, R8 ;  /* 0x00000008bc8a7228 */ /* 0x000fe20000000000 */
[----:B------:R-:W4:Y:S01]  /*487b0*/  LDL.LU.64 R158, [R1+0xab00] ;  /* 0x00ab0000019e7983 */ /* 0x000f220000300a00 */
[----:B------:R-:W-:-:S03]  /*487c0*/  DMUL R82, R48, R82 ;  /* 0x0000005230527228 */ /* 0x000fc60000000000 */
[----:B------:R-:W4:Y:S01]  /*487d0*/  LDL.LU.64 R188, [R1+0xaaf8] ;  /* 0x00aaf80001bc7983 */ /* 0x000f220000300a00 */
[----:B------:R-:W-:-:S07]  /*487e0*/  DADD R182, R186, R182 ;  /* 0x00000000bab67229 */ /* 0x000fce00000000b6 */
[----:B------:R0:W-:Y:S02]  /*487f0*/  STL.64 [R1+0x8470], R182 ;  /* 0x008470b601007387 */ /* 0x0001e40000100a00 */
[----:B0-----:R-:W-:-:S08]  /*48800*/  DADD R182, R120, R138 ;  /* 0x0000000078b67229 */ /* 0x001fd0000000008a */
[----:B------:R-:W-:Y:S02]  /*48810*/  DADD R220, R82, R182 ;  /* 0x0000000052dc7229 */ /* 0x000fe400000000b6 */
[----:B------:R-:W4:Y:S01]  /*48820*/  LDL.LU.64 R182, [R1+0x88c0] ;  /* 0x0088c00001b67983 */ /* 0x000f220000300a00 */
[----:B--2---:R-:W-:-:S03]  /*48830*/  DADD R178, -R186, R178 ;  /* 0x00000000bab27229 */ /* 0x004fc600000001b2 */
[----:B------:R-:W2:Y:S01]  /*48840*/  LDL.64 R186, [R1+0x8788] ;  /* 0x0087880001ba7983 */ /* 0x000ea20000100a00 */
[----:B---3--:R-:W-:-:S03]  /*48850*/  DFMA R114, R56, -R114, R80 ;  /* 0x800000723872722b */ /* 0x008fc60000000050 */
[----:B------:R0:W-:Y:S04]  /*48860*/  STL.64 [R1+0x8620], R178 ;  /* 0x008620b201007387 */ /* 0x0001e80000100a00 */
[----:B------:R-:W-:Y:S01]  /*48870*/  STL.64 [R1+0x8710], R220 ;  /* 0x008710dc01007387 */ /* 0x000fe20000100a00 */
[----:B------:R-:W-:-:S03]  /*48880*/  DADD R114, -R184, R114 ;  /* 0x00000000b8727229 */ /* 0x000fc60000000172 */
[----:B------:R-:W3:Y:S01]  /*48890*/  LDL.LU.64 R24, [R1+0x8788] ;  /* 0x0087880001187983 */ /* 0x000ee20000300a00 */
[----:B0-----:R-:W-:-:S03]  /*488a0*/  DFMA R178, R210, R70, R6 ;  /* 0x00000046d2b2722b */ /* 0x001fc60000000006 */
[----:B------:R-:W3:Y:S04]  /*488b0*/  LDL.LU.64 R80, [R1+0xaaf0] ;  /* 0x00aaf00001507983 */ /* 0x000ee80000300a00 */
[----:B------:R0:W-:Y:S01]  /*488c0*/  STL.64 [R1+0x95d8], R114 ;  /* 0x0095d87201007387 */ /* 0x0001e20000100a00 */
[----:B------:R-:W-:-:S03]  /*488d0*/  DFMA R230, R184, UR54, R178 ;  /* 0x00000036b8e67c2b */ /* 0x000fc600080000b2 */
[----:B------:R-:W3:Y:S01]  /*488e0*/  LDL.LU.64 R6, [R1+0xaae8] ;  /* 0x00aae80001067983 */ /* 0x000ee20000300a00 */
[----:B------:R-:W-:-:S03]  /*488f0*/  DMUL R178, R32, R190 ;  /* 0x000000be20b27228 */ /* 0x000fc60000000000 */
[----:B------:R-:W2:Y:S01]  /*48900*/  LDL.LU.64 R184, [R1+0x8708] ;  /* 0x0087080001b87983 */ /* 0x000ea20000300a00 */
[----:B0-----:R-:W-:Y:S02]  /*48910*/  DMUL R114, R20, R10 ;  /* 0x0000000a14727228 */ /* 0x001fe40000000000 */
[----:B------:R-:W-:Y:S01]  /*48920*/  DMUL R220, R154, UR50 ;  /* 0x000000329adc7c28 */ /* 0x000fe20008000000 */
[----:B------:R-:W3:Y:S05]  /*48930*/  LDL.64 R20, [R1+0x8448] ;  /* 0x0084480001147983 */ /* 0x000eea0000100a00 */
[----:B------:R-:W-:Y:S02]  /*48940*/  DFMA R32, -R48, R114, -R82 ;  /* 0x000000723020722b */ /* 0x000fe40000000952 */
[----:B------:R-:W-:-:S02]  /*48950*/  DMUL R114, R56, R178 ;  /* 0x000000b238727228 */ /* 0x000fc40000000000 */
[----:B------:R-:W-:Y:S02]  /*48960*/  DMUL R178, R190, -UR24 ;  /* 0x80000018beb27c28 */ /* 0x000fe40008000000 */
[----:B------:R-:W-:-:S06]  /*48970*/  DFMA R82, R56, R74, -R168 ;  /* 0x0000004a3852722b */ /* 0x000fcc00000008a8 */
[----:B------:R-:W-:Y:S02]  /*48980*/  DFMA R168, R48, R178, -R114 ;  /* 0x000000b230a8722b */ /* 0x000fe40000000872 */
[----:B------:R-:W4:Y:S04]  /*48990*/  LDL.LU.64 R178, [R1+0x8970] ;  /* 0x0089700001b27983 */ /* 0x000f280000300a00 */
[----:B------:R-:W4:Y:S04]  /*489a0*/  LDL.64 R114, [R1+0x8b28] ;  /* 0x008b280001727983 */ /* 0x000f280000100a00 */
[----:B------:R0:W-:Y:S01]  /*489b0*/  STL.64 [R1+0x86c8], R32 ;  /* 0x0086c82001007387 */ /* 0x0001e20000100a00 */
[----:B------:R-:W-:-:S02]  /*489c0*/  DADD R82, -R30, R82 ;  /* 0x000000001e527229 */ /* 0x000fc40000000152 */
[----:B0-----:R-:W-:-:S08]  /*489d0*/  DMUL R32, R94, UR56 ;  /* 0x000000385e207c28 */ /* 0x001fd00008000000 */
[----:B------:R-:W-:-:S08]  /*489e0*/  DMUL R32, R146, R32 ;  /* 0x0000002092207228 */ /* 0x000fd00000000000 */
[----:B------:R-:W-:Y:S02]  /*489f0*/  DADD R82, -R32, R82 ;  /* 0x0000000020527229 */ /* 0x000fe40000000152 */
[----:B----4-:R-:W-:-:S08]  /*48a00*/  DFMA R114, R56, R114, R178 ;  /* 0x000000723872722b */ /* 0x010fd000000000b2 */
[----:B------:R-:W-:Y:S02]  /*48a10*/  DFMA R114, R232, -R28, R114 ;  /* 0x8000001ce872722b */ /* 0x000fe40000000072 */
[----:B------:R-:W-:Y:S01]  /*48a20*/  DFMA R178, R56, R220, -R78 ;  /* 0x000000dc38b2722b */ /* 0x000fe2000000084e */
[----:B------:R-:W-:Y:S01]  /*48a30*/  UMOV UR24, 0x20c49ba ;  /* 0x020c49ba00187882 */ /* 0x000fe20000000000 */
[----:B--2---:R-:W-:Y:S01]  /*48a40*/  DADD R184, R82, -R184 ;  /* 0x0000000052b87229 */ /* 0x004fe200000008b8 */
[----:B------:R-:W2:Y:S04]  /*48a50*/  LDL.LU.64 R78, [R1+0x8528] ;  /* 0x00852800014e7983 */ /* 0x000ea80000300a00 */
[----:B------:R0:W-:Y:S04]  /*48a60*/  STL.64 [R1+0x95b8], R114 ;  /* 0x0095b87201007387 */ /* 0x0001e80000100a00 */
[----:B------:R-:W4:Y:S01]  /*48a70*/  LDL.LU.64 R82, [R1+0x8470] ;  /* 0x0084700001527983 */ /* 0x000f220000300a00 */
[----:B------:R-:W-:Y:S01]  /*48a80*/  UMOV UR25, 0x3fa6872b ;  /* 0x3fa6872b00197882 */ /* 0x000fe20000000000 */
[----:B---3--:R-:W-:-:S02]  /*48a90*/  DFMA R218, -R56, R20, -R218 ;  /* 0x0000001438da722b */ /* 0x008fc400000009da */
[----:B------:R1:W-:Y:S01]  /*48aa0*/  STL.64 [R1+0x9558], R184 ;  /* 0x009558b801007387 */ /* 0x0003e20000100a00 */
[----:B0-----:R-:W-:-:S03]  /*48ab0*/  DFMA R114, R56, -R74, -R186 ;  /* 0x8000004a3872722b */ /* 0x001fc600000008ba */
[----:B------:R-:W3:Y:S04]  /*48ac0*/  LDL.64 R20, [R1+0x490] ;  /* 0x0004900001147983 */ /* 0x000ee80000100a00 */
[----:B------:R-:W3:Y:S01]  /*48ad0*/  LDL.LU.64 R28, [R1+0xaae0] ;  /* 0x00aae000011c7983 */ /* 0x000ee20000300a00 */
[----:B------:R-:W-:-:S03]  /*48ae0*/  DADD R114, -R182, R114 ;  /* 0x00000000b6727229 */ /* 0x000fc60000000172 */
[----:B------:R-:W3:Y:S01]  /*48af0*/  LDL.LU.64 R232, [R1+0xaad8] ;  /* 0x00aad80001e87983 */ /* 0x000ee20000300a00 */
[----:B-1----:R-:W-:-:S03]  /*48b00*/  DFMA R184, R96, -R236, R178 ;  /* 0x800000ec60b8722b */ /* 0x002fc600000000b2 */
[----:B------:R-:W2:Y:S04]  /*48b10*/  LDL.LU.64 R178, [R1+0x85b8] ;  /* 0x0085b80001b27983 */ /* 0x000ea80000300a00 */
[----:B------:R0:W-:Y:S01]  /*48b20*/  STL.64 [R1+0x9680], R114 ;  /* 0x0096807201007387 */ /* 0x0001e20000100a00 */
[----:B------:R-:W-:-:S03]  /*48b30*/  DADD R96, R186, R238 ;  /* 0x00000000ba607229 */ /* 0x000fc600000000ee */
[----:B------:R-:W3:Y:S04]  /*48b40*/  LDL.LU.64 R236, [R1+0x8608] ;  /* 0x0086080001ec7983 */ /* 0x000ee80000300a00 */
[----:B------:R-:W3:Y:S04]  /*48b50*/  LDL.LU.64 R238, [R1+0x8600] ;  /* 0x0086000001ee7983 */ /* 0x000ee80000300a00 */
[----:B0-----:R-:W4:Y:S01]  /*48b60*/  LDL.LU.64 R114, [R1+0x88d0] ;  /* 0x0088d00001727983 */ /* 0x001f220000300a00 */
[----:B------:R-:W-:-:S03]  /*48b70*/  DADD R96, R182, R96 ;  /* 0x00000000b6607229 */ /* 0x000fc60000000060 */
[----:B------:R-:W3:Y:S04]  /*48b80*/  LDL.LU.64 R74, [R1+0xaad0] ;  /* 0x00aad000014a7983 */ /* 0x000ee80000300a00 */
[----:B------:R2:W-:Y:S02]  /*48b90*/  STL.64 [R1+0x9280], R96 ;  /* 0x0092806001007387 */ /* 0x0005e40000100a00 */
[----:B--2---:R-:W-:Y:S02]  /*48ba0*/  DFMA R96, R160, R26, R178 ;  /* 0x0000001aa060722b */ /* 0x004fe400000000b2 */
[----:B------:R-:W-:Y:S02]  /*48bb0*/  DFMA R178, R30, UR24, R182 ;  /* 0x000000181eb27c2b */ /* 0x000fe400080000b6 */
[----:B----4-:R-:W-:-:S02]  /*48bc0*/  DFMA R114, R32, 0.25, R114 ;  /* 0x3fd000002072782b */ /* 0x010fc40000000072 */
[----:B------:R-:W-:-:S06]  /*48bd0*/  DMUL R32, R70, R214 ;  /* 0x000000d646207228 */ /* 0x000fcc0000000000 */
[-C--:B------:R-:W-:Y:S02]  /*48be0*/  DFMA R182, R56, R220.reuse, R114 ;  /* 0x000000dc38b6722b */ /* 0x080fe40000000072 */
[----:B------:R-:W-:Y:S02]  /*48bf0*/  DADD R32, R32, R244 ;  /* 0x0000000020207229 */ /* 0x000fe400000000f4 */
[----:B------:R-:W-:Y:S01]  /*48c00*/  DFMA R114, -R56, R220, R178 ;  /* 0x000000dc3872722b */ /* 0x000fe200000001b2 */
[----:B------:R-:W2:Y:S03]  /*48c10*/  LDL.64 R244, [R1+0x8490] ;  /* 0x0084900001f47983 */ /* 0x000ea60000100a00 */
[----:B------:R-:W-:Y:S01]  /*48c20*/  DFMA R182, R92, -R78, R182 ;  /* 0x8000004e5cb6722b */ /* 0x000fe200000000b6 */
[----:B------:R-:W4:Y:S01]  /*48c30*/  LDL.64 R178, [R1+0x8500] ;  /* 0x0085000001b27983 */ /* 0x000f220000100a00 */
[----:B------:R-:W-:-:S03]  /*48c40*/  DADD R220, R30, R32 ;  /* 0x000000001edc7229 */ /* 0x000fc60000000020 */
[----:B------:R-:W2:Y:S04]  /*48c50*/  LDL.64 R30, [R1+0x8b30] ;  /* 0x008b3000011e7983 */ /* 0x000ea80000100a00 */
[----:B------:R0:W-:Y:S04]  /*48c60*/  STL.64 [R1+0x8508], R182 ;  /* 0x008508b601007387 */ /* 0x0001e80000100a00 */
[----:B------:R-:W4:Y:S01]  /*48c70*/  LDL.LU.64 R92, [R1+0x8778] ;  /* 0x00877800015c7983 */ /* 0x000f220000300a00 */
[----:B------:R-:W-:-:S03]  /*48c80*/  DFMA R82, R58, R234, R82 ;  /* 0x000000ea3a52722b */ /* 0x000fc60000000052 */
[----:B------:R-:W4:Y:S04]  /*48c90*/  LDL.LU.64 R234, [R1+0x8618] ;  /* 0x0086180001ea7983 */ /* 0x000f280000300a00 */
[----:B0-----:R-:W4:Y:S01]  /*48ca0*/  LDL.64 R182, [R1+0x8460] ;  /* 0x0084600001b67983 */ /* 0x001f220000100a00 */
[----:B------:R-:W-:Y:S02]  /*48cb0*/  DFMA R82, R58, R18, R82 ;  /* 0x000000123a52722b */ /* 0x000fe40000000052 */
[----:B------:R-:W-:Y:S01]  /*48cc0*/  DADD R96, R22, R96 ;  /* 0x0000000016607229 */ /* 0x000fe20000000060 */
[----:B------:R-:W-:Y:S01]  /*48cd0*/  UMOV UR24, 0x9999999a ;  /* 0x9999999a00187882 */ /* 0x000fe20000000000 */
[----:B------:R-:W-:Y:S01]  /*48ce0*/  UMOV UR25, 0x3fa99999 ;  /* 0x3fa9999900197882 */ /* 0x000fe20000000000 */
[----:B------:R-:W4:Y:S03]  /*48cf0*/  LDL.LU.64 R32, [R1+0x8620] ;  /* 0x0086200001207983 */ /* 0x000f260000300a00 */
[----:B------:R-:W-:Y:S01]  /*48d00*/  DFMA R82, -R200, R172, R82 ;  /* 0x000000acc852722b */ /* 0x000fe20000000152 */
[----:B---3--:R0:W-:Y:S04]  /*48d10*/  STL.64 [R1+0x8668], R20 ;  /* 0x0086681401007387 */ /* 0x0081e80000100a00 */
[----:B------:R1:W-:Y:S04]  /*48d20*/  STL.64 [R1+0x9578], R220 ;  /* 0x009578dc01007387 */ /* 0x0003e80000100a00 */
[----:B------:R3:W-:Y:S04]  /*48d30*/  STL.64 [R1+0x96c0], R184 ;  /* 0x0096c0b801007387 */ /* 0x0007e80000100a00 */
[----:B0-----:R-:W4:Y:S04]  /*48d40*/  LDL.LU.64 R20, [R1+0xaac8] ;  /* 0x00aac80001147983 */ /* 0x001f280000300a00 */
[----:B-1----:R-:W4:Y:S04]  /*48d50*/  LDL.LU.64 R220, [R1+0x87f8] ;  /* 0x0087f80001dc7983 */ /* 0x002f280000300a00 */
[----:B------:R-:W4:Y:S04]  /*48d60*/  LDL.LU.64 R78, [R1+0xaac0] ;  /* 0x00aac000014e7983 */ /* 0x000f280000300a00 */
[----:B------:R-:W-:Y:S04]  /*48d70*/  STL.64 [R1+0xa258], R246 ;  /* 0x00a258f601007387 */ /* 0x000fe80000100a00 */
[----:B---3--:R-:W3:Y:S01]  /*48d80*/  LDL.128 R184, [R1+0x480] ;  /* 0x0004800001b87983 */ /* 0x008ee20000100c00 */
[----:B--2---:R-:W-:-:S02]  /*48d90*/  DFMA R30, R30, R128, R96 ;  /* 0x000000801e1e722b */ /* 0x004fc40000000060 */
[----:B------:R-:W-:Y:S02]  /*48da0*/  DFMA R96, R154, -R26, R114 ;  /* 0x8000001a9a60722b */ /* 0x000fe40000000072 */
[CC--:B----4-:R-:W-:Y:S02]  /*48db0*/  DFMA R82, R172.reuse, -R182.reuse, R82 ;  /* 0x800000b6ac52722b */ /* 0x0d0fe40000000052 */
[----:B------:R-:W-:Y:S02]  /*48dc0*/  DFMA R92, R172, R182, R92 ;  /* 0x000000b6ac5c722b */ /* 0x000fe4000000005c */
[CC--:B------:R-:W-:Y:S01]  /*48dd0*/  DFMA R182, R154.reuse, R26.reuse, R236 ;  /* 0x0000001a9ab6722b */ /* 0x0c0fe200000000ec */
[----:B------:R0:W-:Y:S01]  /*48de0*/  STL.64 [R1+0x96a8], R96 ;  /* 0x0096a86001007387 */ /* 0x0001e20000100a00 */
[----:B------:R-:W-:-:S03]  /*48df0*/  DFMA R114, R154, R26, R30 ;  /* 0x0000001a9a72722b */ /* 0x000fc6000000001e */
[----:B------:R-:W2:Y:S04]  /*48e00*/  LDL.LU.64 R30, [R1+0x8690] ;  /* 0x00869000011e7983 */ /* 0x000ea80000300a00 */
[----:B------:R1:W-:Y:S01]  /*48e10*/  STL.64 [R1+0x9650], R182 ;  /* 0x009650b601007387 */ /* 0x0003e20000100a00 */
[----:B0-----:R-:W-:-:S03]  /*48e20*/  DFMA R96, R48, R222, R2 ;  /* 0x000000de3060722b */ /* 0x001fc60000000002 */
[----:B------:R-:W4:Y:S01]  /*48e30*/  LDL.LU.64 R236, [R1+0x8758] ;  /* 0x0087580001ec7983 */ /* 0x000f220000300a00 */
[----:B------:R-:W-:-:S03]  /*48e40*/  DFMA R178, R66, R178, R218 ;  /* 0x000000b242b2722b */ /* 0x000fc600000000da */
[----:B------:R-:W3:Y:S01]  /*48e50*/  LDL.64 R2, [R1+0x9cf0] ;  /* 0x009cf00001027983 */ /* 0x000ee20000100a00 */
[----:B-1----:R-:W-:-:S03]  /*48e60*/  DFMA R182, R154, R26, R238 ;  /* 0x0000001a9ab6722b */ /* 0x002fc600000000ee */
[----:B------:R0:W-:Y:S01]  /*48e70*/  STL.64 [R1+0x8470], R114 ;  /* 0x0084707201007387 */ /* 0x0001e20000100a00 */
[----:B------:R-:W-:-:S03]  /*48e80*/  DADD R96, R4, R96 ;  /* 0x0000000004607229 */ /* 0x000fc60000000060 */
[----:B------:R-:W3:Y:S04]  /*48e90*/  LDL.64 R238, [R1+0x86e8] ;  /* 0x0086e80001ee7983 */ /* 0x000ee80000100a00 */
[----:B------:R1:W-:Y:S04]  /*48ea0*/  STL.64 [R1+0x9548], R182 ;  /* 0x009548b601007387 */ /* 0x0003e80000100a00 */
[----:B0-----:R-:W3:Y:S04]  /*48eb0*/  LDL.64 R114, [R1+0xa378] ;  /* 0x00a3780001727983 */ /* 0x001ee80000100a00 */
[----:B------:R-:W3:Y:S01]  /*48ec0*/  LDL.LU.64 R176, [R1+0x8470] ;  /* 0x0084700001b07983 */ /* 0x000ee20000300a00 */
[----:B-1----:R-:W-:-:S03]  /*48ed0*/  DFMA R182, R154, R26, R234 ;  /* 0x0000001a9ab6722b */ /* 0x002fc600000000ea */
[----:B------:R0:W-:Y:S04]  /*48ee0*/  STL.64 [R1+0x9618], R96 ;  /* 0x0096186001007387 */ /* 0x0001e80000100a00 */
[----:B------:R-:W3:Y:S04]  /*48ef0*/  LDL.64 R154, [R1+0x8bd8] ;  /* 0x008bd800019a7983 */ /* 0x000ee80000100a00 */
[----:B------:R1:W-:Y:S04]  /*48f00*/  STL.64 [R1+0x9640], R182 ;  /* 0x009640b601007387 */ /* 0x0003e80000100a00 */
[----:B0-----:R-:W3:Y:S04]  /*48f10*/  LDL.LU.64 R96, [R1+0x89b8] ;  /* 0x0089b80001607983 */ /* 0x001ee80000300a00 */
[----:B------:R-:W3:Y:S01]  /*48f20*/  LDL.LU.64 R234, [R1+0x8768] ;  /* 0x0087680001ea7983 */ /* 0x000ee20000300a00 */
[----:B-1----:R-:W-:-:S03]  /*48f30*/  DADD R182, -R180, R82 ;  /* 0x00000000b4b67229 */ /* 0x002fc60000000152 */
[----:B------:R-:W3:Y:S04]  /*48f40*/  LDL.LU.64 R218, [R1+0xaab8] ;  /* 0x00aab80001da7983 */ /* 0x000ee80000300a00 */
[----:B------:R-:W3:Y:S01]  /*48f50*/  LDL.LU.64 R82, [R1+0x8810] ;  /* 0x0088100001527983 */ /* 0x000ee20000300a00 */
[----:B------:R-:W-:-:S03]  /*48f60*/  DADD R180, R180, R92 ;  /* 0x00000000b4b47229 */ /* 0x000fc6000000005c */
[----:B------:R-:W3:Y:S04]  /*48f70*/  LDL.LU.64 R92, [R1+0x86d0] ;  /* 0x0086d000015c7983 */ /* 0x000ee80000300a00 */
[----:B------:R0:W-:Y:S02]  /*48f80*/  STL.64 [R1+0x9670], R180 ;  /* 0x009670b401007387 */ /* 0x0001e40000100a00 */
[----:B0-----:R-:W-:Y:S02]  /*48f90*/  DFMA R180, R4, UR24, R178 ;  /* 0x0000001804b47c2b */ /* 0x001fe400080000b2 */
[----:B------:R-:W3:Y:S04]  /*48fa0*/  LDL.64 R4, [R1+0x9d10] ;  /* 0x009d100001047983 */ /* 0x000ee80000100a00 */
[----:B------:R-:W3:Y:S01]  /*48fb0*/  LDL.64 R178, [R1+0x9950] ;  /* 0x0099500001b27983 */ /* 0x000ee20000100a00 */
[----:B--2---:R-:W-:-:S08]  /*48fc0*/  DADD R30, -R124, R30 ;  /* 0x000000007c1e7229 */ /* 0x004fd0000000011e */
[----:B------:R-:W-:Y:S02]  /*48fd0*/  DFMA R30, R72, -R244, R30 ;  /* 0x800000f4481e722b */ /* 0x000fe4000000001e */
[----:B----4-:R-:W-:Y:S02]  /*48fe0*/  DADD R236, R42, R236 ;  /* 0x000000002aec7229 */ /* 0x010fe400000000ec */
[----:B---3--:R-:W-:Y:S02]  /*48ff0*/  DFMA R96, -R154, R112, R96 ;  /* 0x000000709a60722b */ /* 0x008fe40000000160 */
[----:B------:R-:W-:-:S08]  /*49000*/  DADD R82, R196, R82 ;  /* 0x00000000c4527229 */ /* 0x000fd00000000052 */
[----:B------:R-:W-:Y:S02]  /*49010*/  DADD R154, R194, R82 ;  /* 0x00000000c29a7229 */ /* 0x000fe40000000052 */
[----:B------:R-:W-:Y:S02]  /*49020*/  DFMA R82, R86, -R140, R96 ;  /* 0x8000008c5652722b */ /* 0x000fe40000000060 */
[----:B------:R-:W-:Y:S02]  /*49030*/  DADD R96, -R42, R30 ;  /* 0x000000002a607229 */ /* 0x000fe4000000011e */
[----:B------:R-:W-:Y:S02]  /*49040*/  DADD R30, -R34, R182 ;  /* 0x00000000221e7229 */ /* 0x000fe400000001b6 */
[----:B------:R-:W-:Y:S01]  /*49050*/  DADD R32, -R92, R32 ;  /* 0x000000005c207229 */ /* 0x000fe20000000120 */
[----:B------:R-:W2:Y:S05]  /*49060*/  LDL.LU.64 R182, [R1+0x86b0] ;  /* 0x0086b00001b67983 */ /* 0x000eaa0000300a00 */
[----:B------:R-:W-:-:S02]  /*49070*/  DADD R30, -R42, R30 ;  /* 0x000000002a1e7229 */ /* 0x000fc4000000011e */
[----:B------:R-:W-:Y:S02]  /*49080*/  DFMA R42, R42, UR52, R234 ;  /* 0x000000342a2a7c2b */ /* 0x000fe400080000ea */
[----:B------:R-:W-:Y:S02]  /*49090*/  DADD R4, R4, R220 ;  /* 0x0000000004047229 */ /* 0x000fe400000000dc */
[----:B------:R-:W-:Y:S01]  /*490a0*/  DFMA R92, R92, UR14, R248 ;  /* 0x0000000e5c5c7c2b */ /* 0x000fe200080000f8 */
[----:B------:R-:W-:Y:S04]  /*490b0*/  STL.64 [R1+0x9728], R96 ;  /* 0x0097286001007387 */ /* 0x000fe80000100a00 */
[----:B------:R0:W-:Y:S01]  /*490c0*/  STL.64 [R1+0x9610], R42 ;  /* 0x0096102a01007387 */ /* 0x0001e20000100a00 */
[----:B------:R-:W-:-:S02]  /*490d0*/  DMUL R114, R114, R112 ;  /* 0x0000007072727228 */ /* 0x000fc40000000000 */
[----:B------:R-:W-:Y:S01]  /*490e0*/  DFMA R82, R72, R244, R82 ;  /* 0x000000f44852722b */ /* 0x000fe20000000052 */
[----:B------:R1:W-:Y:S04]  /*490f0*/  STL.64 [R1+0x94c8], R92 ;  /* 0x0094c85c01007387 */ /* 0x0003e80000100a00 */
[----:B------:R3:W-:Y:S04]  /*49100*/  STL.64 [R1+0x84c0], R180 ;  /* 0x0084c0b401007387 */ /* 0x0007e80000100a00 */
[----:B0-----:R-:W4:Y:S01]  /*49110*/  LDL.64 R42, [R1+0x9af8] ;  /* 0x009af800012a7983 */ /* 0x001f220000100a00 */
[----:B-1----:R-:W-:-:S03]  /*49120*/  DFMA R92, R2, R144, R4 ;  /* 0x00000090025c722b */ /* 0x002fc60000000004 */
[----:B------:R0:W-:Y:S04]  /*49130*/  STL.64 [R1+0xaa20], R114 ;  /* 0x00aa207201007387 */ /* 0x0001e80000100a00 */
[----:B---3--:R-:W3:Y:S01]  /*49140*/  LDL.64 R180, [R1+0x9970] ;  /* 0x0099700001b47983 */ /* 0x008ee20000100a00 */
[----:B------:R-:W-:Y:S01]  /*49150*/  DFMA R178, R178, R62, R92 ;  /* 0x0000003eb2b2722b */ /* 0x000fe2000000005c */
[----:B------:R-:W-:Y:S01]  /*49160*/  UMOV UR14, 0x33333333 ;  /* 0x33333333000e7882 */ /* 0x000fe20000000000 */
[----:B------:R-:W-:Y:S01]  /*49170*/  UMOV UR15, 0x3fc33333 ;  /* 0x3fc33333000f7882 */ /* 0x000fe20000000000 */
[----:B------:R1:W-:Y:S04]  /*49180*/  STL.64 [R1+0x9598], R32 ;  /* 0x0095982001007387 */ /* 0x0003e80000100a00 */
[----:B------:R1:W-:Y:S01]  /*49190*/  STL.64 [R1+0x94d8], R236 ;  /* 0x0094d8ec01007387 */ /* 0x0003e20000100a00 */
[----:B------:R-:W-:-:S03]  /*491a0*/  DFMA R96, R210, R70, R178 ;  /* 0x00000046d260722b */ /* 0x000fc600000000b2 */
[----:B------:R-:W2:Y:S01]  /*491b0*/  LDL.LU.64 R178, [R1+0x8738] ;  /* 0x0087380001b27983 */ /* 0x000ea20000300a00 */
[----:B------:R-:W-:-:S03]  /*491c0*/  DFMA R92, R56, R12, R154 ;  /* 0x0000000c385c722b */ /* 0x000fc6000000009a */
[----:B------:R-:W3:Y:S01]  /*491d0*/  LDL.LU.64 R154, [R1+0x8740] ;  /* 0x00874000019a7983 */ /* 0x000ee20000300a00 */
[----:B------:R-:W-:-:S03]  /*491e0*/  DMUL R4, R172, R114 ;  /* 0x00000072ac047228 */ /* 0x000fc60000000000 */
[----:B0-----:R-:W3:Y:S04]  /*491f0*/  LDL.64 R114, [R1+0x84e8] ;  /* 0x0084e80001727983 */ /* 0x001ee80000100a00 */
[----:B-1----:R-:W3:Y:S04]  /*49200*/  LDL.LU.64 R32, [R1+0xaab0] ;  /* 0x00aab00001207983 */ /* 0x002ee80000300a00 */
[----:B------:R-:W3:Y:S04]  /*49210*/  LDL.LU.64 R220, [R1+0xaaa8] ;  /* 0x00aaa80001dc7983 */ /* 0x000ee80000300a00 */
[----:B------:R0:W5:Y:S04]  /*49220*/  LDL.LU.64 R248, [R1+0xaaa0] ;  /* 0x00aaa00001f87983 */ /* 0x0001680000300a00 */
[----:B------:R0:W5:Y:S04]  /*49230*/  LDL.LU.64 R244, [R1+0xaa98] ;  /* 0x00aa980001f47983 */ /* 0x0001680000300a00 */
[----:B------:R0:W5:Y:S04]  /*49240*/  LDL.LU.64 R236, [R1+0xaa88] ;  /* 0x00aa880001ec7983 */ /* 0x0001680000300a00 */
[----:B------:R0:W5:Y:S01]  /*49250*/  LDL.LU.64 R234, [R1+0xaa80] ;  /* 0x00aa800001ea7983 */ /* 0x0001620000300a00 */
[----:B----4-:R-:W-:-:S03]  /*49260*/  DFMA R42, R42, R64, R96 ;  /* 0x000000402a2a722b */ /* 0x010fc60000000060 */
[----:B------:R-:W4:Y:S01]  /*49270*/  LDL.64 R96, [R1+0x8780] ;  /* 0x0087800001607983 */ /* 0x000f220000100a00 */
[----:B------:R-:W-:Y:S02]  /*49280*/  DADD R92, R238, R92 ;  /* 0x00000000ee5c7229 */ /* 0x000fe4000000005c */
[----:B------:R-:W-:Y:S01]  /*49290*/  DADD R82, -R4, R82 ;  /* 0x0000000004527229 */ /* 0x000fe20000000152 */
[----:B------:R-:W3:Y:S04]  /*492a0*/  LDL.LU.64 R222, [R1+0x8780] ;  /* 0x0087800001de7983 */ /* 0x000ee80000300a00 */
[----:B------:R-:W3:Y:S04]  /*492b0*/  LDL.LU.64 R64, [R1+0x8720] ;  /* 0x0087200001407983 */ /* 0x000ee80000300a00 */
[----:B------:R4:W-:Y:S04]  /*492c0*/  STL.64 [R1+0x9600], R82 ;  /* 0x0096005201007387 */ /* 0x0009e80000100a00 */
[----:B------:R0:W5:Y:S01]  /*492d0*/  LDL.LU.64 R238, [R1+0xaa90] ;  /* 0x00aa900001ee7983 */ /* 0x0001620000300a00 */
[----:B----4-:R-:W-:-:S02]  /*492e0*/  DADD R82, R96, R92 ;  /* 0x0000000060527229 */ /* 0x010fc4000000005c */
[----:B--2---:R-:W-:-:S07]  /*492f0*/  DADD R92, R4, R178 ;  /* 0x00000000045c7229 */ /* 0x004fce00000000b2 */
[----:B------:R3:W-:Y:S02]  /*49300*/  STL.64 [R1+0x96a0], R92 ;  /* 0x0096a05c01007387 */ /* 0x0007e40000100a00 */
[C---:B---3--:R-:W-:Y:S02]  /*49310*/  DFMA R92, R4.reuse, 0.5, R154 ;  /* 0x3fe00000045c782b */ /* 0x048fe4000000009a */
[C---:B------:R-:W-:Y:S01]  /*49320*/  DADD R96, -R4.reuse, R30 ;  /* 0x0000000004607229 */ /* 0x040fe2000000011e */
[----:B------:R-:W2:Y:S04]  /*49330*/  LDL.LU.64 R154, [R1+0x86d8] ;  /* 0x0086d800019a7983 */ /* 0x000ea80000300a00 */
[----:B------:R1:W-:Y:S04]  /*49340*/  STL.64 [R1+0x9620], R92 ;  /* 0x0096205c01007387 */ /* 0x0003e80000100a00 */
[----:B-1----:R-:W3:Y:S01]  /*49350*/  LDL.LU.64 R92, [R1+0x8748] ;  /* 0x00874800015c7983 */ /* 0x002ee20000300a00 */
[----:B------:R-:W-:-:S03]  /*49360*/  DFMA R178, R4, 0.5, R182 ;  /* 0x3fe0000004b2782b */ /* 0x000fc600000000b6 */
[----:B------:R1:W-:Y:S04]  /*49370*/  STL.64 [R1+0x9cf8], R96 ;  /* 0x009cf86001007387 */ /* 0x0003e80000100a00 */
[----:B------:R4:W-:Y:S04]  /*49380*/  STL.64 [R1+0x9638], R178 ;  /* 0x009638b201007387 */ /* 0x0009e80000100a00 */
[----:B------:R-:W2:Y:S04]  /*49390*/  LDL.64 R182, [R1+0x9948] ;  /* 0x0099480001b67983 */ /* 0x000ea80000100a00 */
[----:B-1----:R-:W2:Y:S04]  /*493a0*/  LDL.LU.64 R96, [R1+0x87a8] ;  /* 0x0087a80001607983 */ /* 0x002ea80000300a00 */
[----:B----4-:R-:W4:Y:S01]  /*493b0*/  LDL.64 R178, [R1+0x9940] ;  /* 0x0099400001b27983 */ /* 0x010f220000100a00 */
[----:B------:R-:W-:-:S02]  /*493c0*/  DADD R30, R180, R42 ;  /* 0x00000000b41e7229 */ /* 0x000fc4000000002a */
[----:B------:R-:W-:Y:S02]  /*493d0*/  DADD R42, R180, R230 ;  /* 0x00000000b42a7229 */ /* 0x000fe400000000e6 */
[----:B------:R-:W-:Y:S01]  /*493e0*/  DMUL R180, R56, R226 ;  /* 0x000000e238b47228 */ /* 0x000fe20000000000 */
[----:B------:R0:W5:Y:S01]  /*493f0*/  LDL.LU.64 R230, [R1+0xaa78] ;  /* 0x00aa780001e67983 */ /* 0x0001620000300a00 */
[C---:B---3--:R-:W-:Y:S02]  /*49400*/  DADD R12, R4.reuse, R92 ;  /* 0x00000000040c7229 */ /* 0x048fe4000000005c */
[----:B------:R-:W-:-:S07]  /*49410*/  DADD R4, R4, R170 ;  /* 0x0000000004047229 */ /* 0x000fce00000000aa */
[----:B------:R1:W-:Y:S01]  /*49420*/  STL.64 [R1+0x95e0], R4 ;  /* 0x0095e00401007387 */ /* 0x0003e20000100a00 */
[----:B------:R-:W-:Y:S02]  /*49430*/  DADD R92, R180, R82 ;  /* 0x00000000b45c7229 */ /* 0x000fe40000000052 */
[CC--:B-1----:R-:W-:Y:S02]  /*49440*/  DFMA R4, -R198.reuse, R106.reuse, R136 ;  /* 0x0000006ac604722b */ /* 0x0c2fe40000000188 */
[CC--:B--2---:R-:W-:Y:S01]  /*49450*/  DFMA R82, R198.reuse, R106.reuse, R96 ;  /* 0x0000006ac652722b */ /* 0x0c4fe20000000060 */
[----:B------:R-:W-:Y:S04]  /*49460*/  STL.64 [R1+0x9630], R12 ;  /* 0x0096300c01007387 */ /* 0x000fe80000100a00 */
[----:B------:R1:W-:Y:S01]  /*49470*/  STL.64 [R1+0x9668], R4 ;  /* 0x0096680401007387 */ /* 0x0003e20000100a00 */
[----:B------:R-:W-:-:S03]  /*49480*/  DFMA R170, R198, R106, R30 ;  /* 0x0000006ac6aa722b */ /* 0x000fc6000000001e */
[----:B------:R-:W2:Y:S01]  /*49490*/  LDL.LU.64 R136, [R1+0x8888] ;  /* 0x0088880001887983 */ /* 0x000ea20000300a00 */
[----:B-1----:R-:W-:Y:S02]  /*494a0*/  DFMA R4, R40, R104, R176 ;  /* 0x000000682804722b */ /* 0x002fe400000000b0 */
[----:B------:R-:W-:Y:S01]  /*494b0*/  DFMA R12, R182, R76, R216 ;  /* 0x0000004cb60c722b */ /* 0x000fe200000000d8 */
[----:B------:R-:W3:Y:S01]  /*494c0*/  LDL.LU.64 R176, [R1+0x8658] ;  /* 0x0086580001b07983 */ /* 0x000ee20000300a00 */
[----:B------:R-:W-:-:S04]  /*494d0*/  DFMA R96, R198, R106, R42 ;  /* 0x0000006ac660722b */ /* 0x000fc8000000002a */
[CC--:B----4-:R-:W-:Y:S01]  /*494e0*/  DFMA R182, R178.reuse, R76.reuse, R4 ;  /* 0x0000004cb2b6722b */ /* 0x0d0fe20000000004 */
[----:B------:R1:W-:Y:S01]  /*494f0*/  STL.64 [R1+0x8470], R12 ;  /* 0x0084700c01007387 */ /* 0x0003e20000100a00 */
[----:B------:R-:W-:-:S03]  /*49500*/  DFMA R4, R178, R76, R82 ;  /* 0x0000004cb204722b */ /* 0x000fc60000000052 */
[----:B------:R-:W4:Y:S01]  /*49510*/  LDL.LU.64 R82, [R1+0x86e8] ;  /* 0x0086e80001527983 */ /* 0x000f220000300a00 */
[----:B------:R-:W-:Y:S02]  /*49520*/  DADD R30, R60, R92 ;  /* 0x000000003c1e7229 */ /* 0x000fe4000000005c */
[----:B------:R-:W-:Y:S01]  /*49530*/  DADD R106, R222, R222 ;  /* 0x00000000de6a7229 */ /* 0x000fe200000000de */
[----:B------:R-:W2:Y:S04]  /*49540*/  LDL.LU.64 R198, [R1+0x88e8] ;  /* 0x0088e80001c67983 */ /* 0x000ea80000300a00 */
[----:B-1----:R-:W3:Y:S01]  /*49550*/  LDL.64 R12, [R1+0x9dd8] ;  /* 0x009dd800010c7983 */ /* 0x002ee20000100a00 */
[----:B------:R-:W-:-:S03]  /*49560*/  DFMA R42, R56, R134, R30 ;  /* 0x00000086382a722b */ /* 0x000fc6000000001e */
[----:B------:R-:W2:Y:S01]  /*49570*/  LDL.64 R178, [R1+0x8520] ;  /* 0x0085200001b27983 */ /* 0x000ea20000100a00 */
[----:B------:R-:W-:-:S03]  /*49580*/  DADD R92, -R212, R204 ;  /* 0x00000000d45c7229 */ /* 0x000fc600000001cc */
[----:B------:R-:W2:Y:S04]  /*49590*/  LDL.LU.64 R204, [R1+0x8468] ;  /* 0x0084680001cc7983 */ /* 0x000ea80000300a00 */
[----:B------:R-:W2:Y:S04]  /*495a0*/  LDL.LU.64 R212, [R1+0x8910] ;  /* 0x0089100001d47983 */ /* 0x000ea80000300a00 */
[----:B------:R-:W2:Y:S01]  /*495b0*/  LDL.LU.64 R216, [R1+0x88f8] ;  /* 0x0088f80001d87983 */ /* 0x000ea20000300a00 */
[----:B----4-:R-:W-:-:S08]  /*495c0*/  DFMA R30, R82, 3, R106 ;  /* 0x40080000521e782b */ /* 0x010fd0000000006a */
[----:B------:R-:W-:Y:S01]  /*495d0*/  DADD R30, R180, R30 ;  /* 0x00000000b41e7229 */ /* 0x000fe2000000001e */
[----:B------:R-:W4:Y:S01]  /*495e0*/  LDL.LU.64 R180, [R1+0x8530] ;  /* 0x0085300001b47983 */ /* 0x000f220000300a00 */
[----:B------:R-:W-:Y:S02]  /*495f0*/  DADD R54, -R34, R92 ;  /* 0x0000000022367229 */ /* 0x000fe4000000015c */
[----:B------:R-:W-:Y:S01]  /*49600*/  DADD R34, R166, R42 ;  /* 0x00000000a6227229 */ /* 0x000fe2000000002a */
[----:B------:R1:W-:Y:S01]  /*49610*/  STL.64 [R1+0x9580], R4 ;  /* 0x0095800401007387 */ /* 0x0003e20000100a00 */
[----:B---3--:R-:W-:Y:S02]  /*49620*/  DMUL R192, R12, R192 ;  /* 0x000000c00cc07228 */ /* 0x008fe40000000000 */
[----:B--2---:R-:W-:Y:S01]  /*49630*/  DADD R12, -R198, R84 ;  /* 0x00000000c60c7229 */ /* 0x004fe20000000154 */
[----:B------:R-:W2:Y:S03]  /*49640*/  LDL.64 R92, [R1+0xa208] ;  /* 0x00a20800015c7983 */ /* 0x000ea60000100a00 */
[----:B------:R-:W-:Y:S01]  /*49650*/  DFMA R42, R142, 2, R34 ;  /* 0x400000008e2a782b */ /* 0x000fe20000000022 */
[----:B------:R-:W3:Y:S01]  /*49660*/  LDL.LU.64 R84, [R1+0x8770] ;  /* 0x0087700001547983 */ /* 0x000ee20000300a00 */
[----:B-1----:R-:W-:-:S03]  /*49670*/  DFMA R4, R122, UR42, R154 ;  /* 0x0000002a7a047c2b */ /* 0x002fc6000800009a */
[----:B------:R-:W3:Y:S01]  /*49680*/  LDL.64 R198, [R1+0x8bb8] ;  /* 0x008bb80001c67983 */ /* 0x000ee20000100a00 */
[----:B------:R-:W-:-:S03]  /*49690*/  DFMA R34, R60, 2, R30 ;  /* 0x400000003c22782b */ /* 0x000fc6000000001e */
[----:B------:R1:W-:Y:S01]  /*496a0*/  STL.64 [R1+0x9688], R12 ;  /* 0x0096880c01007387 */ /* 0x0003e20000100a00 */
[----:B------:R-:W-:-:S03]  /*496b0*/  DFMA R4, -R56, R150, R4 ;  /* 0x000000963804722b */ /* 0x000fc60000000104 */
[----:B------:R-:W3:Y:S01]  /*496c0*/  LDL.LU.64 R60, [R1+0x8800] ;  /* 0x00880000013c7983 */ /* 0x000ee20000300a00 */
[----:B------:R-:W-:Y:S02]  /*496d0*/  DADD R30, R108, R42 ;  /* 0x000000006c1e7229 */ /* 0x000fe4000000002a */
[----:B------:R-:W-:Y:S01]  /*496e0*/  DFMA R42, R56, R134, R34 ;  /* 0x00000086382a722b */ /* 0x000fe20000000022 */
[----:B------:R-:W3:Y:S01]  /*496f0*/  LDL.LU.64 R154, [R1+0x86c0] ;  /* 0x0086c000019a7983 */ /* 0x000ee20000300a00 */
[----:B------:R-:W-:Y:S02]  /*49700*/  DFMA R34, R166, 4, R130 ;  /* 0x40100000a622782b */ /* 0x000fe40000000082 */
[----:B------:R-:W-:Y:S02]  /*49710*/  DFMA R76, R56, R114, R4 ;  /* 0x00000072384c722b */ /* 0x000fe40000000004 */
[----:B------:R-:W-:Y:S01]  /*49720*/  DFMA R40, R40, R104, R96 ;  /* 0x000000682828722b */ /* 0x000fe20000000060 */
[----:B------:R0:W-:Y:S01]  /*49730*/  STL.64 [R1+0x9508], R54 ;  /* 0x0095083601007387 */ /* 0x0001e20000100a00 */
[----:B-1----:R-:W-:-:S02]  /*49740*/  DFMA R12, R122, UR14, R64 ;  /* 0x0000000e7a0c7c2b */ /* 0x002fc40008000040 */
[----:B------:R-:W-:Y:S01]  /*49750*/  DFMA R4, R66, R178, -R122 ;  /* 0x000000b24204722b */ /* 0x000fe2000000087a */
[----:B------:R-:W3:Y:S04]  /*49760*/  LDL.64 R96, [R1+0x84d8] ;  /* 0x0084d80001607983 */ /* 0x000ee80000100a00 */
[----:B------:R-:W3:Y:S04]  /*49770*/  LDL.LU.64 R178, [R1+0x8998] ;  /* 0x0089980001b27983 */ /* 0x000ee80000300a00 */
[----:B------:R1:W-:Y:S01]  /*49780*/  STL.64 [R1+0x9590], R12 ;  /* 0x0095900c01007387 */ /* 0x0003e20000100a00 */
[----:B------:R-:W-:-:S02]  /*49790*/  DADD R30, R110, R30 ;  /* 0x000000006e1e7229 */ /* 0x000fc4000000001e */
[C---:B------:R-:W-:Y:S01]  /*497a0*/  DFMA R104, R204.reuse, UR46, R76 ;  /* 0x0000002ecc687c2b */ /* 0x040fe2000800004c */
[----:B0-----:R-:W3:Y:S04]  /*497b0*/  LDL.LU.64 R54, [R1+0x8848] ;  /* 0x0088480001367983 */ /* 0x001ee80000300a00 */
[----:B------:R-:W3:Y:S01]  /*497c0*/  LDL.LU.64 R122, [R1+0x8840] ;  /* 0x00884000017a7983 */ /* 0x000ee20000300a00 */
[----:B-1----:R-:W-:-:S03]  /*497d0*/  DADD R12, -R204, R4 ;  /* 0x00000000cc0c7229 */ /* 0x002fc60000000104 */
[----:B------:R-:W3:Y:S04]  /*497e0*/  LDL.LU.64 R64, [R1+0x86a8] ;  /* 0x0086a80001407983 */ /* 0x000ee80000300a00 */
[----:B------:R-:W3:Y:S01]  /*497f0*/  LDL.64 R130, [R1+0x8bd8] ;  /* 0x008bd80001827983 */ /* 0x000ee20000100a00 */
[----:B----4-:R-:W-:Y:S02]  /*49800*/  DADD R4, -R180, R212 ;  /* 0x00000000b4047229 */ /* 0x010fe400000001d4 */
[----:B------:R-:W-:Y:S02]  /*49810*/  DFMA R180, R142, 3, R34 ;  /* 0x400800008eb4782b */ /* 0x000fe40000000022 */
[----:B------:R-:W-:Y:S01]  /*49820*/  DADD R30, R164, R30 ;  /* 0x00000000a41e7229 */ /* 0x000fe2000000001e */
[----:B------:R-:W4:Y:S04]  /*49830*/  LDL.64 R34, [R1+0xa890] ;  /* 0x00a8900001227983 */ /* 0x000f280000100a00 */
[----:B------:R0:W-:Y:S01]  /*49840*/  STL.64 [R1+0x9528], R4 ;  /* 0x0095280401007387 */ /* 0x0001e20000100a00 */
[----:B--2---:R-:W-:-:S03]  /*49850*/  DFMA R76, R92, UR8, -R136 ;  /* 0x000000085c4c7c2b */ /* 0x004fc60008000888 */
[----:B------:R-:W-:Y:S01]  /*49860*/  STL.64 [R1+0x9518], R12 ;  /* 0x0095180c01007387 */ /* 0x000fe20000100a00 */
[----:B---3--:R-:W-:-:S03]  /*49870*/  DFMA R228, R198, R102, R228 ;  /* 0x00000066c6e4722b */ /* 0x008fc600000000e4 */
[----:B------:R-:W2:Y:S01]  /*49880*/  LDL.LU.64 R212, [R1+0x8648] ;  /* 0x0086480001d47983 */ /* 0x000ea20000300a00 */
[----:B0-----:R-:W-:Y:S02]  /*49890*/  DADD R4, -R142, R216 ;  /* 0x000000008e047229 */ /* 0x001fe400000001d8 */
[----:B------:R-:W-:Y:S01]  /*498a0*/  DADD R92, -R82, -R148 ;  /* 0x00000000525c7229 */ /* 0x000fe20000000994 */
[----:B------:R-:W3:Y:S04]  /*498b0*/  LDL.LU.64 R216, [R1+0x8640] ;  /* 0x0086400001d87983 */ /* 0x000ee80000300a00 */
[----:B------:R0:W-:Y:S01]  /*498c0*/  STL.64 [R1+0x94b8], R4 ;  /* 0x0094b80401007387 */ /* 0x0001e20000100a00 */
[----:B------:R-:W-:Y:S02]  /*498d0*/  DADD R82, -R222, -R164 ;  /* 0x00000000de527229 */ /* 0x000fe400000009a4 */
[----:B------:R-:W-:-:S02]  /*498e0*/  DADD R142, R148, R30 ;  /* 0x00000000948e7229 */ /* 0x000fc4000000001e */
[----:B----4-:R-:W-:Y:S02]  /*498f0*/  DMUL R34, R34, R100 ;  /* 0x0000006422227228 */ /* 0x010fe40000000000 */
[----:B0-----:R-:W-:Y:S01]  /*49900*/  DFMA R4, R164, 2, R42 ;  /* 0x40000000a404782b */ /* 0x001fe2000000002a */
[----:B------:R-:W-:Y:S01]  /*49910*/  STL.64 [R1+0x9560], R82 ;  /* 0x0095605201007387 */ /* 0x000fe20000100a00 */
[----:B------:R-:W-:-:S03]  /*49920*/  DFMA R42, -R198, R102, -R84 ;  /* 0x00000066c62a722b */ /* 0x000fc60000000954 */
[----:B------:R-:W4:Y:S04]  /*49930*/  LDL.64 R100, [R1+0x9b40] ;  /* 0x009b400001647983 */ /* 0x000f280000100a00 */
[----:B------:R0:W-:Y:S04]  /*49940*/  STL.64 [R1+0x9478], R42 ;  /* 0x0094782a01007387 */ /* 0x0001e80000100a00 */
[----:B------:R1:W-:Y:S01]  /*49950*/  STL.64 [R1+0x9568], R92 ;  /* 0x0095685c01007387 */ /* 0x0003e20000100a00 */
[----:B------:R-:W-:-:S03]  /*49960*/  DFMA R12, R198, R102, R84 ;  /* 0x00000066c60c722b */ /* 0x000fc60000000054 */
[----:B------:R-:W2:Y:S01]  /*49970*/  LDL.64 R102, [R1+0x8908] ;  /* 0x0089080001667983 */ /* 0x000ea20000100a00 */
[----:B0-----:R-:W-:-:S03]  /*49980*/  DFMA R42, R24, UR38, R178 ;  /* 0x00000026182a7c2b */ /* 0x001fc600080000b2 */
[----:B------:R-:W3:Y:S01]  /*49990*/  LDL.LU.64 R164, [R1+0x87d8] ;  /* 0x0087d80001a47983 */ /* 0x000ee20000300a00 */
[----:B------:R-:W-:-:S03]  /*499a0*/  DFMA R178, R148, 3, R4 ;  /* 0x4008000094b2782b */ /* 0x000fc60000000004 */
[----:B------:R-:W2:Y:S01]  /*499b0*/  LDL.LU.64 R148, [R1+0x8638] ;  /* 0x0086380001947983 */ /* 0x000ea20000300a00 */
[----:B------:R-:W-:-:S03]  /*499c0*/  DFMA R82, R58, -R242, R42 ;  /* 0x800000f23a52722b */ /* 0x000fc6000000002a */
[----:B------:R-:W3:Y:S04]  /*499d0*/  LDL.LU.64 R198, [R1+0x84d0] ;  /* 0x0084d00001c67983 */ /* 0x000ee80000300a00 */
[----:B------:R-:W4:Y:S01]  /*499e0*/  LDL.LU.64 R42, [R1+0x8718] ;  /* 0x00871800012a7983 */ /* 0x000f220000300a00 */
[----:B-1----:R-:W-:-:S03]  /*499f0*/  DADD R92, -R60, R76 ;  /* 0x000000003c5c7229 */ /* 0x002fc6000000014c */
[----:B------:R-:W3:Y:S01]  /*49a00*/  LDL.LU.64 R76, [R1+0x84c0] ;  /* 0x0084c000014c7983 */ /* 0x000ee20000300a00 */
[C---:B------:R-:W-:Y:S02]  /*49a10*/  DFMA R106, R204.reuse, UR22, R176 ;  /* 0x00000016cc6a7c2b */ /* 0x040fe400080000b0 */
[----:B------:R-:W-:Y:S01]  /*49a20*/  DFMA R154, R204, UR22, R154 ;  /* 0x00000016cc9a7c2b */ /* 0x000fe2000800009a */
[----:B------:R-:W3:Y:S04]  /*49a30*/  LDL.64 R176, [R1+0x8b40] ;  /* 0x008b400001b07983 */ /* 0x000ee80000100a00 */
[----:B------:R-:W3:Y:S01]  /*49a40*/  LDL.LU.64 R204, [R1+0x89a0] ;  /* 0x0089a00001cc7983 */ /* 0x000ee20000300a00 */
[----:B------:R-:W-:-:S03]  /*49a50*/  DFMA R64, R130, R112, R64 ;  /* 0x000000708240722b */ /* 0x000fc60000000040 */
[----:B------:R-:W3:Y:S04]  /*49a60*/  LDL.64 R84, [R1+0x8630] ;  /* 0x0086300001547983 */ /* 0x000ee80000100a00 */
[----:B------:R-:W3:Y:S04]  /*49a70*/  LDL.64 R4, [R1+0xa2a8] ;  /* 0x00a2a80001047983 */ /* 0x000ee80000100a00 */
[----:B------:R-:W3:Y:S04]  /*49a80*/  LDL.64 R30, [R1+0xa8c0] ;  /* 0x00a8c000011e7983 */ /* 0x000ee80000100a00 */
[----:B------:R-:W-:Y:S04]  /*49a90*/  STL.64 [R1+0x9e28], R192 ;  /* 0x009e28c001007387 */ /* 0x000fe80000100a00 */
[----:B------:R0:W5:Y:S01]  /*49aa0*/  LDL.LU.64 R222, [R1+0xaa70] ;  /* 0x00aa700001de7983 */ /* 0x0001620000300a00 */
[----:B----4-:R-:W-:-:S03]  /*49ab0*/  DFMA R42, R100, R72, R42 ;  /* 0x00000048642a722b */ /* 0x010fc6000000002a */
[----:B------:R-:W4:Y:S01]  /*49ac0*/  LDL.LU.64 R130, [R1+0x88a8] ;  /* 0x0088a80001827983 */ /* 0x000f220000300a00 */
[----:B--2---:R-:W-:-:S03]  /*49ad0*/  DADD R100, -R148, R82 ;  /* 0x0000000094647229 */ /* 0x004fc60000000152 */
[----:B------:R-:W2:Y:S01]  /*49ae0*/  LDL.64 R82, [R1+0x9248] ;  /* 0x0092480001527983 */ /* 0x000ea20000100a00 */
[----:B---3--:R-:W-:-:S03]  /*49af0*/  DFMA R76, R58, -R126, R76 ;  /* 0x8000007e3a4c722b */ /* 0x008fc6000000004c */
[----:B------:R1:W-:Y:S01]  /*49b00*/  STL.64 [R1+0x94f0], R100 ;  /* 0x0094f06401007387 */ /* 0x0003e20000100a00 */
[----:B------:R-:W-:Y:S02]  /*49b10*/  DADD R148, -R46, R92 ;  /* 0x000000002e947229 */ /* 0x000fe4000000015c */
[----:B------:R-:W-:Y:S01]  /*49b20*/  DFMA R92, R66, R38, R102 ;  /* 0x00000026425c722b */ /* 0x000fe20000000066 */
[----:B------:R-:W3:Y:S01]  /*49b30*/  LDL.LU.64 R112, [R1+0x88b8] ;  /* 0x0088b80001707983 */ /* 0x000ee20000300a00 */
[----:B-1----:R-:W-:Y:S02]  /*49b40*/  DFMA R100, R60, UR32, R46 ;  /* 0x000000203c647c2b */ /* 0x002fe4000800002e */
[CC--:B------:R-:W-:Y:S01]  /*49b50*/  DFMA R102, R66.reuse, R96.reuse, -R122 ;  /* 0x000000604266722b */ /* 0x0c0fe2000000087a */
[----:B------:R1:W-:Y:S01]  /*49b60*/  STL.64 [R1+0x9530], R64 ;  /* 0x0095304001007387 */ /* 0x0003e20000100a00 */
[----:B------:R-:W-:Y:S02]  /*49b70*/  DFMA R96, R66, -R96, R164 ;  /* 0x800000604260722b */ /* 0x000fe400000000a4 */
[-C--:B--2---:R-:W-:Y:S01]  /*49b80*/  DFMA R82, R82, R52.reuse, R76 ;  /* 0x000000345252722b */ /* 0x084fe2000000004c */
[----:B-1----:R-:W2:Y:S04]  /*49b90*/  LDL.LU.64 R64, [R1+0x8838] ;  /* 0x0088380001407983 */ /* 0x002ea80000300a00 */
[----:B------:R-:W4:Y:S01]  /*49ba0*/  LDL.64 R76, [R1+0x84f0] ;  /* 0x0084f000014c7983 */ /* 0x000f220000100a00 */
[----:B------:R-:W-:Y:S01]  /*49bb0*/  DFMA R100, R54, UR6, R100 ;  /* 0x0000000636647c2b */ /* 0x000fe20008000064 */
[----:B------:R-:W-:Y:S01]  /*49bc0*/  UMOV UR6, 0xe147ae14 ;  /* 0xe147ae1400067882 */ /* 0x000fe20000000000 */
[----:B------:R-:W-:Y:S01]  /*49bd0*/  UMOV UR7, 0x3fe6147a ;  /* 0x3fe6147a00077882 */ /* 0x000fe20000000000 */
[----:B------:R-:W-:Y:S01]  /*49be0*/  DFMA R42, R176, R52, R42 ;  /* 0x00000034b02a722b */ /* 0x000fe2000000002a */
[----:B------:R-:W3:Y:S01]  /*49bf0*/  LDL.LU.64 R46, [R1+0x87b8] ;  /* 0x0087b800012e7983 */ /* 0x000ee20000300a00 */
[----:B------:R-:W-:-:S03]  /*49c00*/  DFMA R164, R198, UR6, R82 ;  /* 0x00000006c6a47c2b */ /* 0x000fc60008000052 */
[----:B------:R-:W2:Y:S01]  /*49c10*/  LDL.64 R82, [R1+0x85d8] ;  /* 0x0085d80001527983 */ /* 0x000ea20000100a00 */
[----:B------:R-:W-:-:S03]  /*49c20*/  DFMA R92, R62, R36, R92 ;  /* 0x000000243e5c722b */ /* 0x000fc6000000005c */
[----:B------:R1:W-:Y:S02]  /*49c30*/  STL.64 [R1+0x9488], R164 ;  /* 0x009488a401007387 */ /* 0x0003e40000100a00 */
[----:B-1----:R-:W-:Y:S02]  /*49c40*/  DFMA R164, R198, UR30, R42 ;  /* 0x0000001ec6a47c2b */ /* 0x002fe4000800002a */
[----:B------:R-:W-:Y:S02]  /*49c50*/  DFMA R42, -R84, R132, R102 ;  /* 0x00000084542a722b */ /* 0x000fe40000000166 */
[----:B------:R-:W-:-:S08]  /*49c60*/  DMUL R102, R90, R98 ;  /* 0x000000625a667228 */ /* 0x000fd00000000000 */
[----:B------:R-:W-:Y:S02]  /*49c70*/  DFMA R132, R156, 1300, -R102 ;  /* 0x409450009c84782b */ /* 0x000fe40000000866 */
[----:B----4-:R-:W-:Y:S02]  /*49c80*/  DFMA R76, -R58, R76, R204 ;  /* 0x0000004c3a4c722b */ /* 0x010fe400000001cc */
[----:B--2---:R-:W-:Y:S01]  /*49c90*/  DFMA R82, -R56, R82, R100 ;  /* 0x000000523852722b */ /* 0x004fe20000000164 */
[----:B------:R-:W-:-:S05]  /*49ca0*/  UMOV UR6, 0xae147ae1 ;  /* 0xae147ae100067882 */ /* 0x000fca0000000000 */
[----:B------:R-:W-:Y:S01]  /*49cb0*/  DADD R76, -R198, R76 ;  /* 0x00000000c64c7229 */ /* 0x000fe2000000014c */
[----:B------:R-:W-:Y:S01]  /*49cc0*/  UMOV UR7, 0x3fdae147 ;  /* 0x3fdae14700077882 */ /* 0x000fe20000000000 */
[----:B------:R1:W-:Y:S01]  /*49cd0*/  STL.64 [R1+0x95d0], R42 ;  /* 0x0095d02a01007387 */ /* 0x0003e20000100a00 */
[----:B------:R-:W-:Y:S02]  /*49ce0*/  DFMA R148, R54, UR4, R148 ;  /* 0x0000000436947c2b */ /* 0x000fe40008000094 */
[----:B------:R-:W-:Y:S01]  /*49cf0*/  DMUL R4, R4, R216 ;  /* 0x000000d804047228 */ /* 0x000fe20000000000 */
[----:B------:R0:W5:Y:S04]  /*49d00*/  LDL.LU.64 R204, [R1+0xaa58] ;  /* 0x00aa580001cc7983 */ /* 0x0001680000300a00 */
[----:B------:R2:W-:Y:S01]  /*49d10*/  STL.64 [R1+0x94e0], R76 ;  /* 0x0094e04c01007387 */ /* 0x0005e20000100a00 */
[----:B-1----:R-:W-:-:S03]  /*49d20*/  DMUL R42, R176, UR6 ;  /* 0x00000006b02a7c28 */ /* 0x002fc60008000000 */
[----:B------:R1:W-:Y:S01]  /*49d30*/  STL.64 [R1+0x9308], R148 ;  /* 0x0093089401007387 */ /* 0x0003e20000100a00 */
[----:B------:R-:W-:-:S03]  /*49d40*/  DMUL R30, R30, R212 ;  /* 0x000000d41e1e7228 */ /* 0x000fc60000000000 */
[----:B------:R0:W5:Y:S01]  /*49d50*/  LDL.LU.64 R216, [R1+0xaa68] ;  /* 0x00aa680001d87983 */ /* 0x0001620000300a00 */
[----:B--2---:R-:W-:Y:S01]  /*49d60*/  DFMA R76, R70, -R174, R96 ;  /* 0x800000ae464c722b */ /* 0x004fe20000000060 */
[----:B------:R-:W-:Y:S01]  /*49d70*/  UMOV UR6, 0x812dea11 ;  /* 0x812dea1100067882 */ /* 0x000fe20000000000 */
[----:B------:R-:W-:Y:S01]  /*49d80*/  DFMA R96, R144, -R44, R92 ;  /* 0x8000002c9060722b */ /* 0x000fe2000000005c */
[----:B------:R-:W-:Y:S01]  /*49d90*/  UMOV UR7, 0x3d819799 ;  /* 0x3d81979900077882 */ /* 0x000fe20000000000 */
[----:B------:R-:W-:Y:S01]  /*49da0*/  DFMA R102, R158, R42, R106 ;  /* 0x0000002a9e66722b */ /* 0x000fe2000000006a */
[----:B-1----:R-:W2:Y:S03]  /*49db0*/  LDL.LU.64 R148, [R1+0x88d8] ;  /* 0x0088d80001947983 */ /* 0x002ea60000300a00 */
[----:B------:R-:W-:Y:S01]  /*49dc0*/  DADD R130, -R130, R76 ;  /* 0x0000000082827229 */ /* 0x000fe2000000014c */
[----:B------:R0:W5:Y:S01]  /*49dd0*/  LDL.LU.64 R212, [R1+0xaa60] ;  /* 0x00aa600001d47983 */ /* 0x0001620000300a00 */
[----:B------:R-:W-:-:S03]  /*49de0*/  DADD R76, R64, R82 ;  /* 0x00000000404c7229 */ /* 0x000fc60000000052 */
[----:B------:R-:W4:Y:S01]  /*49df0*/  LDL.LU.64 R82, [R1+0x87e8] ;  /* 0x0087e80001527983 */ /* 0x000f220000300a00 */
[----:B---3--:R-:W-:Y:S02]  /*49e00*/  DFMA R92, R14, 0.25, R112 ;  /* 0x3fd000000e5c782b */ /* 0x008fe40000000070 */
[----:B------:R-:W-:Y:S01]  /*49e10*/  DFMA R112, R60, UR28, -R64 ;  /* 0x0000001c3c707c2b */ /* 0x000fe20008000840 */
[----:B------:R0:W5:Y:S01]  /*49e20*/  LDL.LU.64 R198, [R1+0xaa50] ;  /* 0x00aa500001c67983 */ /* 0x0001620000300a00 */
[----:B------:R-:W-:-:S03]  /*49e30*/  DFMA R60, R156, -1300, R96 ;  /* 0xc09450009c3c782b */ /* 0x000fc60000000060 */
[----:B------:R-:W3:Y:S04]  /*49e40*/  LDL.LU.64 R96, [R1+0x8660] ;  /* 0x0086600001607983 */ /* 0x000ee80000300a00 */
[----:B------:R-:W2:Y:S01]  /*49e50*/  LDL.64 R156, [R1+0x9ae8] ;  /* 0x009ae800019c7983 */ /* 0x000ea20000100a00 */
[CC--:B------:R-:W-:Y:S02]  /*49e60*/  DFMA R104, R158.reuse, -R42.reuse, R104 ;  /* 0x8000002a9e68722b */ /* 0x0c0fe40000000068 */
[----:B------:R-:W-:Y:S01]  /*49e70*/  DFMA R100, R158, R42, R92 ;  /* 0x0000002a9e64722b */ /* 0x000fe2000000005c */
[----:B------:R-:W2:Y:S01]  /*49e80*/  LDL.LU.64 R64, [R1+0x89c0] ;  /* 0x0089c00001407983 */ /* 0x000ea20000300a00 */
[----:B------:R-:W-:Y:S02]  /*49e90*/  DMUL R106, R70, R214 ;  /* 0x000000d6466a7228 */ /* 0x000fe40000000000 */
[----:B------:R-:W-:Y:S01]  /*49ea0*/  DFMA R76, R84, R118, R76 ;  /* 0x00000076544c722b */ /* 0x000fe2000000004c */
[----:B------:R-:W2:Y:S01]  /*49eb0*/  LDL.64 R92, [R1+0x85b0] ;  /* 0x0085b000015c7983 */ /* 0x000ea20000100a00 */
[----:B------:R-:W-:-:S03]  /*49ec0*/  DFMA R112, R160, -R26, R112 ;  /* 0x8000001aa070722b */ /* 0x000fc60000000070 */
[----:B------:R1:W-:Y:S04]  /*49ed0*/  STL.64 [R1+0x94a0], R60 ;  /* 0x0094a03c01007387 */ /* 0x0003e80000100a00 */
[----:B------:R-:W2:Y:S04]  /*49ee0*/  LDL.64 R158, [R1+0x8b30] ;  /* 0x008b3000019e7983 */ /* 0x000ea80000100a00 */
[----:B------:R0:W5:Y:S04]  /*49ef0*/  LDL.LU.64 R176, [R1+0xaa48] ;  /* 0x00aa480001b07983 */ /* 0x0001680000300a00 */
[----:B-1----:R-:W2:Y:S01]  /*49f00*/  LDL.LU.64 R60, [R1+0x88c8] ;  /* 0x0088c800013c7983 */ /* 0x002ea20000300a00 */
[----:B----4-:R-:W-:-:S02]  /*49f10*/  DFMA R42, R56, R150, -R82 ;  /* 0x00000096382a722b */ /* 0x010fc40000000852 */
[----:B------:R-:W-:Y:S02]  /*49f20*/  DADD R82, R136, -R54 ;  /* 0x0000000088527229 */ /* 0x000fe40000000836 */
[----:B---3--:R-:W-:Y:S02]  /*49f30*/  DFMA R96, R106, UR44, R96 ;  /* 0x0000002c6a607c2b */ /* 0x008fe40008000060 */
[----:B--2---:R-:W-:Y:S01]  /*49f40*/  DFMA R88, -R156, R88, R76 ;  /* 0x000000589c58722b */ /* 0x004fe2000000014c */
[----:B------:R1:W-:Y:S01]  /*49f50*/  STL.64 [R1+0x9390], R112 ;  /* 0x0093907001007387 */ /* 0x0003e20000100a00 */
[----:B------:R-:W-:Y:S02]  /*49f60*/  DADD R106, -R106, R42 ;  /* 0x000000006a6a7229 */ /* 0x000fe4000000012a */
[----:B------:R-:W-:Y:S01]  /*49f70*/  DADD R42, -R188, -R166 ;  /* 0x00000000bc2a7229 */ /* 0x000fe200000009a6 */
[----:B------:R-:W2:Y:S01]  /*49f80*/  LDL.LU.64 R156, [R1+0x8670] ;  /* 0x00867000019c7983 */ /* 0x000ea20000300a00 */
[----:B------:R-:W-:-:S03]  /*49f90*/  DFMA R76, -R84, R118, R82 ;  /* 0x00000076544c722b */ /* 0x000fc60000000152 */
[----:B------:R-:W3:Y:S04]  /*49fa0*/  LDL.64 R188, [R1+0x9b00] ;  /* 0x009b000001bc7983 */ /* 0x000ee80000100a00 */
[----:B------:R-:W3:Y:S01]  /*49fb0*/  LDL.LU.64 R118, [R1+0x89b0] ;  /* 0x0089b00001767983 */ /* 0x000ee20000300a00 */
[----:B------:R-:W-:-:S03]  /*49fc0*/  DFMA R92, R66, R92, -R46 ;  /* 0x0000005c425c722b */ /* 0x000fc6000000082e */
[----:B------:R4:W-:Y:S04]  /*49fd0*/  STL.64 [R1+0x97a8], R42 ;  /* 0x0097a82a01007387 */ /* 0x0009e80000100a00 */
[----:B------:R0:W-:Y:S04]  /*49fe0*/  STL.64 [R1+0x9468], R76 ;  /* 0x0094684c01007387 */ /* 0x0001e80000100a00 */
[----:B-1----:R-:W2:Y:S01]  /*49ff0*/  LDL.LU.64 R112, [R1+0x87d0] ;  /* 0x0087d00001707983 */ /* 0x002ea20000300a00 */
[----:B----4-:R-:W-:-:S03]  /*4a000*/  DFMA R42, R122, UR4, R130 ;  /* 0x000000047a2a7c2b */ /* 0x010fc60008000082 */
[----:B------:R-:W4:Y:S01]  /*4a010*/  LDL.LU.64 R166, [R1+0x8900] ;  /* 0x0089000001a67983 */ /* 0x000f220000300a00 */
[----:B0-----:R-:W-:-:S03]  /*4a020*/  DFMA R76, R84, R116, R154 ;  /* 0x00000074544c722b */ /* 0x001fc6000000009a */
[----:B------:R0:W5:Y:S04]  /*4a030*/  LDL.LU.64 R150, [R1+0xaa40] ;  /* 0x00aa400001967983 */ /* 0x0001680000300a00 */
[----:B------:R-:W2:Y:S04]  /*4a040*/  LDL.LU.64 R154, [R1+0x8508] ;  /* 0x00850800019a7983 */ /* 0x000ea80000300a00 */
[----:B------:R1:W-:Y:S01]  /*4a050*/  STL.64 [R1+0x9450], R42 ;  /* 0x0094502a01007387 */ /* 0x0003e20000100a00 */
[----:B------:R-:W-:-:S03]  /*4a060*/  DFMA R82, R84, R116, R100 ;  /* 0x000000745452722b */ /* 0x000fc60000000064 */
[----:B------:R-:W4:Y:S01]  /*4a070*/  LDL.LU.64 R100, [R1+0x8940] ;  /* 0x0089400001647983 */ /* 0x000f220000300a00 */
[----:B------:R-:W-:Y:S02]  /*4a080*/  DFMA R26, R160, R26, R88 ;  /* 0x0000001aa01a722b */ /* 0x000fe40000000058 */
[----:B------:R-:W-:Y:S01]  /*4a090*/  DFMA R60, R60, UR26, R64 ;  /* 0x0000001a3c3c7c2b */ /* 0x000fe20008000040 */
[----:B------:R0:W5:Y:S01]  /*4a0a0*/  LDL.LU.64 R136, [R1+0xaa38] ;  /* 0x00aa380001887983 */ /* 0x0001620000300a00 */
[----:B-1----:R-:W-:-:S03]  /*4a0b0*/  DFMA R42, -R84, R116, R92 ;  /* 0x00000074542a722b */ /* 0x002fc6000000015c */
[----:B------:R0:W5:Y:S04]  /*4a0c0*/  LDL.LU.64 R54, [R1+0xaa00] ;  /* 0x00aa000001367983 */ /* 0x0001680000300a00 */
[----:B------:R-:W4:Y:S04]  /*4a0d0*/  LDL.64 R92, [R1+0x8b68] ;  /* 0x008b6800015c7983 */ /* 0x000f280000100a00 */
[----:B------:R1:W-:Y:S04]  /*4a0e0*/  STL.64 [R1+0x9460], R42 ;  /* 0x0094602a01007387 */ /* 0x0003e80000100a00 */
[----:B------:R-:W4:Y:S01]  /*4a0f0*/  LDL.LU.64 R116, [R1+0x87e0] ;  /* 0x0087e00001747983 */ /* 0x000f220000300a00 */
[----:B---3--:R-:W-:-:S03]  /*4a100*/  DFMA R188, -R188, R162, R118 ;  /* 0x000000a2bcbc722b */ /* 0x008fc60000000176 */
[----:B------:R3:W-:Y:S04]  /*4a110*/  STL.64 [R1+0x95b0], R26 ;  /* 0x0095b01a01007387 */ /* 0x0007e80000100a00 */
[----:B------:R-:W4:Y:S01]  /*4a120*/  LDL.LU.64 R162, [R1+0x8948] ;  /* 0x0089480001a27983 */ /* 0x000f220000300a00 */
[----:B-1----:R-:W-:-:S03]  /*4a130*/  DFMA R42, -R56, R114, R96 ;  /* 0x00000072382a722b */ /* 0x002fc60000000160 */
[----:B------:R-:W4:Y:S04]  /*4a140*/  LDL.LU.64 R96, [R1+0x8958] ;  /* 0x0089580001607983 */ /* 0x000f280000300a00 */
[----:B------:R1:W-:Y:S04]  /*4a150*/  STL.64 [R1+0x9398], R188 ;  /* 0x009398bc01007387 */ /* 0x0003e80000100a00 */
[----:B------:R-:W4:Y:S01]  /*4a160*/  LDL.LU.64 R118, [R1+0x86e0] ;  /* 0x0086e00001767983 */ /* 0x000f220000300a00 */
[----:B---3--:R-:W-:-:S03]  /*4a170*/  DFMA R26, R22, UR22, R102 ;  /* 0x00000016161a7c2b */ /* 0x008fc60008000066 */
[----:B------:R-:W-:Y:S04]  /*4a180*/  STL.64 [R1+0x96d0], R60 ;  /* 0x0096d03c01007387 */ /* 0x000fe80000100a00 */
[----:B-1----:R-:W3:Y:S01]  /*4a190*/  LDL.LU.64 R188, [R1+0x86f8] ;  /* 0x0086f80001bc7983 */ /* 0x002ee20000300a00 */
[C---:B------:R-:W-:Y:S02]  /*4a1a0*/  DADD R88, -R22.reuse, R42 ;  /* 0x0000000016587229 */ /* 0x040fe4000000012a */
[C---:B------:R-:W-:Y:S01]  /*4a1b0*/  DFMA R42, R22.reuse, UR46, R104 ;  /* 0x0000002e162a7c2b */ /* 0x040fe20008000068 */
[----:B------:R0:W5:Y:S01]  /*4a1c0*/  LDL.LU.64 R130, [R1+0xaa30] ;  /* 0x00aa300001827983 */ /* 0x0001620000300a00 */
[----:B------:R-:W-:-:S03]  /*4a1d0*/  DFMA R22, R22, UR22, R76 ;  /* 0x0000001616167c2b */ /* 0x000fc6000800004c */
[----:B------:R-:W-:Y:S04]  /*4a1e0*/  STL.64 [R1+0x9758], R26 ;  /* 0x0097581a01007387 */ /* 0x000fe80000100a00 */
[----:B------:R2:W-:Y:S01]  /*4a1f0*/  STL.64 [R1+0x94a8], R42 ;  /* 0x0094a82a01007387 */ /* 0x0005e20000100a00 */
[----:B------:R-:W-:-:S03]  /*4a200*/  DFMA R76, R46, UR20, R106 ;  /* 0x000000142e4c7c2b */ /* 0x000fc6000800006a */
[----:B------:R1:W-:Y:S04]  /*4a210*/  STL.64 [R1+0x9608], R22 ;  /* 0x0096081601007387 */ /* 0x0003e80000100a00 */
[----:B------:R0:W5:Y:S01]  /*4a220*/  LDL.LU.64 R122, [R1+0xaa28] ;  /* 0x00aa2800017a7983 */ /* 0x0001620000300a00 */
[----:B--2---:R-:W-:-:S03]  /*4a230*/  DFMA R42, R14, 0.25, R154 ;  /* 0x3fd000000e2a782b */ /* 0x004fc6000000009a */
[----:B------:R0:W5:Y:S01]  /*4a240*/  LDL.LU.64 R114, [R1+0xaa20] ;  /* 0x00aa200001727983 */ /* 0x0001620000300a00 */
[----:B------:R-:W-:Y:S02]  /*4a250*/  DMUL R154, R94, UR6 ;  /* 0x000000065e9a7c28 */ /* 0x000fe40008000000 */
[C---:B------:R-:W-:Y:S01]  /*4a260*/  DFMA R26, R14.reuse, 0.5, R112 ;  /* 0x3fe000000e1a782b */ /* 0x040fe20000000070 */
[----:B------:R0:W5:Y:S01]  /*4a270*/  LDL.LU.64 R84, [R1+0xaa18] ;  /* 0x00aa180001547983 */ /* 0x0001620000300a00 */
[----:B-1----:R-:W-:-:S03]  /*4a280*/  DFMA R22, R14, 0.25, R148 ;  /* 0x3fd000000e16782b */ /* 0x002fc60000000094 */
[----:B------:R0:W5:Y:S01]  /*4a290*/  LDL.LU.64 R64, [R1+0xaa10] ;  /* 0x00aa100001407983 */ /* 0x0001620000300a00 */
[----:B------:R-:W-:-:S03]  /*4a2a0*/  DMUL R154, R146, R154 ;  /* 0x0000009a929a7228 */ /* 0x000fc60000000000 */
[----:B------:R0:W5:Y:S04]  /*4a2b0*/  LDL.LU.64 R60, [R1+0xaa08] ;  /* 0x00aa0800013c7983 */ /* 0x0001680000300a00 */
[----:B------:R-:W-:Y:S04]  /*4a2c0*/  STL.64 [R1+0x9658], R88 ;  /* 0x0096585801007387 */ /* 0x000fe80000100a00 */
[----:B------:R4:W-:Y:S04]  /*4a2d0*/  STL.64 [R1+0x9480], R26 ;  /* 0x0094801a01007387 */ /* 0x0009e80000100a00 */
[----:B------:R1:W-:Y:S04]  /*4a2e0*/  STL.64 [R1+0x94e8], R76 ;  /* 0x0094e84c01007387 */ /* 0x0003e80000100a00 */
[----:B------:R2:W-:Y:S01]  /*4a2f0*/  STL.64 [R1+0x9458], R22 ;  /* 0x0094581601007387 */ /* 0x0005e20000100a00 */
[----:B----4-:R-:W-:-:S03]  /*4a300*/  DFMA R26, R154, 0.25, R116 ;  /* 0x3fd000009a1a782b */ /* 0x010fc60000000074 */
[----:B------:R-:W4:Y:S01]  /*4a310*/  LDL.LU.64 R160, [R1+0x8918] ;  /* 0x0089180001a07983 */ /* 0x000f220000300a00 */
[----:B-1----:R-:W-:-:S03]  /*4a320*/  DFMA R76, R24, UR34, R166 ;  /* 0x00000022184c7c2b */ /* 0x002fc600080000a6 */
[----:B------:R-:W4:Y:S01]  /*4a330*/  LDL.LU.64 R154, [R1+0x8818] ;  /* 0x00881800019a7983 */ /* 0x000f220000300a00 */
[----:B--2---:R-:W-:-:S03]  /*4a340*/  DFMA R22, R128, -R92, R100 ;  /* 0x8000005c8016722b */ /* 0x004fc60000000064 */
[----:B------:R1:W-:Y:S04]  /*4a350*/  STL.64 [R1+0x94f8], R26 ;  /* 0x0094f81a01007387 */ /* 0x0003e80000100a00 */
[----:B------:R-:W-:Y:S01]  /*4a360*/  STL.64 [R1+0x9510], R76 ;  /* 0x0095104c01007387 */ /* 0x000fe20000100a00 */
[----:B------:R-:W-:-:S03]  /*4a370*/  DFMA R22, -R158, R128, R22 ;  /* 0x000000809e16722b */ /* 0x000fc60000000116 */
[----:B------:R-:W2:Y:S01]  /*4a380*/  LDL.LU.64 R116, [R1+0x8568] ;  /* 0x0085680001747983 */ /* 0x000ea20000300a00 */
[----:B------:R-:W-:Y:S02]  /*4a390*/  DMUL R166, R56, R224 ;  /* 0x000000e038a67228 */ /* 0x000fe40000000000 */
[----:B-1----:R-:W-:Y:S01]  /*4a3a0*/  DFMA R26, R46, UR18, -R152 ;  /* 0x000000122e1a7c2b */ /* 0x002fe20008000898 */
[----:B------:R-:W2:Y:S04]  /*4a3b0*/  LDL.LU.64 R112, [R1+0x88a0] ;  /* 0x0088a00001707983 */ /* 0x000ea80000300a00 */
[----:B------:R-:W-:Y:S04]  /*4a3c0*/  STL.64 [R1+0x9370], R22 ;  /* 0x0093701601007387 */ /* 0x000fe80000100a00 */
[----:B------:R1:W-:Y:S01]  /*4a3d0*/  STL.64 [R1+0x9520], R26 ;  /* 0x0095201a01007387 */ /* 0x0003e20000100a00 */
[----:B------:R-:W-:-:S03]  /*4a3e0*/  DADD R14, -R14, R162 ;  /* 0x000000000e0e7229 */ /* 0x000fc600000001a2 */
[----:B------:R-:W2:Y:S01]  /*4a3f0*/  LDL.LU.64 R148, [R1+0x8590] ;  /* 0x0085900001947983 */ /* 0x000ea20000300a00 */
[----:B-1----:R-:W-:-:S03]  /*4a400*/  DADD R26, R250, R142 ;  /* 0x00000000fa1a7229 */ /* 0x002fc6000000008e */
[----:B------:R-:W2:Y:S04]  /*4a410*/  LDL.LU.64 R142, [R1+0x8908] ;  /* 0x00890800018e7983 */ /* 0x000ea80000300a00 */
[----:B------:R1:W-:Y:S01]  /*4a420*/  STL.64 [R1+0x9500], R14 ;  /* 0x0095000e01007387 */ /* 0x0003e20000100a00 */
[----:B------:R-:W-:Y:S02]  /*4a430*/  DFMA R82, R152, 2, R82 ;  /* 0x400000009852782b */ /* 0x000fe40000000052 */
[----:B------:R-:W-:Y:S01]  /*4a440*/  DADD R22, R192, R26 ;  /* 0x00000000c0167229 */ /* 0x000fe2000000001a */
[----:B------:R-:W2:Y:S01]  /*4a450*/  LDL.64 R152, [R1+0x9ad0] ;  /* 0x009ad00001987983 */ /* 0x000ea20000100a00 */
[----:B------:R-:W-:-:S03]  /*4a460*/  DFMA R88, R196, 2, R194 ;  /* 0x40000000c458782b */ /* 0x000fc600000000c2 */
[----:B------:R-:W2:Y:S01]  /*4a470*/  LDL.LU.64 R102, [R1+0x8540] ;  /* 0x0085400001667983 */ /* 0x000ea20000300a00 */
[----:B-1----:R-:W-:-:S03]  /*4a480*/  DFMA R14, R128, R92, R96 ;  /* 0x0000005c800e722b */ /* 0x002fc60000000060 */
[----:B------:R-:W2:Y:S04]  /*4a490*/  LDL.64 R104, [R1+0x8450] ;  /* 0x0084500001687983 */ /* 0x000ea80000100a00 */
[----:B------:R-:W2:Y:S01]  /*4a4a0*/  LDL.64 R162, [R1+0x8428] ;  /* 0x0084280001a27983 */ /* 0x000ea20000100a00 */
[----:B------:R-:W-:-:S03]  /*4a4b0*/  DFMA R76, R24, UR16, R14 ;  /* 0x00000010184c7c2b */ /* 0x000fc6000800000e */
[----:B------:R-:W2:Y:S01]  /*4a4c0*/  LDL.64 R100, [R1+0x9dd8] ;  /* 0x009dd80001647983 */ /* 0x000ea20000100a00 */
[----:B------:R-:W-:-:S03]  /*4a4d0*/  DFMA R14, R158, R128, R42 ;  /* 0x000000809e0e722b */ /* 0x000fc6000000002a */
[----:B------:R-:W4:Y:S01]  /*4a4e0*/  LDL.LU.64 R158, [R1+0x8870] ;  /* 0x00887000019e7983 */ /* 0x000f220000300a00 */
[----:B------:R-:W-:Y:S02]  /*4a4f0*/  DADD R42, R166, R156 ;  /* 0x00000000a62a7229 */ /* 0x000fe4000000009c */
[----:B------:R-:W-:Y:S01]  /*4a500*/  DMUL R156, R56, R226 ;  /* 0x000000e2389c7228 */ /* 0x000fe20000000000 */
[----:B------:R-:W2:Y:S01]  /*4a510*/  LDL.LU.64 R106, [R1+0x8668] ;  /* 0x00866800016a7983 */ /* 0x000ea20000300a00 */
[----:B---3--:R-:W-:-:S03]  /*4a520*/  DADD R26, R192, R188 ;  /* 0x00000000c01a7229 */ /* 0x008fc600000000bc */
[----:B------:R-:W3:Y:S04]  /*4a530*/  LDL.LU.64 R188, [R1+0x8470] ;  /* 0x0084700001bc7983 */ /* 0x000ee80000300a00 */
[----:B------:R1:W-:Y:S01]  /*4a540*/  STL.64 [R1+0x9768], R76 ;  /* 0x0097684c01007387 */ /* 0x0003e20000100a00 */
[----:B------:R-:W-:-:S03]  /*4a550*/  DADD R96, -R194, -R108 ;  /* 0x00000000c2607229 */ /* 0x000fc6000000096c */
[----:B------:R-:W-:Y:S01]  /*4a560*/  STL.64 [R1+0x96f8], R82 ;  /* 0x0096f85201007387 */ /* 0x000fe20000100a00 */
[----:B------:R-:W-:Y:S02]  /*4a570*/  DADD R92, -R196, -R110 ;  /* 0x00000000c45c7229 */ /* 0x000fe4000000096e */
[----:B------:R-:W-:Y:S01]  /*4a580*/  DADD R88, R108, R88 ;  /* 0x000000006c587229 */ /* 0x000fe20000000058 */
[----:B------:R-:W-:Y:S01]  /*4a590*/  UMOV UR4, 0xce3718e1 ;  /* 0xce3718e100047882 */ /* 0x000fe20000000000 */
[----:B------:R-:W-:Y:S01]  /*4a5a0*/  UMOV UR5, 0x3d551c51 ;  /* 0x3d551c5100057882 */ /* 0x000fe20000000000 */
[----:B------:R0:W5:Y:S01]  /*4a5b0*/  LDL.LU.64 R46, [R1+0xa9f8] ;  /* 0x00a9f800012e7983 */ /* 0x0001620000300a00 */
[----:B-1----:R-:W-:-:S03]  /*4a5c0*/  DADD R76, -R156, -R4 ;  /* 0x000000009c4c7229 */ /* 0x002fc60000000904 */
[----:B------:R-:W2:Y:S04]  /*4a5d0*/  LDL.64 R156, [R1+0x85a0] ;  /* 0x0085a000019c7983 */ /* 0x000ea80000100a00 */
[----:B------:R1:W-:Y:S04]  /*4a5e0*/  STL.64 [R1+0x9550], R14 ;  /* 0x0095500e01007387 */ /* 0x0003e80000100a00 */
[----:B------:R0:W-:Y:S04]  /*4a5f0*/  STL.64 [R1+0x9498], R96 ;  /* 0x0094986001007387 */ /* 0x0001e80000100a00 */
[----:B------:R0:W5:Y:S01]  /*4a600*/  LDL.LU.64 R24, [R1+0xa9f0] ;  /* 0x00a9f00001187983 */ /* 0x0001620000300a00 */
[----:B-1----:R-:W-:-:S03]  /*4a610*/  DADD R14, R192, R118 ;  /* 0x00000000c00e7229 */ /* 0x002fc60000000076 */
[----:B------:R-:W2:Y:S01]  /*4a620*/  LDL.64 R118, [R1+0x92b8] ;  /* 0x0092b80001767983 */ /* 0x000ea20000100a00 */
[----:B0-----:R-:W-:-:S03]  /*4a630*/  DADD R96, -R166, -R30 ;  /* 0x00000000a6607229 */ /* 0x001fc6000000091e */
[----:B------:R-:W2:Y:S04]  /*4a640*/  LDL.64 R166, [R1+0xa240] ;  /* 0x00a2400001a67983 */ /* 0x000ea80000100a00 */
[----:B------:R0:W-:Y:S01]  /*4a650*/  STL.64 [R1+0x9330], R76 ;  /* 0x0093304c01007387 */ /* 0x0001e20000100a00 */
[C---:B------:R-:W-:Y:S02]  /*4a660*/  DADD R82, R34.reuse, R22 ;  /* 0x0000000022527229 */ /* 0x040fe40000000016 */
[----:B------:R-:W-:Y:S02]  /*4a670*/  DADD R22, R34, R26 ;  /* 0x0000000022167229 */ /* 0x000fe4000000001a */
[----:B------:R-:W-:Y:S02]  /*4a680*/  DFMA R26, R108, 3, R180 ;  /* 0x400800006c1a782b */ /* 0x000fe400000000b4 */
[----:B0-----:R-:W-:-:S02]  /*4a690*/  DFMA R76, R56, R134, R42 ;  /* 0x00000086384c722b */ /* 0x001fc4000000002a */
[----:B------:R-:W-:-:S06]  /*4a6a0*/  DADD R42, R34, R178 ;  /* 0x00000000222a7229 */ /* 0x000fcc00000000b2 */
[----:B------:R-:W-:Y:S01]  /*4a6b0*/  DFMA R76, R108, 2, R76 ;  /* 0x400000006c4c782b */ /* 0x000fe2000000004c */
[----:B------:R0:W-:Y:S01]  /*4a6c0*/  STL.64 [R1+0x9490], R92 ;  /* 0x0094905c01007387 */ /* 0x0001e20000100a00 */
[----:B------:R-:W-:Y:S02]  /*4a6d0*/  DADD R14, R34, R14 ;  /* 0x00000000220e7229 */ /* 0x000fe4000000000e */
[C---:B------:R-:W-:Y:S01]  /*4a6e0*/  DADD R42, R4.reuse, R42 ;  /* 0x00000000042a7229 */ /* 0x040fe2000000002a */
[----:B------:R-:W2:Y:S01]  /*4a6f0*/  LDL.64 R108, [R1+0xa8d8] ;  /* 0x00a8d800016c7983 */ /* 0x000ea20000100a00 */
[----:B------:R-:W-:Y:S02]  /*4a700*/  DADD R82, R4, R82 ;  /* 0x0000000004527229 */ /* 0x000fe40000000052 */
[C---:B0-----:R-:W-:Y:S02]  /*4a710*/  DFMA R92, R110.reuse, 2, R26 ;  /* 0x400000006e5c782b */ /* 0x041fe4000000001a */
[----:B------:R-:W-:-:S02]  /*4a720*/  DADD R26, R110, R76 ;  /* 0x000000006e1a7229 */ /* 0x000fc4000000004c */
[C---:B------:R-:W-:Y:S02]  /*4a730*/  DADD R14, R4.reuse, R14 ;  /* 0x00000000040e7229 */ /* 0x040fe4000000000e */
[C---:B------:R-:W-:Y:S02]  /*4a740*/  DFMA R22, R4.reuse, 2, R22 ;  /* 0x400000000416782b */ /* 0x040fe40000000016 */
[----:B------:R-:W-:Y:S01]  /*4a750*/  DFMA R4, R4, 2, R34 ;  /* 0x400000000404782b */ /* 0x000fe20000000022 */
[----:B------:R0:W-:Y:S02]  /*4a760*/  STL.64 [R1+0x9448], R26 ;  /* 0x0094481a01007387 */ /* 0x0001e40000100a00 */
[----:B0-----:R-:W-:-:S05]  /*4a770*/  DFMA R26, R30, 2, R42 ;  /* 0x400000001e1a782b */ /* 0x001fca000000002a */
[C---:B------:R-:W-:Y:S02]  /*4a780*/  DADD R76, R30.reuse, R4 ;  /* 0x000000001e4c7229 */ /* 0x040fe40000000004 */
[----:B------:R0:W-:Y:S02]  /*4a790*/  STL.64 [R1+0x93d0], R26 ;  /* 0x0093d01a01007387 */ /* 0x0001e40000100a00 */
[C---:B0-----:R-:W-:Y:S02]  /*4a7a0*/  DFMA R26, R30.reuse, 2, R14 ;  /* 0x400000001e1a782b */ /* 0x041fe4000000000e */
[----:B------:R-:W-:-:S07]  /*4a7b0*/  DADD R14, R30, R22 ;  /* 0x000000001e0e7229 */ /* 0x000fce0000000016 */
[----:B------:R-:W-:Y:S01]  /*4a7c0*/  STL.64 [R1+0x9538], R14 ;  /* 0x0095380e01007387 */ /* 0x000fe20000100a00 */
[----:B------:R-:W-:-:S03]  /*4a7d0*/  DADD R22, R202, R182 ;  /* 0x00000000ca167229 */ /* 0x000fc600000000b6 */
[----:B------:R-:W-:Y:S01]  /*4a7e0*/  STL.64 [R1+0x93d8], R76 ;  /* 0x0093d84c01007387 */ /* 0x000fe20000100a00 */
[----:B------:R-:W-:-:S07]  /*4a7f0*/  DADD R42, R30, R82 ;  /* 0x000000001e2a7229 */ /* 0x000fce0000000052 */
[----:B------:R-:W-:Y:S04]  /*4a800*/  STL.64 [R1+0x9798], R42 ;  /* 0x0097982a01007387 */ /* 0x000fe80000100a00 */
[----:B------:R0:W-:Y:S04]  /*4a810*/  STL.64 [R1+0x9338], R96 ;  /* 0x0093386001007387 */ /* 0x0001e80000100a00 */
[----:B0-----:R-:W2:Y:S01]  /*4a820*/  LDL.64 R96, [R1+0x9e00] ;  /* 0x009e000001607983 */ /* 0x001ea20000100a00 */
[----:B----4-:R-:W-:Y:S02]  /*4a830*/  DFMA R4, R68, -R80, R158 ;  /* 0x800000504404722b */ /* 0x010fe4000000009e */
[----:B------:R-:W-:-:S06]  /*4a840*/  DMUL R158, R56, R240 ;  /* 0x000000f0389e7228 */ /* 0x000fcc0000000000 */
[----:B------:R-:W-:Y:S02]  /*4a850*/  DFMA R4, -R50, R68, R4 ;  /* 0x000000443204722b */ /* 0x000fe40000000104 */
[----:B------:R-:W-:Y:S02]  /*4a860*/  DFMA R14, R56, -R16, -R158 ;  /* 0x80000010380e722b */ /* 0x000fe4000000089e */
[----:B------:R-:W4:Y:S04]  /*4a870*/  LDL.64 R158, [R1+0x8b28] ;  /* 0x008b2800019e7983 */ /* 0x000f280000100a00 */
[C---:B------:R-:W-:Y:S02]  /*4a880*/  DFMA R76, R124.reuse, UR14, R4 ;  /* 0x0000000e7c4c7c2b */ /* 0x040fe40008000004 */
[----:B---3--:R-:W-:-:S02]  /*4a890*/  DFMA R4, R124, UR42, R188 ;  /* 0x0000002a7c047c2b */ /* 0x008fc400080000bc */
[----:B--2---:R-:W-:Y:S01]  /*4a8a0*/  DMUL R30, R156, UR48 ;  /* 0x000000309c1e7c28 */ /* 0x004fe20008000000 */
[----:B------:R-:W2:Y:S04]  /*4a8b0*/  LDL.LU.64 R188, [R1+0x86c8] ;  /* 0x0086c80001bc7983 */ /* 0x000ea80000300a00 */
[----:B------:R-:W3:Y:S04]  /*4a8c0*/  LDL.LU.64 R156, [R1+0x86b8] ;  /* 0x0086b800019c7983 */ /* 0x000ee80000300a00 */
[----:B------:R0:W-:Y:S01]  /*4a8d0*/  STL.64 [R1+0x9540], R4 ;  /* 0x0095400401007387 */ /* 0x0001e20000100a00 */
[----:B------:R-:W-:-:S02]  /*4a8e0*/  DADD R82, -R154, R14 ;  /* 0x000000009a527229 */ /* 0x000fc4000000010e */
[----:B------:R-:W-:Y:S01]  /*4a8f0*/  DFMA R14, R56, R16, R154 ;  /* 0x00000010380e722b */ /* 0x000fe2000000009a */
[----:B------:R-:W2:Y:S01]  /*4a900*/  LDL.64 R154, [R1+0x8458] ;  /* 0x00845800019a7983 */ /* 0x000ea20000100a00 */
[----:B0-----:R-:W-:Y:S02]  /*4a910*/  DFMA R4, R124, UR14, R22 ;  /* 0x0000000e7c047c2b */ /* 0x001fe40008000016 */
[----:B------:R-:W-:Y:S01]  /*4a920*/  DFMA R42, R206, UR12, -R118 ;  /* 0x0000000cce2a7c2b */ /* 0x000fe20008000876 */
[----:B------:R-:W2:Y:S04]  /*4a930*/  LDL.LU.64 R118, [R1+0x8710] ;  /* 0x0087100001767983 */ /* 0x000ea80000300a00 */
[----:B------:R0:W-:Y:S02]  /*4a940*/  STL.64 [R1+0x9588], R4 ;  /* 0x0095880401007387 */ /* 0x0001e40000100a00 */
[----:B0-----:R-:W-:-:S07]  /*4a950*/  DFMA R4, -R48, R30, -R120 ;  /* 0x0000001e3004722b */ /* 0x001fce0000000978 */
[----:B------:R0:W-:Y:S02]  /*4a960*/  STL.64 [R1+0x9418], R4 ;  /* 0x0094180401007387 */ /* 0x0001e40000100a00 */
[----:B0-----:R-:W-:Y:S02]  /*4a970*/  DADD R4, R166, -R142 ;  /* 0x00000000a6047229 */ /* 0x001fe4000000088e */
[----:B------:R-:W2:Y:S04]  /*4a980*/  LDL.64 R166, [R1+0x8e08] ;  /* 0x008e080001a67983 */ /* 0x000ea80000100a00 */
[----:B------:R0:W-:Y:S04]  /*4a990*/  STL.64 [R1+0x9730], R76 ;  /* 0x0097304c01007387 */ /* 0x0001e80000100a00 */
[----:B------:R1:W-:Y:S01]  /*4a9a0*/  STL.64 [R1+0x95e8], R26 ;  /* 0x0095e81a01007387 */ /* 0x0003e20000100a00 */
[----:B0-----:R-:W-:-:S02]  /*4a9b0*/  DFMA R76, -R152, R116, R14 ;  /* 0x00000074984c722b */ /* 0x001fc4000000010e */
[----:B------:R-:W-:Y:S02]  /*4a9c0*/  DFMA R14, R152, R116, R42 ;  /* 0x00000074980e722b */ /* 0x000fe4000000002a */
[----:B-1----:R-:W-:-:S05]  /*4a9d0*/  DMUL R26, R8, UR36 ;  /* 0x00000024081a7c28 */ /* 0x002fca0008000000 */
[----:B------:R0:W-:Y:S03]  /*4a9e0*/  STL.64 [R1+0x94b0], R14 ;  /* 0x0094b00e01007387 */ /* 0x0001e60000100a00 */
[----:B------:R-:W-:Y:S02]  /*4a9f0*/  DFMA R22, -R48, R26, -R138 ;  /* 0x0000001a3016722b */ /* 0x000fe4000000098a */
[----:B0-----:R-:W-:Y:S02]  /*4aa00*/  DMUL R14, R108, R184 ;  /* 0x000000b86c0e7228 */ /* 0x001fe40000000000 */
[----:B------:R-:W-:-:S05]  /*4aa10*/  DFMA R26, R56, -R134, -R34 ;  /* 0x80000086381a722b */ /* 0x000fca0000000822 */
[----:B------:R-:W-:Y:S01]  /*4aa20*/  STL.64 [R1+0x8c08], R14 ;  /* 0x008c080e01007387 */ /* 0x000fe20000100a00 */
[----:B------:R-:W-:-:S03]  /*4aa30*/  DFMA R4, R66, -R38, R4 ;  /* 0x800000264204722b */ /* 0x000fc60000000004 */
[----:B------:R-:W-:Y:S01]  /*4aa40*/  STL.64 [R1+0x9470], R26 ;  /* 0x0094701a01007387 */ /* 0x000fe20000100a00 */
[----:B------:R-:W-:Y:S01]  /*4aa50*/  DMUL R116, R116, UR4 ;  /* 0x0000000474747c28 */ /* 0x000fe20008000000 */
[----:B------:R-:W0:Y:S02]  /*4aa60*/  LDCU UR4, c[0x0][0x3a8] ;  /* 0x00007500ff0477ac */ /* 0x000e240008000800 */
[----:B------:R-:W-:Y:S01]  /*4aa70*/  STL.64 [R1+0x9430], R22 ;  /* 0x0094301601007387 */ /* 0x000fe20000100a00 */
[----:B------:R-:W-:Y:S02]  /*4aa80*/  DFMA R30, R56, R240, -R206 ;  /* 0x000000f0381e722b */ /* 0x000fe400000008ce */
[C---:B------:R-:W-:Y:S02]  /*4aa90*/  DFMA R34, R66.reuse, R28, -R112 ;  /* 0x0000001c4222722b */ /* 0x040fe40000000870 */
[----:B------:R-:W-:-:S05]  /*4aaa0*/  DFMA R4, -R66, R6, R4 ;  /* 0x000000064204722b */ /* 0x000fca0000000104 */
[----:B------:R1:W-:Y:S01]  /*4aab0*/  STL.64 [R1+0x96e8], R34 ;  /* 0x0096e82201007387 */ /* 0x0003e20000100a00 */
[----:B------:R-:W-:Y:S02]  /*4aac0*/  DFMA R42, R58, -R18, R82 ;  /* 0x800000123a2a722b */ /* 0x000fe40000000052 */
[----:B-1----:R-:W-:-:S07]  /*4aad0*/  DFMA R34, R68, R80, R30 ;  /* 0x000000504422722b */ /* 0x002fce000000001e */
[----:B------:R-:W-:Y:S01]  /*4aae0*/  STL.64 [R1+0x9378], R34 ;  /* 0x0093782201007387 */ /* 0x000fe20000100a00 */
[----:B------:R-:W-:Y:S02]  /*4aaf0*/  DFMA R76, R144, -R116, R76 ;  /* 0x80000074904c722b */ /* 0x000fe4000000004c */
[----:B------:R-:W-:Y:S02]  /*4ab00*/  DMUL R100, R100, R186 ;  /* 0x000000ba64647228 */ /* 0x000fe40000000000 */
[----:B------:R-:W-:Y:S02]  /*4ab10*/  DMUL R96, R96, R106 ;  /* 0x0000006a60607228 */ /* 0x000fe40000000000 */
[----:B------:R-:W-:Y:S02]  /*4ab20*/  DFMA R88, R110, 2, R88 ;  /* 0x400000006e58782b */ /* 0x000fe40000000058 */
[----:B----4-:R-:W-:Y:S01]  /*4ab30*/  DFMA R14, R56, -R158, R132 ;  /* 0x8000009e380e722b */ /* 0x010fe20000000084 */
[----:B------:R-:W4:Y:S07]  /*4ab40*/  LDL.LU.64 R158, [R1+0x89d8] ;  /* 0x0089d800019e7983 */ /* 0x000f2e0000300a00 */
[----:B------:R-:W-:-:S02]  /*4ab50*/  DADD R26, R160, R14 ;  /* 0x00000000a01a7229 */ /* 0x000fc4000000000e */
[----:B------:R-:W-:Y:S02]  /*4ab60*/  DFMA R14, R90, R98, -R160 ;  /* 0x000000625a0e722b */ /* 0x000fe400000008a0 */
[----:B---3--:R-:W-:-:S05]  /*4ab70*/  DADD R22, R156, R156 ;  /* 0x000000009c167229 */ /* 0x008fca000000009c */
[----:B------:R1:W-:Y:S04]  /*4ab80*/  STL.64 [R1+0x9718], R14 ;  /* 0x0097180e01007387 */ /* 0x0003e80000100a00 */
[----:B------:R3:W-:Y:S04]  /*4ab90*/  STL.64 [R1+0x9700], R26 ;  /* 0x0097001a01007387 */ /* 0x0007e80000100a00 */
[----:B------:R0:W-:Y:S01]  /*4aba0*/  STL.64 [R1+0x8b70], R22 ;  /* 0x008b701601007387 */ /* 0x0001e20000100a00 */
[----:B-1----:R-:W-:-:S03]  /*4abb0*/  DFMA R14, R144, R116, -R148 ;  /* 0x00000074900e722b */ /* 0x002fc60000000894 */
[----:B------:R-:W4:Y:S01]  /*4abc0*/  LDL.64 R156, [R1+0x91c0] ;  /* 0x0091c000019c7983 */ /* 0x000f220000100a00 */
[----:B---3--:R-:W-:Y:S02]  /*4abd0*/  DFMA R26, R206, UR40, R148 ;  /* 0x00000028ce1a7c2b */ /* 0x008fe40008000094 */
[C---:B0-----:R-:W-:Y:S01]  /*4abe0*/  DFMA R22, -R70.reuse, R104, -R102 ;  /* 0x000000684616722b */ /* 0x041fe20000000966 */
[----:B------:R0:W-:Y:S01]  /*4abf0*/  STL.64 [R1+0x9780], R14 ;  /* 0x0097800e01007387 */ /* 0x0001e20000100a00 */
[----:B--2---:R-:W-:Y:S02]  /*4ac00*/  DFMA R4, R70, -R154, R4 ;  /* 0x8000009a4604722b */ /* 0x004fe40000000004 */
[----:B------:R-:W-:Y:S01]  /*4ac10*/  DFMA R30, -R208, R10, R188 ;  /* 0x0000000ad01e722b */ /* 0x000fe200000001bc */
[----:B------:R1:W-:Y:S03]  /*4ac20*/  STL.64 [R1+0x92b0], R26 ;  /* 0x0092b01a01007387 */ /* 0x0003e60000100a00 */
[----:B------:R-:W-:-:S02]  /*4ac30*/  DFMA R22, R62, -R162, R22 ;  /* 0x800000a23e16722b */ /* 0x000fc40000000016 */
[----:B0-----:R-:W-:Y:S01]  /*4ac40*/  DFMA R14, R208, R10, R118 ;  /* 0x0000000ad00e722b */ /* 0x001fe20000000076 */
[----:B------:R0:W-:Y:S01]  /*4ac50*/  STL.64 [R1+0x9438], R30 ;  /* 0x0094381e01007387 */ /* 0x0001e20000100a00 */
[----:B-1----:R-:W-:-:S03]  /*4ac60*/  DADD R26, R250, R12 ;  /* 0x00000000fa1a7229 */ /* 0x002fc6000000000c */
[----:B------:R1:W5:Y:S01]  /*4ac70*/  LDL.LU.64 R208, [R1+0xa9e0] ;  /* 0x00a9e00001d07983 */ /* 0x0003620000300a00 */
[----:B------:R-:W-:Y:S02]  /*4ac80*/  DFMA R22, R210, R70, R22 ;  /* 0x00000046d216722b */ /* 0x000fe40000000016 */
[----:B------:R-:W-:Y:S01]  /*4ac90*/  DFMA R34, R232, R190, R14 ;  /* 0x000000bee822722b */ /* 0x000fe2000000000e */
[----:B------:R1:W5:Y:S01]  /*4aca0*/  LDL.LU.64 R12, [R1+0xa9e8] ;  /* 0x00a9e800010c7983 */ /* 0x0003620000300a00 */
[----:B------:R-:W-:-:S03]  /*4acb0*/  DADD R14, R192, R26 ;  /* 0x00000000c00e7229 */ /* 0x000fc6000000001a */
[----:B------:R2:W-:Y:S04]  /*4acc0*/  STL.64 [R1+0x96c8], R22 ;  /* 0x0096c81601007387 */ /* 0x0005e80000100a00 */
[----:B------:R1:W5:Y:S01]  /*4acd0*/  LDL.LU.64 R210, [R1+0xa9c8] ;  /* 0x00a9c80001d27983 */ /* 0x0003620000300a00 */
[----:B0-----:R-:W-:Y:S02]  /*4ace0*/  DFMA R30, R70, -R166, R4 ;  /* 0x800000a6461e722b */ /* 0x001fe40000000004 */
[----:B------:R-:W-:Y:S01]  /*4acf0*/  DFMA R4, -R232, R190, R168 ;  /* 0x000000bee804722b */ /* 0x000fe200000001a8 */
[----:B------:R0:W-:Y:S01]  /*4ad00*/  STL.64 [R1+0x92a8], R14 ;  /* 0x0092a80e01007387 */ /* 0x0001e20000100a00 */
[----:B--2---:R-:W-:Y:S02]  /*4ad10*/  DFMA R22, R144, -R116, R218 ;  /* 0x800000749016722b */ /* 0x004fe400000000da */
[----:B------:R-:W-:Y:S01]  /*4ad20*/  DADD R26, R100, R34 ;  /* 0x00000000641a7229 */ /* 0x000fe20000000022 */
[----:B------:R1:W5:Y:S04]  /*4ad30*/  LDL.LU.64 R168, [R1+0xa9d8] ;  /* 0x00a9d80001a87983 */ /* 0x0003680000300a00 */
[----:B------:R2:W-:Y:S01]  /*4ad40*/  STL.64 [R1+0x8c00], R4 ;  /* 0x008c000401007387 */ /* 0x0005e20000100a00 */
[----:B0-----:R-:W-:-:S03]  /*4ad50*/  DFMA R14, R62, -R78, R30 ;  /* 0x8000004e3e0e722b */ /* 0x001fc6000000001e */
[----:B------:R1:W5:Y:S04]  /*4ad60*/  LDL.LU.64 R232, [R1+0xa9d0] ;  /* 0x00a9d00001e87983 */ /* 0x0003680000300a00 */
[----:B------:R1:W5:Y:S01]  /*4ad70*/  LDL.LU.64 R218, [R1+0xa9b8] ;  /* 0x00a9b80001da7983 */ /* 0x0003620000300a00 */
[----:B--2---:R-:W-:Y:S02]  /*4ad80*/  DFMA R4, R74, -R20, R42 ;  /* 0x800000144a04722b */ /* 0x004fe4000000002a */
[----:B------:R-:W-:-:S06]  /*4ad90*/  DFMA R42, R58, R18, R76 ;  /* 0x000000123a2a722b */ /* 0x000fcc000000004c */
[----:B------:R-:W-:Y:S02]  /*4ada0*/  DFMA R76, R68, -R80, R4 ;  /* 0x80000050444c722b */ /* 0x000fe40000000004 */
[----:B------:R-:W-:Y:S02]  /*4adb0*/  DFMA R4, -R62, R36, R14 ;  /* 0x000000243e04722b */ /* 0x000fe4000000010e */
[----:B------:R-:W-:Y:S02]  /*4adc0*/  DFMA R14, -R32, R144, R22 ;  /* 0x00000090200e722b */ /* 0x000fe40000000116 */
[----:B------:R-:W-:Y:S01]  /*4add0*/  DFMA R22, R86, R140, R220 ;  /* 0x0000008c5616722b */ /* 0x000fe200000000dc */
[----:B------:R1:W5:Y:S01]  /*4ade0*/  LDL.LU.64 R32, [R1+0xa9b0] ;  /* 0x00a9b00001207983 */ /* 0x0003620000300a00 */
[----:B------:R-:W-:Y:S02]  /*4adf0*/  DADD R26, R96, R26 ;  /* 0x00000000601a7229 */ /* 0x000fe4000000001a */
[----:B------:R-:W-:Y:S01]  /*4ae00*/  DFMA R30, R250, 3, R88 ;  /* 0x40080000fa1e782b */ /* 0x000fe20000000058 */
[----:B------:R1:W5:Y:S04]  /*4ae10*/  LDL.LU.64 R220, [R1+0xa9a8] ;  /* 0x00a9a80001dc7983 */ /* 0x0003680000300a00 */
[----:B------:R0:W-:Y:S04]  /*4ae20*/  STL.64 [R1+0x94d0], R22 ;  /* 0x0094d01601007387 */ /* 0x0001e80000100a00 */
[----:B------:R2:W-:Y:S04]  /*4ae30*/  STL.64 [R1+0x9410], R26 ;  /* 0x0094101a01007387 */ /* 0x0005e80000100a00 */
[----:B------:R1:W5:Y:S01]  /*4ae40*/  LDL.LU.64 R250, [R1+0xa9c0] ;  /* 0x00a9c00001fa7983 */ /* 0x0003620000300a00 */
[----:B0-----:R-:W-:-:S02]  /*4ae50*/  DADD R22, R192, R92 ;  /* 0x00000000c0167229 */ /* 0x001fc4000000005c */
[----:B--2---:R-:W-:Y:S02]  /*4ae60*/  DFMA R26, R144, R44, R4 ;  /* 0x0000002c901a722b */ /* 0x004fe40000000004 */
[----:B------:R-:W-:-:S03]  /*4ae70*/  DFMA R30, R192, 2, R30 ;  /* 0x40000000c01e782b */ /* 0x000fc6000000001e */
[----:B------:R0:W-:Y:S04]  /*4ae80*/  STL.64 [R1+0x9230], R22 ;  /* 0x0092301601007387 */ /* 0x0001e80000100a00 */
[----:B------:R2:W-:Y:S04]  /*4ae90*/  STL.64 [R1+0x9300], R26 ;  /* 0x0093001a01007387 */ /* 0x0005e80000100a00 */
[----:B------:R1:W5:Y:S01]  /*4aea0*/  LDL.LU.64 R44, [R1+0xa9a0] ;  /* 0x00a9a000012c7983 */ /* 0x0003620000300a00 */
[----:B0-----:R-:W-:-:S03]  /*4aeb0*/  DFMA R22, -R2, R144, R14 ;  /* 0x000000900216722b */ /* 0x001fc6000000010e */
[----:B------:R1:W5:Y:S01]  /*4aec0*/  LDL.LU.64 R192, [R1+0xa998] ;  /* 0x00a9980001c07983 */ /* 0x0003620000300a00 */
[----:B------:R-:W-:Y:S02]  /*4aed0*/  DFMA R14, R50, R68, R170 ;  /* 0x00000044320e722b */ /* 0x000fe400000000aa */
[----:B--2---:R-:W-:Y:S01]  /*4aee0*/  DFMA R26, R200, R172, R164 ;  /* 0x000000acc81a722b */ /* 0x004fe200000000a4 */
[----:B------:R1:W5:Y:S04]  /*4aef0*/  LDL.LU.64 R2, [R1+0xa988] ;  /* 0x00a9880001027983 */ /* 0x0003680000300a00 */
[----:B------:R0:W-:Y:S04]  /*4af00*/  STL.64 [R1+0x92d0], R22 ;  /* 0x0092d01601007387 */ /* 0x0001e80000100a00 */
[----:B------:R2:W-:Y:S04]  /*4af10*/  STL.64 [R1+0x9648], R14 ;  /* 0x0096480e01007387 */ /* 0x0005e80000100a00 */
[----:B------:R1:W5:Y:S01]  /*4af20*/  LDL.LU.64 R200, [R1+0xa990] ;  /* 0x00a9900001c87983 */ /* 0x0003620000300a00 */
[----:B0-----:R-:W-:-:S03]  /*4af30*/  DADD R22, R202, R40 ;  /* 0x00000000ca167229 */ /* 0x001fc60000000028 */
[----:B------:R1:W5:Y:S01]  /*4af40*/  LDL.LU.64 R170, [R1+0xa980] ;  /* 0x00a9800001aa7983 */ /* 0x0003620000300a00 */
[----:B--2---:R-:W-:-:S03]  /*4af50*/  DADD R14, R246, R228 ;  /* 0x00000000f60e7229 */ /* 0x004fc600000000e4 */
[----:B------:R1:W5:Y:S04]  /*4af60*/  LDL.LU.64 R50, [R1+0xa978] ;  /* 0x00a9780001327983 */ /* 0x0003680000300a00 */
[----:B------:R1:W5:Y:S04]  /*4af70*/  LDL.LU.64 R40, [R1+0xa970] ;  /* 0x00a9700001287983 */ /* 0x0003680000300a00 */
[----:B------:R1:W5:Y:S04]  /*4af80*/  LDL.LU.64 R202, [R1+0xa968] ;  /* 0x00a9680001ca7983 */ /* 0x0003680000300a00 */
[----:B------:R1:W5:Y:S04]  /*4af90*/  LDL.LU.64 R228, [R1+0xa960] ;  /* 0x00a9600001e47983 */ /* 0x0003680000300a00 */
[----:B------:R1:W5:Y:S01]  /*4afa0*/  LDL.LU.64 R246, [R1+0xa958] ;  /* 0x00a9580001f67983 */ /* 0x0003620000300a00 */
[----:B------:R-:W-:-:S03]  /*4afb0*/  VIADD R0, R252, 0x1 ;  /* 0x00000001fc007836 */ /* 0x000fc60000000000 */
[----:B------:R-:W-:Y:S04]  /*4afc0*/  STL.64 [R1+0xa238], R100 ;  /* 0x00a2386401007387 */ /* 0x000fe80000100a00 */
[----:B------:R-:W-:Y:S04]  /*4afd0*/  STL.64 [R1+0xa230], R96 ;  /* 0x00a2306001007387 */ /* 0x000fe80000100a00 */
[----:B------:R-:W-:Y:S04]  /*4afe0*/  STL.64 [R1+0x94c0], R76 ;  /* 0x0094c04c01007387 */ /* 0x000fe80000100a00 */
[----:B------:R-:W-:Y:S04]  /*4aff0*/  STL.64 [R1+0x9440], R30 ;  /* 0x0094401e01007387 */ /* 0x000fe80000100a00 */
[----:B------:R-:W-:Y:S04]  /*4b000*/  STL.64 [R1+0x9740], R26 ;  /* 0x0097401a01007387 */ /* 0x000fe80000100a00 */
[----:B------:R-:W-:Y:S04]  /*4b010*/  STL.64 [R1+0x9570], R22 ;  /* 0x0095701601007387 */ /* 0x000fe80000100a00 */
[----:B------:R-:W-:Y:S04]  /*4b020*/  STL [R1+0xa1e0], R0 ;  /* 0x00a1e00001007387 */ /* 0x000fe80000100800 */
[----:B------:R-:W-:Y:S01]  /*4b030*/  STL.64 [R1+0x92d8], R14 ;  /* 0x0092d80e01007387 */ /* 0x000fe20000100a00 */
[----:B------:R-:W-:Y:S01]  /*4b040*/  UISETP.NE.AND UP0, UPT, UR4, URZ, UPT ;  /* 0x000000ff0400728c */ /* 0x000fe2000bf05270 */
[----:B----4-:R-:W-:-:S07]  /*4b050*/  DADD R34, R156, R158 ;  /* 0x000000009c227229 */ /* 0x010fce000000009e */
[----:B------:R0:W-:Y:S02]  /*4b060*/  STL.64 [R1+0x9628], R34 ;  /* 0x0096282201007387 */ /* 0x0001e40000100a00 */
[----:B0-----:R-:W-:-:S07]  /*4b070*/  DFMA R34, R74, R20, R42 ;  /* 0x000000144a22722b */ /* 0x001fce000000002a */
[----:B------:R1:W-:Y:S01]  /*4b080*/  STL.64 [R1+0x9678], R34 ;  /* 0x0096782201007387 */ /* 0x0003e20000100a00 */
[----:B------:R-:W-:Y:S05]  /*4b090*/  BRA.U UP0, `(.L_x_3905) ;  /* 0x0000002900fc7547 */ /* 0x000fea000b800000 */
[----:B------:R-:W2:Y:S04]  /*4b0a0*/  LDL.64 R156, [R1+0xa8f0] ;  /* 0x00a8f000019c7983 */ /* 0x000ea80000100a00 */
[----:B------:R-:W3:Y:S01]  /*4b0b0*/  LDL.64 R22, [R1+0xa918] ;  /* 0x00a9180001167983 */ /* 0x000ee20000100a00 */
        /* <DEDUP_REMOVED lines=27> */
[----:B-1---5:R-:W-:Y:S05]  /*4b270*/  CALL.REL.NOINC `($__internal_3_$__cuda_sm20_dblrcp_rn_slowpath_v3) ;  /* 0x00000c28008c7944 */ /* 0x022fea0003c00000 */
.L_x_3907:
[----:B------:R-:W-:Y:S05]  /*4b280*/  BSYNC.RECONVERGENT B2 ;  /* 0x0000000000027941 */ /* 0x000fea0003800200 */
.L_x_3906:
[----:B------:R0:W-:Y:S04]  /*4b290*/  STL.64 [R1+0xa970], R10 ;  /* 0x00a9700a01007387 */ /* 0x0001e80000100a00 */
[----:B------:R-:W2:Y:S04]  /*4b2a0*/  LDL.64 R30, [R1+0x8a70] ;  /* 0x008a7000011e7983 */ /* 0x000ea80000100a00 */
[----:B------:R-:W3:Y:S04]  /*4b2b0*/  LDL.64 R26, [R1+0x8538] ;  /* 0x00853800011a7983 */ /* 0x000ee80000100a00 */
[----:B0-----:R-:W4:Y:S04]  /*4b2c0*/  LDL.64 R10, [R1+0x9490] ;  /* 0x00949000010a7983 */ /* 0x001f280000100a00 */
[----:B------:R0:W-:Y:S04]  /*4b2d0*/  STL.64 [R1+0xa9f8], R58 ;  /* 0x00a9f83a01007387 */ /* 0x0001e80000100a00 */
[----:B-----5:R1:W-:Y:S04]  /*4b2e0*/  STL.64 [R1+0xa9f0], R54 ;  /* 0x00a9f03601007387 */ /* 0x0203e80000100a00 */
[----:B------:R1:W-:Y:S04]  /*4b2f0*/  STL.64 [R1+0xa9e8], R52 ;  /* 0x00a9e83401007387 */ /* 0x0003e80000100a00 */
[----:B0-----:R-:W2:Y:S04]  /*4b300*/  LDL.64 R58, [R1+0x9628] ;  /* 0x00962800013a7983 */ /* 0x001ea80000100a00 */
[----:B-1----:R-:W3:Y:S04]  /*4b310*/  LDL.64 R54, [R1+0x9610] ;  /* 0x0096100001367983 */ /* 0x002ee80000100a00 */
[----:B------:R0:W-:Y:S04]  /*4b320*/  STL.64 [R1+0xa9e0], R50 ;  /* 0x00a9e03201007387 */ /* 0x0001e80000100a00 */
[----:B------:R-:W3:Y:S04]  /*4b330*/  LDL.64 R52, [R1+0x9618] ;  /* 0x0096180001347983 */ /* 0x000ee80000100a00 */
[----:B------:R1:W-:Y:S04]  /*4b340*/  STL.64 [R1+0xa9d8], R48 ;  /* 0x00a9d83001007387 */ /* 0x0003e80000100a00 */
[----:B0-----:R-:W3:Y:S04]  /*4b350*/  LDL.64 R50, [R1+0x9280] ;  /* 0x0092800001327983 */ /* 0x001ee80000100a00 */
[----:B------:R0:W-:Y:S04]  /*4b360*/  STL.64 [R1+0xa9d0], R46 ;  /* 0x00a9d02e01007387 */ /* 0x0001e80000100a00 */
[----:B-1----:R-:W3:Y:S04]  /*4b370*/  LDL.64 R48, [R1+0x9288] ;  /* 0x0092880001307983 */ /* 0x002ee80000100a00 */
[----:B------:R1:W-:Y:S04]  /*4b380*/  STL.64 [R1+0xa9c8], R44 ;  /* 0x00a9c82c01007387 */ /* 0x0003e80000100a00 */
[----:B0-----:R-:W3:Y:S04]  /*4b390*/  LDL.64 R46, [R1+0x92a0] ;  /* 0x0092a000012e7983 */ /* 0x001ee80000100a00 */
[----:B------:R0:W-:Y:S04]  /*4b3a0*/  STL.64 [R1+0xa9c0], R40 ;  /* 0x00a9c02801007387 */ /* 0x0001e80000100a00 */
[----:B-1----:R-:W3:Y:S04]  /*4b3b0*/  LDL.64 R44, [R1+0x92a8] ;  /* 0x0092a800012c7983 */ /* 0x002ee80000100a00 */
[----:B------:R1:W-:Y:S04]  /*4b3c0*/  STL.64 [R1+0xaa48], R80 ;  /* 0x00aa485001007387 */ /* 0x0003e80000100a00 */
[----:B------:R1:W-:Y:S04]  /*4b3d0*/  STL.64 [R1+0xa9b8], R38 ;  /* 0x00a9b82601007387 */ /* 0x0003e80000100a00 */
[----:B0-----:R-:W3:Y:S04]  /*4b3e0*/  LDL.64 R40, [R1+0x9230] ;  /* 0x0092300001287983 */ /* 0x001ee80000100a00 */
[----:B------:R0:W-:Y:S04]  /*4b3f0*/  STL.64 [R1+0xaa40], R78 ;  /* 0x00aa404e01007387 */ /* 0x0001e80000100a00 */
[----:B------:R0:W-:Y:S04]  /*4b400*/  STL.64 [R1+0xa9b0], R36 ;  /* 0x00a9b02401007387 */ /* 0x0001e80000100a00 */
[----:B-1----:R-:W3:Y:S04]  /*4b410*/  LDL.64 R80, [R1+0x9410] ;  /* 0x0094100001507983 */ /* 0x002ee80000100a00 */
[----:B------:R-:W3:Y:S04]  /*4b420*/  LDL.64 R38, [R1+0x9238] ;  /* 0x0092380001267983 */ /* 0x000ee80000100a00 */
[----:B------:R1:W-:Y:S04]  /*4b430*/  STL.64 [R1+0xaa38], R74 ;  /* 0x00aa384a01007387 */ /* 0x0003e80000100a00 */
[----:B------:R1:W-:Y:S04]  /*4b440*/  STL.64 [R1+0xa9a8], R32 ;  /* 0x00a9a82001007387 */ /* 0x0003e80000100a00 */
[----:B0-----:R-:W3:Y:S04]  /*4b450*/  LDL.64 R78, [R1+0x9418] ;  /* 0x00941800014e7983 */ /* 0x001ee80000100a00 */
[----:B------:R-:W3:Y:S04]  /*4b460*/  LDL.64 R36, [R1+0x9570] ;  /* 0x0095700001247983 */ /* 0x000ee80000100a00 */
        /* <DEDUP_REMOVED lines=20> */
[----:B------:R-:W-:Y:S04]  /*4b5b0*/  STL.64 [R1+0xab08], R198 ;  /* 0x00ab08c601007387 */ /* 0x000fe80000100a00 */
[----:B------:R1:W-:Y:S04]  /*4b5c0*/  STL.64 [R1+0xaa08], R62 ;  /* 0x00aa083e01007387 */ /* 0x0003e80000100a00 */
[----:B------:R1:W-:Y:S04]  /*4b5d0*/  STL.64 [R1+0xa978], R12 ;  /* 0x00a9780c01007387 */ /* 0x0003e80000100a00 */
[----:B0-----:R-:W3:Y:S04]  /*4b5e0*/  LDL.64 R64, [R1+0x9630] ;  /* 0x0096300001407983 */ /* 0x001ee80000100a00 */
[----:B------:R-:W3:Y:S04]  /*4b5f0*/  LDL.64 R16, [R1+0x97a8] ;  /* 0x0097a80001107983 */ /* 0x000ee80000100a00 */
[----:B-1----:R-:W3:Y:S04]  /*4b600*/  LDL.64 R62, [R1+0x9638] ;  /* 0x00963800013e7983 */ /* 0x002ee80000100a00 */
        /* <DEDUP_REMOVED lines=16> */
[----:B----4-:R-:W-:-:S03]  /*4b710*/  DADD R198, R10, -R10 ;  /* 0x000000000ac67229 */ /* 0x010fc6000000080a */
[----:B------:R-:W4:Y:S04]  /*4b720*/  LDL.64 R10, [R1+0x9cf8] ;  /* 0x009cf800010a7983 */ /* 0x000f280000100a00 */
[----:B------:R0:W-:Y:S04]  /*4b730*/  STL.64 [R1+0xaa00], R60 ;  /* 0x00aa003c01007387 */ /* 0x0001e80000100a00 */
[----:B------:R1:W-:Y:S01]  /*4b740*/  STL.64 [R1+0xaa58], R86 ;  /* 0x00aa585601007387 */ /* 0x0003e20000100a00 */
[----:B--2---:R-:W-:-:S03]  /*4b750*/  DADD R154, R58, -R58 ;  /* 0x000000003a9a7229 */ /* 0x004fc6000000083a */
[----:B0-----:R-:W2:Y:S01]  /*4b760*/  LDL.64 R60, [R1+0x9620] ;  /* 0x00962000013c7983 */ /* 0x001ea20000100a00 */
[----:B---3--:R-:W-:-:S03]  /*4b770*/  DADD R156, R54, -R54 ;  /* 0x00000000369c7229 */ /* 0x008fc60000000836 */
[----:B------:R-:W3:Y:S04]  /*4b780*/  LDL.64 R58, [R1+0x9390] ;  /* 0x00939000013a7983 */ /* 0x000ee80000100a00 */
[----:B------:R-:W3:Y:S01]  /*4b790*/  LDL.64 R54, [R1+0x9398] ;  /* 0x0093980001367983 */ /* 0x000ee20000100a00 */
[----:B------:R-:W-:-:S03]  /*4b7a0*/  DADD R158, R52, -R52 ;  /* 0x00000000349e7229 */ /* 0x000fc60000000834 */
[----:B------:R-:W3:Y:S04]  /*4b7b0*/  LDL.64 R52, [R1+0x9370] ;  /* 0x0093700001347983 */ /* 0x000ee80000100a00 */
[----:B------:R0:W-:Y:S01]  /*4b7c0*/  STL.64 [R1+0xaa50], R84 ;  /* 0x00aa505401007387 */ /* 0x0001e20000100a00 */
[----:B------:R-:W-:-:S03]  /*4b7d0*/  DADD R160, R50, -R50 ;  /* 0x0000000032a07229 */ /* 0x000fc60000000832 */
[----:B------:R-:W3:Y:S04]  /*4b7e0*/  LDL.64 R50, [R1+0x9378] ;  /* 0x0093780001327983 */ /* 0x000ee80000100a00 */
[----:B-1----:R-:W3:Y:S01]  /*4b7f0*/  LDL.64 R86, [R1+0x9660] ;  /* 0x0096600001567983 */ /* 0x002ee20000100a00 */
[----:B------:R-:W-:-:S03]  /*4b800*/  DADD R162, R48, -R48 ;  /* 0x0000000030a27229 */ /* 0x000fc60000000830 */
[----:B------:R-:W3:Y:S04]  /*4b810*/  LDL.64 R48, [R1+0x96e0] ;  /* 0x0096e00001307983 */ /* 0x000ee80000100a00 */
[----:B0-----:R-:W3:Y:S01]  /*4b820*/  LDL.64 R84, [R1+0x9668] ;  /* 0x0096680001547983 */ /* 0x001ee20000100a00 */
[----:B------:R-:W-:-:S03]  /*4b830*/  DADD R164, R46, -R46 ;  /* 0x000000002ea47229 */ /* 0x000fc6000000082e */
[----:B------:R-:W3:Y:S01]  /*4b840*/  LDL.64 R46, [R1+0x96e8] ;  /* 0x0096e800012e7983 */ /* 0x000ee20000100a00 */
[----:B------:R-:W-:-:S03]  /*4b850*/  DADD R166, R44, -R44 ;  /* 0x000000002ca67229 */ /* 0x000fc6000000082c */
[----:B------:R-:W3:Y:S01]  /*4b860*/  LDL.64 R44, [R1+0x9460] ;  /* 0x00946000012c7983 */ /* 0x000ee20000100a00 */
[----:B------:R-:W-:-:S03]  /*4b870*/  DADD R178, R40, -R40 ;  /* 0x0000000028b27229 */ /* 0x000fc60000000828 */
[----:B------:R-:W3:Y:S01]  /*4b880*/  LDL.64 R40, [R1+0x9468] ;  /* 0x0094680001287983 */ /* 0x000ee20000100a00 */
[----:B------:R-:W-:-:S03]  /*4b890*/  DADD R112, R80, -R80 ;  /* 0x0000000050707229 */ /* 0x000fc60000000850 */
[----:B------:R-:W3:Y:S01]  /*4b8a0*/  LDL.64 R80, [R1+0x9470] ;  /* 0x0094700001507983 */ /* 0x000ee20000100a00 */
[----:B------:R-:W-:-:S03]  /*4b8b0*/  DADD R180, R38, -R38 ;  /* 0x0000000026b47229 */ /* 0x000fc60000000826 */
[----:B------:R-:W3:Y:S04]  /*4b8c0*/  LDL.64 R38, [R1+0x9700] ;  /* 0x0097000001267983 */ /* 0x000ee80000100a00 */
[----:B------:R0:W-:Y:S01]  /*4b8d0*/  STL.64 [R1+0xab00], R192 ;  /* 0x00ab00c001007387 */ /* 0x0001e20000100a00 */
        /* <DEDUP_REMOVED lines=31> */
[----:B0-----:R-:W-:-:S03]  /*4bad0*/  DADD R192, R12, -R12 ;  /* 0x000000000cc07229 */ /* 0x001fc6000000080c */
[----:B------:R-:W3:Y:S01]  /*4bae0*/  LDL.64 R12, [R1+0x9510] ;  /* 0x00951000010c7983 */ /* 0x000ee20000100a00 */
[----:B----4-:R-:W-:-:S03]  /*4baf0*/  DADD R190, R10, -R10 ;  /* 0x000000000abe7229 */ /* 0x010fc6000000080a */
[----:B------:R-:W4:Y:S04]  /*4bb00*/  LDL.64 R10, [R1+0x9518] ;  /* 0x00951800010a7983 */ /* 0x000f280000100a00 */
[----:B------:R3:W-:Y:S04]  /*4bb10*/  STL.64 [R1+0xaa90], R126 ;  /* 0x00aa907e01007387 */ /* 0x0007e80000100a00 */
[----:B------:R0:W-:Y:S04]  /*4bb20*/  STL.64 [R1+0xaa88], R122 ;  /* 0x00aa887a01007387 */ /* 0x0001e80000100a00 */
[----:B------:R1:W-:Y:S01]  /*4bb30*/  STL.64 [R1+0xaa80], R116 ;  /* 0x00aa807401007387 */ /* 0x0003e20000100a00 */
[----:B--2---:R-:W-:-:S03]  /*4bb40*/  DADD R152, R60, -R60 ;  /* 0x000000003c987229 */ /* 0x004fc6000000083c */
[----:B------:R-:W2:Y:S01]  /*4bb50*/  LDL.64 R60, [R1+0x9718] ;  /* 0x00971800013c7983 */ /* 0x000ea20000100a00 */
[----:B---3--:R-:W-:-:S03]  /*4bb60*/  DADD R126, R58, -R58 ;  /* 0x000000003a7e7229 */ /* 0x008fc6000000083a */
[----:B------:R-:W3:Y:S01]  /*4bb70*/  LDL.64 R58, [R1+0x9670] ;  /* 0x00967000013a7983 */ /* 0x000ee20000100a00 */
[----:B0-----:R-:W-:-:S03]  /*4bb80*/  DADD R122, R54, -R54 ;  /* 0x00000000367a7229 */ /* 0x001fc60000000836 */
[----:B------:R0:W-:Y:S01]  /*4bb90*/  STL.64 [R1+0xaa78], R114 ;  /* 0x00aa787201007387 */ /* 0x0001e20000100a00 */
[----:B-1----:R-:W-:-:S03]  /*4bba0*/  DADD R116, R52, -R52 ;  /* 0x0000000034747229 */ /* 0x002fc60000000834 */
[----:B------:R-:W3:Y:S04]  /*4bbb0*/  LDL.64 R54, [R1+0x9678] ;  /* 0x0096780001367983 */ /* 0x000ee80000100a00 */
[----:B------:R1:W-:Y:S01]  /*4bbc0*/  STL.64 [R1+0xaa70], R98 ;  /* 0x00aa706201007387 */ /* 0x0003e20000100a00 */
[----:B0-----:R-:W-:-:S03]  /*4bbd0*/  DADD R114, R50, -R50 ;  /* 0x0000000032727229 */ /* 0x001fc60000000832 */
[----:B------:R-:W3:Y:S04]  /*4bbe0*/  LDL.64 R52, [R1+0x9500] ;  /* 0x0095000001347983 */ /* 0x000ee80000100a00 */
[----:B------:R0:W-:Y:S01]  /*4bbf0*/  STL.64 [R1+0xaa68], R94 ;  /* 0x00aa685e01007387 */ /* 0x0001e20000100a00 */
[----:B-1----:R-:W-:-:S03]  /*4bc00*/  DADD R98, R48, -R48 ;  /* 0x0000000030627229 */ /* 0x002fc60000000830 */
[----:B------:R-:W3:Y:S04]  /*4bc10*/  LDL.64 R50, [R1+0x9508] ;  /* 0x0095080001327983 */ /* 0x000ee80000100a00 */
[----:B------:R1:W-:Y:S04]  /*4bc20*/  STL.64 [R1+0xaaf0], R176 ;  /* 0x00aaf0b001007387 */ /* 0x0003e80000100a00 */
[----:B------:R1:W-:Y:S01]  /*4bc30*/  STL.64 [R1+0xaa60], R90 ;  /* 0x00aa605a01007387 */ /* 0x0003e20000100a00 */
[----:B0-----:R-:W-:-:S03]  /*4bc40*/  DADD R94, R46, -R46 ;  /* 0x000000002e5e7229 */ /* 0x001fc6000000082e */
[----:B------:R-:W3:Y:S04]  /*4bc50*/  LDL.64 R48, [R1+0x94a0] ;  /* 0x0094a00001307983 */ /* 0x000ee80000100a00 */
[----:B------:R0:W-:Y:S01]  /*4bc60*/  STL.64 [R1+0xaae8], R174 ;  /* 0x00aae8ae01007387 */ /* 0x0001e20000100a00 */
[----:B-1----:R-:W-:Y:S02]  /*4bc70*/  DADD R176, R86, -R86 ;  /* 0x0000000056b07229 */ /* 0x002fe40000000856 */
[----:B------:R-:W-:Y:S01]  /*4bc80*/  DADD R90, R44, -R44 ;  /* 0x000000002c5a7229 */ /* 0x000fe2000000082c */
[----:B------:R-:W3:Y:S04]  /*4bc90*/  LDL.64 R46, [R1+0x94a8] ;  /* 0x0094a800012e7983 */ /* 0x000ee80000100a00 */
[----:B------:R1:W-:Y:S01]  /*4bca0*/  STL.64 [R1+0xaae0], R172 ;  /* 0x00aae0ac01007387 */ /* 0x0003e20000100a00 */
[----:B------:R-:W-:-:S02]  /*4bcb0*/  DADD R86, R40, -R40 ;  /* 0x0000000028567229 */ /* 0x000fc40000000828 */
[----:B0-----:R-:W-:Y:S01]  /*4bcc0*/  DADD R174, R84, -R84 ;  /* 0x0000000054ae7229 */ /* 0x001fe20000000854 */
[----:B------:R-:W3:Y:S04]  /*4bcd0*/  LDL.64 R44, [R1+0x95b0] ;  /* 0x0095b000012c7983 */ /* 0x000ee80000100a00 */
[----:B------:R0:W-:Y:S01]  /*4bce0*/  STL.64 [R1+0xaad8], R170 ;  /* 0x00aad8aa01007387 */ /* 0x0001e20000100a00 */
[----:B-1----:R-:W-:-:S03]  /*4bcf0*/  DADD R172, R80, -R80 ;  /* 0x0000000050ac7229 */ /* 0x002fc60000000850 */
[----:B------:R-:W3:Y:S01]  /*4bd00*/  LDL.64 R40, [R1+0x95b8] ;  /* 0x0095b80001287983 */ /* 0x000ee20000100a00 */
[----:B------:R-:W-:-:S03]  /*4bd10*/  DADD R84, R38, -R38 ;  /* 0x0000000026547229 */ /* 0x000fc60000000826 */
[----:B------:R-:W-:Y:S04]  /*4bd20*/  STL.64 [R1+0xaad0], R168 ;  /* 0x00aad0a801007387 */ /* 0x000fe80000100a00 */
[----:B------:R1:W-:Y:S04]  /*4bd30*/  STL.64 [R1+0xa968], R8 ;  /* 0x00a9680801007387 */ /* 0x0003e80000100a00 */
[----:B------:R-:W3:Y:S01]  /*4bd40*/  LDL.64 R38, [R1+0x94f0] ;  /* 0x0094f00001267983 */ /* 0x000ee20000100a00 */
[----:B0-----:R-:W-:-:S03]  /*4bd50*/  DADD R170, R78, -R78 ;  /* 0x000000004eaa7229 */ /* 0x001fc6000000084e */
[----:B------:R-:W-:Y:S01]  /*4bd60*/  STL.64 [R1+0xaac8], R150 ;  /* 0x00aac89601007387 */ /* 0x000fe20000100a00 */
[----:B------:R-:W-:-:S03]  /*4bd70*/  DADD R80, R36, -R36 ;  /* 0x0000000024507229 */ /* 0x000fc60000000824 */
[----:B-1----:R-:W3:Y:S04]  /*4bd80*/  LDL.64 R8, [R1+0x9568] ;  /* 0x0095680001087983 */ /* 0x002ee80000100a00 */
[----:B------:R-:W3:Y:S04]  /*4bd90*/  LDL.64 R36, [R1+0x94f8] ;  /* 0x0094f80001247983 */ /* 0x000ee80000100a00 */
[----:B------:R-:W-:Y:S01]  /*4bda0*/  STL.64 [R1+0xaac0], R146 ;  /* 0x00aac09201007387 */ /* 0x000fe20000100a00 */
[----:B------:R-:W-:-:S03]  /*4bdb0*/  DADD R168, R74, -R74 ;  /* 0x000000004aa87229 */ /* 0x000fc6000000084a */
[----:B------:R0:W-:Y:S01]  /*4bdc0*/  STL.64 [R1+0xa960], R6 ;  /* 0x00a9600601007387 */ /* 0x0001e20000100a00 */
[----:B------:R-:W-:-:S03]  /*4bdd0*/  DADD R78, R32, -R32 ;  /* 0x00000000204e7229 */ /* 0x000fc60000000820 */
[----:B------:R-:W-:Y:S04]  /*4bde0*/  STL.64 [R1+0xaab8], R144 ;  /* 0x00aab89001007387 */ /* 0x000fe80000100a00 */
[----:B------:R-:W3:Y:S04]  /*4bdf0*/  LDL.64 R32, [R1+0x96a0] ;  /* 0x0096a00001207983 */ /* 0x000ee80000100a00 */
[----:B0-----:R-:W3:Y:S01]  /*4be00*/  LDL.64 R6, [R1+0x9560] ;  /* 0x0095600001067983 */ /* 0x001ee20000100a00 */
[----:B------:R-:W-:-:S03]  /*4be10*/  DADD R150, R72, -R72 ;  /* 0x0000000048967229 */ /* 0x000fc60000000848 */
[----:B------:R-:W-:Y:S01]  /*4be20*/  STL.64 [R1+0xaab0], R140 ;  /* 0x00aab08c01007387 */ /* 0x000fe20000100a00 */
[----:B------:R-:W-:-:S03]  /*4be30*/  DADD R74, R28, -R28 ;  /* 0x000000001c4a7229 */ /* 0x000fc6000000081c */
[----:B------:R0:W-:Y:S04]  /*4be40*/  STL.64 [R1+0xa958], R2 ;  /* 0x00a9580201007387 */ /* 0x0001e80000100a00 */
[----:B------:R-:W3:Y:S04]  /*4be50*/  LDL.64 R28, [R1+0x96a8] ;  /* 0x0096a800011c7983 */ /* 0x000ee80000100a00 */
[----:B------:R1:W-:Y:S01]  /*4be60*/  STL.64 [R1+0xaaa8], R136 ;  /* 0x00aaa88801007387 */ /* 0x0003e20000100a00 */
[----:B------:R-:W-:-:S03]  /*4be70*/  DADD R146, R70, -R70 ;  /* 0x0000000046927229 */ /* 0x000fc60000000846 */
[----:B0-----:R-:W3:Y:S01]  /*4be80*/  LDL.64 R2, [R1+0x9498] ;  /* 0x0094980001027983 */ /* 0x001ee20000100a00 */
[----:B------:R-:W-:-:S03]  /*4be90*/  DADD R72, R24, -R24 ;  /* 0x0000000018487229 */ /* 0x000fc60000000818 */
[----:B------:R-:W3:Y:S04]  /*4bea0*/  LDL.64 R24, [R1+0x9300] ;  /* 0x0093000001187983 */ /* 0x000ee80000100a00 */
[----:B------:R0:W-:Y:S01]  /*4beb0*/  STL.64 [R1+0xaaa0], R134 ;  /* 0x00aaa08601007387 */ /* 0x0001e20000100a00 */
[----:B------:R-:W-:Y:S02]  /*4bec0*/  DADD R144, R68, -R68 ;  /* 0x0000000044907229 */ /* 0x000fe40000000844 */
[----:B------:R-:W-:Y:S01]  /*4bed0*/  DADD R70, R20, -R20 ;  /* 0x0000000014467229 */ /* 0x000fe20000000814 */
[----:B------:R-:W3:Y:S01]  /*4bee0*/  LDL.64 R20, [R1+0x9308] ;  /* 0x0093080001147983 */ /* 0x000ee20000100a00 */
[----:B------:R-:W-:Y:S02]  /*4bef0*/  DADD R140, R66, -R66 ;  /* 0x00000000428c7229 */ /* 0x000fe40000000842 */
[----:B------:R-:W-:Y:S01]  /*4bf00*/  DADD R68, R18, -R18 ;  /* 0x0000000012447229 */ /* 0x000fe20000000812 */
[----:B------:R-:W3:Y:S01]  /*4bf10*/  LDL.64 R18, [R1+0x9450] ;  /* 0x0094500001127983 */ /* 0x000ee20000100a00 */
[----:B-1----:R-:W-:-:S02]  /*4bf20*/  DADD R136, R64, -R64 ;  /* 0x0000000040887229 */ /* 0x002fc40000000840 */
[----:B------:R-:W-:Y:S01]  /*4bf30*/  DADD R66, R16, -R16 ;  /* 0x0000000010427229 */ /* 0x000fe20000000810 */
[----:B------:R-:W3:Y:S01]  /*4bf40*/  LDL.64 R16, [R1+0x9458] ;  /* 0x0094580001107983 */ /* 0x000ee20000100a00 */
[----:B0-----:R-:W-:Y:S02]  /*4bf50*/  DADD R134, R62, -R62 ;  /* 0x000000003e867229 */ /* 0x001fe4000000083e */
[----:B------:R-:W-:Y:S01]  /*4bf60*/  DADD R64, R12, -R12 ;  /* 0x000000000c407229 */ /* 0x000fe2000000080c */
[----:B------:R-:W3:Y:S01]  /*4bf70*/  LDL.64 R12, [R1+0x9480] ;  /* 0x00948000010c7983 */ /* 0x000ee20000100a00 */
[----:B----4-:R-:W-:-:S03]  /*4bf80*/  DADD R62, R10, -R10 ;  /* 0x000000000a3e7229 */ /* 0x010fc6000000080a */
[----:B------:R-:W4:Y:S04]  /*4bf90*/  LDL.64 R10, [R1+0x9488] ;  /* 0x00948800010a7983 */ /* 0x000f280000100a00 */
[----:B------:R2:W-:Y:S01]  /*4bfa0*/  STL.64 [R1+0xaa98], R130 ;  /* 0x00aa988201007387 */ /* 0x0005e20000100a00 */
[----:B------:R-:W-:Y:S02]  /*4bfb0*/  DMUL R30, R56, R30 ;  /* 0x0000001e381e7228 */ /* 0x000fe40000000000 */
[----:B--2---:R-:W-:Y:S02]  /*4bfc0*/  DADD R130, R60, -R60 ;  /* 0x000000003c827229 */ /* 0x004fe4000000083c */
[----:B---3--:R-:W-:Y:S02]  /*4bfd0*/  DADD R60, R58, -R58 ;  /* 0x000000003a3c7229 */ /* 0x008fe4000000083a */
[----:B------:R-:W-:-:S02]  /*4bfe0*/  DADD R58, R54, -R54 ;  /* 0x00000000363a7229 */ /* 0x000fc40000000836 */
[----:B------:R-:W-:Y:S02]  /*4bff0*/  DADD R54, R52, -R52 ;  /* 0x0000000034367229 */ /* 0x000fe40000000834 */
[----:B------:R-:W-:Y:S02]  /*4c000*/  DADD R52, R50, -R50 ;  /* 0x0000000032347229 */ /* 0x000fe40000000832 */
[----:B------:R-:W-:Y:S02]  /*4c010*/  DMUL R26, R56, R26 ;  /* 0x0000001a381a7228 */ /* 0x000fe40000000000 */
[----:B------:R-:W-:Y:S02]  /*4c020*/  DADD R50, R48, -R48 ;  /* 0x0000000030327229 */ /* 0x000fe40000000830 */
[----:B------:R-:W-:Y:S02]  /*4c030*/  DADD R48, R46, -R46 ;  /* 0x000000002e307229 */ /* 0x000fe4000000082e */
[----:B------:R-:W-:-:S02]  /*4c040*/  DADD R46, R44, -R44 ;  /* 0x000000002c2e7229 */ /* 0x000fc4000000082c */
[----:B------:R-:W-:Y:S02]  /*4c050*/  DMUL R22, R56, R22 ;  /* 0x0000001638167228 */ /* 0x000fe40000000000 */
[----:B------:R-:W-:Y:S02]  /*4c060*/  DADD R44, R40, -R40 ;  /* 0x00000000282c7229 */ /* 0x000fe40000000828 */
[----:B------:R-:W-:Y:S02]  /*4c070*/  DMUL R14, R56, R14 ;  /* 0x0000000e380e7228 */ /* 0x000fe40000000000 */
[----:B------:R-:W-:Y:S02]  /*4c080*/  DADD R40, R38, -R38 ;  /* 0x0000000026287229 */ /* 0x000fe40000000826 */
[----:B------:R-:W-:Y:S02]  /*4c090*/  DADD R8, R8, -R8 ;  /* 0x0000000008087229 */ /* 0x000fe40000000808 */
[----:B------:R-:W-:-:S02]  /*4c0a0*/  DADD R38, R36, -R36 ;  /* 0x0000000024267229 */ /* 0x000fc40000000824 */
[----:B------:R-:W-:Y:S02]  /*4c0b0*/  DADD R36, R32, -R32 ;  /* 0x0000000020247229 */ /* 0x000fe40000000820 */
[----:B------:R-:W-:Y:S02]  /*4c0c0*/  DADD R6, R6, -R6 ;  /* 0x0000000006067229 */ /* 0x000fe40000000806 */
[----:B------:R-:W-:Y:S02]  /*4c0d0*/  DADD R32, R28, -R28 ;  /* 0x000000001c207229 */ /* 0x000fe4000000081c */
[----:B------:R-:W-:Y:S02]  /*4c0e0*/  DADD R2, R2, -R2 ;  /* 0x0000000002027229 */ /* 0x000fe40000000802 */
[----:B------:R-:W-:Y:S02]  /*4c0f0*/  DADD R28, R24, -R24 ;  /* 0x00000000181c7229 */ /* 0x000fe40000000818 */
[----:B------:R-:W-:-:S02]  /*4c100*/  DADD R24, R20, -R20 ;  /* 0x0000000014187229 */ /* 0x000fc40000000814 */
[----:B------:R-:W-:Y:S02]  /*4c110*/  DADD R20, R18, -R18 ;  /* 0x0000000012147229 */ /* 0x000fe40000000812 */
[----:B------:R-:W-:Y:S02]  /*4c120*/  DADD R18, R16, -R16 ;  /* 0x0000000010127229 */ /* 0x000fe40000000810 */
[----:B------:R-:W-:Y:S02]  /*4c130*/  DADD R16, R12, -R12 ;  /* 0x000000000c107229 */ /* 0x000fe4000000080c */
[----:B------:R-:W-:Y:S02]  /*4c140*/  DADD R34, R34, -R34 ;  /* 0x0000000022227229 */ /* 0x000fe40000000822 */
[----:B------:R-:W-:-:S06]  /*4c150*/  DADD R76, R76, -R76 ;  /* 0x000000004c4c7229 */ /* 0x000fcc000000084c */
[----:B------:R-:W-:Y:S02]  /*4c160*/  DMUL R34, R34, R4 ;  /* 0x0000000422227228 */ /* 0x000fe40000000000 */
[----:B----4-:R-:W-:Y:S02]  /*4c170*/  DADD R12, R10, -R10 ;  /* 0x000000000a0c7229 */ /* 0x010fe4000000080a */
[----:B------:R-:W-:Y:S01]  /*4c180*/  DADD R10, R30, -R30 ;  /* 0x000000001e0a7229 */ /* 0x000fe2000000081e */
[----:B------:R-:W-:Y:S02]  /*4c190*/  IMAD.MOV.U32 R30, RZ, RZ, R8 ;  /* 0x000000ffff1e7224 */ /* 0x000fe400078e0008 */
[----:B------:R-:W-:Y:S01]  /*4c1a0*/  IMAD.MOV.U32 R31, RZ, RZ, R9 ;  /* 0x000000ffff1f7224 */ /* 0x000fe200078e0009 */
[----:B------:R-:W-:Y:S01]  /*4c1b0*/  DADD R8, R26, -R26 ;  /* 0x000000001a087229 */ /* 0x000fe2000000081a */
[----:B------:R-:W-:Y:S01]  /*4c1c0*/  MOV R26, R6 ;  /* 0x00000006001a7202 */ /* 0x000fe20000000f00 */
[----:B------:R-:W-:Y:S01]  /*4c1d0*/  IMAD.MOV.U32 R27, RZ, RZ, R7 ;  /* 0x000000ffff1b7224 */ /* 0x000fe200078e0007 */
[----:B------:R-:W-:Y:S01]  /*4c1e0*/  DADD R6, R22, -R22 ;  /* 0x0000000016067229 */ /* 0x000fe20000000816 */
[----:B------:R-:W-:Y:S01]  /*4c1f0*/  IMAD.MOV.U32 R22, RZ, RZ, R2 ;  /* 0x000000ffff167224 */ /* 0x000fe200078e0002 */
[----:B------:R-:W-:Y:S01]  /*4c200*/  MOV R23, R3 ;  /* 0x0000000300177202 */ /* 0x000fe20000000f00 */
[----:B------:R-:W-:Y:S01]  /*4c210*/  DADD R2, R14, -R14 ;  /* 0x000000000e027229 */ /* 0x000fe2000000080e */
[----:B------:R-:W-:-:S02]  /*4c220*/  IMAD.MOV.U32 R14, RZ, RZ, R198 ;  /* 0x000000ffff0e7224 */ /* 0x000fc400078e00c6 */
[----:B------:R-:W-:Y:S02]  /*4c230*/  IMAD.MOV.U32 R15, RZ, RZ, R199 ;  /* 0x000000ffff0f7224 */ /* 0x000fe400078e00c7 */
[-C--:B------:R-:W-:Y:S01]  /*4c240*/  DMUL R22, R22, R4.reuse ;  /* 0x0000000416167228 */ /* 0x080fe20000000000 */
[----:B------:R-:W-:Y:S03]  /*4c250*/  STL.64 [R1+0xa880], R34 ;  /* 0x00a8802201007387 */ /* 0x000fe60000100a00 */
[-C--:B------:R-:W-:Y:S01]  /*4c260*/  DMUL R14, R14, R4.reuse ;  /* 0x000000040e0e7228 */ /* 0x080fe20000000000 */
[----:B------:R0:W5:Y:S06]  /*4c270*/  LDL.LU.64 R198, [R1+0xab08] ;  /* 0x00ab080001c67983 */ /* 0x00016c0000300a00 */
[----:B------:R1:W-:Y:S02]  /*4c280*/  STL.64 [R1+0xa750], R14 ;  /* 0x00a7500e01007387 */ /* 0x0003e40000100a00 */
[----:B-1----:R-:W-:-:S02]  /*4c290*/  DMUL R14, R30, R4 ;  /* 0x000000041e0e7228 */ /* 0x002fc40000000000 */
[----:B------:R1:W-:Y:S05]  /*4c2a0*/  STL.64 [R1+0xa748], R22 ;  /* 0x00a7481601007387 */ /* 0x0003ea0000100a00 */
[----:B------:R2:W-:Y:S01]  /*4c2b0*/  STL.64 [R1+0xa738], R14 ;  /* 0x00a7380e01007387 */ /* 0x0005e20000100a00 */
[-C--:B-1----:R-:W-:Y:S02]  /*4c2c0*/  DMUL R22, R192, R4.reuse ;  /* 0x00000004c0167228 */ /* 0x082fe40000000000 */
[----:B------:R-:W-:Y:S01]  /*4c2d0*/  DADD R92, R92, -R92 ;  /* 0x000000005c5c7229 */ /* 0x000fe2000000085c */
[----:B------:R0:W5:Y:S01]  /*4c2e0*/  LDL.LU.64 R192, [R1+0xab00] ;  /* 0x00ab000001c07983 */ /* 0x0001620000300a00 */
[----:B--2---:R-:W-:-:S03]  /*4c2f0*/  DMUL R14, R190, R4 ;  /* 0x00000004be0e7228 */ /* 0x004fc60000000000 */
[----:B------:R1:W-:Y:S01]  /*4c300*/  STL.64 [R1+0xa730], R22 ;  /* 0x00a7301601007387 */ /* 0x0003e20000100a00 */
[-C--:B------:R-:W-:Y:S02]  /*4c310*/  DMUL R34, R76, R4.reuse ;  /* 0x000000044c227228 */ /* 0x080fe40000000000 */
[----:B------:R-:W-:Y:S01]  /*4c320*/  DADD R102, R102, -R102 ;  /* 0x0000000066667229 */ /* 0x000fe20000000866 */
[----:B------:R0:W5:Y:S04]  /*4c330*/  LDL.LU.64 R190, [R1+0xaaf8] ;  /* 0x00aaf80001be7983 */ /* 0x0001680000300a00 */
[----:B------:R2:W-:Y:S01]  /*4c340*/  STL.64 [R1+0xa458], R14 ;  /* 0x00a4580e01007387 */ /* 0x0005e20000100a00 */
[----:B-1----:R-:W-:-:S03]  /*4c350*/  DMUL R22, R176, R4 ;  /* 0x00000004b0167228 */ /* 0x002fc60000000000 */
[----:B------:R1:W-:Y:S01]  /*4c360*/  STL.64 [R1+0xa870], R34 ;  /* 0x00a8702201007387 */ /* 0x0003e20000100a00 */
[----:B------:R-:W-:Y:S02]  /*4c370*/  DADD R108, R108, -R108 ;  /* 0x000000006c6c7229 */ /* 0x000fe4000000086c */
[----:B------:R-:W-:Y:S01]  /*4c380*/  DADD R42, R42, -R42 ;  /* 0x000000002a2a7229 */ /* 0x000fe2000000082a */
[----:B------:R0:W5:Y:S01]  /*4c390*/  LDL.LU.64 R176, [R1+0xaaf0] ;  /* 0x00aaf00001b07983 */ /* 0x0001620000300a00 */
[----:B--2---:R-:W-:-:S03]  /*4c3a0*/  DMUL R14, R174, R4 ;  /* 0x00000004ae0e7228 */ /* 0x004fc60000000000 */
[----:B------:R2:W-:Y:S01]  /*4c3b0*/  STL.64 [R1+0xa710], R22 ;  /* 0x00a7101601007387 */ /* 0x0005e20000100a00 */
[----:B-1----:R-:W-:-:S03]  /*4c3c0*/  DMUL R34, R92, R4 ;  /* 0x000000045c227228 */ /* 0x002fc60000000000 */
[----:B------:R0:W5:Y:S04]  /*4c3d0*/  LDL.LU.64 R174, [R1+0xaae8] ;  /* 0x00aae80001ae7983 */ /* 0x0001680000300a00 */
[----:B------:R1:W-:Y:S01]  /*4c3e0*/  STL.64 [R1+0xa708], R14 ;  /* 0x00a7080e01007387 */ /* 0x0003e20000100a00 */
[----:B--2---:R-:W-:-:S03]  /*4c3f0*/  DMUL R22, R172, R4 ;  /* 0x00000004ac167228 */ /* 0x004fc60000000000 */
[----:B------:R2:W-:Y:S01]  /*4c400*/  STL.64 [R1+0xa860], R34 ;  /* 0x00a8602201007387 */ /* 0x0005e20000100a00 */
[----:B------:R-:W-:Y:S02]  /*4c410*/  DADD R82, R82, -R82 ;  /* 0x0000000052527229 */ /* 0x000fe40000000852 */
[----:B------:R-:W-:Y:S01]  /*4c420*/  DADD R88, R88, -R88 ;  /* 0x0000000058587229 */ /* 0x000fe20000000858 */
[----:B------:R-:W3:Y:S01]  /*4c430*/  LDL.64 R92, [R1+0x9598] ;  /* 0x00959800015c7983 */ /* 0x000ee20000100a00 */
[----:B-1----:R-:W-:-:S03]  /*4c440*/  DMUL R14, R170, R4 ;  /* 0x00000004aa0e7228 */ /* 0x002fc60000000000 */
[----:B------:R1:W-:Y:S01]  /*4c450*/  STL.64 [R1+0xa700], R22 ;  /* 0x00a7001601007387 */ /* 0x0003e20000100a00 */
[----:B--2---:R-:W-:-:S03]  /*4c460*/  DMUL R34, R102, R4 ;  /* 0x0000000466227228 */ /* 0x004fc60000000000 */
[----:B------:R0:W5:Y:S04]  /*4c470*/  LDL.LU.64 R172, [R1+0xaae0] ;  /* 0x00aae00001ac7983 */ /* 0x0001680000300a00 */
[----:B------:R2:W-:Y:S01]  /*4c480*/  STL.64 [R1+0xa6f8], R14 ;  /* 0x00a6f80e01007387 */ /* 0x0005e20000100a00 */
[----:B-1----:R-:W-:-:S03]  /*4c490*/  DMUL R22, R168, R4 ;  /* 0x00000004a8167228 */ /* 0x002fc60000000000 */
[----:B------:R1:W-:Y:S01]  /*4c4a0*/  STL.64 [R1+0xa848], R34 ;  /* 0x00a8482201007387 */ /* 0x0003e20000100a00 */
[-C--:B------:R-:W-:Y:S02]  /*4c4b0*/  DMUL R42, R42, R4.reuse ;  /* 0x000000042a2a7228 */ /* 0x080fe40000000000 */
[----:B------:R-:W-:Y:S01]  /*4c4c0*/  DADD R96, R96, -R96 ;  /* 0x0000000060607229 */ /* 0x000fe20000000860 */
[----:B------:R-:W4:Y:S01]  /*4c4d0*/  LDL.64 R102, [R1+0x9760] ;  /* 0x0097600001667983 */ /* 0x000f220000100a00 */
[----:B--2---:R-:W-:-:S03]  /*4c4e0*/  DMUL R14, R150, R4 ;  /* 0x00000004960e7228 */ /* 0x004fc60000000000 */
[----:B------:R2:W-:Y:S01]  /*4c4f0*/  STL.64 [R1+0xa6f0], R22 ;  /* 0x00a6f01601007387 */ /* 0x0005e20000100a00 */
[----:B-1----:R-:W-:-:S03]  /*4c500*/  DMUL R34, R108, R4 ;  /* 0x000000046c227228 */ /* 0x002fc60000000000 */
[----:B------:R-:W-:Y:S04]  /*4c510*/  STL.64 [R1+0xa878], R42 ;  /* 0x00a8782a01007387 */ /* 0x000fe80000100a00 */
[----:B------:R1:W-:Y:S01]  /*4c520*/  STL.64 [R1+0xa6e8], R14 ;  /* 0x00a6e80e01007387 */ /* 0x0003e20000100a00 */
[----:B--2---:R-:W-:-:S03]  /*4c530*/  DMUL R22, R146, R4 ;  /* 0x0000000492167228 */ /* 0x004fc60000000000 */
[----:B------:R2:W-:Y:S01]  /*4c540*/  STL.64 [R1+0xa830], R34 ;  /* 0x00a8302201007387 */ /* 0x0005e20000100a00 */
[-C--:B------:R-:W-:Y:S02]  /*4c550*/  DMUL R76, R82, R4.reuse ;  /* 0x00000004524c7228 */ /* 0x080fe40000000000 */
[----:B------:R-:W-:Y:S01]  /*4c560*/  DADD R100, R100, -R100 ;  /* 0x0000000064647229 */ /* 0x000fe20000000864 */
[----:B------:R-:W4:Y:S01]  /*4c570*/  LDL.64 R108, [R1+0x9728] ;  /* 0x00972800016c7983 */ /* 0x000f220000100a00 */
        /* <DEDUP_REMOVED lines=9> */
[----:B------:R-:W-:Y:S01]  /*4c610*/  STL.64 [R1+0xa868], R76 ;  /* 0x00a8684c01007387 */ /* 0x000fe20000100a00 */
        /* <DEDUP_REMOVED lines=13> */
[----:B------:R-:W2:Y:S04]  /*4c6f0*/  LDL.64 R88, [R1+0x9680] ;  /* 0x0096800001587983 */ /* 0x000ea80000100a00 */
[----:B------:R0:W-:Y:S01]  /*4c700*/  STL.64 [R1+0xa6b8], R14 ;  /* 0x00a6b80e01007387 */ /* 0x0001e20000100a00 */
[----:B-1----:R-:W-:-:S03]  /*4c710*/  DMUL R22, R126, R4 ;  /* 0x000000047e167228 */ /* 0x002fc60000000000 */
[----:B------:R1:W-:Y:S01]  /*4c720*/  STL.64 [R1+0xa7f0], R34 ;  /* 0x00a7f02201007387 */ /* 0x0003e20000100a00 */
[-C--:B------:R-:W-:Y:S02]  /*4c730*/  DMUL R42, R100, R4.reuse ;  /* 0x00000004642a7228 */ /* 0x080fe40000000000 */
[----:B------:R-:W-:Y:S01]  /*4c740*/  DADD R110, R110, -R110 ;  /* 0x000000006e6e7229 */ /* 0x000fe2000000086e */
[----:B------:R-:W-:Y:S01]  /*4c750*/  STL.64 [R1+0xa858], R76 ;  /* 0x00a8584c01007387 */ /* 0x000fe20000100a00 */
[----:B0-----:R-:W-:-:S03]  /*4c760*/  DMUL R14, R122, R4 ;  /* 0x000000047a0e7228 */ /* 0x001fc60000000000 */
[----:B------:R0:W-:Y:S01]  /*4c770*/  STL.64 [R1+0xa6b0], R22 ;  /* 0x00a6b01601007387 */ /* 0x0001e20000100a00 */
[----:B-1----:R-:W-:-:S03]  /*4c780*/  DMUL R34, R154, R4 ;  /* 0x000000049a227228 */ /* 0x002fc60000000000 */
[----:B------:R1:W-:Y:S04]  /*4c790*/  STL.64 [R1+0xa850], R42 ;  /* 0x00a8502a01007387 */ /* 0x0003e80000100a00 */
[----:B------:R1:W-:Y:S01]  /*4c7a0*/  STL.64 [R1+0xa6a8], R14 ;  /* 0x00a6a80e01007387 */ /* 0x0003e20000100a00 */
[----:B0-----:R-:W-:-:S03]  /*4c7b0*/  DMUL R22, R116, R4 ;  /* 0x0000000474167228 */ /* 0x001fc60000000000 */
[----:B------:R0:W-:Y:S01]  /*4c7c0*/  STL.64 [R1+0xa7d8], R34 ;  /* 0x00a7d82201007387 */ /* 0x0001e20000100a00 */
[-C--:B------:R-:W-:Y:S02]  /*4c7d0*/  DMUL R76, R104, R4.reuse ;  /* 0x00000004684c7228 */ /* 0x080fe40000000000 */
[-C--:B-1----:R-:W-:Y:S01]  /*4c7e0*/  DMUL R42, R106, R4.reuse ;  /* 0x000000046a2a7228 */ /* 0x082fe20000000000 */
[----:B------:R-:W2:Y:S01]  /*4c7f0*/  LDL.64 R82, [R1+0x9688] ;  /* 0x0096880001527983 */ /* 0x000ea20000100a00 */
[----:B------:R-:W-:-:S03]  /*4c800*/  DMUL R14, R114, R4 ;  /* 0x00000004720e7228 */ /* 0x000fc60000000000 */
[----:B------:R1:W-:Y:S01]  /*4c810*/  STL.64 [R1+0xa6a0], R22 ;  /* 0x00a6a01601007387 */ /* 0x0003e20000100a00 */
[----:B0-----:R-:W-:-:S03]  /*4c820*/  DMUL R34, R160, R4 ;  /* 0x00000004a0227228 */ /* 0x001fc60000000000 */
[----:B------:R0:W-:Y:S04]  /*4c830*/  STL.64 [R1+0xa840], R76 ;  /* 0x00a8404c01007387 */ /* 0x0001e80000100a00 */
[----:B------:R0:W-:Y:S01]  /*4c840*/  STL.64 [R1+0xa698], R14 ;  /* 0x00a6980e01007387 */ /* 0x0001e20000100a00 */
[----:B-1----:R-:W-:-:S03]  /*4c850*/  DMUL R22, R98, R4 ;  /* 0x0000000462167228 */ /* 0x002fc60000000000 */
[----:B------:R1:W-:Y:S01]  /*4c860*/  STL.64 [R1+0xa7c0], R34 ;  /* 0x00a7c02201007387 */ /* 0x0003e20000100a00 */
[----:B0-----:R-:W-:-:S03]  /*4c870*/  DMUL R76, R110, R4 ;  /* 0x000000046e4c7228 */ /* 0x001fc60000000000 */
[----:B------:R-:W-:Y:S01]  /*4c880*/  STL.64 [R1+0xa838], R42 ;  /* 0x00a8382a01007387 */ /* 0x000fe20000100a00 */
[----:B------:R-:W-:-:S03]  /*4c890*/  DMUL R14, R94, R4 ;  /* 0x000000045e0e7228 */ /* 0x000fc60000000000 */
        /* <DEDUP_REMOVED lines=24> */
[----:B------:R-:W2:Y:S01]  /*4ca20*/  LDL.64 R104, [R1+0x9658] ;  /* 0x0096580001687983 */ /* 0x000ea20000100a00 */
[-C--:B------:R-:W-:Y:S02]  /*4ca30*/  DMUL R76, R132, R4.reuse ;  /* 0x00000004844c7228 */ /* 0x080fe40000000000 */
[-C--:B-1----:R-:W-:Y:S01]  /*4ca40*/  DMUL R42, R138, R4.reuse ;  /* 0x000000048a2a7228 */ /* 0x082fe20000000000 */
[----:B------:R-:W-:Y:S01]  /*4ca50*/  STL.64 [R1+0xa778], R34 ;  /* 0x00a7782201007387 */ /* 0x000fe20000100a00 */
[----:B------:R-:W-:-:S03]  /*4ca60*/  DMUL R14, R74, R4 ;  /* 0x000000044a0e7228 */ /* 0x000fc60000000000 */
[----:B------:R0:W-:Y:S04]  /*4ca70*/  STL.64 [R1+0xa660], R22 ;  /* 0x00a6601601007387 */ /* 0x0001e80000100a00 */
        /* <DEDUP_REMOVED lines=16> */
[----:B---3--:R-:W-:-:S03]  /*4cb80*/  DMUL R14, R66, R4 ;  /* 0x00000004420e7228 */ /* 0x008fc60000000000 */
[----:B------:R0:W-:Y:S01]  /*4cb90*/  STL.64 [R1+0xa640], R22 ;  /* 0x00a6401601007387 */ /* 0x0001e20000100a00 */
[-C--:B------:R-:W-:Y:S02]  /*4cba0*/  DMUL R26, R26, R4.reuse ;  /* 0x000000041a1a7228 */ /* 0x080fe40000000000 */
[-C--:B-1----:R-:W-:Y:S01]  /*4cbb0*/  DMUL R76, R156, R4.reuse ;  /* 0x000000049c4c7228 */ /* 0x082fe20000000000 */
[----:B------:R1:W-:Y:S04]  /*4cbc0*/  STL.64 [R1+0xa5d0], R34 ;  /* 0x00a5d02201007387 */ /* 0x0003e80000100a00 */
[----:B------:R3:W-:Y:S01]  /*4cbd0*/  STL.64 [R1+0xa638], R14 ;  /* 0x00a6380e01007387 */ /* 0x0007e20000100a00 */
[----:B0-----:R-:W-:-:S03]  /*4cbe0*/  DMUL R22, R64, R4 ;  /* 0x0000000440167228 */ /* 0x001fc60000000000 */
[----:B------:R-:W2:Y:S01]  /*4cbf0*/  LDL.64 R118, [R1+0x9740] ;  /* 0x0097400001767983 */ /* 0x000ea20000100a00 */
[-C--:B------:R-:W-:Y:S02]  /*4cc00*/  DMUL R42, R158, R4.reuse ;  /* 0x000000049e2a7228 */ /* 0x080fe40000000000 */
[-C--:B-1----:R-:W-:Y:S01]  /*4cc10*/  DMUL R34, R28, R4.reuse ;  /* 0x000000041c227228 */ /* 0x082fe20000000000 */
[----:B------:R-:W-:Y:S01]  /*4cc20*/  STL.64 [R1+0xa7d0], R76 ;  /* 0x00a7d04c01007387 */ /* 0x000fe20000100a00 */
[----:B---3--:R-:W-:-:S03]  /*4cc30*/  DMUL R14, R62, R4 ;  /* 0x000000043e0e7228 */ /* 0x008fc60000000000 */
[----:B------:R0:W-:Y:S04]  /*4cc40*/  STL.64 [R1+0xa630], R22 ;  /* 0x00a6301601007387 */ /* 0x0001e80000100a00 */
[----:B------:R1:W-:Y:S04]  /*4cc50*/  STL.64 [R1+0xa7c8], R42 ;  /* 0x00a7c82a01007387 */ /* 0x0003e80000100a00 */
[----:B------:R3:W-:Y:S01]  /*4cc60*/  STL.64 [R1+0xa628], R14 ;  /* 0x00a6280e01007387 */ /* 0x0007e20000100a00 */
[----:B0-----:R-:W-:-:S03]  /*4cc70*/  DMUL R22, R60, R4 ;  /* 0x000000043c167228 */ /* 0x001fc60000000000 */
[----:B------:R0:W-:Y:S01]  /*4cc80*/  STL.64 [R1+0xa740], R26 ;  /* 0x00a7401a01007387 */ /* 0x0001e20000100a00 */
[-C--:B------:R-:W-:Y:S02]  /*4cc90*/  DMUL R76, R162, R4.reuse ;  /* 0x00000004a24c7228 */ /* 0x080fe40000000000 */
[-C--:B-1----:R-:W-:Y:S01]  /*4cca0*/  DMUL R42, R164, R4.reuse ;  /* 0x00000004a42a7228 */ /* 0x082fe20000000000 */
[----:B------:R-:W-:Y:S01]  /*4ccb0*/  STL.64 [R1+0xa5c0], R34 ;  /* 0x00a5c02201007387 */ /* 0x000fe20000100a00 */
[----:B---3--:R-:W-:-:S03]  /*4ccc0*/  DMUL R14, R58, R4 ;  /* 0x000000043a0e7228 */ /* 0x008fc60000000000 */
[----:B------:R1:W-:Y:S04]  /*4ccd0*/  STL.64 [R1+0xa620], R22 ;  /* 0x00a6201601007387 */ /* 0x0003e80000100a00 */
[----:B0-----:R-:W3:Y:S04]  /*4cce0*/  LDL.64 R26, [R1+0x94d0] ;  /* 0x0094d000011a7983 */ /* 0x001ee80000100a00 */
[----:B------:R0:W-:Y:S01]  /*4ccf0*/  STL.64 [R1+0xa618], R14 ;  /* 0x00a6180e01007387 */ /* 0x0001e20000100a00 */
[----:B-1----:R-:W-:-:S03]  /*4cd00*/  DMUL R22, R54, R4 ;  /* 0x0000000436167228 */ /* 0x002fc60000000000 */
[----:B------:R-:W4:Y:S01]  /*4cd10*/  LDL.64 R34, [R1+0x94d8] ;  /* 0x0094d80001227983 */ /* 0x000f220000100a00 */
[----:B------:R-:W-:-:S03]  /*4cd20*/  DMUL R30, R38, R4 ;  /* 0x00000004261e7228 */ /* 0x000fc60000000000 */
[----:B------:R-:W-:Y:S01]  /*4cd30*/  STL.64 [R1+0xa7b8], R76 ;  /* 0x00a7b84c01007387 */ /* 0x000fe20000100a00 */
[----:B0-----:R-:W-:-:S03]  /*4cd40*/  DMUL R14, R52, R4 ;  /* 0x00000004340e7228 */ /* 0x001fc60000000000 */
[----:B------:R0:W-:Y:S04]  /*4cd50*/  STL.64 [R1+0xa610], R22 ;  /* 0x00a6101601007387 */ /* 0x0001e80000100a00 */
[----:B------:R1:W-:Y:S04]  /*4cd60*/  STL.64 [R1+0xa7b0], R42 ;  /* 0x00a7b02a01007387 */ /* 0x0003e80000100a00 */
[----:B------:R1:W-:Y:S01]  /*4cd70*/  STL.64 [R1+0xa608], R14 ;  /* 0x00a6080e01007387 */ /* 0x0003e20000100a00 */
[----:B0-----:R-:W-:-:S03]  /*4cd80*/  DMUL R22, R50, R4 ;  /* 0x0000000432167228 */ /* 0x001fc60000000000 */
[----:B------:R-:W-:Y:S01]  /*4cd90*/  STL.64 [R1+0xa5d8], R30 ;  /* 0x00a5d81e01007387 */ /* 0x000fe20000100a00 */
[-C--:B------:R-:W-:Y:S02]  /*4cda0*/  DMUL R76, R178, R4.reuse ;  /* 0x00000004b24c7228 */ /* 0x080fe40000000000 */
[-C--:B-1----:R-:W-:Y:S01]  /*4cdb0*/  DMUL R42, R180, R4.reuse ;  /* 0x00000004b42a7228 */ /* 0x082fe20000000000 */
[----:B------:R-:W2:Y:S01]  /*4cdc0*/  LDL.64 R112, [R1+0x92d0] ;  /* 0x0092d00001707983 */ /* 0x000ea20000100a00 */
[----:B------:R-:W-:-:S03]  /*4cdd0*/  DMUL R14, R48, R4 ;  /* 0x00000004300e7228 */ /* 0x000fc60000000000 */
[----:B------:R0:W-:Y:S04]  /*4cde0*/  STL.64 [R1+0xa600], R22 ;  /* 0x00a6001601007387 */ /* 0x0001e80000100a00 */
        /* <DEDUP_REMOVED lines=15> */
[----:B------:R1:W5:Y:S04]  /*4cee0*/  LDL.LU.64 R168, [R1+0xaad0] ;  /* 0x00aad00001a87983 */ /* 0x0003680000300a00 */
[----:B------:R-:W4:Y:S04]  /*4cef0*/  LDL.64 R14, [R1+0x94e0] ;  /* 0x0094e000010e7983 */ /* 0x000f280000100a00 */
[----:B------:R1:W-:Y:S01]  /*4cf00*/  STL.64 [R1+0xa5e0], R22 ;  /* 0x00a5e01601007387 */ /* 0x0003e20000100a00 */
[----:B0-----:R-:W-:-:S03]  /*4cf10*/  DMUL R76, R194, R4 ;  /* 0x00000004c24c7228 */ /* 0x001fc60000000000 */
[----:B------:R0:W-:Y:S01]  /*4cf20*/  STL.64 [R1+0xa780], R42 ;  /* 0x00a7802a01007387 */ /* 0x0001e20000100a00 */
[----:B------:R-:W-:-:S03]  /*4cf30*/  DMUL R100, R12, R4 ;  /* 0x000000040c647228 */ /* 0x000fc60000000000 */
[----:B------:R0:W5:Y:S04]  /*4cf40*/  LDL.LU.64 R150, [R1+0xaac8] ;  /* 0x00aac80001967983 */ /* 0x0001680000300a00 */
[----:B-1----:R-:W2:Y:S01]  /*4cf50*/  LDL.64 R22, [R1+0x94e8] ;  /* 0x0094e80001167983 */ /* 0x002ea20000100a00 */
[----:B0-----:R-:W-:-:S03]  /*4cf60*/  DMUL R42, R196, R4 ;  /* 0x00000004c42a7228 */ /* 0x001fc60000000000 */
[----:B------:R0:W-:Y:S04]  /*4cf70*/  STL.64 [R1+0xa770], R76 ;  /* 0x00a7704c01007387 */ /* 0x0001e80000100a00 */
[----:B------:R1:W-:Y:S04]  /*4cf80*/  STL.64 [R1+0xa5b8], R30 ;  /* 0x00a5b81e01007387 */ /* 0x0003e80000100a00 */
[----:B------:R1:W-:Y:S01]  /*4cf90*/  STL.64 [R1+0xa768], R42 ;  /* 0x00a7682a01007387 */ /* 0x0003e20000100a00 */
[----:B0-----:R-:W-:-:S03]  /*4cfa0*/  DMUL R76, R18, R4 ;  /* 0x00000004124c7228 */ /* 0x001fc60000000000 */
[----:B------:R-:W-:Y:S04]  /*4cfb0*/  STL.64 [R1+0xa598], R100 ;  /* 0x00a5986401007387 */ /* 0x000fe80000100a00 */
[----:B-1----:R-:W2:Y:S01]  /*4cfc0*/  LDL.64 R30, [R1+0x9720] ;  /* 0x00972000011e7983 */ /* 0x002ea20000100a00 */
[----:B------:R-:W-:-:S03]  /*4cfd0*/  DMUL R42, R20, R4 ;  /* 0x00000004142a7228 */ /* 0x000fc60000000000 */
[----:B------:R0:W-:Y:S04]  /*4cfe0*/  STL.64 [R1+0xa5a8], R76 ;  /* 0x00a5a84c01007387 */ /* 0x0001e80000100a00 */
[----:B------:R1:W5:Y:S04]  /*4cff0*/  LDL.LU.64 R146, [R1+0xaac0] ;  /* 0x00aac00001927983 */ /* 0x0003680000300a00 */
[----:B------:R1:W-:Y:S04]  /*4d000*/  STL.64 [R1+0xa5b0], R42 ;  /* 0x00a5b02a01007387 */ /* 0x0003e80000100a00 */
[----:B0-----:R-:W2:Y:S04]  /*4d010*/  LDL.64 R76, [R1+0x9550] ;  /* 0x00955000014c7983 */ /* 0x001ea80000100a00 */
[----:B------:R0:W5:Y:S01]  /*4d020*/  LDL.LU.64 R144, [R1+0xaab8] ;  /* 0x00aab80001907983 */ /* 0x0001620000300a00 */
[----:B-1----:R-:W-:-:S03]  /*4d030*/  DMUL R42, R16, R4 ;  /* 0x00000004102a7228 */ /* 0x002fc60000000000 */
[----:B------:R0:W5:Y:S04]  /*4d040*/  LDL.LU.64 R140, [R1+0xaab0] ;  /* 0x00aab000018c7983 */ /* 0x0001680000300a00 */
[----:B------:R0:W5:Y:S04]  /*4d050*/  LDL.LU.64 R136, [R1+0xaaa8] ;  /* 0x00aaa80001887983 */ /* 0x0001680000300a00 */
[----:B------:R1:W-:Y:S04]  /*4d060*/  STL.64 [R1+0xa5a0], R42 ;  /* 0x00a5a02a01007387 */ /* 0x0003e80000100a00 */
[----:B------:R0:W5:Y:S04]  /*4d070*/  LDL.LU.64 R134, [R1+0xaaa0] ;  /* 0x00aaa00001867983 */ /* 0x0001680000300a00 */
[----:B------:R0:W5:Y:S04]  /*4d080*/  LDL.LU.64 R130, [R1+0xaa98] ;  /* 0x00aa980001827983 */ /* 0x0001680000300a00 */
[----:B-1----:R-:W2:Y:S04]  /*4d090*/  LDL.64 R42, [R1+0x9558] ;  /* 0x00955800012a7983 */ /* 0x002ea80000100a00 */
        /* <DEDUP_REMOVED lines=34> */
[----:B---3--:R-:W-:-:S03]  /*4d2c0*/  DADD R26, R26, -R26 ;  /* 0x000000001a1a7229 */ /* 0x008fc6000000081a */
[----:B------:R0:W5:Y:S04]  /*4d2d0*/  LDL.LU.64 R16, [R1+0xa980] ;  /* 0x00a9800001107983 */ /* 0x0001680000300a00 */
[----:B------:R0:W5:Y:S01]  /*4d2e0*/  LDL.LU.64 R12, [R1+0xa978] ;  /* 0x00a97800010c7983 */ /* 0x0001620000300a00 */
[----:B----4-:R-:W-:-:S08]  /*4d2f0*/  DADD R14, R14, -R14 ;  /* 0x000000000e0e7229 */ /* 0x010fd0000000080e */
[----:B------:R-:W-:Y:S02]  /*4d300*/  DMUL R14, R14, R4 ;  /* 0x000000040e0e7228 */ /* 0x000fe40000000000 */
[----:B--2---:R-:W-:-:S05]  /*4d310*/  DADD R22, R22, -R22 ;  /* 0x0000000016167229 */ /* 0x004fca0000000816 */
[----:B------:R1:W-:Y:S03]  /*4d320*/  STL.64 [R1+0xa590], R14 ;  /* 0x00a5900e01007387 */ /* 0x0003e60000100a00 */
[-C--:B------:R-:W-:Y:S02]  /*4d330*/  DMUL R100, R22, R4.reuse ;  /* 0x0000000416647228 */ /* 0x080fe40000000000 */
[----:B-1----:R-:W-:Y:S01]  /*4d340*/  DADD R14, R34, -R34 ;  /* 0x00000000220e7229 */ /* 0x002fe20000000822 */
[----:B------:R-:W2:Y:S01]  /*4d350*/  LDL.64 R34, [R1+0x9768] ;  /* 0x0097680001227983 */ /* 0x000ea20000100a00 */
[-C--:B------:R-:W-:Y:S02]  /*4d360*/  DMUL R22, R26, R4.reuse ;  /* 0x000000041a167228 */ /* 0x080fe40000000000 */
[----:B------:R-:W-:Y:S01]  /*4d370*/  DADD R26, R92, -R92 ;  /* 0x000000005c1a7229 */ /* 0x000fe2000000085c */
[----:B------:R1:W-:Y:S03]  /*4d380*/  STL.64 [R1+0xa588], R100 ;  /* 0x00a5886401007387 */ /* 0x0003e60000100a00 */
[----:B------:R-:W-:Y:S01]  /*4d390*/  DMUL R14, R14, R4 ;  /* 0x000000040e0e7228 */ /* 0x000fe20000000000 */
[----:B------:R3:W-:Y:S01]  /*4d3a0*/  STL.64 [R1+0xa580], R22 ;  /* 0x00a5801601007387 */ /* 0x0007e20000100a00 */
[----:B------:R-:W-:-:S03]  /*4d3b0*/  DADD R30, R30, -R30 ;  /* 0x000000001e1e7229 */ /* 0x000fc6000000081e */
[----:B------:R-:W4:Y:S04]  /*4d3c0*/  LDL.64 R92, [R1+0x9750] ;  /* 0x00975000015c7983 */ /* 0x000f280000100a00 */
[----:B-1----:R-:W4:Y:S01]  /*4d3d0*/  LDL.64 R100, [R1+0x94c0] ;  /* 0x0094c00001647983 */ /* 0x002f220000100a00 */
[----:B---3--:R-:W-:-:S03]  /*4d3e0*/  DADD R22, R96, -R96 ;  /* 0x0000000060167229 */ /* 0x008fc60000000860 */
[----:B------:R1:W-:Y:S04]  /*4d3f0*/  STL.64 [R1+0xa578], R14 ;  /* 0x00a5780e01007387 */ /* 0x0003e80000100a00 */
[----:B------:R-:W3:Y:S01]  /*4d400*/  LDL.64 R96, [R1+0x94c8] ;  /* 0x0094c80001607983 */ /* 0x000ee20000100a00 */
[-C--:B-1----:R-:W-:Y:S02]  /*4d410*/  DMUL R14, R22, R4.reuse ;  /* 0x00000004160e7228 */ /* 0x082fe40000000000 */
[----:B------:R-:W-:-:S05]  /*4d420*/  DMUL R22, R26, R4 ;  /* 0x000000041a167228 */ /* 0x000fca0000000000 */
[----:B------:R1:W-:Y:S04]  /*4d430*/  STL.64 [R1+0xa570], R14 ;  /* 0x00a5700e01007387 */ /* 0x0003e80000100a00 */
[----:B------:R0:W-:Y:S01]  /*4d440*/  STL.64 [R1+0xa568], R22 ;  /* 0x00a5681601007387 */ /* 0x0001e20000100a00 */
[-C--:B------:R-:W-:Y:S02]  /*4d450*/  DMUL R26, R30, R4.reuse ;  /* 0x000000041e1a7228 */ /* 0x080fe40000000000 */
[----:B-1----:R-:W-:Y:S02]  /*4d460*/  DADD R14, R108, -R108 ;  /* 0x000000006c0e7229 */ /* 0x002fe4000000086c */
[----:B0-----:R-:W-:Y:S02]  /*4d470*/  DADD R22, R88, -R88 ;  /* 0x0000000058167229 */ /* 0x001fe40000000858 */
[----:B------:R-:W-:Y:S01]  /*4d480*/  DADD R30, R76, -R76 ;  /* 0x000000004c1e7229 */ /* 0x000fe2000000084c */
[----:B------:R-:W3:Y:S03]  /*4d490*/  LDL.64 R88, [R1+0x9758] ;  /* 0x0097580001587983 */ /* 0x000ee60000100a00 */
[-C--:B------:R-:W-:Y:S01]  /*4d4a0*/  DMUL R76, R14, R4.reuse ;  /* 0x000000040e4c7228 */ /* 0x080fe20000000000 */
[----:B------:R0:W-:Y:S01]  /*4d4b0*/  STL.64 [R1+0xa560], R26 ;  /* 0x00a5601a01007387 */ /* 0x0001e20000100a00 */
[----:B------:R-:W-:-:S03]  /*4d4c0*/  DMUL R14, R22, R4 ;  /* 0x00000004160e7228 */ /* 0x000fc60000000000 */
[----:B------:R-:W3:Y:S04]  /*4d4d0*/  LDL.64 R108, [R1+0x9530] ;  /* 0x00953000016c7983 */ /* 0x000ee80000100a00 */
[----:B------:R1:W-:Y:S01]  /*4d4e0*/  STL.64 [R1+0xa550], R14 ;  /* 0x00a5500e01007387 */ /* 0x0003e20000100a00 */
[----:B0-----:R-:W-:-:S03]  /*4d4f0*/  DADD R26, R82, -R82 ;  /* 0x00000000521a7229 */ /* 0x001fc60000000852 */
[----:B------:R0:W-:Y:S04]  /*4d500*/  STL.64 [R1+0xa558], R76 ;  /* 0x00a5584c01007387 */ /* 0x0001e80000100a00 */
[----:B------:R-:W3:Y:S01]  /*4d510*/  LDL.64 R82, [R1+0x9600] ;  /* 0x0096000001527983 */ /* 0x000ee20000100a00 */
[----:B-1----:R-:W-:-:S03]  /*4d520*/  DADD R14, R42, -R42 ;  /* 0x000000002a0e7229 */ /* 0x002fc6000000082a */
[----:B------:R-:W3:Y:S04]  /*4d530*/  LDL.64 R42, [R1+0x96f0] ;  /* 0x0096f000012a7983 */ /* 0x000ee80000100a00 */
[----:B0-----:R-:W3:Y:S01]  /*4d540*/  LDL.64 R76, [R1+0x9608] ;  /* 0x00960800014c7983 */ /* 0x001ee20000100a00 */
[----:B------:R-:W-:-:S07]  /*4d550*/  DMUL R22, R30, R4 ;  /* 0x000000041e167228 */ /* 0x000fce0000000000 */
[----:B------:R0:W-:Y:S01]  /*4d560*/  STL.64 [R1+0xa540], R22 ;  /* 0x00a5401601007387 */ /* 0x0001e20000100a00 */
[----:B------:R-:W-:Y:S02]  /*4d570*/  DADD R30, R102, -R102 ;  /* 0x00000000661e7229 */ /* 0x000fe40000000866 */
[-C--:B------:R-:W-:Y:S02]  /*4d580*/  DMUL R102, R14, R4.reuse ;  /* 0x000000040e667228 */ /* 0x080fe40000000000 */
[----:B0-----:R-:W-:Y:S02]  /*4d590*/  DADD R22, R106, -R106 ;  /* 0x000000006a167229 */ /* 0x001fe4000000086a */
[-C--:B------:R-:W-:Y:S01]  /*4d5a0*/  DMUL R26, R26, R4.reuse ;  /* 0x000000041a1a7228 */ /* 0x080fe20000000000 */
[----:B------:R-:W3:Y:S05]  /*4d5b0*/  LDL.64 R106, [R1+0x9538] ;  /* 0x00953800016a7983 */ /* 0x000eea0000100a00 */
[----:B------:R-:W-:-:S07]  /*4d5c0*/  DMUL R14, R22, R4 ;  /* 0x00000004160e7228 */ /* 0x000fce0000000000 */
[----:B------:R-:W-:Y:S01]  /*4d5d0*/  STL.64 [R1+0xa530], R14 ;  /* 0x00a5300e01007387 */ /* 0x000fe20000100a00 */
[----:B------:R-:W-:-:S03]  /*4d5e0*/  DMUL R22, R30, R4 ;  /* 0x000000041e167228 */ /* 0x000fc60000000000 */
[----:B------:R0:W-:Y:S04]  /*4d5f0*/  STL.64 [R1+0xa548], R26 ;  /* 0x00a5481a01007387 */ /* 0x0001e80000100a00 */
[----:B------:R-:W-:Y:S01]  /*4d600*/  STL.64 [R1+0xa520], R22 ;  /* 0x00a5201601007387 */ /* 0x000fe20000100a00 */
[----:B0-----:R-:W-:-:S03]  /*4d610*/  DADD R26, R104, -R104 ;  /* 0x00000000681a7229 */ /* 0x001fc60000000868 */
[----:B------:R-:W3:Y:S05]  /*4d620*/  LDL.64 R104, [R1+0x95e0] ;  /* 0x0095e00001687983 */ /* 0x000eea0000100a00 */
[----:B------:R-:W-:Y:S01]  /*4d630*/  DMUL R26, R26, R4 ;  /* 0x000000041a1a7228 */ /* 0x000fe20000000000 */
[----:B------:R0:W-:Y:S06]  /*4d640*/  STL.64 [R1+0xa538], R102 ;  /* 0x00a5386601007387 */ /* 0x0001ec0000100a00 */
[----:B------:R3:W-:Y:S04]  /*4d650*/  STL.64 [R1+0xa528], R26 ;  /* 0x00a5281a01007387 */ /* 0x0007e80000100a00 */
[----:B0-----:R-:W3:Y:S01]  /*4d660*/  LDL.64 R102, [R1+0x95e8] ;  /* 0x0095e80001667983 */ /* 0x001ee20000100a00 */
[----:B--2---:R-:W-:-:S03]  /*4d670*/  DADD R14, R34, -R34 ;  /* 0x00000000220e7229 */ /* 0x004fc60000000822 */
[----:B------:R-:W2:Y:S01]  /*4d680*/  LDL.64 R34, [R1+0x9748] ;  /* 0x0097480001227983 */ /* 0x000ea20000100a00 */
[----:B----4-:R-:W-:-:S04]  /*4d690*/  DADD R30, R92, -R92 ;  /* 0x000000005c1e7229 */ /* 0x010fc8000000085c */
[-C--:B------:R-:W-:Y:S02]  /*4d6a0*/  DMUL R92, R14, R4.reuse ;  /* 0x000000040e5c7228 */ /* 0x080fe40000000000 */
[----:B------:R-:W-:Y:S01]  /*4d6b0*/  DADD R22, R100, -R100 ;  /* 0x0000000064167229 */ /* 0x000fe20000000864 */
[----:B------:R-:W4:Y:S07]  /*4d6c0*/  LDL.64 R100, [R1+0x9640] ;  /* 0x0096400001647983 */ /* 0x000f2e0000100a00 */
[----:B------:R-:W-:Y:S01]  /*4d6d0*/  DMUL R14, R22, R4 ;  /* 0x00000004160e7228 */ /* 0x000fe20000000000 */
[----:B------:R0:W-:Y:S01]  /*4d6e0*/  STL.64 [R1+0xa518], R92 ;  /* 0x00a5185c01007387 */ /* 0x0001e20000100a00 */
[----:B---3--:R-:W-:-:S03]  /*4d6f0*/  DADD R26, R96, -R96 ;  /* 0x00000000601a7229 */ /* 0x008fc60000000860 */
[----:B------:R-:W3:Y:S01]  /*4d700*/  LDL.64 R96, [R1+0x9648] ;  /* 0x0096480001607983 */ /* 0x000ee20000100a00 */
[----:B------:R-:W-:-:S03]  /*4d710*/  DMUL R22, R30, R4 ;  /* 0x000000041e167228 */ /* 0x000fc60000000000 */
[----:B------:R1:W-:Y:S04]  /*4d720*/  STL.64 [R1+0xa510], R14 ;  /* 0x00a5100e01007387 */ /* 0x0003e80000100a00 */
[----:B0-----:R-:W4:Y:S01]  /*4d730*/  LDL.64 R92, [R1+0x9730] ;  /* 0x00973000015c7983 */ /* 0x001f220000100a00 */
[----:B------:R-:W-:-:S03]  /*4d740*/  DMUL R26, R26, R4 ;  /* 0x000000041a1a7228 */ /* 0x000fc60000000000 */
[----:B------:R0:W-:Y:S04]  /*4d750*/  STL.64 [R1+0xa500], R22 ;  /* 0x00a5001601007387 */ /* 0x0001e80000100a00 */
[----:B------:R0:W-:Y:S01]  /*4d760*/  STL.64 [R1+0xa508], R26 ;  /* 0x00a5081a01007387 */ /* 0x0001e20000100a00 */
[----:B-1----:R-:W-:-:S03]  /*4d770*/  DADD R14, R88, -R88 ;  /* 0x00000000580e7229 */ /* 0x002fc60000000858 */
[----:B------:R-:W3:Y:S01]  /*4d780*/  LDL.64 R88, [R1+0x9738] ;  /* 0x0097380001587983 */ /* 0x000ee20000100a00 */
[----:B0-----:R-:W-:-:S03]  /*4d790*/  DADD R22, R82, -R82 ;  /* 0x0000000052167229 */ /* 0x001fc60000000852 */
[----:B------:R-:W3:Y:S01]  /*4d7a0*/  LDL.64 R82, [R1+0x9580] ;  /* 0x0095800001527983 */ /* 0x000ee20000100a00 */
[----:B------:R-:W-:Y:S02]  /*4d7b0*/  DADD R30, R42, -R42 ;  /* 0x000000002a1e7229 */ /* 0x000fe4000000082a */
[-C--:B------:R-:W-:Y:S02]  /*4d7c0*/  DMUL R42, R14, R4.reuse ;  /* 0x000000040e2a7228 */ /* 0x080fe40000000000 */
[----:B------:R-:W-:Y:S01]  /*4d7d0*/  DADD R26, R76, -R76 ;  /* 0x000000004c1a7229 */ /* 0x000fe2000000084c */
[----:B------:R-:W3:Y:S04]  /*4d7e0*/  LDL.64 R76, [R1+0x9588] ;  /* 0x00958800014c7983 */ /* 0x000ee80000100a00 */
[----:B------:R0:W-:Y:S04]  /*4d7f0*/  STL.64 [R1+0xa4f8], R42 ;  /* 0x00a4f82a01007387 */ /* 0x0001e80000100a00 */
[----:B0-----:R-:W3:Y:S01]  /*4d800*/  LDL.64 R42, [R1+0x9540] ;  /* 0x00954000012a7983 */ /* 0x001ee20000100a00 */
[----:B------:R-:W-:-:S02]  /*4d810*/  DMUL R14, R22, R4 ;  /* 0x00000004160e7228 */ /* 0x000fc40000000000 */
[-C--:B------:R-:W-:Y:S02]  /*4d820*/  DMUL R22, R26, R4.reuse ;  /* 0x000000041a167228 */ /* 0x080fe40000000000 */
[----:B------:R-:W-:-:S03]  /*4d830*/  DMUL R26, R30, R4 ;  /* 0x000000041e1a7228 */ /* 0x000fc60000000000 */
[----:B------:R0:W-:Y:S01]  /*4d840*/  STL.64 [R1+0xa4f0], R14 ;  /* 0x00a4f00e01007387 */ /* 0x0001e20000100a00 */
[----:B------:R-:W-:-:S03]  /*4d850*/  DADD R30, R112, -R112 ;  /* 0x00000000701e7229 */ /* 0x000fc60000000870 */
[----:B------:R1:W-:Y:S04]  /*4d860*/  STL.64 [R1+0xa4e8], R22 ;  /* 0x00a4e81601007387 */ /* 0x0003e80000100a00 */
[----:B------:R-:W-:Y:S01]  /*4d870*/  STL.64 [R1+0xa4e0], R26 ;  /* 0x00a4e01a01007387 */ /* 0x000fe20000100a00 */
[----:B0-----:R-:W-:Y:S02]  /*4d880*/  DADD R14, R120, -R120 ;  /* 0x00000000780e7229 */ /* 0x001fe40000000878 */
[----:B-1----:R-:W-:-:S06]  /*4d890*/  DADD R22, R118, -R118 ;  /* 0x0000000076167229 */ /* 0x002fcc0000000876 */
[-C--:B------:R-:W-:Y:S02]  /*4d8a0*/  DMUL R112, R14, R4.reuse ;  /* 0x000000040e707228 */ /* 0x080fe40000000000 */
[----:B------:R-:W-:-:S07]  /*4d8b0*/  DMUL R14, R22, R4 ;  /* 0x00000004160e7228 */ /* 0x000fce0000000000 */
[----:B------:R0:W-:Y:S02]  /*4d8c0*/  STL.64 [R1+0xa4d0], R14 ;  /* 0x00a4d00e01007387 */ /* 0x0001e40000100a00 */
[----:B0-----:R-:W-:Y:S02]  /*4d8d0*/  DADD R14, R110, -R110 ;  /* 0x000000006e0e7229 */ /* 0x001fe4000000086e */
[----:B--2---:R-:W-:Y:S01]  /*4d8e0*/  DADD R26, R34, -R34 ;  /* 0x00000000221a7229 */ /* 0x004fe20000000822 */
[----:B------:R-:W2:Y:S07]  /*4d8f0*/  LDL.64 R34, [R1+0x9548] ;  /* 0x0095480001227983 */ /* 0x000eae0000100a00 */
[----:B------:R-:W-:-:S02]  /*4d900*/  DMUL R22, R26, R4 ;  /* 0x000000041a167228 */ /* 0x000fc40000000000 */
[----:B------:R-:W-:Y:S02]  /*4d910*/  DMUL R26, R30, R4 ;  /* 0x000000041e1a7228 */ /* 0x000fe40000000000 */
[----:B------:R-:W-:-:S03]  /*4d920*/  DADD R30, R104, -R104 ;  /* 0x00000000681e7229 */ /* 0x000fc60000000868 */
[----:B------:R0:W-:Y:S04]  /*4d930*/  STL.64 [R1+0xa4c8], R22 ;  /* 0x00a4c81601007387 */ /* 0x0001e80000100a00 */
[----:B------:R1:W-:Y:S01]  /*4d940*/  STL.64 [R1+0xa4c0], R26 ;  /* 0x00a4c01a01007387 */ /* 0x0003e20000100a00 */
[----:B------:R-:W-:Y:S02]  /*4d950*/  DMUL R104, R14, R4 ;  /* 0x000000040e687228 */ /* 0x000fe40000000000 */
[----:B0-----:R-:W-:Y:S02]  /*4d960*/  DADD R22, R108, -R108 ;  /* 0x000000006c167229 */ /* 0x001fe4000000086c */
[----:B-1----:R-:W-:-:S06]  /*4d970*/  DADD R26, R106, -R106 ;  /* 0x000000006a1a7229 */ /* 0x002fcc000000086a */
[-C--:B------:R-:W-:Y:S02]  /*4d980*/  DMUL R14, R22, R4.reuse ;  /* 0x00000004160e7228 */ /* 0x080fe40000000000 */
[-C--:B------:R-:W-:Y:S02]  /*4d990*/  DMUL R22, R26, R4.reuse ;  /* 0x000000041a167228 */ /* 0x080fe40000000000 */
[----:B------:R-:W-:-:S03]  /*4d9a0*/  DMUL R26, R30, R4 ;  /* 0x000000041e1a7228 */ /* 0x000fc60000000000 */
[----:B------:R0:W-:Y:S01]  /*4d9b0*/  STL.64 [R1+0xa4b0], R14 ;  /* 0x00a4b00e01007387 */ /* 0x0001e20000100a00 */
[----:B----4-:R-:W-:-:S03]  /*4d9c0*/  DADD R30, R92, -R92 ;  /* 0x000000005c1e7229 */ /* 0x010fc6000000085c */
[----:B------:R1:W-:Y:S04]  /*4d9d0*/  STL.64 [R1+0xa4a8], R22 ;  /* 0x00a4a81601007387 */ /* 0x0003e80000100a00 */
[----:B------:R3:W-:Y:S01]  /*4d9e0*/  STL.64 [R1+0xa4a0], R26 ;  /* 0x00a4a01a01007387 */ /* 0x0007e20000100a00 */
[----:B0-----:R-:W-:Y:S02]  /*4d9f0*/  DADD R14, R102, -R102 ;  /* 0x00000000660e7229 */ /* 0x001fe40000000866 */
[----:B-1----:R-:W-:Y:S02]  /*4da00*/  DADD R22, R100, -R100 ;  /* 0x0000000064167229 */ /* 0x002fe40000000864 */
[----:B---3--:R-:W-:-:S04]  /*4da10*/  DADD R26, R96, -R96 ;  /* 0x00000000601a7229 */ /* 0x008fc80000000860 */
[-C--:B------:R-:W-:Y:S02]  /*4da20*/  DMUL R92, R14, R4.reuse ;  /* 0x000000040e5c7228 */ /* 0x080fe40000000000 */
[-C--:B------:R-:W-:Y:S02]  /*4da30*/  DMUL R14, R22, R4.reuse ;  /* 0x00000004160e7228 */ /* 0x080fe40000000000 */
[-C--:B------:R-:W-:Y:S02]  /*4da40*/  DMUL R22, R26, R4.reuse ;  /* 0x000000041a167228 */ /* 0x080fe40000000000 */
[----:B------:R-:W-:-:S05]  /*4da50*/  DMUL R26, R30, R4 ;  /* 0x000000041e1a7228 */ /* 0x000fca0000000000 */
[----:B------:R0:W-:Y:S04]  /*4da60*/  STL.64 [R1+0xa488], R22 ;  /* 0x00a4881601007387 */ /* 0x0001e80000100a00 */
[----:B------:R1:W-:Y:S01]  /*4da70*/  STL.64 [R1+0xa480], R26 ;  /* 0x00a4801a01007387 */ /* 0x0003e20000100a00 */
[----:B0-----:R-:W-:Y:S02]  /*4da80*/  DADD R22, R82, -R82 ;  /* 0x0000000052167229 */ /* 0x001fe40000000852 */
[----:B-1----:R-:W-:Y:S02]  /*4da90*/  DADD R26, R76, -R76 ;  /* 0x000000004c1a7229 */ /* 0x002fe4000000084c */
[----:B------:R-:W-:-:S04]  /*4daa0*/  DADD R30, R42, -R42 ;  /* 0x000000002a1e7229 */ /* 0x000fc8000000082a */
[-C--:B------:R-:W-:Y:S02]  /*4dab0*/  DMUL R42, R22, R4.reuse ;  /* 0x00000004162a7228 */ /* 0x080fe40000000000 */
[-C--:B------:R-:W-:Y:S02]  /*4dac0*/  DMUL R22, R26, R4.reuse ;  /* 0x000000041a167228 */ /* 0x080fe40000000000 */
[-C--:B------:R-:W-:Y:S01]  /*4dad0*/  DMUL R26, R10, R4.reuse ;  /* 0x000000040a1a7228 */ /* 0x080fe20000000000 */
[----:B------:R0:W5:Y:S04]  /*4dae0*/  LDL.LU.64 R10, [R1+0xa970] ;  /* 0x00a97000010a7983 */ /* 0x0001680000300a00 */
[----:B------:R1:W-:Y:S04]  /*4daf0*/  STL.64 [R1+0xa468], R22 ;  /* 0x00a4681601007387 */ /* 0x0003e80000100a00 */
[----:B------:R3:W-:Y:S01]  /*4db00*/  STL.64 [R1+0xa760], R26 ;  /* 0x00a7601a01007387 */ /* 0x0007e20000100a00 */
[----:B-1----:R-:W-:-:S03]  /*4db10*/  DMUL R22, R8, R4 ;  /* 0x0000000408167228 */ /* 0x002fc60000000000 */
[----:B------:R0:W5:Y:S01]  /*4db20*/  LDL.LU.64 R8, [R1+0xa968] ;  /* 0x00a9680001087983 */ /* 0x0001620000300a00 */
[----:B---3--:R-:W-:-:S03]  /*4db30*/  DMUL R26, R6, R4 ;  /* 0x00000004061a7228 */ /* 0x008fc60000000000 */
[----:B------:R0:W5:Y:S04]  /*4db40*/  LDL.LU.64 R6, [R1+0xa960] ;  /* 0x00a9600001067983 */ /* 0x0001680000300a00 */
[----:B------:R1:W-:Y:S02]  /*4db50*/  STL.64 [R1+0xa728], R22 ;  /* 0x00a7281601007387 */ /* 0x0003e40000100a00 */
[----:B-1----:R-:W-:Y:S02]  /*4db60*/  DMUL R22, R2, R4 ;  /* 0x0000000402167228 */ /* 0x002fe40000000000 */
[----:B------:R0:W5:Y:S04]  /*4db70*/  LDL.LU.64 R2, [R1+0xa958] ;  /* 0x00a9580001027983 */ /* 0x0001680000300a00 */
[----:B------:R1:W-:Y:S02]  /*4db80*/  STL.64 [R1+0xa490], R14 ;  /* 0x00a4900e01007387 */ /* 0x0003e40000100a00 */
[----:B-1----:R-:W-:-:S08]  /*4db90*/  DADD R14, R88, -R88 ;  /* 0x00000000580e7229 */ /* 0x002fd00000000858 */
[----:B------:R-:W-:-:S07]  /*4dba0*/  DMUL R14, R14, R4 ;  /* 0x000000040e0e7228 */ /* 0x000fce0000000000 */
[----:B------:R1:W-:Y:S02]  /*4dbb0*/  STL.64 [R1+0xa478], R14 ;  /* 0x00a4780e01007387 */ /* 0x0003e40000100a00 */
[----:B-1----:R-:W-:-:S07]  /*4dbc0*/  DMUL R14, R30, R4 ;  /* 0x000000041e0e7228 */ /* 0x002fce0000000000 */
[----:B------:R2:W-:Y:S01]  /*4dbd0*/  STL.64 [R1+0xa460], R14 ;  /* 0x00a4600e01007387 */ /* 0x0005e20000100a00 */
[----:B------:R-:W-:-:S03]  /*4dbe0*/  IADD3 R0, PT, PT, R252, 0x2, RZ ;  /* 0x00000002fc007810 */ /* 0x000fc60007ffe0ff */
[----:B------:R0:W-:Y:S04]  /*4dbf0*/  STL.64 [R1+0xa4d8], R112 ;  /* 0x00a4d87001007387 */ /* 0x0001e80000100a00 */
[----:B------:R0:W-:Y:S04]  /*4dc00*/  STL.64 [R1+0xa4b8], R104 ;  /* 0x00a4b86801007387 */ /* 0x0001e80000100a00 */
[----:B------:R0:W-:Y:S04]  /*4dc10*/  STL.64 [R1+0xa498], R92 ;  /* 0x00a4985c01007387 */ /* 0x0001e80000100a00 */
[----:B------:R0:W-:Y:S04]  /*4dc20*/  STL.64 [R1+0xa470], R42 ;  /* 0x00a4702a01007387 */ /* 0x0001e80000100a00 */
[----:B------:R0:W-:Y:S04]  /*4dc30*/  STL.64 [R1+0xa720], R26 ;  /* 0x00a7201a01007387 */ /* 0x0001e80000100a00 */
[----:B------:R0:W-:Y:S04]  /*4dc40*/  STL.64 [R1+0xa718], R22 ;  /* 0x00a7181601007387 */ /* 0x0001e80000100a00 */
[----:B------:R0:W-:Y:S01]  /*4dc50*/  STL [R1+0xa1e0], R0 ;  /* 0x00a1e00001007387 */ /* 0x0001e20000100800 */
[----:B--2---:R-:W-:-:S08]  /*4dc60*/  DADD R14, R34, -R34 ;  /* 0x00000000220e7229 */ /* 0x004fd00000000822 */
[----:B------:R-:W-:-:S07]  /*4dc70*/  DMUL R4, R14, R4 ;  /* 0x000000040e047228 */ /* 0x000fce0000000000 */
[----:B------:R0:W-:Y:S04]  /*4dc80*/  STL.64 [R1+0xa450], R4 ;  /* 0x00a4500401007387 */ /* 0x0001e80000100a00 */
.L_x_3905:
[----:B------:R-:W2:Y:S04]  /*4dc90*/  LDL.64 R30, [R1+0xa0c0] ;  /* 0x00a0c000011e7983 */ /* 0x000ea80000100a00 */
[----:B0-----:R-:W3:Y:S04]  /*4dca0*/  LDL.64 R92, [R1+0x9c18] ;  /* 0x009c1800015c7983 */ /* 0x001ee80000100a00 */
[----:B-----5:R-:W-:Y:S01]  /*4dcb0*/  STL.64 [R1+0xb580], R234 ;  /* 0x00b580ea01007387 */ /* 0x020fe20000100a00 */
[----:B------:R-:W-:Y:S01]  /*4dcc0*/  UMOV UR30, 0x812dea11 ;  /* 0x812dea11001e7882 */ /* 0x000fe20000000000 */
[----:B------:R-:W-:Y:S01]  /*4dcd0*/  UMOV UR31, 0x3d819799 ;  /* 0x3d819799001f7882 */ /* 0x000fe20000000000 */
[----:B------:R-:W-:Y:S01]  /*4dce0*/  UMOV UR16, 0x4fdf3b64 ;  /* 0x4fdf3b6400107882 */ /* 0x000fe20000000000 */
[----:B------:R-:W-:Y:S01]  /*4dcf0*/  UMOV UR17, 0x3fee978d ;  /* 0x3fee978d00117882 */ /* 0x000fe20000000000 */
[----:B------:R-:W-:Y:S01]  /*4dd00*/  STL.64 [R1+0xb240], R6 ;  /* 0x00b2400601007387 */ /* 0x000fe20000100a00 */
[----:B------:R-:W-:-:S03]  /*4dd10*/  DMUL R14, R146, UR30 ;  /* 0x0000001e920e7c28 */ /* 0x000fc60008000000 */
[----:B------:R0:W-:Y:S04]  /*4dd20*/  STL.64 [R1+0xb4e0], R2 ;  /* 0x00b4e00201007387 */ /* 0x0001e80000100a00 */
[----:B------:R-:W-:Y:S04]  /*4dd30*/  STL.64 [R1+0x8f90], R14 ;  /* 0x008f900e01007387 */ /* 0x000fe80000100a00 */
[----:B------:R-:W1:Y:S04]  /*4dd40*/  LDL.64 R96, [R1+0x84b0] ;  /* 0x0084b00001607983 */ /* 0x000e680000100a00 */
[----:B0-----:R-:W1:Y:S04]  /*4dd50*/  LDL.64 R2, [R1+0x84a0] ;  /* 0x0084a00001027983 */ /* 0x001e680000100a00 */
[----:B------:R0:W-:Y:S01]  /*4dd60*/  STL.64 [R1+0xb520], R58 ;  /* 0x00b5203a01007387 */ /* 0x0001e20000100a00 */
[----:B------:R-:W-:Y:S01]  /*4dd70*/  UMOV UR6, 0x812dea11 ;  /* 0x812dea1100067882 */ /* 0x000fe20000000000 */
[----:B------:R-:W-:-:S02]  /*4dd80*/  UMOV UR7, 0x3d919799 ;  /* 0x3d91979900077882 */ /* 0x000fc40000000000 */
[----:B------:R4:W-:Y:S04]  /*4dd90*/  STL.64 [R1+0xb4d8], R40 ;  /* 0x00b4d82801007387 */ /* 0x0009e80000100a00 */
[----:B------:R3:W-:Y:S04]  /*4dda0*/  STL.128 [R1+0xb470], R36 ;  /* 0x00b4702401007387 */ /* 0x0007e80000100c00 */
[----:B0-----:R-:W3:Y:S04]  /*4ddb0*/  LDL.64 R58, [R1+0xa0c8] ;  /* 0x00a0c800013a7983 */ /* 0x001ee80000100a00 */
[----:B------:R-:W3:Y:S04]  /*4ddc0*/  LDL.64 R138, [R1+0xa0a0] ;  /* 0x00a0a000018a7983 */ /* 0x000ee80000100a00 */
[----:B------:R-:W-:Y:S04]  /*4ddd0*/  STL.64 [R1+0xb510], R168 ;  /* 0x00b510a801007387 */ /* 0x000fe80000100a00 */
[----:B------:R0:W-:Y:S04]  /*4dde0*/  STL.64 [R1+0xb6b0], R8 ;  /* 0x00b6b00801007387 */ /* 0x0001e80000100a00 */
[----:B------:R0:W-:Y:S04]  /*4ddf0*/  STL.64 [R1+0xb670], R24 ;  /* 0x00b6701801007387 */ /* 0x0001e80000100a00 */
[----:B------:R-:W3:Y:S04]  /*4de00*/  LDL.64 R118, [R1+0x8560] ;  /* 0x0085600001767983 */ /* 0x000ee80000100a00 */
[----:B------:R-:W3:Y:S04]  /*4de10*/  LDL.64 R26, [R1+0xa260] ;  /* 0x00a26000011a7983 */ /* 0x000ee80000100a00 */
[----:B------:R-:W-:Y:S04]  /*4de20*/  STL.64 [R1+0xb270], R84 ;  /* 0x00b2705401007387 */ /* 0x000fe80000100a00 */
[----:B------:R-:W-:Y:S04]  /*4de30*/  STL.64 [R1+0xb630], R246 ;  /* 0x00b630f601007387 */ /* 0x000fe80000100a00 */
[----:B------:R-:W-:Y:S04]  /*4de40*/  STL.64 [R1+0xb4c8], R174 ;  /* 0x00b4c8ae01007387 */ /* 0x000fe80000100a00 */
[----:B------:R-:W-:Y:S04]  /*4de50*/  STL.64 [R1+0xb498], R28 ;  /* 0x00b4981c01007387 */ /* 0x000fe80000100a00 */
[----:B------:R-:W-:Y:S01]  /*4de60*/  STL.64 [R1+0xb550], R122 ;  /* 0x00b5507a01007387 */ /* 0x000fe20000100a00 */
[----:B------:R-:W-:-:S03]  /*4de70*/  DMUL R132, R114, 0.5 ;  /* 0x3fe0000072847828 */ /* 0x000fc60000000000 */
[----:B------:R-:W3:Y:S04]  /*4de80*/  LDL.64 R152, [R1+0xa098] ;  /* 0x00a0980001987983 */ /* 0x000ee80000100a00 */
[----:B------:R-:W-:Y:S04]  /*4de90*/  STL.64 [R1+0xb490], R232 ;  /* 0x00b490e801007387 */ /* 0x000fe80000100a00 */
[----:B------:R-:W3:Y:S04]  /*4dea0*/  LDL.64 R162, [R1+0xa078] ;  /* 0x00a0780001a27983 */ /* 0x000ee80000100a00 */
[----:B------:R-:W-:Y:S04]  /*4deb0*/  STL.128 [R1+0xb480], R44 ;  /* 0x00b4802c01007387 */ /* 0x000fe80000100c00 */
[----:B------:R-:W-:Y:S04]  /*4dec0*/  STL.64 [R1+0xb578], R80 ;  /* 0x00b5785001007387 */ /* 0x000fe80000100a00 */
[----:B------:R-:W-:Y:S04]  /*4ded0*/  STL.64 [R1+0xb4a0], R214 ;  /* 0x00b4a0d601007387 */ /* 0x000fe80000100a00 */
[----:B------:R-:W-:Y:S01]  /*4dee0*/  STL.64 [R1+0xb628], R32 ;  /* 0x00b6282001007387 */ /* 0x000fe20000100a00 */
[----:B------:R-:W-:Y:S01]  /*4def0*/  UMOV UR12, 0xe91b0b70 ;  /* 0xe91b0b70000c7882 */ /* 0x000fe20000000000 */
[----:B------:R-:W-:-:S02]  /*4df00*/  UMOV UR13, 0x3de07e1f ;  /* 0x3de07e1f000d7882 */ /* 0x000fc40000000000 */
[----:B------:R-:W-:Y:S04]  /*4df10*/  STL.64 [R1+0xb450], R242 ;  /* 0x00b450f201007387 */ /* 0x000fe80000100a00 */
[----:B------:R-:W3:Y:S04]  /*4df20*/  LDL.64 R100, [R1+0x8480] ;  /* 0x0084800001647983 */ /* 0x000ee80000100a00 */
[----:B------:R-:W-:Y:S04]  /*4df30*/  STL.64 [R1+0xae18], R86 ;  /* 0x00ae185601007387 */ /* 0x000fe80000100a00 */
[----:B------:R-:W-:Y:S04]  /*4df40*/  STL.128 [R1+0xb4f0], R16 ;  /* 0x00b4f01001007387 */ /* 0x000fe80000100c00 */
[----:B------:R-:W-:Y:S04]  /*4df50*/  STL.64 [R1+0xb558], R116 ;  /* 0x00b5587401007387 */ /* 0x000fe80000100a00 */
[----:B------:R-:W-:Y:S04]  /*4df60*/  STL.64 [R1+0xb220], R126 ;  /* 0x00b2207e01007387 */ /* 0x000fe80000100a00 */
[----:B------:R-:W-:Y:S04]  /*4df70*/  STL.128 [R1+0xb460], R208 ;  /* 0x00b460d001007387 */ /* 0x000fe80000100c00 */
[----:B------:R-:W-:Y:S04]  /*4df80*/  STL.128 [R1+0xb210], R216 ;  /* 0x00b210d801007387 */ /* 0x000fe80000100c00 */
[----:B------:R-:W-:Y:S04]  /*4df90*/  STL.64 [R1+0xabc8], R172 ;  /* 0x00abc8ac01007387 */ /* 0x000fe80000100a00 */
[----:B------:R-:W-:Y:S01]  /*4dfa0*/  STL.128 [R1+0xb530], R52 ;  /* 0x00b5303401007387 */ /* 0x000fe20000100c00 */
[----:B------:R-:W-:-:S03]  /*4dfb0*/  DFMA R160, R226, 2, R224 ;  /* 0x40000000e2a0782b */ /* 0x000fc600000000e0 */
[----:B------:R-:W-:Y:S04]  /*4dfc0*/  STL.128 [R1+0xb500], R224 ;  /* 0x00b500e001007387 */ /* 0x000fe80000100c00 */
[----:B------:R-:W-:Y:S04]  /*4dfd0*/  STL.64 [R1+0xb620], R244 ;  /* 0x00b620f401007387 */ /* 0x000fe80000100a00 */
[----:B------:R-:W-:Y:S04]  /*4dfe0*/  STL.64 [R1+0xb570], R238 ;  /* 0x00b570ee01007387 */ /* 0x000fe80000100a00 */
[----:B------:R-:W-:Y:S04]  /*4dff0*/  STL.64 [R1+0xb4d0], R204 ;  /* 0x00b4d0cc01007387 */ /* 0x000fe80000100a00 */
[----:B------:R-:W-:Y:S04]  /*4e000*/  STL.64 [R1+0xb4c0], R228 ;  /* 0x00b4c0e401007387 */ /* 0x000fe80000100a00 */
[----:B------:R-:W-:Y:S04]  /*4e010*/  STL.64 [R1+0xb640], R212 ;  /* 0x00b640d401007387 */ /* 0x000fe80000100a00 */
[----:B------:R-:W-:Y:S04]  /*4e020*/  STL.128 [R1+0xb230], R248 ;  /* 0x00b230f801007387 */ /* 0x000fe80000100c00 */
[----:B------:R-:W-:Y:S04]  /*4e030*/  STL.64 [R1+0xb6b8], R192 ;  /* 0x00b6b8c001007387 */ /* 0x000fe80000100a00 */
[----:B------:R-:W3:Y:S04]  /*4e040*/  LDL.64 R188, [R1+0x8b58] ;  /* 0x008b580001bc7983 */ /* 0x000ee80000100a00 */
[----:B------:R-:W3:Y:S04]  /*4e050*/  LDL.64 R186, [R1+0x8538] ;  /* 0x0085380001ba7983 */ /* 0x000ee80000100a00 */
[----:B------:R-:W-:Y:S04]  /*4e060*/  STL.64 [R1+0xb528], R20 ;  /* 0x00b5281401007387 */ /* 0x000fe80000100a00 */
[----:B------:R-:W3:Y:S01]  /*4e070*/  LDL.64 R196, [R1+0xa068] ;  /* 0x00a0680001c47983 */ /* 0x000ee20000100a00 */
[----:B--2---:R-:W-:-:S03]  /*4e080*/  DMUL R4, R30, R66 ;  /* 0x000000421e047228 */ /* 0x004fc60000000000 */
[----:B----4-:R-:W2:Y:S01]  /*4e090*/  LDL.64 R40, [R1+0xa920] ;  /* 0x00a9200001287983 */ /* 0x010ea20000100a00 */
[----:B---3--:R-:W-:-:S03]  /*4e0a0*/  DMUL R234, R92, R70 ;  /* 0x000000465cea7228 */ /* 0x008fc60000000000 */
[----:B------:R-:W2:Y:S04]  /*4e0b0*/  LDL.64 R38, [R1+0xa2c8] ;  /* 0x00a2c80001267983 */ /* 0x000ea80000100a00 */
[----:B------:R3:W-:Y:S01]  /*4e0c0*/  STL.64 [R1+0x8d50], R4 ;  /* 0x008d500401007387 */ /* 0x0007e20000100a00 */
[----:B------:R-:W-:-:S03]  /*4e0d0*/  DMUL R6, R234, UR16 ;  /* 0x00000010ea067c28 */ /* 0x000fc60008000000 */
[----:B------:R-:W4:Y:S01]  /*4e0e0*/  LDL.64 R36, [R1+0x8460] ;  /* 0x0084600001247983 */ /* 0x000f220000100a00 */
[C---:B------:R-:W-:Y:S02]  /*4e0f0*/  DMUL R22, R94.reuse, UR6 ;  /* 0x000000065e167c28 */ /* 0x040fe40008000000 */
[----:B0-----:R-:W-:Y:S01]  /*4e100*/  DMUL R8, R94, UR30 ;  /* 0x0000001e5e087c28 */ /* 0x001fe20008000000 */
[----:B------:R-:W4:Y:S01]  /*4e110*/  LDL.64 R24, [R1+0xa140] ;  /* 0x00a1400001187983 */ /* 0x000f220000100a00 */
[----:B---3--:R-:W-:-:S03]  /*4e120*/  DADD R4, -R234, -R4 ;  /* 0x00000000ea047229 */ /* 0x008fc60000000904 */
[----:B------:R0:W-:Y:S04]  /*4e130*/  STL.64 [R1+0x90f8], R6 ;  /* 0x0090f80601007387 */ /* 0x0001e80000100a00 */
[----:B------:R-:W3:Y:S01]  /*4e140*/  LDL.64 R84, [R1+0x8570] ;  /* 0x0085700001547983 */ /* 0x000ee20000100a00 */
[----:B------:R-:W-:-:S03]  /*4e150*/  DADD R4, -R14, R4 ;  /* 0x000000000e047229 */ /* 0x000fc60000000104 */
[----:B------:R-:W3:Y:S01]  /*4e160*/  LDL.64 R122, [R1+0xa0f0] ;  /* 0x00a0f000017a7983 */ /* 0x000ee20000100a00 */
[----:B------:R-:W-:Y:S02]  /*4e170*/  DFMA R14, R14, 0.5, R6 ;  /* 0x3fe000000e0e782b */ /* 0x000fe40000000006 */
[----:B0-----:R-:W-:Y:S02]  /*4e180*/  DMUL R6, R92, R94 ;  /* 0x0000005e5c067228 */ /* 0x001fe40000000000 */
[----:B-1----:R-:W-:Y:S01]  /*4e190*/  DFMA R34, R2, 2, R96 ;  /* 0x400000000222782b */ /* 0x002fe20000000060 */
[----:B------:R-:W-:Y:S04]  /*4e1a0*/  STL.64 [R1+0xb6c8], R132 ;  /* 0x00b6c88401007387 */ /* 0x000fe80000100a00 */
[----:B------:R0:W-:Y:S04]  /*4e1b0*/  STL.64 [R1+0x9078], R6 ;  /* 0x0090780601007387 */ /* 0x0001e80000100a00 */
[----:B------:R1:W-:Y:S04]  /*4e1c0*/  STL.64 [R1+0x9100], R22 ;  /* 0x0091001601007387 */ /* 0x0003e80000100a00 */
[----:B------:R-:W-:Y:S04]  /*4e1d0*/  STL.64 [R1+0xb6c0], R34 ;  /* 0x00b6c02201007387 */ /* 0x000fe80000100a00 */
[----:B0-----:R-:W2:Y:S01]  /*4e1e0*/  LDL.64 R6, [R1+0xa150] ;  /* 0x00a1500001067983 */ /* 0x001ea20000100a00 */
[----:B-1----:R-:W-:-:S03]  /*4e1f0*/  DFMA R22, R94, UR6, R22 ;  /* 0x000000065e167c2b */ /* 0x002fc60008000016 */
[----:B------:R0:W-:Y:S04]  /*4e200*/  STL.64 [R1+0x90e0], R8 ;  /* 0x0090e00801007387 */ /* 0x0001e80000100a00 */
[----:B------:R-:W3:Y:S01]  /*4e210*/  LDL.64 R132, [R1+0xa0e8] ;  /* 0x00a0e80001847983 */ /* 0x000ee20000100a00 */
[----:B------:R-:W-:-:S03]  /*4e220*/  DADD R168, R4, -R22 ;  /* 0x0000000004a87229 */ /* 0x000fc60000000816 */
[----:B------:R-:W3:Y:S01]  /*4e230*/  LDL.64 R214, [R1+0x8598] ;  /* 0x0085980001d67983 */ /* 0x000ee20000100a00 */
[----:B------:R-:W-:-:S03]  /*4e240*/  DMUL R4, R30, R94 ;  /* 0x0000005e1e047228 */ /* 0x000fc60000000000 */
[----:B0-----:R-:W3:Y:S04]  /*4e250*/  LDL.64 R8, [R1+0xa2d0] ;  /* 0x00a2d00001087983 */ /* 0x001ee80000100a00 */
[----:B------:R0:W-:Y:S01]  /*4e260*/  STL.64 [R1+0x89b0], R4 ;  /* 0x0089b00401007387 */ /* 0x0001e20000100a00 */
[----:B------:R-:W-:-:S03]  /*4e270*/  DMUL R232, R26, R172 ;  /* 0x000000ac1ae87228 */ /* 0x000fc60000000000 */
[----:B------:R-:W3:Y:S04]  /*4e280*/  LDL.64 R32, [R1+0x84a8] ;  /* 0x0084a80001207983 */ /* 0x000ee80000100a00 */
[----:B------:R-:W3:Y:S01]  /*4e290*/  LDL.64 R126, [R1+0xa0b8] ;  /* 0x00a0b800017e7983 */ /* 0x000ee20000100a00 */
[----:B0-----:R-:W-:-:S03]  /*4e2a0*/  DMUL R4, R58, R48 ;  /* 0x000000303a047228 */ /* 0x001fc60000000000 */
[----:B------:R-:W3:Y:S01]  /*4e2b0*/  LDL.64 R30, [R1+0xa030] ;  /* 0x00a03000011e7983 */ /* 0x000ee20000100a00 */
[----:B------:R-:W-:-:S03]  /*4e2c0*/  DFMA R128, R118, 0.5, R136 ;  /* 0x3fe000007680782b */ /* 0x000fc60000000088 */
[----:B------:R-:W3:Y:S04]  /*4e2d0*/  LDL.64 R16, [R1+0x8450] ;  /* 0x0084500001107983 */ /* 0x000ee80000100a00 */
[----:B------:R0:W-:Y:S04]  /*4e2e0*/  STL.64 [R1+0xb690], R4 ;  /* 0x00b6900401007387 */ /* 0x0001e80000100a00 */
[----:B------:R-:W3:Y:S04]  /*4e2f0*/  LDL.64 R212, [R1+0x8430] ;  /* 0x0084300001d47983 */ /* 0x000ee80000100a00 */
[----:B------:R-:W3:Y:S04]  /*4e300*/  LDL.64 R192, [R1+0x8a70] ;  /* 0x008a700001c07983 */ /* 0x000ee80000100a00 */
[----:B0-----:R-:W3:Y:S04]  /*4e310*/  LDL.64 R4, [R1+0x9fb8] ;  /* 0x009fb80001047983 */ /* 0x001ee80000100a00 */
[----:B------:R-:W3:Y:S01]  /*4e320*/  LDL.64 R20, [R1+0x8580] ;  /* 0x0085800001147983 */ /* 0x000ee20000100a00 */
[----:B--2---:R-:W-:-:S03]  /*4e330*/  DMUL R34, R6, R56 ;  /* 0x0000003806227228 */ /* 0x004fc60000000000 */
[----:B------:R-:W2:Y:S04]  /*4e340*/  LDL.64 R26, [R1+0xa130] ;  /* 0x00a13000011a7983 */ /* 0x000ea80000100a00 */
[----:B------:R-:W2:Y:S04]  /*4e350*/  LDL.64 R6, [R1+0xa268] ;  /* 0x00a2680001067983 */ /* 0x000ea80000100a00 */
[----:B------:R0:W-:Y:S04]  /*4e360*/  STL.64 [R1+0x9020], R34 ;  /* 0x0090202201007387 */ /* 0x0001e80000100a00 */
[----:B0-----:R-:W2:Y:S01]  /*4e370*/  LDL.64 R34, [R1+0xa108] ;  /* 0x00a1080001227983 */ /* 0x001ea20000100a00 */
[----:B------:R-:W-:-:S02]  /*4e380*/  DFMA R142, -R38, R70, -R40 ;  /* 0x00000046268e722b */ /* 0x000fc40000000928 */
[----:B------:R-:W-:Y:S01]  /*4e390*/  DMUL R38, R138, R56 ;  /* 0x000000388a267228 */ /* 0x000fe20000000000 */
[----:B------:R-:W2:Y:S06]  /*4e3a0*/  LDL.64 R40, [R1+0xa048] ;  /* 0x00a0480001287983 */ /* 0x000eac0000100a00 */
[----:B------:R0:W-:Y:S04]  /*4e3b0*/  STL.64 [R1+0x9098], R38 ;  /* 0x0090982601007387 */ /* 0x0001e80000100a00 */
[----:B0-----:R-:W2:Y:S01]  /*4e3c0*/  LDL.64 R38, [R1+0xa0d0] ;  /* 0x00a0d00001267983 */ /* 0x001ea20000100a00 */
[----:B----4-:R-:W-:-:S02]  /*4e3d0*/  DFMA R42, R118, 0.5, R36 ;  /* 0x3fe00000762a782b */ /* 0x010fc40000000024 */
[----:B------:R-:W-:Y:S02]  /*4e3e0*/  DADD R110, R24, R24 ;  /* 0x00000000186e7229 */ /* 0x000fe40000000018 */
[----:B---3--:R-:W-:Y:S01]  /*4e3f0*/  DMUL R246, R8, R72 ;  /* 0x0000004808f67228 */ /* 0x008fe20000000000 */
[----:B------:R-:W3:Y:S01]  /*4e400*/  LDL.64 R24, [R1+0xa1d0] ;  /* 0x00a1d00001187983 */ /* 0x000ee20000100a00 */
[----:B------:R-:W-:-:S03]  /*4e410*/  DMUL R4, R4, R144 ;  /* 0x0000009004047228 */ /* 0x000fc60000000000 */
[----:B------:R0:W-:Y:S04]  /*4e420*/  STL.64 [R1+0xb6d0], R42 ;  /* 0x00b6d02a01007387 */ /* 0x0001e80000100a00 */
[----:B------:R1:W-:Y:S04]  /*4e430*/  STL.64 [R1+0x8de0], R4 ;  /* 0x008de00401007387 */ /* 0x0003e80000100a00 */
[----:B0-----:R-:W4:Y:S04]  /*4e440*/  LDL.64 R42, [R1+0xa128] ;  /* 0x00a12800012a7983 */ /* 0x001f280000100a00 */
[----:B-1----:R-:W4:Y:S01]  /*4e450*/  LDL.64 R4, [R1+0x8b08] ;  /* 0x008b080001047983 */ /* 0x002f220000100a00 */
[----:B------:R-:W-:-:S03]  /*4e460*/  DADD R28, R22, R14 ;  /* 0x00000000161c7229 */ /* 0x000fc6000000000e */
[----:B------:R-:W4:Y:S01]  /*4e470*/  LDL.64 R22, [R1+0xa1b0] ;  /* 0x00a1b00001167983 */ /* 0x000f220000100a00 */
[----:B--2---:R-:W-:-:S03]  /*4e480*/  DMUL R174, R6, R66 ;  /* 0x0000004206ae7228 */ /* 0x004fc60000000000 */
[----:B------:R-:W2:Y:S04]  /*4e490*/  LDL.64 R14, [R1+0xa188] ;  /* 0x00a18800010e7983 */ /* 0x000ea80000100a00 */
[----:B------:R-:W2:Y:S01]  /*4e4a0*/  LDL.64 R6, [R1+0xa338] ;  /* 0x00a3380001067983 */ /* 0x000ea20000100a00 */
[----:B------:R-:W-:-:S07]  /*4e4b0*/  DMUL R8, R34, R144 ;  /* 0x0000009022087228 */ /* 0x000fce0000000000 */
[----:B------:R0:W-:Y:S04]  /*4e4c0*/  STL.64 [R1+0x90c8], R8 ;  /* 0x0090c80801007387 */ /* 0x0001e80000100a00 */
[----:B0-----:R-:W2:Y:S04]  /*4e4d0*/  LDL.64 R8, [R1+0xa118] ;  /* 0x00a1180001087983 */ /* 0x001ea80000100a00 */
[----:B------:R0:W-:Y:S04]  /*4e4e0*/  STL.64 [R1+0xb590], R28 ;  /* 0x00b5901c01007387 */ /* 0x0001e80000100a00 */
[----:B0-----:R-:W2:Y:S01]  /*4e4f0*/  LDL.64 R28, [R1+0xa138] ;  /* 0x00a13800011c7983 */ /* 0x001ea20000100a00 */
[----:B------:R-:W-:-:S02]  /*4e500*/  DADD R82, R84, R44 ;  /* 0x0000000054527229 */ /* 0x000fc4000000002c */
[----:B------:R-:W-:Y:S01]  /*4e510*/  DMUL R44, R34, R54 ;  /* 0x00000036222c7228 */ /* 0x000fe20000000000 */
[----:B------:R-:W2:Y:S06]  /*4e520*/  LDL.64 R34, [R1+0xa438] ;  /* 0x00a4380001227983 */ /* 0x000eac0000100a00 */
[----:B------:R0:W-:Y:S02]  /*4e530*/  STL.64 [R1+0x90d0], R44 ;  /* 0x0090d02c01007387 */ /* 0x0001e40000100a00 */
[----:B0-----:R-:W-:Y:S02]  /*4e540*/  DMUL R44, R38, R56 ;  /* 0x00000038262c7228 */ /* 0x001fe40000000000 */
[----:B------:R-:W2:Y:S01]  /*4e550*/  LDL.64 R38, [R1+0xa198] ;  /* 0x00a1980001267983 */ /* 0x000ea20000100a00 */
[----:B---3--:R-:W-:-:S03]  /*4e560*/  DMUL R80, R24, R48 ;  /* 0x0000003018507228 */ /* 0x008fc60000000000 */
[----:B------:R-:W3:Y:S04]  /*4e570*/  LDL.64 R24, [R1+0x9e20] ;  /* 0x009e200001187983 */ /* 0x000ee80000100a00 */
[----:B------:R0:W-:Y:S02]  /*4e580*/  STL.64 [R1+0x8f80], R44 ;  /* 0x008f802c01007387 */ /* 0x0001e40000100a00 */
[----:B0-----:R-:W-:-:S07]  /*4e590*/  DMUL R44, R92, R150 ;  /* 0x000000965c2c7228 */ /* 0x001fce0000000000 */
[----:B------:R4:W-:Y:S02]  /*4e5a0*/  STL.64 [R1+0x8e10], R44 ;  /* 0x008e102c01007387 */ /* 0x0009e40000100a00 */
[----:B----4-:R-:W-:Y:S02]  /*4e5b0*/  DMUL R44, R42, R50 ;  /* 0x000000322a2c7228 */ /* 0x010fe40000000000 */
[----:B--2---:R-:W-:Y:S01]  /*4e5c0*/  DMUL R4, R4, R6 ;  /* 0x0000000604047228 */ /* 0x004fe20000000000 */
[----:B------:R-:W2:Y:S01]  /*4e5d0*/  LDL.64 R6, [R1+0x9eb0] ;  /* 0x009eb00001067983 */ /* 0x000ea20000100a00 */
[----:B------:R-:W-:-:S03]  /*4e5e0*/  DADD R42, R8, R8 ;  /* 0x00000000082a7229 */ /* 0x000fc60000000008 */
[----:B------:R-:W2:Y:S01]  /*4e5f0*/  LDL.64 R8, [R1+0x8bd0] ;  /* 0x008bd00001087983 */ /* 0x000ea20000100a00 */
[----:B------:R-:W-:Y:S02]  /*4e600*/  DADD R88, R28, R28 ;  /* 0x000000001c587229 */ /* 0x000fe4000000001c */
[----:B------:R-:W-:-:S07]  /*4e610*/  DMUL R28, R122, R54 ;  /* 0x000000367a1c7228 */ /* 0x000fce0000000000 */
[----:B------:R0:W-:Y:S01]  /*4e620*/  STL.64 [R1+0x9090], R28 ;  /* 0x0090901c01007387 */ /* 0x0001e20000100a00 */
[----:B------:R-:W-:Y:S02]  /*4e630*/  DADD R166, R30, R30 ;  /* 0x000000001ea67229 */ /* 0x000fe4000000001e */
[----:B------:R-:W-:Y:S02]  /*4e640*/  DADD R178, R26, R26 ;  /* 0x000000001ab27229 */ /* 0x000fe4000000001a */
[-C--:B0-----:R-:W-:Y:S02]  /*4e650*/  DMUL R28, R152, R68.reuse ;  /* 0x00000044981c7228 */ /* 0x081fe40000000000 */
[----:B------:R-:W-:Y:S02]  /*4e660*/  DMUL R30, R162, R68 ;  /* 0x00000044a21e7228 */ /* 0x000fe40000000000 */
[----:B------:R-:W-:-:S03]  /*4e670*/  DMUL R26, R22, R144 ;  /* 0x00000090161a7228 */ /* 0x000fc60000000000 */
[----:B------:R0:W-:Y:S01]  /*4e680*/  STL.64 [R1+0x9030], R28 ;  /* 0x0090301c01007387 */ /* 0x0001e20000100a00 */
[----:B------:R-:W-:-:S03]  /*4e690*/  DMUL R22, R14, R144 ;  /* 0x000000900e167228 */ /* 0x000fc60000000000 */
[----:B------:R-:W4:Y:S01]  /*4e6a0*/  LDL.64 R14, [R1+0xa938] ;  /* 0x00a93800010e7983 */ /* 0x000f220000100a00 */
[----:B0-----:R-:W-:-:S03]  /*4e6b0*/  DMUL R28, R132, R54 ;  /* 0x00000036841c7228 */ /* 0x001fc60000000000 */
[----:B------:R0:W-:Y:S04]  /*4e6c0*/  STL.64 [R1+0x9028], R30 ;  /* 0x0090281e01007387 */ /* 0x0001e80000100a00 */
[----:B------:R1:W-:Y:S04]  /*4e6d0*/  STL.64 [R1+0x9088], R28 ;  /* 0x0090881c01007387 */ /* 0x0003e80000100a00 */
[----:B0-----:R-:W4:Y:S04]  /*4e6e0*/  LDL.64 R30, [R1+0x8ae0] ;  /* 0x008ae000011e7983 */ /* 0x001f280000100a00 */
[----:B-1----:R-:W4:Y:S04]  /*4e6f0*/  LDL.64 R28, [R1+0xa100] ;  /* 0x00a10000011c7983 */ /* 0x002f280000100a00 */
[----:B------:R-:W-:Y:S04]  /*4e700*/  STL.64 [R1+0x90d8], R80 ;  /* 0x0090d85001007387 */ /* 0x000fe80000100a00 */
[----:B------:R0:W-:Y:S02]  /*4e710*/  STL.128 [R1+0xb660], R80 ;  /* 0x00b6605001007387 */ /* 0x0001e40000100c00 */
[----:B0-----:R-:W-:-:S02]  /*4e720*/  DMUL R80, R34, R66 ;  /* 0x0000004222507228 */ /* 0x001fc40000000000 */
[----:B---3--:R-:W-:Y:S01]  /*4e730*/  DMUL R24, R24, R40 ;  /* 0x0000002818187228 */ /* 0x008fe20000000000 */
[----:B------:R-:W3:Y:S04]  /*4e740*/  LDL.64 R34, [R1+0x9f38] ;  /* 0x009f380001227983 */ /* 0x000ee80000100a00 */
[----:B------:R0:W-:Y:S04]  /*4e750*/  STL.64 [R1+0x8fc0], R80 ;  /* 0x008fc05001007387 */ /* 0x0001e80000100a00 */
[----:B------:R-:W3:Y:S04]  /*4e760*/  LDL.64 R40, [R1+0x85d0] ;  /* 0x0085d00001287983 */ /* 0x000ee80000100a00 */
[----:B------:R1:W-:Y:S01]  /*4e770*/  STL.64 [R1+0x87a8], R42 ;  /* 0x0087a82a01007387 */ /* 0x0003e20000100a00 */
[----:B0-----:R-:W-:-:S02]  /*4e780*/  DMUL R80, R38, R146 ;  /* 0x0000009226507228 */ /* 0x001fc40000000000 */
[----:B--2---:R-:W-:Y:S01]  /*4e790*/  DFMA R6, R6, R52, -R8 ;  /* 0x000000340606722b */ /* 0x004fe20000000808 */
[----:B------:R-:W2:Y:S04]  /*4e7a0*/  LDL.64 R38, [R1+0x8d80] ;  /* 0x008d800001267983 */ /* 0x000ea80000100a00 */
[----:B-1----:R-:W2:Y:S04]  /*4e7b0*/  LDL.64 R42, [R1+0xa340] ;  /* 0x00a34000012a7983 */ /* 0x002ea80000100a00 */
[----:B------:R-:W2:Y:S04]  /*4e7c0*/  LDL.64 R8, [R1+0xa398] ;  /* 0x00a3980001087983 */ /* 0x000ea80000100a00 */
[----:B------:R0:W-:Y:S01]  /*4e7d0*/  STL.64 [R1+0x8fe0], R22 ;  /* 0x008fe01601007387 */ /* 0x0001e20000100a00 */
[----:B------:R-:W-:-:S03]  /*4e7e0*/  DADD R76, R32, R32 ;  /* 0x00000000204c7229 */ /* 0x000fc60000000020 */
[----:B------:R-:W2:Y:S01]  /*4e7f0*/  LDL.64 R82, [R1+0x8488] ;  /* 0x0084880001527983 */ /* 0x000ea20000100a00 */
[----:B0-----:R-:W-:-:S08]  /*4e800*/  DMUL R22, R144, UR12 ;  /* 0x0000000c90167c28 */ /* 0x001fd00008000000 */
[----:B----4-:R-:W-:Y:S01]  /*4e810*/  DADD R14, -R14, -R22 ;  /* 0x000000000e0e7229 */ /* 0x010fe20000000916 */
[----:B------:R0:W-:Y:S04]  /*4e820*/  STL.64 [R1+0x90f0], R22 ;  /* 0x0090f01601007387 */ /* 0x0001e80000100a00 */
[----:B------:R1:W-:Y:S03]  /*4e830*/  STL.64 [R1+0x8958], R6 ;  /* 0x0089580601007387 */ /* 0x0003e60000100a00 */
[----:B------:R-:W-:Y:S02]  /*4e840*/  DADD R14, -R30, R14 ;  /* 0x000000001e0e7229 */ /* 0x000fe4000000010e */
[----:B------:R-:W-:-:S02]  /*4e850*/  DMUL R46, R28, R72 ;  /* 0x000000481c2e7228 */ /* 0x000fc40000000000 */
[----:B------:R-:W-:-:S06]  /*4e860*/  DFMA R30, R22, 2, R30 ;  /* 0x40000000161e782b */ /* 0x000fcc000000001e */
[----:B------:R-:W-:Y:S02]  /*4e870*/  DADD R14, -R46, R14 ;  /* 0x000000002e0e7229 */ /* 0x000fe4000000010e */
[----:B0-----:R-:W-:Y:S02]  /*4e880*/  DFMA R22, R22, 2, R46 ;  /* 0x400000001616782b */ /* 0x001fe4000000002e */
[----:B-1----:R-:W-:-:S04]  /*4e890*/  DFMA R6, R214, 2, R130 ;  /* 0x40000000d606782b */ /* 0x002fc80000000082 */
[----:B------:R-:W-:-:S03]  /*4e8a0*/  DADD R14, R14, -R24 ;  /* 0x000000000e0e7229 */ /* 0x000fc60000000818 */
[----:B------:R0:W-:Y:S01]  /*4e8b0*/  STL.64 [R1+0x8960], R6 ;  /* 0x0089600601007387 */ /* 0x0001e20000100a00 */
[----:B------:R-:W-:-:S03]  /*4e8c0*/  DADD R30, R46, R30 ;  /* 0x000000002e1e7229 */ /* 0x000fc6000000001e */
[----:B------:R1:W-:Y:S01]  /*4e8d0*/  STL.128 [R1+0xb6a0], R76 ;  /* 0x00b6a04c01007387 */ /* 0x0003e20000100c00 */
[----:B---3--:R-:W-:-:S03]  /*4e8e0*/  DMUL R34, R34, R54 ;  /* 0x0000003622227228 */ /* 0x008fc60000000000 */
[----:B0-----:R-:W3:Y:S04]  /*4e8f0*/  LDL.64 R6, [R1+0xa8a8] ;  /* 0x00a8a80001067983 */ /* 0x001ee80000100a00 */
[----:B-1----:R-:W4:Y:S01]  /*4e900*/  LDL.64 R76, [R1+0x8518] ;  /* 0x00851800014c7983 */ /* 0x002f220000100a00 */
[----:B------:R-:W-:-:S03]  /*4e910*/  DFMA R40, R40, 0.5, -R248 ;  /* 0x3fe000002828782b */ /* 0x000fc600000008f8 */
[----:B------:R0:W-:Y:S04]  /*4e920*/  STL.64 [R1+0x8ff8], R46 ;  /* 0x008ff82e01007387 */ /* 0x0001e80000100a00 */
[----:B------:R1:W-:Y:S04]  /*4e930*/  STL.64 [R1+0x90a0], R34 ;  /* 0x0090a02201007387 */ /* 0x0003e80000100a00 */
[----:B------:R1:W-:Y:S04]  /*4e940*/  STL.64 [R1+0x8e38], R24 ;  /* 0x008e381801007387 */ /* 0x0003e80000100a00 */
[----:B0-----:R-:W4:Y:S04]  /*4e950*/  LDL.64 R46, [R1+0x9c70] ;  /* 0x009c7000012e7983 */ /* 0x001f280000100a00 */
[----:B-1----:R-:W4:Y:S04]  /*4e960*/  LDL.64 R34, [R1+0xa210] ;  /* 0x00a2100001227983 */ /* 0x002f280000100a00 */
[----:B------:R-:W4:Y:S04]  /*4e970*/  LDL.64 R24, [R1+0xa3a8] ;  /* 0x00a3a80001187983 */ /* 0x000f280000100a00 */
[----:B------:R-:W4:Y:S04]  /*4e980*/  LDL.64 R78, [R1+0xa120] ;  /* 0x00a12000014e7983 */ /* 0x000f280000100a00 */
[----:B------:R-:W-:Y:S04]  /*4e990*/  STL.64 [R1+0x9058], R80 ;  /* 0x0090585001007387 */ /* 0x000fe80000100a00 */
[----:B------:R0:W-:Y:S04]  /*4e9a0*/  STL.64 [R1+0x8970], R40 ;  /* 0x0089702801007387 */ /* 0x0001e80000100a00 */
[----:B0-----:R-:W4:Y:S01]  /*4e9b0*/  LDL.64 R40, [R1+0xa390] ;  /* 0x00a3900001287983 */ /* 0x001f220000100a00 */
[----:B--2---:R-:W-:-:S02]  /*4e9c0*/  DADD R22, R38, R22 ;  /* 0x0000000026167229 */ /* 0x004fc40000000016 */
[----:B------:R-:W-:-:S06]  /*4e9d0*/  DADD R14, -R38, R14 ;  /* 0x00000000260e7229 */ /* 0x000fcc000000010e */
[----:B------:R-:W-:-:S07]  /*4e9e0*/  DADD R22, R222, R22 ;  /* 0x00000000de167229 */ /* 0x000fce0000000016 */
[----:B------:R0:W-:Y:S01]  /*4e9f0*/  STL.64 [R1+0x8638], R22 ;  /* 0x0086381601007387 */ /* 0x0001e20000100a00 */
[----:B------:R-:W-:Y:S02]  /*4ea00*/  DADD R30, R38, R30 ;  /* 0x00000000261e7229 */ /* 0x000fe4000000001e */
[----:B------:R-:W-:Y:S02]  /*4ea10*/  DMUL R42, R42, R146 ;  /* 0x000000922a2a7228 */ /* 0x000fe40000000000 */
[----:B0-----:R-:W-:-:S04]  /*4ea20*/  DADD R22, -R222, R14 ;  /* 0x00000000de167229 */ /* 0x001fc8000000010e */
[----:B------:R-:W-:Y:S02]  /*4ea30*/  DADD R30, R222, R30 ;  /* 0x00000000de1e7229 */ /* 0x000fe4000000001e */
[----:B------:R-:W-:Y:S01]  /*4ea40*/  DADD R80, -R38, -R222 ;  /* 0x0000000026507229 */ /* 0x000fe200000009de */
[----:B------:R0:W-:Y:S04]  /*4ea50*/  STL.64 [R1+0x8ee0], R42 ;  /* 0x008ee02a01007387 */ /* 0x0001e80000100a00 */
[----:B------:R1:W-:Y:S01]  /*4ea60*/  STL.64 [R1+0x8978], R22 ;  /* 0x0089781601007387 */ /* 0x0003e20000100a00 */
[----:B------:R-:W-:-:S03]  /*4ea70*/  DMUL R222, R8, R72 ;  /* 0x0000004808de7228 */ /* 0x000fc60000000000 */
[----:B------:R-:W2:Y:S04]  /*4ea80*/  LDL.64 R8, [R1+0x9820] ;  /* 0x0098200001087983 */ /* 0x000ea80000100a00 */
[----:B0-----:R-:W2:Y:S04]  /*4ea90*/  LDL.64 R42, [R1+0xa378] ;  /* 0x00a37800012a7983 */ /* 0x001ea80000100a00 */
[----:B-1----:R-:W2:Y:S04]  /*4eaa0*/  LDL.64 R22, [R1+0xa380] ;  /* 0x00a3800001167983 */ /* 0x002ea80000100a00 */
[----:B------:R-:W-:Y:S04]  /*4eab0*/  STL.64 [R1+0xb5a8], R166 ;  /* 0x00b5a8a601007387 */ /* 0x000fe80000100a00 */
[----:B------:R0:W-:Y:S04]  /*4eac0*/  STL.64 [R1+0x8ef8], R4 ;  /* 0x008ef80401007387 */ /* 0x0001e80000100a00 */
[----:B------:R1:W-:Y:S01]  /*4ead0*/  STL.64 [R1+0x8df8], R44 ;  /* 0x008df82c01007387 */ /* 0x0003e20000100a00 */
[----:B---3--:R-:W-:-:S03]  /*4eae0*/  DADD R156, -RZ, -R6 ;  /* 0x00000000ff9c7229 */ /* 0x008fc60000000906 */
[----:B0-----:R-:W3:Y:S04]  /*4eaf0*/  LDL.64 R4, [R1+0x9c78] ;  /* 0x009c780001047983 */ /* 0x001ee80000100a00 */
[----:B------:R-:W3:Y:S01]  /*4eb00*/  LDL.64 R6, [R1+0x9c10] ;  /* 0x009c100001067983 */ /* 0x000ee20000100a00 */
[----:B----4-:R-:W-:-:S03]  /*4eb10*/  DMUL R76, R76, 0.25 ;  /* 0x3fd000004c4c7828 */ /* 0x010fc60000000000 */
[----:B-1----:R-:W4:Y:S01]  /*4eb20*/  LDL.64 R44, [R1+0xa1c0] ;  /* 0x00a1c000012c7983 */ /* 0x002f220000100a00 */
[----:B------:R-:W-:-:S03]  /*4eb30*/  DMUL R242, R34, R86 ;  /* 0x0000005622f27228 */ /* 0x000fc60000000000 */
[----:B------:R0:W-:Y:S01]  /*4eb40*/  STL.64 [R1+0x8808], R76 ;  /* 0x0088084c01007387 */ /* 0x0001e20000100a00 */
[C---:B------:R-:W-:Y:S02]  /*4eb50*/  DMUL R166, R46.reuse, R56 ;  /* 0x000000382ea67228 */ /* 0x040fe40000000000 */
[----:B------:R-:W-:Y:S01]  /*4eb60*/  DMUL R46, R46, -R190 ;  /* 0x800000be2e2e7228 */ /* 0x000fe20000000000 */
[----:B------:R-:W4:Y:S01]  /*4eb70*/  LDL.64 R34, [R1+0x9298] ;  /* 0x0092980001227983 */ /* 0x000f220000100a00 */
[----:B------:R-:W-:Y:S02]  /*4eb80*/  DMUL R148, R24, R72 ;  /* 0x0000004818947228 */ /* 0x000fe40000000000 */
[----:B------:R-:W-:Y:S02]  /*4eb90*/  DADD R112, R78, R78 ;  /* 0x000000004e707229 */ /* 0x000fe4000000004e */
[----:B------:R-:W-:Y:S01]  /*4eba0*/  DMUL R94, R40, R86 ;  /* 0x00000056285e7228 */ /* 0x000fe20000000000 */
[----:B0-----:R-:W4:Y:S04]  /*4ebb0*/  LDL.64 R76, [R1+0x8bb0] ;  /* 0x008bb000014c7983 */ /* 0x001f280000100a00 */
[----:B------:R-:W4:Y:S04]  /*4ebc0*/  LDL.64 R78, [R1+0xa8d8] ;  /* 0x00a8d800014e7983 */ /* 0x000f280000100a00 */
[----:B------:R0:W-:Y:S04]  /*4ebd0*/  STL.128 [R1+0xb200], R148 ;  /* 0x00b2009401007387 */ /* 0x0001e80000100c00 */
[----:B------:R1:W-:Y:S01]  /*4ebe0*/  STL.64 [R1+0xa8d0], R46 ;  /* 0x00a8d02e01007387 */ /* 0x0003e20000100a00 */
[----:B------:R-:W-:-:S03]  /*4ebf0*/  DADD R116, -RZ, -R100 ;  /* 0x00000000ff747229 */ /* 0x000fc60000000964 */
[----:B------:R-:W-:Y:S04]  /*4ec00*/  STL.64 [R1+0x8698], R30 ;  /* 0x0086981e01007387 */ /* 0x000fe80000100a00 */
[----:B------:R-:W4:Y:S04]  /*4ec10*/  LDL.64 R38, [R1+0xa250] ;  /* 0x00a2500001267983 */ /* 0x000f280000100a00 */
[----:B0-----:R-:W4:Y:S04]  /*4ec20*/  LDL.64 R150, [R1+0x9e00] ;  /* 0x009e000001967983 */ /* 0x001f280000100a00 */
[----:B-1----:R-:W4:Y:S04]  /*4ec30*/  LDL.64 R46, [R1+0xa1c8] ;  /* 0x00a1c800012e7983 */ /* 0x002f280000100a00 */
[----:B------:R-:W4:Y:S04]  /*4ec40*/  LDL.64 R24, [R1+0xa388] ;  /* 0x00a3880001187983 */ /* 0x000f280000100a00 */
[----:B------:R-:W-:Y:S01]  /*4ec50*/  STL.64 [R1+0xb638], R142 ;  /* 0x00b6388e01007387 */ /* 0x000fe20000100a00 */
[----:B------:R-:W-:-:S03]  /*4ec60*/  DMUL R206, R126, R54 ;  /* 0x000000367ece7228 */ /* 0x000fc60000000000 */
[----:B------:R-:W-:Y:S04]  /*4ec70*/  STL.128 [R1+0xb680], R128 ;  /* 0x00b6808001007387 */ /* 0x000fe80000100c00 */
[----:B------:R-:W-:Y:S01]  /*4ec80*/  STL.64 [R1+0xb598], R168 ;  /* 0x00b598a801007387 */ /* 0x000fe20000100a00 */
[----:B------:R-:W-:Y:S02]  /*4ec90*/  DMUL R208, R122, R60 ;  /* 0x0000003c7ad07228 */ /* 0x000fe40000000000 */
[----:B------:R-:W-:Y:S02]  /*4eca0*/  DMUL R228, R126, R62 ;  /* 0x0000003e7ee47228 */ /* 0x000fe40000000000 */
[----:B------:R-:W-:Y:S02]  /*4ecb0*/  DADD R212, -RZ, -R212 ;  /* 0x00000000ffd47229 */ /* 0x000fe400000009d4 */
[----:B------:R-:W-:Y:S01]  /*4ecc0*/  DADD R192, -RZ, -R192 ;  /* 0x00000000ffc07229 */ /* 0x000fe200000009c0 */
[----:B------:R-:W-:Y:S04]  /*4ecd0*/  STL.64 [R1+0x9148], R232 ;  /* 0x009148e801007387 */ /* 0x000fe80000100a00 */
[----:B------:R-:W-:Y:S04]  /*4ece0*/  STL.64 [R1+0xb5a0], R232 ;  /* 0x00b5a0e801007387 */ /* 0x000fe80000100a00 */
[----:B------:R-:W-:Y:S01]  /*4ecf0*/  STL.64 [R1+0xb6e0], R110 ;  /* 0x00b6e06e01007387 */ /* 0x000fe20000100a00 */
[----:B------:R-:W-:-:S02]  /*4ed00*/  DADD R186, -RZ, -R186 ;  /* 0x00000000ffba7229 */ /* 0x000fc400000009ba */
[----:B------:R-:W-:Y:S01]  /*4ed10*/  DFMA R154, R20, 4, R176 ;  /* 0x40100000149a782b */ /* 0x000fe200000000b0 */
[----:B------:R-:W-:Y:S04]  /*4ed20*/  STL.64 [R1+0x8720], R234 ;  /* 0x008720ea01007387 */ /* 0x000fe80000100a00 */
[----:B------:R-:W-:Y:S04]  /*4ed30*/  STL.64 [R1+0xb588], R234 ;  /* 0x00b588ea01007387 */ /* 0x000fe80000100a00 */
[----:B------:R-:W4:Y:S01]  /*4ed40*/  LDL.64 R14, [R1+0xa290] ;  /* 0x00a29000010e7983 */ /* 0x000f220000100a00 */
[----:B--2---:R-:W-:-:S02]  /*4ed50*/  DMUL R92, R22, R86 ;  /* 0x00000056165c7228 */ /* 0x004fc40000000000 */
[----:B------:R-:W-:Y:S01]  /*4ed60*/  DMUL R108, R42, R172 ;  /* 0x000000ac2a6c7228 */ /* 0x000fe20000000000 */
[----:B------:R-:W2:Y:S01]  /*4ed70*/  LDL.64 R22, [R1+0xa448] ;  /* 0x00a4480001167983 */ /* 0x000ea20000100a00 */
[----:B------:R-:W-:Y:S02]  /*4ed80*/  DMUL R40, R8, R56 ;  /* 0x0000003808287228 */ /* 0x000fe40000000000 */
[----:B------:R-:W-:Y:S01]  /*4ed90*/  DFMA R8, R2, 3, R96 ;  /* 0x400800000208782b */ /* 0x000fe20000000060 */
[----:B------:R-:W2:Y:S04]  /*4eda0*/  LDL.64 R86, [R1+0xa080] ;  /* 0x00a0800001567983 */ /* 0x000ea80000100a00 */
[----:B------:R-:W2:Y:S04]  /*4edb0*/  LDL.64 R42, [R1+0x9968] ;  /* 0x00996800012a7983 */ /* 0x000ea80000100a00 */
[----:B------:R0:W-:Y:S01]  /*4edc0*/  STL.64 [R1+0x8788], R8 ;  /* 0x0087880801007387 */ /* 0x0001e20000100a00 */
[----:B---3--:R-:W-:-:S03]  /*4edd0*/  DFMA R6, R6, R66, R18 ;  /* 0x000000420606722b */ /* 0x008fc60000000012 */
[----:B0-----:R-:W3:Y:S01]  /*4ede0*/  LDL.64 R8, [R1+0x85c8] ;  /* 0x0085c80001087983 */ /* 0x001ee20000100a00 */
[----:B------:R-:W-:Y:S02]  /*4edf0*/  DADD R18, -RZ, -R82 ;  /* 0x00000000ff127229 */ /* 0x000fe40000000952 */
[----:B------:R-:W-:Y:S02]  /*4ee00*/  DMUL R4, R4, R146 ;  /* 0x0000009204047228 */ /* 0x000fe40000000000 */
[----:B----4-:R-:W-:Y:S02]  /*4ee10*/  DMUL R44, R44, R56 ;  /* 0x000000382c2c7228 */ /* 0x010fe40000000000 */
[----:B------:R-:W-:Y:S01]  /*4ee20*/  DADD R104, -RZ, -R34 ;  /* 0x00000000ff687229 */ /* 0x000fe20000000922 */
[----:B------:R0:W-:Y:S01]  /*4ee30*/  STL.64 [R1+0xb518], R18 ;  /* 0x00b5181201007387 */ /* 0x0001e20000100a00 */
[----:B------:R-:W-:-:S03]  /*4ee40*/  DADD R34, -RZ, -R226 ;  /* 0x00000000ff227229 */ /* 0x000fc600000009e2 */
[----:B------:R-:W-:Y:S04]  /*4ee50*/  STL.128 [R1+0xb4b0], R112 ;  /* 0x00b4b07001007387 */ /* 0x000fe80000100c00 */
[----:B------:R-:W4:Y:S01]  /*4ee60*/  LDL.64 R128, [R1+0xa3e0] ;  /* 0x00a3e00001807983 */ /* 0x000f220000100a00 */
[----:B0-----:R-:W-:-:S03]  /*4ee70*/  DADD R18, -RZ, -R224 ;  /* 0x00000000ff127229 */ /* 0x001fc600000009e0 */
[----:B------:R0:W-:Y:S01]  /*4ee80*/  STL.64 [R1+0x8fe8], R4 ;  /* 0x008fe80401007387 */ /* 0x0001e20000100a00 */
[----:B------:R-:W-:-:S03]  /*4ee90*/  DADD R76, -RZ, -R76 ;  /* 0x00000000ff4c7229 */ /* 0x000fc6000000094c */
[----:B------:R-:W-:Y:S01]  /*4eea0*/  STL.64 [R1+0x86d8], R18 ;  /* 0x0086d81201007387 */ /* 0x000fe20000100a00 */
[----:B0-----:R-:W-:Y:S02]  /*4eeb0*/  DADD R4, R118, R136 ;  /* 0x0000000076047229 */ /* 0x001fe40000000088 */
[----:B------:R-:W-:Y:S01]  /*4eec0*/  DADD R30, -RZ, -R78 ;  /* 0x00000000ff1e7229 */ /* 0x000fe2000000094e */
[----:B------:R0:W-:Y:S04]  /*4eed0*/  STL.64 [R1+0x86f8], R34 ;  /* 0x0086f82201007387 */ /* 0x0001e80000100a00 */
[----:B------:R1:W-:Y:S04]  /*4eee0*/  STL.64 [R1+0x8688], R76 ;  /* 0x0086884c01007387 */ /* 0x0003e80000100a00 */
[----:B------:R1:W-:Y:S04]  /*4eef0*/  STL.64 [R1+0x8968], R4 ;  /* 0x0089680401007387 */ /* 0x0003e80000100a00 */
[----:B0-----:R-:W4:Y:S01]  /*4ef00*/  LDL.64 R34, [R1+0x9ed8] ;  /* 0x009ed80001227983 */ /* 0x001f220000100a00 */
[----:B-1----:R-:W-:-:S03]  /*4ef10*/  DFMA R76, R100, 2, R82 ;  /* 0x40000000644c782b */ /* 0x002fc60000000052 */
[----:B------:R0:W-:Y:S01]  /*4ef20*/  STL.64 [R1+0x9038], R44 ;  /* 0x0090382c01007387 */ /* 0x0001e20000100a00 */
[----:B------:R-:W-:-:S03]  /*4ef30*/  DADD R78, -RZ, -R150 ;  /* 0x00000000ff4e7229 */ /* 0x000fc60000000996 */
[----:B------:R-:W3:Y:S01]  /*4ef40*/  LDL.64 R4, [R1+0x9dd8] ;  /* 0x009dd80001047983 */ /* 0x000ee20000100a00 */
[----:B------:R-:W-:-:S03]  /*4ef50*/  DMUL R100, R46, R144 ;  /* 0x000000902e647228 */ /* 0x000fc60000000000 */
[----:B------:R-:W4:Y:S04]  /*4ef60*/  LDL.64 R82, [R1+0xa180] ;  /* 0x00a1800001527983 */ /* 0x000f280000100a00 */
[----:B0-----:R-:W4:Y:S04]  /*4ef70*/  LDL.64 R44, [R1+0x9ff0] ;  /* 0x009ff000012c7983 */ /* 0x001f280000100a00 */
[----:B------:R0:W-:Y:S01]  /*4ef80*/  STL.64 [R1+0x8680], R78 ;  /* 0x0086804e01007387 */ /* 0x0001e20000100a00 */
[-C--:B------:R-:W-:Y:S02]  /*4ef90*/  DMUL R112, R38, R172.reuse ;  /* 0x000000ac26707228 */ /* 0x080fe40000000000 */
[----:B------:R-:W-:Y:S01]  /*4efa0*/  DMUL R102, R24, R172 ;  /* 0x000000ac18667228 */ /* 0x000fe20000000000 */
[----:B------:R1:W-:Y:S04]  /*4efb0*/  STL.128 [R1+0xb540], R92 ;  /* 0x00b5405c01007387 */ /* 0x0003e80000100c00 */
[----:B------:R-:W4:Y:S04]  /*4efc0*/  LDL.64 R38, [R1+0x8950] ;  /* 0x0089500001267983 */ /* 0x000f280000100a00 */
[----:B0-----:R-:W4:Y:S04]  /*4efd0*/  LDL.64 R78, [R1+0xa3a0] ;  /* 0x00a3a000014e7983 */ /* 0x001f280000100a00 */
[----:B------:R-:W4:Y:S04]  /*4efe0*/  LDL.64 R126, [R1+0x8b10] ;  /* 0x008b1000017e7983 */ /* 0x000f280000100a00 */
[----:B-1----:R-:W4:Y:S04]  /*4eff0*/  LDL.64 R92, [R1+0xa060] ;  /* 0x00a06000015c7983 */ /* 0x002f280000100a00 */
[----:B------:R-:W4:Y:S04]  /*4f000*/  LDL.64 R224, [R1+0x8428] ;  /* 0x0084280001e07983 */ /* 0x000f280000100a00 */
[----:B------:R-:W-:Y:S04]  /*4f010*/  STL.64 [R1+0x88c0], R212 ;  /* 0x0088c0d401007387 */ /* 0x000fe80000100a00 */
[----:B------:R0:W-:Y:S04]  /*4f020*/  STL.64 [R1+0x8c18], R192 ;  /* 0x008c18c001007387 */ /* 0x0001e80000100a00 */
[----:B------:R-:W4:Y:S04]  /*4f030*/  LDL.64 R110, [R1+0xa1f0] ;  /* 0x00a1f000016e7983 */ /* 0x000f280000100a00 */
[----:B------:R-:W-:Y:S04]  /*4f040*/  STL.128 [R1+0xb650], R200 ;  /* 0x00b650c801007387 */ /* 0x000fe80000100c00 */
[----:B0-----:R-:W4:Y:S01]  /*4f050*/  LDL.LU.64 R192, [R1+0xb6b8] ;  /* 0x00b6b80001c07983 */ /* 0x001f220000300a00 */
[----:B------:R-:W-:Y:S01]  /*4f060*/  DMUL R58, R58, R10 ;  /* 0x0000000a3a3a7228 */ /* 0x000fe20000000000 */
[----:B------:R-:W-:Y:S01]  /*4f070*/  UMOV UR8, 0xe54a3803 ;  /* 0xe54a380300087882 */ /* 0x000fe20000000000 */
[----:B------:R-:W-:Y:S01]  /*4f080*/  UMOV UR9, 0x3de33dcf ;  /* 0x3de33dcf00097882 */ /* 0x000fe20000000000 */
[----:B------:R-:W-:Y:S01]  /*4f090*/  STL.64 [R1+0x8f40], R26 ;  /* 0x008f401a01007387 */ /* 0x000fe20000100a00 */
[----:B------:R-:W-:-:S03]  /*4f0a0*/  DMUL R196, R196, R56 ;  /* 0x00000038c4c47228 */ /* 0x000fc60000000000 */
[----:B------:R-:W-:Y:S01]  /*4f0b0*/  STL.64 [R1+0xb5b0], R178 ;  /* 0x00b5b0b201007387 */ /* 0x000fe20000100a00 */
[----:B------:R-:W-:-:S03]  /*4f0c0*/  DADD R124, R202, R170 ;  /* 0x00000000ca7c7229 */ /* 0x000fc600000000aa */
[----:B------:R-:W-:Y:S04]  /*4f0d0*/  STL.64 [R1+0x9140], R246 ;  /* 0x009140f601007387 */ /* 0x000fe80000100a00 */
[----:B------:R-:W-:Y:S04]  /*4f0e0*/  STL.64 [R1+0x90c0], R174 ;  /* 0x0090c0ae01007387 */ /* 0x000fe80000100a00 */
[----:B------:R-:W-:Y:S04]  /*4f0f0*/  STL.64 [R1+0x87a0], R222 ;  /* 0x0087a0de01007387 */ /* 0x000fe80000100a00 */
[----:B------:R-:W-:Y:S04]  /*4f100*/  STL.64 [R1+0x8de8], R166 ;  /* 0x008de8a601007387 */ /* 0x000fe80000100a00 */
[----:B------:R-:W-:Y:S04]  /*4f110*/  STL.64 [R1+0x9138], R242 ;  /* 0x009138f201007387 */ /* 0x000fe80000100a00 */
[----:B------:R-:W4:Y:S01]  /*4f120*/  LDL.64 R148, [R1+0x8510] ;  /* 0x0085100001947983 */ /* 0x000f220000100a00 */
[----:B--2---:R-:W-:-:S03]  /*4f130*/  DMUL R210, R86, R60 ;  /* 0x0000003c56d27228 */ /* 0x004fc60000000000 */
[----:B------:R-:W-:Y:S01]  /*4f140*/  STL.64 [R1+0x8be8], R186 ;  /* 0x008be8ba01007387 */ /* 0x000fe20000100a00 */
[----:B------:R-:W-:Y:S02]  /*4f150*/  DMUL R18, R22, R62 ;  /* 0x0000003e16127228 */ /* 0x000fe40000000000 */
[----:B------:R-:W-:Y:S02]  /*4f160*/  DMUL R46, R86, R68 ;  /* 0x00000044562e7228 */ /* 0x000fe40000000000 */
[----:B------:R-:W-:Y:S01]  /*4f170*/  DMUL R184, R150, 3 ;  /* 0x4008000096b87828 */ /* 0x000fe20000000000 */
[----:B------:R-:W-:Y:S04]  /*4f180*/  STL.64 [R1+0xb6d8], R154 ;  /* 0x00b6d89a01007387 */ /* 0x000fe80000100a00 */
[----:B------:R0:W-:Y:S04]  /*4f190*/  STL.64 [R1+0x8c48], R18 ;  /* 0x008c481201007387 */ /* 0x0001e80000100a00 */
[----:B------:R1:W-:Y:S04]  /*4f1a0*/  STL.64 [R1+0x8618], R46 ;  /* 0x0086182e01007387 */ /* 0x0003e80000100a00 */
[----:B------:R-:W-:Y:S01]  /*4f1b0*/  STL.64 [R1+0x8838], R6 ;  /* 0x0088380601007387 */ /* 0x000fe20000100a00 */
[----:B0-----:R-:W-:-:S03]  /*4f1c0*/  DMUL R18, R42, R66 ;  /* 0x000000422a127228 */ /* 0x001fc60000000000 */
[----:B------:R-:W2:Y:S04]  /*4f1d0*/  LDL.64 R24, [R1+0x8b28] ;  /* 0x008b280001187983 */ /* 0x000ea80000100a00 */
[----:B------:R-:W2:Y:S04]  /*4f1e0*/  LDL.64 R42, [R1+0xa008] ;  /* 0x00a00800012a7983 */ /* 0x000ea80000100a00 */
[----:B------:R0:W-:Y:S04]  /*4f1f0*/  STL.64 [R1+0x8ad0], R18 ;  /* 0x008ad01201007387 */ /* 0x0001e80000100a00 */
[----:B-1----:R-:W2:Y:S04]  /*4f200*/  LDL.64 R46, [R1+0x8dc0] ;  /* 0x008dc000012e7983 */ /* 0x002ea80000100a00 */
[----:B------:R-:W2:Y:S01]  /*4f210*/  LDL.64 R114, [R1+0x9eb8] ;  /* 0x009eb80001727983 */ /* 0x000ea20000100a00 */
[----:B---3--:R-:W-:-:S02]  /*4f220*/  DADD R72, R4, R4 ;  /* 0x0000000004487229 */ /* 0x008fc40000000004 */
[----:B----4-:R-:W-:Y:S02]  /*4f230*/  DMUL R218, R44, R54 ;  /* 0x000000362cda7228 */ /* 0x010fe40000000000 */
[----:B------:R-:W-:Y:S01]  /*4f240*/  DMUL R130, R82, R64 ;  /* 0x0000004052827228 */ /* 0x000fe20000000000 */
[----:B------:R-:W3:Y:S01]  /*4f250*/  LDL.64 R44, [R1+0xa190] ;  /* 0x00a19000012c7983 */ /* 0x000ee20000100a00 */
[----:B0-----:R-:W-:-:S03]  /*4f260*/  DADD R18, -RZ, -R8 ;  /* 0x00000000ff127229 */ /* 0x001fc60000000908 */
[----:B------:R-:W4:Y:S01]  /*4f270*/  LDL.64 R8, [R1+0x9d28] ;  /* 0x009d280001087983 */ /* 0x000f220000100a00 */
[----:B------:R-:W-:Y:S02]  /*4f280*/  DMUL R86, R34, R64 ;  /* 0x0000004022567228 */ /* 0x000fe40000000000 */
[----:B------:R-:W-:-:S05]  /*4f290*/  DMUL R106, R78, R172 ;  /* 0x000000ac4e6a7228 */ /* 0x000fca0000000000 */
[----:B------:R0:W-:Y:S04]  /*4f2a0*/  STL.64 [R1+0x8b88], R86 ;  /* 0x008b885601007387 */ /* 0x0001e80000100a00 */
[----:B------:R1:W-:Y:S04]  /*4f2b0*/  STL.64 [R1+0x87f8], R72 ;  /* 0x0087f84801007387 */ /* 0x0003e80000100a00 */
[----:B------:R-:W3:Y:S04]  /*4f2c0*/  LDL.64 R82, [R1+0x9828] ;  /* 0x0098280001527983 */ /* 0x000ee80000100a00 */
[----:B0-----:R-:W3:Y:S04]  /*4f2d0*/  LDL.64 R86, [R1+0xa430] ;  /* 0x00a4300001567983 */ /* 0x001ee80000100a00 */
[----:B-1----:R-:W3:Y:S04]  /*4f2e0*/  LDL.64 R72, [R1+0x8cc0] ;  /* 0x008cc00001487983 */ /* 0x002ee80000100a00 */
[----:B------:R-:W3:Y:S04]  /*4f2f0*/  LDL.64 R54, [R1+0xa410] ;  /* 0x00a4100001367983 */ /* 0x000ee80000100a00 */
[----:B------:R-:W3:Y:S01]  /*4f300*/  LDL.64 R78, [R1+0xa2e8] ;  /* 0x00a2e800014e7983 */ /* 0x000ee20000100a00 */
[----:B------:R-:W-:-:S02]  /*4f310*/  DMUL R182, R92, R56 ;  /* 0x000000385cb67228 */ /* 0x000fc40000000000 */
[----:B------:R-:W-:Y:S02]  /*4f320*/  DADD R38, -RZ, -R38 ;  /* 0x00000000ff267229 */ /* 0x000fe40000000926 */
[----:B------:R-:W-:Y:S01]  /*4f330*/  DFMA R120, R110, R50, R220 ;  /* 0x000000326e78722b */ /* 0x000fe200000000dc */
[----:B------:R-:W-:Y:S01]  /*4f340*/  CS2R R186, SRZ ;  /* 0x0000000000ba7805 */ /* 0x000fe2000001ff00 */
[----:B------:R-:W3:Y:S04]  /*4f350*/  LDL.64 R154, [R1+0xa2e0] ;  /* 0x00a2e000019a7983 */ /* 0x000ee80000100a00 */
[----:B------:R-:W3:Y:S04]  /*4f360*/  LDL.64 R6, [R1+0x8d28] ;  /* 0x008d280001067983 */ /* 0x000ee80000100a00 */
[----:B------:R-:W3:Y:S04]  /*4f370*/  LDL.64 R22, [R1+0xa1a8] ;  /* 0x00a1a80001167983 */ /* 0x000ee80000100a00 */
[----:B------:R-:W3:Y:S04]  /*4f380*/  LDL.64 R200, [R1+0x8e70] ;  /* 0x008e700001c87983 */ /* 0x000ee80000100a00 */
[----:B------:R-:W-:Y:S04]  /*4f390*/  STL.64 [R1+0x9ab8], R58 ;  /* 0x009ab83a01007387 */ /* 0x000fe80000100a00 */
[----:B------:R-:W3:Y:S01]  /*4f3a0*/  LDL.64 R26, [R1+0x9cb0] ;  /* 0x009cb000011a7983 */ /* 0x000ee20000100a00 */
[----:B--2---:R-:W-:-:S03]  /*4f3b0*/  DMUL R142, R42, R52 ;  /* 0x000000342a8e7228 */ /* 0x004fc60000000000 */
[----:B------:R-:W-:Y:S01]  /*4f3c0*/  STL.64 [R1+0x87d8], R18 ;  /* 0x0087d81201007387 */ /* 0x000fe20000100a00 */
[----:B------:R-:W-:-:S03]  /*4f3d0*/  DMUL R52, R42, R64 ;  /* 0x000000402a347228 */ /* 0x000fc60000000000 */
[----:B------:R-:W2:Y:S01]  /*4f3e0*/  LDL.64 R34, [R1+0xa088] ;  /* 0x00a0880001227983 */ /* 0x000ea20000100a00 */
[----:B------:R-:W-:Y:S02]  /*4f3f0*/  DADD R172, -RZ, -R46 ;  /* 0x00000000ffac7229 */ /* 0x000fe4000000092e */
[----:B------:R-:W-:Y:S01]  /*4f400*/  DMUL R46, R28, R48 ;  /* 0x000000301c2e7228 */ /* 0x000fe20000000000 */
[----:B------:R0:W-:Y:S04]  /*4f410*/  STL.64 [R1+0x8990], R52 ;  /* 0x0089903401007387 */ /* 0x0001e80000100a00 */
[----:B0-----:R-:W2:Y:S01]  /*4f420*/  LDL.64 R52, [R1+0xa348] ;  /* 0x00a3480001347983 */ /* 0x001ea20000100a00 */
[C---:B----4-:R-:W-:Y:S02]  /*4f430*/  DMUL R42, R8.reuse, R62 ;  /* 0x0000003e082a7228 */ /* 0x050fe40000000000 */
[----:B------:R-:W-:Y:S01]  /*4f440*/  DMUL R28, R8, R90 ;  /* 0x0000005a081c7228 */ /* 0x000fe20000000000 */
[----:B------:R-:W4:Y:S01]  /*4f450*/  LDL.64 R8, [R1+0x8bc0] ;  /* 0x008bc00001087983 */ /* 0x000f220000100a00 */
[----:B---3--:R-:W-:-:S02]  /*4f460*/  DMUL R226, R44, R144 ;  /* 0x000000902ce27228 */ /* 0x008fc40000000000 */
[----:B------:R-:W-:Y:S02]  /*4f470*/  DMUL R44, R162, R60 ;  /* 0x0000003ca22c7228 */ /* 0x000fe40000000000 */
[----:B------:R-:W-:Y:S01]  /*4f480*/  DADD R92, -RZ, -R96 ;  /* 0x00000000ff5c7229 */ /* 0x000fe20000000960 */
[----:B------:R0:W-:Y:S04]  /*4f490*/  STL.64 [R1+0x87e8], R38 ;  /* 0x0087e82601007387 */ /* 0x0001e80000100a00 */
[----:B------:R1:W-:Y:S01]  /*4f4a0*/  STL.64 [R1+0x8860], R44 ;  /* 0x0088602c01007387 */ /* 0x0003e20000100a00 */
[----:B------:R-:W-:-:S03]  /*4f4b0*/  DMUL R96, R86, R90 ;  /* 0x0000005a56607228 */ /* 0x000fc60000000000 */
[----:B0-----:R-:W3:Y:S01]  /*4f4c0*/  LDL.64 R38, [R1+0x9f60] ;  /* 0x009f600001267983 */ /* 0x001ee20000100a00 */
[----:B------:R-:W-:-:S03]  /*4f4d0*/  DADD R244, R72, -R16 ;  /* 0x0000000048f47229 */ /* 0x000fc60000000810 */
[----:B-1----:R-:W3:Y:S01]  /*4f4e0*/  LDL.64 R44, [R1+0xa090] ;  /* 0x00a09000012c7983 */ /* 0x002ee20000100a00 */
[----:B------:R-:W-:Y:S02]  /*4f4f0*/  DMUL R72, R152, R60 ;  /* 0x0000003c98487228 */ /* 0x000fe40000000000 */
[-C--:B------:R-:W-:Y:S01]  /*4f500*/  DMUL R152, R82, R70.reuse ;  /* 0x0000004652987228 */ /* 0x080fe20000000000 */
[----:B------:R-:W3:Y:S01]  /*4f510*/  LDL.64 R82, [R1+0xa170] ;  /* 0x00a1700001527983 */ /* 0x000ee20000100a00 */
[----:B------:R-:W-:Y:S02]  /*4f520*/  DMUL R168, R54, R70 ;  /* 0x0000004636a87228 */ /* 0x000fe40000000000 */
[C---:B------:R-:W-:Y:S02]  /*4f530*/  DMUL R18, R78.reuse, R146 ;  /* 0x000000924e127228 */ /* 0x040fe40000000000 */
[----:B------:R-:W-:Y:S01]  /*4f540*/  DMUL R54, R78, R60 ;  /* 0x0000003c4e367228 */ /* 0x000fe20000000000 */
[----:B------:R-:W3:Y:S04]  /*4f550*/  LDL.64 R78, [R1+0xa0b0] ;  /* 0x00a0b000014e7983 */ /* 0x000ee80000100a00 */
[----:B------:R2:W-:Y:S02]  /*4f560*/  STL.64 [R1+0x8710], R92 ;  /* 0x0087105c01007387 */ /* 0x0005e40000100a00 */
[----:B--2---:R-:W-:-:S02]  /*4f570*/  DMUL R92, R52, R62 ;  /* 0x0000003e345c7228 */ /* 0x004fc40000000000 */
[----:B------:R-:W2:Y:S01]  /*4f580*/  LDL.64 R52, [R1+0xa168] ;  /* 0x00a1680001347983 */ /* 0x000ea20000100a00 */
[----:B----4-:R-:W-:-:S03]  /*4f590*/  DADD R86, -RZ, -R8 ;  /* 0x00000000ff567229 */ /* 0x010fc60000000908 */
[----:B------:R-:W4:Y:S04]  /*4f5a0*/  LDL.64 R8, [R1+0xa3b8] ;  /* 0x00a3b80001087983 */ /* 0x000f280000100a00 */
[----:B------:R0:W-:Y:S04]  /*4f5b0*/  STL.64 [R1+0x8818], R86 ;  /* 0x0088185601007387 */ /* 0x0001e80000100a00 */
[----:B0-----:R-:W4:Y:S01]  /*4f5c0*/  LDL.64 R86, [R1+0xa248] ;  /* 0x00a2480001567983 */ /* 0x001f220000100a00 */
[----:B------:R-:W-:Y:S02]  /*4f5d0*/  DADD R162, R240, -R236 ;  /* 0x00000000f0a27229 */ /* 0x000fe400000008ec */
[----:B---3--:R-:W-:-:S02]  /*4f5e0*/  DMUL R238, R44, R56 ;  /* 0x000000382cee7228 */ /* 0x008fc40000000000 */
[----:B------:R-:W-:-:S03]  /*4f5f0*/  DMUL R204, R44, R144 ;  /* 0x000000902ccc7228 */ /* 0x000fc60000000000 */
[----:B------:R0:W-:Y:S01]  /*4f600*/  STL.64 [R1+0x87c8], R162 ;  /* 0x0087c8a201007387 */ /* 0x0001e20000100a00 */
[----:B------:R-:W-:Y:S02]  /*4f610*/  DMUL R44, R138, R60 ;  /* 0x0000003c8a2c7228 */ /* 0x000fe40000000000 */
[----:B------:R-:W-:Y:S01]  /*4f620*/  DFMA R38, R38, R70, -R84 ;  /* 0x000000462626722b */ /* 0x000fe20000000854 */
[----:B------:R-:W3:Y:S01]  /*4f630*/  LDL.64 R138, [R1+0xa360] ;  /* 0x00a36000018a7983 */ /* 0x000ee20000100a00 */
[----:B------:R-:W-:Y:S02]  /*4f640*/  DMUL R84, R34, R66 ;  /* 0x0000004222547228 */ /* 0x000fe40000000000 */
[----:B0-----:R-:W-:Y:S02]  /*4f650*/  DMUL R162, R82, R56 ;  /* 0x0000003852a27228 */ /* 0x001fe40000000000 */
[----:B------:R-:W-:Y:S02]  /*4f660*/  DADD R82, R36, R118 ;  /* 0x0000000024527229 */ /* 0x000fe40000000076 */
[----:B------:R-:W-:-:S02]  /*4f670*/  DMUL R36, R34, R144 ;  /* 0x0000009022247228 */ /* 0x000fc40000000000 */
[----:B------:R-:W-:Y:S01]  /*4f680*/  DMUL R118, R78, R70 ;  /* 0x000000464e767228 */ /* 0x000fe20000000000 */
[----:B------:R-:W-:Y:S06]  /*4f690*/  STL.64 [R1+0x88d8], R92 ;  /* 0x0088d85c01007387 */ /* 0x000fec0000100a00 */
[----:B------:R0:W-:Y:S04]  /*4f6a0*/  STL.64 [R1+0x8628], R118 ;  /* 0x0086287601007387 */ /* 0x0001e80000100a00 */
[----:B0-----:R-:W3:Y:S01]  /*4f6b0*/  LDL.64 R118, [R1+0xa300] ;  /* 0x00a3000001767983 */ /* 0x001ee20000100a00 */
[----:B--2---:R-:W-:-:S03]  /*4f6c0*/  DMUL R92, R52, R56 ;  /* 0x00000038345c7228 */ /* 0x004fc60000000000 */
[----:B------:R-:W2:Y:S01]  /*4f6d0*/  LDL.64 R52, [R1+0xa000] ;  /* 0x00a0000001347983 */ /* 0x000ea20000100a00 */
[----:B----4-:R-:W-:-:S03]  /*4f6e0*/  DMUL R122, R8, R56 ;  /* 0x00000038087a7228 */ /* 0x010fc60000000000 */
[----:B------:R-:W4:Y:S01]  /*4f6f0*/  LDL.64 R8, [R1+0x9df8] ;  /* 0x009df80001087983 */ /* 0x000f220000100a00 */
[----:B------:R-:W-:-:S07]  /*4f700*/  DMUL R34, R50, R86 ;  /* 0x0000005632227228 */ /* 0x000fce0000000000 */
[----:B------:R0:W-:Y:S04]  /*4f710*/  STL.64 [R1+0x88c8], R34 ;  /* 0x0088c82201007387 */ /* 0x0001e80000100a00 */
[----:B0-----:R-:W4:Y:S04]  /*4f720*/  LDL.64 R34, [R1+0xa370] ;  /* 0x00a3700001227983 */ /* 0x001f280000100a00 */
[----:B------:R3:W-:Y:S02]  /*4f730*/  STL.64 [R1+0x8cd0], R162 ;  /* 0x008cd0a201007387 */ /* 0x0007e40000100a00 */
[----:B---3--:R-:W-:-:S02]  /*4f740*/  DMUL R162, R138, R66 ;  /* 0x000000428aa27228 */ /* 0x008fc40000000000 */
[----:B------:R-:W-:Y:S02]  /*4f750*/  DMUL R138, R128, R66 ;  /* 0x00000042808a7228 */ /* 0x000fe40000000000 */
[----:B------:R-:W-:Y:S02]  /*4f760*/  DMUL R128, R132, R68 ;  /* 0x0000004484807228 */ /* 0x000fe40000000000 */
[----:B------:R-:W-:-:S05]  /*4f770*/  DMUL R216, R56, R118 ;  /* 0x0000007638d87228 */ /* 0x000fca0000000000 */
[----:B------:R-:W-:Y:S01]  /*4f780*/  STL.64 [R1+0x8cb0], R128 ;  /* 0x008cb08001007387 */ /* 0x000fe20000100a00 */
[----:B------:R-:W-:Y:S02]  /*4f790*/  IMAD.MOV.U32 R248, RZ, RZ, R130 ;  /* 0x000000fffff87224 */ /* 0x000fe400078e0082 */
[----:B------:R-:W-:Y:S01]  /*4f7a0*/  IMAD.MOV.U32 R249, RZ, RZ, R131 ;  /* 0x000000fffff97224 */ /* 0x000fe200078e0083 */
[----:B------:R0:W-:Y:S04]  /*4f7b0*/  STL.64 [R1+0x8dd0], R130 ;  /* 0x008dd08201007387 */ /* 0x0001e80000100a00 */
[----:B0-----:R-:W3:Y:S01]  /*4f7c0*/  LDL.64 R130, [R1+0x8e80] ;  /* 0x008e800001827983 */ /* 0x001ee20000100a00 */
[----:B--2---:R-:W-:-:S07]  /*4f7d0*/  DMUL R128, R52, R144 ;  /* 0x0000009034807228 */ /* 0x004fce0000000000 */
[----:B------:R0:W-:Y:S04]  /*4f7e0*/  STL.64 [R1+0x8910], R128 ;  /* 0x0089108001007387 */ /* 0x0001e80000100a00 */
[----:B0-----:R-:W2:Y:S01]  /*4f7f0*/  LDL.64 R128, [R1+0xa2d8] ;  /* 0x00a2d80001807983 */ /* 0x001ea20000100a00 */
[----:B------:R-:W-:-:S03]  /*4f800*/  DADD R52, R250, R126 ;  /* 0x00000000fa347229 */ /* 0x000fc6000000007e */
[----:B------:R-:W2:Y:S04]  /*4f810*/  LDL.64 R250, [R1+0x9cb0] ;  /* 0x009cb00001fa7983 */ /* 0x000ea80000100a00 */
[----:B------:R0:W-:Y:S04]  /*4f820*/  STL.64 [R1+0x8590], R52 ;  /* 0x0085903401007387 */ /* 0x0001e80000100a00 */
[----:B0-----:R-:W2:Y:S01]  /*4f830*/  LDL.64 R52, [R1+0x8cd8] ;  /* 0x008cd80001347983 */ /* 0x001ea20000100a00 */
[----:B----4-:R-:W-:Y:S02]  /*4f840*/  DADD R132, R8, R8 ;  /* 0x0000000008847229 */ /* 0x010fe40000000008 */
[----:B------:R-:W-:Y:S01]  /*4f850*/  DMUL R232, R78, R66 ;  /* 0x000000424ee87228 */ /* 0x000fe20000000000 */
[----:B------:R0:W-:Y:S04]  /*4f860*/  STL.64 [R1+0x8640], R42 ;  /* 0x0086402a01007387 */ /* 0x0001e80000100a00 */
[----:B------:R1:W-:Y:S04]  /*4f870*/  STL.64 [R1+0x9de8], R132 ;  /* 0x009de88401007387 */ /* 0x0003e80000100a00 */
[----:B------:R-:W4:Y:S04]  /*4f880*/  LDL.64 R78, [R1+0x8b38] ;  /* 0x008b3800014e7983 */ /* 0x000f280000100a00 */
[----:B0-----:R-:W4:Y:S04]  /*4f890*/  LDL.64 R42, [R1+0x9f50] ;  /* 0x009f5000012a7983 */ /* 0x001f280000100a00 */
[----:B-1----:R-:W4:Y:S04]  /*4f8a0*/  LDL.64 R132, [R1+0x8df0] ;  /* 0x008df00001847983 */ /* 0x002f280000100a00 */
[----:B------:R-:W4:Y:S01]  /*4f8b0*/  LDL.64 R8, [R1+0xa0a8] ;  /* 0x00a0a80001087983 */ /* 0x000f220000100a00 */
[----:B------:R-:W-:-:S03]  /*4f8c0*/  DMUL R118, R34, R74 ;  /* 0x0000004a22767228 */ /* 0x000fc60000000000 */
[----:B------:R-:W4:Y:S01]  /*4f8d0*/  LDL.64 R34, [R1+0x85e8] ;  /* 0x0085e80001227983 */ /* 0x000f220000100a00 */
[----:B---3--:R-:W-:-:S07]  /*4f8e0*/  DADD R130, -RZ, -R130 ;  /* 0x00000000ff827229 */ /* 0x008fce0000000982 */
[----:B------:R0:W-:Y:S02]  /*4f8f0*/  STL.64 [R1+0x8a48], R130 ;  /* 0x008a488201007387 */ /* 0x0001e40000100a00 */
[----:B0-----:R-:W-:-:S07]  /*4f900*/  DADD R130, -RZ, -R188 ;  /* 0x00000000ff827229 */ /* 0x001fce00000009bc */
[----:B------:R0:W-:Y:S01]  /*4f910*/  STL.64 [R1+0x8ad8], R130 ;  /* 0x008ad88201007387 */ /* 0x0001e20000100a00 */
[----:B--2---:R-:W-:-:S07]  /*4f920*/  DMUL R212, R250, R62 ;  /* 0x0000003efad47228 */ /* 0x004fce0000000000 */
[----:B------:R1:W-:Y:S01]  /*4f930*/  STL.64 [R1+0x8898], R212 ;  /* 0x008898d401007387 */ /* 0x0003e20000100a00 */
[----:B0-----:R-:W-:-:S03]  /*4f940*/  DADD R130, -RZ, -R52 ;  /* 0x00000000ff827229 */ /* 0x001fc60000000934 */
[----:B-1----:R-:W2:Y:S04]  /*4f950*/  LDL.64 R212, [R1+0xa400] ;  /* 0x00a4000001d47983 */ /* 0x002ea80000100a00 */
[----:B------:R0:W-:Y:S04]  /*4f960*/  STL.64 [R1+0x8550], R130 ;  /* 0x0085508201007387 */ /* 0x0001e80000100a00 */
[----:B0-----:R-:W3:Y:S01]  /*4f970*/  LDL.64 R130, [R1+0xa418] ;  /* 0x00a4180001827983 */ /* 0x001ee20000100a00 */
[----:B----4-:R-:W-:Y:S02]  /*4f980*/  DADD R194, -R34, R132 ;  /* 0x0000000022c27229 */ /* 0x010fe40000000184 */
[----:B------:R-:W-:-:S02]  /*4f990*/  DADD R34, -RZ, -R224 ;  /* 0x00000000ff227229 */ /* 0x000fc400000009e0 */
[----:B------:R-:W-:Y:S01]  /*4f9a0*/  DADD R78, -RZ, -R78 ;  /* 0x00000000ff4e7229 */ /* 0x000fe2000000094e */
[----:B------:R-:W-:Y:S04]  /*4f9b0*/  STL.64 [R1+0x8b20], R118 ;  /* 0x008b207601007387 */ /* 0x000fe80000100a00 */
[----:B------:R0:W-:Y:S01]  /*4f9c0*/  STL.64 [R1+0x8ea8], R194 ;  /* 0x008ea8c201007387 */ /* 0x0001e20000100a00 */
[----:B------:R-:W-:-:S03]  /*4f9d0*/  DMUL R42, R42, R56 ;  /* 0x000000382a2a7228 */ /* 0x000fc60000000000 */
[----:B------:R-:W-:Y:S04]  /*4f9e0*/  STL.128 [R1+0xb560], R172 ;  /* 0x00b560ac01007387 */ /* 0x000fe80000100c00 */
[----:B------:R-:W-:Y:S01]  /*4f9f0*/  STL.128 [R1+0xdf0], R184 ;  /* 0x000df0b801007387 */ /* 0x000fe20000100c00 */
[----:B0-----:R-:W-:-:S03]  /*4fa00*/  DMUL R194, R50, R128 ;  /* 0x0000008032c27228 */ /* 0x001fc60000000000 */
[----:B------:R-:W4:Y:S04]  /*4fa10*/  LDL.64 R132, [R1+0x9ed0] ;  /* 0x009ed00001847983 */ /* 0x000f280000100a00 */
[----:B------:R0:W-:Y:S04]  /*4fa20*/  STL.64 [R1+0x8870], R194 ;  /* 0x008870c201007387 */ /* 0x0001e80000100a00 */
[----:B------:R1:W-:Y:S01]  /*4fa30*/  STL.64 [R1+0x8c40], R34 ;  /* 0x008c402201007387 */ /* 0x0003e20000100a00 */
[----:B------:R-:W-:-:S03]  /*4fa40*/  DMUL R118, R110, R70 ;  /* 0x000000466e767228 */ /* 0x000fc60000000000 */
[----:B------:R1:W-:Y:S04]  /*4fa50*/  STL.64 [R1+0x8b98], R78 ;  /* 0x008b984e01007387 */ /* 0x0003e80000100a00 */
[----:B0-----:R-:W3:Y:S04]  /*4fa60*/  LDL.64 R194, [R1+0xa440] ;  /* 0x00a4400001c27983 */ /* 0x001ee80000100a00 */
[----:B-1----:R-:W4:Y:S01]  /*4fa70*/  LDL.64 R34, [R1+0xa3d0] ;  /* 0x00a3d00001227983 */ /* 0x002f220000100a00 */
[C---:B------:R-:W-:Y:S01]  /*4fa80*/  DMUL R110, R8.reuse, R70 ;  /* 0x00000046086e7228 */ /* 0x040fe20000000000 */
[----:B------:R-:W-:Y:S01]  /*4fa90*/  CS2R R78, SRZ ;  /* 0x00000000004e7805 */ /* 0x000fe2000001ff00 */
[----:B------:R-:W-:Y:S01]  /*4faa0*/  DMUL R8, R8, R146 ;  /* 0x0000009208087228 */ /* 0x000fe20000000000 */
[----:B------:R0:W-:Y:S04]  /*4fab0*/  STL.64 [R1+0x8d40], R42 ;  /* 0x008d402a01007387 */ /* 0x0001e80000100a00 */
[----:B------:R1:W-:Y:S04]  /*4fac0*/  STL.128 [R1+0xe10], R76 ;  /* 0x000e104c01007387 */ /* 0x0003e80000100c00 */
[----:B------:R-:W4:Y:S04]  /*4fad0*/  LDL.64 R172, [R1+0x8bb8] ;  /* 0x008bb80001ac7983 */ /* 0x000f280000100a00 */
[----:B0-----:R-:W4:Y:S04]  /*4fae0*/  LDL.64 R42, [R1+0xa010] ;  /* 0x00a01000012a7983 */ /* 0x001f280000100a00 */
[----:B------:R-:W4:Y:S04]  /*4faf0*/  LDL.64 R186, [R1+0x8a00] ;  /* 0x008a000001ba7983 */ /* 0x000f280000100a00 */
[----:B-1----:R-:W4:Y:S04]  /*4fb00*/  LDL.LU.128 R76, [R1+0xb6a0] ;  /* 0x00b6a000014c7983 */ /* 0x002f280000300c00 */
[----:B------:R0:W-:Y:S04]  /*4fb10*/  STL.64 [R1+0xa8a0], R8 ;  /* 0x00a8a00801007387 */ /* 0x0001e80000100a00 */
[----:B0-----:R-:W4:Y:S04]  /*4fb20*/  LDL.64 R8, [R1+0x8578] ;  /* 0x0085780001087983 */ /* 0x001f280000100a00 */
[----:B------:R0:W-:Y:S04]  /*4fb30*/  STL.64 [R1+0x9018], R110 ;  /* 0x0090186e01007387 */ /* 0x0001e80000100a00 */
[----:B0-----:R-:W4:Y:S01]  /*4fb40*/  LDL.64 R110, [R1+0x8b78] ;  /* 0x008b7800016e7983 */ /* 0x001f220000100a00 */
[----:B--2---:R-:W-:-:S07]  /*4fb50*/  DMUL R212, R212, R56 ;  /* 0x00000038d4d47228 */ /* 0x004fce0000000000 */
[----:B------:R0:W-:Y:S04]  /*4fb60*/  STL.64 [R1+0x8d20], R212 ;  /* 0x008d20d401007387 */ /* 0x0001e80000100a00 */
[----:B0-----:R-:W2:Y:S01]  /*4fb70*/  LDL.64 R212, [R1+0xa3e8] ;  /* 0x00a3e80001d47983 */ /* 0x001ea20000100a00 */
[----:B---3--:R-:W-:-:S07]  /*4fb80*/  DMUL R194, R194, R56 ;  /* 0x00000038c2c27228 */ /* 0x008fce0000000000 */
[----:B------:R0:W-:Y:S01]  /*4fb90*/  STL.128 [R1+0xb250], R192 ;  /* 0x00b250c001007387 */ /* 0x0001e20000100c00 */
[----:B----4-:R-:W-:-:S03]  /*4fba0*/  DMUL R34, R34, R56 ;  /* 0x0000003822227228 */ /* 0x010fc60000000000 */
[----:B0-----:R-:W3:Y:S01]  /*4fbb0*/  LDL.64 R194, [R1+0xa428] ;  /* 0x00a4280001c27983 */ /* 0x001ee20000100a00 */
[----:B------:R-:W-:-:S03]  /*4fbc0*/  DMUL R192, R130, R56 ;  /* 0x0000003882c07228 */ /* 0x000fc60000000000 */
[----:B------:R-:W4:Y:S04]  /*4fbd0*/  LDL.64 R130, [R1+0x8d48] ;  /* 0x008d480001827983 */ /* 0x000f280000100a00 */
[----:B------:R0:W-:Y:S04]  /*4fbe0*/  STL.64 [R1+0x8c70], R34 ;  /* 0x008c702201007387 */ /* 0x0001e80000100a00 */
[----:B0-----:R-:W4:Y:S01]  /*4fbf0*/  LDL.LU.64 R34, [R1+0xb6c0] ;  /* 0x00b6c00001227983 */ /* 0x001f220000300a00 */
[CC--:B------:R-:W-:Y:S02]  /*4fc00*/  DMUL R164, R42.reuse, R56.reuse ;  /* 0x000000382aa47228 */ /* 0x0c0fe40000000000 */
[----:B------:R-:W-:-:S02]  /*4fc10*/  DFMA R42, R42, R56, R172 ;  /* 0x000000382a2a722b */ /* 0x000fc400000000ac */
[----:B------:R-:W-:Y:S02]  /*4fc20*/  DADD R8, -RZ, -R8 ;  /* 0x00000000ff087229 */ /* 0x000fe40000000908 */
[----:B------:R-:W-:Y:S02]  /*4fc30*/  DADD R186, -RZ, -R186 ;  /* 0x00000000ffba7229 */ /* 0x000fe400000009ba */
[----:B------:R-:W-:Y:S01]  /*4fc40*/  DMUL R234, R154, R146 ;  /* 0x000000929aea7228 */ /* 0x000fe20000000000 */
[----:B------:R0:W-:Y:S01]  /*4fc50*/  STL.64 [R1+0x9008], R42 ;  /* 0x0090082a01007387 */ /* 0x0001e20000100a00 */
[----:B------:R-:W-:Y:S02]  /*4fc60*/  DADD R24, -R24, R6 ;  /* 0x0000000018187229 */ /* 0x000fe40000000106 */
[----:B------:R-:W-:Y:S01]  /*4fc70*/  DMUL R154, R154, R50 ;  /* 0x000000329a9a7228 */ /* 0x000fe20000000000 */
[----:B------:R1:W-:Y:S04]  /*4fc80*/  STL.64 [R1+0x8d18], R8 ;  /* 0x008d180801007387 */ /* 0x0003e80000100a00 */
[----:B------:R1:W-:Y:S04]  /*4fc90*/  STL.64 [R1+0x8d58], R186 ;  /* 0x008d58ba01007387 */ /* 0x0003e80000100a00 */
[----:B0-----:R-:W4:Y:S04]  /*4fca0*/  LDL.LU.64 R42, [R1+0xb6d0] ;  /* 0x00b6d000012a7983 */ /* 0x001f280000300a00 */
[----:B-1----:R-:W4:Y:S01]  /*4fcb0*/  LDL.LU.64 R8, [R1+0xb6b0] ;  /* 0x00b6b00001087983 */ /* 0x002f220000300a00 */
[----:B------:R-:W-:Y:S01]  /*4fcc0*/  IMAD.MOV.U32 R186, RZ, RZ, R150 ;  /* 0x000000ffffba7224 */ /* 0x000fe200078e0096 */
[----:B------:R-:W-:-:S02]  /*4fcd0*/  MOV R187, R151 ;  /* 0x0000009700bb7202 */ /* 0x000fc40000000f00 */
[----:B------:R0:W-:Y:S01]  /*4fce0*/  STL.64 [R1+0x9070], R18 ;  /* 0x0090701201007387 */ /* 0x0001e20000100a00 */
[----:B------:R-:W-:-:S03]  /*4fcf0*/  DADD R110, -RZ, -R110 ;  /* 0x00000000ff6e7229 */ /* 0x000fc6000000096e */
[----:B------:R1:W-:Y:S04]  /*4fd00*/  STL.64 [R1+0x86e8], R28 ;  /* 0x0086e81c01007387 */ /* 0x0003e80000100a00 */
[----:B------:R1:W-:Y:S04]  /*4fd10*/  STL.64 [R1+0x8828], R154 ;  /* 0x0088289a01007387 */ /* 0x0003e80000100a00 */
[----:B0-----:R-:W4:Y:S04]  /*4fd20*/  LDL.64 R18, [R1+0x8b00] ;  /* 0x008b000001127983 */ /* 0x001f280000100a00 */
[----:B-1----:R-:W4:Y:S04]  /*4fd30*/  LDL.64 R28, [R1+0xa1a0] ;  /* 0x00a1a000011c7983 */ /* 0x002f280000100a00 */
[----:B------:R-:W4:Y:S04]  /*4fd40*/  LDL.LU.64 R154, [R1+0xb6d8] ;  /* 0x00b6d800019a7983 */ /* 0x000f280000300a00 */
[----:B------:R0:W-:Y:S04]  /*4fd50*/  STL.64 [R1+0x84d0], R110 ;  /* 0x0084d06e01007387 */ /* 0x0001e80000100a00 */
[----:B0-----:R-:W4:Y:S01]  /*4fd60*/  LDL.LU.64 R110, [R1+0xb6e0] ;  /* 0x00b6e000016e7983 */ /* 0x001f220000300a00 */
[----:B--2---:R-:W-:-:S07]  /*4fd70*/  DMUL R212, R212, R56 ;  /* 0x00000038d4d47228 */ /* 0x004fce0000000000 */
[----:B------:R-:W-:Y:S01]  /*4fd80*/  STL.64 [R1+0x8db0], R212 ;  /* 0x008db0d401007387 */ /* 0x000fe20000100a00 */
[----:B---3--:R-:W-:-:S07]  /*4fd90*/  DMUL R184, R194, R56 ;  /* 0x00000038c2b87228 */ /* 0x008fce0000000000 */
[----:B------:R0:W-:Y:S02]  /*4fda0*/  STL.64 [R1+0x8c58], R184 ;  /* 0x008c58b801007387 */ /* 0x0001e40000100a00 */
[----:B0-----:R-:W-:Y:S01]  /*4fdb0*/  DADD R184, R224, R78 ;  /* 0x00000000e0b87229 */ /* 0x001fe2000000004e */
[----:B------:R-:W-:-:S06]  /*4fdc0*/  MOV R224, R30 ;  /* 0x0000001e00e07202 */ /* 0x000fcc0000000f00 */
[----:B------:R0:W-:Y:S01]  /*4fdd0*/  STL.64 [R1+0x8bf0], R184 ;  /* 0x008bf0b801007387 */ /* 0x0001e20000100a00 */
[----:B------:R-:W-:Y:S01]  /*4fde0*/  IMAD.MOV.U32 R225, RZ, RZ, R31 ;  /* 0x000000ffffe17224 */ /* 0x000fe200078e001f */
[----:B----4-:R-:W-:Y:S02]  /*4fdf0*/  DADD R212, R12, R34 ;  /* 0x000000000cd47229 */ /* 0x010fe40000000022 */
[----:B------:R-:W2:Y:S01]  /*4fe00*/  LDL.64 R30, [R1+0xa0d8] ;  /* 0x00a0d800011e7983 */ /* 0x000ea20000100a00 */
[----:B0-----:R-:W-:Y:S01]  /*4fe10*/  DADD R184, -RZ, -R130 ;  /* 0x00000000ffb87229 */ /* 0x001fe20000000982 */
[----:B------:R-:W-:Y:S02]  /*4fe20*/  IMAD.MOV.U32 R34, RZ, RZ, R82 ;  /* 0x000000ffff227224 */ /* 0x000fe400078e0052 */
[----:B------:R-:W-:Y:S01]  /*4fe30*/  IMAD.MOV.U32 R35, RZ, RZ, R83 ;  /* 0x000000ffff237224 */ /* 0x000fe200078e0053 */
[----:B------:R-:W-:-:S03]  /*4fe40*/  CS2R R82, SRZ ;  /* 0x0000000000527805 */ /* 0x000fc6000001ff00 */
[----:B------:R0:W-:Y:S04]  /*4fe50*/  STL.64 [R1+0x87b8], R184 ;  /* 0x0087b8b801007387 */ /* 0x0001e80000100a00 */
[----:B------:R1:W-:Y:S01]  /*4fe60*/  STL.128 [R1+0x16f0], R80 ;  /* 0x0016f05001007387 */ /* 0x0003e20000100c00 */
[----:B0-----:R-:W-:Y:S01]  /*4fe70*/  MOV R184, R4 ;  /* 0x0000000400b87202 */ /* 0x001fe20000000f00 */
[----:B------:R-:W-:-:S05]  /*4fe80*/  IMAD.MOV.U32 R185, RZ, RZ, R5 ;  /* 0x000000ffffb97224 */ /* 0x000fca00078e0005 */
[----:B------:R0:W-:Y:S04]  /*4fe90*/  STL.128 [R1+0x1310], R184 ;  /* 0x001310b801007387 */ /* 0x0001e80000100c00 */
[----:B-1----:R-:W3:Y:S01]  /*4fea0*/  LDL.LU.128 R80, [R1+0xb660] ;  /* 0x00b6600001507983 */ /* 0x002ee20000300c00 */
[----:B0-----:R-:W-:Y:S01]  /*4feb0*/  IMAD.MOV.U32 R186, RZ, RZ, R24 ;  /* 0x000000ffffba7224 */ /* 0x001fe200078e0018 */
[----:B------:R-:W-:Y:S02]  /*4fec0*/  MOV R187, R25 ;  /* 0x0000001900bb7202 */ /* 0x000fe40000000f00 */
[----:B------:R-:W3:Y:S01]  /*4fed0*/  LDL.LU.64 R24, [R1+0xb670] ;  /* 0x00b6700001187983 */ /* 0x000ee20000300a00 */
[----:B------:R-:W-:-:S03]  /*4fee0*/  DMUL R132, R132, R56 ;  /* 0x0000003884847228 */ /* 0x000fc60000000000 */
[----:B------:R0:W-:Y:S01]  /*4fef0*/  STL.64 [R1+0x8540], R212 ;  /* 0x008540d401007387 */ /* 0x0001e20000100a00 */
[----:B------:R-:W-:Y:S01]  /*4ff00*/  DMUL R194, R66, R128 ;  /* 0x0000008042c27228 */ /* 0x000fe20000000000 */
[----:B------:R-:W-:Y:S01]  /*4ff10*/  IMAD.MOV.U32 R130, RZ, RZ, R150 ;  /* 0x000000ffff827224 */ /* 0x000fe200078e0096 */
[----:B------:R-:W-:Y:S01]  /*4ff20*/  DMUL R22, R22, R64 ;  /* 0x0000004016167228 */ /* 0x000fe20000000000 */
[----:B------:R-:W-:Y:S01]  /*4ff30*/  IMAD.MOV.U32 R128, RZ, RZ, R4 ;  /* 0x000000ffff807224 */ /* 0x000fe200078e0004 */
[-C--:B------:R-:W-:Y:S01]  /*4ff40*/  DMUL R18, R18, R56.reuse ;  /* 0x0000003812127228 */ /* 0x080fe20000000000 */
[----:B------:R-:W-:Y:S01]  /*4ff50*/  MOV R129, R5 ;  /* 0x0000000500817202 */ /* 0x000fe20000000f00 */
[----:B------:R-:W-:Y:S02]  /*4ff60*/  DMUL R178, R114, R56 ;  /* 0x0000003872b27228 */ /* 0x000fe40000000000 */
[----:B0-----:R-:W-:Y:S01]  /*4ff70*/  DMUL R212, R8, -UR8 ;  /* 0x8000000808d47c28 */ /* 0x001fe20008000000 */
[----:B------:R-:W-:Y:S01]  /*4ff80*/  MOV R8, R216 ;  /* 0x000000d800087202 */ /* 0x000fe20000000f00 */
[----:B------:R-:W-:Y:S01]  /*4ff90*/  IMAD.MOV.U32 R9, RZ, RZ, R217 ;  /* 0x000000ffff097224 */ /* 0x000fe200078e00d9 */
[----:B------:R-:W-:Y:S01]  /*4ffa0*/  DMUL R28, R28, R70 ;  /* 0x000000461c1c7228 */ /* 0x000fe20000000000 */
[----:B------:R-:W-:Y:S01]  /*4ffb0*/  IMAD.MOV.U32 R131, RZ, RZ, R151 ;  /* 0x000000ffff837224 */ /* 0x000fe200078e0097 */
[----:B------:R0:W-:Y:S01]  /*4ffc0*/  STL.64 [R1+0x8658], R36 ;  /* 0x0086582401007387 */ /* 0x0001e20000100a00 */
[----:B------:R-:W-:-:S03]  /*4ffd0*/  DADD R158, -RZ, -R4 ;  /* 0x00000000ff9e7229 */ /* 0x000fc60000000904 */
[----:B------:R1:W-:Y:S01]  /*4ffe0*/  STL.64 [R1+0x8648], R38 ;  /* 0x0086482601007387 */ /* 0x0003e20000100a00 */
[----:B------:R-:W-:-:S03]  /*4fff0*/  DADD R202, R14, R14 ;  /* 0x000000000eca7229 */ /* 0x000fc6000000000e */
[----:B------:R4:W-:Y:S01]  /*50000*/  STL.64 [R1+0x8888], R162 ;  /* 0x008888a201007387 */ /* 0x0009e20000100a00 */
[----:B0-----:R-:W-:-:S03]  /*50010*/  DADD R36, -RZ, -R6 ;  /* 0x00000000ff247229 */ /* 0x001fc60000000906 */
[----:B------:R0:W-:Y:S04]  /*50020*/  STL.64 [R1+0x8d78], R132 ;  /* 0x008d788401007387 */ /* 0x0001e80000100a00 */
[----:B------:R0:W-:Y:S04]  /*50030*/  STL.64 [R1+0x87b0], R194 ;  /* 0x0087b0c201007387 */ /* 0x0001e80000100a00 */
[----:B------:R0:W-:Y:S04]  /*50040*/  STL.128 [R1+0xec0], R128 ;  /* 0x000ec08001007387 */ /* 0x0001e80000100c00 */
        /* <DEDUP_REMOVED lines=8> */
[----:B-1----:R-:W3:Y:S04]  /*500d0*/  LDL.64 R38, [R1+0x8440] ;  /* 0x0084400001267983 */ /* 0x002ee80000100a00 */
        /* <DEDUP_REMOVED lines=15> */
[----:B------:R-:W-:Y:S04]  /*501d0*/  STL.64 [R1+0x8a68], R138 ;  /* 0x008a688a01007387 */ /* 0x000fe80000100a00 */
[----:B------:R1:W-:Y:S04]  /*501e0*/  STL.64 [R1+0x8d60], R118 ;  /* 0x008d607601007387 */ /* 0x0003e80000100a00 */
[----:B----4-:R-:W4:Y:S04]  /*501f0*/  LDL.64 R162, [R1+0xa1b8] ;  /* 0x00a1b80001a27983 */ /* 0x010f280000100a00 */
[----:B------:R-:W-:Y:S04]  /*50200*/  STL.64 [R1+0x8620], R232 ;  /* 0x008620e801007387 */ /* 0x000fe80000100a00 */
[----:B0-----:R-:W4:Y:S04]  /*50210*/  LDL.LU.64 R132, [R1+0xb6c8] ;  /* 0x00b6c80001847983 */ /* 0x001f280000300a00 */
[----:B------:R-:W-:Y:S04]  /*50220*/  STL.64 [R1+0x8e60], R196 ;  /* 0x008e60c401007387 */ /* 0x000fe80000100a00 */
[----:B------:R-:W-:Y:S04]  /*50230*/  STL.64 [R1+0x8ca0], R192 ;  /* 0x008ca0c001007387 */ /* 0x000fe80000100a00 */
[----:B------:R-:W4:Y:S04]  /*50240*/  LDL.64 R194, [R1+0x9df8] ;  /* 0x009df80001c27983 */ /* 0x000f280000100a00 */
[----:B------:R-:W4:Y:S04]  /*50250*/  LDL.LU.64 R4, [R1+0xb690] ;  /* 0x00b6900001047983 */ /* 0x000f280000300a00 */
[----:B------:R-:W4:Y:S04]  /*50260*/  LDL.LU.128 R128, [R1+0xb680] ;  /* 0x00b6800001807983 */ /* 0x000f280000300c00 */
[----:B------:R-:W4:Y:S01]  /*50270*/  LDL.64 R216, [R1+0x84b8] ;  /* 0x0084b80001d87983 */ /* 0x000f220000100a00 */
[----:B-1----:R-:W-:-:S02]  /*50280*/  DADD R118, -RZ, -R200 ;  /* 0x00000000ff767229 */ /* 0x002fc400000009c8 */
[----:B--2---:R-:W-:Y:S02]  /*50290*/  DFMA R58, R30, -R10, -R58 ;  /* 0x8000000a1e3a722b */ /* 0x004fe4000000083a */
[----:B------:R-:W-:Y:S01]  /*502a0*/  DADD R10, R136, R42 ;  /* 0x00000000880a7229 */ /* 0x000fe2000000002a */
[----:B------:R-:W-:Y:S02]  /*502b0*/  IMAD.MOV.U32 R42, RZ, RZ, R8 ;  /* 0x000000ffff2a7224 */ /* 0x000fe400078e0008 */
[----:B------:R-:W-:-:S04]  /*502c0*/  IMAD.MOV.U32 R43, RZ, RZ, R9 ;  /* 0x000000ffff2b7224 */ /* 0x000fc800078e0009 */
[----:B------:R0:W-:Y:S02]  /*502d0*/  STL.64 [R1+0x8530], R10 ;  /* 0x0085300a01007387 */ /* 0x0001e40000100a00 */
[----:B0-----:R-:W-:Y:S01]  /*502e0*/  DFMA R10, R230, 3, R154 ;  /* 0x40080000e60a782b */ /* 0x001fe2000000009a */
[----:B------:R-:W-:Y:S01]  /*502f0*/  MOV R154, R34 ;  /* 0x00000022009a7202 */ /* 0x000fe20000000f00 */
[----:B------:R-:W-:Y:S01]  /*50300*/  IMAD.MOV.U32 R155, RZ, RZ, R35 ;  /* 0x000000ffff9b7224 */ /* 0x000fe200078e0023 */
[----:B------:R-:W-:-:S04]  /*50310*/  MOV R35, R193 ;  /* 0x000000c100237202 */ /* 0x000fc80000000f00 */
[----:B------:R0:W-:Y:S01]  /*50320*/  STL.64 [R1+0x8498], R10 ;  /* 0x0084980a01007387 */ /* 0x0001e20000100a00 */
[----:B------:R-:W-:Y:S02]  /*50330*/  IMAD.MOV.U32 R34, RZ, RZ, R192 ;  /* 0x000000ffff227224 */ /* 0x000fe400078e00c0 */
[----:B------:R-:W-:Y:S02]  /*50340*/  IMAD.MOV.U32 R192, RZ, RZ, R200 ;  /* 0x000000ffffc07224 */ /* 0x000fe400078e00c8 */
[----:B------:R-:W-:Y:S01]  /*50350*/  IMAD.MOV.U32 R193, RZ, RZ, R201 ;  /* 0x000000ffffc17224 */ /* 0x000fe200078e00c9 */
[----:B------:R-:W-:Y:S01]  /*50360*/  CS2R R200, SRZ ;  /* 0x0000000000c87805 */ /* 0x000fe2000001ff00 */
[----:B---3--:R-:W-:Y:S01]  /*50370*/  DADD R8, R24, R82 ;  /* 0x0000000018087229 */ /* 0x008fe20000000052 */
[----:B0-----:R-:W2:Y:S06]  /*50380*/  LDL.LU.64 R10, [R1+0x85a0] ;  /* 0x0085a000010a7983 */ /* 0x001eac0000300a00 */
[----:B------:R0:W-:Y:S04]  /*50390*/  STL.64 [R1+0x8528], R8 ;  /* 0x0085280801007387 */ /* 0x0001e80000100a00 */
[----:B------:R-:W-:Y:S01]  /*503a0*/  STL.128 [R1+0xea0], R200 ;  /* 0x000ea0c801007387 */ /* 0x000fe20000100c00 */
[----:B0-----:R-:W-:-:S02]  /*503b0*/  DMUL R8, R60, R110 ;  /* 0x0000006e3c087228 */ /* 0x001fc40000000000 */
[----:B------:R-:W-:Y:S02]  /*503c0*/  DADD R184, -RZ, -R98 ;  /* 0x00000000ffb87229 */ /* 0x000fe40000000962 */
[----:B------:R-:W-:Y:S02]  /*503d0*/  DMUL R26, R26, 0.25 ;  /* 0x3fd000001a1a7828 */ /* 0x000fe40000000000 */
[----:B------:R-:W-:Y:S01]  /*503e0*/  DADD R94, -RZ, -R148 ;  /* 0x00000000ff5e7229 */ /* 0x000fe20000000994 */
[----:B------:R0:W-:Y:S01]  /*503f0*/  STL.64 [R1+0x8e00], R8 ;  /* 0x008e000801007387 */ /* 0x0001e20000100a00 */
[----:B------:R-:W-:Y:S01]  /*50400*/  MOV R82, R248 ;  /* 0x000000f800527202 */ /* 0x000fe20000000f00 */
[----:B------:R-:W-:Y:S02]  /*50410*/  IMAD.MOV.U32 R83, RZ, RZ, R249 ;  /* 0x000000ffff537224 */ /* 0x000fe400078e00f9 */
[----:B------:R1:W-:Y:S01]  /*50420*/  STL.128 [R1+0xd30], R156 ;  /* 0x000d309c01007387 */ /* 0x0003e20000100c00 */
[----:B------:R-:W-:Y:S01]  /*50430*/  UMOV UR4, 0xd41e8097 ;  /* 0xd41e809700047882 */ /* 0x000fe20000000000 */
[----:B------:R-:W-:Y:S01]  /*50440*/  UMOV UR5, 0x3def9c67 ;  /* 0x3def9c6700057882 */ /* 0x000fe20000000000 */
[----:B------:R-:W-:Y:S01]  /*50450*/  UMOV UR22, 0xf4bbb049 ;  /* 0xf4bbb04900167882 */ /* 0x000fe20000000000 */
[----:B------:R-:W-:Y:S01]  /*50460*/  UMOV UR23, 0x3d76dead ;  /* 0x3d76dead00177882 */ /* 0x000fe20000000000 */
[----:B------:R-:W-:Y:S01]  /*50470*/  DFMA R14, R14, 3, R246 ;  /* 0x400800000e0e782b */ /* 0x000fe200000000f6 */
[----:B------:R-:W-:Y:S01]  /*50480*/  UMOV UR24, 0xef6b5d46 ;  /* 0xef6b5d4600187882 */ /* 0x000fe20000000000 */
[----:B------:R-:W-:Y:S01]  /*50490*/  UMOV UR25, 0x3fd55553 ;  /* 0x3fd5555300197882 */ /* 0x000fe20000000000 */
[----:B0-----:R-:W-:Y:S01]  /*504a0*/  MOV R8, R202 ;  /* 0x000000ca00087202 */ /* 0x001fe20000000f00 */
[----:B------:R-:W-:Y:S01]  /*504b0*/  IMAD.MOV.U32 R9, RZ, RZ, R203 ;  /* 0x000000ffff097224 */ /* 0x000fe200078e00cb */
[----:B------:R0:W-:Y:S04]  /*504c0*/  STL.128 [R1+0x1840], R184 ;  /* 0x001840b801007387 */ /* 0x0001e80000100c00 */
[----:B------:R-:W3:Y:S04]  /*504d0*/  LDL.LU.128 R200, [R1+0xb650] ;  /* 0x00b6500001c87983 */ /* 0x000ee80000300c00 */
[----:B------:R0:W-:Y:S01]  /*504e0*/  STL.128 [R1+0xb260], R24 ;  /* 0x00b2601801007387 */ /* 0x0001e20000100c00 */
[----:B------:R-:W-:-:S02]  /*504f0*/  IMAD.MOV.U32 R248, RZ, RZ, R22 ;  /* 0x000000fffff87224 */ /* 0x000fc400078e0016 */
[----:B------:R-:W-:Y:S01]  /*50500*/  IMAD.MOV.U32 R249, RZ, RZ, R23 ;  /* 0x000000fffff97224 */ /* 0x000fe200078e0017 */
[----:B-1----:R-:W-:Y:S01]  /*50510*/  CS2R R156, SRZ ;  /* 0x00000000009c7805 */ /* 0x002fe2000001ff00 */
[----:B------:R-:W3:Y:S04]  /*50520*/  LDL.LU.64 R246, [R1+0xb630] ;  /* 0x00b6300001f67983 */ /* 0x000ee80000300a00 */
[----:B0-----:R-:W3:Y:S04]  /*50530*/  LDL.64 R184, [R1+0x9030] ;  /* 0x0090300001b87983 */ /* 0x001ee80000100a00 */
[----:B------:R-:W3:Y:S01]  /*50540*/  LDL.64 R186, [R1+0x9028] ;  /* 0x0090280001ba7983 */ /* 0x000ee20000100a00 */
[----:B------:R-:W-:Y:S01]  /*50550*/  DFMA R26, R148, 3, R76 ;  /* 0x40080000941a782b */ /* 0x000fe2000000004c */
[----:B------:R-:W-:-:S02]  /*50560*/  IMAD.MOV.U32 R24, RZ, RZ, R224 ;  /* 0x000000ffff187224 */ /* 0x000fc400078e00e0 */
[----:B------:R-:W3:Y:S01]  /*50570*/  LDL.64 R148, [R1+0x8ba0] ;  /* 0x008ba00001947983 */ /* 0x000ee20000100a00 */
[----:B------:R-:W-:-:S03]  /*50580*/  MOV R25, R225 ;  /* 0x000000e100197202 */ /* 0x000fc60000000f00 */
[----:B------:R-:W3:Y:S04]  /*50590*/  LDL.64 R224, [R1+0x9de0] ;  /* 0x009de00001e07983 */ /* 0x000ee80000100a00 */
[----:B------:R-:W-:Y:S01]  /*505a0*/  STL.64 [R1+0x8508], R26 ;  /* 0x0085081a01007387 */ /* 0x000fe20000100a00 */
[----:B----4-:R-:W-:Y:S02]  /*505b0*/  DFMA R30, R30, -R48, -R4 ;  /* 0x800000301e1e722b */ /* 0x010fe40000000804 */
[----:B------:R-:W-:Y:S01]  /*505c0*/  DADD R2, -RZ, -R2 ;  /* 0x00000000ff027229 */ /* 0x000fe20000000902 */
[----:B------:R-:W-:Y:S01]  /*505d0*/  STL.128 [R1+0xb610], R208 ;  /* 0x00b610d001007387 */ /* 0x000fe20000100c00 */
[----:B------:R-:W-:-:S03]  /*505e0*/  DADD R32, -RZ, -R32 ;  /* 0x00000000ff207229 */ /* 0x000fc60000000920 */
[----:B------:R-:W-:Y:S01]  /*505f0*/  STL.128 [R1+0xb5f0], R144 ;  /* 0x00b5f09001007387 */ /* 0x000fe20000100c00 */
[----:B------:R-:W-:-:S03]  /*50600*/  DADD R22, R216, R120 ;  /* 0x00000000d8167229 */ /* 0x000fc60000000078 */
[----:B------:R-:W4:Y:S04]  /*50610*/  LDL.64 R110, [R1+0x88d8] ;  /* 0x0088d800016e7983 */ /* 0x000f280000100a00 */
[----:B------:R0:W-:Y:S01]  /*50620*/  STL.64 [R1+0x8568], R22 ;  /* 0x0085681601007387 */ /* 0x0001e20000100a00 */
[----:B------:R-:W-:-:S03]  /*50630*/  DMUL R76, R60, R88 ;  /* 0x000000583c4c7228 */ /* 0x000fc60000000000 */
[----:B------:R-:W4:Y:S01]  /*50640*/  LDL.64 R88, [R1+0x9020] ;  /* 0x0090200001587983 */ /* 0x000f220000100a00 */
[----:B--2---:R-:W-:-:S03]  /*50650*/  DMUL R10, R10, -UR4 ;  /* 0x800000040a0a7c28 */ /* 0x004fc60008000000 */
[----:B0-----:R-:W2:Y:S04]  /*50660*/  LDL.64 R22, [R1+0x8bc8] ;  /* 0x008bc80001167983 */ /* 0x001ea80000100a00 */
[----:B------:R-:W-:Y:S01]  /*50670*/  STL.128 [R1+0x1600], R104 ;  /* 0x0016006801007387 */ /* 0x000fe20000100c00 */
[----:B------:R-:W-:Y:S01]  /*50680*/  UMOV UR18, 0x33333333 ;  /* 0x3333333300127882 */ /* 0x000fe20000000000 */
[----:B------:R-:W-:Y:S01]  /*50690*/  UMOV UR19, 0x3fe33333 ;  /* 0x3fe3333300137882 */ /* 0x000fe20000000000 */
[----:B------:R-:W-:Y:S01]  /*506a0*/  DADD R174, -RZ, -R12 ;  /* 0x00000000ffae7229 */ /* 0x000fe2000000090c */
[----:B------:R-:W-:Y:S01]  /*506b0*/  STL.128 [R1+0xb5e0], R12 ;  /* 0x00b5e00c01007387 */ /* 0x000fe20000100c00 */
[----:B---3--:R-:W-:Y:S01]  /*506c0*/  DADD R26, R200, R124 ;  /* 0x00000000c81a7229 */ /* 0x008fe2000000007c */
[----:B------:R-:W-:Y:S01]  /*506d0*/  UMOV UR34, 0xcccccccd ;  /* 0xcccccccd00227882 */ /* 0x000fe20000000000 */
[----:B------:R-:W-:Y:S01]  /*506e0*/  UMOV UR35, 0x3feccccc ;  /* 0x3feccccc00237882 */ /* 0x000fe20000000000 */
[----:B------:R-:W-:Y:S04]  /*506f0*/  STL.128 [R1+0xb5d0], R200 ;  /* 0x00b5d0c801007387 */ /* 0x000fe80000100c00 */
[----:B------:R0:W-:Y:S01]  /*50700*/  STL.64 [R1+0x85b8], R26 ;  /* 0x0085b81a01007387 */ /* 0x0001e20000100a00 */
[----:B------:R-:W-:Y:S01]  /*50710*/  UMOV UR58, 0xc28f5c29 ;  /* 0xc28f5c29003a7882 */ /* 0x000fe20000000000 */
[----:B------:R-:W-:Y:S01]  /*50720*/  UMOV UR59, 0x3fcc28f5 ;  /* 0x3fcc28f5003b7882 */ /* 0x000fe20000000000 */
[----:B------:R-:W-:Y:S01]  /*50730*/  UMOV UR56, 0x1eb851ec ;  /* 0x1eb851ec00387882 */ /* 0x000fe20000000000 */
[----:B------:R-:W-:Y:S01]  /*50740*/  UMOV UR57, 0x3fd1eb85 ;  /* 0x3fd1eb8500397882 */ /* 0x000fe20000000000 */
[----:B------:R-:W-:Y:S01]  /*50750*/  UMOV UR20, 0xe361ce4c ;  /* 0xe361ce4c00147882 */ /* 0x000fe20000000000 */
[----:B------:R-:W-:Y:S01]  /*50760*/  UMOV UR21, 0x3df49da7 ;  /* 0x3df49da700157882 */ /* 0x000fe20000000000 */
[----:B------:R-:W-:Y:S01]  /*50770*/  DADD R120, R166, R166 ;  /* 0x00000000a6787229 */ /* 0x000fe200000000a6 */
[----:B------:R-:W-:Y:S01]  /*50780*/  UMOV UR32, 0x812dea11 ;  /* 0x812dea1100207882 */ /* 0x000fe20000000000 */
[----:B------:R-:W-:Y:S01]  /*50790*/  UMOV UR33, 0x3dc19799 ;  /* 0x3dc1979900217882 */ /* 0x000fe20000000000 */
[----:B------:R-:W-:Y:S01]  /*507a0*/  UMOV UR14, 0x70a3d70a ;  /* 0x70a3d70a000e7882 */ /* 0x000fe20000000000 */
[----:B------:R-:W-:Y:S01]  /*507b0*/  UMOV UR15, 0x3fb70a3d ;  /* 0x3fb70a3d000f7882 */ /* 0x000fe20000000000 */
[----:B0-----:R-:W-:Y:S01]  /*507c0*/  IMAD.MOV.U32 R26, RZ, RZ, R158 ;  /* 0x000000ffff1a7224 */ /* 0x001fe200078e009e */
[----:B------:R-:W-:Y:S01]  /*507d0*/  MOV R27, R159 ;  /* 0x0000009f001b7202 */ /* 0x000fe20000000f00 */
[----:B------:R-:W-:Y:S01]  /*507e0*/  IMAD.MOV.U32 R158, RZ, RZ, R8 ;  /* 0x000000ffff9e7224 */ /* 0x000fe200078e0008 */
[----:B------:R-:W-:Y:S01]  /*507f0*/  UMOV UR54, 0x47ae147b ;  /* 0x47ae147b00367882 */ /* 0x000fe20000000000 */
[----:B------:R-:W-:Y:S01]  /*50800*/  IMAD.MOV.U32 R159, RZ, RZ, R9 ;  /* 0x000000ffff9f7224 */ /* 0x000fe200078e0009 */
[----:B------:R-:W-:Y:S01]  /*50810*/  UMOV UR55, 0x3fa47ae1 ;  /* 0x3fa47ae100377882 */ /* 0x000fe20000000000 */
[----:B------:R-:W3:Y:S04]  /*50820*/  LDL.LU.64 R14, [R1+0x87e8] ;  /* 0x0087e800010e7983 */ /* 0x000ee80000300a00 */
[----:B------:R0:W-:Y:S01]  /*50830*/  STL.128 [R1+0xeb0], R156 ;  /* 0x000eb09c01007387 */ /* 0x0001e20000100c00 */
[----:B------:R-:W-:-:S03]  /*50840*/  DMUL R162, R162, R56 ;  /* 0x00000038a2a27228 */ /* 0x000fc60000000000 */
[----:B------:R-:W3:Y:S04]  /*50850*/  LDL.LU.64 R210, [R1+0x86f8] ;  /* 0x0086f80001d27983 */ /* 0x000ee80000300a00 */
[----:B------:R-:W-:Y:S01]  /*50860*/  STL.128 [R1+0xb600], R240 ;  /* 0x00b600f001007387 */ /* 0x000fe20000100c00 */
[----:B------:R-:W-:Y:S02]  /*50870*/  DADD R180, R140, R198 ;  /* 0x000000008cb47229 */ /* 0x000fe400000000c6 */
[----:B------:R-:W-:Y:S02]  /*50880*/  DADD R54, -RZ, -R134 ;  /* 0x00000000ff367229 */ /* 0x000fe40000000986 */
[----:B------:R-:W-:Y:S02]  /*50890*/  DADD R172, -R172, -R164 ;  /* 0x00000000acac7229 */ /* 0x000fe400000009a4 */
[----:B------:R-:W-:Y:S01]  /*508a0*/  DADD R20, -RZ, -R20 ;  /* 0x00000000ff147229 */ /* 0x000fe20000000914 */
[----:B0-----:R-:W-:Y:S01]  /*508b0*/  IMAD.MOV.U32 R158, RZ, RZ, R212 ;  /* 0x000000ffff9e7224 */ /* 0x001fe200078e00d4 */
[----:B------:R-:W-:Y:S01]  /*508c0*/  MOV R159, R213 ;  /* 0x000000d5009f7202 */ /* 0x000fe20000000f00 */
[----:B------:R-:W-:Y:S04]  /*508d0*/  STL.128 [R1+0xb430], R72 ;  /* 0x00b4304801007387 */ /* 0x000fe80000100c00 */
[----:B------:R-:W4:Y:S01]  /*508e0*/  LDL.LU.64 R212, [R1+0xb640] ;  /* 0x00b6400001d47983 */ /* 0x000f220000300a00 */
[C---:B------:R-:W-:Y:S01]  /*508f0*/  DFMA R8, R48.reuse, -UR4, -R194 ;  /* 0x8000000430087c2b */ /* 0x040fe200080008c2 */
[----:B------:R-:W-:Y:S01]  /*50900*/  UMOV UR4, 0x7fdfbfd ;  /* 0x07fdfbfd00047882 */ /* 0x000fe20000000000 */
[----:B------:R-:W-:Y:S01]  /*50910*/  UMOV UR5, 0x3d97bfdc ;  /* 0x3d97bfdc00057882 */ /* 0x000fe20000000000 */
[----:B------:R-:W-:Y:S01]  /*50920*/  DFMA R156, R48, -UR8, -R224 ;  /* 0x80000008309c7c2b */ /* 0x000fe200080008e0 */
[----:B------:R0:W-:Y:S04]  /*50930*/  STL.128 [R1+0xd50], R24 ;  /* 0x000d501801007387 */ /* 0x0001e80000100c00 */
[----:B------:R1:W-:Y:S04]  /*50940*/  STL.128 [R1+0xf00], R8 ;  /* 0x000f000801007387 */ /* 0x0003e80000100c00 */
[----:B------:R-:W-:Y:S01]  /*50950*/  STL.128 [R1+0xf10], R156 ;  /* 0x000f109c01007387 */ /* 0x000fe20000100c00 */
[----:B--2---:R-:W-:-:S03]  /*50960*/  DADD R22, R22, R112 ;  /* 0x0000000016167229 */ /* 0x004fc60000000070 */
[----:B0-----:R-:W2:Y:S01]  /*50970*/  LDL.64 R24, [R1+0x9f80] ;  /* 0x009f800001187983 */ /* 0x001ea20000100a00 */
[----:B-1----:R-:W-:Y:S02]  /*50980*/  DMUL R10, R68, UR4 ;  /* 0x00000004440a7c28 */ /* 0x002fe40008000000 */
[----:B------:R-:W-:Y:S01]  /*50990*/  DFMA R8, R186, 0.5, R184 ;  /* 0x3fe00000ba08782b */ /* 0x000fe200000000b8 */
[----:B------:R-:W3:Y:S04]  /*509a0*/  LDL.64 R112, [R1+0xa2b8] ;  /* 0x00a2b80001707983 */ /* 0x000ee80000100a00 */
[----:B------:R0:W-:Y:S04]  /*509b0*/  STL.64 [R1+0x90a8], R10 ;  /* 0x0090a80a01007387 */ /* 0x0001e80000100a00 */
[----:B------:R1:W-:Y:S01]  /*509c0*/  STL.64 [R1+0x86e0], R8 ;  /* 0x0086e00801007387 */ /* 0x0003e20000100a00 */
[----:B------:R-:W-:-:S02]  /*509d0*/  DFMA R124, R48, -UR20, -R166 ;  /* 0x80000014307c7c2b */ /* 0x000fc400080008a6 */
[----:B------:R-:W-:Y:S01]  /*509e0*/  DMUL R190, R190, -UR20 ;  /* 0x80000014bebe7c28 */ /* 0x000fe20008000000 */
[----:B------:R-:W2:Y:S01]  /*509f0*/  LDL.LU.64 R242, [R1+0x86d8] ;  /* 0x0086d80001f27983 */ /* 0x000ea20000300a00 */
[----:B0-----:R-:W-:-:S03]  /*50a00*/  DADD R10, R148, R4 ;  /* 0x00000000940a7229 */ /* 0x001fc60000000004 */
[----:B------:R-:W-:Y:S01]  /*50a10*/  STL.128 [R1+0xb3e0], R76 ;  /* 0x00b3e04c01007387 */ /* 0x000fe20000100c00 */
[----:B-1----:R-:W-:Y:S01]  /*50a20*/  MOV R8, R224 ;  /* 0x000000e000087202 */ /* 0x002fe20000000f00 */
[----:B------:R-:W-:Y:S01]  /*50a30*/  IMAD.MOV.U32 R9, RZ, RZ, R225 ;  /* 0x000000ffff097224 */ /* 0x000fe200078e00e1 */
[----:B------:R-:W-:Y:S02]  /*50a40*/  DFMA R4, R146, UR22, R142 ;  /* 0x0000001692047c2b */ /* 0x000fe4000800008e */
[----:B------:R-:W-:Y:S01]  /*50a50*/  DFMA R206, R206, 2, R78 ;  /* 0x40000000cece782b */ /* 0x000fe2000000004e */
[----:B------:R-:W2:Y:S04]  /*50a60*/  LDL.LU.64 R142, [R1+0xb638] ;  /* 0x00b63800018e7983 */ /* 0x000ea80000300a00 */
[----:B------:R0:W-:Y:S04]  /*50a70*/  STL.128 [R1+0xee0], R8 ;  /* 0x000ee00801007387 */ /* 0x0001e80000100c00 */
[----:B------:R1:W-:Y:S01]  /*50a80*/  STL.64 [R1+0x8728], R4 ;  /* 0x0087280401007387 */ /* 0x0003e20000100a00 */
[----:B------:R-:W-:-:S03]  /*50a90*/  DADD R138, -RZ, -R6 ;  /* 0x00000000ff8a7229 */ /* 0x000fc60000000906 */
[----:B------:R-:W-:Y:S04]  /*50aa0*/  STL.128 [R1+0xb410], R248 ;  /* 0x00b410f801007387 */ /* 0x000fe80000100c00 */
[----:B------:R-:W-:Y:S04]  /*50ab0*/  STL.64 [R1+0xb330], R90 ;  /* 0x00b3305a01007387 */ /* 0x000fe80000100a00 */
[----:B0-----:R-:W2:Y:S04]  /*50ac0*/  LDL.64 R8, [R1+0xa2a8] ;  /* 0x00a2a80001087983 */ /* 0x001ea80000100a00 */
[----:B-1----:R-:W2:Y:S04]  /*50ad0*/  LDL.64 R4, [R1+0x8b40] ;  /* 0x008b400001047983 */ /* 0x002ea80000100a00 */
[----:B------:R-:W-:Y:S04]  /*50ae0*/  STL.64 [R1+0xb338], R140 ;  /* 0x00b3388c01007387 */ /* 0x000fe80000100a00 */
[----:B------:R-:W-:Y:S04]  /*50af0*/  STL.64 [R1+0xb350], R60 ;  /* 0x00b3503c01007387 */ /* 0x000fe80000100a00 */
[----:B------:R-:W-:Y:S04]  /*50b00*/  STL.64 [R1+0xb340], R198 ;  /* 0x00b340c601007387 */ /* 0x000fe80000100a00 */
[----:B------:R-:W-:Y:S04]  /*50b10*/  STL.128 [R1+0xb360], R100 ;  /* 0x00b3606401007387 */ /* 0x000fe80000100c00 */
[----:B------:R-:W2:Y:S01]  /*50b20*/  LDL.LU.64 R202, [R1+0x87d8] ;  /* 0x0087d80001ca7983 */ /* 0x000ea20000300a00 */
[----:B----4-:R-:W-:-:S02]  /*50b30*/  DFMA R156, R212, UR24, R128 ;  /* 0x00000018d49c7c2b */ /* 0x010fc40008000080 */
[----:B------:R-:W-:Y:S01]  /*50b40*/  DFMA R184, R212, UR24, R132 ;  /* 0x00000018d4b87c2b */ /* 0x000fe20008000084 */
[----:B------:R-:W-:Y:S01]  /*50b50*/  IMAD.MOV.U32 R128, RZ, RZ, R154 ;  /* 0x000000ffff807224 */ /* 0x000fe200078e009a */
[----:B------:R-:W-:Y:S01]  /*50b60*/  MOV R154, R42 ;  /* 0x0000002a009a7202 */ /* 0x000fe20000000f00 */
[----:B------:R-:W-:Y:S01]  /*50b70*/  IMAD.MOV.U32 R129, RZ, RZ, R155 ;  /* 0x000000ffff817224 */ /* 0x000fe200078e009b */
[----:B------:R-:W4:Y:S01]  /*50b80*/  LDL.64 R132, [R1+0x8c48] ;  /* 0x008c480001847983 */ /* 0x000f220000100a00 */
[----:B------:R-:W-:-:S03]  /*50b90*/  IMAD.MOV.U32 R155, RZ, RZ, R43 ;  /* 0x000000ffff9b7224 */ /* 0x000fc600078e002b */
[----:B------:R-:W4:Y:S01]  /*50ba0*/  LDL.64 R42, [R1+0x8d40] ;  /* 0x008d4000012a7983 */ /* 0x000f220000100a00 */
[----:B------:R-:W-:Y:S01]  /*50bb0*/  MOV R26, R82 ;  /* 0x00000052001a7202 */ /* 0x000fe20000000f00 */
[----:B------:R-:W-:Y:S01]  /*50bc0*/  IMAD.MOV.U32 R27, RZ, RZ, R83 ;  /* 0x000000ffff1b7224 */ /* 0x000fe200078e0053 */
[----:B------:R-:W-:Y:S01]  /*50bd0*/  CS2R R186, SRZ ;  /* 0x0000000000ba7805 */ /* 0x000fe2000001ff00 */
[----:B------:R-:W-:Y:S01]  /*50be0*/  IMAD.MOV.U32 R82, RZ, RZ, R2 ;  /* 0x000000ffff527224 */ /* 0x000fe200078e0002 */
[----:B------:R-:W-:Y:S01]  /*50bf0*/  UMOV UR4, 0x851eb852 ;  /* 0x851eb85200047882 */ /* 0x000fe20000000000 */
[----:B------:R-:W-:Y:S01]  /*50c00*/  IMAD.MOV.U32 R83, RZ, RZ, R3 ;  /* 0x000000ffff537224 */ /* 0x000fe200078e0003 */
[----:B------:R-:W-:Y:S01]  /*50c10*/  MOV R11, R27 ;  /* 0x0000001b000b7202 */ /* 0x000fe20000000f00 */
[----:B------:R-:W-:Y:S01]  /*50c20*/  IMAD.MOV.U32 R10, RZ, RZ, R26 ;  /* 0x000000ffff0a7224 */ /* 0x000fe200078e001a */
[----:B------:R0:W-:Y:S01]  /*50c30*/  STL.128 [R1+0x1100], R184 ;  /* 0x001100b801007387 */ /* 0x0001e20000100c00 */
[----:B------:R-:W-:Y:S01]  /*50c40*/  MOV R144, R82 ;  /* 0x0000005200907202 */ /* 0x000fe20000000f00 */
[----:B------:R-:W-:Y:S01]  /*50c50*/  IMAD.MOV.U32 R145, RZ, RZ, R83 ;  /* 0x000000ffff917224 */ /* 0x000fe200078e0053 */
[----:B------:R-:W-:Y:S01]  /*50c60*/  UMOV UR5, 0x3fc851eb ;  /* 0x3fc851eb00057882 */ /* 0x000fe20000000000 */
[----:B------:R-:W4:Y:S01]  /*50c70*/  LDL.64 R26, [R1+0x8de0] ;  /* 0x008de000011a7983 */ /* 0x000f220000100a00 */
[----:B------:R-:W-:-:S03]  /*50c80*/  DADD R82, R246, R238 ;  /* 0x00000000f6527229 */ /* 0x000fc600000000ee */
[----:B------:R-:W4:Y:S01]  /*50c90*/  LDL.64 R238, [R1+0x9f20] ;  /* 0x009f200001ee7983 */ /* 0x000f220000100a00 */
[----:B------:R-:W-:Y:S02]  /*50ca0*/  IMAD.MOV.U32 R104, RZ, RZ, R128 ;  /* 0x000000ffff687224 */ /* 0x000fe400078e0080 */
[----:B------:R-:W-:Y:S01]  /*50cb0*/  IMAD.MOV.U32 R105, RZ, RZ, R129 ;  /* 0x000000ffff697224 */ /* 0x000fe200078e0081 */
[----:B------:R-:W-:Y:S01]  /*50cc0*/  CS2R R158, SRZ ;  /* 0x00000000009e7805 */ /* 0x000fe2000001ff00 */
[----:B------:R-:W4:Y:S01]  /*50cd0*/  LDL.64 R128, [R1+0x8ad0] ;  /* 0x008ad00001807983 */ /* 0x000f220000100a00 */
[----:B0-----:R-:W-:Y:S01]  /*50ce0*/  IMAD.MOV.U32 R186, RZ, RZ, R32 ;  /* 0x000000ffffba7224 */ /* 0x001fe200078e0020 */
[----:B------:R-:W-:Y:S02]  /*50cf0*/  MOV R187, R33 ;  /* 0x0000002100bb7202 */ /* 0x000fe40000000f00 */
[----:B------:R-:W4:Y:S04]  /*50d00*/  LDL.64 R2, [R1+0xa8c0] ;  /* 0x00a8c00001027983 */ /* 0x000f280000100a00 */
[----:B------:R-:W4:Y:S04]  /*50d10*/  LDL.LU.64 R32, [R1+0xb628] ;  /* 0x00b6280001207983 */ /* 0x000f280000300a00 */
[----:B------:R-:W-:Y:S01]  /*50d20*/  STL.128 [R1+0x1240], R156 ;  /* 0x0012409c01007387 */ /* 0x000fe20000100c00 */
[----:B------:R-:W-:Y:S01]  /*50d30*/  UMOV UR8, 0xd41e8097 ;  /* 0xd41e809700087882 */ /* 0x000fe20000000000 */
[----:B------:R-:W-:Y:S01]  /*50d40*/  UMOV UR9, 0x3def9c67 ;  /* 0x3def9c6700097882 */ /* 0x000fe20000000000 */
[----:B------:R-:W-:Y:S01]  /*50d50*/  UMOV UR20, 0xe0852fba ;  /* 0xe0852fba00147882 */ /* 0x000fe20000000000 */
[----:B------:R-:W-:Y:S01]  /*50d60*/  UMOV UR21, 0x3df6ad6b ;  /* 0x3df6ad6b00157882 */ /* 0x000fe20000000000 */
[----:B------:R-:W-:Y:S04]  /*50d70*/  STL.128 [R1+0x1640], R172 ;  /* 0x001640ac01007387 */ /* 0x000fe80000100c00 */
[----:B------:R-:W-:Y:S04]  /*50d80*/  STL.64 [R1+0xb400], R162 ;  /* 0x00b400a201007387 */ /* 0x000fe80000100a00 */
[----:B------:R-:W4:Y:S01]  /*50d90*/  LDL.128 R76, [R1+0x9ab0] ;  /* 0x009ab000014c7983 */ /* 0x000f220000100c00 */
[----:B---3--:R-:W-:-:S02]  /*50da0*/  DADD R184, -R112, -R40 ;  /* 0x0000000070b87229 */ /* 0x008fc40000000928 */
[----:B--2---:R-:W-:Y:S02]  /*50db0*/  DADD R208, -R8, -R40 ;  /* 0x0000000008d07229 */ /* 0x004fe40000000928 */
[----:B------:R-:W-:Y:S01]  /*50dc0*/  DFMA R146, R4, -UR4, -R88 ;  /* 0x8000000404927c2b */ /* 0x000fe20008000858 */
[----:B------:R-:W2:Y:S04]  /*50dd0*/  LDL.64 R8, [R1+0x8b00] ;  /* 0x008b000001087983 */ /* 0x000ea80000100a00 */
[----:B------:R-:W3:Y:S04]  /*50de0*/  LDL.64 R4, [R1+0x90d0] ;  /* 0x0090d00001047983 */ /* 0x000ee80000100a00 */
[----:B------:R0:W-:Y:S01]  /*50df0*/  STL.128 [R1+0x1590], R184 ;  /* 0x001590b801007387 */ /* 0x0001e20000100c00 */
[----:B----4-:R-:W-:Y:S01]  /*50e00*/  DADD R42, -R42, -R24 ;  /* 0x000000002a2a7229 */ /* 0x010fe20000000918 */
[----:B0-----:R-:W-:Y:S01]  /*50e10*/  IMAD.MOV.U32 R186, RZ, RZ, R10 ;  /* 0x000000ffffba7224 */ /* 0x001fe200078e000a */
[----:B------:R-:W-:Y:S01]  /*50e20*/  MOV R187, R11 ;  /* 0x0000000b00bb7202 */ /* 0x000fe20000000f00 */
[----:B------:R-:W4:Y:S04]  /*50e30*/  LDL.64 R24, [R1+0x8fe0] ;  /* 0x008fe00001187983 */ /* 0x000f280000100a00 */
[----:B------:R-:W4:Y:S04]  /*50e40*/  LDL.64 R10, [R1+0x8580] ;  /* 0x00858000010a7983 */ /* 0x000f280000100a00 */
[----:B------:R-:W4:Y:S01]  /*50e50*/  LDL.64 R184, [R1+0x8f40] ;  /* 0x008f400001b87983 */ /* 0x000f220000100a00 */
[----:B------:R-:W-:-:S03]  /*50e60*/  DADD R156, -R132, R142 ;  /* 0x00000000849c7229 */ /* 0x000fc6000000018e */
[----:B------:R-:W4:Y:S01]  /*50e70*/  LDL.64 R132, [R1+0x90c8] ;  /* 0x0090c80001847983 */ /* 0x000f220000100a00 */
[----:B------:R-:W-:Y:S01]  /*50e80*/  DADD R110, R26, R110 ;  /* 0x000000001a6e7229 */ /* 0x000fe2000000006e */
[----:B------:R-:W-:Y:S01]  /*50e90*/  UMOV UR4, 0xd91d9bf5 ;  /* 0xd91d9bf500047882 */ /* 0x000fe20000000000 */
[----:B------:R-:W-:Y:S01]  /*50ea0*/  MOV R26, R34 ;  /* 0x00000022001a7202 */ /* 0x000fe20000000f00 */
[----:B------:R-:W-:Y:S01]  /*50eb0*/  IMAD.MOV.U32 R27, RZ, RZ, R35 ;  /* 0x000000ffff1b7224 */ /* 0x000fe200078e0023 */
[----:B------:R-:W-:Y:S01]  /*50ec0*/  UMOV UR5, 0x3d5ef655 ;  /* 0x3d5ef65500057882 */ /* 0x000fe20000000000 */
[----:B------:R-:W-:Y:S01]  /*50ed0*/  DFMA R34, -R238, R48, -R80 ;  /* 0x00000030ee22722b */ /* 0x000fe20000000950 */
[----:B------:R-:W-:Y:S01]  /*50ee0*/  MOV R200, R128 ;  /* 0x0000008000c87202 */ /* 0x000fe20000000f00 */
[----:B------:R-:W-:Y:S01]  /*50ef0*/  DMUL R12, R68, UR4 ;  /* 0x00000004440c7c28 */ /* 0x000fe20008000000 */
[----:B------:R-:W-:Y:S01]  /*50f00*/  IMAD.MOV.U32 R201, RZ, RZ, R129 ;  /* 0x000000ffffc97224 */ /* 0x000fe200078e0081 */
[----:B------:R-:W4:Y:S01]  /*50f10*/  LDL.64 R88, [R1+0x8860] ;  /* 0x0088600001587983 */ /* 0x000f220000100a00 */
[----:B------:R-:W-:-:S02]  /*50f20*/  IMAD.MOV.U32 R158, RZ, RZ, R244 ;  /* 0x000000ffff9e7224 */ /* 0x000fc400078e00f4 */
[----:B------:R-:W-:Y:S01]  /*50f30*/  IMAD.MOV.U32 R159, RZ, RZ, R245 ;  /* 0x000000ffff9f7224 */ /* 0x000fe200078e00f5 */
[----:B------:R-:W4:Y:S04]  /*50f40*/  LDL.LU.128 R172, [R1+0xb560] ;  /* 0x00b5600001ac7983 */ /* 0x000f280000300c00 */
[----:B------:R-:W-:Y:S04]  /*50f50*/  STL.128 [R1+0xb280], R32 ;  /* 0x00b2802001007387 */ /* 0x000fe80000100c00 */
[----:B------:R0:W-:Y:S04]  /*50f60*/  STL.64 [R1+0x9128], R12 ;  /* 0x0091280c01007387 */ /* 0x0001e80000100a00 */
[----:B------:R-:W4:Y:S01]  /*50f70*/  LDL.LU.64 R244, [R1+0xb620] ;  /* 0x00b6200001f47983 */ /* 0x000f220000300a00 */
[----:B0-----:R-:W-:-:S03]  /*50f80*/  IMAD.MOV.U32 R12, RZ, RZ, R128 ;  /* 0x000000ffff0c7224 */ /* 0x001fc600078e0080 */
[----:B------:R-:W-:Y:S01]  /*50f90*/  STL.128 [R1+0x16c0], R156 ;  /* 0x0016c09c01007387 */ /* 0x000fe20000100c00 */
[----:B------:R-:W-:-:S03]  /*50fa0*/  IMAD.MOV.U32 R13, RZ, RZ, R129 ;  /* 0x000000ffff0d7224 */ /* 0x000fc600078e0081 */
[----:B------:R-:W4:Y:S04]  /*50fb0*/  LDL.64 R128, [R1+0x9b30] ;  /* 0x009b300001807983 */ /* 0x000f280000100a00 */
[----:B------:R-:W4:Y:S01]  /*50fc0*/  LDL.LU.64 R34, [R1+0x8818] ;  /* 0x0088180001227983 */ /* 0x000f220000300a00 */
[----:B--2---:R-:W-:-:S07]  /*50fd0*/  DMUL R8, R8, UR18 ;  /* 0x0000001208087c28 */ /* 0x004fce0008000000 */
[----:B------:R3:W-:Y:S02]  /*50fe0*/  STL.64 [R1+0x8468], R8 ;  /* 0x0084680801007387 */ /* 0x0007e40000100a00 */
[----:B---3--:R-:W-:Y:S02]  /*50ff0*/  DADD R8, R4, R4 ;  /* 0x0000000004087229 */ /* 0x008fe40000000004 */
[----:B------:R-:W2:Y:S05]  /*51000*/  LDL.64 R4, [R1+0x8628] ;  /* 0x0086280001047983 */ /* 0x000eaa0000100a00 */
[----:B------:R0:W-:Y:S02]  /*51010*/  STL.64 [R1+0x84c0], R8 ;  /* 0x0084c00801007387 */ /* 0x0001e40000100a00 */
[----:B0-----:R-:W-:Y:S01]  /*51020*/  CS2R R8, SRZ ;  /* 0x0000000000087805 */ /* 0x001fe2000001ff00 */
[----:B----4-:R-:W-:Y:S01]  /*51030*/  DFMA R32, R176, UR34, R10 ;  /* 0x00000022b0207c2b */ /* 0x010fe2000800000a */
[----:B------:R-:W-:Y:S01]  /*51040*/  IMAD.MOV.U32 R10, RZ, RZ, R100 ;  /* 0x000000ffff0a7224 */ /* 0x000fe200078e0064 */
[----:B------:R-:W-:-:S05]  /*51050*/  MOV R11, R101 ;  /* 0x00000065000b7202 */ /* 0x000fca0000000f00 */
[----:B------:R0:W-:Y:S02]  /*51060*/  STL.128 [R1+0x1280], R8 ;  /* 0x0012800801007387 */ /* 0x0001e40000100c00 */
[----:B0-----:R-:W-:Y:S02]  /*51070*/  DADD R8, R24, R186 ;  /* 0x0000000018087229 */ /* 0x001fe400000000ba */
[----:B------:R-:W-:-:S07]  /*51080*/  DADD R10, R184, R248 ;  /* 0x00000000b80a7229 */ /* 0x000fce00000000f8 */
[----:B------:R-:W-:Y:S04]  /*51090*/  STL.128 [R1+0xff0], R8 ;  /* 0x000ff00801007387 */ /* 0x000fe80000100c00 */
[----:B------:R0:W-:Y:S01]  /*510a0*/  STL.128 [R1+0x1290], R8 ;  /* 0x0012900801007387 */ /* 0x0001e20000100c00 */
[----:B------:R-:W-:-:S03]  /*510b0*/  DMUL R158, R184, UR58 ;  /* 0x0000003ab89e7c28 */ /* 0x000fc60008000000 */
[----:B0-----:R-:W3:Y:S01]  /*510c0*/  LDL.LU.64 R8, [R1+0x8710] ;  /* 0x0087100001087983 */ /* 0x001ee20000300a00 */
[----:B------:R-:W-:-:S03]  /*510d0*/  DMUL R156, R24, UR56 ;  /* 0x00000038189c7c28 */ /* 0x000fc60008000000 */
[----:B------:R0:W-:Y:S04]  /*510e0*/  STL.64 [R1+0x8708], R32 ;  /* 0x0087082001007387 */ /* 0x0001e80000100a00 */
[----:B------:R1:W-:Y:S01]  /*510f0*/  STL.128 [R1+0x1950], R156 ;  /* 0x0019509c01007387 */ /* 0x0003e20000100c00 */
[----:B------:R-:W-:Y:S01]  /*51100*/  MOV R25, R193 ;  /* 0x000000c100197202 */ /* 0x000fe20000000f00 */
[----:B------:R-:W-:Y:S02]  /*51110*/  IMAD.MOV.U32 R24, RZ, RZ, R192 ;  /* 0x000000ffff187224 */ /* 0x000fe400078e00c0 */
[----:B0-----:R-:W4:Y:S01]  /*51120*/  LDL.64 R32, [R1+0xa298] ;  /* 0x00a2980001207983 */ /* 0x001f220000100a00 */
[----:B-1----:R-:W-:Y:S02]  /*51130*/  DADD R158, R132, R132 ;  /* 0x00000000849e7229 */ /* 0x002fe40000000084 */
[----:B------:R-:W-:Y:S01]  /*51140*/  DMUL R132, R166, 3 ;  /* 0x40080000a6847828 */ /* 0x000fe20000000000 */
[----:B------:R-:W4:Y:S01]  /*51150*/  LDL.LU.64 R166, [R1+0xb5a8] ;  /* 0x00b5a80001a67983 */ /* 0x000f220000300a00 */
[----:B------:R-:W-:-:S02]  /*51160*/  IMAD.MOV.U32 R184, RZ, RZ, R24 ;  /* 0x000000ffffb87224 */ /* 0x000fc400078e0018 */
[----:B------:R-:W-:Y:S01]  /*51170*/  IMAD.MOV.U32 R185, RZ, RZ, R25 ;  /* 0x000000ffffb97224 */ /* 0x000fe200078e0019 */
[----:B------:R-:W-:Y:S01]  /*51180*/  MOV R25, R27 ;  /* 0x0000001b00197202 */ /* 0x000fe20000000f00 */
[----:B------:R-:W-:Y:S02]  /*51190*/  IMAD.MOV.U32 R24, RZ, RZ, R26 ;  /* 0x000000ffff187224 */ /* 0x000fe400078e001a */
[----:B------:R-:W-:Y:S01]  /*511a0*/  IMAD.MOV.U32 R26, RZ, RZ, R52 ;  /* 0x000000ffff1a7224 */ /* 0x000fe200078e0034 */
[----:B------:R-:W-:Y:S01]  /*511b0*/  MOV R52, R222 ;  /* 0x000000de00347202 */ /* 0x000fe20000000f00 */
[----:B------:R-:W-:Y:S02]  /*511c0*/  IMAD.MOV.U32 R27, RZ, RZ, R53 ;  /* 0x000000ffff1b7224 */ /* 0x000fe400078e0035 */
[----:B------:R-:W-:Y:S01]  /*511d0*/  IMAD.MOV.U32 R53, RZ, RZ, R223 ;  /* 0x000000ffff357224 */ /* 0x000fe200078e00df */
[----:B------:R-:W-:Y:S01]  /*511e0*/  DFMA R222, R66, R86, R234 ;  /* 0x0000005642de722b */ /* 0x000fe200000000ea */
[----:B------:R-:W4:Y:S01]  /*511f0*/  LDL.LU.64 R234, [R1+0xb588] ;  /* 0x00b5880001ea7983 */ /* 0x000f220000300a00 */
[----:B------:R-:W-:-:S10]  /*51200*/  DADD R128, -R128, -R182 ;  /* 0x0000000080807229 */ /* 0x000fd400000009b6 */
[----:B------:R-:W-:Y:S01]  /*51210*/  IMAD.MOV.U32 R10, RZ, RZ, R128 ;  /* 0x000000ffff0a7224 */ /* 0x000fe200078e0080 */
[----:B------:R-:W-:Y:S01]  /*51220*/  MOV R11, R129 ;  /* 0x00000081000b7202 */ /* 0x000fe20000000f00 */
[----:B------:R-:W-:Y:S01]  /*51230*/  STL.64 [R1+0xae68], R244 ;  /* 0x00ae68f401007387 */ /* 0x000fe20000100a00 */
[----:B------:R-:W-:Y:S01]  /*51240*/  MOV R156, R46 ;  /* 0x0000002e009c7202 */ /* 0x000fe20000000f00 */
[----:B------:R-:W-:Y:S02]  /*51250*/  IMAD.MOV.U32 R157, RZ, RZ, R47 ;  /* 0x000000ffff9d7224 */ /* 0x000fe400078e002f */
[----:B------:R0:W-:Y:S04]  /*51260*/  STL.64 [R1+0x8700], R132 ;  /* 0x0087008401007387 */ /* 0x0001e80000100a00 */
[----:B------:R1:W-:Y:S01]  /*51270*/  STL.128 [R1+0x1270], R156 ;  /* 0x0012709c01007387 */ /* 0x0003e20000100c00 */
[----:B------:R-:W-:Y:S01]  /*51280*/  UMOV UR4, 0xe0ff4a28 ;  /* 0xe0ff4a2800047882 */ /* 0x000fe20000000000 */
[----:B------:R-:W-:Y:S01]  /*51290*/  UMOV UR5, 0x3df65575 ;  /* 0x3df6557500057882 */ /* 0x000fe20000000000 */
[----:B0-----:R-:W-:Y:S01]  /*512a0*/  DADD R132, R16, R232 ;  /* 0x0000000010847229 */ /* 0x001fe200000000e8 */
[----:B------:R-:W4:Y:S01]  /*512b0*/  LDL.64 R16, [R1+0x8b68] ;  /* 0x008b680001107983 */ /* 0x000f220000100a00 */
[----:B------:R-:W-:-:S02]  /*512c0*/  IMAD.MOV.U32 R192, RZ, RZ, R196 ;  /* 0x000000ffffc07224 */ /* 0x000fc400078e00c4 */
[----:B------:R-:W-:Y:S01]  /*512d0*/  IMAD.MOV.U32 R193, RZ, RZ, R197 ;  /* 0x000000ffffc17224 */ /* 0x000fe200078e00c5 */
[----:B-1----:R-:W-:Y:S01]  /*512e0*/  MOV R156, R28 ;  /* 0x0000001c009c7202 */ /* 0x002fe20000000f00 */
[----:B------:R-:W-:Y:S01]  /*512f0*/  IMAD.MOV.U32 R157, RZ, RZ, R29 ;  /* 0x000000ffff9d7224 */ /* 0x000fe200078e001d */
[----:B------:R-:W4:Y:S04]  /*51300*/  LDL.LU.64 R232, [R1+0xb5a0] ;  /* 0x00b5a00001e87983 */ /* 0x000f280000300a00 */
[----:B------:R-:W4:Y:S01]  /*51310*/  LDL.LU.64 R28, [R1+0xb590] ;  /* 0x00b59000011c7983 */ /* 0x000f220000300a00 */
[----:B------:R-:W-:Y:S02]  /*51320*/  DFMA R196, R136, 2, R104 ;  /* 0x4000000088c4782b */ /* 0x000fe40000000068 */
[----:B--2---:R-:W-:Y:S01]  /*51330*/  DADD R4, R244, R4 ;  /* 0x00000000f4047229 */ /* 0x004fe20000000004 */
[----:B------:R-:W-:-:S02]  /*51340*/  IMAD.MOV.U32 R244, RZ, RZ, R154 ;  /* 0x000000fffff47224 */ /* 0x000fc400078e009a */
[----:B------:R-:W-:-:S04]  /*51350*/  IMAD.MOV.U32 R245, RZ, RZ, R155 ;  /* 0x000000fffff57224 */ /* 0x000fc800078e009b */
[----:B------:R0:W-:Y:S01]  /*51360*/  STL.64 [R1+0x85a0], R4 ;  /* 0x0085a00401007387 */ /* 0x0001e20000100a00 */
[----:B------:R-:W-:Y:S01]  /*51370*/  MOV R154, R152 ;  /* 0x00000098009a7202 */ /* 0x000fe20000000f00 */
[----:B------:R-:W-:Y:S01]  /*51380*/  IMAD.MOV.U32 R155, RZ, RZ, R153 ;  /* 0x000000ffff9b7224 */ /* 0x000fe200078e0099 */
[----:B0-----:R-:W-:Y:S01]  /*51390*/  DADD R4, R178, R158 ;  /* 0x00000000b2047229 */ /* 0x001fe2000000009e */
[----:B------:R-:W-:Y:S01]  /*513a0*/  IMAD.MOV.U32 R158, RZ, RZ, R168 ;  /* 0x000000ffff9e7224 */ /* 0x000fe200078e00a8 */
[----:B------:R-:W-:Y:S02]  /*513b0*/  MOV R159, R169 ;  /* 0x000000a9009f7202 */ /* 0x000fe40000000f00 */
[----:B------:R0:W-:Y:S04]  /*513c0*/  STL.128 [R1+0x1490], R152 ;  /* 0x0014909801007387 */ /* 0x0001e80000100c00 */
[----:B------:R-:W2:Y:S04]  /*513d0*/  LDL.LU.64 R168, [R1+0xb598] ;  /* 0x00b5980001a87983 */ /* 0x000ea80000300a00 */
[----:B------:R-:W2:Y:S01]  /*513e0*/  LDL.LU.64 R178, [R1+0xb5b0] ;  /* 0x00b5b00001b27983 */ /* 0x000ea20000300a00 */
[----:B0-----:R-:W-:Y:S01]  /*513f0*/  MOV R154, R104 ;  /* 0x00000068009a7202 */ /* 0x001fe20000000f00 */
[----:B------:R-:W-:Y:S01]  /*51400*/  IMAD.MOV.U32 R155, RZ, RZ, R105 ;  /* 0x000000ffff9b7224 */ /* 0x000fe200078e0069 */
[----:B------:R-:W-:Y:S01]  /*51410*/  MOV R104, R52 ;  /* 0x0000003400687202 */ /* 0x000fe20000000f00 */
[----:B------:R-:W-:-:S02]  /*51420*/  IMAD.MOV.U32 R105, RZ, RZ, R53 ;  /* 0x000000ffff697224 */ /* 0x000fc400078e0035 */
[----:B------:R-:W2:Y:S04]  /*51430*/  LDL.64 R52, [R1+0xa890] ;  /* 0x00a8900001347983 */ /* 0x000ea80000100a00 */
[----:B---3--:R0:W-:Y:S02]  /*51440*/  STL.128 [R1+0x18f0], R8 ;  /* 0x0018f00801007387 */ /* 0x0081e40000100c00 */
[----:B0-----:R-:W-:-:S07]  /*51450*/  DMUL R8, R92, 3 ;  /* 0x400800005c087828 */ /* 0x001fce0000000000 */
[----:B------:R0:W-:Y:S01]  /*51460*/  STL.64 [R1+0x86c0], R8 ;  /* 0x0086c00801007387 */ /* 0x0001e20000100a00 */
[----:B------:R-:W-:Y:S02]  /*51470*/  DADD R10, R134, R160 ;  /* 0x00000000860a7229 */ /* 0x000fe400000000a0 */
[----:B0-----:R-:W-:-:S07]  /*51480*/  DMUL R8, R56, UR32 ;  /* 0x0000002038087c28 */ /* 0x001fce0008000000 */
[----:B------:R0:W-:Y:S01]  /*51490*/  STL.64 [R1+0x9120], R8 ;  /* 0x0091200801007387 */ /* 0x0001e20000100a00 */
[----:B----4-:R-:W-:Y:S02]  /*514a0*/  DFMA R128, R32, R56, R244 ;  /* 0x000000382080722b */ /* 0x010fe400000000f4 */
[----:B0-----:R-:W-:Y:S02]  /*514b0*/  DMUL R8, R176, UR14 ;  /* 0x0000000eb0087c28 */ /* 0x001fe40008000000 */
[----:B------:R-:W-:-:S05]  /*514c0*/  DMUL R32, R152, UR54 ;  /* 0x0000003698207c28 */ /* 0x000fca0008000000 */
[----:B------:R0:W-:Y:S04]  /*514d0*/  STL.128 [R1+0xe50], R8 ;  /* 0x000e500801007387 */ /* 0x0001e80000100c00 */
[----:B------:R1:W-:Y:S01]  /*514e0*/  STL.128 [R1+0x1730], R32 ;  /* 0x0017302001007387 */ /* 0x0003e20000100c00 */
[----:B0-----:R-:W-:Y:S01]  /*514f0*/  DMUL R8, R60, R166 ;  /* 0x000000a63c087228 */ /* 0x001fe20000000000 */
[----:B------:R-:W-:Y:S02]  /*51500*/  IMAD.MOV.U32 R10, RZ, RZ, R234 ;  /* 0x000000ffff0a7224 */ /* 0x000fe400078e00ea */
[----:B------:R-:W-:Y:S01]  /*51510*/  STL.128 [R1+0x14b0], R156 ;  /* 0x0014b09c01007387 */ /* 0x000fe20000100c00 */
[----:B-1----:R-:W-:Y:S01]  /*51520*/  IMAD.MOV.U32 R32, RZ, RZ, R24 ;  /* 0x000000ffff207224 */ /* 0x002fe200078e0018 */
[----:B------:R-:W-:Y:S01]  /*51530*/  MOV R33, R25 ;  /* 0x0000001900217202 */ /* 0x000fe20000000f00 */
[----:B------:R-:W-:Y:S01]  /*51540*/  IMAD.MOV.U32 R11, RZ, RZ, R235 ;  /* 0x000000ffff0b7224 */ /* 0x000fe200078e00eb */
[----:B------:R0:W-:Y:S04]  /*51550*/  STL.64 [R1+0x87e8], R8 ;  /* 0x0087e80801007387 */ /* 0x0001e80000100a00 */
[----:B------:R-:W3:Y:S01]  /*51560*/  LDL.64 R24, [R1+0xa2b0] ;  /* 0x00a2b00001187983 */ /* 0x000ee20000100a00 */
[----:B------:R-:W-:Y:S01]  /*51570*/  MOV R34, R28 ;  /* 0x0000001c00227202 */ /* 0x000fe20000000f00 */
[----:B------:R-:W-:Y:S01]  /*51580*/  IMAD.MOV.U32 R35, RZ, RZ, R29 ;  /* 0x000000ffff237224 */ /* 0x000fe200078e001d */
[----:B------:R-:W-:Y:S01]  /*51590*/  DADD R160, -R162, -R16 ;  /* 0x00000000a2a07229 */ /* 0x000fe20000000910 */
[----:B------:R1:W-:Y:S01]  /*515a0*/  STL.128 [R1+0x1650], R208 ;  /* 0x001650d001007387 */ /* 0x0003e20000100c00 */
[----:B0-----:R-:W-:Y:S01]  /*515b0*/  DMUL R8, R48, UR4 ;  /* 0x0000000430087c28 */ /* 0x001fe20008000000 */
[----:B------:R-:W-:Y:S01]  /*515c0*/  IMAD.MOV.U32 R166, RZ, RZ, R26 ;  /* 0x000000ffffa67224 */ /* 0x000fe200078e001a */
[----:B------:R-:W-:Y:S01]  /*515d0*/  DADD R240, -R2, -R40 ;  /* 0x0000000002f07229 */ /* 0x000fe20000000928 */
[----:B------:R-:W-:Y:S01]  /*515e0*/  IMAD.MOV.U32 R167, RZ, RZ, R27 ;  /* 0x000000ffffa77224 */ /* 0x000fe200078e001b */
[----:B------:R-:W-:Y:S01]  /*515f0*/  DADD R46, R46, R214 ;  /* 0x000000002e2e7229 */ /* 0x000fe200000000d6 */
[----:B------:R-:W-:Y:S01]  /*51600*/  IMAD.MOV.U32 R158, RZ, RZ, R58 ;  /* 0x000000ffff9e7224 */ /* 0x000fe200078e003a */
[----:B------:R-:W-:Y:S04]  /*51610*/  STL.128 [R1+0x16a0], R144 ;  /* 0x0016a09001007387 */ /* 0x000fe80000100c00 */
[----:B------:R0:W-:Y:S01]  /*51620*/  STL.64 [R1+0x86c8], R8 ;  /* 0x0086c80801007387 */ /* 0x0001e20000100a00 */
[C---:B------:R-:W-:Y:S01]  /*51630*/  DMUL R26, R48.reuse, UR12 ;  /* 0x0000000c301a7c28 */ /* 0x040fe20008000000 */
[----:B------:R-:W-:Y:S01]  /*51640*/  UMOV UR4, 0xe54a3803 ;  /* 0xe54a380300047882 */ /* 0x000fe20000000000 */
[----:B------:R-:W-:Y:S01]  /*51650*/  UMOV UR5, 0x3de33dcf ;  /* 0x3de33dcf00057882 */ /* 0x000fe20000000000 */
[----:B------:R-:W-:Y:S01]  /*51660*/  IMAD.MOV.U32 R159, RZ, RZ, R59 ;  /* 0x000000ffff9f7224 */ /* 0x000fe200078e003b */
[----:B------:R-:W-:Y:S01]  /*51670*/  DMUL R28, R48, UR8 ;  /* 0x00000008301c7c28 */ /* 0x000fe20008000000 */
[----:B-1----:R-:W4:Y:S01]  /*51680*/  LDL.LU.128 R208, [R1+0xb610] ;  /* 0x00b6100001d07983 */ /* 0x002f220000300c00 */
[----:B------:R-:W-:-:S03]  /*51690*/  DADD R156, -R148, R30 ;  /* 0x00000000949c7229 */ /* 0x000fc6000000011e */
[----:B------:R-:W4:Y:S01]  /*516a0*/  LDL.64 R162, [R1+0x8480] ;  /* 0x0084800001a27983 */ /* 0x000f220000100a00 */
[----:B0-----:R-:W-:Y:S01]  /*516b0*/  IMAD.MOV.U32 R8, RZ, RZ, R234 ;  /* 0x000000ffff087224 */ /* 0x001fe200078e00ea */
[----:B------:R-:W-:Y:S01]  /*516c0*/  MOV R9, R235 ;  /* 0x000000eb00097202 */ /* 0x000fe20000000f00 */
[----:B------:R-:W-:Y:S01]  /*516d0*/  DFMA R88, R88, 0.5, R72 ;  /* 0x3fe000005858782b */ /* 0x000fe20000000048 */
[----:B------:R-:W4:Y:S04]  /*516e0*/  LDL.LU.64 R234, [R1+0xb580] ;  /* 0x00b5800001ea7983 */ /* 0x000f280000300a00 */
[----:B------:R0:W-:Y:S01]  /*516f0*/  STL.128 [R1+0x14a0], R8 ;  /* 0x0014a00801007387 */ /* 0x0001e20000100c00 */
[----:B------:R-:W-:Y:S02]  /*51700*/  DADD R4, R174, R4 ;  /* 0x00000000ae047229 */ /* 0x000fe40000000004 */
[----:B------:R-:W-:Y:S01]  /*51710*/  DMUL R58, R48, UR4 ;  /* 0x00000004303a7c28 */ /* 0x000fe20008000000 */
[----:B------:R-:W-:Y:S04]  /*51720*/  STL.128 [R1+0x1810], R12 ;  /* 0x0018100c01007387 */ /* 0x000fe80000100c00 */
[----:B------:R-:W-:Y:S04]  /*51730*/  STL.128 [R1+0xb420], R244 ;  /* 0x00b420f401007387 */ /* 0x000fe80000100c00 */
[----:B------:R-:W-:Y:S04]  /*51740*/  STL.128 [R1+0xb3c0], R136 ;  /* 0x00b3c08801007387 */ /* 0x000fe80000100c00 */
[----:B0-----:R-:W4:Y:S01]  /*51750*/  LDL.64 R8, [R1+0x9ab0] ;  /* 0x009ab00001087983 */ /* 0x001f220000100a00 */
[----:B------:R-:W-:Y:S01]  /*51760*/  UMOV UR4, 0xde9cc603 ;  /* 0xde9cc60300047882 */ /* 0x000fe20000000000 */
[----:B------:R-:W-:-:S02]  /*51770*/  UMOV UR5, 0x3de80d43 ;  /* 0x3de80d4300057882 */ /* 0x000fc40000000000 */
[----:B------:R0:W-:Y:S01]  /*51780*/  STL.64 [R1+0x8a90], R26 ;  /* 0x008a901a01007387 */ /* 0x0001e20000100a00 */
[----:B------:R-:W-:Y:S01]  /*51790*/  UMOV UR8, 0xe0852fba ;  /* 0xe0852fba00087882 */ /* 0x000fe20000000000 */
[----:B------:R-:W-:Y:S02]  /*517a0*/  UMOV UR9, 0x3de6ad6b ;  /* 0x3de6ad6b00097882 */ /* 0x000fe40000000000 */
[----:B------:R-:W-:Y:S04]  /*517b0*/  STL.128 [R1+0xf20], R156 ;  /* 0x000f209c01007387 */ /* 0x000fe80000100c00 */
[----:B------:R-:W4:Y:S01]  /*517c0*/  LDL.64 R60, [R1+0x9218] ;  /* 0x00921800013c7983 */ /* 0x000f220000100a00 */
[----:B0-----:R-:W-:Y:S01]  /*517d0*/  DMUL R26, R48, UR4 ;  /* 0x00000004301a7c28 */ /* 0x001fe20008000000 */
[----:B--2---:R-:W-:Y:S01]  /*517e0*/  IMAD.MOV.U32 R16, RZ, RZ, R168 ;  /* 0x000000ffff107224 */ /* 0x004fe200078e00a8 */
[----:B------:R-:W-:-:S05]  /*517f0*/  MOV R17, R169 ;  /* 0x000000a900117202 */ /* 0x000fca0000000f00 */
[----:B------:R0:W-:Y:S01]  /*51800*/  STL.64 [R1+0x8a98], R26 ;  /* 0x008a981a01007387 */ /* 0x0001e20000100a00 */
[----:B------:R-:W-:Y:S02]  /*51810*/  DMUL R168, R48, UR20 ;  /* 0x0000001430a87c28 */ /* 0x000fe40008000000 */
[----:B------:R-:W-:Y:S02]  /*51820*/  DADD R52, -R52, -R122 ;  /* 0x0000000034347229 */ /* 0x000fe4000000097a */
[----:B---3--:R-:W-:Y:S01]  /*51830*/  DADD R92, -R24, -R92 ;  /* 0x00000000185c7229 */ /* 0x008fe2000000095c */
[----:B------:R1:W-:Y:S01]  /*51840*/  STL.128 [R1+0x1660], R240 ;  /* 0x001660f001007387 */ /* 0x0003e20000100c00 */
[----:B0-----:R-:W-:Y:S02]  /*51850*/  DMUL R26, R48, UR8 ;  /* 0x00000008301a7c28 */ /* 0x001fe40008000000 */
[----:B------:R-:W-:Y:S01]  /*51860*/  DFMA R48, R238, R48, R80 ;  /* 0x00000030ee30722b */ /* 0x000fe20000000050 */
[----:B------:R-:W2:Y:S04]  /*51870*/  LDL.LU.128 R144, [R1+0xb5f0] ;  /* 0x00b5f00001907983 */ /* 0x000ea80000300c00 */
[----:B------:R-:W-:Y:S04]  /*51880*/  STL.128 [R1+0x15a0], R92 ;  /* 0x0015a05c01007387 */ /* 0x000fe80000100c00 */
[----:B------:R0:W-:Y:S01]  /*51890*/  STL.64 [R1+0x86f0], R48 ;  /* 0x0086f03001007387 */ /* 0x0001e20000100a00 */
[----:B------:R-:W-:Y:S01]  /*518a0*/  UMOV UR8, 0x9999999a ;  /* 0x9999999a00087882 */ /* 0x000fe20000000000 */
[----:B------:R-:W-:-:S02]  /*518b0*/  UMOV UR9, 0x3fe99999 ;  /* 0x3fe9999900097882 */ /* 0x000fc40000000000 */
[----:B------:R3:W-:Y:S01]  /*518c0*/  STL.128 [R1+0x1630], R52 ;  /* 0x0016303401007387 */ /* 0x0007e20000100c00 */
[----:B------:R-:W-:-:S03]  /*518d0*/  DMUL R142, R68, R178 ;  /* 0x000000b2448e7228 */ /* 0x000fc60000000000 */
[----:B-1----:R-:W2:Y:S04]  /*518e0*/  LDL.LU.128 R240, [R1+0xb600] ;  /* 0x00b6000001f07983 */ /* 0x002ea80000300c00 */
[----:B0-----:R-:W2:Y:S04]  /*518f0*/  LDL.64 R48, [R1+0xa278] ;  /* 0x00a2780001307983 */ /* 0x001ea80000100a00 */
[----:B------:R-:W2:Y:S01]  /*51900*/  LDL.LU.128 R92, [R1+0xb540] ;  /* 0x00b54000015c7983 */ /* 0x000ea20000300c00 */
[----:B----4-:R-:W-:-:S03]  /*51910*/  DADD R30, R234, R180 ;  /* 0x00000000ea1e7229 */ /* 0x010fc600000000b4 */
[----:B---3--:R-:W3:Y:S01]  /*51920*/  LDL.LU.128 R52, [R1+0xb530] ;  /* 0x00b5300001347983 */ /* 0x008ee20000300c00 */
[----:B------:R-:W-:-:S03]  /*51930*/  DMUL R158, R188, UR8 ;  /* 0x00000008bc9e7c28 */ /* 0x000fc60008000000 */
[----:B------:R-:W4:Y:S04]  /*51940*/  LDL.LU.64 R238, [R1+0xb570] ;  /* 0x00b5700001ee7983 */ /* 0x000f280000300a00 */
[----:B------:R0:W-:Y:S01]  /*51950*/  STL.64 [R1+0x8918], R30 ;  /* 0x0089181e01007387 */ /* 0x0001e20000100a00 */
[----:B------:R-:W-:-:S03]  /*51960*/  DMUL R156, R18, UR8 ;  /* 0x00000008129c7c28 */ /* 0x000fc60008000000 */
[----:B------:R-:W2:Y:S01]  /*51970*/  LDL.64 R18, [R1+0x8bd8] ;  /* 0x008bd80001127983 */ /* 0x000ea20000100a00 */
[----:B------:R-:W-:Y:S02]  /*51980*/  DADD R208, R208, R208 ;  /* 0x00000000d0d07229 */ /* 0x000fe400000000d0 */
[----:B------:R-:W-:Y:S01]  /*51990*/  DADD R210, R210, R88 ;  /* 0x00000000d2d27229 */ /* 0x000fe20000000058 */
[----:B------:R-:W3:Y:S01]  /*519a0*/  LDL.LU.64 R80, [R1+0xb578] ;  /* 0x00b5780001507983 */ /* 0x000ee20000300a00 */
[----:B0-----:R-:W-:-:S03]  /*519b0*/  DMUL R30, R102, UR24 ;  /* 0x00000018661e7c28 */ /* 0x001fc60008000000 */
[----:B------:R-:W-:Y:S01]  /*519c0*/  STL.128 [R1+0xb5c0], R96 ;  /* 0x00b5c06001007387 */ /* 0x000fe20000100c00 */
[----:B------:R-:W-:Y:S02]  /*519d0*/  DADD R188, -R8, R124 ;  /* 0x0000000008bc7229 */ /* 0x000fe4000000017c */
[----:B------:R-:W-:Y:S01]  /*519e0*/  DMUL R124, R102, UR24 ;  /* 0x00000018667c7c28 */ /* 0x000fe20008000000 */
[----:B------:R-:W-:Y:S04]  /*519f0*/  STL.64 [R1+0xb348], R182 ;  /* 0x00b348b601007387 */ /* 0x000fe80000100a00 */
[----:B------:R0:W-:Y:S04]  /*51a00*/  STL.64 [R1+0x86b8], R30 ;  /* 0x0086b81e01007387 */ /* 0x0001e80000100a00 */
[----:B------:R1:W-:Y:S01]  /*51a10*/  STL.128 [R1+0x1530], R156 ;  /* 0x0015309c01007387 */ /* 0x0003e20000100c00 */
[----:B------:R-:W-:Y:S01]  /*51a20*/  IMAD.MOV.U32 R8, RZ, RZ, R142 ;  /* 0x000000ffff087224 */ /* 0x000fe200078e008e */
[----:B------:R-:W-:-:S02]  /*51a30*/  MOV R9, R143 ;  /* 0x0000008f00097202 */ /* 0x000fc40000000f00 */
[----:B------:R1:W-:Y:S01]  /*51a40*/  STL.128 [R1+0xf30], R188 ;  /* 0x000f30bc01007387 */ /* 0x0003e20000100c00 */
[----:B0-----:R-:W-:Y:S01]  /*51a50*/  MOV R30, R166 ;  /* 0x000000a6001e7202 */ /* 0x001fe20000000f00 */
[----:B------:R-:W-:Y:S01]  /*51a60*/  IMAD.MOV.U32 R31, RZ, RZ, R167 ;  /* 0x000000ffff1f7224 */ /* 0x000fe200078e00a7 */
[----:B------:R-:W-:Y:S01]  /*51a70*/  MOV R166, R150 ;  /* 0x0000009600a67202 */ /* 0x000fe20000000f00 */
[----:B------:R-:W-:Y:S01]  /*51a80*/  IMAD.MOV.U32 R167, RZ, RZ, R151 ;  /* 0x000000ffffa77224 */ /* 0x000fe200078e0097 */
[----:B------:R-:W-:Y:S01]  /*51a90*/  DMUL R10, R198, UR24 ;  /* 0x00000018c60a7c28 */ /* 0x000fe20008000000 */
[----:B------:R-:W-:Y:S01]  /*51aa0*/  UMOV UR4, 0xbaf4cd2d ;  /* 0xbaf4cd2d00047882 */ /* 0x000fe20000000000 */
[----:B------:R-:W-:Y:S01]  /*51ab0*/  UMOV UR5, 0x3d843b23 ;  /* 0x3d843b2300057882 */ /* 0x000fe20000000000 */
[----:B------:R-:W-:Y:S01]  /*51ac0*/  IMAD.MOV.U32 R24, RZ, RZ, R226 ;  /* 0x000000ffff187224 */ /* 0x000fe200078e00e2 */
[----:B------:R-:W-:Y:S01]  /*51ad0*/  MOV R25, R227 ;  /* 0x000000e300197202 */ /* 0x000fe20000000f00 */
[----:B-1----:R-:W-:Y:S01]  /*51ae0*/  IMAD.MOV.U32 R156, RZ, RZ, R124 ;  /* 0x000000ffff9c7224 */ /* 0x002fe200078e007c */
[----:B------:R-:W3:Y:S01]  /*51af0*/  LDL.LU.128 R12, [R1+0xb5e0] ;  /* 0x00b5e000010c7983 */ /* 0x000ee20000300c00 */
[----:B------:R-:W-:Y:S01]  /*51b00*/  IMAD.MOV.U32 R157, RZ, RZ, R125 ;  /* 0x000000ffff9d7224 */ /* 0x000fe200078e007d */
[----:B------:R-:W-:Y:S01]  /*51b10*/  MOV R125, R167 ;  /* 0x000000a7007d7202 */ /* 0x000fe20000000f00 */
[----:B------:R-:W-:Y:S01]  /*51b20*/  IMAD.MOV.U32 R124, RZ, RZ, R166 ;  /* 0x000000ffff7c7224 */ /* 0x000fe200078e00a6 */
[----:B------:R-:W-:Y:S01]  /*51b30*/  MOV R166, R36 ;  /* 0x0000002400a67202 */ /* 0x000fe20000000f00 */
[----:B------:R-:W-:Y:S01]  /*51b40*/  IMAD.MOV.U32 R167, RZ, RZ, R37 ;  /* 0x000000ffffa77224 */ /* 0x000fe200078e0025 */
[----:B------:R-:W3:Y:S04]  /*51b50*/  LDL.64 R244, [R1+0x8fc8] ;  /* 0x008fc80001f47983 */ /* 0x000ee80000100a00 */
[----:B------:R-:W3:Y:S01]  /*51b60*/  LDL.64 R36, [R1+0xa280] ;  /* 0x00a2800001247983 */ /* 0x000ee20000100a00 */
[----:B------:R-:W-:Y:S01]  /*51b70*/  IMAD.MOV.U32 R142, RZ, RZ, R104 ;  /* 0x000000ffff8e7224 */ /* 0x000fe200078e0068 */
[----:B------:R-:W-:Y:S01]  /*51b80*/  MOV R104, R184 ;  /* 0x000000b800687202 */ /* 0x000fe20000000f00 */
[----:B------:R-:W-:Y:S01]  /*51b90*/  IMAD.MOV.U32 R143, RZ, RZ, R105 ;  /* 0x000000ffff8f7224 */ /* 0x000fe200078e0069 */
[----:B------:R-:W-:Y:S01]  /*51ba0*/  MOV R191, R21 ;  /* 0x0000001500bf7202 */ /* 0x000fe20000000f00 */
[----:B------:R-:W-:Y:S01]  /*51bb0*/  IMAD.MOV.U32 R105, RZ, RZ, R185 ;  /* 0x000000ffff697224 */ /* 0x000fe200078e00b9 */
[----:B------:R-:W3:Y:S01]  /*51bc0*/  LDL.64 R138, [R1+0x8658] ;  /* 0x00865800018a7983 */ /* 0x000ee20000100a00 */
[----:B------:R-:W-:-:S03]  /*51bd0*/  IMAD.MOV.U32 R190, RZ, RZ, R20 ;  /* 0x000000ffffbe7224 */ /* 0x000fc600078e0014 */
[----:B------:R-:W3:Y:S01]  /*51be0*/  LDL.LU.64 R20, [R1+0xb528] ;  /* 0x00b5280001147983 */ /* 0x000ee20000300a00 */
[----:B------:R-:W-:-:S03]  /*51bf0*/  DADD R224, -R224, -R58 ;  /* 0x00000000e0e07229 */ /* 0x000fc6000000093a */
[----:B------:R-:W-:Y:S04]  /*51c00*/  STL.64 [R1+0x8ec0], R168 ;  /* 0x008ec0a801007387 */ /* 0x000fe80000100a00 */
[----:B------:R-:W-:Y:S01]  /*51c10*/  STL.64 [R1+0x8ec8], R58 ;  /* 0x008ec83a01007387 */ /* 0x000fe20000100a00 */
[----:B------:R-:W-:Y:S01]  /*51c20*/  UMOV UR12, 0x9999999a ;  /* 0x9999999a000c7882 */ /* 0x000fe20000000000 */
[----:B------:R-:W-:Y:S02]  /*51c30*/  UMOV UR13, 0x400d9999 ;  /* 0x400d9999000d7882 */ /* 0x000fe40000000000 */
[----:B------:R-:W3:Y:S04]  /*51c40*/  LDL.LU.64 R122, [R1+0xb550] ;  /* 0x00b55000017a7983 */ /* 0x000ee80000300a00 */
[----:B------:R-:W-:Y:S01]  /*51c50*/  STL.128 [R1+0x1980], R200 ;  /* 0x001980c801007387 */ /* 0x000fe20000100c00 */
[----:B------:R-:W-:-:S03]  /*51c60*/  DADD R38, -RZ, -R38 ;  /* 0x00000000ff267229 */ /* 0x000fc60000000926 */
[----:B------:R-:W3:Y:S01]  /*51c70*/  LDL.LU.64 R174, [R1+0xb4c8] ;  /* 0x00b4c80001ae7983 */ /* 0x000ee20000300a00 */
[----:B------:R-:W-:Y:S01]  /*51c80*/  UMOV UR26, 0xd91d9bf5 ;  /* 0xd91d9bf5001a7882 */ /* 0x000fe20000000000 */
[----:B------:R-:W-:Y:S01]  /*51c90*/  UMOV UR27, 0x3d5ef655 ;  /* 0x3d5ef655001b7882 */ /* 0x000fe20000000000 */
[----:B------:R-:W-:Y:S01]  /*51ca0*/  UMOV UR28, 0xcccccccd ;  /* 0xcccccccd001c7882 */ /* 0x000fe20000000000 */
[----:B------:R-:W-:Y:S01]  /*51cb0*/  UMOV UR29, 0x3fdccccc ;  /* 0x3fdccccc001d7882 */ /* 0x000fe20000000000 */
[----:B------:R-:W3:Y:S01]  /*51cc0*/  LDL.LU.64 R214, [R1+0xb4a0] ;  /* 0x00b4a00001d67983 */ /* 0x000ee20000300a00 */
[----:B--2---:R-:W-:-:S03]  /*51cd0*/  DADD R180, R18, R218 ;  /* 0x0000000012b47229 */ /* 0x004fc600000000da */
[----:B----4-:R-:W-:Y:S01]  /*51ce0*/  STL.128 [R1+0xb3f0], R236 ;  /* 0x00b3f0ec01007387 */ /* 0x010fe20000100c00 */
[----:B------:R-:W-:Y:S02]  /*51cf0*/  DADD R188, -R48, -R168 ;  /* 0x0000000030bc7229 */ /* 0x000fe400000009a8 */
[----:B------:R-:W-:Y:S01]  /*51d00*/  DMUL R184, R92, 0.5 ;  /* 0x3fe000005cb87828 */ /* 0x000fe20000000000 */
[----:B------:R-:W-:Y:S01]  /*51d10*/  MOV R48, R8 ;  /* 0x0000000800307202 */ /* 0x000fe20000000f00 */
[----:B------:R-:W-:Y:S01]  /*51d20*/  IMAD.MOV.U32 R49, RZ, RZ, R9 ;  /* 0x000000ffff317224 */ /* 0x000fe200078e0009 */
[----:B---3--:R-:W-:Y:S04]  /*51d30*/  STL.64 [R1+0xb408], R80 ;  /* 0x00b4085001007387 */ /* 0x008fe80000100a00 */
[----:B------:R0:W-:Y:S01]  /*51d40*/  STL.128 [R1+0x1560], R188 ;  /* 0x001560bc01007387 */ /* 0x0001e20000100c00 */
[----:B------:R-:W-:Y:S01]  /*51d50*/  DADD R158, R22, R184 ;  /* 0x00000000169e7229 */ /* 0x000fe200000000b8 */
[----:B------:R-:W-:-:S02]  /*51d60*/  IMAD.MOV.U32 R72, RZ, RZ, R48 ;  /* 0x000000ffff487224 */ /* 0x000fc400078e0030 */
[----:B------:R-:W-:Y:S01]  /*51d70*/  IMAD.MOV.U32 R73, RZ, RZ, R49 ;  /* 0x000000ffff497224 */ /* 0x000fe200078e0031 */
[----:B------:R-:W-:Y:S04]  /*51d80*/  STL.64 [R1+0xae10], R54 ;  /* 0x00ae103601007387 */ /* 0x000fe80000100a00 */
[----:B------:R-:W-:Y:S04]  /*51d90*/  STL.64 [R1+0xb390], R52 ;  /* 0x00b3903401007387 */ /* 0x000fe80000100a00 */
[----:B------:R-:W-:Y:S01]  /*51da0*/  STL.128 [R1+0x1170], R208 ;  /* 0x001170d001007387 */ /* 0x000fe20000100c00 */
[----:B0-----:R-:W-:-:S03]  /*51db0*/  DFMA R190, R114, R54, R204 ;  /* 0x0000003672be722b */ /* 0x001fc600000000cc */
[----:B------:R0:W-:Y:S04]  /*51dc0*/  STL.128 [R1+0x1130], R156 ;  /* 0x0011309c01007387 */ /* 0x0001e80000100c00 */
[----:B------:R-:W2:Y:S01]  /*51dd0*/  LDL.64 R48, [R1+0x8488] ;  /* 0x0084880001307983 */ /* 0x000ea20000100a00 */
[----:B------:R-:W-:-:S03]  /*51de0*/  DADD R44, R44, R190 ;  /* 0x000000002c2c7229 */ /* 0x000fc600000000be */
[----:B------:R-:W3:Y:S01]  /*51df0*/  LDL.LU.64 R102, [R1+0x8468] ;  /* 0x0084680001667983 */ /* 0x000ee20000300a00 */
[----:B------:R-:W-:Y:S01]  /*51e00*/  IMAD.MOV.U32 R178, RZ, RZ, R172 ;  /* 0x000000ffffb27224 */ /* 0x000fe200078e00ac */
[----:B------:R-:W-:Y:S02]  /*51e10*/  MOV R179, R173 ;  /* 0x000000ad00b37202 */ /* 0x000fe40000000f00 */
[----:B------:R-:W-:Y:S01]  /*51e20*/  STL.64 [R1+0x86f8], R26 ;  /* 0x0086f81a01007387 */ /* 0x000fe20000100a00 */
[----:B0-----:R-:W-:-:S03]  /*51e30*/  IMAD.MOV.U32 R156, RZ, RZ, R186 ;  /* 0x000000ffff9c7224 */ /* 0x001fc600078e00ba */
[----:B------:R-:W4:Y:S01]  /*51e40*/  LDL.LU.64 R98, [R1+0x8648] ;  /* 0x0086480001627983 */ /* 0x000f220000300a00 */
[----:B------:R-:W-:Y:S01]  /*51e50*/  IMAD.MOV.U32 R157, RZ, RZ, R187 ;  /* 0x000000ffff9d7224 */ /* 0x000fe200078e00bb */
[----:B------:R-:W-:Y:S02]  /*51e60*/  DMUL R186, R94, UR24 ;  /* 0x000000185eba7c28 */ /* 0x000fe40008000000 */
[----:B------:R-:W-:Y:S01]  /*51e70*/  DADD R36, -R36, R42 ;  /* 0x0000000024247229 */ /* 0x000fe2000000012a */
[----:B------:R0:W-:Y:S01]  /*51e80*/  STL.128 [R1+0x1060], R44 ;  /* 0x0010602c01007387 */ /* 0x0001e20000100c00 */
[----:B------:R-:W-:Y:S01]  /*51e90*/  MOV R42, R156 ;  /* 0x0000009c002a7202 */ /* 0x000fe20000000f00 */
[----:B------:R-:W-:Y:S02]  /*51ea0*/  IMAD.MOV.U32 R43, RZ, RZ, R157 ;  /* 0x000000ffff2b7224 */ /* 0x000fe400078e009d */
[----:B------:R1:W-:Y:S01]  /*51eb0*/  STL.128 [R1+0x10c0], R184 ;  /* 0x0010c0b801007387 */ /* 0x0003e20000100c00 */
[----:B------:R-:W-:-:S02]  /*51ec0*/  DFMA R156, R232, 0.5, R186 ;  /* 0x3fe00000e89c782b */ /* 0x000fc400000000ba */
[--C-:B------:R-:W-:Y:S01]  /*51ed0*/  DADD R188, R112, R40.reuse ;  /* 0x0000000070bc7229 */ /* 0x100fe20000000028 */
[----:B------:R-:W-:Y:S01]  /*51ee0*/  STL.64 [R1+0x8f88], R180 ;  /* 0x008f88b401007387 */ /* 0x000fe20000100a00 */
[----:B------:R-:W-:Y:S02]  /*51ef0*/  DADD R8, R2, R40 ;  /* 0x0000000002087229 */ /* 0x000fe40000000028 */
[----:B------:R-:W-:Y:S01]  /*51f00*/  DMUL R150, R64, UR4 ;  /* 0x0000000440967c28 */ /* 0x000fe20008000000 */
[----:B------:R-:W-:Y:S01]  /*51f10*/  IMAD.MOV.U32 R226, RZ, RZ, R116 ;  /* 0x000000ffffe27224 */ /* 0x000fe200078e0074 */
[----:B------:R-:W3:Y:S04]  /*51f20*/  LDL.LU.64 R238, [R1+0x8540] ;  /* 0x0085400001ee7983 */ /* 0x000ee80000300a00 */
[----:B0-----:R-:W2:Y:S01]  /*51f30*/  LDL.LU.128 R44, [R1+0xb480] ;  /* 0x00b48000012c7983 */ /* 0x001ea20000300c00 */
[----:B-1----:R-:W-:-:S03]  /*51f40*/  IMAD.MOV.U32 R186, RZ, RZ, R42 ;  /* 0x000000ffffba7224 */ /* 0x002fc600078e002a */
[----:B------:R-:W4:Y:S01]  /*51f50*/  LDL.64 R96, [R1+0x8640] ;  /* 0x0086400001607983 */ /* 0x000f220000100a00 */
[----:B------:R-:W-:-:S03]  /*51f60*/  IMAD.MOV.U32 R187, RZ, RZ, R43 ;  /* 0x000000ffffbb7224 */ /* 0x000fc600078e002b */
[----:B------:R-:W3:Y:S04]  /*51f70*/  LDL.LU.64 R42, [R1+0x8498] ;  /* 0x00849800012a7983 */ /* 0x000ee80000300a00 */
[----:B------:R0:W-:Y:S01]  /*51f80*/  STL.64 [R1+0x8608], R188 ;  /* 0x008608bc01007387 */ /* 0x0001e20000100a00 */
[----:B------:R-:W-:Y:S02]  /*51f90*/  IMAD.MOV.U32 R227, RZ, RZ, R117 ;  /* 0x000000ffffe37224 */ /* 0x000fe400078e0075 */
[----:B------:R-:W-:Y:S01]  /*51fa0*/  IMAD.MOV.U32 R184, RZ, RZ, R8 ;  /* 0x000000ffffb87224 */ /* 0x000fe200078e0008 */
[----:B------:R-:W-:Y:S01]  /*51fb0*/  MOV R74, R30 ;  /* 0x0000001e004a7202 */ /* 0x000fe20000000f00 */
[----:B------:R-:W-:Y:S02]  /*51fc0*/  IMAD.MOV.U32 R185, RZ, RZ, R9 ;  /* 0x000000ffffb97224 */ /* 0x000fe400078e0009 */
[----:B------:R-:W-:Y:S01]  /*51fd0*/  IMAD.MOV.U32 R75, RZ, RZ, R31 ;  /* 0x000000ffff4b7224 */ /* 0x000fe200078e001f */
[----:B------:R-:W-:Y:S01]  /*51fe0*/  DFMA R18, R234, 0.5, R10 ;  /* 0x3fe00000ea12782b */ /* 0x000fe2000000000a */
[----:B------:R-:W-:Y:S01]  /*51ff0*/  UMOV UR4, 0x6e5b0120 ;  /* 0x6e5b012000047882 */ /* 0x000fe20000000000 */
[----:B------:R-:W-:Y:S01]  /*52000*/  STL.64 [R1+0xb370], R20 ;  /* 0x00b3701401007387 */ /* 0x000fe20000100a00 */
[----:B0-----:R-:W-:Y:S01]  /*52010*/  DADD R188, R84, R82 ;  /* 0x0000000054bc7229 */ /* 0x001fe20000000052 */
[----:B------:R-:W-:Y:S01]  /*52020*/  MOV R82, R34 ;  /* 0x0000002200527202 */ /* 0x000fe20000000f00 */
[----:B------:R-:W-:Y:S01]  /*52030*/  IMAD.MOV.U32 R83, RZ, RZ, R35 ;  /* 0x000000ffff537224 */ /* 0x000fe200078e0023 */
[----:B------:R-:W-:Y:S01]  /*52040*/  DADD R34, R228, R228 ;  /* 0x00000000e4227229 */ /* 0x000fe200000000e4 */
[----:B------:R-:W-:Y:S01]  /*52050*/  UMOV UR5, 0x3d0b0587 ;  /* 0x3d0b058700057882 */ /* 0x000fe20000000000 */
[----:B------:R-:W-:-:S02]  /*52060*/  DADD R8, R140, R10 ;  /* 0x000000008c087229 */ /* 0x000fc4000000000a */
[----:B------:R0:W-:Y:S04]  /*52070*/  STL.128 [R1+0x11b0], R188 ;  /* 0x0011b0bc01007387 */ /* 0x0001e80000100c00 */
[----:B------:R-:W4:Y:S01]  /*52080*/  LDL.LU.64 R116, [R1+0xb558] ;  /* 0x00b5580001747983 */ /* 0x000f220000300a00 */
[----:B------:R-:W-:-:S03]  /*52090*/  DADD R4, R4, R34 ;  /* 0x0000000004047229 */ /* 0x000fc60000000022 */
[----:B------:R-:W4:Y:S01]  /*520a0*/  LDL.64 R80, [R1+0x8de8] ;  /* 0x008de80001507983 */ /* 0x000f220000100a00 */
[----:B------:R-:W-:Y:S01]  /*520b0*/  IMAD.MOV.U32 R112, RZ, RZ, R24 ;  /* 0x000000ffff707224 */ /* 0x000fe200078e0018 */
[----:B------:R-:W-:Y:S02]  /*520c0*/  MOV R113, R25 ;  /* 0x0000001900717202 */ /* 0x000fe40000000f00 */
[----:B------:R-:W4:Y:S01]  /*520d0*/  LDL.LU.64 R58, [R1+0xb520] ;  /* 0x00b52000013a7983 */ /* 0x000f220000300a00 */
[----:B0-----:R-:W-:Y:S01]  /*520e0*/  MOV R189, R29 ;  /* 0x0000001d00bd7202 */ /* 0x001fe20000000f00 */
[----:B------:R-:W-:Y:S01]  /*520f0*/  IMAD.MOV.U32 R188, RZ, RZ, R28 ;  /* 0x000000ffffbc7224 */ /* 0x000fe200078e001c */
[----:B------:R-:W-:Y:S01]  /*52100*/  DMUL R158, R108, 0.5 ;  /* 0x3fe000006c9e7828 */ /* 0x000fe20000000000 */
[----:B------:R-:W4:Y:S02]  /*52110*/  LDL.LU.64 R2, [R1+0xb4e0] ;  /* 0x00b4e00001027983 */ /* 0x000f240000300a00 */
[----:B------:R-:W-:-:S02]  /*52120*/  IMAD.MOV.U32 R88, RZ, RZ, R188 ;  /* 0x000000ffff587224 */ /* 0x000fc400078e00bc */
[----:B------:R-:W-:Y:S01]  /*52130*/  IMAD.MOV.U32 R89, RZ, RZ, R189 ;  /* 0x000000ffff597224 */ /* 0x000fe200078e00bd */
[----:B------:R-:W-:Y:S01]  /*52140*/  MOV R189, R167 ;  /* 0x000000a700bd7202 */ /* 0x000fe20000000f00 */
[----:B------:R-:W-:Y:S01]  /*52150*/  IMAD.MOV.U32 R188, RZ, RZ, R166 ;  /* 0x000000ffffbc7224 */ /* 0x000fe200078e00a6 */
[----:B------:R-:W-:Y:S01]  /*52160*/  DADD R166, R4, R208 ;  /* 0x0000000004a67229 */ /* 0x000fe200000000d0 */
[----:B------:R-:W-:Y:S01]  /*52170*/  IMAD.MOV.U32 R172, RZ, RZ, R16 ;  /* 0x000000ffffac7224 */ /* 0x000fe200078e0010 */
[----:B------:R-:W-:Y:S01]  /*52180*/  DADD R4, R242, R180 ;  /* 0x00000000f2047229 */ /* 0x000fe200000000b4 */
[----:B------:R-:W-:Y:S01]  /*52190*/  IMAD.MOV.U32 R173, RZ, RZ, R17 ;  /* 0x000000ffffad7224 */ /* 0x000fe200078e0011 */
[----:B------:R-:W4:Y:S04]  /*521a0*/  LDL.64 R180, [R1+0x86c8] ;  /* 0x0086c80001b47983 */ /* 0x000f280000100a00 */
[----:B------:R0:W-:Y:S04]  /*521b0*/  STL.128 [R1+0xb440], R164 ;  /* 0x00b440a401007387 */ /* 0x0001e80000100c00 */
[----:B------:R-:W4:Y:S04]  /*521c0*/  LDL.LU.64 R168, [R1+0xb510] ;  /* 0x00b5100001a87983 */ /* 0x000f280000300a00 */
[----:B------:R-:W4:Y:S04]  /*521d0*/  LDL.LU.64 R204, [R1+0xb4d0] ;  /* 0x00b4d00001cc7983 */ /* 0x000f280000300a00 */
[----:B------:R-:W-:Y:S01]  /*521e0*/  STL.64 [R1+0xb3b0], R122 ;  /* 0x00b3b07a01007387 */ /* 0x000fe20000100a00 */
[----:B0-----:R-:W-:Y:S01]  /*521f0*/  MOV R166, R188 ;  /* 0x000000bc00a67202 */ /* 0x001fe20000000f00 */
[----:B------:R-:W-:-:S02]  /*52200*/  IMAD.MOV.U32 R167, RZ, RZ, R189 ;  /* 0x000000ffffa77224 */ /* 0x000fc400078e00bd */
[----:B------:R-:W4:Y:S02]  /*52210*/  LDL.LU.128 R200, [R1+0xb5d0] ;  /* 0x00b5d00001c87983 */ /* 0x000f240000300c00 */
[----:B------:R-:W-:Y:S01]  /*52220*/  IMAD.MOV.U32 R164, RZ, RZ, R166 ;  /* 0x000000ffffa47224 */ /* 0x000fe200078e00a6 */
[----:B------:R-:W-:Y:S01]  /*52230*/  MOV R166, R186 ;  /* 0x000000ba00a67202 */ /* 0x000fe20000000f00 */
[----:B------:R-:W-:Y:S01]  /*52240*/  IMAD.MOV.U32 R165, RZ, RZ, R167 ;  /* 0x000000ffffa57224 */ /* 0x000fe200078e00a7 */
[----:B------:R-:W4:Y:S01]  /*52250*/  LDL.LU.64 R40, [R1+0xb4d8] ;  /* 0x00b4d80001287983 */ /* 0x000f220000300a00 */
[----:B------:R-:W-:Y:S01]  /*52260*/  IMAD.MOV.U32 R167, RZ, RZ, R187 ;  /* 0x000000ffffa77224 */ /* 0x000fe200078e00bb */
[----:B------:R-:W-:Y:S01]  /*52270*/  DFMA R186, R234, 0.5, R8 ;  /* 0x3fe00000eaba782b */ /* 0x000fe20000000008 */
[----:B------:R-:W-:Y:S01]  /*52280*/  IMAD.MOV.U32 R8, RZ, RZ, R156 ;  /* 0x000000ffff087224 */ /* 0x000fe200078e009c */
[----:B------:R-:W-:Y:S01]  /*52290*/  MOV R9, R157 ;  /* 0x0000009d00097202 */ /* 0x000fe20000000f00 */
[----:B------:R-:W-:Y:S04]  /*522a0*/  STL.128 [R1+0x1890], R36 ;  /* 0x0018902401007387 */ /* 0x000fe80000100c00 */
[----:B------:R0:W-:Y:S04]  /*522b0*/  STL.128 [R1+0x1200], R8 ;  /* 0x0012000801007387 */ /* 0x0001e80000100c00 */
[----:B------:R-:W-:Y:S04]  /*522c0*/  STL.64 [R1+0xaab8], R12 ;  /* 0x00aab80c01007387 */ /* 0x000fe80000100a00 */
[----:B------:R-:W-:Y:S04]  /*522d0*/  STL.128 [R1+0xef0], R76 ;  /* 0x000ef04c01007387 */ /* 0x000fe80000100c00 */
[----:B------:R-:W-:Y:S01]  /*522e0*/  STL.64 [R1+0xb2d0], R130 ;  /* 0x00b2d08201007387 */ /* 0x000fe20000100a00 */
[----:B0-----:R-:W-:-:S03]  /*522f0*/  DMUL R8, R64, UR22 ;  /* 0x0000001640087c28 */ /* 0x001fc60008000000 */
[----:B------:R-:W4:Y:S04]  /*52300*/  LDL.64 R10, [R1+0x8640] ;  /* 0x00864000010a7983 */ /* 0x000f280000100a00 */
[----:B------:R-:W-:Y:S04]  /*52310*/  STL.128 [R1+0xb2c0], R212 ;  /* 0x00b2c0d401007387 */ /* 0x000fe80000100c00 */
[----:B------:R-:W-:Y:S04]  /*52320*/  STL.64 [R1+0x8fb8], R8 ;  /* 0x008fb80801007387 */ /* 0x000fe80000100a00 */
[----:B------:R-:W-:Y:S04]  /*52330*/  STL.128 [R1+0xb170], R92 ;  /* 0x00b1705c01007387 */ /* 0x000fe80000100c00 */
[----:B------:R-:W4:Y:S04]  /*52340*/  LDL.LU.64 R232, [R1+0xb490] ;  /* 0x00b4900001e87983 */ /* 0x000f280000300a00 */
[----:B--2---:R0:W-:Y:S01]  /*52350*/  STL.128 [R1+0xb3a0], R44 ;  /* 0x00b3a02c01007387 */ /* 0x0041e20000100c00 */
[----:B---3--:R-:W-:Y:S01]  /*52360*/  DFMA R42, R162, 2, R42 ;  /* 0x40000000a22a782b */ /* 0x008fe2000000002a */
[----:B------:R-:W-:Y:S01]  /*52370*/  MOV R248, R184 ;  /* 0x000000b800f87202 */ /* 0x000fe20000000f00 */
[----:B------:R-:W-:Y:S01]  /*52380*/  IMAD.MOV.U32 R249, RZ, RZ, R185 ;  /* 0x000000fffff97224 */ /* 0x000fe200078e00b9 */
[----:B------:R-:W2:Y:S04]  /*52390*/  LDL.64 R20, [R1+0x8630] ;  /* 0x0086300001147983 */ /* 0x000ea80000100a00 */
[----:B------:R1:W-:Y:S01]  /*523a0*/  STL.128 [R1+0x1570], R224 ;  /* 0x001570e001007387 */ /* 0x0003e20000100c00 */
[----:B0-----:R-:W-:-:S03]  /*523b0*/  DMUL R44, R144, UR4 ;  /* 0x00000004902c7c28 */ /* 0x001fc60008000000 */
[----:B------:R-:W3:Y:S04]  /*523c0*/  LDL.LU.64 R46, [R1+0x8788] ;  /* 0x00878800012e7983 */ /* 0x000ee80000300a00 */
[----:B------:R0:W-:Y:S03]  /*523d0*/  STL.64 [R1+0x89f8], R44 ;  /* 0x0089f82c01007387 */ /* 0x0001e60000100a00 */
[----:B------:R-:W-:Y:S01]  /*523e0*/  IMAD.MOV.U32 R8, RZ, RZ, R44 ;  /* 0x000000ffff087224 */ /* 0x000fe200078e002c */
[----:B------:R-:W3:Y:S01]  /*523f0*/  LDL.64 R140, [R1+0x8b30] ;  /* 0x008b3000018c7983 */ /* 0x000ee20000100a00 */
[----:B------:R-:W-:-:S03]  /*52400*/  IMAD.MOV.U32 R9, RZ, RZ, R45 ;  /* 0x000000ffff097224 */ /* 0x000fc600078e002d */
[----:B-1----:R-:W3:Y:S01]  /*52410*/  LDL.LU.128 R224, [R1+0xb500] ;  /* 0x00b5000001e07983 */ /* 0x002ee20000300c00 */
[----:B0-----:R-:W-:-:S03]  /*52420*/  DFMA R44, R48, 3, R42 ;  /* 0x40080000302c782b */ /* 0x001fc6000000002a */
[----:B----4-:R0:W-:Y:S04]  /*52430*/  STL.128 [R1+0xb3d0], R116 ;  /* 0x00b3d07401007387 */ /* 0x0101e80000100c00 */
[----:B------:R-:W4:Y:S01]  /*52440*/  LDL.64 R48, [R1+0x8510] ;  /* 0x0085100001307983 */ /* 0x000f220000100a00 */
[----:B------:R-:W-:Y:S02]  /*52450*/  IMAD.MOV.U32 R114, RZ, RZ, R150 ;  /* 0x000000ffff727224 */ /* 0x000fe400078e0096 */
[----:B------:R-:W-:Y:S01]  /*52460*/  IMAD.MOV.U32 R115, RZ, RZ, R151 ;  /* 0x000000ffff737224 */ /* 0x000fe200078e0097 */
[----:B------:R-:W3:Y:S04]  /*52470*/  LDL.64 R188, [R1+0x8b88] ;  /* 0x008b880001bc7983 */ /* 0x000ee80000100a00 */
[----:B------:R-:W-:Y:S04]  /*52480*/  STL.128 [R1+0x1140], R156 ;  /* 0x0011409c01007387 */ /* 0x000fe80000100c00 */
[----:B0-----:R-:W3:Y:S04]  /*52490*/  LDL.64 R116, [R1+0x8ec0] ;  /* 0x008ec00001747983 */ /* 0x001ee80000100a00 */
[----:B------:R-:W3:Y:S01]  /*524a0*/  LDL.LU.128 R208, [R1+0xb460] ;  /* 0x00b4600001d07983 */ /* 0x000ee20000300c00 */
[----:B------:R-:W-:-:S03]  /*524b0*/  DMUL R190, R64, UR6 ;  /* 0x0000000640be7c28 */ /* 0x000fc60008000000 */
[----:B------:R-:W-:Y:S01]  /*524c0*/  STL.128 [R1+0xb380], R148 ;  /* 0x00b3809401007387 */ /* 0x000fe20000100c00 */
[----:B------:R-:W-:Y:S02]  /*524d0*/  DFMA R30, R180, 2, R120 ;  /* 0x40000000b41e782b */ /* 0x000fe40000000078 */
[----:B------:R-:W-:Y:S01]  /*524e0*/  DADD R16, R176, R230 ;  /* 0x00000000b0107229 */ /* 0x000fe200000000e6 */
[----:B------:R-:W-:Y:S01]  /*524f0*/  STL.64 [R1+0x8f38], R150 ;  /* 0x008f389601007387 */ /* 0x000fe20000100a00 */
[----:B------:R-:W-:Y:S02]  /*52500*/  IMAD.MOV.U32 R123, RZ, RZ, R35 ;  /* 0x000000ffff7b7224 */ /* 0x000fe400078e0023 */
[----:B------:R-:W-:Y:S01]  /*52510*/  IMAD.MOV.U32 R122, RZ, RZ, R34 ;  /* 0x000000ffff7a7224 */ /* 0x000fe200078e0022 */
[----:B------:R-:W-:Y:S01]  /*52520*/  STL.128 [R1+0x1900], R96 ;  /* 0x0019006001007387 */ /* 0x000fe20000100c00 */
[----:B------:R-:W-:-:S03]  /*52530*/  DFMA R250, R76, 2, R30 ;  /* 0x400000004cfa782b */ /* 0x000fc6000000001e */
[----:B------:R-:W3:Y:S04]  /*52540*/  LDL.LU.128 R36, [R1+0xb470] ;  /* 0x00b4700001247983 */ /* 0x000ee80000300c00 */
[----:B------:R0:W-:Y:S01]  /*52550*/  STL.128 [R1+0xdc0], R248 ;  /* 0x000dc0f801007387 */ /* 0x0001e20000100c00 */
[----:B------:R-:W-:Y:S01]  /*52560*/  IMAD.MOV.U32 R184, RZ, RZ, R88 ;  /* 0x000000ffffb87224 */ /* 0x000fe200078e0058 */
[----:B------:R-:W-:Y:S02]  /*52570*/  MOV R185, R89 ;  /* 0x0000005900b97202 */ /* 0x000fe40000000f00 */
[----:B------:R-:W3:Y:S04]  /*52580*/  LDL.LU.64 R228, [R1+0xb4c0] ;  /* 0x00b4c00001e47983 */ /* 0x000ee80000300a00 */
[----:B------:R-:W3:Y:S04]  /*52590*/  LDL.64 R130, [R1+0x8488] ;  /* 0x0084880001827983 */ /* 0x000ee80000100a00 */
[----:B------:R-:W3:Y:S01]  /*525a0*/  LDL.64 R214, [R1+0x8ff8] ;  /* 0x008ff80001d67983 */ /* 0x000ee20000100a00 */
[----:B0-----:R-:W-:-:S03]  /*525b0*/  IMAD.MOV.U32 R248, RZ, RZ, R164 ;  /* 0x000000fffff87224 */ /* 0x001fc600078e00a4 */
[----:B------:R-:W3:Y:S01]  /*525c0*/  LDL.LU.64 R242, [R1+0xb450] ;  /* 0x00b4500001f27983 */ /* 0x000ee20000300a00 */
[----:B------:R-:W-:-:S03]  /*525d0*/  IMAD.MOV.U32 R249, RZ, RZ, R165 ;  /* 0x000000fffff97224 */ /* 0x000fc600078e00a5 */
[----:B------:R-:W3:Y:S01]  /*525e0*/  LDL.64 R164, [R1+0xa268] ;  /* 0x00a2680001a47983 */ /* 0x000ee20000100a00 */
[----:B----4-:R-:W-:-:S03]  /*525f0*/  DADD R120, R48, R238 ;  /* 0x0000000030787229 */ /* 0x010fc600000000ee */
[----:B------:R0:W-:Y:S04]  /*52600*/  STL.128 [R1+0x11e0], R8 ;  /* 0x0011e00801007387 */ /* 0x0001e80000100c00 */
[----:B------:R-:W4:Y:S01]  /*52610*/  LDL.LU.64 R48, [R1+0x8508] ;  /* 0x0085080001307983 */ /* 0x000f220000300a00 */
[----:B------:R-:W-:Y:S01]  /*52620*/  IMAD.MOV.U32 R246, RZ, RZ, R184 ;  /* 0x000000fffff67224 */ /* 0x000fe200078e00b8 */
[----:B------:R-:W-:Y:S01]  /*52630*/  MOV R247, R185 ;  /* 0x000000b900f77202 */ /* 0x000fe20000000f00 */
[----:B--2---:R-:W-:Y:S02]  /*52640*/  DADD R30, -R20, -R244 ;  /* 0x00000000141e7229 */ /* 0x004fe400000009f4 */
[----:B------:R-:W-:Y:S01]  /*52650*/  DADD R42, -R180, -R80 ;  /* 0x00000000b42a7229 */ /* 0x000fe20000000950 */
[----:B---3--:R1:W-:Y:S04]  /*52660*/  STL.128 [R1+0x1370], R44 ;  /* 0x0013702c01007387 */ /* 0x0083e80000100c00 */
[----:B------:R2:W-:Y:S01]  /*52670*/  STL.128 [R1+0x12a0], R112 ;  /* 0x0012a07001007387 */ /* 0x0005e20000100c00 */
[----:B0-----:R-:W-:Y:S01]  /*52680*/  DADD R10, R106, R14 ;  /* 0x000000006a0a7229 */ /* 0x001fe2000000000e */
[----:B------:R-:W-:-:S02]  /*52690*/  CS2R R8, SRZ ;  /* 0x0000000000087805 */ /* 0x000fc4000001ff00 */
[----:B------:R-:W-:Y:S01]  /*526a0*/  MOV R244, R246 ;  /* 0x000000f600f47202 */ /* 0x000fe20000000f00 */
[----:B------:R-:W-:Y:S01]  /*526b0*/  IMAD.MOV.U32 R245, RZ, RZ, R247 ;  /* 0x000000fffff57224 */ /* 0x000fe200078e00f7 */
[----:B------:R-:W-:Y:S01]  /*526c0*/  CS2R R156, SRZ ;  /* 0x00000000009c7805 */ /* 0x000fe2000001ff00 */
[----:B------:R-:W-:Y:S01]  /*526d0*/  UMOV UR4, 0xa210599e ;  /* 0xa210599e00047882 */ /* 0x000fe20000000000 */
[----:B------:R-:W-:Y:S01]  /*526e0*/  UMOV UR5, 0x3d8ec94c ;  /* 0x3d8ec94c00057882 */ /* 0x000fe20000000000 */
[----:B------:R0:W-:Y:S01]  /*526f0*/  STL.128 [R1+0x11d0], R8 ;  /* 0x0011d00801007387 */ /* 0x0001e20000100c00 */
[----:B------:R-:W-:Y:S01]  /*52700*/  IMAD.MOV.U32 R80, RZ, RZ, R244 ;  /* 0x000000ffff507224 */ /* 0x000fe200078e00f4 */
[----:B------:R-:W-:Y:S01]  /*52710*/  MOV R244, R74 ;  /* 0x0000004a00f47202 */ /* 0x000fe20000000f00 */
[----:B------:R-:W-:Y:S01]  /*52720*/  IMAD.MOV.U32 R81, RZ, RZ, R245 ;  /* 0x000000ffff517224 */ /* 0x000fe200078e00f5 */
[----:B-1----:R-:W3:Y:S01]  /*52730*/  LDL.LU.64 R46, [R1+0x85a0] ;  /* 0x0085a000012e7983 */ /* 0x002ee20000300a00 */
[----:B------:R-:W-:Y:S01]  /*52740*/  IMAD.MOV.U32 R245, RZ, RZ, R75 ;  /* 0x000000fffff57224 */ /* 0x000fe200078e004b */
[----:B------:R-:W-:Y:S01]  /*52750*/  MOV R75, R167 ;  /* 0x000000a7004b7202 */ /* 0x000fe20000000f00 */
[----:B------:R-:W-:Y:S01]  /*52760*/  IMAD.MOV.U32 R74, RZ, RZ, R166 ;  /* 0x000000ffff4a7224 */ /* 0x000fe200078e00a6 */
[----:B--2---:R-:W2:Y:S04]  /*52770*/  LDL.LU.128 R112, [R1+0xb4b0] ;  /* 0x00b4b00001707983 */ /* 0x004ea80000300c00 */
[----:B------:R-:W3:Y:S04]  /*52780*/  LDL.LU.64 R166, [R1+0x86b8] ;  /* 0x0086b80001a67983 */ /* 0x000ee80000300a00 */
[----:B0-----:R-:W4:Y:S01]  /*52790*/  LDL.64 R10, [R1+0xa220] ;  /* 0x00a22000010a7983 */ /* 0x001f220000100a00 */
[----:B------:R-:W-:Y:S01]  /*527a0*/  IMAD.MOV.U32 R118, RZ, RZ, R104 ;  /* 0x000000ffff767224 */ /* 0x000fe200078e0068 */
[----:B------:R-:W-:-:S02]  /*527b0*/  MOV R119, R105 ;  /* 0x0000006900777202 */ /* 0x000fc40000000f00 */
[----:B------:R-:W-:Y:S01]  /*527c0*/  STL.128 [R1+0x12b0], R188 ;  /* 0x0012b0bc01007387 */ /* 0x000fe20000100c00 */
[----:B------:R-:W-:Y:S02]  /*527d0*/  IMAD.MOV.U32 R148, RZ, RZ, R178 ;  /* 0x000000ffff947224 */ /* 0x000fe400078e00b2 */
[----:B------:R-:W-:Y:S01]  /*527e0*/  IMAD.MOV.U32 R149, RZ, RZ, R179 ;  /* 0x000000ffff957224 */ /* 0x000fe200078e00b3 */
[----:B------:R-:W-:Y:S04]  /*527f0*/  STL.64 [R1+0x8fa8], R190 ;  /* 0x008fa8be01007387 */ /* 0x000fe80000100a00 */
[----:B------:R-:W-:Y:S04]  /*52800*/  STL.128 [R1+0x1150], R16 ;  /* 0x0011501001007387 */ /* 0x000fe80000100c00 */
[----:B------:R-:W2:Y:S01]  /*52810*/  LDL.LU.128 R96, [R1+0xb5c0] ;  /* 0x00b5c00001607983 */ /* 0x000ea20000300c00 */
[----:B------:R-:W-:-:S03]  /*52820*/  DFMA R90, R164, R54, R138 ;  /* 0x00000036a45a722b */ /* 0x000fc6000000008a */
[----:B------:R-:W2:Y:S01]  /*52830*/  LDL.64 R164, [R1+0xa278] ;  /* 0x00a2780001a47983 */ /* 0x000ea20000100a00 */
[----:B------:R-:W-:Y:S02]  /*52840*/  DADD R238, -RZ, -R230 ;  /* 0x00000000ffee7229 */ /* 0x000fe400000009e6 */
[----:B------:R-:W-:Y:S01]  /*52850*/  DADD R236, -R76, R42 ;  /* 0x000000004cec7229 */ /* 0x000fe2000000012a */
[----:B------:R-:W-:Y:S01]  /*52860*/  IMAD.MOV.U32 R88, RZ, RZ, R154 ;  /* 0x000000ffff587224 */ /* 0x000fe200078e009a */
[----:B------:R-:W-:Y:S01]  /*52870*/  MOV R89, R155 ;  /* 0x0000009b00597202 */ /* 0x000fe20000000f00 */
[----:B------:R-:W-:Y:S01]  /*52880*/  DMUL R8, R116, 4 ;  /* 0x4010000074087828 */ /* 0x000fe20000000000 */
[----:B------:R-:W-:Y:S01]  /*52890*/  MOV R250, R124 ;  /* 0x0000007c00fa7202 */ /* 0x000fe20000000f00 */
[----:B------:R-:W-:Y:S01]  /*528a0*/  IMAD.MOV.U32 R117, RZ, RZ, R81 ;  /* 0x000000ffff757224 */ /* 0x000fe200078e0051 */
[----:B------:R-:W-:Y:S01]  /*528b0*/  MOV R116, R80 ;  /* 0x0000005000747202 */ /* 0x000fe20000000f00 */
[----:B------:R0:W-:Y:S04]  /*528c0*/  STL.128 [R1+0x1690], R236 ;  /* 0x001690ec01007387 */ /* 0x0001e80000100c00 */
[----:B------:R-:W2:Y:S01]  /*528d0*/  LDL.64 R80, [R1+0x8cd0] ;  /* 0x008cd00001507983 */ /* 0x000ea20000100a00 */
[----:B------:R-:W-:-:S02]  /*528e0*/  DADD R184, R4, R158 ;  /* 0x0000000004b87229 */ /* 0x000fc4000000009e */
[----:B------:R-:W-:Y:S01]  /*528f0*/  DMUL R52, R64, UR4 ;  /* 0x0000000440347c28 */ /* 0x000fe20008000000 */
[----:B------:R-:W-:Y:S01]  /*52900*/  IMAD.MOV.U32 R251, RZ, RZ, R125 ;  /* 0x000000fffffb7224 */ /* 0x000fe200078e007d */
[----:B------:R-:W-:Y:S01]  /*52910*/  MOV R55, R117 ;  /* 0x0000007500377202 */ /* 0x000fe20000000f00 */
[----:B------:R-:W-:Y:S01]  /*52920*/  IMAD.MOV.U32 R54, RZ, RZ, R116 ;  /* 0x000000ffff367224 */ /* 0x000fe200078e0074 */
[----:B------:R-:W2:Y:S04]  /*52930*/  LDL.64 R44, [R1+0x8a90] ;  /* 0x008a9000012c7983 */ /* 0x000ea80000100a00 */
[----:B------:R-:W2:Y:S01]  /*52940*/  LDL.LU.64 R178, [R1+0x8728] ;  /* 0x0087280001b27983 */ /* 0x000ea20000300a00 */
[----:B0-----:R-:W-:Y:S01]  /*52950*/  IMAD.MOV.U32 R238, RZ, RZ, R88 ;  /* 0x000000ffffee7224 */ /* 0x001fe200078e0058 */
[----:B------:R-:W-:-:S02]  /*52960*/  MOV R239, R89 ;  /* 0x0000005900ef7202 */ /* 0x000fc40000000f00 */
[----:B------:R-:W-:Y:S01]  /*52970*/  STL.64 [R1+0x8f78], R52 ;  /* 0x008f783401007387 */ /* 0x000fe20000100a00 */
[----:B------:R-:W-:-:S03]  /*52980*/  DMUL R154, R58, UR20 ;  /* 0x000000143a9a7c28 */ /* 0x000fc60008000000 */
[----:B------:R-:W2:Y:S01]  /*52990*/  LDL.LU.64 R124, [R1+0x8530] ;  /* 0x00853000017c7983 */ /* 0x000ea20000300a00 */
[----:B------:R-:W-:Y:S02]  /*529a0*/  IMAD.MOV.U32 R150, RZ, RZ, R30 ;  /* 0x000000ffff967224 */ /* 0x000fe400078e001e */
[----:B------:R-:W-:Y:S01]  /*529b0*/  IMAD.MOV.U32 R151, RZ, RZ, R31 ;  /* 0x000000ffff977224 */ /* 0x000fe200078e001f */
[----:B------:R-:W2:Y:S01]  /*529c0*/  LDL.LU.64 R18, [R1+0xb518] ;  /* 0x00b5180001127983 */ /* 0x000ea20000300a00 */
[----:B----4-:R-:W-:Y:S01]  /*529d0*/  DFMA R20, R10, R62, R110 ;  /* 0x0000003e0a14722b */ /* 0x010fe2000000006e */
[----:B------:R-:W-:Y:S01]  /*529e0*/  IMAD.MOV.U32 R183, RZ, RZ, R75 ;  /* 0x000000ffffb77224 */ /* 0x000fe200078e004b */
[----:B------:R-:W-:Y:S01]  /*529f0*/  DADD R88, R226, R48 ;  /* 0x00000000e2587229 */ /* 0x000fe20000000030 */
[----:B------:R-:W-:Y:S01]  /*52a00*/  MOV R182, R74 ;  /* 0x0000004a00b67202 */ /* 0x000fe20000000f00 */
[----:B------:R-:W4:Y:S01]  /*52a10*/  LDL.LU.64 R48, [R1+0x8708] ;  /* 0x0087080001307983 */ /* 0x000f220000300a00 */
[----:B---3--:R-:W-:Y:S01]  /*52a20*/  MOV R10, R166 ;  /* 0x000000a6000a7202 */ /* 0x008fe20000000f00 */
[----:B------:R-:W-:Y:S01]  /*52a30*/  IMAD.MOV.U32 R11, RZ, RZ, R167 ;  /* 0x000000ffff0b7224 */ /* 0x000fe200078e00a7 */
[----:B------:R-:W-:Y:S01]  /*52a40*/  DMUL R116, R50, R86 ;  /* 0x0000005632747228 */ /* 0x000fe20000000000 */
[----:B------:R-:W3:Y:S01]  /*52a50*/  LDL.LU.64 R104, [R1+0x8528] ;  /* 0x0085280001687983 */ /* 0x000ee20000300a00 */
[----:B------:R-:W-:-:S02]  /*52a60*/  DADD R16, -R194, -R28 ;  /* 0x00000000c2107229 */ /* 0x000fc4000000091c */
[----:B------:R-:W-:Y:S01]  /*52a70*/  DMUL R136, R66, UR4 ;  /* 0x0000000442887c28 */ /* 0x000fe20008000000 */
[----:B------:R-:W3:Y:S01]  /*52a80*/  LDL.LU.64 R138, [R1+0x8700] ;  /* 0x00870000018a7983 */ /* 0x000ee20000300a00 */
[----:B--2---:R-:W-:Y:S02]  /*52a90*/  DFMA R158, R164, 4, R8 ;  /* 0x40100000a49e782b */ /* 0x004fe40000000008 */
[----:B------:R-:W-:Y:S01]  /*52aa0*/  DADD R154, R154, R128 ;  /* 0x000000009a9a7229 */ /* 0x000fe20000000080 */
[----:B------:R-:W-:-:S04]  /*52ab0*/  MOV R198, R44 ;  /* 0x0000002c00c67202 */ /* 0x000fc80000000f00 */
[----:B------:R0:W-:Y:S01]  /*52ac0*/  STL.128 [R1+0x1340], R156 ;  /* 0x0013409c01007387 */ /* 0x0001e20000100c00 */
[----:B------:R-:W-:Y:S01]  /*52ad0*/  DADD R42, R116, R46 ;  /* 0x00000000742a7229 */ /* 0x000fe2000000002e */
[----:B------:R-:W-:Y:S01]  /*52ae0*/  IMAD.MOV.U32 R116, RZ, RZ, R118 ;  /* 0x000000ffff747224 */ /* 0x000fe200078e0076 */
[----:B------:R-:W-:Y:S01]  /*52af0*/  MOV R117, R119 ;  /* 0x0000007700757202 */ /* 0x000fe20000000f00 */
[----:B------:R-:W-:Y:S01]  /*52b00*/  IMAD.MOV.U32 R118, RZ, RZ, R250 ;  /* 0x000000ffff767224 */ /* 0x000fe200078e00fa */
[----:B------:R-:W2:Y:S01]  /*52b10*/  LDL.LU.64 R46, [R1+0x8568] ;  /* 0x00856800012e7983 */ /* 0x000ea20000300a00 */
[----:B------:R-:W-:-:S03]  /*52b20*/  IMAD.MOV.U32 R119, RZ, RZ, R251 ;  /* 0x000000ffff777224 */ /* 0x000fc600078e00fb */
[----:B------:R-:W3:Y:S01]  /*52b30*/  LDL.64 R250, [R1+0x9c10] ;  /* 0x009c100001fa7983 */ /* 0x000ee20000100a00 */
[----:B------:R-:W-:-:S03]  /*52b40*/  IMAD.MOV.U32 R199, RZ, RZ, R45 ;  /* 0x000000ffffc77224 */ /* 0x000fc600078e002d */
[----:B------:R-:W-:Y:S01]  /*52b50*/  STL.64 [R1+0x8668], R90 ;  /* 0x0086685a01007387 */ /* 0x000fe20000100a00 */
[----:B0-----:R-:W-:Y:S01]  /*52b60*/  IMAD.MOV.U32 R158, RZ, RZ, R10 ;  /* 0x000000ffff9e7224 */ /* 0x001fe200078e000a */
[----:B------:R-:W-:Y:S01]  /*52b70*/  MOV R159, R11 ;  /* 0x0000000b009f7202 */ /* 0x000fe20000000f00 */
[----:B------:R-:W-:Y:S01]  /*52b80*/  IMAD.MOV.U32 R157, RZ, RZ, R21 ;  /* 0x000000ffff9d7224 */ /* 0x000fe200078e0015 */
[----:B------:R-:W-:Y:S01]  /*52b90*/  MOV R156, R20 ;  /* 0x00000014009c7202 */ /* 0x000fe20000000f00 */
[----:B------:R-:W-:Y:S01]  /*52ba0*/  DADD R10, R212, R196 ;  /* 0x00000000d40a7229 */ /* 0x000fe200000000c4 */
[----:B------:R-:W-:Y:S04]  /*52bb0*/  STL.128 [R1+0x1970], R148 ;  /* 0x0019709401007387 */ /* 0x000fe80000100c00 */
[----:B------:R0:W-:Y:S01]  /*52bc0*/  STL.128 [R1+0x11f0], R156 ;  /* 0x0011f09c01007387 */ /* 0x0001e20000100c00 */
[----:B------:R-:W-:-:S03]  /*52bd0*/  DMUL R8, R140, UR12 ;  /* 0x0000000c8c087c28 */ /* 0x000fc60008000000 */
[----:B------:R1:W-:Y:S01]  /*52be0*/  STL.128 [R1+0x10d0], R184 ;  /* 0x0010d0b801007387 */ /* 0x0003e20000100c00 */
[----:B------:R-:W-:Y:S02]  /*52bf0*/  DADD R178, R168, R178 ;  /* 0x00000000a8b27229 */ /* 0x000fe400000000b2 */
[----:B------:R-:W-:Y:S01]  /*52c00*/  DFMA R124, R212, UR24, R124 ;  /* 0x00000018d47c7c2b */ /* 0x000fe2000800007c */
[----:B------:R-:W-:Y:S02]  /*52c10*/  IMAD.MOV.U32 R236, RZ, RZ, R82 ;  /* 0x000000ffffec7224 */ /* 0x000fe400078e0052 */
[----:B------:R-:W-:Y:S01]  /*52c20*/  IMAD.MOV.U32 R237, RZ, RZ, R83 ;  /* 0x000000ffffed7224 */ /* 0x000fe200078e0053 */
[----:B------:R-:W-:Y:S01]  /*52c30*/  MOV R247, R73 ;  /* 0x0000004900f77202 */ /* 0x000fe20000000f00 */
[----:B------:R-:W-:Y:S01]  /*52c40*/  IMAD.MOV.U32 R246, RZ, RZ, R72 ;  /* 0x000000fffff67224 */ /* 0x000fe200078e0048 */
[----:B------:R-:W-:Y:S01]  /*52c50*/  STL.128 [R1+0xb300], R96 ;  /* 0x00b3006001007387 */ /* 0x000fe20000100c00 */
[----:B0-----:R-:W-:-:S03]  /*52c60*/  DADD R156, R52, R90 ;  /* 0x00000000349c7229 */ /* 0x001fc6000000005a */
[----:B------:R-:W-:Y:S04]  /*52c70*/  STL.128 [R1+0xb320], R36 ;  /* 0x00b3202401007387 */ /* 0x000fe80000100c00 */
[----:B------:R-:W3:Y:S01]  /*52c80*/  LDL.64 R52, [R1+0x8e00] ;  /* 0x008e000001347983 */ /* 0x000ee20000100a00 */
[----:B------:R-:W-:Y:S01]  /*52c90*/  DADD R158, R114, R10 ;  /* 0x00000000729e7229 */ /* 0x000fe2000000000a */
[----:B------:R-:W-:Y:S01]  /*52ca0*/  UMOV UR12, 0xcccccccd ;  /* 0xcccccccd000c7882 */ /* 0x000fe20000000000 */
[----:B------:R-:W-:Y:S01]  /*52cb0*/  UMOV UR13, 0x3feccccc ;  /* 0x3feccccc000d7882 */ /* 0x000fe20000000000 */
[----:B----4-:R-:W-:-:S04]  /*52cc0*/  DFMA R110, R230, 2, R48 ;  /* 0x40000000e66e782b */ /* 0x010fc80000000030 */
[----:B------:R0:W-:Y:S01]  /*52cd0*/  STL.128 [R1+0x10a0], R156 ;  /* 0x0010a09c01007387 */ /* 0x0001e20000100c00 */
[----:B------:R-:W-:-:S03]  /*52ce0*/  DFMA R128, R26, -UR12, -R80 ;  /* 0x8000000c1a807c2b */ /* 0x000fc60008000850 */
[----:B------:R-:W4:Y:S01]  /*52cf0*/  LDL.64 R48, [R1+0xa8a0] ;  /* 0x00a8a00001307983 */ /* 0x000f220000100a00 */
[----:B------:R-:W-:-:S03]  /*52d00*/  CS2R R196, SRZ ;  /* 0x0000000000c47805 */ /* 0x000fc6000001ff00 */
[----:B------:R-:W4:Y:S01]  /*52d10*/  LDL.64 R90, [R1+0xa2b0] ;  /* 0x00a2b000015a7983 */ /* 0x000f220000100a00 */
[----:B------:R-:W-:Y:S02]  /*52d20*/  IMAD.MOV.U32 R150, RZ, RZ, R244 ;  /* 0x000000ffff967224 */ /* 0x000fe400078e00f4 */
[----:B------:R-:W-:Y:S01]  /*52d30*/  IMAD.MOV.U32 R151, RZ, RZ, R245 ;  /* 0x000000ffff977224 */ /* 0x000fe200078e00f5 */
[----:B-1----:R-:W-:Y:S01]  /*52d40*/  DMUL R184, R216, UR54 ;  /* 0x00000036d8b87c28 */ /* 0x002fe20008000000 */
[----:B------:R-:W-:Y:S01]  /*52d50*/  MOV R149, R123 ;  /* 0x0000007b00957202 */ /* 0x000fe20000000f00 */
[----:B------:R-:W-:Y:S01]  /*52d60*/  IMAD.MOV.U32 R148, RZ, RZ, R122 ;  /* 0x000000ffff947224 */ /* 0x000fe200078e007a */
[----:B------:R1:W-:Y:S04]  /*52d70*/  STL.128 [R1+0x1580], R16 ;  /* 0x0015801001007387 */ /* 0x0003e80000100c00 */
[----:B0-----:R-:W4:Y:S01]  /*52d80*/  LDL.64 R156, [R1+0x8670] ;  /* 0x00867000019c7983 */ /* 0x001f220000100a00 */
[----:B------:R-:W-:-:S03]  /*52d90*/  DADD R188, -R60, R128 ;  /* 0x000000003cbc7229 */ /* 0x000fc60000000180 */
[----:B------:R-:W4:Y:S04]  /*52da0*/  LDL.LU.64 R128, [R1+0x85b8] ;  /* 0x0085b80001807983 */ /* 0x000f280000300a00 */
[----:B------:R3:W-:Y:S01]  /*52db0*/  STL.128 [R1+0x1190], R196 ;  /* 0x001190c401007387 */ /* 0x0007e20000100c00 */
[----:B------:R-:W-:Y:S02]  /*52dc0*/  DMUL R190, R176, -UR12 ;  /* 0x8000000cb0be7c28 */ /* 0x000fe40008000000 */
[----:B------:R-:W-:Y:S01]  /*52dd0*/  DMUL R82, R170, UR58 ;  /* 0x0000003aaa527c28 */ /* 0x000fe20008000000 */
[----:B-1----:R-:W4:Y:S01]  /*52de0*/  LDL.LU.128 R16, [R1+0xb4f0] ;  /* 0x00b4f00001107983 */ /* 0x002f220000300c00 */
[----:B------:R-:W-:Y:S01]  /*52df0*/  UMOV UR24, 0x9999999a ;  /* 0x9999999a00187882 */ /* 0x000fe20000000000 */
[----:B------:R-:W-:Y:S01]  /*52e00*/  UMOV UR25, 0x3fcd9999 ;  /* 0x3fcd999900197882 */ /* 0x000fe20000000000 */
[----:B------:R-:W-:Y:S01]  /*52e10*/  UMOV UR4, 0xb299048d ;  /* 0xb299048d00047882 */ /* 0x000fe20000000000 */
[----:B------:R-:W-:Y:S01]  /*52e20*/  UMOV UR5, 0x3d7d33f9 ;  /* 0x3d7d33f900057882 */ /* 0x000fe20000000000 */
[----:B------:R-:W4:Y:S01]  /*52e30*/  LDL.64 R38, [R1+0x8c60] ;  /* 0x008c600001267983 */ /* 0x000f220000100a00 */
[----:B------:R-:W-:Y:S01]  /*52e40*/  IMAD.MOV.U32 R74, RZ, RZ, 0x0 ;  /* 0x00000000ff4a7424 */ /* 0x000fe200078e00ff */
[----:B------:R-:W-:Y:S01]  /*52e50*/  MOV R75, 0x40945000 ;  /* 0x40945000004b7802 */ /* 0x000fe20000000f00 */
[----:B------:R-:W-:Y:S01]  /*52e60*/  IMAD.MOV.U32 R35, RZ, RZ, R143 ;  /* 0x000000ffff237224 */ /* 0x000fe200078e008f */
[----:B------:R-:W-:Y:S01]  /*52e70*/  MOV R34, R142 ;  /* 0x0000008e00227202 */ /* 0x000fe20000000f00 */
[----:B------:R-:W-:Y:S01]  /*52e80*/  STL.128 [R1+0xb2f0], R228 ;  /* 0x00b2f0e401007387 */ /* 0x000fe20000100c00 */
[----:B--2---:R-:W-:-:S02]  /*52e90*/  DADD R10, R210, R46 ;  /* 0x00000000d20a7229 */ /* 0x004fc4000000002e */
[----:B------:R-:W-:Y:S01]  /*52ea0*/  DMUL R158, R56, R102 ;  /* 0x00000066389e7228 */ /* 0x000fe20000000000 */
[----:B------:R-:W2:Y:S01]  /*52eb0*/  LDL.64 R244, [R1+0xa300] ;  /* 0x00a3000001f47983 */ /* 0x000ea20000100a00 */
[----:B---3--:R-:W-:Y:S01]  /*52ec0*/  DFMA R196, R250, R58, R42 ;  /* 0x0000003afac4722b */ /* 0x008fe2000000002a */
[----:B------:R-:W-:Y:S01]  /*52ed0*/  IMAD.MOV.U32 R46, RZ, RZ, R172 ;  /* 0x000000ffff2e7224 */ /* 0x000fe200078e00ac */
[----:B------:R-:W-:Y:S02]  /*52ee0*/  MOV R47, R173 ;  /* 0x000000ad002f7202 */ /* 0x000fe40000000f00 */
[----:B------:R-:W-:Y:S01]  /*52ef0*/  CS2R R198, SRZ ;  /* 0x0000000000c67805 */ /* 0x000fe2000001ff00 */
[----:B------:R-:W3:Y:S04]  /*52f00*/  LDL.64 R172, [R1+0x9b00] ;  /* 0x009b000001ac7983 */ /* 0x000ee80000100a00 */
[----:B------:R0:W-:Y:S04]  /*52f10*/  STL.128 [R1+0x18e0], R188 ;  /* 0x0018e0bc01007387 */ /* 0x0001e80000100c00 */
[----:B------:R-:W2:Y:S01]  /*52f20*/  LDL.LU.64 R28, [R1+0xb498] ;  /* 0x00b49800011c7983 */ /* 0x000ea20000300a00 */
[----:B----4-:R-:W-:-:S03]  /*52f30*/  DADD R48, R48, R132 ;  /* 0x0000000030307229 */ /* 0x010fc60000000084 */
[----:B------:R-:W4:Y:S01]  /*52f40*/  LDL.64 R122, [R1+0x87e8] ;  /* 0x0087e800017a7983 */ /* 0x000f220000100a00 */
[----:B------:R-:W-:-:S03]  /*52f50*/  DADD R42, R52, R52 ;  /* 0x00000000342a7229 */ /* 0x000fc60000000034 */
[----:B------:R-:W2:Y:S04]  /*52f60*/  LDL.LU.64 R132, [R1+0x86c0] ;  /* 0x0086c00001847983 */ /* 0x000ea80000300a00 */
[----:B------:R1:W-:Y:S04]  /*52f70*/  STL.64 [R1+0x8468], R42 ;  /* 0x0084682a01007387 */ /* 0x0003e80000100a00 */
[----:B------:R1:W-:Y:S04]  /*52f80*/  STL.128 [R1+0x1470], R196 ;  /* 0x001470c401007387 */ /* 0x0003e80000100c00 */
[----:B0-----:R-:W4:Y:S01]  /*52f90*/  LDL.64 R188, [R1+0x86f0] ;  /* 0x0086f00001bc7983 */ /* 0x001f220000100a00 */
[----:B-1----:R-:W-:-:S03]  /*52fa0*/  DMUL R42, R64, UR22 ;  /* 0x00000016402a7c28 */ /* 0x002fc60008000000 */
[----:B------:R-:W4:Y:S01]  /*52fb0*/  LDL.64 R190, [R1+0x8a98] ;  /* 0x008a980001be7983 */ /* 0x000f220000100a00 */
[----:B------:R-:W-:-:S03]  /*52fc0*/  DADD R104, R16, R104 ;  /* 0x0000000010687229 */ /* 0x000fc60000000068 */
[----:B------:R-:W2:Y:S01]  /*52fd0*/  LDL.64 R102, [R1+0x8618] ;  /* 0x0086180001667983 */ /* 0x000ea20000100a00 */
[----:B------:R-:W-:Y:S02]  /*52fe0*/  DADD R156, R42, R156 ;  /* 0x000000002a9c7229 */ /* 0x000fe4000000009c */
[----:B------:R-:W-:Y:S01]  /*52ff0*/  DADD R42, R26, R80 ;  /* 0x000000001a2a7229 */ /* 0x000fe20000000050 */
[----:B------:R-:W2:Y:S01]  /*53000*/  LDL.64 R98, [R1+0x8468] ;  /* 0x0084680001627983 */ /* 0x000ea20000100a00 */
[----:B------:R-:W-:Y:S02]  /*53010*/  DADD R26, R92, R22 ;  /* 0x000000005c1a7229 */ /* 0x000fe40000000016 */
[----:B------:R-:W-:Y:S01]  /*53020*/  DFMA R22, R106, 2, R14 ;  /* 0x400000006a16782b */ /* 0x000fe2000000000e */
[----:B------:R-:W-:Y:S01]  /*53030*/  IMAD.MOV.U32 R198, RZ, RZ, R150 ;  /* 0x000000ffffc67224 */ /* 0x000fe200078e0096 */
[----:B------:R-:W2:Y:S01]  /*53040*/  LDL.64 R14, [R1+0x8eb8] ;  /* 0x008eb800010e7983 */ /* 0x000ea20000100a00 */
[----:B------:R-:W-:Y:S01]  /*53050*/  IMAD.MOV.U32 R199, RZ, RZ, R151 ;  /* 0x000000ffffc77224 */ /* 0x000fe200078e0097 */
[----:B------:R-:W-:-:S02]  /*53060*/  DFMA R82, R202, UR24, R82 ;  /* 0x00000018ca527c2b */ /* 0x000fc40008000052 */
[----:B------:R-:W-:Y:S01]  /*53070*/  DMUL R72, R56, UR4 ;  /* 0x0000000438487c28 */ /* 0x000fe20008000000 */
[----:B------:R0:W-:Y:S01]  /*53080*/  STL.64 [R1+0x89f0], R22 ;  /* 0x0089f01601007387 */ /* 0x0001e20000100a00 */
[----:B------:R-:W-:Y:S02]  /*53090*/  DFMA R180, R180, 3, R138 ;  /* 0x40080000b4b4782b */ /* 0x000fe4000000008a */
[----:B------:R-:W-:Y:S01]  /*530a0*/  DADD R142, R36, R206 ;  /* 0x00000000248e7229 */ /* 0x000fe200000000ce */
[----:B------:R-:W-:Y:S01]  /*530b0*/  STL.64 [R1+0x8648], R20 ;  /* 0x0086481401007387 */ /* 0x000fe20000100a00 */
[----:B---3--:R-:W-:Y:S02]  /*530c0*/  DADD R186, -R172, -R158 ;  /* 0x00000000acba7229 */ /* 0x008fe4000000099e */
[----:B------:R-:W-:Y:S01]  /*530d0*/  DMUL R196, R54, 3 ;  /* 0x4008000036c47828 */ /* 0x000fe20000000000 */
[----:B------:R-:W3:Y:S01]  /*530e0*/  LDL.64 R250, [R1+0x8f80] ;  /* 0x008f800001fa7983 */ /* 0x000ee20000100a00 */
[----:B0-----:R-:W-:-:S03]  /*530f0*/  DADD R22, R2, R128 ;  /* 0x0000000002167229 */ /* 0x001fc60000000080 */
[----:B------:R-:W-:Y:S04]  /*53100*/  STL.128 [R1+0xb310], R16 ;  /* 0x00b3101001007387 */ /* 0x000fe80000100c00 */
[----:B----4-:R-:W-:Y:S04]  /*53110*/  STL.128 [R1+0x1250], R188 ;  /* 0x001250bc01007387 */ /* 0x010fe80000100c00 */
[----:B------:R0:W-:Y:S01]  /*53120*/  STL.64 [R1+0x8fb0], R22 ;  /* 0x008fb01601007387 */ /* 0x0001e20000100a00 */
[----:B--2---:R-:W-:-:S03]  /*53130*/  DFMA R128, R90, 3, R132 ;  /* 0x400800005a80782b */ /* 0x004fc60000000084 */
[----:B------:R1:W-:Y:S01]  /*53140*/  STL.128 [R1+0x1740], R184 ;  /* 0x001740b801007387 */ /* 0x0003e20000100c00 */
[----:B------:R-:W-:Y:S02]  /*53150*/  DMUL R150, R68, UR26 ;  /* 0x0000001a44967c28 */ /* 0x000fe40008000000 */
[----:B------:R-:W-:Y:S01]  /*53160*/  DADD R42, R60, R42 ;  /* 0x000000003c2a7229 */ /* 0x000fe2000000002a */
[----:B------:R-:W-:Y:S01]  /*53170*/  STL.64 [R1+0x8db8], R72 ;  /* 0x008db84801007387 */ /* 0x000fe20000100a00 */
[----:B0-----:R-:W-:-:S03]  /*53180*/  DADD R22, -R140, R160 ;  /* 0x000000008c167229 */ /* 0x001fc600000001a0 */
[----:B------:R-:W2:Y:S01]  /*53190*/  LDL.LU.64 R190, [R1+0x86e0] ;  /* 0x0086e00001be7983 */ /* 0x000ea20000300a00 */
[----:B------:R-:W-:Y:S01]  /*531a0*/  MOV R160, R198 ;  /* 0x000000c600a07202 */ /* 0x000fe20000000f00 */
[----:B------:R-:W-:Y:S02]  /*531b0*/  IMAD.MOV.U32 R161, RZ, RZ, R199 ;  /* 0x000000ffffa17224 */ /* 0x000fe400078e00c7 */
[----:B------:R-:W4:Y:S01]  /*531c0*/  LDL.64 R198, [R1+0x8b68] ;  /* 0x008b680001c67983 */ /* 0x000f220000100a00 */
[----:B------:R-:W-:Y:S01]  /*531d0*/  DFMA R132, R224, 2, R88 ;  /* 0x40000000e084782b */ /* 0x000fe20000000058 */
[----:B-1----:R-:W-:Y:S01]  /*531e0*/  MOV R185, R183 ;  /* 0x000000b700b97202 */ /* 0x002fe20000000f00 */
[----:B------:R-:W-:Y:S01]  /*531f0*/  IMAD.MOV.U32 R184, RZ, RZ, R182 ;  /* 0x000000ffffb87224 */ /* 0x000fe200078e00b6 */
[----:B------:R-:W-:Y:S01]  /*53200*/  DFMA R188, R146, UR22, R136 ;  /* 0x0000001692bc7c2b */ /* 0x000fe20008000088 */
[----:B------:R-:W-:Y:S01]  /*53210*/  IMAD.MOV.U32 R183, RZ, RZ, R149 ;  /* 0x000000ffffb77224 */ /* 0x000fe200078e0095 */
[----:B------:R-:W-:Y:S01]  /*53220*/  DADD R88, R204, R178 ;  /* 0x00000000cc587229 */ /* 0x000fe200000000b2 */
[----:B------:R-:W-:Y:S01]  /*53230*/  IMAD.MOV.U32 R182, RZ, RZ, R148 ;  /* 0x000000ffffb67224 */ /* 0x000fe200078e0094 */
[----:B------:R-:W-:Y:S01]  /*53240*/  DADD R178, R108, R4 ;  /* 0x000000006cb27229 */ /* 0x000fe20000000004 */
[----:B------:R-:W2:Y:S01]  /*53250*/  LDL.64 R136, [R1+0x84a8] ;  /* 0x0084a80001887983 */ /* 0x000ea20000100a00 */
[----:B------:R-:W-:Y:S01]  /*53260*/  DFMA R4, R114, 0.5, R124 ;  /* 0x3fe000007204782b */ /* 0x000fe2000000007c */
[----:B------:R-:W-:Y:S01]  /*53270*/  IMAD.MOV.U32 R124, RZ, RZ, R182 ;  /* 0x000000ffff7c7224 */ /* 0x000fe200078e00b6 */
[----:B------:R-:W-:Y:S01]  /*53280*/  MOV R125, R183 ;  /* 0x000000b7007d7202 */ /* 0x000fe20000000f00 */
[C---:B------:R-:W-:Y:S01]  /*53290*/  DMUL R182, R56.reuse, UR32 ;  /* 0x0000002038b67c28 */ /* 0x040fe20008000000 */
[----:B------:R-:W-:Y:S01]  /*532a0*/  UMOV UR26, 0x7fdfbfd ;  /* 0x07fdfbfd001a7882 */ /* 0x000fe20000000000 */
[----:B------:R-:W-:-:S02]  /*532b0*/  DFMA R244, R56, R244, R150 ;  /* 0x000000f438f4722b */ /* 0x000fc40000000096 */
[----:B------:R4:W-:Y:S04]  /*532c0*/  STL.64 [R1+0x86a8], R4 ;  /* 0x0086a80401007387 */ /* 0x0009e80000100a00 */
[----:B------:R-:W-:Y:S01]  /*532d0*/  STL.64 [R1+0x8890], R22 ;  /* 0x0088901601007387 */ /* 0x000fe20000100a00 */
[----:B------:R-:W-:-:S03]  /*532e0*/  UMOV UR27, 0x3d97bfdc ;  /* 0x3d97bfdc001b7882 */ /* 0x000fc60000000000 */
[----:B------:R-:W2:Y:S04]  /*532f0*/  LDL.LU.64 R150, [R1+0x84c0] ;  /* 0x0084c00001967983 */ /* 0x000ea80000300a00 */
[----:B------:R-:W-:Y:S01]  /*53300*/  STL.64 [R1+0x8780], R128 ;  /* 0x0087808001007387 */ /* 0x000fe20000100a00 */
[----:B------:R-:W-:Y:S01]  /*53310*/  IMAD.MOV.U32 R186, RZ, RZ, R238 ;  /* 0x000000ffffba7224 */ /* 0x000fe200078e00ee */
[----:B------:R-:W-:Y:S01]  /*53320*/  MOV R187, R239 ;  /* 0x000000ef00bb7202 */ /* 0x000fe20000000f00 */
[----:B------:R-:W-:Y:S01]  /*53330*/  DADD R122, R122, R122 ;  /* 0x000000007a7a7229 */ /* 0x000fe2000000007a */
[----:B------:R-:W-:Y:S01]  /*53340*/  UMOV UR4, 0xe26a48f5 ;  /* 0xe26a48f500047882 */ /* 0x000fe20000000000 */
[----:B------:R-:W-:Y:S01]  /*53350*/  UMOV UR5, 0x3d7b590c ;  /* 0x3d7b590c00057882 */ /* 0x000fe20000000000 */
[----:B------:R-:W-:Y:S01]  /*53360*/  MOV R138, R246 ;  /* 0x000000f6008a7202 */ /* 0x000fe20000000f00 */
[----:B------:R-:W-:Y:S01]  /*53370*/  IMAD.MOV.U32 R139, RZ, RZ, R247 ;  /* 0x000000ffff8b7224 */ /* 0x000fe200078e00f7 */
[----:B------:R-:W2:Y:S04]  /*53380*/  LDL.LU.64 R36, [R1+0x88c0] ;  /* 0x0088c00001247983 */ /* 0x000ea80000300a00 */
[----:B------:R-:W2:Y:S01]  /*53390*/  LDL.64 R20, [R1+0x8ec8] ;  /* 0x008ec80001147983 */ /* 0x000ea20000100a00 */
[----:B------:R-:W-:-:S03]  /*533a0*/  CS2R R164, SRZ ;  /* 0x0000000000a47805 */ /* 0x000fc6000001ff00 */
[----:B------:R-:W2:Y:S04]  /*533b0*/  LDL.64 R18, [R1+0x8e48] ;  /* 0x008e480001127983 */ /* 0x000ea80000100a00 */
[----:B------:R-:W-:Y:S01]  /*533c0*/  STL.128 [R1+0xb2a0], R28 ;  /* 0x00b2a01c01007387 */ /* 0x000fe20000100c00 */
[----:B---3--:R-:W-:-:S03]  /*533d0*/  DADD R250, -R8, -R250 ;  /* 0x0000000008fa7229 */ /* 0x008fc600000009fa */
[----:B------:R-:W-:Y:S01]  /*533e0*/  STL.128 [R1+0xb290], R172 ;  /* 0x00b290ac01007387 */ /* 0x000fe20000100c00 */
[----:B------:R-:W-:Y:S01]  /*533f0*/  UMOV UR12, 0x9999999a ;  /* 0x9999999a000c7882 */ /* 0x000fe20000000000 */
[----:B------:R-:W-:Y:S01]  /*53400*/  UMOV UR13, 0x3fd99999 ;  /* 0x3fd99999000d7882 */ /* 0x000fe20000000000 */
[----:B------:R-:W-:Y:S01]  /*53410*/  DADD R110, R162, R110 ;  /* 0x00000000a26e7229 */ /* 0x000fe2000000006e */
[----:B------:R0:W-:Y:S01]  /*53420*/  STL.64 [R1+0x8798], R42 ;  /* 0x0087982a01007387 */ /* 0x0001e20000100a00 */
[----:B------:R-:W-:-:S03]  /*53430*/  CS2R R212, SRZ ;  /* 0x0000000000d47805 */ /* 0x000fc6000001ff00 */
[----:B------:R-:W-:Y:S04]  /*53440*/  STL.64 [R1+0xaa98], R226 ;  /* 0x00aa98e201007387 */ /* 0x000fe80000100a00 */
[----:B------:R-:W-:Y:S04]  /*53450*/  STL.64 [R1+0xaa90], R224 ;  /* 0x00aa90e001007387 */ /* 0x000fe80000100a00 */
[----:B------:R-:W-:Y:S01]  /*53460*/  STL.128 [R1+0xb180], R168 ;  /* 0x00b180a801007387 */ /* 0x000fe20000100c00 */
[----:B------:R-:W-:Y:S01]  /*53470*/  UMOV UR20, 0xd9d7bdbb ;  /* 0xd9d7bdbb00147882 */ /* 0x000fe20000000000 */
[----:B------:R-:W-:-:S02]  /*53480*/  UMOV UR21, 0x3dcb7cdf ;  /* 0x3dcb7cdf00157882 */ /* 0x000fc40000000000 */
[----:B------:R-:W-:Y:S04]  /*53490*/  STL.128 [R1+0xb160], R240 ;  /* 0x00b160f001007387 */ /* 0x000fe80000100c00 */
[----:B------:R-:W-:Y:S04]  /*534a0*/  STL.128 [R1+0xb1e0], R200 ;  /* 0x00b1e0c801007387 */ /* 0x000fe80000100c00 */
[----:B------:R-:W-:Y:S04]  /*534b0*/  STL.128 [R1+0xb1a0], R112 ;  /* 0x00b1a07001007387 */ /* 0x000fe80000100c00 */
[----:B------:R-:W-:Y:S04]  /*534c0*/  STL.128 [R1+0xb1b0], R68 ;  /* 0x00b1b04401007387 */ /* 0x000fe80000100c00 */
[----:B------:R-:W-:Y:S04]  /*534d0*/  STL.128 [R1+0x1000], R24 ;  /* 0x0010001801007387 */ /* 0x000fe80000100c00 */
[----:B------:R-:W-:Y:S04]  /*534e0*/  STL.128 [R1+0xb190], R232 ;  /* 0x00b190e801007387 */ /* 0x000fe80000100c00 */
[----:B------:R-:W3:Y:S04]  /*534f0*/  LDL.LU.64 R80, [R1+0xb408] ;  /* 0x00b4080001507983 */ /* 0x000ee80000300a00 */
[----:B------:R-:W3:Y:S01]  /*53500*/  LDL.LU.64 R60, [R1+0xb350] ;  /* 0x00b35000013c7983 */ /* 0x000ee20000300a00 */
[----:B----4-:R-:W-:-:S03]  /*53510*/  DADD R4, -R182, -R198 ;  /* 0x00000000b6047229 */ /* 0x010fc600000009c6 */
[----:B0-----:R-:W4:Y:S04]  /*53520*/  LDL.64 R42, [R1+0x8f60] ;  /* 0x008f6000012a7983 */ /* 0x001f280000100a00 */
[----:B------:R-:W3:Y:S01]  /*53530*/  LDL.64 R182, [R1+0x8b20] ;  /* 0x008b200001b67983 */ /* 0x000ee20000100a00 */
[----:B--2---:R-:W-:-:S03]  /*53540*/  DADD R22, R136, R120 ;  /* 0x0000000088167229 */ /* 0x004fc60000000078 */
[----:B------:R-:W2:Y:S01]  /*53550*/  LDL.LU.64 R246, [R1+0x87c8] ;  /* 0x0087c80001f67983 */ /* 0x000ea20000300a00 */
[----:B------:R-:W-:Y:S02]  /*53560*/  DADD R120, R240, R104 ;  /* 0x00000000f0787229 */ /* 0x000fe40000000068 */
[----:B------:R-:W-:Y:S02]  /*53570*/  DADD R104, R14, R188 ;  /* 0x000000000e687229 */ /* 0x000fe400000000bc */
[----:B------:R-:W-:Y:S01]  /*53580*/  DFMA R128, R200, UR28, R82 ;  /* 0x0000001cc8807c2b */ /* 0x000fe20008000052 */
[----:B------:R-:W4:Y:S01]  /*53590*/  LDL.64 R14, [R1+0x9090] ;  /* 0x00909000010e7983 */ /* 0x000f220000100a00 */
[----:B------:R-:W-:Y:S01]  /*535a0*/  DMUL R52, R68, UR26 ;  /* 0x0000001a44347c28 */ /* 0x000fe20008000000 */
[----:B------:R-:W-:Y:S01]  /*535b0*/  UMOV UR26, 0x70a3d70a ;  /* 0x70a3d70a001a7882 */ /* 0x000fe20000000000 */
[----:B------:R-:W-:Y:S01]  /*535c0*/  DADD R82, R220, R48 ;  /* 0x00000000dc527229 */ /* 0x000fe20000000030 */
[----:B------:R-:W-:Y:S01]  /*535d0*/  UMOV UR27, 0x3fc70a3d ;  /* 0x3fc70a3d001b7882 */ /* 0x000fe20000000000 */
[----:B------:R-:W-:-:S02]  /*535e0*/  DADD R48, R174, R10 ;  /* 0x00000000ae307229 */ /* 0x000fc4000000000a */
[----:B------:R-:W-:Y:S01]  /*535f0*/  DADD R72, -R96, -R72 ;  /* 0x0000000060487229 */ /* 0x000fe20000000948 */
[----:B------:R-:W2:Y:S01]  /*53600*/  LDL.64 R10, [R1+0x9088] ;  /* 0x00908800010a7983 */ /* 0x000ea20000100a00 */
[----:B------:R-:W-:Y:S02]  /*53610*/  DFMA R90, R40, UR26, R222 ;  /* 0x0000001a285a7c2b */ /* 0x000fe400080000de */
[----:B------:R-:W-:Y:S02]  /*53620*/  DMUL R100, R68, UR4 ;  /* 0x0000000444647c28 */ /* 0x000fe40008000000 */
[----:B------:R-:W-:Y:S02]  /*53630*/  DADD R102, R102, R190 ;  /* 0x0000000066667229 */ /* 0x000fe400000000be */
[----:B------:R-:W-:Y:S01]  /*53640*/  DADD R206, R138, R138 ;  /* 0x000000008ace7229 */ /* 0x000fe2000000008a */
[----:B------:R0:W-:Y:S04]  /*53650*/  STL.64 [R1+0x8820], R90 ;  /* 0x0088205a01007387 */ /* 0x0001e80000100a00 */
[----:B------:R1:W-:Y:S01]  /*53660*/  STL.128 [R1+0x1830], R72 ;  /* 0x0018304801007387 */ /* 0x0003e20000100c00 */
[----:B------:R-:W-:Y:S01]  /*53670*/  MOV R16, R36 ;  /* 0x0000002400107202 */ /* 0x000fe20000000f00 */
[----:B------:R-:W-:-:S02]  /*53680*/  IMAD.MOV.U32 R17, RZ, RZ, R37 ;  /* 0x000000ffff117224 */ /* 0x000fc400078e0025 */
[----:B------:R-:W-:Y:S01]  /*53690*/  STL.128 [R1+0x10b0], R164 ;  /* 0x0010b0a401007387 */ /* 0x000fe20000100c00 */
[----:B0-----:R-:W-:Y:S01]  /*536a0*/  MOV R90, R236 ;  /* 0x000000ec005a7202 */ /* 0x001fe20000000f00 */
[----:B------:R-:W-:Y:S01]  /*536b0*/  IMAD.MOV.U32 R91, RZ, RZ, R237 ;  /* 0x000000ffff5b7224 */ /* 0x000fe200078e00ed */
[----:B------:R-:W-:Y:S01]  /*536c0*/  MOV R30, R194 ;  /* 0x000000c2001e7202 */ /* 0x000fe20000000f00 */
[----:B------:R-:W2:Y:S01]  /*536d0*/  LDL.LU.128 R236, [R1+0x8680] ;  /* 0x0086800001ec7983 */ /* 0x000ea20000300c00 */
[----:B------:R-:W-:Y:S01]  /*536e0*/  IMAD.MOV.U32 R31, RZ, RZ, R195 ;  /* 0x000000ffff1f7224 */ /* 0x000fe200078e00c3 */
[----:B------:R-:W-:Y:S01]  /*536f0*/  CS2R R28, SRZ ;  /* 0x00000000001c7805 */ /* 0x000fe2000001ff00 */
[----:B------:R-:W-:Y:S01]  /*53700*/  DADD R20, R20, R20 ;  /* 0x0000000014147229 */ /* 0x000fe20000000014 */
[----:B------:R-:W-:Y:S04]  /*53710*/  STL.64 [R1+0x8b80], R178 ;  /* 0x008b80b201007387 */ /* 0x000fe80000100a00 */
[----:B-1----:R-:W2:Y:S04]  /*53720*/  LDL.LU.128 R72, [R1+0xb430] ;  /* 0x00b4300001487983 */ /* 0x002ea80000300c00 */
[----:B------:R-:W-:Y:S01]  /*53730*/  STL.128 [R1+0x1720], R248 ;  /* 0x001720f801007387 */ /* 0x000fe20000100c00 */
[----:B------:R-:W-:-:S02]  /*53740*/  IMAD.MOV.U32 R148, RZ, RZ, R116 ;  /* 0x000000ffff947224 */ /* 0x000fc400078e0074 */
[----:B------:R-:W-:Y:S01]  /*53750*/  IMAD.MOV.U32 R149, RZ, RZ, R117 ;  /* 0x000000ffff957224 */ /* 0x000fe200078e0075 */
[----:B------:R-:W-:Y:S04]  /*53760*/  STL.128 [R1+0xf70], R212 ;  /* 0x000f70d401007387 */ /* 0x000fe80000100c00 */
[----:B------:R-:W2:Y:S04]  /*53770*/  LDL.64 R242, [R1+0x8d60] ;  /* 0x008d600001f27983 */ /* 0x000ea80000100a00 */
[----:B------:R-:W2:Y:S04]  /*53780*/  LDL.64 R114, [R1+0x8a80] ;  /* 0x008a800001727983 */ /* 0x000ea80000100a00 */
[----:B------:R-:W2:Y:S04]  /*53790*/  LDL.LU.64 R112, [R1+0x89f0] ;  /* 0x0089f00001707983 */ /* 0x000ea80000300a00 */
[----:B------:R-:W-:Y:S04]  /*537a0*/  STL.64 [R1+0x8cc8], R122 ;  /* 0x008cc87a01007387 */ /* 0x000fe80000100a00 */
[----:B------:R-:W2:Y:S04]  /*537b0*/  LDL.LU.64 R162, [R1+0xb400] ;  /* 0x00b4000001a27983 */ /* 0x000ea80000300a00 */
[----:B------:R-:W2:Y:S01]  /*537c0*/  LDL.LU.128 R24, [R1+0xb260] ;  /* 0x00b2600001187983 */ /* 0x000ea20000300c00 */
[----:B---3--:R-:W-:Y:S01]  /*537d0*/  DADD R154, R182, R154 ;  /* 0x00000000b69a7229 */ /* 0x008fe2000000009a */
[----:B------:R-:W-:Y:S01]  /*537e0*/  IMAD.MOV.U32 R188, RZ, RZ, R160 ;  /* 0x000000ffffbc7224 */ /* 0x000fe200078e00a0 */
[----:B------:R-:W-:Y:S01]  /*537f0*/  DADD R52, R52, R52 ;  /* 0x0000000034347229 */ /* 0x000fe20000000034 */
[----:B------:R-:W-:Y:S01]  /*53800*/  IMAD.MOV.U32 R189, RZ, RZ, R161 ;  /* 0x000000ffffbd7224 */ /* 0x000fe200078e00a1 */
[----:B------:R-:W-:Y:S01]  /*53810*/  DFMA R190, R44, 2, R150 ;  /* 0x400000002cbe782b */ /* 0x000fe20000000096 */
[----:B------:R0:W-:Y:S04]  /*53820*/  STL.64 [R1+0x8f00], R100 ;  /* 0x008f006401007387 */ /* 0x0001e80000100a00 */
[----:B------:R1:W-:Y:S01]  /*53830*/  STL.64 [R1+0x8aa0], R154 ;  /* 0x008aa09a01007387 */ /* 0x0003e20000100a00 */
[----:B------:R-:W-:Y:S01]  /*53840*/  IMAD.MOV.U32 R150, RZ, RZ, R46 ;  /* 0x000000ffff967224 */ /* 0x000fe200078e002e */
[----:B----4-:R-:W-:Y:S01]  /*53850*/  DFMA R14, R14, 2, R122 ;  /* 0x400000000e0e782b */ /* 0x010fe2000000007a */
[----:B------:R-:W-:-:S02]  /*53860*/  IMAD.MOV.U32 R151, RZ, RZ, R47 ;  /* 0x000000ffff977224 */ /* 0x000fc400078e002f */
[----:B------:R-:W-:Y:S02]  /*53870*/  IMAD.MOV.U32 R230, RZ, RZ, R42 ;  /* 0x000000ffffe67224 */ /* 0x000fe400078e002a */
[----:B------:R-:W-:Y:S01]  /*53880*/  IMAD.MOV.U32 R231, RZ, RZ, R43 ;  /* 0x000000ffffe77224 */ /* 0x000fe200078e002b */
[----:B0-----:R-:W-:Y:S01]  /*53890*/  DADD R100, R100, R156 ;  /* 0x0000000064647229 */ /* 0x001fe2000000009c */
[----:B------:R-:W-:Y:S01]  /*538a0*/  IMAD.MOV.U32 R160, RZ, RZ, R186 ;  /* 0x000000ffffa07224 */ /* 0x000fe200078e00ba */
[----:B--2---:R-:W-:Y:S01]  /*538b0*/  DFMA R10, R10, 2, R52 ;  /* 0x400000000a0a782b */ /* 0x004fe20000000034 */
[----:B-1----:R-:W2:Y:S01]  /*538c0*/  LDL.64 R154, [R1+0x8770] ;  /* 0x00877000019a7983 */ /* 0x002ea20000100a00 */
[----:B------:R-:W-:Y:S01]  /*538d0*/  IMAD.MOV.U32 R161, RZ, RZ, R187 ;  /* 0x000000ffffa17224 */ /* 0x000fe200078e00bb */
[----:B------:R-:W-:Y:S01]  /*538e0*/  MOV R186, R90 ;  /* 0x0000005a00ba7202 */ /* 0x000fe20000000f00 */
[----:B------:R-:W-:Y:S01]  /*538f0*/  IMAD.MOV.U32 R187, RZ, RZ, R91 ;  /* 0x000000ffffbb7224 */ /* 0x000fe200078e005b */
[----:B------:R-:W-:Y:S01]  /*53900*/  DFMA R90, R194, 3, R196 ;  /* 0x40080000c25a782b */ /* 0x000fe200000000c4 */
[----:B------:R-:W-:Y:S01]  /*53910*/  IMAD.MOV.U32 R156, RZ, RZ, R150 ;  /* 0x000000ffff9c7224 */ /* 0x000fe200078e0096 */
[----:B------:R-:W-:Y:S01]  /*53920*/  MOV R196, R138 ;  /* 0x0000008a00c47202 */ /* 0x000fe20000000f00 */
[----:B------:R-:W-:Y:S01]  /*53930*/  IMAD.MOV.U32 R157, RZ, RZ, R151 ;  /* 0x000000ffff9d7224 */ /* 0x000fe200078e0097 */
[----:B------:R-:W-:Y:S01]  /*53940*/  DADD R42, R226, R22 ;  /* 0x00000000e22a7229 */ /* 0x000fe20000000016 */
[----:B------:R-:W-:Y:S01]  /*53950*/  IMAD.MOV.U32 R197, RZ, RZ, R139 ;  /* 0x000000ffffc57224 */ /* 0x000fe200078e008b */
[----:B------:R-:W-:Y:S01]  /*53960*/  DADD R22, R14, R98 ;  /* 0x000000000e167229 */ /* 0x000fe20000000062 */
[----:B------:R-:W-:Y:S01]  /*53970*/  MOV R96, R38 ;  /* 0x0000002600607202 */ /* 0x000fe20000000f00 */
[----:B------:R-:W-:Y:S01]  /*53980*/  IMAD.MOV.U32 R97, RZ, RZ, R39 ;  /* 0x000000ffff617224 */ /* 0x000fe200078e0027 */
[----:B------:R-:W-:Y:S01]  /*53990*/  DADD R10, R10, R206 ;  /* 0x000000000a0a7229 */ /* 0x000fe200000000ce */
[----:B------:R0:W-:Y:S04]  /*539a0*/  STL.64 [R1+0xae00], R206 ;  /* 0x00ae00ce01007387 */ /* 0x0001e80000100a00 */
[----:B------:R-:W3:Y:S01]  /*539b0*/  LDL.64 R14, [R1+0xa3f0] ;  /* 0x00a3f000010e7983 */ /* 0x000ee20000100a00 */
[----:B------:R-:W-:Y:S01]  /*539c0*/  IMAD.MOV.U32 R198, RZ, RZ, R236 ;  /* 0x000000ffffc67224 */ /* 0x000fe200078e00ec */
[----:B------:R-:W-:Y:S01]  /*539d0*/  MOV R199, R237 ;  /* 0x000000ed00c77202 */ /* 0x000fe20000000f00 */
[----:B------:R-:W-:Y:S01]  /*539e0*/  DADD R4, -R140, R4 ;  /* 0x000000008c047229 */ /* 0x000fe20000000104 */
[----:B------:R-:W-:Y:S01]  /*539f0*/  STL.128 [R1+0x1790], R244 ;  /* 0x001790f401007387 */ /* 0x000fe20000100c00 */
[----:B0-----:R-:W-:Y:S01]  /*53a00*/  MOV R206, R96 ;  /* 0x0000006000ce7202 */ /* 0x001fe20000000f00 */
[----:B------:R-:W-:-:S02]  /*53a10*/  IMAD.MOV.U32 R207, RZ, RZ, R97 ;  /* 0x000000ffffcf7224 */ /* 0x000fc400078e0061 */
[----:B------:R-:W-:Y:S04]  /*53a20*/  STL.64 [R1+0x9dd0], R198 ;  /* 0x009dd0c601007387 */ /* 0x000fe80000100a00 */
[----:B------:R0:W-:Y:S04]  /*53a30*/  STL.128 [R1+0xb2b0], R72 ;  /* 0x00b2b04801007387 */ /* 0x0001e80000100c00 */
[----:B------:R-:W4:Y:S01]  /*53a40*/  LDL.64 R44, [R1+0x9de0] ;  /* 0x009de000012c7983 */ /* 0x000f220000100a00 */
[----:B------:R-:W-:Y:S02]  /*53a50*/  IMAD.MOV.U32 R228, RZ, RZ, R16 ;  /* 0x000000ffffe47224 */ /* 0x000fe400078e0010 */
[----:B------:R-:W-:Y:S01]  /*53a60*/  IMAD.MOV.U32 R229, RZ, RZ, R17 ;  /* 0x000000ffffe57224 */ /* 0x000fe200078e0011 */
[----:B------:R-:W4:Y:S04]  /*53a70*/  LDL.LU.128 R164, [R1+0xb440] ;  /* 0x00b4400001a47983 */ /* 0x000f280000300c00 */
[----:B------:R-:W-:Y:S04]  /*53a80*/  STL.128 [R1+0xed0], R28 ;  /* 0x000ed01c01007387 */ /* 0x000fe80000100c00 */
[----:B0-----:R-:W4:Y:S01]  /*53a90*/  LDL.128 R72, [R1+0x9dd0] ;  /* 0x009dd00001487983 */ /* 0x001f220000100c00 */
[----:B------:R-:W-:Y:S01]  /*53aa0*/  MOV R178, R184 ;  /* 0x000000b800b27202 */ /* 0x000fe20000000f00 */
[----:B------:R-:W-:-:S02]  /*53ab0*/  IMAD.MOV.U32 R179, RZ, RZ, R185 ;  /* 0x000000ffffb37224 */ /* 0x000fc400078e00b9 */
[----:B------:R-:W4:Y:S01]  /*53ac0*/  LDL.LU.128 R248, [R1+0xb410] ;  /* 0x00b4100001f87983 */ /* 0x000f220000300c00 */
[----:B------:R-:W-:Y:S01]  /*53ad0*/  IMAD.MOV.U32 R222, RZ, RZ, R54 ;  /* 0x000000ffffde7224 */ /* 0x000fe200078e0036 */
[----:B------:R-:W-:Y:S02]  /*53ae0*/  MOV R223, R55 ;  /* 0x0000003700df7202 */ /* 0x000fe40000000f00 */
[----:B------:R-:W4:Y:S04]  /*53af0*/  LDL.128 R172, [R1+0x86f0] ;  /* 0x0086f00001ac7983 */ /* 0x000f280000100c00 */
[----:B------:R-:W-:Y:S04]  /*53b00*/  STL.128 [R1+0xd40], R236 ;  /* 0x000d40ec01007387 */ /* 0x000fe80000100c00 */
[----:B------:R-:W-:Y:S04]  /*53b10*/  STL.64 [R1+0x87d8], R100 ;  /* 0x0087d86401007387 */ /* 0x000fe80000100a00 */
[----:B------:R-:W4:Y:S01]  /*53b20*/  LDL.LU.64 R46, [R1+0x9de8] ;  /* 0x009de800012e7983 */ /* 0x000f220000300a00 */
[----:B------:R-:W-:Y:S01]  /*53b30*/  MOV R136, R118 ;  /* 0x0000007600887202 */ /* 0x000fe20000000f00 */
[----:B------:R-:W-:-:S02]  /*53b40*/  IMAD.MOV.U32 R137, RZ, RZ, R119 ;  /* 0x000000ffff897224 */ /* 0x000fc400078e0077 */
[----:B------:R-:W-:Y:S01]  /*53b50*/  STL.64 [R1+0x86b8], R102 ;  /* 0x0086b86601007387 */ /* 0x000fe20000100a00 */
[----:B------:R-:W-:-:S03]  /*53b60*/  CS2R R150, SRZ ;  /* 0x0000000000967805 */ /* 0x000fc6000001ff00 */
[----:B------:R-:W4:Y:S04]  /*53b70*/  LDL.64 R226, [R1+0x8c48] ;  /* 0x008c480001e27983 */ /* 0x000f280000100a00 */
[----:B------:R-:W4:Y:S04]  /*53b80*/  LDL.64 R212, [R1+0xa2b8] ;  /* 0x00a2b80001d47983 */ /* 0x000f280000100a00 */
[----:B------:R-:W4:Y:S04]  /*53b90*/  LDL.LU.64 R92, [R1+0x8f00] ;  /* 0x008f0000015c7983 */ /* 0x000f280000300a00 */
[----:B------:R-:W4:Y:S04]  /*53ba0*/  LDL.LU.64 R116, [R1+0xa8d0] ;  /* 0x00a8d00001747983 */ /* 0x000f280000300a00 */
[----:B------:R-:W-:Y:S04]  /*53bb0*/  STL.64 [R1+0x9108], R52 ;  /* 0x0091083401007387 */ /* 0x000fe80000100a00 */
[----:B------:R-:W4:Y:S04]  /*53bc0*/  LDL.LU.64 R122, [R1+0xb3b0] ;  /* 0x00b3b000017a7983 */ /* 0x000f280000300a00 */
[----:B------:R-:W4:Y:S04]  /*53bd0*/  LDL.LU.64 R182, [R1+0xb348] ;  /* 0x00b3480001b67983 */ /* 0x000f280000300a00 */
[----:B------:R-:W4:Y:S04]  /*53be0*/  LDL.LU.64 R200, [R1+0x9070] ;  /* 0x0090700001c87983 */ /* 0x000f280000300a00 */
[----:B------:R-:W-:Y:S04]  /*53bf0*/  STL.128 [R1+0xb0e0], R144 ;  /* 0x00b0e09001007387 */ /* 0x000fe80000100c00 */
[----:B------:R-:W4:Y:S01]  /*53c00*/  LDL.64 R240, [R1+0x8720] ;  /* 0x0087200001f07983 */ /* 0x000f220000100a00 */
[----:B--2---:R-:W-:Y:S01]  /*53c10*/  IMAD.MOV.U32 R98, RZ, RZ, R154 ;  /* 0x000000ffff627224 */ /* 0x004fe200078e009a */
[----:B------:R-:W-:Y:S01]  /*53c20*/  MOV R99, R155 ;  /* 0x0000009b00637202 */ /* 0x000fe20000000f00 */
[----:B------:R-:W-:Y:S01]  /*53c30*/  IMAD.MOV.U32 R154, RZ, RZ, R156 ;  /* 0x000000ffff9a7224 */ /* 0x000fe200078e009c */
[----:B------:R-:W-:Y:S01]  /*53c40*/  MOV R156, R196 ;  /* 0x000000c4009c7202 */ /* 0x000fe20000000f00 */
[----:B------:R-:W-:Y:S01]  /*53c50*/  IMAD.MOV.U32 R155, RZ, RZ, R157 ;  /* 0x000000ffff9b7224 */ /* 0x000fe200078e009d */
[----:B------:R0:W-:Y:S01]  /*53c60*/  STL.64 [R1+0x8878], R4 ;  /* 0x0088780401007387 */ /* 0x0001e20000100a00 */
[----:B------:R-:W-:-:S02]  /*53c70*/  IMAD.MOV.U32 R157, RZ, RZ, R197 ;  /* 0x000000ffff9d7224 */ /* 0x000fc400078e00c5 */
[----:B------:R-:W-:Y:S01]  /*53c80*/  IMAD.MOV.U32 R96, RZ, RZ, R156 ;  /* 0x000000ffff607224 */ /* 0x000fe200078e009c */
[----:B------:R-:W-:Y:S01]  /*53c90*/  MOV R156, R188 ;  /* 0x000000bc009c7202 */ /* 0x000fe20000000f00 */
[----:B------:R-:W-:Y:S01]  /*53ca0*/  IMAD.MOV.U32 R97, RZ, RZ, R157 ;  /* 0x000000ffff617224 */ /* 0x000fe200078e009d */
[----:B------:R-:W2:Y:S01]  /*53cb0*/  LDL.LU.128 R244, [R1+0xb420] ;  /* 0x00b4200001f47983 */ /* 0x000ea20000300c00 */
[----:B------:R-:W-:Y:S01]  /*53cc0*/  IMAD.MOV.U32 R157, RZ, RZ, R189 ;  /* 0x000000ffff9d7224 */ /* 0x000fe200078e00bd */
[----:B------:R-:W-:Y:S01]  /*53cd0*/  MOV R189, R7 ;  /* 0x0000000700bd7202 */ /* 0x000fe20000000f00 */
[----:B------:R-:W-:Y:S01]  /*53ce0*/  IMAD.MOV.U32 R188, RZ, RZ, R6 ;  /* 0x000000ffffbc7224 */ /* 0x000fe200078e0006 */
[----:B------:R-:W2:Y:S04]  /*53cf0*/  LDL.64 R54, [R1+0x86e8] ;  /* 0x0086e80001367983 */ /* 0x000ea80000100a00 */
[----:B------:R-:W2:Y:S04]  /*53d00*/  LDL.64 R6, [R1+0xa408] ;  /* 0x00a4080001067983 */ /* 0x000ea80000100a00 */
[----:B0-----:R-:W2:Y:S01]  /*53d10*/  LDL.64 R4, [R1+0x8fd0] ;  /* 0x008fd00001047983 */ /* 0x001ea20000100a00 */
[----:B------:R-:W-:-:S02]  /*53d20*/  IMAD.MOV.U32 R16, RZ, RZ, R192 ;  /* 0x000000ffff107224 */ /* 0x000fc400078e00c0 */
[----:B------:R-:W-:Y:S01]  /*53d30*/  IMAD.MOV.U32 R17, RZ, RZ, R193 ;  /* 0x000000ffff117224 */ /* 0x000fe200078e00c1 */
[----:B---3--:R-:W-:Y:S01]  /*53d40*/  DMUL R192, R14, R66 ;  /* 0x000000420ec07228 */ /* 0x008fe20000000000 */
[----:B------:R-:W-:Y:S02]  /*53d50*/  CS2R R138, SRZ ;  /* 0x00000000008a7805 */ /* 0x000fe4000001ff00 */
[----:B------:R-:W-:Y:S01]  /*53d60*/  CS2R R38, SRZ ;  /* 0x0000000000267805 */ /* 0x000fe2000001ff00 */
[----:B------:R-:W3:Y:S04]  /*53d70*/  LDL.LU.64 R198, [R1+0xb340] ;  /* 0x00b3400001c67983 */ /* 0x000ee80000300a00 */
[----:B------:R-:W3:Y:S01]  /*53d80*/  LDL.LU.64 R140, [R1+0xb338] ;  /* 0x00b33800018c7983 */ /* 0x000ee20000300a00 */
[----:B----4-:R-:W-:Y:S01]  /*53d90*/  IMAD.MOV.U32 R28, RZ, RZ, R74 ;  /* 0x000000ffff1c7224 */ /* 0x010fe200078e004a */
[----:B------:R-:W-:Y:S01]  /*53da0*/  MOV R29, R75 ;  /* 0x0000004b001d7202 */ /* 0x000fe20000000f00 */
[----:B------:R-:W-:Y:S01]  /*53db0*/  DFMA R184, R44, 2, R20 ;  /* 0x400000002cb8782b */ /* 0x000fe20000000014 */
[----:B------:R0:W-:Y:S04]  /*53dc0*/  STL.128 [R1+0xb2e0], R164 ;  /* 0x00b2e0a401007387 */ /* 0x0001e80000100c00 */
[----:B------:R-:W4:Y:S04]  /*53dd0*/  LDL.LU.128 R236, [R1+0xb3f0] ;  /* 0x00b3f00001ec7983 */ /* 0x000f280000300c00 */
[----:B------:R1:W-:Y:S04]  /*53de0*/  STL.128 [R1+0xd60], R72 ;  /* 0x000d604801007387 */ /* 0x0003e80000100c00 */
[----:B------:R-:W-:Y:S04]  /*53df0*/  STL.128 [R1+0xfa0], R172 ;  /* 0x000fa0ac01007387 */ /* 0x000fe80000100c00 */
[----:B------:R-:W3:Y:S04]  /*53e00*/  LDL.LU.64 R102, [R1+0x8608] ;  /* 0x0086080001667983 */ /* 0x000ee80000300a00 */
[----:B------:R-:W-:Y:S04]  /*53e10*/  STL.128 [R1+0xe20], R44 ;  /* 0x000e202c01007387 */ /* 0x000fe80000100c00 */
[----:B------:R-:W-:Y:S01]  /*53e20*/  STL.128 [R1+0xe80], R148 ;  /* 0x000e809401007387 */ /* 0x000fe20000100c00 */
[----:B------:R-:W-:-:S02]  /*53e30*/  IMAD.MOV.U32 R214, RZ, RZ, R228 ;  /* 0x000000ffffd67224 */ /* 0x000fc400078e00e4 */
[----:B------:R-:W-:Y:S01]  /*53e40*/  IMAD.MOV.U32 R215, RZ, RZ, R229 ;  /* 0x000000ffffd77224 */ /* 0x000fe200078e00e5 */
[----:B------:R-:W-:Y:S01]  /*53e50*/  DMUL R250, R250, R50 ;  /* 0x00000032fafa7228 */ /* 0x000fe20000000000 */
[----:B------:R-:W3:Y:S04]  /*53e60*/  LDL.64 R118, [R1+0xa8d8] ;  /* 0x00a8d80001767983 */ /* 0x000ee80000100a00 */
[----:B------:R-:W3:Y:S01]  /*53e70*/  LDL.LU.64 R52, [R1+0xb390] ;  /* 0x00b3900001347983 */ /* 0x000ee20000300a00 */
[----:B--2---:R-:W-:Y:S01]  /*53e80*/  DMUL R14, R6, R56 ;  /* 0x00000038060e7228 */ /* 0x004fe20000000000 */
[----:B------:R-:W-:Y:S01]  /*53e90*/  IMAD.MOV.U32 R36, RZ, RZ, R4 ;  /* 0x000000ffff247224 */ /* 0x000fe200078e0004 */
[----:B------:R-:W-:Y:S01]  /*53ea0*/  MOV R37, R5 ;  /* 0x0000000500257202 */ /* 0x000fe20000000f00 */
[----:B------:R-:W-:-:S04]  /*53eb0*/  IMAD.MOV.U32 R196, RZ, RZ, R124 ;  /* 0x000000ffffc47224 */ /* 0x000fc800078e007c */
[----:B------:R2:W-:Y:S01]  /*53ec0*/  STL.64 [R1+0x9210], R14 ;  /* 0x0092100e01007387 */ /* 0x0005e20000100a00 */
[----:B------:R-:W-:Y:S01]  /*53ed0*/  MOV R197, R125 ;  /* 0x0000007d00c57202 */ /* 0x000fe20000000f00 */
[----:B0-----:R-:W-:Y:S01]  /*53ee0*/  IMAD.MOV.U32 R166, RZ, RZ, R90 ;  /* 0x000000ffffa67224 */ /* 0x001fe200078e005a */
[----:B------:R-:W-:Y:S01]  /*53ef0*/  MOV R164, R184 ;  /* 0x000000b800a47202 */ /* 0x000fe20000000f00 */
[----:B------:R-:W-:Y:S01]  /*53f00*/  IMAD.MOV.U32 R167, RZ, RZ, R91 ;  /* 0x000000ffffa77224 */ /* 0x000fe200078e005b */
[----:B------:R-:W-:Y:S01]  /*53f10*/  DADD R54, R54, R142 ;  /* 0x0000000036367229 */ /* 0x000fe2000000008e */
[----:B------:R-:W-:Y:S01]  /*53f20*/  IMAD.MOV.U32 R165, RZ, RZ, R185 ;  /* 0x000000ffffa57224 */ /* 0x000fe200078e00b9 */
[----:B------:R-:W-:Y:S01]  /*53f30*/  STL.64 [R1+0xae20], R246 ;  /* 0x00ae20f601007387 */ /* 0x000fe20000100a00 */
[----:B------:R-:W-:Y:S02]  /*53f40*/  IMAD.MOV.U32 R20, RZ, RZ, R76 ;  /* 0x000000ffff147224 */ /* 0x000fe400078e004c */
[----:B------:R-:W-:Y:S01]  /*53f50*/  IMAD.MOV.U32 R21, RZ, RZ, R77 ;  /* 0x000000ffff157224 */ /* 0x000fe200078e004d */
[----:B-1----:R-:W3:Y:S01]  /*53f60*/  LDL.LU.64 R74, [R1+0x8838] ;  /* 0x00883800014a7983 */ /* 0x002ee20000300a00 */
[----:B--2---:R-:W-:-:S02]  /*53f70*/  IMAD.MOV.U32 R14, RZ, RZ, R28 ;  /* 0x000000ffff0e7224 */ /* 0x004fc400078e001c */
[----:B------:R-:W-:Y:S01]  /*53f80*/  IMAD.MOV.U32 R15, RZ, RZ, R29 ;  /* 0x000000ffff0f7224 */ /* 0x000fe200078e001d */
[----:B------:R-:W-:Y:S01]  /*53f90*/  DADD R4, R246, R190 ;  /* 0x00000000f6047229 */ /* 0x000fe200000000be */
[----:B------:R-:W2:Y:S01]  /*53fa0*/  LDL.64 R28, [R1+0xa3d8] ;  /* 0x00a3d800011c7983 */ /* 0x000ea20000100a00 */
[----:B------:R-:W-:Y:S02]  /*53fb0*/  DFMA R124, R50, UR6, R88 ;  /* 0x00000006327c7c2b */ /* 0x000fe40008000058 */
[----:B------:R-:W-:Y:S01]  /*53fc0*/  DADD R88, R168, R104 ;  /* 0x00000000a8587229 */ /* 0x000fe20000000068 */
[----:B------:R0:W-:Y:S03]  /*53fd0*/  STL.128 [R1+0x1350], R164 ;  /* 0x001350a401007387 */ /* 0x0001e60000100c00 */
[----:B------:R-:W-:Y:S01]  /*53fe0*/  DADD R104, R18, R4 ;  /* 0x0000000012687229 */ /* 0x000fe20000000004 */
[----:B------:R1:W-:Y:S04]  /*53ff0*/  STL.128 [R1+0x1330], R12 ;  /* 0x0013300c01007387 */ /* 0x0003e80000100c00 */
[----:B------:R-:W2:Y:S04]  /*54000*/  LDL.64 R4, [R1+0x84f8] ;  /* 0x0084f80001047983 */ /* 0x000ea80000100a00 */
[----:B------:R-:W2:Y:S01]  /*54010*/  LDL.LU.128 R76, [R1+0xb3e0] ;  /* 0x00b3e000014c7983 */ /* 0x000ea20000300c00 */
[----:B0-----:R-:W-:Y:S01]  /*54020*/  MOV R166, R196 ;  /* 0x000000c400a67202 */ /* 0x001fe20000000f00 */
[----:B------:R-:W-:Y:S01]  /*54030*/  IMAD.MOV.U32 R167, RZ, RZ, R197 ;  /* 0x000000ffffa77224 */ /* 0x000fe200078e00c5 */
[----:B------:R-:W-:Y:S01]  /*54040*/  MOV R143, R223 ;  /* 0x000000df008f7202 */ /* 0x000fe20000000f00 */
[----:B------:R-:W-:Y:S01]  /*54050*/  IMAD.MOV.U32 R142, RZ, RZ, R222 ;  /* 0x000000ffff8e7224 */ /* 0x000fe200078e00de */
[----:B------:R-:W-:Y:S01]  /*54060*/  MOV R30, R166 ;  /* 0x000000a6001e7202 */ /* 0x000fe20000000f00 */
[----:B------:R-:W-:Y:S01]  /*54070*/  IMAD.MOV.U32 R31, RZ, RZ, R167 ;  /* 0x000000ffff1f7224 */ /* 0x000fe200078e00a7 */
[----:B------:R-:W-:Y:S01]  /*54080*/  MOV R166, R154 ;  /* 0x0000009a00a67202 */ /* 0x000fe20000000f00 */
[----:B------:R-:W-:Y:S01]  /*54090*/  IMAD.MOV.U32 R167, RZ, RZ, R155 ;  /* 0x000000ffffa77224 */ /* 0x000fe200078e009b */
[----:B-1----:R-:W2:Y:S04]  /*540a0*/  LDL.64 R12, [R1+0x8ad0] ;  /* 0x008ad000010c7983 */ /* 0x002ea80000100a00 */
[----:B------:R-:W2:Y:S01]  /*540b0*/  LDL.LU.64 R14, [R1+0x8ad8] ;  /* 0x008ad800010e7983 */ /* 0x000ea20000300a00 */
[----:B------:R-:W-:Y:S01]  /*540c0*/  IMAD.MOV.U32 R196, RZ, RZ, R178 ;  /* 0x000000ffffc47224 */ /* 0x000fe200078e00b2 */
[----:B------:R-:W-:Y:S01]  /*540d0*/  MOV R197, R179 ;  /* 0x000000b300c57202 */ /* 0x000fe20000000f00 */
[----:B------:R-:W-:Y:S01]  /*540e0*/  DFMA R180, R20, 3, R180 ;  /* 0x4008000014b4782b */ /* 0x000fe200000000b4 */
[----:B------:R0:W-:Y:S01]  /*540f0*/  STL.128 [R1+0xd70], R136 ;  /* 0x000d708801007387 */ /* 0x0001e20000100c00 */
[----:B------:R-:W-:Y:S01]  /*54100*/  IMAD.MOV.U32 R172, RZ, RZ, R156 ;  /* 0x000000ffffac7224 */ /* 0x000fe200078e009c */
[----:B------:R-:W-:Y:S01]  /*54110*/  MOV R173, R157 ;  /* 0x0000009d00ad7202 */ /* 0x000fe20000000f00 */
[----:B----4-:R-:W-:Y:S01]  /*54120*/  DFMA R72, R236, UR12, R120 ;  /* 0x0000000cec487c2b */ /* 0x010fe20008000078 */
[----:B------:R-:W4:Y:S04]  /*54130*/  LDL.LU.128 R44, [R1+0xb3a0] ;  /* 0x00b3a000012c7983 */ /* 0x000f280000300c00 */
[----:B------:R-:W4:Y:S04]  /*54140*/  LDL.64 R222, [R1+0xa1f0] ;  /* 0x00a1f00001de7983 */ /* 0x000f280000100a00 */
[----:B------:R-:W4:Y:S01]  /*54150*/  LDL.LU.128 R148, [R1+0xb380] ;  /* 0x00b3800001947983 */ /* 0x000f220000300c00 */
[----:B------:R-:W-:-:S02]  /*54160*/  IMAD.MOV.U32 R228, RZ, RZ, R16 ;  /* 0x000000ffffe47224 */ /* 0x000fc400078e0010 */
[----:B------:R-:W-:Y:S01]  /*54170*/  IMAD.MOV.U32 R229, RZ, RZ, R17 ;  /* 0x000000ffffe57224 */ /* 0x000fe200078e0011 */
[----:B------:R-:W-:Y:S04]  /*54180*/  STL.128 [R1+0xf80], R36 ;  /* 0x000f802401007387 */ /* 0x000fe80000100c00 */
[----:B------:R-:W4:Y:S04]  /*54190*/  LDL.128 R168, [R1+0x8910] ;  /* 0x0089100001a87983 */ /* 0x000f280000100c00 */
[----:B------:R-:W-:Y:S04]  /*541a0*/  STL.64 [R1+0x88b8], R250 ;  /* 0x0088b8fa01007387 */ /* 0x000fe80000100a00 */
[----:B---3--:R-:W-:Y:S04]  /*541b0*/  STL.128 [R1+0xf40], R116 ;  /* 0x000f407401007387 */ /* 0x008fe80000100c00 */
[----:B------:R-:W-:Y:S04]  /*541c0*/  STL.64 [R1+0x8a20], R192 ;  /* 0x008a20c001007387 */ /* 0x000fe80000100a00 */
[----:B------:R-:W3:Y:S01]  /*541d0*/  LDL.LU.64 R90, [R1+0xb330] ;  /* 0x00b33000015a7983 */ /* 0x000ee20000300a00 */
[----:B--2---:R-:W-:Y:S01]  /*541e0*/  DMUL R154, R28, R70 ;  /* 0x000000461c9a7228 */ /* 0x004fe20000000000 */
[----:B------:R-:W-:-:S02]  /*541f0*/  IMAD.MOV.U32 R178, RZ, RZ, R248 ;  /* 0x000000ffffb27224 */ /* 0x000fc400078e00f8 */
[----:B------:R-:W2:Y:S01]  /*54200*/  LDL.64 R28, [R1+0xa8c0] ;  /* 0x00a8c000011c7983 */ /* 0x000ea20000100a00 */
[----:B------:R-:W-:Y:S02]  /*54210*/  IMAD.MOV.U32 R179, RZ, RZ, R249 ;  /* 0x000000ffffb37224 */ /* 0x000fe400078e00f9 */
[----:B------:R-:W-:Y:S02]  /*54220*/  IMAD.MOV.U32 R246, RZ, RZ, R166 ;  /* 0x000000fffff67224 */ /* 0x000fe400078e00a6 */
[----:B------:R-:W-:Y:S01]  /*54230*/  IMAD.MOV.U32 R247, RZ, RZ, R167 ;  /* 0x000000fffff77224 */ /* 0x000fe200078e00a7 */
[----:B------:R-:W-:Y:S01]  /*54240*/  DADD R100, R194, R142 ;  /* 0x00000000c2647229 */ /* 0x000fe2000000008e */
[----:B------:R1:W-:Y:S01]  /*54250*/  STL.64 [R1+0x8790], R180 ;  /* 0x008790b401007387 */ /* 0x0003e20000100a00 */
[----:B------:R-:W-:-:S03]  /*54260*/  DADD R248, -RZ, -R4 ;  /* 0x00000000fff87229 */ /* 0x000fc60000000904 */
[----:B0-----:R-:W3:Y:S01]  /*54270*/  LDL.LU.128 R136, [R1+0xb3c0] ;  /* 0x00b3c00001887983 */ /* 0x001ee20000300c00 */
[----:B------:R-:W-:Y:S02]  /*54280*/  DADD R4, R134, R132 ;  /* 0x0000000086047229 */ /* 0x000fe40000000084 */
[----:B------:R-:W-:Y:S01]  /*54290*/  DADD R166, R206, R206 ;  /* 0x00000000cea67229 */ /* 0x000fe200000000ce */
[----:B------:R-:W-:Y:S04]  /*542a0*/  STL.128 [R1+0x17f0], R12 ;  /* 0x0017f00c01007387 */ /* 0x000fe80000100c00 */
[----:B------:R0:W-:Y:S01]  /*542b0*/  STL.64 [R1+0x8600], R4 ;  /* 0x0086000401007387 */ /* 0x0001e20000100a00 */
[----:B-1----:R-:W-:Y:S01]  /*542c0*/  MOV R180, R186 ;  /* 0x000000ba00b47202 */ /* 0x002fe20000000f00 */
[----:B------:R-:W-:Y:S01]  /*542d0*/  IMAD.MOV.U32 R181, RZ, RZ, R187 ;  /* 0x000000ffffb57224 */ /* 0x000fe200078e00bb */
[----:B------:R-:W-:Y:S01]  /*542e0*/  MOV R157, R35 ;  /* 0x00000023009d7202 */ /* 0x000fe20000000f00 */
[----:B------:R-:W-:Y:S01]  /*542f0*/  IMAD.MOV.U32 R156, RZ, RZ, R34 ;  /* 0x000000ffff9c7224 */ /* 0x000fe200078e0022 */
[----:B------:R-:W-:Y:S01]  /*54300*/  DADD R120, R224, R42 ;  /* 0x00000000e0787229 */ /* 0x000fe2000000002a */
[----:B------:R-:W-:Y:S01]  /*54310*/  STL.128 [R1+0x1450], R72 ;  /* 0x0014504801007387 */ /* 0x000fe20000100c00 */
[----:B------:R-:W-:-:S03]  /*54320*/  CS2R R16, SRZ ;  /* 0x0000000000107805 */ /* 0x000fc6000001ff00 */
[----:B------:R-:W3:Y:S01]  /*54330*/  LDL.64 R132, [R1+0xa2a8] ;  /* 0x00a2a80001847983 */ /* 0x000ee20000100a00 */
[----:B0-----:R-:W-:Y:S01]  /*54340*/  DFMA R4, R2, UR56, R128 ;  /* 0x0000003802047c2b */ /* 0x001fe20008000080 */
[----:B------:R-:W-:Y:S01]  /*54350*/  IMAD.MOV.U32 R186, RZ, RZ, R100 ;  /* 0x000000ffffba7224 */ /* 0x000fe200078e0064 */
[----:B------:R-:W-:Y:S01]  /*54360*/  MOV R187, R101 ;  /* 0x0000006500bb7202 */ /* 0x000fe20000000f00 */
[----:B------:R-:W3:Y:S04]  /*54370*/  LDL.64 R34, [R1+0x8558] ;  /* 0x0085580001227983 */ /* 0x000ee80000100a00 */
[----:B------:R0:W-:Y:S01]  /*54380*/  STL.64 [R1+0x8688], R4 ;  /* 0x0086880401007387 */ /* 0x0001e20000100a00 */
[----:B------:R-:W-:-:S03]  /*54390*/  IMAD.MOV.U32 R164, RZ, RZ, R98 ;  /* 0x000000ffffa47224 */ /* 0x000fc600078e0062 */
[----:B------:R-:W-:Y:S01]  /*543a0*/  STL.128 [R1+0xd90], R100 ;  /* 0x000d906401007387 */ /* 0x000fe20000100c00 */
[----:B------:R-:W-:-:S03]  /*543b0*/  MOV R165, R99 ;  /* 0x0000006300a57202 */ /* 0x000fc60000000f00 */
[----:B------:R1:W-:Y:S04]  /*543c0*/  STL.128 [R1+0xe00], R184 ;  /* 0x000e00b801007387 */ /* 0x0003e80000100c00 */
[----:B0-----:R-:W3:Y:S04]  /*543d0*/  LDL.64 R4, [R1+0xa368] ;  /* 0x00a3680001047983 */ /* 0x001ee80000100a00 */
[----:B------:R-:W3:Y:S01]  /*543e0*/  LDL.128 R36, [R1+0x8590] ;  /* 0x0085900001247983 */ /* 0x000ee20000100c00 */
[----:B----4-:R-:W-:-:S03]  /*543f0*/  DFMA R82, R222, R50, R82 ;  /* 0x00000032de52722b */ /* 0x010fc60000000052 */
[----:B------:R-:W-:Y:S01]  /*54400*/  STL.64 [R1+0xadd8], R222 ;  /* 0x00add8de01007387 */ /* 0x000fe20000100a00 */
[----:B-1----:R-:W-:Y:S01]  /*54410*/  IMAD.MOV.U32 R184, RZ, RZ, R230 ;  /* 0x000000ffffb87224 */ /* 0x002fe200078e00e6 */
[----:B------:R-:W-:Y:S02]  /*54420*/  MOV R185, R231 ;  /* 0x000000e700b97202 */ /* 0x000fe40000000f00 */
[----:B------:R-:W-:Y:S01]  /*54430*/  CS2R R186, SRZ ;  /* 0x0000000000ba7805 */ /* 0x000fe2000001ff00 */
[----:B------:R-:W4:Y:S04]  /*54440*/  LDL.64 R194, [R1+0x85d0] ;  /* 0x0085d00001c27983 */ /* 0x000f280000100a00 */
[----:B------:R0:W-:Y:S04]  /*54450*/  STL.128 [R1+0x12f0], R184 ;  /* 0x0012f0b801007387 */ /* 0x0001e80000100c00 */
[----:B------:R-:W-:Y:S04]  /*54460*/  STL.128 [R1+0x1040], R168 ;  /* 0x001040a801007387 */ /* 0x000fe80000100c00 */
[----:B------:R-:W-:Y:S04]  /*54470*/  STL.128 [R1+0xb1d0], R76 ;  /* 0x00b1d04c01007387 */ /* 0x000fe80000100c00 */
[----:B------:R-:W4:Y:S01]  /*54480*/  LDL.LU.128 R116, [R1+0xb3d0] ;  /* 0x00b3d00001747983 */ /* 0x000f220000300c00 */
[----:B0-----:R-:W-:Y:S01]  /*54490*/  IMAD.MOV.U32 R184, RZ, RZ, R174 ;  /* 0x000000ffffb87224 */ /* 0x001fe200078e00ae */
[----:B------:R-:W-:Y:S01]  /*544a0*/  MOV R185, R175 ;  /* 0x000000af00b97202 */ /* 0x000fe20000000f00 */
[----:B------:R-:W-:Y:S01]  /*544b0*/  IMAD.MOV.U32 R174, RZ, RZ, R160 ;  /* 0x000000ffffae7224 */ /* 0x000fe200078e00a0 */
[----:B------:R-:W-:Y:S01]  /*544c0*/  MOV R160, R32 ;  /* 0x0000002000a07202 */ /* 0x000fe20000000f00 */
[----:B------:R-:W-:Y:S01]  /*544d0*/  IMAD.MOV.U32 R175, RZ, RZ, R161 ;  /* 0x000000ffffaf7224 */ /* 0x000fe200078e00a1 */
[----:B------:R-:W4:Y:S01]  /*544e0*/  LDL.LU.64 R20, [R1+0xb370] ;  /* 0x00b3700001147983 */ /* 0x000f220000300a00 */
[----:B------:R-:W-:-:S03]  /*544f0*/  IMAD.MOV.U32 R161, RZ, RZ, R33 ;  /* 0x000000ffffa17224 */ /* 0x000fc600078e0021 */
[----:B------:R-:W4:Y:S01]  /*54500*/  LDL.LU.64 R32, [R1+0x8550] ;  /* 0x0085500001207983 */ /* 0x000f220000300a00 */
[----:B--2---:R-:W-:-:S03]  /*54510*/  DFMA R12, R28, 2, R166 ;  /* 0x400000001c0c782b */ /* 0x004fc600000000a6 */
[----:B------:R-:W2:Y:S04]  /*54520*/  LDL.LU.64 R224, [R1+0x8c40] ;  /* 0x008c400001e07983 */ /* 0x000ea80000300a00 */
[----:B------:R-:W2:Y:S01]  /*54530*/  LDL.64 R28, [R1+0x84c8] ;  /* 0x0084c800011c7983 */ /* 0x000ea20000100a00 */
[----:B------:R-:W-:-:S03]  /*54540*/  DADD R42, R76, R22 ;  /* 0x000000004c2a7229 */ /* 0x000fc60000000016 */
[----:B------:R-:W2:Y:S01]  /*54550*/  LDL.64 R22, [R1+0xa3b0] ;  /* 0x00a3b00001167983 */ /* 0x000ea20000100a00 */
[----:B------:R-:W-:-:S03]  /*54560*/  DADD R186, R130, R110 ;  /* 0x0000000082ba7229 */ /* 0x000fc6000000006e */
[----:B------:R-:W2:Y:S04]  /*54570*/  LDL.64 R130, [R1+0x9fa0] ;  /* 0x009fa00001827983 */ /* 0x000ea80000100a00 */
[----:B------:R0:W-:Y:S01]  /*54580*/  STL.64 [R1+0x8758], R12 ;  /* 0x0087580c01007387 */ /* 0x0001e20000100a00 */
[----:B------:R-:W-:Y:S02]  /*54590*/  IMAD.MOV.U32 R75, RZ, RZ, R97 ;  /* 0x000000ffff4b7224 */ /* 0x000fe400078e0061 */
[----:B------:R-:W-:Y:S01]  /*545a0*/  IMAD.MOV.U32 R74, RZ, RZ, R96 ;  /* 0x000000ffff4a7224 */ /* 0x000fe200078e0060 */
[----:B---3--:R-:W-:Y:S04]  /*545b0*/  STL.128 [R1+0x1610], R136 ;  /* 0x0016108801007387 */ /* 0x008fe80000100c00 */
[----:B------:R-:W3:Y:S04]  /*545c0*/  LDL.LU.128 R100, [R1+0xb360] ;  /* 0x00b3600001647983 */ /* 0x000ee80000300c00 */
[----:B0-----:R-:W3:Y:S04]  /*545d0*/  LDL.64 R12, [R1+0x8d88] ;  /* 0x008d8800010c7983 */ /* 0x001ee80000100a00 */
[----:B------:R0:W-:Y:S04]  /*545e0*/  STL.128 [R1+0x12e0], R16 ;  /* 0x0012e01001007387 */ /* 0x0001e80000100c00 */
[----:B------:R-:W3:Y:S01]  /*545f0*/  LDL.64 R98, [R1+0x9298] ;  /* 0x0092980001627983 */ /* 0x000ee20000100a00 */
[----:B------:R-:W-:Y:S01]  /*54600*/  MOV R14, R172 ;  /* 0x000000ac000e7202 */ /* 0x000fe20000000f00 */
[----:B------:R-:W-:Y:S01]  /*54610*/  IMAD.MOV.U32 R15, RZ, RZ, R173 ;  /* 0x000000ffff0f7224 */ /* 0x000fe200078e00ad */
[----:B------:R-:W-:Y:S01]  /*54620*/  MOV R73, R229 ;  /* 0x000000e500497202 */ /* 0x000fe20000000f00 */
[----:B------:R-:W-:Y:S01]  /*54630*/  IMAD.MOV.U32 R72, RZ, RZ, R228 ;  /* 0x000000ffff487224 */ /* 0x000fe200078e00e4 */
[----:B------:R-:W-:Y:S01]  /*54640*/  STL.128 [R1+0x1930], R248 ;  /* 0x001930f801007387 */ /* 0x000fe20000100c00 */
[----:B------:R-:W-:-:S02]  /*54650*/  IMAD.MOV.U32 R128, RZ, RZ, R30 ;  /* 0x000000ffff807224 */ /* 0x000fc400078e001e */
[----:B------:R-:W-:Y:S01]  /*54660*/  IMAD.MOV.U32 R129, RZ, RZ, R31 ;  /* 0x000000ffff817224 */ /* 0x000fe200078e001f */
[----:B------:R-:W3:Y:S04]  /*54670*/  LDL.64 R230, [R1+0x9018] ;  /* 0x0090180001e67983 */ /* 0x000ee80000100a00 */
[----:B0-----:R-:W3:Y:S04]  /*54680*/  LDL.LU.128 R16, [R1+0xb310] ;  /* 0x00b3100001107983 */ /* 0x001ee80000300c00 */
[----:B------:R-:W3:Y:S04]  /*54690*/  LDL.LU.64 R170, [R1+0x8648] ;  /* 0x0086480001aa7983 */ /* 0x000ee80000300a00 */
[----:B------:R-:W3:Y:S04]  /*546a0*/  LDL.LU.64 R76, [R1+0x8cd0] ;  /* 0x008cd000014c7983 */ /* 0x000ee80000300a00 */
[----:B------:R-:W3:Y:S01]  /*546b0*/  LDL.64 R78, [R1+0x89b0] ;  /* 0x0089b000014e7983 */ /* 0x000ee20000100a00 */
[----:B------:R-:W-:-:S03]  /*546c0*/  DADD R4, R4, R4 ;  /* 0x0000000004047229 */ /* 0x000fc60000000004 */
[----:B------:R-:W3:Y:S04]  /*546d0*/  LDL.LU.64 R232, [R1+0x8600] ;  /* 0x0086000001e87983 */ /* 0x000ee80000300a00 */
[----:B----4-:R0:W-:Y:S04]  /*546e0*/  STL.128 [R1+0x1860], R32 ;  /* 0x0018602001007387 */ /* 0x0101e80000100c00 */
[----:B------:R1:W-:Y:S01]  /*546f0*/  STL.64 [R1+0x86c0], R4 ;  /* 0x0086c00401007387 */ /* 0x0003e20000100a00 */
[----:B--2---:R-:W-:-:S03]  /*54700*/  DADD R110, R28, R124 ;  /* 0x000000001c6e7229 */ /* 0x004fc6000000007c */
[----:B0-----:R-:W2:Y:S04]  /*54710*/  LDL.64 R32, [R1+0x8d50] ;  /* 0x008d500001207983 */ /* 0x001ea80000100a00 */
[----:B------:R-:W4:Y:S01]  /*54720*/  LDL.64 R124, [R1+0x9f60] ;  /* 0x009f6000017c7983 */ /* 0x000f220000100a00 */
[----:B-1----:R-:W-:Y:S01]  /*54730*/  IMAD.MOV.U32 R4, RZ, RZ, R74 ;  /* 0x000000ffff047224 */ /* 0x002fe200078e004a */
[----:B------:R-:W-:Y:S01]  /*54740*/  MOV R5, R75 ;  /* 0x0000004b00057202 */ /* 0x000fe20000000f00 */
[----:B------:R-:W-:Y:S01]  /*54750*/  IMAD.MOV.U32 R75, RZ, RZ, R197 ;  /* 0x000000ffff4b7224 */ /* 0x000fe200078e00c5 */
[----:B------:R-:W2:Y:S01]  /*54760*/  LDL.LU.64 R34, [R1+0x8d58] ;  /* 0x008d580001227983 */ /* 0x000ea20000300a00 */
[----:B------:R-:W-:Y:S01]  /*54770*/  IMAD.MOV.U32 R138, RZ, RZ, R4 ;  /* 0x000000ffff8a7224 */ /* 0x000fe200078e0004 */
[----:B------:R-:W-:Y:S01]  /*54780*/  MOV R139, R5 ;  /* 0x00000005008b7202 */ /* 0x000fe20000000f00 */
[----:B------:R-:W-:Y:S01]  /*54790*/  DFMA R4, R146, UR4, R10 ;  /* 0x0000000492047c2b */ /* 0x000fe2000800000a */
[----:B------:R-:W-:Y:S01]  /*547a0*/  MOV R74, R196 ;  /* 0x000000c4004a7202 */ /* 0x000fe20000000f00 */
[----:B------:R-:W2:Y:S01]  /*547b0*/  LDL.64 R10, [R1+0x8cb8] ;  /* 0x008cb800010a7983 */ /* 0x000ea20000100a00 */
[----:B------:R-:W-:Y:S01]  /*547c0*/  IMAD.MOV.U32 R196, RZ, RZ, R178 ;  /* 0x000000ffffc47224 */ /* 0x000fe200078e00b2 */
[----:B------:R-:W-:-:S02]  /*547d0*/  MOV R197, R179 ;  /* 0x000000b300c57202 */ /* 0x000fc40000000f00 */
[----:B------:R-:W2:Y:S01]  /*547e0*/  LDL.64 R178, [R1+0x9148] ;  /* 0x0091480001b27983 */ /* 0x000ea20000100a00 */
[----:B------:R-:W-:Y:S02]  /*547f0*/  DMUL R22, R22, R56 ;  /* 0x0000003816167228 */ /* 0x000fe40000000000 */
[----:B---3--:R-:W-:Y:S01]  /*54800*/  DADD R12, R46, R12 ;  /* 0x000000002e0c7229 */ /* 0x008fe2000000000c */
[----:B------:R-:W-:-:S04]  /*54810*/  MOV R222, R72 ;  /* 0x0000004800de7202 */ /* 0x000fc80000000f00 */
[----:B------:R0:W-:Y:S01]  /*54820*/  STL.64 [R1+0x8540], R22 ;  /* 0x0085401601007387 */ /* 0x0001e20000100a00 */
[----:B------:R-:W-:-:S03]  /*54830*/  IMAD.MOV.U32 R223, RZ, RZ, R73 ;  /* 0x000000ffffdf7224 */ /* 0x000fc600078e0049 */
[----:B------:R-:W3:Y:S01]  /*54840*/  LDL.LU.128 R248, [R1+0xb230] ;  /* 0x00b2300001f87983 */ /* 0x000ee20000300c00 */
[----:B------:R-:W-:Y:S02]  /*54850*/  CS2R R96, SRZ ;  /* 0x0000000000607805 */ /* 0x000fe4000001ff00 */
[----:B------:R-:W-:Y:S01]  /*54860*/  MOV R6, R38 ;  /* 0x0000002600067202 */ /* 0x000fe20000000f00 */
[----:B------:R-:W-:Y:S01]  /*54870*/  STL.128 [R1+0xb1f0], R100 ;  /* 0x00b1f06401007387 */ /* 0x000fe20000100c00 */
[----:B0-----:R-:W-:-:S03]  /*54880*/  DMUL R22, R130, R66 ;  /* 0x0000004282167228 */ /* 0x001fc60000000000 */
[----:B------:R0:W-:Y:S01]  /*54890*/  STL.64 [R1+0x8718], R12 ;  /* 0x0087180c01007387 */ /* 0x0001e20000100a00 */
[----:B------:R-:W-:-:S03]  /*548a0*/  IMAD.MOV.U32 R7, RZ, RZ, R39 ;  /* 0x000000ffff077224 */ /* 0x000fc600078e0027 */
[----:B------:R-:W-:Y:S04]  /*548b0*/  STL.128 [R1+0x16d0], R224 ;  /* 0x0016d0e001007387 */ /* 0x000fe80000100c00 */
[----:B------:R1:W-:Y:S01]  /*548c0*/  STL.64 [R1+0x86d0], R22 ;  /* 0x0086d01601007387 */ /* 0x0003e20000100a00 */
[----:B0-----:R-:W-:Y:S01]  /*548d0*/  IMAD.MOV.U32 R12, RZ, RZ, R14 ;  /* 0x000000ffff0c7224 */ /* 0x001fe200078e000e */
[----:B------:R-:W-:Y:S01]  /*548e0*/  MOV R13, R15 ;  /* 0x0000000f000d7202 */ /* 0x000fe20000000f00 */
[----:B------:R-:W-:Y:S01]  /*548f0*/  DADD R14, R204, R88 ;  /* 0x00000000cc0e7229 */ /* 0x000fe20000000058 */
[----:B------:R-:W3:Y:S01]  /*54900*/  LDL.64 R100, [R1+0x90c0] ;  /* 0x0090c00001647983 */ /* 0x000ee20000100a00 */
[----:B------:R-:W-:-:S03]  /*54910*/  DADD R72, R132, R132 ;  /* 0x0000000084487229 */ /* 0x000fc60000000084 */
[----:B------:R0:W-:Y:S01]  /*54920*/  STL.128 [R1+0x1210], R36 ;  /* 0x0012102401007387 */ /* 0x0001e20000100c00 */
[----:B-1----:R-:W-:Y:S01]  /*54930*/  IMAD.MOV.U32 R22, RZ, RZ, R246 ;  /* 0x000000ffff167224 */ /* 0x002fe200078e00f6 */
[----:B------:R-:W-:Y:S01]  /*54940*/  MOV R246, R74 ;  /* 0x0000004a00f67202 */ /* 0x000fe20000000f00 */
[----:B------:R-:W-:Y:S01]  /*54950*/  IMAD.MOV.U32 R23, RZ, RZ, R247 ;  /* 0x000000ffff177224 */ /* 0x000fe200078e00f7 */
[----:B------:R1:W-:Y:S01]  /*54960*/  STL.128 [R1+0xb140], R16 ;  /* 0x00b1401001007387 */ /* 0x0003e20000100c00 */
[----:B------:R-:W-:Y:S02]  /*54970*/  IMAD.MOV.U32 R247, RZ, RZ, R75 ;  /* 0x000000fffff77224 */ /* 0x000fe400078e004b */
[----:B------:R-:W-:Y:S01]  /*54980*/  IMAD.MOV.U32 R88, RZ, RZ, R246 ;  /* 0x000000ffff587224 */ /* 0x000fe200078e00f6 */
[----:B------:R-:W-:Y:S01]  /*54990*/  STL.128 [R1+0x13a0], R96 ;  /* 0x0013a06001007387 */ /* 0x000fe20000100c00 */
[----:B------:R-:W-:Y:S01]  /*549a0*/  IMAD.MOV.U32 R246, RZ, RZ, R142 ;  /* 0x000000fffff67224 */ /* 0x000fe200078e008e */
[----:B------:R-:W-:Y:S01]  /*549b0*/  MOV R89, R247 ;  /* 0x000000f700597202 */ /* 0x000fe20000000f00 */
[----:B------:R-:W-:Y:S01]  /*549c0*/  IMAD.MOV.U32 R247, RZ, RZ, R143 ;  /* 0x000000fffff77224 */ /* 0x000fe200078e008f */
[----:B------:R-:W-:Y:S01]  /*549d0*/  MOV R142, R218 ;  /* 0x000000da008e7202 */ /* 0x000fe20000000f00 */
[----:B------:R-:W-:Y:S01]  /*549e0*/  IMAD.MOV.U32 R143, RZ, RZ, R219 ;  /* 0x000000ffff8f7224 */ /* 0x000fe200078e00db */
[----:B------:R-:W-:Y:S01]  /*549f0*/  DMUL R218, R66, UR20 ;  /* 0x0000001442da7c28 */ /* 0x000fe20008000000 */
[----:B------:R1:W-:Y:S01]  /*54a00*/  STL.64 [R1+0xa898], R72 ;  /* 0x00a8984801007387 */ /* 0x0003e20000100a00 */
[----:B------:R-:W-:Y:S01]  /*54a10*/  DFMA R224, R212, 2, R166 ;  /* 0x40000000d4e0782b */ /* 0x000fe200000000a6 */
[----:B------:R-:W-:Y:S01]  /*54a20*/  IMAD.MOV.U32 R226, RZ, RZ, R174 ;  /* 0x000000ffffe27224 */ /* 0x000fe200078e00ae */
[----:B------:R-:W-:Y:S01]  /*54a30*/  MOV R227, R175 ;  /* 0x000000af00e37202 */ /* 0x000fe20000000f00 */
[----:B0-----:R-:W3:Y:S04]  /*54a40*/  LDL.LU.128 R36, [R1+0xb320] ;  /* 0x00b3200001247983 */ /* 0x001ee80000300c00 */
[----:B------:R-:W-:Y:S01]  /*54a50*/  STL.64 [R1+0x8818], R218 ;  /* 0x008818da01007387 */ /* 0x000fe20000100a00 */
[----:B-1----:R-:W-:-:S02]  /*54a60*/  IMAD.MOV.U32 R16, RZ, RZ, R168 ;  /* 0x000000ffff107224 */ /* 0x002fc400078e00a8 */
[----:B------:R-:W-:Y:S01]  /*54a70*/  IMAD.MOV.U32 R17, RZ, RZ, R169 ;  /* 0x000000ffff117224 */ /* 0x000fe200078e00a9 */
[----:B------:R-:W3:Y:S01]  /*54a80*/  LDL.64 R30, [R1+0x9008] ;  /* 0x00900800011e7983 */ /* 0x000ee20000100a00 */
[----:B------:R-:W-:Y:S02]  /*54a90*/  IMAD.MOV.U32 R72, RZ, RZ, R214 ;  /* 0x000000ffff487224 */ /* 0x000fe400078e00d6 */
[----:B------:R-:W-:Y:S01]  /*54aa0*/  IMAD.MOV.U32 R73, RZ, RZ, R215 ;  /* 0x000000ffff497224 */ /* 0x000fe200078e00d7 */
[----:B------:R-:W3:Y:S04]  /*54ab0*/  LDL.LU.64 R212, [R1+0x84d0] ;  /* 0x0084d00001d47983 */ /* 0x000ee80000300a00 */
[----:B------:R-:W3:Y:S04]  /*54ac0*/  LDL.64 R214, [R1+0x84d8] ;  /* 0x0084d80001d67983 */ /* 0x000ee80000100a00 */
[----:B------:R-:W3:Y:S04]  /*54ad0*/  LDL.64 R172, [R1+0x87b0] ;  /* 0x0087b00001ac7983 */ /* 0x000ee80000100a00 */
[----:B------:R-:W3:Y:S04]  /*54ae0*/  LDL.LU.64 R174, [R1+0x87b8] ;  /* 0x0087b80001ae7983 */ /* 0x000ee80000300a00 */
[----:B------:R-:W3:Y:S04]  /*54af0*/  LDL.LU.128 R96, [R1+0xb300] ;  /* 0x00b3000001607983 */ /* 0x000ee80000300c00 */
[----:B------:R-:W3:Y:S01]  /*54b00*/  LDL.64 R168, [R1+0x8640] ;  /* 0x0086400001a87983 */ /* 0x000ee20000100a00 */
[----:B----4-:R-:W-:-:S02]  /*54b10*/  DMUL R124, R124, R56 ;  /* 0x000000387c7c7228 */ /* 0x010fc40000000000 */
[----:B------:R-:W-:Y:S01]  /*54b20*/  DADD R194, -RZ, -R194 ;  /* 0x00000000ffc27229 */ /* 0x000fe200000009c2 */
[----:B------:R-:W-:Y:S01]  /*54b30*/  CS2R R228, SRZ ;  /* 0x0000000000e47805 */ /* 0x000fe2000001ff00 */
[----:B--2---:R-:W-:-:S03]  /*54b40*/  DADD R10, -RZ, -R10 ;  /* 0x00000000ff0a7229 */ /* 0x004fc6000000090a */
[----:B------:R0:W-:Y:S04]  /*54b50*/  STL.64 [R1+0x86e0], R124 ;  /* 0x0086e07c01007387 */ /* 0x0001e80000100a00 */
[----:B------:R1:W-:Y:S01]  /*54b60*/  STL.128 [R1+0x17b0], R32 ;  /* 0x0017b02001007387 */ /* 0x0003e20000100c00 */
[----:B------:R-:W-:Y:S02]  /*54b70*/  DMUL R130, R130, R62 ;  /* 0x0000003e82827228 */ /* 0x000fe40000000000 */
[----:B------:R-:W-:Y:S01]  /*54b80*/  DADD R6, -RZ, -R6 ;  /* 0x00000000ff067229 */ /* 0x000fe20000000906 */
[----:B------:R-:W-:Y:S01]  /*54b90*/  CS2R R28, SRZ ;  /* 0x00000000001c7805 */ /* 0x000fe2000001ff00 */
[----:B------:R-:W-:Y:S01]  /*54ba0*/  STL.128 [R1+0xe30], R164 ;  /* 0x000e30a401007387 */ /* 0x000fe20000100c00 */
[----:B0-----:R-:W-:Y:S01]  /*54bb0*/  IMAD.MOV.U32 R124, RZ, RZ, R138 ;  /* 0x000000ffff7c7224 */ /* 0x001fe200078e008a */
[----:B------:R-:W-:Y:S01]  /*54bc0*/  MOV R138, R22 ;  /* 0x00000016008a7202 */ /* 0x000fe20000000f00 */
[----:B------:R-:W-:Y:S01]  /*54bd0*/  IMAD.MOV.U32 R125, RZ, RZ, R139 ;  /* 0x000000ffff7d7224 */ /* 0x000fe200078e008b */
[----:B---3--:R-:W-:Y:S01]  /*54be0*/  DADD R126, R250, -R126 ;  /* 0x00000000fa7e7229 */ /* 0x008fe2000000087e */
[----:B------:R-:W-:Y:S01]  /*54bf0*/  IMAD.MOV.U32 R139, RZ, RZ, R23 ;  /* 0x000000ffff8b7224 */ /* 0x000fe200078e0017 */
[----:B------:R-:W-:Y:S01]  /*54c00*/  DADD R22, R216, R82 ;  /* 0x00000000d8167229 */ /* 0x000fe20000000052 */
[----:B------:R-:W-:Y:S01]  /*54c10*/  STL.128 [R1+0xb130], R44 ;  /* 0x00b1302c01007387 */ /* 0x000fe20000100c00 */
[----:B------:R-:W-:Y:S01]  /*54c20*/  IMAD.MOV.U32 R82, RZ, RZ, R148 ;  /* 0x000000ffff527224 */ /* 0x000fe200078e0094 */
[----:B------:R-:W-:Y:S01]  /*54c30*/  MOV R83, R149 ;  /* 0x0000009500537202 */ /* 0x000fe20000000f00 */
[----:B------:R-:W-:Y:S01]  /*54c40*/  DADD R148, R178, R94 ;  /* 0x00000000b2947229 */ /* 0x000fe2000000005e */
[----:B------:R-:W-:Y:S01]  /*54c50*/  CS2R R216, SRZ ;  /* 0x0000000000d87805 */ /* 0x000fe2000001ff00 */
[----:B------:R0:W-:Y:S04]  /*54c60*/  STL.64 [R1+0x87e0], R10 ;  /* 0x0087e00a01007387 */ /* 0x0001e80000100a00 */
[----:B------:R2:W-:Y:S04]  /*54c70*/  STL.128 [R1+0xe60], R216 ;  /* 0x000e60d801007387 */ /* 0x0005e80000100c00 */
[----:B-1----:R-:W3:Y:S01]  /*54c80*/  LDL.LU.128 R32, [R1+0xb280] ;  /* 0x00b2800001207983 */ /* 0x002ee20000300c00 */
[----:B0-----:R-:W-:Y:S01]  /*54c90*/  DADD R10, R84, R104 ;  /* 0x00000000540a7229 */ /* 0x001fe20000000068 */
[----:B------:R-:W-:-:S02]  /*54ca0*/  UMOV UR20, 0x6e5b0120 ;  /* 0x6e5b012000147882 */ /* 0x000fc40000000000 */
[----:B------:R-:W4:Y:S04]  /*54cb0*/  LDL.64 R104, [R1+0x8cb0] ;  /* 0x008cb00001687983 */ /* 0x000f280000100a00 */
[----:B------:R0:W-:Y:S04]  /*54cc0*/  STL.128 [R1+0x1010], R148 ;  /* 0x0010109401007387 */ /* 0x0001e80000100c00 */
[----:B--2---:R-:W4:Y:S01]  /*54cd0*/  LDL.LU.128 R216, [R1+0xb210] ;  /* 0x00b2100001d87983 */ /* 0x004f220000300c00 */
[----:B------:R-:W-:Y:S02]  /*54ce0*/  IMAD.MOV.U32 R202, RZ, RZ, R82 ;  /* 0x000000ffffca7224 */ /* 0x000fe400078e0052 */
[----:B------:R-:W-:Y:S01]  /*54cf0*/  IMAD.MOV.U32 R203, RZ, RZ, R83 ;  /* 0x000000ffffcb7224 */ /* 0x000fe200078e0053 */
[----:B------:R-:W-:Y:S01]  /*54d00*/  UMOV UR21, 0x3d0b0587 ;  /* 0x3d0b058700157882 */ /* 0x000fe20000000000 */
[----:B------:R-:W2:Y:S01]  /*54d10*/  LDL.64 R82, [R1+0x8b48] ;  /* 0x008b480001527983 */ /* 0x000ea20000100a00 */
[----:B------:R-:W-:-:S03]  /*54d20*/  DMUL R74, R50, R86 ;  /* 0x00000056324a7228 */ /* 0x000fc60000000000 */
[----:B------:R1:W-:Y:S04]  /*54d30*/  STL.128 [R1+0x1380], R228 ;  /* 0x001380e401007387 */ /* 0x0003e80000100c00 */
[----:B0-----:R-:W2:Y:S01]  /*54d40*/  LDL.LU.128 R148, [R1+0xb200] ;  /* 0x00b2000001947983 */ /* 0x001ea20000300c00 */
[----:B------:R-:W-:-:S03]  /*54d50*/  DMUL R68, R144, UR20 ;  /* 0x0000001490447c28 */ /* 0x000fc60008000000 */
[----:B------:R0:W-:Y:S04]  /*54d60*/  STL.64 [R1+0x86d8], R130 ;  /* 0x0086d88201007387 */ /* 0x0001e80000100a00 */
[----:B------:R-:W-:Y:S04]  /*54d70*/  STL.128 [R1+0x18d0], R72 ;  /* 0x0018d04801007387 */ /* 0x000fe80000100c00 */
[----:B------:R-:W-:Y:S04]  /*54d80*/  STL.128 [R1+0x1320], R28 ;  /* 0x0013201c01007387 */ /* 0x000fe80000100c00 */
[----:B------:R-:W-:Y:S04]  /*54d90*/  STL.128 [R1+0x17d0], R192 ;  /* 0x0017d0c001007387 */ /* 0x000fe80000100c00 */
[----:B------:R0:W-:Y:S04]  /*54da0*/  STL.128 [R1+0x1880], R212 ;  /* 0x001880d401007387 */ /* 0x0001e80000100c00 */
[----:B------:R-:W-:Y:S04]  /*54db0*/  STL.64 [R1+0x88e8], R6 ;  /* 0x0088e80601007387 */ /* 0x000fe80000100a00 */
[----:B------:R0:W-:Y:S04]  /*54dc0*/  STL.128 [R1+0x1750], R172 ;  /* 0x001750ac01007387 */ /* 0x0001e80000100c00 */
[----:B------:R0:W-:Y:S04]  /*54dd0*/  STL.64 [R1+0x8708], R126 ;  /* 0x0087087e01007387 */ /* 0x0001e80000100a00 */
[----:B------:R0:W-:Y:S04]  /*54de0*/  STL.128 [R1+0xb150], R36 ;  /* 0x00b1502401007387 */ /* 0x0001e80000100c00 */
[----:B-1----:R-:W2:Y:S04]  /*54df0*/  LDL.LU.128 R228, [R1+0xb2f0] ;  /* 0x00b2f00001e47983 */ /* 0x002ea80000300c00 */
[----:B------:R-:W-:Y:S04]  /*54e00*/  STL.64 [R1+0x8f58], R224 ;  /* 0x008f58e001007387 */ /* 0x000fe80000100a00 */
[----:B------:R-:W2:Y:S04]  /*54e10*/  LDL.LU.128 R164, [R1+0xb2e0] ;  /* 0x00b2e00001a47983 */ /* 0x000ea80000300c00 */
[----:B0-----:R-:W2:Y:S04]  /*54e20*/  LDL.LU.64 R130, [R1+0xb2d0] ;  /* 0x00b2d00001827983 */ /* 0x001ea80000300a00 */
[----:B------:R-:W2:Y:S04]  /*54e30*/  LDL.LU.128 R212, [R1+0xb2c0] ;  /* 0x00b2c00001d47983 */ /* 0x000ea80000300c00 */
[----:B------:R-:W2:Y:S04]  /*54e40*/  LDL.LU.128 R72, [R1+0xb2b0] ;  /* 0x00b2b00001487983 */ /* 0x000ea80000300c00 */
[----:B------:R-:W2:Y:S04]  /*54e50*/  LDL.LU.128 R28, [R1+0xb2a0] ;  /* 0x00b2a000011c7983 */ /* 0x000ea80000300c00 */
[----:B------:R-:W2:Y:S04]  /*54e60*/  LDL.LU.128 R172, [R1+0xb290] ;  /* 0x00b2900001ac7983 */ /* 0x000ea80000300c00 */
[----:B------:R-:W2:Y:S04]  /*54e70*/  LDL.LU.64 R84, [R1+0xb270] ;  /* 0x00b2700001547983 */ /* 0x000ea80000300a00 */
[----:B------:R-:W2:Y:S04]  /*54e80*/  LDL.LU.128 R192, [R1+0xb250] ;  /* 0x00b2500001c07983 */ /* 0x000ea80000300c00 */
[----:B------:R-:W2:Y:S04]  /*54e90*/  LDL.LU.64 R6, [R1+0xb240] ;  /* 0x00b2400001067983 */ /* 0x000ea80000300a00 */
[----:B------:R-:W2:Y:S04]  /*54ea0*/  LDL.LU.64 R126, [R1+0xb220] ;  /* 0x00b22000017e7983 */ /* 0x000ea80000300a00 */
[----:B------:R-:W-:Y:S04]  /*54eb0*/  STL.128 [R1+0xb120], R96 ;  /* 0x00b1206001007387 */ /* 0x000fe80000100c00 */
[----:B------:R-:W-:Y:S04]  /*54ec0*/  STL.128 [R1+0xfc0], R168 ;  /* 0x000fc0a801007387 */ /* 0x000fe80000100c00 */
[----:B------:R-:W2:Y:S04]  /*54ed0*/  LDL.LU.64 R18, [R1+0x8688] ;  /* 0x0086880001127983 */ /* 0x000ea80000300a00 */
[----:B------:R-:W2:Y:S04]  /*54ee0*/  LDL.LU.64 R38, [R1+0x8a48] ;  /* 0x008a480001267983 */ /* 0x000ea80000300a00 */
[----:B------:R-:W2:Y:S01]  /*54ef0*/  LDL.64 R44, [R1+0x8ae0] ;  /* 0x008ae000012c7983 */ /* 0x000ea20000100a00 */
[----:B------:R-:W-:Y:S01]  /*54f00*/  IMAD.MOV.U32 R71, RZ, RZ, R55 ;  /* 0x000000ffff477224 */ /* 0x000fe200078e0037 */
[----:B------:R-:W-:-:S02]  /*54f10*/  MOV R70, R54 ;  /* 0x0000003600467202 */ /* 0x000fc40000000f00 */
[----:B------:R-:W-:Y:S01]  /*54f20*/  CS2R R234, SRZ ;  /* 0x0000000000ea7805 */ /* 0x000fe2000001ff00 */
[----:B------:R-:W-:Y:S04]  /*54f30*/  STL.128 [R1+0x15c0], R116 ;  /* 0x0015c07401007387 */ /* 0x000fe80000100c00 */
[----:B------:R-:W2:Y:S04]  /*54f40*/  LDL.64 R102, [R1+0x8668] ;  /* 0x0086680001667983 */ /* 0x000ea80000100a00 */
[----:B---3--:R0:W-:Y:S01]  /*54f50*/  STL.128 [R1+0xb1c0], R32 ;  /* 0x00b1c02001007387 */ /* 0x0081e20000100c00 */
[----:B----4-:R-:W-:-:S02]  /*54f60*/  DFMA R94, R104, 2, R216 ;  /* 0x40000000685e782b */ /* 0x010fc400000000d8 */
[----:B--2---:R-:W-:Y:S01]  /*54f70*/  DADD R100, R82, R100 ;  /* 0x0000000052647229 */ /* 0x004fe20000000064 */
[----:B0-----:R-:W2:Y:S01]  /*54f80*/  LDL.LU.64 R34, [R1+0x8fb0] ;  /* 0x008fb00001227983 */ /* 0x001ea20000300a00 */
[----:B------:R-:W-:-:S03]  /*54f90*/  IMAD.MOV.U32 R82, RZ, RZ, R124 ;  /* 0x000000ffff527224 */ /* 0x000fc600078e007c */
[----:B------:R0:W-:Y:S01]  /*54fa0*/  STL.128 [R1+0xb100], R148 ;  /* 0x00b1009401007387 */ /* 0x0001e20000100c00 */
[----:B------:R-:W-:Y:S01]  /*54fb0*/  IMAD.MOV.U32 R83, RZ, RZ, R125 ;  /* 0x000000ffff537224 */ /* 0x000fe200078e007d */
[----:B------:R-:W-:Y:S01]  /*54fc0*/  MOV R125, R189 ;  /* 0x000000bd007d7202 */ /* 0x000fe20000000f00 */
[----:B------:R-:W-:Y:S01]  /*54fd0*/  IMAD.MOV.U32 R124, RZ, RZ, R188 ;  /* 0x000000ffff7c7224 */ /* 0x000fe200078e00bc */
[----:B------:R1:W-:Y:S04]  /*54fe0*/  STL.128 [R1+0x10e0], R92 ;  /* 0x0010e05c01007387 */ /* 0x0003e80000100c00 */
[----:B------:R-:W3:Y:S04]  /*54ff0*/  LDL.LU.64 R32, [R1+0x8bf0] ;  /* 0x008bf00001207983 */ /* 0x000ee80000300a00 */
[----:B------:R-:W4:Y:S01]  /*55000*/  LDL.LU.64 R188, [R1+0x8638] ;  /* 0x0086380001bc7983 */ /* 0x000f220000300a00 */
[----:B0-----:R-:W-:Y:S01]  /*55010*/  DFMA R150, R66, R86, R242 ;  /* 0x000000564296722b */ /* 0x001fe200000000f2 */
[----:B------:R-:W-:Y:S01]  /*55020*/  UMOV UR20, 0x68497682 ;  /* 0x6849768200147882 */ /* 0x000fe20000000000 */
[----:B------:R-:W-:Y:S01]  /*55030*/  MOV R86, R92 ;  /* 0x0000005c00567202 */ /* 0x000fe20000000f00 */
[----:B------:R-:W-:Y:S01]  /*55040*/  IMAD.MOV.U32 R87, RZ, RZ, R93 ;  /* 0x000000ffff577224 */ /* 0x000fe200078e005d */
[----:B------:R-:W-:Y:S01]  /*55050*/  MOV R149, R115 ;  /* 0x0000007300957202 */ /* 0x000fe20000000f00 */
[----:B------:R-:W-:Y:S01]  /*55060*/  IMAD.MOV.U32 R148, RZ, RZ, R114 ;  /* 0x000000ffff947224 */ /* 0x000fe200078e0072 */
[----:B-1----:R-:W4:Y:S01]  /*55070*/  LDL.LU.64 R94, [R1+0x8ea8] ;  /* 0x008ea800015e7983 */ /* 0x002f220000300a00 */
[----:B------:R-:W-:-:S02]  /*55080*/  IMAD.MOV.U32 R114, RZ, RZ, R68 ;  /* 0x000000ffff727224 */ /* 0x000fc400078e0044 */
[----:B------:R-:W-:Y:S01]  /*55090*/  IMAD.MOV.U32 R115, RZ, RZ, R69 ;  /* 0x000000ffff737224 */ /* 0x000fe200078e0045 */
[----:B------:R-:W-:Y:S04]  /*550a0*/  STL.64 [R1+0xae30], R86 ;  /* 0x00ae305601007387 */ /* 0x000fe80000100a00 */
[----:B------:R-:W3:Y:S04]  /*550b0*/  LDL.64 R92, [R1+0x8dc8] ;  /* 0x008dc800015c7983 */ /* 0x000ee80000100a00 */
[----:B------:R-:W3:Y:S04]  /*550c0*/  LDL.64 R170, [R1+0xa2b0] ;  /* 0x00a2b00001aa7983 */ /* 0x000ee80000100a00 */
[----:B------:R0:W-:Y:S01]  /*550d0*/  STL.128 [R1+0xfb0], R112 ;  /* 0x000fb07001007387 */ /* 0x0001e20000100c00 */
[----:B------:R-:W-:Y:S01]  /*550e0*/  UMOV UR21, 0x3d7c25c2 ;  /* 0x3d7c25c200157882 */ /* 0x000fe20000000000 */
[----:B------:R-:W-:Y:S01]  /*550f0*/  IMAD.MOV.U32 R46, RZ, RZ, R16 ;  /* 0x000000ffff2e7224 */ /* 0x000fe200078e0010 */
[----:B------:R-:W-:Y:S01]  /*55100*/  MOV R47, R17 ;  /* 0x00000011002f7202 */ /* 0x000fe20000000f00 */
[----:B------:R-:W4:Y:S04]  /*55110*/  LDL.64 R54, [R1+0x9b30] ;  /* 0x009b300001367983 */ /* 0x000f280000100a00 */
[----:B0-----:R-:W4:Y:S01]  /*55120*/  LDL.64 R112, [R1+0x9098] ;  /* 0x0090980001707983 */ /* 0x001f220000100a00 */
[----:B------:R-:W-:Y:S01]  /*55130*/  IMAD.MOV.U32 R69, RZ, RZ, R71 ;  /* 0x000000ffff457224 */ /* 0x000fe200078e0047 */
[----:B------:R-:W-:-:S03]  /*55140*/  MOV R68, R70 ;  /* 0x0000004600447202 */ /* 0x000fc60000000f00 */
[----:B------:R-:W-:Y:S01]  /*55150*/  IMAD.MOV.U32 R115, RZ, RZ, R69 ;  /* 0x000000ffff737224 */ /* 0x000fe200078e0045 */
[----:B------:R-:W-:Y:S01]  /*55160*/  MOV R114, R68 ;  /* 0x0000004400727202 */ /* 0x000fe20000000f00 */
[----:B------:R-:W-:Y:S01]  /*55170*/  IMAD.MOV.U32 R118, RZ, RZ, R128 ;  /* 0x000000ffff767224 */ /* 0x000fe200078e0080 */
[----:B------:R0:W-:Y:S01]  /*55180*/  STL.128 [R1+0x1500], R232 ;  /* 0x001500e801007387 */ /* 0x0001e20000100c00 */
[----:B------:R-:W-:Y:S01]  /*55190*/  IMAD.MOV.U32 R119, RZ, RZ, R129 ;  /* 0x000000ffff777224 */ /* 0x000fe200078e0081 */
[----:B------:R-:W-:Y:S01]  /*551a0*/  MOV R128, R222 ;  /* 0x000000de00807202 */ /* 0x000fe20000000f00 */
[----:B------:R-:W-:Y:S01]  /*551b0*/  IMAD.MOV.U32 R129, RZ, RZ, R223 ;  /* 0x000000ffff817224 */ /* 0x000fe200078e00df */
[----:B------:R-:W-:Y:S01]  /*551c0*/  DMUL R144, R66, UR20 ;  /* 0x0000001442907c28 */ /* 0x000fe20008000000 */
[----:B------:R-:W4:Y:S01]  /*551d0*/  LDL.64 R222, [R1+0x8e10] ;  /* 0x008e100001de7983 */ /* 0x000f220000100a00 */
[----:B------:R-:W-:Y:S02]  /*551e0*/  IMAD.MOV.U32 R242, RZ, RZ, R240 ;  /* 0x000000fffff27224 */ /* 0x000fe400078e00f0 */
[----:B------:R-:W-:Y:S01]  /*551f0*/  IMAD.MOV.U32 R243, RZ, RZ, R241 ;  /* 0x000000fffff37224 */ /* 0x000fe200078e00f1 */
[----:B0-----:R-:W4:Y:S04]  /*55200*/  LDL.64 R234, [R1+0x8770] ;  /* 0x0087700001ea7983 */ /* 0x001f280000100a00 */
[----:B------:R-:W-:Y:S04]  /*55210*/  STL.128 [R1+0x11a0], R44 ;  /* 0x0011a02c01007387 */ /* 0x000fe80000100c00 */
[----:B------:R0:W-:Y:S01]  /*55220*/  STL.128 [R1+0x1410], R240 ;  /* 0x001410f001007387 */ /* 0x0001e20000100c00 */
[----:B--2---:R-:W-:Y:S01]  /*55230*/  MOV R71, R35 ;  /* 0x0000002300477202 */ /* 0x004fe20000000f00 */
[----:B------:R-:W-:-:S02]  /*55240*/  IMAD.MOV.U32 R70, RZ, RZ, R34 ;  /* 0x000000ffff467224 */ /* 0x000fc400078e0022 */
[----:B------:R-:W-:Y:S02]  /*55250*/  IMAD.MOV.U32 R35, RZ, RZ, R77 ;  /* 0x000000ffff237224 */ /* 0x000fe400078e004d */
[----:B------:R-:W-:Y:S01]  /*55260*/  IMAD.MOV.U32 R34, RZ, RZ, R76 ;  /* 0x000000ffff227224 */ /* 0x000fe200078e004c */
[----:B------:R-:W-:Y:S01]  /*55270*/  MOV R76, R78 ;  /* 0x0000004e004c7202 */ /* 0x000fe20000000f00 */
[----:B------:R-:W-:Y:S01]  /*55280*/  IMAD.MOV.U32 R77, RZ, RZ, R79 ;  /* 0x000000ffff4d7224 */ /* 0x000fe200078e004f */
[----:B------:R-:W-:Y:S01]  /*55290*/  MOV R79, R89 ;  /* 0x00000059004f7202 */ /* 0x000fe20000000f00 */
[----:B------:R-:W-:Y:S01]  /*552a0*/  IMAD.MOV.U32 R78, RZ, RZ, R88 ;  /* 0x000000ffff4e7224 */ /* 0x000fe200078e0058 */
[----:B------:R-:W-:Y:S01]  /*552b0*/  MOV R69, R71 ;  /* 0x0000004700457202 */ /* 0x000fe20000000f00 */
[----:B------:R-:W-:Y:S02]  /*552c0*/  IMAD.MOV.U32 R68, RZ, RZ, R70 ;  /* 0x000000ffff447224 */ /* 0x000fe400078e0046 */
        /* <DEDUP_REMOVED lines=8> */
[----:B------:R-:W-:Y:S01]  /*55350*/  IMAD.MOV.U32 R168, RZ, RZ, R68 ;  /* 0x000000ffffa87224 */ /* 0x000fe200078e0044 */
[----:B------:R-:W-:Y:S01]  /*55360*/  MOV R68, R124 ;  /* 0x0000007c00447202 */ /* 0x000fe20000000f00 */
[----:B------:R-:W-:Y:S01]  /*55370*/  IMAD.MOV.U32 R169, RZ, RZ, R69 ;  /* 0x000000ffffa97224 */ /* 0x000fe200078e0045 */
[----:B------:R-:W2:Y:S01]  /*55380*/  LDL.64 R82, [R1+0x8860] ;  /* 0x0088600001527983 */ /* 0x000ea20000100a00 */
[----:B------:R-:W-:Y:S01]  /*55390*/  IMAD.MOV.U32 R69, RZ, RZ, R125 ;  /* 0x000000ffff457224 */ /* 0x000fe200078e007d */
[----:B------:R-:W-:-:S02]  /*553a0*/  MOV R233, R79 ;  /* 0x0000004f00e97202 */ /* 0x000fc40000000f00 */
[----:B------:R-:W2:Y:S01]  /*553b0*/  LDL.64 R124, [R1+0xa890] ;  /* 0x00a89000017c7983 */ /* 0x000ea20000100a00 */
[----:B------:R-:W-:Y:S01]  /*553c0*/  IMAD.MOV.U32 R232, RZ, RZ, R78 ;  /* 0x000000ffffe87224 */ /* 0x000fe200078e004e */
[----:B---3--:R-:W-:Y:S02]  /*553d0*/  DADD R96, R170, R92 ;  /* 0x00000000aa607229 */ /* 0x008fe4000000005c */
[----:B------:R-:W-:Y:S01]  /*553e0*/  DMUL R170, R64, UR22 ;  /* 0x0000001640aa7c28 */ /* 0x000fe20008000000 */
[----:B------:R-:W-:Y:S04]  /*553f0*/  STL.64 [R1+0x9010], R144 ;  /* 0x0090109001007387 */ /* 0x000fe80000100a00 */
[----:B0-----:R-:W3:Y:S04]  /*55400*/  LDL.64 R242, [R1+0x8840] ;  /* 0x0088400001f27983 */ /* 0x001ee80000100a00 */
[----:B------:R0:W-:Y:S04]  /*55410*/  STL.128 [R1+0x12c0], R168 ;  /* 0x0012c0a801007387 */ /* 0x0001e80000100c00 */
[----:B------:R-:W3:Y:S01]  /*55420*/  LDL.64 R146, [R1+0x9018] ;  /* 0x0090180001927983 */ /* 0x000ee20000100a00 */
[----:B----4-:R-:W-:Y:S01]  /*55430*/  DADD R42, R112, R42 ;  /* 0x00000000702a7229 */ /* 0x010fe2000000002a */
[----:B------:R-:W-:Y:S01]  /*55440*/  MOV R112, R76 ;  /* 0x0000004c00707202 */ /* 0x000fe20000000f00 */
[----:B------:R-:W-:Y:S01]  /*55450*/  IMAD.MOV.U32 R113, RZ, RZ, R77 ;  /* 0x000000ffff717224 */ /* 0x000fe200078e004d */
[----:B------:R-:W-:Y:S01]  /*55460*/  MOV R77, R245 ;  /* 0x000000f5004d7202 */ /* 0x000fe20000000f00 */
[----:B------:R-:W-:-:S02]  /*55470*/  IMAD.MOV.U32 R76, RZ, RZ, R244 ;  /* 0x000000ffff4c7224 */ /* 0x000fc400078e00f4 */
[----:B0-----:R-:W-:Y:S01]  /*55480*/  IMAD.MOV.U32 R170, RZ, RZ, R232 ;  /* 0x000000ffffaa7224 */ /* 0x001fe200078e00e8 */
[----:B------:R-:W-:Y:S01]  /*55490*/  MOV R171, R233 ;  /* 0x000000e900ab7202 */ /* 0x000fe20000000f00 */
[----:B------:R-:W-:Y:S01]  /*554a0*/  IMAD.MOV.U32 R232, RZ, RZ, R112 ;  /* 0x000000ffffe87224 */ /* 0x000fe200078e0070 */
[----:B------:R-:W-:Y:S01]  /*554b0*/  MOV R112, R68 ;  /* 0x0000004400707202 */ /* 0x000fe20000000f00 */
[----:B------:R-:W-:Y:S02]  /*554c0*/  IMAD.MOV.U32 R233, RZ, RZ, R113 ;  /* 0x000000ffffe97224 */ /* 0x000fe400078e0071 */
[----:B------:R-:W-:Y:S01]  /*554d0*/  IMAD.MOV.U32 R113, RZ, RZ, R69 ;  /* 0x000000ffff717224 */ /* 0x000fe200078e0045 */
[----:B------:R-:W-:Y:S01]  /*554e0*/  MOV R69, R77 ;  /* 0x0000004d00457202 */ /* 0x000fe20000000f00 */
[----:B------:R-:W-:Y:S02]  /*554f0*/  IMAD.MOV.U32 R68, RZ, RZ, R76 ;  /* 0x000000ffff447224 */ /* 0x000fe400078e004c */
[----:B------:R-:W-:-:S02]  /*55500*/  IMAD.MOV.U32 R76, RZ, RZ, R128 ;  /* 0x000000ffff4c7224 */ /* 0x000fc400078e0080 */
[----:B------:R-:W-:Y:S02]  /*55510*/  IMAD.MOV.U32 R77, RZ, RZ, R129 ;  /* 0x000000ffff4d7224 */ /* 0x000fe400078e0081 */
[----:B------:R-:W4:Y:S01]  /*55520*/  LDL.64 R128, [R1+0x8c58] ;  /* 0x008c580001807983 */ /* 0x000f220000100a00 */
[----:B------:R-:W-:Y:S01]  /*55530*/  DADD R48, R208, R48 ;  /* 0x00000000d0307229 */ /* 0x000fe20000000030 */
[----:B------:R-:W-:Y:S01]  /*55540*/  MOV R88, R118 ;  /* 0x0000007600587202 */ /* 0x000fe20000000f00 */
[----:B------:R-:W-:Y:S01]  /*55550*/  IMAD.MOV.U32 R89, RZ, RZ, R119 ;  /* 0x000000ffff597224 */ /* 0x000fe200078e0077 */
[----:B------:R-:W-:-:S05]  /*55560*/  DMUL R36, R62, R26 ;  /* 0x0000001a3e247228 */ /* 0x000fca0000000000 */
[----:B------:R-:W-:Y:S01]  /*55570*/  DADD R118, R222, R48 ;  /* 0x00000000de767229 */ /* 0x000fe20000000030 */
[----:B------:R-:W-:Y:S01]  /*55580*/  MOV R244, R44 ;  /* 0x0000002c00f47202 */ /* 0x000fe20000000f00 */
[----:B------:R-:W-:Y:S02]  /*55590*/  IMAD.MOV.U32 R245, RZ, RZ, R45 ;  /* 0x000000fffff57224 */ /* 0x000fe400078e002d */
[----:B------:R-:W4:Y:S04]  /*555a0*/  LDL.64 R44, [R1+0x9ad0] ;  /* 0x009ad000012c7983 */ /* 0x000f280000100a00 */
[----:B------:R-:W-:Y:S04]  /*555b0*/  STL.64 [R1+0x8a40], R36 ;  /* 0x008a402401007387 */ /* 0x000fe80000100a00 */
[----:B------:R0:W-:Y:S01]  /*555c0*/  STL.128 [R1+0x1770], R36 ;  /* 0x0017702401007387 */ /* 0x0001e20000100c00 */
[----:B--2---:R-:W-:-:S02]  /*555d0*/  DADD R48, R82, R4 ;  /* 0x0000000052307229 */ /* 0x004fc40000000004 */
[----:B------:R-:W-:Y:S02]  /*555e0*/  DADD R98, R124, R234 ;  /* 0x000000007c627229 */ /* 0x000fe400000000ea */
[----:B------:R-:W-:Y:S02]  /*555f0*/  DFMA R82, R82, 0.5, R4 ;  /* 0x3fe000005252782b */ /* 0x000fe40000000004 */
[----:B---3--:R-:W-:Y:S01]  /*55600*/  DMUL R16, R242, UR28 ;  /* 0x0000001cf2107c28 */ /* 0x008fe20008000000 */
[----:B------:R-:W2:Y:S01]  /*55610*/  LDL.64 R4, [R1+0x8548] ;  /* 0x0085480001047983 */ /* 0x000ea20000100a00 */
[----:B------:R-:W-:Y:S02]  /*55620*/  IMAD.MOV.U32 R242, RZ, RZ, R170 ;  /* 0x000000fffff27224 */ /* 0x000fe400078e00aa */
[----:B------:R-:W-:Y:S01]  /*55630*/  IMAD.MOV.U32 R243, RZ, RZ, R171 ;  /* 0x000000fffff37224 */ /* 0x000fe200078e00ab */
[----:B------:R-:W-:Y:S04]  /*55640*/  STL.64 [R1+0x8608], R98 ;  /* 0x0086086201007387 */ /* 0x000fe80000100a00 */
[----:B------:R1:W-:Y:S04]  /*55650*/  STL.128 [R1+0x1440], R144 ;  /* 0x0014409001007387 */ /* 0x0003e80000100c00 */
[----:B------:R3:W-:Y:S01]  /*55660*/  STL.128 [R1+0xda0], R96 ;  /* 0x000da06001007387 */ /* 0x0007e20000100c00 */
[----:B0-----:R-:W-:Y:S01]  /*55670*/  MOV R36, R242 ;  /* 0x000000f200247202 */ /* 0x001fe20000000f00 */
[----:B------:R-:W-:Y:S01]  /*55680*/  IMAD.MOV.U32 R37, RZ, RZ, R243 ;  /* 0x000000ffff257224 */ /* 0x000fe200078e00f3 */
[----:B------:R-:W-:Y:S01]  /*55690*/  MOV R235, R115 ;  /* 0x0000007300eb7202 */ /* 0x000fe20000000f00 */
[----:B------:R-:W-:Y:S01]  /*556a0*/  IMAD.MOV.U32 R234, RZ, RZ, R114 ;  /* 0x000000ffffea7224 */ /* 0x000fe200078e0072 */
[----:B------:R-:W-:Y:S01]  /*556b0*/  UMOV UR20, 0x71ea9c5c ;  /* 0x71ea9c5c00147882 */ /* 0x000fe20000000000 */
[----:B------:R-:W-:Y:S01]  /*556c0*/  UMOV UR21, 0x3dac9659 ;  /* 0x3dac965900157882 */ /* 0x000fe20000000000 */
[----:B------:R-:W-:Y:S01]  /*556d0*/  IMAD.MOV.U32 R78, RZ, RZ, R88 ;  /* 0x000000ffff4e7224 */ /* 0x000fe200078e0058 */
[----:B------:R-:W-:Y:S01]  /*556e0*/  DFMA R104, R104, 2, R166 ;  /* 0x400000006868782b */ /* 0x000fe200000000a6 */
[----:B------:R-:W-:Y:S01]  /*556f0*/  IMAD.MOV.U32 R79, RZ, RZ, R89 ;  /* 0x000000ffff4f7224 */ /* 0x000fe200078e0059 */
[----:B------:R-:W2:Y:S01]  /*55700*/  LDL.LU.64 R124, [R1+0x8698] ;  /* 0x00869800017c7983 */ /* 0x000ea20000300a00 */
[----:B-1----:R-:W-:Y:S01]  /*55710*/  MOV R144, R98 ;  /* 0x0000006200907202 */ /* 0x002fe20000000f00 */
[----:B------:R-:W-:-:S02]  /*55720*/  IMAD.MOV.U32 R145, RZ, RZ, R99 ;  /* 0x000000ffff917224 */ /* 0x000fc400078e0063 */
[----:B------:R0:W-:Y:S01]  /*55730*/  STL.128 [R1+0x1430], R148 ;  /* 0x0014309401007387 */ /* 0x0001e20000100c00 */
[----:B---3--:R-:W-:Y:S02]  /*55740*/  IMAD.MOV.U32 R96, RZ, RZ, R32 ;  /* 0x000000ffff607224 */ /* 0x008fe400078e0020 */
[----:B------:R-:W-:Y:S01]  /*55750*/  IMAD.MOV.U32 R97, RZ, RZ, R33 ;  /* 0x000000ffff617224 */ /* 0x000fe200078e0021 */
[----:B------:R-:W-:Y:S01]  /*55760*/  MOV R114, R202 ;  /* 0x000000ca00727202 */ /* 0x000fe20000000f00 */
[----:B------:R-:W-:Y:S01]  /*55770*/  IMAD.MOV.U32 R115, RZ, RZ, R203 ;  /* 0x000000ffff737224 */ /* 0x000fe200078e00cb */
[----:B----4-:R-:W-:Y:S01]  /*55780*/  DADD R98, -RZ, -R128 ;  /* 0x00000000ff627229 */ /* 0x010fe20000000980 */
[----:B------:R-:W3:Y:S01]  /*55790*/  LDL.64 R202, [R1+0x8d78] ;  /* 0x008d780001ca7983 */ /* 0x000ee20000100a00 */
[----:B------:R-:W-:Y:S02]  /*557a0*/  DMUL R92, R56, UR20 ;  /* 0x00000014385c7c28 */ /* 0x000fe40008000000 */
[----:B------:R-:W-:Y:S01]  /*557b0*/  DADD R88, R250, R10 ;  /* 0x00000000fa587229 */ /* 0x000fe2000000000a */
[----:B------:R-:W-:Y:S04]  /*557c0*/  STL.64 [R1+0xaa68], R134 ;  /* 0x00aa688601007387 */ /* 0x000fe80000100a00 */
[----:B------:R1:W-:Y:S04]  /*557d0*/  STL.128 [R1+0x1700], R96 ;  /* 0x0017006001007387 */ /* 0x0003e80000100c00 */
[----:B0-----:R-:W4:Y:S04]  /*557e0*/  LDL.64 R150, [R1+0x84c8] ;  /* 0x0084c80001967983 */ /* 0x001f280000100a00 */
[----:B------:R-:W3:Y:S01]  /*557f0*/  LDL.64 R32, [R1+0x8c70] ;  /* 0x008c700001207983 */ /* 0x000ee20000100a00 */
[----:B------:R-:W-:-:S02]  /*55800*/  IMAD.MOV.U32 R168, RZ, RZ, R34 ;  /* 0x000000ffffa87224 */ /* 0x000fc400078e0022 */
[----:B------:R-:W-:Y:S01]  /*55810*/  IMAD.MOV.U32 R169, RZ, RZ, R35 ;  /* 0x000000ffffa97224 */ /* 0x000fe200078e0023 */
[----:B------:R0:W-:Y:S01]  /*55820*/  STL.128 [R1+0x16b0], R92 ;  /* 0x0016b05c01007387 */ /* 0x0001e20000100c00 */
[----:B-1----:R-:W-:Y:S01]  /*55830*/  MOV R96, R36 ;  /* 0x0000002400607202 */ /* 0x002fe20000000f00 */
[----:B------:R-:W-:Y:S01]  /*55840*/  IMAD.MOV.U32 R97, RZ, RZ, R37 ;  /* 0x000000ffff617224 */ /* 0x000fe200078e0025 */
[----:B------:R-:W-:Y:S01]  /*55850*/  UMOV UR20, 0xd9d7bdbb ;  /* 0xd9d7bdbb00147882 */ /* 0x000fe20000000000 */
[----:B------:R-:W4:Y:S01]  /*55860*/  LDL.64 R36, [R1+0x8b10] ;  /* 0x008b100001247983 */ /* 0x000f220000100a00 */
[----:B------:R-:W-:-:S03]  /*55870*/  UMOV UR21, 0x3ddb7cdf ;  /* 0x3ddb7cdf00157882 */ /* 0x000fc60000000000 */
[----:B------:R1:W-:Y:S01]  /*55880*/  STL.64 [R1+0x8bf8], R98 ;  /* 0x008bf86201007387 */ /* 0x0003e20000100a00 */
[----:B------:R-:W-:-:S03]  /*55890*/  DADD R10, R210, R22 ;  /* 0x00000000d20a7229 */ /* 0x000fc60000000016 */
[----:B------:R-:W4:Y:S01]  /*558a0*/  LDL.LU.64 R34, [R1+0x8c18] ;  /* 0x008c180001227983 */ /* 0x000f220000300a00 */
[----:B0-----:R-:W-:Y:S01]  /*558b0*/  MOV R92, R232 ;  /* 0x000000e8005c7202 */ /* 0x001fe20000000f00 */
[----:B------:R-:W-:Y:S01]  /*558c0*/  IMAD.MOV.U32 R93, RZ, RZ, R233 ;  /* 0x000000ffff5d7224 */ /* 0x000fe200078e00e9 */
[----:B------:R-:W-:Y:S01]  /*558d0*/  DADD R22, R214, R118 ;  /* 0x00000000d6167229 */ /* 0x000fe20000000076 */
[----:B------:R-:W-:Y:S01]  /*558e0*/  MOV R240, R70 ;  /* 0x0000004600f07202 */ /* 0x000fe20000000f00 */
[----:B------:R-:W-:Y:S01]  /*558f0*/  IMAD.MOV.U32 R241, RZ, RZ, R71 ;  /* 0x000000fffff17224 */ /* 0x000fe200078e0047 */
[----:B--2---:R-:W-:Y:S01]  /*55900*/  DFMA R46, R236, UR18, -R4 ;  /* 0x00000012ec2e7c2b */ /* 0x004fe20008000804 */
[----:B------:R-:W-:Y:S01]  /*55910*/  IMAD.MOV.U32 R38, RZ, RZ, R92 ;  /* 0x000000ffff267224 */ /* 0x000fe200078e005c */
[----:B------:R-:W-:Y:S01]  /*55920*/  DADD R4, R134, R120 ;  /* 0x0000000086047229 */ /* 0x000fe20000000078 */
[----:B------:R-:W-:Y:S01]  /*55930*/  MOV R39, R93 ;  /* 0x0000005d00277202 */ /* 0x000fe20000000f00 */
[----:B------:R-:W-:Y:S01]  /*55940*/  IMAD.MOV.U32 R119, RZ, RZ, R97 ;  /* 0x000000ffff777224 */ /* 0x000fe200078e0061 */
[----:B------:R-:W-:Y:S01]  /*55950*/  MOV R118, R96 ;  /* 0x0000006000767202 */ /* 0x000fe20000000f00 */
[----:B------:R-:W2:Y:S04]  /*55960*/  LDL.LU.64 R70, [R1+0x8be8] ;  /* 0x008be80001467983 */ /* 0x000ea80000300a00 */
[----:B------:R0:W-:Y:S04]  /*55970*/  STL.128 [R1+0x1680], R44 ;  /* 0x0016802c01007387 */ /* 0x0001e80000100c00 */
[----:B------:R0:W-:Y:S01]  /*55980*/  STL.64 [R1+0x87f0], R4 ;  /* 0x0087f00401007387 */ /* 0x0001e20000100a00 */
[----:B-1----:R-:W-:Y:S01]  /*55990*/  IMAD.MOV.U32 R98, RZ, RZ, R38 ;  /* 0x000000ffff627224 */ /* 0x002fe200078e0026 */
[----:B------:R-:W-:-:S02]  /*559a0*/  MOV R99, R39 ;  /* 0x0000002700637202 */ /* 0x000fc40000000f00 */
[----:B------:R-:W2:Y:S04]  /*559b0*/  LDL.64 R96, [R1+0x8790] ;  /* 0x0087900001607983 */ /* 0x000ea80000100a00 */
[----:B------:R-:W2:Y:S01]  /*559c0*/  LDL.64 R120, [R1+0x9078] ;  /* 0x0090780001787983 */ /* 0x000ea20000100a00 */
[----:B0-----:R-:W-:Y:S01]  /*559d0*/  MOV R47, R115 ;  /* 0x00000073002f7202 */ /* 0x001fe20000000f00 */
[----:B------:R-:W-:Y:S01]  /*559e0*/  IMAD.MOV.U32 R46, RZ, RZ, R114 ;  /* 0x000000ffff2e7224 */ /* 0x000fe200078e0072 */
[----:B------:R-:W-:Y:S01]  /*559f0*/  DADD R4, R192, R110 ;  /* 0x00000000c0047229 */ /* 0x000fe2000000006e */
[----:B------:R-:W-:Y:S01]  /*55a00*/  IMAD.MOV.U32 R86, RZ, RZ, R98 ;  /* 0x000000ffff567224 */ /* 0x000fe200078e0062 */
[----:B------:R-:W-:Y:S01]  /*55a10*/  MOV R87, R99 ;  /* 0x0000006300577202 */ /* 0x000fe20000000f00 */
[----:B------:R-:W-:Y:S01]  /*55a20*/  IMAD.MOV.U32 R146, RZ, RZ, R46 ;  /* 0x000000ffff927224 */ /* 0x000fe200078e002e */
[----:B------:R-:W2:Y:S01]  /*55a30*/  LDL.LU.64 R98, [R1+0x8798] ;  /* 0x0087980001627983 */ /* 0x000ea20000300a00 */
[----:B------:R-:W-:Y:S01]  /*55a40*/  IMAD.MOV.U32 R147, RZ, RZ, R47 ;  /* 0x000000ffff937224 */ /* 0x000fe200078e002f */
[----:B------:R-:W-:Y:S01]  /*55a50*/  DMUL R46, R56, UR20 ;  /* 0x00000014382e7c28 */ /* 0x000fe20008000000 */
[----:B------:R-:W-:Y:S01]  /*55a60*/  UMOV UR20, 0x68497682 ;  /* 0x6849768200147882 */ /* 0x000fe20000000000 */
[----:B------:R-:W-:Y:S01]  /*55a70*/  UMOV UR21, 0x3d5c25c2 ;  /* 0x3d5c25c200157882 */ /* 0x000fe20000000000 */
[----:B------:R-:W-:Y:S01]  /*55a80*/  MOV R134, R200 ;  /* 0x000000c800867202 */ /* 0x000fe20000000f00 */
[----:B------:R-:W-:Y:S01]  /*55a90*/  IMAD.MOV.U32 R135, RZ, RZ, R201 ;  /* 0x000000ffff877224 */ /* 0x000fe200078e00c9 */
[----:B------:R-:W2:Y:S01]  /*55aa0*/  LDL.LU.64 R114, [R1+0x8b98] ;  /* 0x008b980001727983 */ /* 0x000ea20000300a00 */
[----:B------:R-:W-:Y:S01]  /*55ab0*/  MOV R95, R113 ;  /* 0x00000071005f7202 */ /* 0x000fe20000000f00 */
[----:B------:R-:W-:Y:S01]  /*55ac0*/  DFMA R14, R50, UR6, R14 ;  /* 0x00000006320e7c2b */ /* 0x000fe2000800000e */
[----:B------:R-:W-:Y:S01]  /*55ad0*/  IMAD.MOV.U32 R94, RZ, RZ, R112 ;  /* 0x000000ffff5e7224 */ /* 0x000fe200078e0070 */
[----:B------:R-:W-:Y:S01]  /*55ae0*/  UMOV UR38, 0xa210599e ;  /* 0xa210599e00267882 */ /* 0x000fe20000000000 */
[----:B------:R-:W-:Y:S01]  /*55af0*/  UMOV UR39, 0x3d8ec94c ;  /* 0x3d8ec94c00277882 */ /* 0x000fe20000000000 */
[----:B------:R-:W-:Y:S01]  /*55b00*/  DADD R124, R228, R124 ;  /* 0x00000000e47c7229 */ /* 0x000fe2000000007c */
[----:B------:R-:W-:Y:S01]  /*55b10*/  STL.128 [R1+0x17e0], R28 ;  /* 0x0017e01c01007387 */ /* 0x000fe20000100c00 */
[----:B------:R-:W-:-:S02]  /*55b20*/  DADD R10, R174, R10 ;  /* 0x00000000ae0a7229 */ /* 0x000fc4000000000a */
[----:B---3--:R-:W-:Y:S01]  /*55b30*/  DADD R32, -RZ, -R32 ;  /* 0x00000000ff207229 */ /* 0x008fe20000000920 */
[----:B------:R-:W3:Y:S01]  /*55b40*/  LDL.64 R232, [R1+0x8d20] ;  /* 0x008d200001e87983 */ /* 0x000ee20000100a00 */
[----:B------:R-:W-:Y:S01]  /*55b50*/  IMAD.MOV.U32 R148, RZ, RZ, R234 ;  /* 0x000000ffff947224 */ /* 0x000fe200078e00ea */
[----:B------:R-:W-:Y:S02]  /*55b60*/  MOV R149, R235 ;  /* 0x000000eb00957202 */ /* 0x000fe40000000f00 */
[----:B------:R-:W-:Y:S04]  /*55b70*/  STL.128 [R1+0x1960], R16 ;  /* 0x0019601001007387 */ /* 0x000fe80000100c00 */
[----:B------:R-:W3:Y:S01]  /*55b80*/  LDL.LU.64 R38, [R1+0x8888] ;  /* 0x0088880001267983 */ /* 0x000ee20000300a00 */
[----:B----4-:R-:W-:-:S02]  /*55b90*/  DADD R110, R36, R88 ;  /* 0x00000000246e7229 */ /* 0x010fc40000000058 */
[----:B------:R-:W-:Y:S01]  /*55ba0*/  DMUL R88, R56, UR20 ;  /* 0x0000001438587c28 */ /* 0x000fe20008000000 */
[----:B------:R-:W-:Y:S01]  /*55bb0*/  IMAD.MOV.U32 R200, RZ, RZ, R152 ;  /* 0x000000ffffc87224 */ /* 0x000fe200078e0098 */
[----:B------:R-:W-:Y:S01]  /*55bc0*/  MOV R201, R153 ;  /* 0x0000009900c97202 */ /* 0x000fe20000000f00 */
[----:B------:R-:W-:Y:S01]  /*55bd0*/  IMAD.MOV.U32 R242, RZ, RZ, R94 ;  /* 0x000000fffff27224 */ /* 0x000fe200078e005e */
[----:B------:R-:W-:Y:S04]  /*55be0*/  STL.128 [R1+0x11c0], R100 ;  /* 0x0011c06401007387 */ /* 0x000fe80000100c00 */
[----:B------:R0:W-:Y:S01]  /*55bf0*/  STL.64 [R1+0x8918], R88 ;  /* 0x0089185801007387 */ /* 0x0001e20000100a00 */
[----:B------:R-:W-:Y:S01]  /*55c00*/  IMAD.MOV.U32 R243, RZ, RZ, R95 ;  /* 0x000000fffff37224 */ /* 0x000fe200078e005f */
[----:B------:R-:W-:-:S02]  /*55c10*/  DADD R14, R150, R14 ;  /* 0x00000000960e7229 */ /* 0x000fc4000000000e */
[----:B------:R-:W-:Y:S01]  /*55c20*/  STL.64 [R1+0x8688], R4 ;  /* 0x0086880401007387 */ /* 0x000fe20000100a00 */
[----:B------:R-:W-:Y:S02]  /*55c30*/  IMAD.MOV.U32 R112, RZ, RZ, R78 ;  /* 0x000000ffff707224 */ /* 0x000fe400078e004e */
[----:B------:R-:W-:Y:S01]  /*55c40*/  IMAD.MOV.U32 R113, RZ, RZ, R79 ;  /* 0x000000ffff717224 */ /* 0x000fe200078e004f */
[----:B------:R-:W-:Y:S01]  /*55c50*/  STL.64 [R1+0x8c10], R32 ;  /* 0x008c102001007387 */ /* 0x000fe20000100a00 */
[----:B0-----:R-:W-:-:S03]  /*55c60*/  DADD R88, R216, R104 ;  /* 0x00000000d8587229 */ /* 0x001fc60000000068 */
[----:B------:R0:W-:Y:S04]  /*55c70*/  STL.128 [R1+0x13f0], R200 ;  /* 0x0013f0c801007387 */ /* 0x0001e80000100c00 */
[----:B------:R-:W4:Y:S04]  /*55c80*/  LDL.64 R104, [R1+0x9028] ;  /* 0x0090280001687983 */ /* 0x000f280000100a00 */
[----:B------:R1:W-:Y:S01]  /*55c90*/  STL.64 [R1+0x8998], R88 ;  /* 0x0089985801007387 */ /* 0x0003e20000100a00 */
[----:B------:R-:W-:Y:S01]  /*55ca0*/  MOV R94, R68 ;  /* 0x00000044005e7202 */ /* 0x000fe20000000f00 */
[----:B------:R-:W-:Y:S01]  /*55cb0*/  IMAD.MOV.U32 R44, RZ, RZ, R242 ;  /* 0x000000ffff2c7224 */ /* 0x000fe200078e00f2 */
[----:B------:R-:W-:Y:S01]  /*55cc0*/  UMOV UR20, 0xc864deb1 ;  /* 0xc864deb100147882 */ /* 0x000fe20000000000 */
[----:B------:R-:W-:Y:S01]  /*55cd0*/  UMOV UR21, 0x3cd3d0da ;  /* 0x3cd3d0da00157882 */ /* 0x000fe20000000000 */
[----:B------:R-:W-:Y:S01]  /*55ce0*/  IMAD.MOV.U32 R36, RZ, RZ, R30 ;  /* 0x000000ffff247224 */ /* 0x000fe200078e001e */
[----:B------:R1:W-:Y:S04]  /*55cf0*/  STL.128 [R1+0x1550], R32 ;  /* 0x0015502001007387 */ /* 0x0003e80000100c00 */
[----:B0-----:R-:W4:Y:S04]  /*55d00*/  LDL.LU.128 R200, [R1+0xb1e0] ;  /* 0x00b1e00001c87983 */ /* 0x001f280000300c00 */
[----:B-1----:R-:W4:Y:S01]  /*55d10*/  LDL.64 R88, [R1+0xa288] ;  /* 0x00a2880001587983 */ /* 0x002f220000100a00 */
[----:B------:R-:W-:Y:S01]  /*55d20*/  IMAD.MOV.U32 R95, RZ, RZ, R69 ;  /* 0x000000ffff5f7224 */ /* 0x000fe200078e0045 */
[----:B------:R-:W-:Y:S01]  /*55d30*/  MOV R242, R94 ;  /* 0x0000005e00f27202 */ /* 0x000fe20000000f00 */
[----:B------:R-:W-:Y:S01]  /*55d40*/  IMAD.MOV.U32 R45, RZ, RZ, R243 ;  /* 0x000000ffff2d7224 */ /* 0x000fe200078e00f3 */
[----:B------:R-:W4:Y:S01]  /*55d50*/  LDL.LU.64 R234, [R1+0x8d18] ;  /* 0x008d180001ea7983 */ /* 0x000f220000300a00 */
[----:B------:R-:W-:Y:S01]  /*55d60*/  IMAD.MOV.U32 R243, RZ, RZ, R95 ;  /* 0x000000fffff37224 */ /* 0x000fe200078e005f */
[----:B------:R-:W-:Y:S01]  /*55d70*/  DADD R4, R134, R42 ;  /* 0x0000000086047229 */ /* 0x000fe2000000002a */
[----:B------:R-:W-:Y:S01]  /*55d80*/  IMAD.MOV.U32 R150, RZ, RZ, R44 ;  /* 0x000000ffff967224 */ /* 0x000fe200078e002c */
[----:B------:R-:W-:Y:S01]  /*55d90*/  MOV R44, R242 ;  /* 0x000000f2002c7202 */ /* 0x000fe20000000f00 */
[----:B------:R-:W-:Y:S01]  /*55da0*/  IMAD.MOV.U32 R151, RZ, RZ, R45 ;  /* 0x000000ffff977224 */ /* 0x000fe200078e002d */
[----:B------:R-:W-:Y:S01]  /*55db0*/  DADD R42, R72, R82 ;  /* 0x00000000482a7229 */ /* 0x000fe20000000052 */
[----:B------:R-:W-:Y:S01]  /*55dc0*/  IMAD.MOV.U32 R45, RZ, RZ, R243 ;  /* 0x000000ffff2d7224 */ /* 0x000fe200078e00f3 */
[----:B------:R-:W-:Y:S01]  /*55dd0*/  DADD R82, R176, R124 ;  /* 0x00000000b0527229 */ /* 0x000fe2000000007c */
[----:B------:R-:W-:Y:S01]  /*55de0*/  IMAD.MOV.U32 R37, RZ, RZ, R31 ;  /* 0x000000ffff257224 */ /* 0x000fe200078e001f */
[----:B------:R-:W-:Y:S01]  /*55df0*/  MOV R125, R119 ;  /* 0x00000077007d7202 */ /* 0x000fe20000000f00 */
[----:B------:R-:W-:Y:S01]  /*55e00*/  IMAD.MOV.U32 R124, RZ, RZ, R118 ;  /* 0x000000ffff7c7224 */ /* 0x000fe200078e0076 */
[----:B------:R-:W4:Y:S01]  /*55e10*/  LDL.LU.128 R32, [R1+0xb1c0] ;  /* 0x00b1c00001207983 */ /* 0x000f220000300c00 */
[----:B------:R-:W-:-:S02]  /*55e20*/  IMAD.MOV.U32 R118, RZ, RZ, R86 ;  /* 0x000000ffff767224 */ /* 0x000fc400078e0056 */
[----:B------:R-:W-:Y:S01]  /*55e30*/  IMAD.MOV.U32 R119, RZ, RZ, R87 ;  /* 0x000000ffff777224 */ /* 0x000fe200078e0057 */
[----:B------:R-:W-:Y:S01]  /*55e40*/  MOV R87, R45 ;  /* 0x0000002d00577202 */ /* 0x000fe20000000f00 */
[----:B------:R-:W-:Y:S01]  /*55e50*/  IMAD.MOV.U32 R86, RZ, RZ, R44 ;  /* 0x000000ffff567224 */ /* 0x000fe200078e002c */
[----:B------:R-:W-:Y:S01]  /*55e60*/  MOV R243, R31 ;  /* 0x0000001f00f37202 */ /* 0x000fe20000000f00 */
[--C-:B------:R-:W-:Y:S01]  /*55e70*/  IMAD.MOV.U32 R242, RZ, RZ, R30.reuse ;  /* 0x000000fffff27224 */ /* 0x100fe200078e001e */
[----:B------:R-:W4:Y:S01]  /*55e80*/  LDL.64 R18, [R1+0x8df8] ;  /* 0x008df80001127983 */ /* 0x000f220000100a00 */
[----:B------:R-:W-:Y:S02]  /*55e90*/  IMAD.MOV.U32 R44, RZ, RZ, R30 ;  /* 0x000000ffff2c7224 */ /* 0x000fe400078e001e */
[----:B------:R-:W-:Y:S01]  /*55ea0*/  IMAD.MOV.U32 R45, RZ, RZ, R31 ;  /* 0x000000ffff2d7224 */ /* 0x000fe200078e001f */
[----:B------:R-:W4:Y:S01]  /*55eb0*/  LDL.64 R16, [R1+0x9210] ;  /* 0x0092100001107983 */ /* 0x000f220000100a00 */
[----:B------:R-:W-:-:S02]  /*55ec0*/  IMAD.MOV.U32 R78, RZ, RZ, R152 ;  /* 0x000000ffff4e7224 */ /* 0x000fc400078e0098 */
[----:B------:R-:W-:Y:S01]  /*55ed0*/  IMAD.MOV.U32 R79, RZ, RZ, R153 ;  /* 0x000000ffff4f7224 */ /* 0x000fe200078e0099 */
[----:B------:R-:W4:Y:S04]  /*55ee0*/  LDL.LU.128 R100, [R1+0xb1f0] ;  /* 0x00b1f00001647983 */ /* 0x000f280000300c00 */
[----:B------:R0:W-:Y:S01]  /*55ef0*/  STL.128 [R1+0x1400], R76 ;  /* 0x0014004c01007387 */ /* 0x0001e20000100c00 */
[----:B------:R-:W-:Y:S01]  /*55f00*/  IMAD.MOV.U32 R92, RZ, RZ, R112 ;  /* 0x000000ffff5c7224 */ /* 0x000fe200078e0070 */
[----:B------:R-:W-:Y:S01]  /*55f10*/  MOV R93, R113 ;  /* 0x00000071005d7202 */ /* 0x000fe20000000f00 */
[----:B------:R-:W-:Y:S01]  /*55f20*/  DADD R112, -RZ, -R160 ;  /* 0x00000000ff707229 */ /* 0x000fe200000009a0 */
[----:B------:R-:W-:Y:S01]  /*55f30*/  STL.64 [R1+0xad18], R72 ;  /* 0x00ad184801007387 */ /* 0x000fe20000100a00 */
[----:B------:R-:W-:-:S02]  /*55f40*/  DADD R68, -RZ, -R194 ;  /* 0x00000000ff447229 */ /* 0x000fc400000009c2 */
[----:B------:R-:W-:Y:S01]  /*55f50*/  DFMA R48, R72, 2, R48 ;  /* 0x400000004830782b */ /* 0x000fe20000000030 */
[----:B------:R-:W-:Y:S01]  /*55f60*/  UMOV UR24, 0xd9d7bdbb ;  /* 0xd9d7bdbb00187882 */ /* 0x000fe20000000000 */
[----:B------:R-:W-:Y:S01]  /*55f70*/  UMOV UR25, 0x3ddb7cdf ;  /* 0x3ddb7cdf00197882 */ /* 0x000fe20000000000 */
[----:B------:R-:W-:Y:S04]  /*55f80*/  STL.128 [R1+0xb0d0], R236 ;  /* 0x00b0d0ec01007387 */ /* 0x000fe80000100c00 */
[----:B------:R-:W-:Y:S04]  /*55f90*/  STL.128 [R1+0xb0b0], R176 ;  /* 0x00b0b0b001007387 */ /* 0x000fe80000100c00 */
[----:B0-----:R-:W4:Y:S04]  /*55fa0*/  LDL.LU.128 R76, [R1+0xb1d0] ;  /* 0x00b1d000014c7983 */ /* 0x001f280000300c00 */
[----:B------:R-:W-:Y:S04]  /*55fb0*/  STL.64 [R1+0x8b90], R112 ;  /* 0x008b907001007387 */ /* 0x000fe80000100a00 */
[----:B------:R-:W-:Y:S04]  /*55fc0*/  STL.64 [R1+0x8be0], R68 ;  /* 0x008be04401007387 */ /* 0x000fe80000100a00 */
[----:B------:R-:W4:Y:S01]  /*55fd0*/  LDL.64 R170, [R1+0x8db0] ;  /* 0x008db00001aa7983 */ /* 0x000f220000100a00 */
[----:B--2---:R-:W-:-:S03]  /*55fe0*/  DADD R22, R120, R22 ;  /* 0x0000000078167229 */ /* 0x004fc60000000016 */
[----:B------:R0:W-:Y:S01]  /*55ff0*/  STL.128 [R1+0x1360], R96 ;  /* 0x0013606001007387 */ /* 0x0001e20000100c00 */
[----:B------:R-:W-:Y:S01]  /*56000*/  MOV R120, R150 ;  /* 0x0000009600787202 */ /* 0x000fe20000000f00 */
[----:B------:R-:W-:Y:S02]  /*56010*/  IMAD.MOV.U32 R121, RZ, RZ, R151 ;  /* 0x000000ffff797224 */ /* 0x000fe400078e0097 */
[----:B------:R-:W-:Y:S04]  /*56020*/  STL.64 [R1+0x8d68], R22 ;  /* 0x008d681601007387 */ /* 0x000fe80000100a00 */
[----:B------:R1:W-:Y:S04]  /*56030*/  STL.128 [R1+0x15e0], R112 ;  /* 0x0015e07001007387 */ /* 0x0003e80000100c00 */
[----:B------:R2:W-:Y:S01]  /*56040*/  STL.128 [R1+0x15d0], R68 ;  /* 0x0015d04401007387 */ /* 0x0005e20000100c00 */
[----:B0-----:R-:W-:Y:S01]  /*56050*/  DMUL R96, R66, UR38 ;  /* 0x0000002642607c28 */ /* 0x001fe20008000000 */
[----:B------:R-:W-:Y:S01]  /*56060*/  MOV R150, R224 ;  /* 0x000000e000967202 */ /* 0x000fe20000000f00 */
[----:B------:R-:W-:Y:S01]  /*56070*/  IMAD.MOV.U32 R151, RZ, RZ, R225 ;  /* 0x000000ffff977224 */ /* 0x000fe200078e00e1 */
[----:B---3--:R-:W-:Y:S01]  /*56080*/  DADD R232, -RZ, -R232 ;  /* 0x00000000ffe87229 */ /* 0x008fe200000009e8 */
[----:B------:R-:W3:Y:S04]  /*56090*/  LDL.64 R224, [R1+0x8610] ;  /* 0x0086100001e07983 */ /* 0x000ee80000100a00 */
[----:B-1----:R-:W3:Y:S04]  /*560a0*/  LDL.LU.128 R112, [R1+0xb1a0] ;  /* 0x00b1a00001707983 */ /* 0x002ee80000300c00 */
[----:B--2---:R-:W2:Y:S01]  /*560b0*/  LDL.LU.128 R68, [R1+0xb1b0] ;  /* 0x00b1b00001447983 */ /* 0x004ea20000300c00 */
[C-C-:B----4-:R-:W-:Y:S01]  /*560c0*/  DFMA R30, R104.reuse, 0.5, R4.reuse ;  /* 0x3fe00000681e782b */ /* 0x150fe20000000004 */
[----:B------:R-:W-:Y:S01]  /*560d0*/  IMAD.MOV.U32 R72, RZ, RZ, R240 ;  /* 0x000000ffff487224 */ /* 0x000fe200078e00f0 */
[----:B------:R-:W-:Y:S01]  /*560e0*/  DADD R22, R104, R4 ;  /* 0x0000000068167229 */ /* 0x000fe20000000004 */
[----:B------:R-:W-:Y:S01]  /*560f0*/  IMAD.MOV.U32 R73, RZ, RZ, R241 ;  /* 0x000000ffff497224 */ /* 0x000fe200078e00f1 */
[----:B------:R-:W-:Y:S01]  /*56100*/  MOV R5, R147 ;  /* 0x0000009300057202 */ /* 0x000fe20000000f00 */
[----:B------:R-:W-:Y:S01]  /*56110*/  IMAD.MOV.U32 R4, RZ, RZ, R146 ;  /* 0x000000ffff047224 */ /* 0x000fe200078e0092 */
[----:B------:R-:W-:Y:S01]  /*56120*/  DADD R82, R230, R82 ;  /* 0x00000000e6527229 */ /* 0x000fe20000000052 */
[----:B------:R-:W4:Y:S01]  /*56130*/  LDL.64 R176, [R1+0xa278] ;  /* 0x00a2780001b07983 */ /* 0x000f220000100a00 */
[----:B------:R-:W-:-:S03]  /*56140*/  DADD R166, R132, R206 ;  /* 0x0000000084a67229 */ /* 0x000fc600000000ce */
[----:B------:R-:W-:Y:S04]  /*56150*/  STL.128 [R1+0xb070], R216 ;  /* 0x00b070d801007387 */ /* 0x000fe80000100c00 */
[----:B------:R-:W-:Y:S01]  /*56160*/  STL.128 [R1+0xb040], R248 ;  /* 0x00b040f801007387 */ /* 0x000fe20000100c00 */
[----:B------:R-:W-:Y:S01]  /*56170*/  DFMA R96, R88, 2, R96 ;  /* 0x400000005860782b */ /* 0x000fe20000000060 */
[----:B------:R-:W-:Y:S01]  /*56180*/  IMAD.MOV.U32 R104, RZ, RZ, R184 ;  /* 0x000000ffff687224 */ /* 0x000fe200078e00b8 */
[----:B------:R-:W-:Y:S01]  /*56190*/  DADD R88, R192, R14 ;  /* 0x00000000c0587229 */ /* 0x000fe2000000000e */
[----:B------:R-:W-:Y:S01]  /*561a0*/  IMAD.MOV.U32 R105, RZ, RZ, R185 ;  /* 0x000000ffff697224 */ /* 0x000fe200078e00b9 */
[----:B------:R-:W-:Y:S01]  /*561b0*/  DMUL R14, R74, UR20 ;  /* 0x000000144a0e7c28 */ /* 0x000fe20008000000 */
[----:B------:R-:W-:Y:S04]  /*561c0*/  STL.64 [R1+0x8d10], R232 ;  /* 0x008d10e801007387 */ /* 0x000fe80000100a00 */
[----:B------:R-:W-:Y:S04]  /*561d0*/  STL.128 [R1+0x15f0], R232 ;  /* 0x0015f0e801007387 */ /* 0x000fe80000100c00 */
[----:B------:R0:W-:Y:S04]  /*561e0*/  STL.64 [R1+0x8e20], R14 ;  /* 0x008e200e01007387 */ /* 0x0001e80000100a00 */
[----:B------:R-:W-:Y:S01]  /*561f0*/  STL.64 [R1+0x8fa0], R82 ;  /* 0x008fa05201007387 */ /* 0x000fe20000100a00 */
[----:B------:R-:W-:Y:S01]  /*56200*/  MOV R132, R38 ;  /* 0x0000002600847202 */ /* 0x000fe20000000f00 */
[----:B------:R-:W-:-:S02]  /*56210*/  IMAD.MOV.U32 R133, RZ, RZ, R39 ;  /* 0x000000ffff857224 */ /* 0x000fc400078e0027 */
[----:B------:R-:W-:Y:S01]  /*56220*/  STL.128 [R1+0xb080], R32 ;  /* 0x00b0802001007387 */ /* 0x000fe20000100c00 */
[----:B0-----:R-:W-:-:S03]  /*56230*/  DADD R14, R202, R110 ;  /* 0x00000000ca0e7229 */ /* 0x001fc6000000006e */
[----:B------:R0:W-:Y:S01]  /*56240*/  STL.128 [R1+0x1120], R104 ;  /* 0x0011206801007387 */ /* 0x0001e20000100c00 */
[----:B------:R-:W-:Y:S01]  /*56250*/  MOV R110, R4 ;  /* 0x00000004006e7202 */ /* 0x000fe20000000f00 */
[----:B------:R-:W-:Y:S01]  /*56260*/  IMAD.MOV.U32 R111, RZ, RZ, R5 ;  /* 0x000000ffff6f7224 */ /* 0x000fe200078e0005 */
[----:B------:R-:W-:Y:S01]  /*56270*/  DADD R4, R208, R10 ;  /* 0x00000000d0047229 */ /* 0x000fe2000000000a */
[----:B------:R-:W4:Y:S04]  /*56280*/  LDL.LU.128 R232, [R1+0xb190] ;  /* 0x00b1900001e87983 */ /* 0x000f280000300c00 */
[----:B------:R-:W4:Y:S01]  /*56290*/  LDL.64 R10, [R1+0x9028] ;  /* 0x00902800010a7983 */ /* 0x000f220000100a00 */
[----:B------:R-:W-:Y:S02]  /*562a0*/  DMUL R18, R18, UR26 ;  /* 0x0000001a12127c28 */ /* 0x000fe40008000000 */
[----:B------:R-:W-:Y:S01]  /*562b0*/  DADD R16, -RZ, -R16 ;  /* 0x00000000ff107229 */ /* 0x000fe20000000910 */
[----:B------:R-:W4:Y:S04]  /*562c0*/  LDL.LU.64 R216, [R1+0x8890] ;  /* 0x0088900001d87983 */ /* 0x000f280000300a00 */
[----:B0-----:R-:W4:Y:S01]  /*562d0*/  LDL.64 R104, [R1+0x8630] ;  /* 0x0086300001687983 */ /* 0x001f220000100a00 */
[----:B------:R-:W-:-:S03]  /*562e0*/  DFMA R184, R184, UR34, R72 ;  /* 0x00000022b8b87c2b */ /* 0x000fc60008000048 */
[----:B------:R-:W4:Y:S04]  /*562f0*/  LDL.64 R218, [R1+0x8898] ;  /* 0x0088980001da7983 */ /* 0x000f280000100a00 */
[----:B------:R-:W-:Y:S04]  /*56300*/  STL.128 [R1+0xdd0], R184 ;  /* 0x000dd0b801007387 */ /* 0x000fe80000100c00 */
[----:B------:R-:W-:Y:S01]  /*56310*/  STL.64 [R1+0xae08], R76 ;  /* 0x00ae084c01007387 */ /* 0x000fe20000100a00 */
[----:B------:R-:W-:Y:S01]  /*56320*/  UMOV UR20, 0x9999999a ;  /* 0x9999999a00147882 */ /* 0x000fe20000000000 */
[----:B------:R-:W-:-:S02]  /*56330*/  UMOV UR21, 0x3fcd9999 ;  /* 0x3fcd999900157882 */ /* 0x000fc40000000000 */
[----:B------:R0:W-:Y:S04]  /*56340*/  STL.128 [R1+0xb060], R132 ;  /* 0x00b0608401007387 */ /* 0x0001e80000100c00 */
[----:B------:R-:W-:Y:S04]  /*56350*/  STL.64 [R1+0x8c80], R16 ;  /* 0x008c801001007387 */ /* 0x000fe80000100a00 */
[----:B------:R1:W-:Y:S04]  /*56360*/  STL.128 [R1+0x18b0], R16 ;  /* 0x0018b01001007387 */ /* 0x0003e80000100c00 */
[----:B------:R-:W4:Y:S04]  /*56370*/  LDL.64 R250, [R1+0xa8c8] ;  /* 0x00a8c80001fa7983 */ /* 0x000f280000100a00 */
[----:B0-----:R-:W4:Y:S04]  /*56380*/  LDL.LU.64 R132, [R1+0x8820] ;  /* 0x0088200001847983 */ /* 0x001f280000300a00 */
[----:B------:R-:W4:Y:S04]  /*56390*/  LDL.64 R134, [R1+0x8828] ;  /* 0x0088280001867983 */ /* 0x000f280000100a00 */
[----:B------:R-:W4:Y:S04]  /*563a0*/  LDL.64 R248, [R1+0xa8c0] ;  /* 0x00a8c00001f87983 */ /* 0x000f280000100a00 */
[----:B-1----:R-:W4:Y:S04]  /*563b0*/  LDL.LU.64 R16, [R1+0x8b80] ;  /* 0x008b800001107983 */ /* 0x002f280000300a00 */
[----:B------:R-:W4:Y:S04]  /*563c0*/  LDL.64 R18, [R1+0x8b88] ;  /* 0x008b880001127983 */ /* 0x000f280000100a00 */
[----:B------:R-:W4:Y:S01]  /*563d0*/  LDL.64 R240, [R1+0x85b0] ;  /* 0x0085b00001f07983 */ /* 0x000f220000100a00 */
[----:B------:R-:W-:-:S03]  /*563e0*/  DADD R170, -RZ, -R170 ;  /* 0x00000000ffaa7229 */ /* 0x000fc600000009aa */
[----:B------:R-:W-:Y:S04]  /*563f0*/  STL.128 [R1+0xb0f0], R152 ;  /* 0x00b0f09801007387 */ /* 0x000fe80000100c00 */
[----:B------:R-:W-:Y:S04]  /*56400*/  STL.128 [R1+0xaff0], R208 ;  /* 0x00aff0d001007387 */ /* 0x000fe80000100c00 */
[----:B------:R-:W4:Y:S01]  /*56410*/  LDL.LU.64 R146, [R1+0x8758] ;  /* 0x0087580001927983 */ /* 0x000f220000300a00 */
[----:B------:R-:W-:Y:S01]  /*56420*/  UMOV UR36, 0xa210599e ;  /* 0xa210599e00247882 */ /* 0x000fe20000000000 */
[----:B------:R-:W-:Y:S01]  /*56430*/  UMOV UR37, 0x3d8ec94c ;  /* 0x3d8ec94c00257882 */ /* 0x000fe20000000000 */
[----:B------:R-:W-:Y:S01]  /*56440*/  DADD R188, R228, R188 ;  /* 0x00000000e4bc7229 */ /* 0x000fe200000000bc */
[----:B------:R-:W-:Y:S04]  /*56450*/  STL.64 [R1+0x8778], R46 ;  /* 0x0087782e01007387 */ /* 0x000fe80000100a00 */
[----:B------:R-:W-:Y:S04]  /*56460*/  STL.128 [R1+0xb110], R204 ;  /* 0x00b110cc01007387 */ /* 0x000fe80000100c00 */
[----:B------:R-:W-:Y:S04]  /*56470*/  STL.128 [R1+0xb020], R212 ;  /* 0x00b020d401007387 */ /* 0x000fe80000100c00 */
[----:B------:R-:W-:Y:S04]  /*56480*/  STL.128 [R1+0xb010], R64 ;  /* 0x00b0104001007387 */ /* 0x000fe80000100c00 */
[----:B------:R-:W-:Y:S04]  /*56490*/  STL.128 [R1+0xb000], R160 ;  /* 0x00b000a001007387 */ /* 0x000fe80000100c00 */
[----:B------:R-:W-:Y:S04]  /*564a0*/  STL.128 [R1+0x1850], R36 ;  /* 0x0018502401007387 */ /* 0x000fe80000100c00 */
[----:B------:R-:W4:Y:S01]  /*564b0*/  LDL.64 R236, [R1+0x8860] ;  /* 0x0088600001ec7983 */ /* 0x000f220000100a00 */
[----:B---3--:R-:W-:-:S03]  /*564c0*/  DFMA R184, R224, 2, R48 ;  /* 0x40000000e0b8782b */ /* 0x008fc60000000030 */
[----:B------:R0:W-:Y:S01]  /*564d0*/  STL.128 [R1+0xb090], R112 ;  /* 0x00b0907001007387 */ /* 0x0001e20000100c00 */
[----:B------:R-:W-:Y:S01]  /*564e0*/  IMAD.MOV.U32 R48, RZ, RZ, R110 ;  /* 0x000000ffff307224 */ /* 0x000fe200078e006e */
[----:B------:R-:W-:Y:S01]  /*564f0*/  MOV R49, R111 ;  /* 0x0000006f00317202 */ /* 0x000fe20000000f00 */
[----:B------:R-:W-:Y:S01]  /*56500*/  DADD R110, R224, R42 ;  /* 0x00000000e06e7229 */ /* 0x000fe2000000002a */
[----:B--2---:R1:W-:Y:S04]  /*56510*/  STL.128 [R1+0xb0c0], R68 ;  /* 0x00b0c04401007387 */ /* 0x0043e80000100c00 */
[----:B------:R2:W-:Y:S01]  /*56520*/  STL.128 [R1+0x17c0], R168 ;  /* 0x0017c0a801007387 */ /* 0x0005e20000100c00 */
[----:B------:R-:W-:Y:S02]  /*56530*/  IMAD.MOV.U32 R186, RZ, RZ, R148 ;  /* 0x000000ffffba7224 */ /* 0x000fe400078e0094 */
[----:B------:R-:W-:Y:S01]  /*56540*/  IMAD.MOV.U32 R187, RZ, RZ, R149 ;  /* 0x000000ffffbb7224 */ /* 0x000fe200078e0095 */
[----:B------:R-:W-:Y:S04]  /*56550*/  STL.128 [R1+0xb0a0], R164 ;  /* 0x00b0a0a401007387 */ /* 0x000fe80000100c00 */
[----:B0-----:R-:W3:Y:S04]  /*56560*/  LDL.64 R114, [R1+0x8ec0] ;  /* 0x008ec00001727983 */ /* 0x001ee80000100a00 */
[----:B-1----:R-:W3:Y:S01]  /*56570*/  LDL.64 R70, [R1+0x8ec8] ;  /* 0x008ec80001467983 */ /* 0x002ee20000100a00 */
[----:B------:R-:W-:-:S03]  /*56580*/  MOV R224, R144 ;  /* 0x0000009000e07202 */ /* 0x000fc60000000f00 */
[----:B------:R-:W3:Y:S04]  /*56590*/  LDL.64 R152, [R1+0x8780] ;  /* 0x0087800001987983 */ /* 0x000ee80000100a00 */
[----:B------:R-:W3:Y:S04]  /*565a0*/  LDL.128 R208, [R1+0x8670] ;  /* 0x0086700001d07983 */ /* 0x000ee80000100c00 */
[----:B----4-:R0:W-:Y:S01]  /*565b0*/  STL.128 [R1+0xb050], R232 ;  /* 0x00b050e801007387 */ /* 0x0101e20000100c00 */
[----:B------:R-:W-:-:S03]  /*565c0*/  DADD R42, R10, R76 ;  /* 0x000000000a2a7229 */ /* 0x000fc6000000004c */
[----:B--2---:R-:W2:Y:S01]  /*565d0*/  LDL.LU.128 R168, [R1+0xb180] ;  /* 0x00b1800001a87983 */ /* 0x004ea20000300c00 */
[----:B------:R-:W-:Y:S02]  /*565e0*/  DMUL R10, R56, UR24 ;  /* 0x00000018380a7c28 */ /* 0x000fe40008000000 */
[----:B------:R-:W-:Y:S01]  /*565f0*/  DADD R76, -R48, R34 ;  /* 0x00000000304c7229 */ /* 0x000fe20000000122 */
[----:B------:R-:W-:Y:S05]  /*56600*/  STL.128 [R1+0x1920], R216 ;  /* 0x001920d801007387 */ /* 0x000fea0000100c00 */
[----:B------:R-:W-:Y:S01]  /*56610*/  DADD R82, -R104, -R10 ;  /* 0x0000000068527229 */ /* 0x000fe2000000090a */
[----:B------:R1:W-:Y:S01]  /*56620*/  STL.64 [R1+0x88d0], R76 ;  /* 0x0088d04c01007387 */ /* 0x0003e20000100a00 */
[----:B------:R-:W-:Y:S01]  /*56630*/  IMAD.MOV.U32 R238, RZ, RZ, R42 ;  /* 0x000000ffffee7224 */ /* 0x000fe200078e002a */
[----:B------:R-:W-:-:S02]  /*56640*/  MOV R239, R43 ;  /* 0x0000002b00ef7202 */ /* 0x000fc40000000f00 */
[----:B------:R-:W4:Y:S01]  /*56650*/  LDL.64 R42, [R1+0x9de0] ;  /* 0x009de000012a7983 */ /* 0x000f220000100a00 */
[----:B------:R-:W-:Y:S02]  /*56660*/  IMAD.MOV.U32 R225, RZ, RZ, R145 ;  /* 0x000000ffffe17224 */ /* 0x000fe400078e0091 */
[----:B------:R-:W-:Y:S01]  /*56670*/  IMAD.MOV.U32 R144, RZ, RZ, R166 ;  /* 0x000000ffff907224 */ /* 0x000fe200078e00a6 */
[----:B0-----:R-:W2:Y:S01]  /*56680*/  LDL.LU.64 R232, [R1+0x8520] ;  /* 0x0085200001e87983 */ /* 0x001ea20000300a00 */
[----:B-1----:R-:W-:Y:S01]  /*56690*/  DMUL R76, R10, UR12 ;  /* 0x0000000c0a4c7c28 */ /* 0x002fe20008000000 */
[----:B------:R-:W-:Y:S02]  /*566a0*/  UMOV UR24, 0x68497682 ;  /* 0x6849768200187882 */ /* 0x000fe40000000000 */
[----:B------:R-:W4:Y:S01]  /*566b0*/  LDL.64 R10, [R1+0xa310] ;  /* 0x00a31000010a7983 */ /* 0x000f220000100a00 */
[----:B------:R-:W-:Y:S02]  /*566c0*/  UMOV UR25, 0x3d5c25c2 ;  /* 0x3d5c25c200197882 */ /* 0x000fe40000000000 */
[----:B------:R-:W-:Y:S01]  /*566d0*/  DMUL R68, R56, UR24 ;  /* 0x0000001838447c28 */ /* 0x000fe20008000000 */
[----:B------:R-:W2:Y:S01]  /*566e0*/  LDL.64 R218, [R1+0x9030] ;  /* 0x0090300001da7983 */ /* 0x000ea20000100a00 */
[----:B------:R-:W-:-:S03]  /*566f0*/  DMUL R34, R100, UR20 ;  /* 0x0000001464227c28 */ /* 0x000fc60008000000 */
[----:B------:R0:W-:Y:S03]  /*56700*/  STL.128 [R1+0x18c0], R132 ;  /* 0x0018c08401007387 */ /* 0x0001e60000100c00 */
[----:B------:R-:W-:Y:S01]  /*56710*/  DADD R32, -RZ, -R68 ;  /* 0x00000000ff207229 */ /* 0x000fe20000000944 */
[----:B------:R1:W-:Y:S06]  /*56720*/  STL.128 [R1+0x1520], R248 ;  /* 0x001520f801007387 */ /* 0x0003ec0000100c00 */
[----:B------:R1:W-:Y:S01]  /*56730*/  STL.128 [R1+0x1940], R32 ;  /* 0x0019402001007387 */ /* 0x0003e20000100c00 */
[----:B------:R-:W-:Y:S01]  /*56740*/  UMOV UR24, 0xc864deb1 ;  /* 0xc864deb100187882 */ /* 0x000fe20000000000 */
[----:B------:R-:W-:Y:S01]  /*56750*/  UMOV UR25, 0x3cd3d0da ;  /* 0x3cd3d0da00197882 */ /* 0x000fe20000000000 */
[----:B------:R-:W-:Y:S01]  /*56760*/  MOV R145, R167 ;  /* 0x000000a700917202 */ /* 0x000fe20000000f00 */
[----:B------:R1:W-:Y:S01]  /*56770*/  STL.128 [R1+0x1020], R16 ;  /* 0x0010201001007387 */ /* 0x0003e20000100c00 */
[----:B0-----:R-:W-:Y:S01]  /*56780*/  IMAD.MOV.U32 R132, RZ, RZ, R186 ;  /* 0x000000ffff847224 */ /* 0x001fe200078e00ba */
[----:B------:R-:W-:-:S02]  /*56790*/  MOV R133, R187 ;  /* 0x000000bb00857202 */ /* 0x000fc40000000f00 */
[----:B------:R0:W-:Y:S04]  /*567a0*/  STL.128 [R1+0x1800], R240 ;  /* 0x001800f001007387 */ /* 0x0001e80000100c00 */
[----:B-1----:R-:W2:Y:S04]  /*567b0*/  LDL.64 R248, [R1+0x8c50] ;  /* 0x008c500001f87983 */ /* 0x002ea80000100a00 */
[----:B------:R-:W2:Y:S04]  /*567c0*/  LDL.64 R32, [R1+0x8870] ;  /* 0x0088700001207983 */ /* 0x000ea80000100a00 */
[----:B------:R-:W2:Y:S01]  /*567d0*/  LDL.LU.64 R34, [R1+0x8878] ;  /* 0x0088780001227983 */ /* 0x000ea20000300a00 */
[----:B------:R-:W-:-:S03]  /*567e0*/  DMUL R178, R74, UR24 ;  /* 0x000000184ab27c28 */ /* 0x000fc60008000000 */
[----:B------:R-:W2:Y:S04]  /*567f0*/  LDL.128 R164, [R1+0x88d0] ;  /* 0x0088d00001a47983 */ /* 0x000ea80000100c00 */
[----:B------:R-:W2:Y:S04]  /*56800*/  LDL.64 R186, [R1+0x9078] ;  /* 0x0090780001ba7983 */ /* 0x000ea80000100a00 */
[----:B------:R-:W2:Y:S04]  /*56810*/  LDL.LU.128 R16, [R1+0xb140] ;  /* 0x00b1400001107983 */ /* 0x000ea80000300c00 */
[----:B0-----:R-:W2:Y:S04]  /*56820*/  LDL.LU.128 R240, [R1+0xb160] ;  /* 0x00b1600001f07983 */ /* 0x001ea80000300c00 */
[----:B------:R0:W-:Y:S01]  /*56830*/  STL.64 [R1+0x8f10], R76 ;  /* 0x008f104c01007387 */ /* 0x0001e20000100a00 */
[----:B------:R-:W-:-:S02]  /*56840*/  IMAD.MOV.U32 R68, RZ, RZ, R48 ;  /* 0x000000ffff447224 */ /* 0x000fc400078e0030 */
[----:B------:R-:W-:Y:S01]  /*56850*/  IMAD.MOV.U32 R69, RZ, RZ, R49 ;  /* 0x000000ffff457224 */ /* 0x000fe200078e0031 */
[----:B------:R-:W-:Y:S01]  /*56860*/  DMUL R98, R64, UR36 ;  /* 0x0000002440627c28 */ /* 0x000fe20008000000 */
[----:B------:R-:W-:Y:S04]  /*56870*/  STL.128 [R1+0x1260], R188 ;  /* 0x001260bc01007387 */ /* 0x000fe80000100c00 */
[----:B------:R-:W2:Y:S04]  /*56880*/  LDL.64 R46, [R1+0x8a68] ;  /* 0x008a6800012e7983 */ /* 0x000ea80000100a00 */
[----:B------:R-:W2:Y:S04]  /*56890*/  LDL.LU.64 R204, [R1+0x8aa0] ;  /* 0x008aa00001cc7983 */ /* 0x000ea80000300a00 */
[----:B------:R-:W2:Y:S04]  /*568a0*/  LDL.64 R206, [R1+0x8aa8] ;  /* 0x008aa80001ce7983 */ /* 0x000ea80000100a00 */
[----:B------:R-:W2:Y:S04]  /*568b0*/  LDL.64 R160, [R1+0x8650] ;  /* 0x0086500001a07983 */ /* 0x000ea80000100a00 */
[----:B------:R-:W2:Y:S04]  /*568c0*/  LDL.64 R162, [R1+0x8658] ;  /* 0x0086580001a27983 */ /* 0x000ea80000100a00 */
[----:B------:R-:W2:Y:S04]  /*568d0*/  LDL.64 R212, [R1+0xa8a0] ;  /* 0x00a8a00001d47983 */ /* 0x000ea80000100a00 */
[----:B------:R-:W2:Y:S01]  /*568e0*/  LDL.LU.128 R36, [R1+0xb150] ;  /* 0x00b1500001247983 */ /* 0x000ea20000300c00 */
[----:B---3--:R-:W-:Y:S01]  /*568f0*/  DADD R112, R176, R114 ;  /* 0x00000000b0707229 */ /* 0x008fe20000000072 */
[----:B------:R-:W-:-:S02]  /*56900*/  IMAD.MOV.U32 R154, RZ, RZ, R224 ;  /* 0x000000ffff9a7224 */ /* 0x000fc400078e00e0 */
[----:B------:R-:W3:Y:S01]  /*56910*/  LDL.LU.64 R216, [R1+0x8fa0] ;  /* 0x008fa00001d87983 */ /* 0x000ee20000300a00 */
[----:B----4-:R-:W-:-:S03]  /*56920*/  DADD R234, -R10, -R178 ;  /* 0x000000000aea7229 */ /* 0x010fc600000009b2 */
[----:B--2---:R1:W-:Y:S04]  /*56930*/  STL.128 [R1+0x1760], R32 ;  /* 0x0017602001007387 */ /* 0x0043e80000100c00 */
[----:B------:R-:W2:Y:S01]  /*56940*/  LDL.64 R10, [R1+0xa350] ;  /* 0x00a35000010a7983 */ /* 0x000ea20000100a00 */
[----:B------:R-:W-:-:S03]  /*56950*/  DADD R114, R42, R70 ;  /* 0x000000002a727229 */ /* 0x000fc60000000046 */
[----:B------:R-:W4:Y:S01]  /*56960*/  LDL.64 R42, [R1+0x8da0] ;  /* 0x008da000012a7983 */ /* 0x000f220000100a00 */
[----:B------:R-:W-:Y:S02]  /*56970*/  IMAD.MOV.U32 R70, RZ, RZ, R76 ;  /* 0x000000ffff467224 */ /* 0x000fe400078e004c */
[----:B------:R-:W-:Y:S01]  /*56980*/  IMAD.MOV.U32 R71, RZ, RZ, R77 ;  /* 0x000000ffff477224 */ /* 0x000fe200078e004d */
[----:B0-----:R-:W-:Y:S01]  /*56990*/  DMUL R76, R104, 0.5 ;  /* 0x3fe00000684c7828 */ /* 0x001fe20000000000 */
[----:B------:R-:W-:Y:S01]  /*569a0*/  IMAD.MOV.U32 R155, RZ, RZ, R225 ;  /* 0x000000ffff9b7224 */ /* 0x000fe200078e00e1 */
[----:B------:R-:W3:Y:S01]  /*569b0*/  LDL.64 R104, [R1+0x8618] ;  /* 0x0086180001687983 */ /* 0x000ee20000100a00 */
[----:B-1----:R-:W-:Y:S01]  /*569c0*/  IMAD.MOV.U32 R32, RZ, RZ, R110 ;  /* 0x000000ffff207224 */ /* 0x002fe200078e006e */
[----:B------:R-:W-:Y:S02]  /*569d0*/  MOV R33, R111 ;  /* 0x0000006f00217202 */ /* 0x000fe40000000f00 */
[----:B------:R0:W-:Y:S04]  /*569e0*/  STL.128 [R1+0x16e0], R164 ;  /* 0x0016e0a401007387 */ /* 0x0001e80000100c00 */
[----:B------:R-:W3:Y:S04]  /*569f0*/  LDL.64 R110, [R1+0x8cc0] ;  /* 0x008cc000016e7983 */ /* 0x000ee80000100a00 */
[----:B------:R1:W-:Y:S01]  /*56a00*/  STL.128 [R1+0x13c0], R68 ;  /* 0x0013c04401007387 */ /* 0x0003e20000100c00 */
[----:B------:R-:W-:Y:S01]  /*56a10*/  IMAD.MOV.U32 R250, RZ, RZ, R128 ;  /* 0x000000fffffa7224 */ /* 0x000fe200078e0080 */
[----:B------:R-:W-:Y:S01]  /*56a20*/  MOV R251, R129 ;  /* 0x0000008100fb7202 */ /* 0x000fe20000000f00 */
[----:B------:R-:W-:Y:S01]  /*56a30*/  DFMA R22, R218, 2, R22 ;  /* 0x40000000da16782b */ /* 0x000fe20000000016 */
[----:B------:R1:W-:Y:S04]  /*56a40*/  STL.128 [R1+0x1230], R96 ;  /* 0x0012306001007387 */ /* 0x0003e80000100c00 */
[----:B0-----:R-:W3:Y:S01]  /*56a50*/  LDL.64 R164, [R1+0x8990] ;  /* 0x0089900001a47983 */ /* 0x001ee20000100a00 */
[----:B------:R-:W-:Y:S01]  /*56a60*/  MOV R48, R166 ;  /* 0x000000a600307202 */ /* 0x000fe20000000f00 */
[----:B------:R-:W-:-:S02]  /*56a70*/  IMAD.MOV.U32 R49, RZ, RZ, R167 ;  /* 0x000000ffff317224 */ /* 0x000fc400078e00a7 */
[----:B------:R0:W-:Y:S04]  /*56a80*/  STL.128 [R1+0x14e0], R152 ;  /* 0x0014e09801007387 */ /* 0x0001e80000100c00 */
[----:B-1----:R-:W3:Y:S04]  /*56a90*/  LDL.LU.64 R68, [R1+0x87f0] ;  /* 0x0087f00001447983 */ /* 0x002ee80000300a00 */
[----:B------:R-:W3:Y:S01]  /*56aa0*/  LDL.LU.64 R70, [R1+0x87f8] ;  /* 0x0087f80001467983 */ /* 0x000ee20000300a00 */
[----:B------:R-:W-:-:S03]  /*56ab0*/  IMAD.MOV.U32 R128, RZ, RZ, R246 ;  /* 0x000000ffff807224 */ /* 0x000fc600078e00f6 */
[----:B------:R-:W-:Y:S01]  /*56ac0*/  STL.64 [R1+0x8768], R114 ;  /* 0x0087687201007387 */ /* 0x000fe20000100a00 */
[----:B------:R-:W-:-:S03]  /*56ad0*/  IMAD.MOV.U32 R129, RZ, RZ, R247 ;  /* 0x000000ffff817224 */ /* 0x000fc600078e00f7 */
[----:B------:R1:W-:Y:S04]  /*56ae0*/  STL.128 [R1+0x1990], R232 ;  /* 0x001990e801007387 */ /* 0x0003e80000100c00 */
[----:B------:R1:W-:Y:S01]  /*56af0*/  STL.128 [R1+0xd80], R112 ;  /* 0x000d807001007387 */ /* 0x0003e20000100c00 */
[----:B------:R-:W-:-:S03]  /*56b00*/  MOV R246, R208 ;  /* 0x000000d000f67202 */ /* 0x000fc60000000f00 */
[----:B------:R-:W3:Y:S01]  /*56b10*/  LDL.LU.128 R96, [R1+0xb120] ;  /* 0x00b1200001607983 */ /* 0x000ee20000300c00 */
[----:B------:R-:W-:-:S03]  /*56b20*/  IMAD.MOV.U32 R247, RZ, RZ, R209 ;  /* 0x000000fffff77224 */ /* 0x000fc600078e00d1 */
[----:B0-----:R-:W3:Y:S04]  /*56b30*/  LDL.LU.128 R152, [R1+0xb0f0] ;  /* 0x00b0f00001987983 */ /* 0x001ee80000300c00 */
[----:B------:R-:W3:Y:S04]  /*56b40*/  LDL.LU.64 R166, [R1+0x8998] ;  /* 0x0089980001a67983 */ /* 0x000ee80000300a00 */
[----:B------:R-:W3:Y:S04]  /*56b50*/  LDL.LU.64 R178, [R1+0x8688] ;  /* 0x0086880001b27983 */ /* 0x000ee80000300a00 */
[----:B-1----:R-:W3:Y:S04]  /*56b60*/  LDL.LU.64 R234, [R1+0x86a8] ;  /* 0x0086a80001ea7983 */ /* 0x002ee80000300a00 */
[----:B------:R-:W3:Y:S04]  /*56b70*/  LDL.64 R112, [R1+0x8d60] ;  /* 0x008d600001707983 */ /* 0x000ee80000100a00 */
[----:B------:R-:W3:Y:S04]  /*56b80*/  LDL.LU.64 R114, [R1+0x8d68] ;  /* 0x008d680001727983 */ /* 0x000ee80000300a00 */
[----:B------:R-:W3:Y:S04]  /*56b90*/  LDL.LU.64 R34, [R1+0x86b8] ;  /* 0x0086b80001227983 */ /* 0x000ee80000300a00 */
[----:B------:R-:W3:Y:S04]  /*56ba0*/  LDL.LU.64 R190, [R1+0x87d8] ;  /* 0x0087d80001be7983 */ /* 0x000ee80000300a00 */
[----:B------:R0:W-:Y:S04]  /*56bb0*/  STL.128 [R1+0x1820], R248 ;  /* 0x001820f801007387 */ /* 0x0001e80000100c00 */
[----:B------:R1:W-:Y:S04]  /*56bc0*/  STL.128 [R1+0xaf40], R16 ;  /* 0x00af401001007387 */ /* 0x0003e80000100c00 */
[----:B------:R1:W-:Y:S04]  /*56bd0*/  STL.128 [R1+0x1160], R208 ;  /* 0x001160d001007387 */ /* 0x0003e80000100c00 */
[----:B------:R1:W-:Y:S04]  /*56be0*/  STL.128 [R1+0xafd0], R240 ;  /* 0x00afd0f001007387 */ /* 0x0003e80000100c00 */
[----:B0-----:R-:W3:Y:S04]  /*56bf0*/  LDL.128 R248, [R1+0x8540] ;  /* 0x0085400001f87983 */ /* 0x001ee80000100c00 */
[----:B-1----:R-:W3:Y:S04]  /*56c00*/  LDL.64 R16, [R1+0xa890] ;  /* 0x00a8900001107983 */ /* 0x002ee80000100a00 */
[----:B------:R-:W3:Y:S04]  /*56c10*/  LDL.64 R18, [R1+0xa898] ;  /* 0x00a8980001127983 */ /* 0x000ee80000100a00 */
[----:B------:R-:W3:Y:S04]  /*56c20*/  LDL.64 R208, [R1+0x86d0] ;  /* 0x0086d00001d07983 */ /* 0x000ee80000100a00 */
[----:B------:R-:W3:Y:S04]  /*56c30*/  LDL.64 R210, [R1+0x86d8] ;  /* 0x0086d80001d27983 */ /* 0x000ee80000100a00 */
[----:B------:R-:W3:Y:S04]  /*56c40*/  LDL.64 R240, [R1+0x86e0] ;  /* 0x0086e00001f07983 */ /* 0x000ee80000100a00 */
[----:B------:R-:W3:Y:S04]  /*56c50*/  LDL.64 R242, [R1+0x86e8] ;  /* 0x0086e80001f27983 */ /* 0x000ee80000100a00 */
[----:B------:R-:W-:Y:S01]  /*56c60*/  STL.128 [R1+0xb030], R228 ;  /* 0x00b030e401007387 */ /* 0x000fe20000100c00 */
[----:B------:R-:W-:Y:S01]  /*56c70*/  MOV R224, R146 ;  /* 0x0000009200e07202 */ /* 0x000fe20000000f00 */
[----:B------:R-:W-:-:S02]  /*56c80*/  IMAD.MOV.U32 R225, RZ, RZ, R147 ;  /* 0x000000ffffe17224 */ /* 0x000fc400078e0093 */
[----:B------:R0:W-:Y:S01]  /*56c90*/  STL.128 [R1+0x17a0], R80 ;  /* 0x0017a05001007387 */ /* 0x0001e20000100c00 */
[----:B------:R-:W-:-:S03]  /*56ca0*/  IMAD.MOV.U32 R94, RZ, RZ, R148 ;  /* 0x000000ffff5e7224 */ /* 0x000fc600078e0094 */
[----:B------:R1:W-:Y:S01]  /*56cb0*/  STL.64 [R1+0xaaa0], R224 ;  /* 0x00aaa0e001007387 */ /* 0x0003e20000100a00 */
[----:B------:R-:W-:-:S03]  /*56cc0*/  MOV R95, R149 ;  /* 0x00000095005f7202 */ /* 0x000fc60000000f00 */
[----:B0-----:R-:W3:Y:S04]  /*56cd0*/  LDL.64 R82, [R1+0x8ef8] ;  /* 0x008ef80001527983 */ /* 0x001ee80000100a00 */
[----:B-1----:R-:W3:Y:S04]  /*56ce0*/  LDL.64 R224, [R1+0xa2c8] ;  /* 0x00a2c80001e07983 */ /* 0x002ee80000100a00 */
[----:B------:R0:W-:Y:S04]  /*56cf0*/  STL.128 [R1+0x1220], R92 ;  /* 0x0012205c01007387 */ /* 0x0001e80000100c00 */
[----:B0-----:R-:W3:Y:S01]  /*56d00*/  LDL.LU.128 R92, [R1+0xb170] ;  /* 0x00b17000015c7983 */ /* 0x001ee20000300c00 */
[----:B--2---:R-:W-:-:S03]  /*56d10*/  DMUL R10, R10, R66 ;  /* 0x000000420a0a7228 */ /* 0x004fc60000000000 */
[----:B------:R-:W2:Y:S04]  /*56d20*/  LDL.64 R66, [R1+0x8628] ;  /* 0x0086280001427983 */ /* 0x000ea80000100a00 */
[----:B------:R0:W-:Y:S02]  /*56d30*/  STL.64 [R1+0x87c8], R10 ;  /* 0x0087c80a01007387 */ /* 0x0001e40000100a00 */
[----:B0-----:R-:W-:Y:S02]  /*56d40*/  DADD R10, R222, R4 ;  /* 0x00000000de0a7229 */ /* 0x001fe40000000004 */
[----:B----4-:R-:W-:Y:S01]  /*56d50*/  DADD R4, -RZ, -R42 ;  /* 0x00000000ff047229 */ /* 0x010fe2000000092a */
[----:B------:R-:W4:Y:S06]  /*56d60*/  LDL.64 R42, [R1+0xa288] ;  /* 0x00a28800012a7983 */ /* 0x000f2c0000100a00 */
[----:B------:R0:W-:Y:S02]  /*56d70*/  STL.64 [R1+0x8858], R4 ;  /* 0x0088580401007387 */ /* 0x0001e40000100a00 */
[----:B0-----:R-:W-:-:S02]  /*56d80*/  DADD R4, R170, R14 ;  /* 0x00000000aa047229 */ /* 0x001fc4000000000e */
[----:B------:R-:W-:Y:S02]  /*56d90*/  DADD R14, R214, R10 ;  /* 0x00000000d60e7229 */ /* 0x000fe4000000000a */
[----:B------:R-:W-:Y:S01]  /*56da0*/  DADD R10, R218, R30 ;  /* 0x00000000da0a7229 */ /* 0x000fe2000000001e */
[----:B------:R-:W2:Y:S01]  /*56db0*/  LDL.64 R214, [R1+0xa8a8] ;  /* 0x00a8a80001d67983 */ /* 0x000ea20000100a00 */
[----:B------:R-:W-:-:S03]  /*56dc0*/  DMUL R218, R64, UR6 ;  /* 0x0000000640da7c28 */ /* 0x000fc60008000000 */
[----:B------:R-:W2:Y:S01]  /*56dd0*/  LDL.64 R64, [R1+0x8620] ;  /* 0x0086200001407983 */ /* 0x000ea20000100a00 */
[----:B------:R-:W-:Y:S02]  /*56de0*/  DADD R14, R186, R14 ;  /* 0x00000000ba0e7229 */ /* 0x000fe4000000000e */
[----:B---3--:R-:W-:Y:S01]  /*56df0*/  DFMA R186, R104, 2, R22 ;  /* 0x4000000068ba782b */ /* 0x008fe20000000016 */
[----:B------:R0:W-:Y:S01]  /*56e00*/  STL.128 [R1+0xde0], R68 ;  /* 0x000de04401007387 */ /* 0x0001e20000100c00 */
[----:B------:R-:W-:Y:S01]  /*56e10*/  DADD R4, R200, R4 ;  /* 0x00000000c8047229 */ /* 0x000fe20000000004 */
[----:B------:R-:W-:Y:S02]  /*56e20*/  CS2R R148, SRZ ;  /* 0x0000000000947805 */ /* 0x000fe4000001ff00 */
[----:B------:R-:W-:Y:S01]  /*56e30*/  MOV R222, R232 ;  /* 0x000000e800de7202 */ /* 0x000fe20000000f00 */
[----:B------:R-:W-:Y:S01]  /*56e40*/  IMAD.MOV.U32 R223, RZ, RZ, R233 ;  /* 0x000000ffffdf7224 */ /* 0x000fe200078e00e9 */
[----:B------:R-:W-:Y:S01]  /*56e50*/  DADD R22, R110, R14 ;  /* 0x000000006e167229 */ /* 0x000fe2000000000e */
[----:B------:R-:W-:Y:S01]  /*56e60*/  IMAD.MOV.U32 R176, RZ, RZ, R164 ;  /* 0x000000ffffb07224 */ /* 0x000fe200078e00a4 */
[----:B------:R-:W-:Y:S01]  /*56e70*/  MOV R111, R121 ;  /* 0x00000079006f7202 */ /* 0x000fe20000000f00 */
[----:B------:R-:W-:Y:S01]  /*56e80*/  IMAD.MOV.U32 R110, RZ, RZ, R120 ;  /* 0x000000ffff6e7224 */ /* 0x000fe200078e0078 */
[----:B------:R-:W-:Y:S01]  /*56e90*/  DADD R188, R2, R4 ;  /* 0x0000000002bc7229 */ /* 0x000fe20000000004 */
[----:B------:R-:W-:Y:S01]  /*56ea0*/  IMAD.MOV.U32 R177, RZ, RZ, R165 ;  /* 0x000000ffffb17224 */ /* 0x000fe200078e00a5 */
[----:B------:R-:W3:Y:S01]  /*56eb0*/  LDL.64 R4, [R1+0xa158] ;  /* 0x00a1580001047983 */ /* 0x000ee20000100a00 */
[----:B------:R-:W-:Y:S01]  /*56ec0*/  IMAD.MOV.U32 R229, RZ, RZ, R111 ;  /* 0x000000ffffe57224 */ /* 0x000fe200078e006f */
[----:B------:R-:W-:-:S02]  /*56ed0*/  MOV R228, R110 ;  /* 0x0000006e00e47202 */ /* 0x000fc40000000f00 */
[----:B------:R-:W3:Y:S04]  /*56ee0*/  LDL.LU.64 R110, [R1+0x87a8] ;  /* 0x0087a800016e7983 */ /* 0x000ee80000300a00 */
[----:B0-----:R-:W3:Y:S01]  /*56ef0*/  LDL.LU.128 R68, [R1+0xb0c0] ;  /* 0x00b0c00001447983 */ /* 0x001ee20000300c00 */
[----:B------:R-:W-:-:S03]  /*56f00*/  DADD R232, R104, R10 ;  /* 0x0000000068e87229 */ /* 0x000fc6000000000a */
[----:B------:R0:W-:Y:S04]  /*56f10*/  STL.128 [R1+0x14d0], R148 ;  /* 0x0014d09401007387 */ /* 0x0001e80000100c00 */
[----:B------:R-:W3:Y:S04]  /*56f20*/  LDL.64 R10, [R1+0xa3f8] ;  /* 0x00a3f800010a7983 */ /* 0x000ee80000100a00 */
[----:B------:R-:W-:Y:S04]  /*56f30*/  STL.128 [R1+0x1870], R44 ;  /* 0x0018702c01007387 */ /* 0x000fe80000100c00 */
[----:B------:R-:W-:Y:S04]  /*56f40*/  STL.128 [R1+0x1420], R204 ;  /* 0x001420cc01007387 */ /* 0x000fe80000100c00 */
[----:B0-----:R-:W3:Y:S04]  /*56f50*/  LDL.LU.128 R148, [R1+0xb100] ;  /* 0x00b1000001947983 */ /* 0x001ee80000300c00 */
[----:B------:R-:W-:Y:S04]  /*56f60*/  STL.128 [R1+0x14f0], R144 ;  /* 0x0014f09001007387 */ /* 0x000fe80000100c00 */
[----:B------:R-:W-:Y:S04]  /*56f70*/  STL.128 [R1+0x1620], R236 ;  /* 0x001620ec01007387 */ /* 0x000fe80000100c00 */
[----:B------:R-:W-:Y:S04]  /*56f80*/  STL.128 [R1+0x12d0], R176 ;  /* 0x0012d0b001007387 */ /* 0x000fe80000100c00 */
[----:B------:R0:W-:Y:S04]  /*56f90*/  STL.128 [R1+0x1070], R164 ;  /* 0x001070a401007387 */ /* 0x0001e80000100c00 */
[----:B------:R-:W-:Y:S04]  /*56fa0*/  STL.128 [R1+0x14c0], R112 ;  /* 0x0014c07001007387 */ /* 0x000fe80000100c00 */
[----:B------:R-:W-:Y:S04]  /*56fb0*/  STL.128 [R1+0x10f0], R32 ;  /* 0x0010f02001007387 */ /* 0x000fe80000100c00 */
[----:B------:R-:W-:Y:S04]  /*56fc0*/  STL.128 [R1+0x1030], R216 ;  /* 0x001030d801007387 */ /* 0x000fe80000100c00 */
[----:B------:R-:W-:Y:S04]  /*56fd0*/  STL.128 [R1+0x1180], R232 ;  /* 0x001180e801007387 */ /* 0x000fe80000100c00 */
[----:B------:R-:W-:Y:S04]  /*56fe0*/  STL.128 [R1+0x1080], R184 ;  /* 0x001080b801007387 */ /* 0x000fe80000100c00 */
[----:B------:R1:W-:Y:S04]  /*56ff0*/  STL.128 [R1+0x1050], R188 ;  /* 0x001050bc01007387 */ /* 0x0003e80000100c00 */
[----:B------:R-:W-:Y:S04]  /*57000*/  STL.128 [R1+0x1460], R20 ;  /* 0x0014601401007387 */ /* 0x000fe80000100c00 */
[----:B------:R-:W-:Y:S04]  /*57010*/  STL.128 [R1+0xf50], RZ ;  /* 0x000f50ff01007387 */ /* 0x000fe80000100c00 */
[----:B------:R-:W-:Y:S04]  /*57020*/  STL.128 [R1+0xfe0], R100 ;  /* 0x000fe06401007387 */ /* 0x000fe80000100c00 */
[----:B------:R-:W-:Y:S04]  /*57030*/  STL.128 [R1+0x1710], R96 ;  /* 0x0017106001007387 */ /* 0x000fe80000100c00 */
[----:B------:R-:W-:Y:S04]  /*57040*/  STL.128 [R1+0xf60], R160 ;  /* 0x000f60a001007387 */ /* 0x000fe80000100c00 */
[----:B------:R-:W-:Y:S04]  /*57050*/  STL.128 [R1+0x13e0], R152 ;  /* 0x0013e09801007387 */ /* 0x000fe80000100c00 */
[----:B------:R1:W-:Y:S04]  /*57060*/  STL.128 [R1+0xafc0], R36 ;  /* 0x00afc02401007387 */ /* 0x0003e80000100c00 */
[----:B0-----:R-:W3:Y:S04]  /*57070*/  LDL.LU.128 R164, [R1+0xb0a0] ;  /* 0x00b0a00001a47983 */ /* 0x001ee80000300c00 */
[----:B------:R0:W-:Y:S04]  /*57080*/  STL.128 [R1+0xaf60], R192 ;  /* 0x00af60c001007387 */ /* 0x0001e80000100c00 */
[----:B-1----:R-:W3:Y:S04]  /*57090*/  LDL.64 R190, [R1+0x90b8] ;  /* 0x0090b80001be7983 */ /* 0x002ee80000100a00 */
[----:B------:R-:W3:Y:S04]  /*570a0*/  LDL.128 R36, [R1+0x8a90] ;  /* 0x008a900001247983 */ /* 0x000ee80000100c00 */
[----:B------:R-:W3:Y:S04]  /*570b0*/  LDL.LU.128 R204, [R1+0xb110] ;  /* 0x00b1100001cc7983 */ /* 0x000ee80000300c00 */
[----:B0-----:R-:W3:Y:S04]  /*570c0*/  LDL.64 R192, [R1+0xa900] ;  /* 0x00a9000001c07983 */ /* 0x001ee80000100a00 */
[----:B------:R-:W3:Y:S04]  /*570d0*/  LDL.64 R14, [R1+0xa3c0] ;  /* 0x00a3c000010e7983 */ /* 0x000ee80000100a00 */
[----:B------:R-:W3:Y:S04]  /*570e0*/  LDL.LU.128 R44, [R1+0xb130] ;  /* 0x00b13000012c7983 */ /* 0x000ee80000300c00 */
[----:B------:R-:W3:Y:S01]  /*570f0*/  LDL.64 R30, [R1+0x9f78] ;  /* 0x009f7800011e7983 */ /* 0x000ee20000100a00 */
[----:B------:R-:W-:Y:S01]  /*57100*/  MOV R104, R218 ;  /* 0x000000da00687202 */ /* 0x000fe20000000f00 */
[----:B------:R-:W-:-:S02]  /*57110*/  IMAD.MOV.U32 R105, RZ, RZ, R219 ;  /* 0x000000ffff697224 */ /* 0x000fc400078e00db */
[----:B------:R-:W-:Y:S01]  /*57120*/  IMAD.MOV.U32 R120, RZ, RZ, R226 ;  /* 0x000000ffff787224 */ /* 0x000fe200078e00e2 */
[----:B------:R-:W-:Y:S01]  /*57130*/  STL.128 [R1+0xafe0], R92 ;  /* 0x00afe05c01007387 */ /* 0x000fe20000100c00 */
[----:B------:R-:W-:-:S03]  /*57140*/  IMAD.MOV.U32 R121, RZ, RZ, R227 ;  /* 0x000000ffff797224 */ /* 0x000fc600078e00e3 */
[----:B------:R0:W-:Y:S01]  /*57150*/  STL.64 [R1+0xae58], R104 ;  /* 0x00ae586801007387 */ /* 0x0001e20000100a00 */
[----:B------:R-:W-:Y:S01]  /*57160*/  UMOV UR20, 0x3a23383f ;  /* 0x3a23383f00147882 */ /* 0x000fe20000000000 */
[----:B------:R-:W-:Y:S02]  /*57170*/  UMOV UR21, 0x3dafe2c6 ;  /* 0x3dafe2c600157882 */ /* 0x000fe40000000000 */
[----:B------:R-:W-:Y:S04]  /*57180*/  STL.64 [R1+0xaf70], R122 ;  /* 0x00af707a01007387 */ /* 0x000fe80000100a00 */
[----:B------:R-:W3:Y:S04]  /*57190*/  LDL.LU.128 R144, [R1+0xb0e0] ;  /* 0x00b0e00001907983 */ /* 0x000ee80000300c00 */
[----:B0-----:R-:W3:Y:S04]  /*571a0*/  LDL.LU.64 R104, [R1+0x8de0] ;  /* 0x008de00001687983 */ /* 0x001ee80000300a00 */
[----:B------:R-:W3:Y:S04]  /*571b0*/  LDL.64 R92, [R1+0x8fc0] ;  /* 0x008fc000015c7983 */ /* 0x000ee80000100a00 */
[----:B------:R-:W3:Y:S01]  /*571c0*/  LDL.64 R94, [R1+0x87c8] ;  /* 0x0087c800015e7983 */ /* 0x000ee20000100a00 */
[----:B------:R-:W-:Y:S01]  /*571d0*/  UMOV UR36, 0xd9d7bdbb ;  /* 0xd9d7bdbb00247882 */ /* 0x000fe20000000000 */
[----:B------:R-:W-:-:S02]  /*571e0*/  UMOV UR37, 0x3ddb7cdf ;  /* 0x3ddb7cdf00257882 */ /* 0x000fc40000000000 */
[----:B------:R-:W3:Y:S04]  /*571f0*/  LDL.LU.128 R236, [R1+0xb0d0] ;  /* 0x00b0d00001ec7983 */ /* 0x000ee80000300c00 */
[----:B------:R0:W-:Y:S04]  /*57200*/  STL.64 [R1+0xaf50], R52 ;  /* 0x00af503401007387 */ /* 0x0001e80000100a00 */
[----:B------:R-:W3:Y:S04]  /*57210*/  LDL.LU.128 R176, [R1+0xb0b0] ;  /* 0x00b0b00001b07983 */ /* 0x000ee80000300c00 */
[----:B------:R-:W3:Y:S04]  /*57220*/  LDL.LU.128 R112, [R1+0xb090] ;  /* 0x00b0900001707983 */ /* 0x000ee80000300c00 */
[----:B------:R-:W3:Y:S01]  /*57230*/  LDL.LU.128 R32, [R1+0xb080] ;  /* 0x00b0800001207983 */ /* 0x000ee20000300c00 */
[----:B------:R-:W-:Y:S01]  /*57240*/  UMOV UR24, 0xce3718e1 ;  /* 0xce3718e100187882 */ /* 0x000fe20000000000 */
[----:B------:R-:W-:Y:S01]  /*57250*/  UMOV UR25, 0x3d551c51 ;  /* 0x3d551c5100197882 */ /* 0x000fe20000000000 */
[----:B------:R-:W-:Y:S01]  /*57260*/  UMOV UR40, 0xd9d7bdbb ;  /* 0xd9d7bdbb00287882 */ /* 0x000fe20000000000 */
[----:B------:R-:W-:Y:S01]  /*57270*/  UMOV UR41, 0x3ddb7cdf ;  /* 0x3ddb7cdf00297882 */ /* 0x000fe20000000000 */
[----:B------:R-:W-:Y:S01]  /*57280*/  UMOV UR28, 0x3b645a1d ;  /* 0x3b645a1d001c7882 */ /* 0x000fe20000000000 */
[----:B------:R-:W-:Y:S01]  /*57290*/  UMOV UR29, 0x3fd54fdf ;  /* 0x3fd54fdf001d7882 */ /* 0x000fe20000000000 */
[----:B------:R-:W-:Y:S04]  /*572a0*/  STL.64 [R1+0xaf78], R24 ;  /* 0x00af781801007387 */ /* 0x000fe80000100a00 */
[----:B------:R-:W3:Y:S04]  /*572b0*/  LDL.LU.128 R216, [R1+0xb070] ;  /* 0x00b0700001d87983 */ /* 0x000ee80000300c00 */
[----:B------:R-:W3:Y:S01]  /*572c0*/  LDL.LU.128 R232, [R1+0xb050] ;  /* 0x00b0500001e87983 */ /* 0x000ee20000300c00 */
[----:B----4-:R-:W-:-:S03]  /*572d0*/  DFMA R134, R42, 2, R88 ;  /* 0x400000002a86782b */ /* 0x010fc60000000058 */
[----:B0-----:R-:W4:Y:S04]  /*572e0*/  LDL.64 R52, [R1+0x9ee0] ;  /* 0x009ee00001347983 */ /* 0x001f280000100a00 */
[----:B--2---:R-:W-:Y:S04]  /*572f0*/  STL.128 [R1+0x1390], R212 ;  /* 0x001390d401007387 */ /* 0x004fe80000100c00 */
[----:B------:R-:W-:Y:S04]  /*57300*/  STL.128 [R1+0x1090], R132 ;  /* 0x0010908401007387 */ /* 0x000fe80000100c00 */
[----:B------:R-:W-:Y:S04]  /*57310*/  STL.128 [R1+0x1300], R64 ;  /* 0x0013004001007387 */ /* 0x000fe80000100c00 */
[----:B------:R-:W-:Y:S04]  /*57320*/  STL.128 [R1+0x1480], R152 ;  /* 0x0014809801007387 */ /* 0x000fe80000100c00 */
[----:B------:R-:W-:Y:S04]  /*57330*/  STL.128 [R1+0xe90], R248 ;  /* 0x000e90f801007387 */ /* 0x000fe80000100c00 */
[----:B------:R-:W-:Y:S04]  /*57340*/  STL.128 [R1+0x1510], R16 ;  /* 0x0015101001007387 */ /* 0x000fe80000100c00 */
[----:B------:R-:W-:Y:S04]  /*57350*/  STL.128 [R1+0x18a0], R208 ;  /* 0x0018a0d001007387 */ /* 0x000fe80000100c00 */
[----:B------:R0:W-:Y:S01]  /*57360*/  STL.128 [R1+0x1910], R240 ;  /* 0x001910f001007387 */ /* 0x0001e20000100c00 */
[----:B---3--:R-:W-:-:S03]  /*57370*/  DMUL R194, R60, R110 ;  /* 0x0000006e3cc27228 */ /* 0x008fc60000000000 */
[----:B------:R-:W2:Y:S01]  /*57380*/  LDL.LU.64 R110, [R1+0x8818] ;  /* 0x00881800016e7983 */ /* 0x000ea20000300a00 */
[----:B------:R-:W-:-:S03]  /*57390*/  DFMA R230, R224, R70, R82 ;  /* 0x00000046e0e6722b */ /* 0x000fc60000000052 */
[----:B------:R-:W3:Y:S01]  /*573a0*/  LDL.64 R82, [R1+0x86f8] ;  /* 0x0086f80001527983 */ /* 0x000ee20000100a00 */
[----:B------:R-:W-:-:S03]  /*573b0*/  DMUL R226, R74, R4 ;  /* 0x000000044ae27228 */ /* 0x000fc60000000000 */
[----:B------:R-:W4:Y:S04]  /*573c0*/  LDL.64 R4, [R1+0x8da8] ;  /* 0x008da80001047983 */ /* 0x000f280000100a00 */
[----:B0-----:R-:W3:Y:S01]  /*573d0*/  LDL.128 R240, [R1+0x86c0] ;  /* 0x0086c00001f07983 */ /* 0x001ee20000100c00 */
[----:B------:R-:W-:Y:S02]  /*573e0*/  DMUL R122, R10, R56 ;  /* 0x000000380a7a7228 */ /* 0x000fe40000000000 */
[----:B------:R-:W-:Y:S02]  /*573f0*/  DMUL R10, R150, R26 ;  /* 0x0000001a960a7228 */ /* 0x000fe40000000000 */
[----:B------:R-:W-:Y:S01]  /*57400*/  DMUL R188, R58, UR20 ;  /* 0x000000143abc7c28 */ /* 0x000fe20008000000 */
[----:B------:R-:W-:Y:S01]  /*57410*/  MOV R224, R118 ;  /* 0x0000007600e07202 */ /* 0x000fe20000000f00 */
[----:B------:R-:W-:Y:S01]  /*57420*/  IMAD.MOV.U32 R225, RZ, RZ, R119 ;  /* 0x000000ffffe17224 */ /* 0x000fe200078e0077 */
[----:B------:R-:W4:Y:S04]  /*57430*/  LDL.LU.64 R26, [R1+0x8718] ;  /* 0x00871800011a7983 */ /* 0x000f280000300a00 */
[----:B------:R-:W-:Y:S04]  /*57440*/  STL.64 [R1+0x8730], R10 ;  /* 0x0087300a01007387 */ /* 0x000fe80000100a00 */
[----:B------:R-:W-:Y:S04]  /*57450*/  STL.64 [R1+0xa908], R194 ;  /* 0x00a908c201007387 */ /* 0x000fe80000100a00 */
[----:B------:R-:W4:Y:S04]  /*57460*/  LDL.LU.64 R88, [R1+0x8808] ;  /* 0x0088080001587983 */ /* 0x000f280000300a00 */
[----:B------:R-:W-:Y:S04]  /*57470*/  STL.64 [R1+0xac40], R164 ;  /* 0x00ac40a401007387 */ /* 0x000fe80000100a00 */
[----:B------:R-:W-:Y:S01]  /*57480*/  STL.64 [R1+0xaab0], R166 ;  /* 0x00aab0a601007387 */ /* 0x000fe20000100a00 */
[----:B------:R-:W-:-:S03]  /*57490*/  DMUL R184, R14, R58 ;  /* 0x0000003a0eb87228 */ /* 0x000fc60000000000 */
[----:B------:R-:W-:Y:S04]  /*574a0*/  STL.128 [R1+0xfd0], R36 ;  /* 0x000fd02401007387 */ /* 0x000fe80000100c00 */
[----:B------:R0:W-:Y:S04]  /*574b0*/  STL.128 [R1+0xdb0], R164 ;  /* 0x000db0a401007387 */ /* 0x0001e80000100c00 */
[----:B------:R1:W-:Y:S04]  /*574c0*/  STL.128 [R1+0x1540], R192 ;  /* 0x001540c001007387 */ /* 0x0003e80000100c00 */
[----:B------:R1:W-:Y:S01]  /*574d0*/  STL.128 [R1+0x19a0], R188 ;  /* 0x0019a0bc01007387 */ /* 0x0003e20000100c00 */
[----:B------:R-:W-:Y:S01]  /*574e0*/  IMAD.MOV.U32 R64, RZ, RZ, R206 ;  /* 0x000000ffff407224 */ /* 0x000fe200078e00ce */
[----:B------:R-:W-:Y:S01]  /*574f0*/  MOV R65, R207 ;  /* 0x000000cf00417202 */ /* 0x000fe20000000f00 */
[----:B------:R-:W-:Y:S01]  /*57500*/  IMAD.MOV.U32 R206, RZ, RZ, R180 ;  /* 0x000000ffffce7224 */ /* 0x000fe200078e00b4 */
[----:B------:R-:W-:Y:S01]  /*57510*/  DFMA R42, R30, R62, -R44 ;  /* 0x0000003e1e2a722b */ /* 0x000fe2000000082c */
[----:B------:R-:W-:Y:S01]  /*57520*/  UMOV UR38, 0x5c28f5c3 ;  /* 0x5c28f5c300267882 */ /* 0x000fe20000000000 */
[----:B------:R-:W-:Y:S01]  /*57530*/  DMUL R160, R56, UR40 ;  /* 0x0000002838a07c28 */ /* 0x000fe20008000000 */
[----:B------:R-:W-:Y:S01]  /*57540*/  UMOV UR39, 0x3fc1c28f ;  /* 0x3fc1c28f00277882 */ /* 0x000fe20000000000 */
[----:B0-----:R-:W-:Y:S01]  /*57550*/  IMAD.MOV.U32 R164, RZ, RZ, R10 ;  /* 0x000000ffffa47224 */ /* 0x001fe200078e000a */
[----:B------:R-:W-:Y:S01]  /*57560*/  MOV R14, R248 ;  /* 0x000000f8000e7202 */ /* 0x000fe20000000f00 */
[----:B------:R-:W-:Y:S01]  /*57570*/  IMAD.MOV.U32 R165, RZ, RZ, R11 ;  /* 0x000000ffffa57224 */ /* 0x000fe200078e000b */
[----:B------:R-:W4:Y:S04]  /*57580*/  LDL.64 R30, [R1+0xa290] ;  /* 0x00a29000011e7983 */ /* 0x000f280000100a00 */
[----:B------:R-:W4:Y:S01]  /*57590*/  LDL.64 R10, [R1+0xa940] ;  /* 0x00a94000010a7983 */ /* 0x000f220000100a00 */
[----:B------:R-:W-:-:S03]  /*575a0*/  IMAD.MOV.U32 R207, RZ, RZ, R181 ;  /* 0x000000ffffcf7224 */ /* 0x000fc600078e00b5 */
[----:B------:R-:W4:Y:S01]  /*575b0*/  LDL.64 R180, [R1+0xa280] ;  /* 0x00a2800001b47983 */ /* 0x000f220000100a00 */
[----:B------:R-:W-:Y:S02]  /*575c0*/  IMAD.MOV.U32 R15, RZ, RZ, R249 ;  /* 0x000000ffff0f7224 */ /* 0x000fe400078e00f9 */
[----:B------:R-:W-:Y:S01]  /*575d0*/  IMAD.MOV.U32 R36, RZ, RZ, R120 ;  /* 0x000000ffff247224 */ /* 0x000fe200078e0078 */
[----:B-1----:R-:W4:Y:S01]  /*575e0*/  LDL.LU.64 R192, [R1+0x87e0] ;  /* 0x0087e00001c07983 */ /* 0x002f220000300a00 */
[----:B------:R-:W-:Y:S02]  /*575f0*/  IMAD.MOV.U32 R37, RZ, RZ, R121 ;  /* 0x000000ffff257224 */ /* 0x000fe400078e0079 */
[----:B------:R-:W-:Y:S01]  /*57600*/  DADD R208, -RZ, -R14 ;  /* 0x00000000ffd07229 */ /* 0x000fe2000000090e */
[----:B------:R-:W4:Y:S01]  /*57610*/  LDL.LU.64 R194, [R1+0x87e8] ;  /* 0x0087e80001c27983 */ /* 0x000f220000300a00 */
[----:B------:R-:W-:-:S03]  /*57620*/  IMAD.MOV.U32 R120, RZ, RZ, R128 ;  /* 0x000000ffff787224 */ /* 0x000fc600078e0080 */
[----:B------:R-:W4:Y:S01]  /*57630*/  LDL.64 R14, [R1+0x9ad0] ;  /* 0x009ad000010e7983 */ /* 0x000f220000100a00 */
[----:B------:R-:W-:Y:S01]  /*57640*/  IMAD.MOV.U32 R121, RZ, RZ, R129 ;  /* 0x000000ffff797224 */ /* 0x000fe200078e0081 */
[----:B------:R-:W-:Y:S01]  /*57650*/  MOV R128, R156 ;  /* 0x0000009c00807202 */ /* 0x000fe20000000f00 */
[----:B------:R-:W-:Y:S01]  /*57660*/  IMAD.MOV.U32 R129, RZ, RZ, R157 ;  /* 0x000000ffff817224 */ /* 0x000fe200078e009d */
[----:B------:R-:W-:Y:S01]  /*57670*/  DMUL R214, R144, UR24 ;  /* 0x0000001890d67c28 */ /* 0x000fe20008000000 */
[----:B------:R-:W-:Y:S01]  /*57680*/  IMAD.MOV.U32 R156, RZ, RZ, R188 ;  /* 0x000000ffff9c7224 */ /* 0x000fe200078e00bc */
[----:B------:R-:W-:Y:S01]  /*57690*/  DMUL R162, R236, UR12 ;  /* 0x0000000ceca27c28 */ /* 0x000fe20008000000 */
[----:B------:R-:W-:Y:S01]  /*576a0*/  IMAD.MOV.U32 R157, RZ, RZ, R189 ;  /* 0x000000ffff9d7224 */ /* 0x000fe200078e00bd */
[----:B------:R-:W-:Y:S01]  /*576b0*/  MOV R189, R225 ;  /* 0x000000e100bd7202 */ /* 0x000fe20000000f00 */
[----:B------:R-:W-:Y:S01]  /*576c0*/  IMAD.MOV.U32 R188, RZ, RZ, R224 ;  /* 0x000000ffffbc7224 */ /* 0x000fe200078e00e0 */
[----:B------:R-:W-:Y:S04]  /*576d0*/  STL.64 [R1+0xae50], R154 ;  /* 0x00ae509a01007387 */ /* 0x000fe80000100a00 */
[----:B------:R-:W4:Y:S04]  /*576e0*/  LDL.64 R224, [R1+0x85e8] ;  /* 0x0085e80001e07983 */ /* 0x000f280000100a00 */
[----:B------:R-:W-:Y:S04]  /*576f0*/  STL.64 [R1+0xae28], R144 ;  /* 0x00ae289001007387 */ /* 0x000fe80000100a00 */
[----:B------:R-:W-:Y:S01]  /*57700*/  STL.64 [R1+0xae40], R236 ;  /* 0x00ae40ec01007387 */ /* 0x000fe20000100a00 */
[----:B------:R-:W-:Y:S01]  /*57710*/  UMOV UR62, 0x1eb851ec ;  /* 0x1eb851ec003e7882 */ /* 0x000fe20000000000 */
[----:B------:R-:W-:-:S02]  /*57720*/  UMOV UR63, 0x3fc1eb85 ;  /* 0x3fc1eb85003f7882 */ /* 0x000fc40000000000 */
[----:B------:R-:W-:Y:S01]  /*57730*/  STL.64 [R1+0xae60], R104 ;  /* 0x00ae606801007387 */ /* 0x000fe20000100a00 */
[----:B------:R-:W-:Y:S01]  /*57740*/  UMOV UR74, 0x812dea11 ;  /* 0x812dea11004a7882 */ /* 0x000fe20000000000 */
[----:B------:R-:W-:Y:S02]  /*57750*/  UMOV UR75, 0x3d819799 ;  /* 0x3d819799004b7882 */ /* 0x000fe40000000000 */
[----:B------:R-:W-:Y:S04]  /*57760*/  STL.64 [R1+0xae38], R246 ;  /* 0x00ae38f601007387 */ /* 0x000fe80000100a00 */
[----:B------:R-:W-:Y:S04]  /*57770*/  STL.128 [R1+0xaf80], R172 ;  /* 0x00af80ac01007387 */ /* 0x000fe80000100c00 */
[----:B------:R-:W-:Y:S04]  /*57780*/  STL.64 [R1+0xada8], R44 ;  /* 0x00ada82c01007387 */ /* 0x000fe80000100a00 */
[----:B------:R-:W-:Y:S04]  /*57790*/  STL.64 [R1+0xae70], R244 ;  /* 0x00ae70f401007387 */ /* 0x000fe80000100a00 */
[----:B------:R-:W-:Y:S04]  /*577a0*/  STL.128 [R1+0xafb0], R200 ;  /* 0x00afb0c801007387 */ /* 0x000fe80000100c00 */
[----:B------:R-:W4:Y:S01]  /*577b0*/  LDL.LU.128 R132, [R1+0xb060] ;  /* 0x00b0600001847983 */ /* 0x000f220000300c00 */
[----:B--2---:R-:W-:-:S03]  /*577c0*/  DADD R212, -RZ, -R110 ;  /* 0x00000000ffd47229 */ /* 0x004fc6000000096e */
[----:B---3--:R-:W-:Y:S04]  /*577d0*/  STL.128 [R1+0xf90], R240 ;  /* 0x000f90f001007387 */ /* 0x008fe80000100c00 */
[----:B------:R0:W-:Y:S01]  /*577e0*/  STL.128 [R1+0x1110], R240 ;  /* 0x001110f001007387 */ /* 0x0001e20000100c00 */
[----:B------:R-:W-:Y:S01]  /*577f0*/  IMAD.MOV.U32 R110, RZ, RZ, R190 ;  /* 0x000000ffff6e7224 */ /* 0x000fe200078e00be */
[----:B------:R-:W-:Y:S01]  /*57800*/  MOV R111, R191 ;  /* 0x000000bf006f7202 */ /* 0x000fe20000000f00 */
[----:B------:R-:W-:Y:S02]  /*57810*/  DMUL R190, R56, UR36 ;  /* 0x0000002438be7c28 */ /* 0x000fe40008000000 */
[----:B------:R-:W-:Y:S02]  /*57820*/  DMUL R66, R82, UR14 ;  /* 0x0000000e52427c28 */ /* 0x000fe40008000000 */
[----:B----4-:R-:W-:Y:S01]  /*57830*/  DADD R186, -RZ, -R4 ;  /* 0x00000000ffba7229 */ /* 0x010fe20000000904 */
[----:B------:R-:W-:Y:S01]  /*57840*/  IMAD.MOV.U32 R18, RZ, RZ, R214 ;  /* 0x000000ffff127224 */ /* 0x000fe200078e00d6 */
[----:B------:R-:W-:Y:S01]  /*57850*/  DMUL R160, R160, UR12 ;  /* 0x0000000ca0a07c28 */ /* 0x000fe20008000000 */
[----:B------:R-:W-:Y:S01]  /*57860*/  IMAD.MOV.U32 R19, RZ, RZ, R215 ;  /* 0x000000ffff137224 */ /* 0x000fe200078e00d7 */
[----:B------:R-:W-:Y:S01]  /*57870*/  DFMA R24, R52, R58, R178 ;  /* 0x0000003a3418722b */ /* 0x000fe200000000b2 */
[----:B------:R-:W-:Y:S01]  /*57880*/  IMAD.MOV.U32 R16, RZ, RZ, R38 ;  /* 0x000000ffff107224 */ /* 0x000fe200078e0026 */
[----:B------:R-:W-:Y:S01]  /*57890*/  MOV R17, R39 ;  /* 0x0000002700117202 */ /* 0x000fe20000000f00 */
[----:B------:R-:W-:Y:S01]  /*578a0*/  IMAD.MOV.U32 R118, RZ, RZ, R86 ;  /* 0x000000ffff767224 */ /* 0x000fe200078e0056 */
[----:B------:R-:W-:Y:S01]  /*578b0*/  MOV R119, R87 ;  /* 0x0000005700777202 */ /* 0x000fe20000000f00 */
[----:B0-----:R-:W2:Y:S01]  /*578c0*/  LDL.64 R240, [R1+0x9140] ;  /* 0x0091400001f07983 */ /* 0x001ea20000100a00 */
[----:B------:R-:W-:-:S02]  /*578d0*/  DMUL R210, R190, UR18 ;  /* 0x00000012bed27c28 */ /* 0x000fc40008000000 */
[----:B------:R-:W-:Y:S02]  /*578e0*/  DADD R166, -RZ, -R190 ;  /* 0x00000000ffa67229 */ /* 0x000fe400000009be */
[----:B------:R-:W-:Y:S01]  /*578f0*/  DFMA R22, R146, R112, R88 ;  /* 0x000000709216722b */ /* 0x000fe20000000058 */
[----:B------:R-:W3:Y:S01]  /*57900*/  LDL.LU.64 R190, [R1+0x8958] ;  /* 0x0089580001be7983 */ /* 0x000ee20000300a00 */
[----:B------:R-:W-:Y:S01]  /*57910*/  MOV R82, R242 ;  /* 0x000000f200527202 */ /* 0x000fe20000000f00 */
[----:B------:R-:W-:Y:S02]  /*57920*/  IMAD.MOV.U32 R83, RZ, RZ, R243 ;  /* 0x000000ffff537224 */ /* 0x000fe400078e00f3 */
[----:B------:R-:W4:Y:S01]  /*57930*/  LDL.LU.64 R242, [R1+0x88e8] ;  /* 0x0088e80001f27983 */ /* 0x000f220000300a00 */
[----:B------:R-:W-:Y:S01]  /*57940*/  DADD R4, -R104, -R92 ;  /* 0x0000000068047229 */ /* 0x000fe2000000095c */
[----:B------:R-:W-:Y:S01]  /*57950*/  MOV R86, R206 ;  /* 0x000000ce00567202 */ /* 0x000fe20000000f00 */
[----:B------:R-:W-:Y:S01]  /*57960*/  IMAD.MOV.U32 R87, RZ, RZ, R207 ;  /* 0x000000ffff577224 */ /* 0x000fe200078e00cf */
[----:B------:R-:W-:Y:S01]  /*57970*/  UMOV UR24, 0x9999999a ;  /* 0x9999999a00187882 */ /* 0x000fe20000000000 */
[----:B------:R-:W-:Y:S01]  /*57980*/  UMOV UR25, 0x3fc99999 ;  /* 0x3fc9999900197882 */ /* 0x000fe20000000000 */
[----:B------:R-:W4:Y:S03]  /*57990*/  LDL.64 R236, [R1+0x8fe8] ;  /* 0x008fe80001ec7983 */ /* 0x000f260000100a00 */
[----:B------:R-:W-:Y:S01]  /*579a0*/  DADD R4, -R94, R4 ;  /* 0x000000005e047229 */ /* 0x000fe20000000104 */
[----:B------:R-:W-:Y:S01]  /*579b0*/  UMOV UR20, 0x3d70a3d7 ;  /* 0x3d70a3d700147882 */ /* 0x000fe20000000000 */
[----:B------:R-:W4:Y:S01]  /*579c0*/  LDL.64 R94, [R1+0x9fb8] ;  /* 0x009fb800015e7983 */ /* 0x000f220000100a00 */
[----:B------:R-:W-:Y:S01]  /*579d0*/  IMAD.MOV.U32 R206, RZ, RZ, R54 ;  /* 0x000000ffffce7224 */ /* 0x000fe200078e0036 */
[----:B------:R-:W-:-:S02]  /*579e0*/  MOV R207, R55 ;  /* 0x0000003700cf7202 */ /* 0x000fc40000000f00 */
[----:B------:R-:W4:Y:S01]  /*579f0*/  LDL.64 R54, [R1+0x8fe0] ;  /* 0x008fe00001367983 */ /* 0x000f220000100a00 */
[----:B------:R-:W-:-:S03]  /*57a00*/  UMOV UR21, 0x3fd3d70a ;  /* 0x3fd3d70a00157882 */ /* 0x000fc60000000000 */
[----:B------:R-:W4:Y:S04]  /*57a10*/  LDL.LU.128 R248, [R1+0xb040] ;  /* 0x00b0400001f87983 */ /* 0x000f280000300c00 */
[----:B------:R-:W4:Y:S04]  /*57a20*/  LDL.64 R246, [R1+0x8ad0] ;  /* 0x008ad00001f67983 */ /* 0x000f280000100a00 */
[----:B------:R-:W-:Y:S04]  /*57a30*/  STL.64 [R1+0x91e8], R230 ;  /* 0x0091e8e601007387 */ /* 0x000fe80000100a00 */
[----:B------:R-:W4:Y:S01]  /*57a40*/  LDL.64 R174, [R1+0x8478] ;  /* 0x0084780001ae7983 */ /* 0x000f220000100a00 */
[----:B------:R-:W-:-:S02]  /*57a50*/  DMUL R180, R180, UR28 ;  /* 0x0000001cb4b47c28 */ /* 0x000fc40008000000 */
[----:B------:R-:W-:-:S05]  /*57a60*/  DADD R38, -R14, -R18 ;  /* 0x000000000e267229 */ /* 0x000fca0000000912 */
[----:B------:R-:W-:Y:S04]  /*57a70*/  STL.128 [R1+0x13d0], R180 ;  /* 0x0013d0b401007387 */ /* 0x000fe80000100c00 */
[----:B------:R-:W-:Y:S04]  /*57a80*/  STL.128 [R1+0x13b0], R228 ;  /* 0x0013b0e401007387 */ /* 0x000fe80000100c00 */
[----:B------:R-:W-:Y:S04]  /*57a90*/  STL.128 [R1+0x15b0], R212 ;  /* 0x0015b0d401007387 */ /* 0x000fe80000100c00 */
[----:B------:R-:W-:Y:S04]  /*57aa0*/  STL.128 [R1+0xe40], R64 ;  /* 0x000e404001007387 */ /* 0x000fe80000100c00 */
[----:B------:R-:W4:Y:S04]  /*57ab0*/  LDL.64 R14, [R1+0xa2a0] ;  /* 0x00a2a000010e7983 */ /* 0x000f280000100a00 */
[----:B------:R-:W-:Y:S04]  /*57ac0*/  STL.128 [R1+0xe70], R160 ;  /* 0x000e70a001007387 */ /* 0x000fe80000100c00 */
[----:B------:R-:W-:Y:S04]  /*57ad0*/  STL.128 [R1+0x1670], R208 ;  /* 0x001670d001007387 */ /* 0x000fe80000100c00 */
[----:B------:R-:W-:Y:S04]  /*57ae0*/  STL.128 [R1+0x1780], R164 ;  /* 0x001780a401007387 */ /* 0x000fe80000100c00 */
[----:B------:R-:W-:Y:S04]  /*57af0*/  STL.128 [R1+0x19b0], R24 ;  /* 0x0019b01801007387 */ /* 0x000fe80000100c00 */
[----:B------:R-:W-:Y:S04]  /*57b00*/  STL.128 [R1+0x19c0], R192 ;  /* 0x0019c0c001007387 */ /* 0x000fe80000100c00 */
[----:B------:R-:W4:Y:S04]  /*57b10*/  LDL.64 R18, [R1+0xa2c0] ;  /* 0x00a2c00001127983 */ /* 0x000f280000100a00 */
[----:B------:R0:W-:Y:S01]  /*57b20*/  STL.128 [R1+0x19d0], R36 ;  /* 0x0019d02401007387 */ /* 0x0001e20000100c00 */
[----:B--2---:R-:W-:-:S03]  /*57b30*/  DADD R10, R10, -R240 ;  /* 0x000000000a0a7229 */ /* 0x004fc600000008f0 */
[----:B0-----:R-:W2:Y:S01]  /*57b40*/  LDL.LU.64 R38, [R1+0x8708] ;  /* 0x0087080001267983 */ /* 0x001ea20000300a00 */
[----:B------:R-:W-:Y:S01]  /*57b50*/  MOV R88, R188 ;  /* 0x000000bc00587202 */ /* 0x000fe20000000f00 */
[----:B------:R-:W-:Y:S01]  /*57b60*/  IMAD.MOV.U32 R89, RZ, RZ, R189 ;  /* 0x000000ffff597224 */ /* 0x000fe200078e00bd */
[----:B------:R-:W-:Y:S01]  /*57b70*/  UMOV UR28, 0xc28f5c29 ;  /* 0xc28f5c29001c7882 */ /* 0x000fe20000000000 */
[----:B------:R-:W-:Y:S01]  /*57b80*/  UMOV UR29, 0x3fe428f5 ;  /* 0x3fe428f5001d7882 */ /* 0x000fe20000000000 */
[----:B------:R-:W2:Y:S01]  /*57b90*/  LDL.64 R104, [R1+0x8840] ;  /* 0x0088400001687983 */ /* 0x000ea20000100a00 */
[----:B------:R-:W-:Y:S02]  /*57ba0*/  DADD R30, -R30, R10 ;  /* 0x000000001e1e7229 */ /* 0x000fe4000000010a */
[----:B---3--:R-:W-:Y:S01]  /*57bb0*/  DADD R26, R224, R190 ;  /* 0x00000000e01a7229 */ /* 0x008fe200000000be */
[----:B------:R-:W-:Y:S04]  /*57bc0*/  STL.64 [R1+0xaa40], R180 ;  /* 0x00aa40b401007387 */ /* 0x000fe80000100a00 */
[----:B------:R-:W3:Y:S01]  /*57bd0*/  LDL.64 R224, [R1+0x8a68] ;  /* 0x008a680001e07983 */ /* 0x000ee20000100a00 */
[----:B------:R-:W-:-:S02]  /*57be0*/  DADD R240, -R106, R30 ;  /* 0x000000006af07229 */ /* 0x000fc4000000011e */
[----:B------:R-:W-:Y:S01]  /*57bf0*/  DMUL R10, R2, UR14 ;  /* 0x0000000e020a7c28 */ /* 0x000fe20008000000 */
[----:B------:R-:W2:Y:S04]  /*57c00*/  LDL.LU.128 R228, [R1+0xb030] ;  /* 0x00b0300001e47983 */ /* 0x000ea80000300c00 */
[----:B----4-:R0:W-:Y:S03]  /*57c10*/  STL.128 [R1+0x1a30], R240 ;  /* 0x001a30f001007387 */ /* 0x0101e60000100c00 */
[----:B------:R-:W-:Y:S01]  /*57c20*/  DFMA R190, R202, UR38, R10 ;  /* 0x00000026cabe7c2b */ /* 0x000fe2000800000a */
[----:B0-----:R-:W4:Y:S01]  /*57c30*/  LDL.64 R240, [R1+0xa220] ;  /* 0x00a2200001f07983 */ /* 0x001f220000100a00 */
[----:B------:R-:W-:-:S02]  /*57c40*/  DFMA R10, R32, UR24, R22 ;  /* 0x00000018200a7c2b */ /* 0x000fc40008000016 */
[----:B------:R-:W-:Y:S01]  /*57c50*/  DFMA R22, R94, R144, R92 ;  /* 0x000000905e16722b */ /* 0x000fe2000000005c */
[----:B------:R-:W2:Y:S04]  /*57c60*/  LDL.64 R242, [R1+0x9058] ;  /* 0x0090580001f27983 */ /* 0x000ea80000100a00 */
[----:B------:R-:W2:Y:S01]  /*57c70*/  LDL.64 R92, [R1+0x84f8] ;  /* 0x0084f800015c7983 */ /* 0x000ea20000100a00 */
[----:B------:R-:W-:Y:S02]  /*57c80*/  DFMA R10, R218, 0.5, R10 ;  /* 0x3fe00000da0a782b */ /* 0x000fe4000000000a */
[----:B------:R-:W-:Y:S01]  /*57c90*/  DMUL R188, R54, UR14 ;  /* 0x0000000e36bc7c28 */ /* 0x000fe20008000000 */
[----:B------:R-:W-:Y:S01]  /*57ca0*/  IMAD.MOV.U32 R94, RZ, RZ, R124 ;  /* 0x000000ffff5e7224 */ /* 0x000fe200078e007c */
[----:B------:R-:W-:Y:S01]  /*57cb0*/  MOV R95, R125 ;  /* 0x0000007d005f7202 */ /* 0x000fe20000000f00 */
[----:B------:R-:W-:Y:S01]  /*57cc0*/  IMAD.MOV.U32 R125, RZ, RZ, R121 ;  /* 0x000000ffff7d7224 */ /* 0x000fe200078e0079 */
[----:B------:R-:W-:Y:S01]  /*57cd0*/  MOV R124, R120 ;  /* 0x00000078007c7202 */ /* 0x000fe20000000f00 */
[----:B------:R-:W-:Y:S01]  /*57ce0*/  IMAD.MOV.U32 R120, RZ, RZ, R86 ;  /* 0x000000ffff787224 */ /* 0x000fe200078e0056 */
[----:B------:R-:W-:Y:S01]  /*57cf0*/  MOV R121, R87 ;  /* 0x0000005700797202 */ /* 0x000fe20000000f00 */
[----:B------:R-:W-:Y:S01]  /*57d00*/  DMUL R86, R150, UR30 ;  /* 0x0000001e96567c28 */ /* 0x000fe20008000000 */
[----:B------:R-:W2:Y:S01]  /*57d10*/  LDL.64 R144, [R1+0x90e0] ;  /* 0x0090e00001907983 */ /* 0x000ea20000100a00 */
[----:B------:R-:W-:-:S03]  /*57d20*/  DFMA R10, R232, UR26, R10 ;  /* 0x0000001ae80a7c2b */ /* 0x000fc6000800000a */
[----:B------:R0:W-:Y:S01]  /*57d30*/  STL.128 [R1+0x1b50], R188 ;  /* 0x001b50bc01007387 */ /* 0x0001e20000100c00 */
[----:B------:R-:W-:-:S08]  /*57d40*/  DFMA R14, -R14, R70, R4 ;  /* 0x000000460e0e722b */ /* 0x000fd00000000104 */
[----:B------:R-:W-:-:S08]  /*57d50*/  DFMA R14, -R18, R70, R14 ;  /* 0x00000046120e722b */ /* 0x000fd0000000010e */
[----:B------:R-:W-:Y:S02]  /*57d60*/  DADD R14, -R48, R14 ;  /* 0x00000000300e7229 */ /* 0x000fe4000000010e */
[----:B---3--:R-:W-:Y:S01]  /*57d70*/  DADD R30, -R224, -R154 ;  /* 0x00000000e01e7229 */ /* 0x008fe2000000099a */
[----:B------:R-:W3:Y:S01]  /*57d80*/  LDL.LU.64 R154, [R1+0x89f8] ;  /* 0x0089f800019a7983 */ /* 0x000ee20000300a00 */
[----:B----4-:R-:W-:-:S03]  /*57d90*/  DFMA R36, R240, R62, R22 ;  /* 0x0000003ef024722b */ /* 0x010fc60000000016 */
[----:B------:R-:W4:Y:S01]  /*57da0*/  LDL.64 R224, [R1+0x8720] ;  /* 0x0087200001e07983 */ /* 0x000f220000100a00 */
[----:B0-----:R-:W-:-:S03]  /*57db0*/  DFMA R190, -R240, R62, R14 ;  /* 0x0000003ef0be722b */ /* 0x001fc6000000010e */
[----:B--2---:R0:W-:Y:S01]  /*57dc0*/  STL.128 [R1+0x1a60], R36 ;  /* 0x001a602401007387 */ /* 0x0041e20000100c00 */
[----:B------:R-:W-:Y:S02]  /*57dd0*/  DFMA R14, R86, 0.25, R10 ;  /* 0x3fd00000560e782b */ /* 0x000fe4000000000a */
[----:B------:R-:W-:Y:S01]  /*57de0*/  DADD R10, R92, R26 ;  /* 0x000000005c0a7229 */ /* 0x000fe2000000001a */
[----:B------:R-:W2:Y:S04]  /*57df0*/  LDL.LU.64 R26, [R1+0x8858] ;  /* 0x00885800011a7983 */ /* 0x000ea80000300a00 */
[----:B0-----:R-:W4:Y:S01]  /*57e00*/  LDL.64 R36, [R1+0x8420] ;  /* 0x0084200001247983 */ /* 0x001f220000100a00 */
[----:B------:R-:W-:Y:S02]  /*57e10*/  DMUL R4, R170, UR20 ;  /* 0x00000014aa047c28 */ /* 0x000fe40008000000 */
[----:B------:R-:W-:Y:S01]  /*57e20*/  DADD R166, -R242, R30 ;  /* 0x00000000f2a67229 */ /* 0x000fe2000000011e */
[----:B------:R-:W-:Y:S01]  /*57e30*/  CS2R R164, SRZ ;  /* 0x0000000000a47805 */ /* 0x000fe2000001ff00 */
[----:B------:R-:W-:Y:S01]  /*57e40*/  DFMA R24, R144, 0.25, R14 ;  /* 0x3fd000009018782b */ /* 0x000fe2000000000e */
[----:B------:R-:W4:Y:S03]  /*57e50*/  LDL.64 R38, [R1+0x8b78] ;  /* 0x008b780001267983 */ /* 0x000f260000100a00 */
[----:B------:R-:W-:Y:S01]  /*57e60*/  DFMA R4, R202, UR28, R4 ;  /* 0x0000001cca047c2b */ /* 0x000fe20008000004 */
[----:B---3--:R-:W-:-:S07]  /*57e70*/  IMAD.MOV.U32 R188, RZ, RZ, R154 ;  /* 0x000000ffffbc7224 */ /* 0x008fce00078e009a */
[----:B------:R-:W-:Y:S01]  /*57e80*/  DFMA R4, R200, UR58, R4 ;  /* 0x0000003ac8047c2b */ /* 0x000fe20008000004 */
[----:B------:R-:W-:Y:S01]  /*57e90*/  IMAD.MOV.U32 R189, RZ, RZ, R155 ;  /* 0x000000ffffbd7224 */ /* 0x000fe200078e009b */
[----:B------:R-:W-:Y:S01]  /*57ea0*/  MOV R92, R76 ;  /* 0x0000004c005c7202 */ /* 0x000fe20000000f00 */
[----:B------:R-:W-:Y:S01]  /*57eb0*/  IMAD.MOV.U32 R93, RZ, RZ, R77 ;  /* 0x000000ffff5d7224 */ /* 0x000fe200078e004d */
[----:B------:R-:W-:Y:S01]  /*57ec0*/  UMOV UR30, 0x66666666 ;  /* 0x66666666001e7882 */ /* 0x000fe20000000000 */
[----:B------:R-:W-:Y:S01]  /*57ed0*/  UMOV UR31, 0x3fe66666 ;  /* 0x3fe66666001f7882 */ /* 0x000fe20000000000 */
[----:B------:R0:W-:Y:S04]  /*57ee0*/  STL.128 [R1+0x1c70], R188 ;  /* 0x001c70bc01007387 */ /* 0x0001e80000100c00 */
[----:B------:R1:W-:Y:S01]  /*57ef0*/  STL.128 [R1+0x1cf0], R164 ;  /* 0x001cf0a401007387 */ /* 0x0003e20000100c00 */
[----:B------:R-:W-:-:S02]  /*57f00*/  IMAD.MOV.U32 R240, RZ, RZ, R94 ;  /* 0x000000fffff07224 */ /* 0x000fc400078e005e */
[----:B------:R-:W-:Y:S01]  /*57f10*/  IMAD.MOV.U32 R241, RZ, RZ, R95 ;  /* 0x000000fffff17224 */ /* 0x000fe200078e005f */
[----:B------:R-:W3:Y:S01]  /*57f20*/  LDL.64 R30, [R1+0x8490] ;  /* 0x00849000011e7983 */ /* 0x000ee20000100a00 */
[----:B0-----:R-:W-:Y:S01]  /*57f30*/  DFMA R190, R2, UR62, R4 ;  /* 0x0000003e02be7c2b */ /* 0x001fe20008000004 */
[----:B------:R-:W-:Y:S01]  /*57f40*/  CS2R R188, SRZ ;  /* 0x0000000000bc7805 */ /* 0x000fe2000001ff00 */
[----:B-1----:R-:W-:Y:S02]  /*57f50*/  DMUL R166, R242, 0.5 ;  /* 0x3fe00000f2a67828 */ /* 0x002fe40000000000 */
[----:B------:R-:W-:-:S03]  /*57f60*/  DMUL R164, R236, UR24 ;  /* 0x00000018eca47c28 */ /* 0x000fc60008000000 */
[----:B------:R0:W-:Y:S04]  /*57f70*/  STL.128 [R1+0x1d90], R188 ;  /* 0x001d90bc01007387 */ /* 0x0001e80000100c00 */
[----:B--2---:R1:W-:Y:S01]  /*57f80*/  STL.128 [R1+0x1bc0], R24 ;  /* 0x001bc01801007387 */ /* 0x0043e20000100c00 */
[----:B------:R-:W-:Y:S01]  /*57f90*/  IMAD.MOV.U32 R76, RZ, RZ, R120 ;  /* 0x000000ffff4c7224 */ /* 0x000fe200078e0078 */
[----:B------:R-:W-:Y:S01]  /*57fa0*/  MOV R77, R121 ;  /* 0x00000079004d7202 */ /* 0x000fe20000000f00 */
[----:B------:R-:W-:Y:S01]  /*57fb0*/  DMUL R14, R200, UR34 ;  /* 0x00000022c80e7c28 */ /* 0x000fe20008000000 */
[----:B------:R-:W-:Y:S01]  /*57fc0*/  IMAD.MOV.U32 R180, RZ, RZ, R240 ;  /* 0x000000ffffb47224 */ /* 0x000fe200078e00f0 */
[----:B------:R-:W2:Y:S01]  /*57fd0*/  LDL.64 R242, [R1+0x8e10] ;  /* 0x008e100001f27983 */ /* 0x000ea20000100a00 */
[----:B0-----:R-:W-:-:S02]  /*57fe0*/  DMUL R188, R86, 0.125 ;  /* 0x3fc0000056bc7828 */ /* 0x001fc40000000000 */
[----:B----4-:R-:W-:Y:S01]  /*57ff0*/  DADD R190, R36, R10 ;  /* 0x0000000024be7229 */ /* 0x010fe2000000000a */
[----:B------:R-:W-:Y:S01]  /*58000*/  IMAD.MOV.U32 R181, RZ, RZ, R241 ;  /* 0x000000ffffb57224 */ /* 0x000fe200078e00f1 */
[----:B------:R-:W-:Y:S01]  /*58010*/  MOV R18, R166 ;  /* 0x000000a600127202 */ /* 0x000fe20000000f00 */
[----:B------:R-:W-:Y:S01]  /*58020*/  IMAD.MOV.U32 R19, RZ, RZ, R167 ;  /* 0x000000ffff137224 */ /* 0x000fe200078e00a7 */
[----:B------:R-:W-:Y:S04]  /*58030*/  STL.64 [R1+0x8cf8], R214 ;  /* 0x008cf8d601007387 */ /* 0x000fe80000100a00 */
[----:B------:R0:W-:Y:S04]  /*58040*/  STL.128 [R1+0x1da0], R188 ;  /* 0x001da0bc01007387 */ /* 0x0001e80000100c00 */
[----:B------:R4:W-:Y:S01]  /*58050*/  STL.128 [R1+0x1b80], R164 ;  /* 0x001b80a401007387 */ /* 0x0009e20000100c00 */
[----:B------:R-:W-:-:S03]  /*58060*/  MOV R192, R88 ;  /* 0x0000005800c07202 */ /* 0x000fc60000000f00 */
[----:B------:R4:W-:Y:S01]  /*58070*/  STL.64 [R1+0x8cf0], R212 ;  /* 0x008cf0d401007387 */ /* 0x0009e20000100a00 */
[----:B------:R-:W-:Y:S01]  /*58080*/  IMAD.MOV.U32 R193, RZ, RZ, R89 ;  /* 0x000000ffffc17224 */ /* 0x000fe200078e0059 */
[----:B------:R-:W-:Y:S02]  /*58090*/  DMUL R120, R146, UR74 ;  /* 0x0000004a92787c28 */ /* 0x000fe40008000000 */
[----:B-1----:R-:W-:Y:S01]  /*580a0*/  DMUL R26, R150, UR6 ;  /* 0x00000006961a7c28 */ /* 0x002fe20008000000 */
[----:B------:R-:W-:Y:S01]  /*580b0*/  IMAD.MOV.U32 R94, RZ, RZ, R18 ;  /* 0x000000ffff5e7224 */ /* 0x000fe200078e0012 */
[----:B------:R-:W-:Y:S01]  /*580c0*/  DMUL R10, R86, 0.5 ;  /* 0x3fe00000560a7828 */ /* 0x000fe20000000000 */
[----:B------:R-:W-:Y:S01]  /*580d0*/  MOV R95, R19 ;  /* 0x00000013005f7202 */ /* 0x000fe20000000f00 */
[----:B0-----:R-:W-:Y:S02]  /*580e0*/  DMUL R188, R104, UR34 ;  /* 0x0000002268bc7c28 */ /* 0x001fe40008000000 */
[----:B------:R-:W-:Y:S01]  /*580f0*/  DADD R44, -RZ, -R174 ;  /* 0x00000000ff2c7229 */ /* 0x000fe200000009ae */
[----:B------:R0:W-:Y:S01]  /*58100*/  STL.128 [R1+0xaf90], R156 ;  /* 0x00af909c01007387 */ /* 0x0001e20000100c00 */
[----:B----4-:R-:W-:Y:S01]  /*58110*/  IMAD.MOV.U32 R164, RZ, RZ, R42 ;  /* 0x000000ffffa47224 */ /* 0x010fe200078e002a */
[----:B------:R-:W-:-:S02]  /*58120*/  MOV R165, R43 ;  /* 0x0000002b00a57202 */ /* 0x000fc40000000f00 */
[----:B------:R-:W4:Y:S01]  /*58130*/  LDL.64 R42, [R1+0x8eb8] ;  /* 0x008eb800012a7983 */ /* 0x000f220000100a00 */
[----:B------:R-:W-:-:S03]  /*58140*/  DMUL R4, R120, 0.5 ;  /* 0x3fe0000078047828 */ /* 0x000fc60000000000 */
[----:B------:R-:W3:Y:S04]  /*58150*/  LDL.64 R166, [R1+0xa8b0] ;  /* 0x00a8b00001a67983 */ /* 0x000ee80000100a00 */
[----:B------:R-:W3:Y:S01]  /*58160*/  LDL.LU.128 R212, [R1+0xb020] ;  /* 0x00b0200001d47983 */ /* 0x000ee20000300c00 */
[----:B------:R-:W-:Y:S01]  /*58170*/  DFMA R4, R224, 0.5, R4 ;  /* 0x3fe00000e004782b */ /* 0x000fe20000000004 */
[----:B------:R-:W-:Y:S01]  /*58180*/  UMOV UR34, 0x9999999a ;  /* 0x9999999a00227882 */ /* 0x000fe20000000000 */
[----:B------:R-:W-:Y:S01]  /*58190*/  UMOV UR35, 0x3fa99999 ;  /* 0x3fa9999900237882 */ /* 0x000fe20000000000 */
[----:B------:R-:W3:Y:S01]  /*581a0*/  LDL.LU.64 R18, [R1+0x8968] ;  /* 0x0089680001127983 */ /* 0x000ee20000300a00 */
[----:B------:R-:W-:Y:S02]  /*581b0*/  IMAD.MOV.U32 R49, RZ, RZ, R139 ;  /* 0x000000ffff317224 */ /* 0x000fe400078e008b */
[----:B------:R-:W-:Y:S01]  /*581c0*/  IMAD.MOV.U32 R48, RZ, RZ, R138 ;  /* 0x000000ffff307224 */ /* 0x000fe200078e008a */
[----:B------:R-:W-:Y:S01]  /*581d0*/  CS2R R202, SRZ ;  /* 0x0000000000ca7805 */ /* 0x000fe2000001ff00 */
[----:B------:R-:W-:Y:S01]  /*581e0*/  DADD R190, R26, R4 ;  /* 0x000000001abe7229 */ /* 0x000fe20000000004 */
[----:B------:R-:W-:Y:S01]  /*581f0*/  STL.128 [R1+0x1df0], R92 ;  /* 0x001df05c01007387 */ /* 0x000fe20000100c00 */
[----:B------:R-:W-:-:S02]  /*58200*/  DFMA R4, R38, UR30, R248 ;  /* 0x0000001e26047c2b */ /* 0x000fc400080000f8 */
[----:B------:R-:W-:Y:S01]  /*58210*/  DMUL R22, R16, UR34 ;  /* 0x0000002210167c28 */ /* 0x000fe20008000000 */
[----:B------:R-:W-:Y:S04]  /*58220*/  STL.64 [R1+0x8848], R86 ;  /* 0x0088485601007387 */ /* 0x000fe80000100a00 */
[----:B------:R-:W3:Y:S01]  /*58230*/  LDL.LU.64 R16, [R1+0x8960] ;  /* 0x0089600001107983 */ /* 0x000ee20000300a00 */
[----:B------:R-:W-:Y:S02]  /*58240*/  DADD R240, -R36, R4 ;  /* 0x0000000024f07229 */ /* 0x000fe40000000104 */
[----:B------:R-:W-:Y:S01]  /*58250*/  DFMA R10, R218, 0.5, R10 ;  /* 0x3fe00000da0a782b */ /* 0x000fe2000000000a */
[----:B------:R1:W-:Y:S04]  /*58260*/  STL.128 [R1+0xafa0], R84 ;  /* 0x00afa05401007387 */ /* 0x0003e80000100c00 */
[----:B------:R1:W-:Y:S04]  /*58270*/  STL.64 [R1+0xae48], R112 ;  /* 0x00ae487001007387 */ /* 0x0003e80000100a00 */
[----:B------:R1:W-:Y:S01]  /*58280*/  STL.64 [R1+0x8c68], R66 ;  /* 0x008c684201007387 */ /* 0x0003e20000100a00 */
[----:B------:R-:W-:Y:S01]  /*58290*/  UMOV UR52, 0x84a515d ;  /* 0x084a515d00347882 */ /* 0x000fe20000000000 */
[----:B------:R-:W-:Y:S01]  /*582a0*/  UMOV UR53, 0x3fe55556 ;  /* 0x3fe5555600357882 */ /* 0x000fe20000000000 */
[----:B------:R-:W-:Y:S01]  /*582b0*/  UMOV UR36, 0xbaf4cd2d ;  /* 0xbaf4cd2d00247882 */ /* 0x000fe20000000000 */
[----:B------:R-:W-:Y:S01]  /*582c0*/  STL.64 [R1+0x8688], R184 ;  /* 0x008688b801007387 */ /* 0x000fe20000100a00 */
[----:B------:R-:W-:-:S03]  /*582d0*/  UMOV UR37, 0x3d843b23 ;  /* 0x3d843b2300257882 */ /* 0x000fc60000000000 */
[----:B------:R-:W-:Y:S01]  /*582e0*/  STL.64 [R1+0xade0], R222 ;  /* 0x00ade0de01007387 */ /* 0x000fe20000100a00 */
[----:B------:R-:W-:-:S03]  /*582f0*/  DADD R172, -RZ, -R40 ;  /* 0x00000000ffac7229 */ /* 0x000fc60000000928 */
[----:B------:R-:W-:Y:S01]  /*58300*/  STL.64 [R1+0x8f18], R162 ;  /* 0x008f18a201007387 */ /* 0x000fe20000100a00 */
[----:B------:R-:W-:Y:S01]  /*58310*/  UMOV UR42, 0x33333333 ;  /* 0x33333333002a7882 */ /* 0x000fe20000000000 */
[----:B------:R-:W-:Y:S02]  /*58320*/  UMOV UR43, 0x3fd33333 ;  /* 0x3fd33333002b7882 */ /* 0x000fe40000000000 */
[----:B------:R-:W3:Y:S01]  /*58330*/  LDL.64 R24, [R1+0x9ec8] ;  /* 0x009ec80001187983 */ /* 0x000ee20000100a00 */
[----:B--2---:R-:W-:-:S03]  /*58340*/  DMUL R242, R242, 0.5 ;  /* 0x3fe00000f2f27828 */ /* 0x004fc60000000000 */
[----:B------:R-:W-:Y:S01]  /*58350*/  STL.64 [R1+0x8878], R26 ;  /* 0x0088781a01007387 */ /* 0x000fe20000100a00 */
[----:B0-----:R-:W-:-:S03]  /*58360*/  DADD R158, -RZ, -R232 ;  /* 0x00000000ff9e7229 */ /* 0x001fc600000009e8 */
[----:B------:R-:W2:Y:S04]  /*58370*/  LDL.64 R138, [R1+0x9eb0] ;  /* 0x009eb000018a7983 */ /* 0x000ea80000100a00 */
[----:B------:R-:W-:Y:S04]  /*58380*/  STL.64 [R1+0x8a50], R208 ;  /* 0x008a50d001007387 */ /* 0x000fe80000100a00 */
[----:B------:R-:W-:Y:S04]  /*58390*/  STL.64 [R1+0x8a58], R210 ;  /* 0x008a58d201007387 */ /* 0x000fe80000100a00 */
[----:B------:R-:W-:Y:S04]  /*583a0*/  STL.64 [R1+0xadf8], R70 ;  /* 0x00adf84601007387 */ /* 0x000fe80000100a00 */
[----:B------:R-:W-:Y:S04]  /*583b0*/  STL.64 [R1+0xad78], R230 ;  /* 0x00ad78e601007387 */ /* 0x000fe80000100a00 */
[----:B------:R-:W-:Y:S04]  /*583c0*/  STL.64 [R1+0x8838], R122 ;  /* 0x0088387a01007387 */ /* 0x000fe80000100a00 */
[----:B------:R-:W-:Y:S01]  /*583d0*/  STL.64 [R1+0xae78], R132 ;  /* 0x00ae788401007387 */ /* 0x000fe20000100a00 */
[----:B------:R-:W-:-:S03]  /*583e0*/  DADD R194, R168, -R204 ;  /* 0x00000000a8c27229 */ /* 0x000fc600000008cc */
[----:B------:R-:W-:Y:S01]  /*583f0*/  STL.64 [R1+0xadf0], R204 ;  /* 0x00adf0cc01007387 */ /* 0x000fe20000100a00 */
[----:B------:R-:W-:Y:S01]  /*58400*/  UMOV UR60, 0xeb851eb8 ;  /* 0xeb851eb8003c7882 */ /* 0x000fe20000000000 */
[----:B------:R-:W-:Y:S02]  /*58410*/  UMOV UR61, 0x3fbeb851 ;  /* 0x3fbeb851003d7882 */ /* 0x000fe40000000000 */
[----:B------:R-:W-:Y:S01]  /*58420*/  STL.64 [R1+0xad40], R248 ;  /* 0x00ad40f801007387 */ /* 0x000fe20000100a00 */
[----:B----4-:R-:W-:-:S03]  /*58430*/  DADD R4, R42, R204 ;  /* 0x000000002a047229 */ /* 0x010fc600000000cc */
[----:B------:R0:W-:Y:S04]  /*58440*/  STL.128 [R1+0x1e20], R188 ;  /* 0x001e20bc01007387 */ /* 0x0001e80000100c00 */
[----:B------:R-:W4:Y:S01]  /*58450*/  LDL.64 R42, [R1+0xa328] ;  /* 0x00a32800012a7983 */ /* 0x000f220000100a00 */
[----:B------:R-:W-:Y:S01]  /*58460*/  DFMA R38, R228, UR34, -R244 ;  /* 0x00000022e4267c2b */ /* 0x000fe200080008f4 */
[----:B-1----:R-:W-:Y:S01]  /*58470*/  IMAD.MOV.U32 R84, RZ, RZ, R48 ;  /* 0x000000ffff547224 */ /* 0x002fe200078e0030 */
[----:B------:R-:W-:Y:S01]  /*58480*/  MOV R85, R49 ;  /* 0x0000003100557202 */ /* 0x000fe20000000f00 */
[----:B------:R-:W2:Y:S04]  /*58490*/  LDL.64 R112, [R1+0x8e18] ;  /* 0x008e180001707983 */ /* 0x000ea80000100a00 */
[----:B------:R-:W2:Y:S01]  /*584a0*/  LDL.LU.128 R64, [R1+0xb010] ;  /* 0x00b0100001407983 */ /* 0x000ea20000300c00 */
[----:B0-----:R-:W-:-:S03]  /*584b0*/  DFMA R188, R170, UR54, R14 ;  /* 0x00000036aabc7c2b */ /* 0x001fc6000800000e */
[----:B------:R-:W2:Y:S01]  /*584c0*/  LDL.LU.128 R160, [R1+0xb000] ;  /* 0x00b0000001a07983 */ /* 0x000ea20000300c00 */
[----:B------:R-:W-:Y:S02]  /*584d0*/  DADD R14, -R246, -R236 ;  /* 0x00000000f60e7229 */ /* 0x000fe400000009ec */
[----:B------:R-:W-:Y:S01]  /*584e0*/  DFMA R190, R144, 0.25, R10 ;  /* 0x3fd0000090be782b */ /* 0x000fe2000000000a */
[----:B------:R-:W-:Y:S01]  /*584f0*/  UMOV UR34, 0xe147ae14 ;  /* 0xe147ae1400227882 */ /* 0x000fe20000000000 */
[----:B------:R-:W-:Y:S01]  /*58500*/  UMOV UR35, 0x3fe6147a ;  /* 0x3fe6147a00237882 */ /* 0x000fe20000000000 */
[----:B------:R-:W-:Y:S01]  /*58510*/  MOV R244, R164 ;  /* 0x000000a400f47202 */ /* 0x000fe20000000f00 */
[----:B------:R-:W2:Y:S01]  /*58520*/  LDL.LU.128 R208, [R1+0xaff0] ;  /* 0x00aff00001d07983 */ /* 0x000ea20000300c00 */
[----:B---3--:R-:W-:Y:S01]  /*58530*/  DADD R246, R30, R16 ;  /* 0x000000001ef67229 */ /* 0x008fe20000000010 */
[----:B------:R-:W-:Y:S01]  /*58540*/  IMAD.MOV.U32 R16, RZ, RZ, R192 ;  /* 0x000000ffff107224 */ /* 0x000fe200078e00c0 */
[----:B------:R-:W-:Y:S01]  /*58550*/  MOV R17, R193 ;  /* 0x000000c100117202 */ /* 0x000fe20000000f00 */
[----:B------:R-:W-:Y:S01]  /*58560*/  IMAD.MOV.U32 R193, RZ, RZ, R119 ;  /* 0x000000ffffc17224 */ /* 0x000fe200078e0077 */
[----:B------:R-:W-:Y:S01]  /*58570*/  MOV R192, R118 ;  /* 0x0000007600c07202 */ /* 0x000fe20000000f00 */
[----:B------:R-:W-:Y:S01]  /*58580*/  DFMA R36, R166, UR34, R22 ;  /* 0x00000022a6247c2b */ /* 0x000fe20008000016 */
[----:B------:R0:W-:Y:S04]  /*58590*/  STL.128 [R1+0x1e30], R188 ;  /* 0x001e30bc01007387 */ /* 0x0001e80000100c00 */
[----:B------:R-:W-:Y:S04]  /*585a0*/  STL.128 [R1+0x1e40], R240 ;  /* 0x001e40f001007387 */ /* 0x000fe80000100c00 */
[----:B------:R-:W-:Y:S01]  /*585b0*/  STL.128 [R1+0x1e60], R36 ;  /* 0x001e602401007387 */ /* 0x000fe20000100c00 */
[----:B------:R-:W-:-:S03]  /*585c0*/  IMAD.MOV.U32 R245, RZ, RZ, R165 ;  /* 0x000000fffff57224 */ /* 0x000fc600078e00a5 */
[----:B------:R-:W3:Y:S01]  /*585d0*/  LDL.64 R236, [R1+0x8db0] ;  /* 0x008db00001ec7983 */ /* 0x000ee20000100a00 */
[----:B0-----:R-:W-:Y:S01]  /*585e0*/  IMAD.MOV.U32 R188, RZ, RZ, R180 ;  /* 0x000000ffffbc7224 */ /* 0x001fe200078e00b4 */
[----:B------:R-:W-:Y:S01]  /*585f0*/  CS2R R190, SRZ ;  /* 0x0000000000be7805 */ /* 0x000fe2000001ff00 */
[----:B------:R-:W-:Y:S01]  /*58600*/  IMAD.MOV.U32 R189, RZ, RZ, R181 ;  /* 0x000000ffffbd7224 */ /* 0x000fe200078e00b5 */
[----:B------:R-:W3:Y:S04]  /*58610*/  LDL.64 R70, [R1+0x9ec0] ;  /* 0x009ec00001467983 */ /* 0x000ee80000100a00 */
[----:B------:R0:W-:Y:S04]  /*58620*/  STL.128 [R1+0x1f60], R188 ;  /* 0x001f60bc01007387 */ /* 0x0001e80000100c00 */
[----:B------:R-:W3:Y:S04]  /*58630*/  LDL.64 R204, [R1+0x8e10] ;  /* 0x008e100001cc7983 */ /* 0x000ee80000100a00 */
[----:B------:R-:W3:Y:S01]  /*58640*/  LDL.64 R88, [R1+0x9f10] ;  /* 0x009f100001587983 */ /* 0x000ee20000100a00 */
[----:B------:R-:W-:Y:S01]  /*58650*/  UMOV UR40, 0xb851eb85 ;  /* 0xb851eb8500287882 */ /* 0x000fe20000000000 */
[----:B------:R-:W-:-:S02]  /*58660*/  UMOV UR41, 0x3fef851e ;  /* 0x3fef851e00297882 */ /* 0x000fc40000000000 */
[----:B------:R-:W3:Y:S01]  /*58670*/  LDL.LU.128 R92, [R1+0xafe0] ;  /* 0x00afe000015c7983 */ /* 0x000ee20000300c00 */
[----:B0-----:R-:W-:-:S03]  /*58680*/  DADD R188, R174, R4 ;  /* 0x00000000aebc7229 */ /* 0x001fc60000000004 */
[----:B------:R-:W3:Y:S04]  /*58690*/  LDL.LU.64 R164, [R1+0x8970] ;  /* 0x0089700001a47983 */ /* 0x000ee80000300a00 */
[----:B------:R-:W3:Y:S01]  /*586a0*/  LDL.64 R174, [R1+0x9038] ;  /* 0x0090380001ae7983 */ /* 0x000ee20000100a00 */
[----:B----4-:R-:W-:Y:S02]  /*586b0*/  DMUL R118, R42, R58 ;  /* 0x0000003a2a767228 */ /* 0x010fe40000000000 */
[----:B------:R-:W-:Y:S01]  /*586c0*/  DMUL R10, R120, 0.375 ;  /* 0x3fd80000780a7828 */ /* 0x000fe20000000000 */
[----:B------:R-:W4:Y:S01]  /*586d0*/  LDL.64 R42, [R1+0x8b30] ;  /* 0x008b3000012a7983 */ /* 0x000f220000100a00 */
[----:B------:R-:W-:Y:S02]  /*586e0*/  DMUL R22, R86, 0.375 ;  /* 0x3fd8000056167828 */ /* 0x000fe40000000000 */
[----:B------:R-:W-:Y:S01]  /*586f0*/  DADD R14, -R152, R14 ;  /* 0x00000000980e7229 */ /* 0x000fe2000000010e */
[----:B------:R-:W-:Y:S01]  /*58700*/  IMAD.MOV.U32 R49, RZ, RZ, R13 ;  /* 0x000000ffff317224 */ /* 0x000fe200078e000d */
[----:B------:R-:W-:Y:S01]  /*58710*/  DADD R190, R212, R18 ;  /* 0x00000000d4be7229 */ /* 0x000fe20000000012 */
[----:B------:R-:W-:Y:S01]  /*58720*/  IMAD.MOV.U32 R48, RZ, RZ, R12 ;  /* 0x000000ffff307224 */ /* 0x000fe200078e000c */
[----:B--2---:R-:W-:Y:S01]  /*58730*/  DMUL R138, R138, R56 ;  /* 0x000000388a8a7228 */ /* 0x004fe20000000000 */
[----:B------:R-:W-:Y:S01]  /*58740*/  IMAD.MOV.U32 R18, RZ, RZ, R76 ;  /* 0x000000ffff127224 */ /* 0x000fe200078e004c */
[----:B------:R-:W-:Y:S01]  /*58750*/  DFMA R10, R224, 0.25, R10 ;  /* 0x3fd00000e00a782b */ /* 0x000fe2000000000a */
[----:B------:R-:W-:Y:S01]  /*58760*/  IMAD.MOV.U32 R19, RZ, RZ, R77 ;  /* 0x000000ffff137224 */ /* 0x000fe200078e004d */
[----:B------:R-:W-:Y:S01]  /*58770*/  DFMA R4, R218, UR24, R22 ;  /* 0x00000018da047c2b */ /* 0x000fe20008000016 */
[----:B------:R-:W2:Y:S01]  /*58780*/  LDL.64 R76, [R1+0x9ff8] ;  /* 0x009ff800014c7983 */ /* 0x000ea20000100a00 */
[----:B------:R-:W-:Y:S01]  /*58790*/  MOV R156, R14 ;  /* 0x0000000e009c7202 */ /* 0x000fe20000000f00 */
[----:B------:R-:W-:-:S02]  /*587a0*/  IMAD.MOV.U32 R157, RZ, RZ, R15 ;  /* 0x000000ffff9d7224 */ /* 0x000fc400078e000f */
[----:B------:R0:W-:Y:S01]  /*587b0*/  STL.128 [R1+0x1fb0], R244 ;  /* 0x001fb0f401007387 */ /* 0x0001e20000100c00 */
[----:B------:R-:W-:-:S03]  /*587c0*/  DADD R200, R26, R10 ;  /* 0x000000001ac87229 */ /* 0x000fc6000000000a */
[----:B------:R-:W-:Y:S04]  /*587d0*/  STL.128 [R1+0x1fd0], R188 ;  /* 0x001fd0bc01007387 */ /* 0x000fe80000100c00 */
[----:B------:R1:W-:Y:S01]  /*587e0*/  STL.128 [R1+0x1ff0], R156 ;  /* 0x001ff09c01007387 */ /* 0x0003e20000100c00 */
[----:B------:R-:W-:-:S03]  /*587f0*/  CS2R R86, SRZ ;  /* 0x0000000000567805 */ /* 0x000fc6000001ff00 */
[----:B------:R-:W2:Y:S04]  /*58800*/  LDL.64 R22, [R1+0x9f40] ;  /* 0x009f400001167983 */ /* 0x000ea80000100a00 */
[----:B0-----:R-:W2:Y:S01]  /*58810*/  LDL.64 R246, [R1+0x8a80] ;  /* 0x008a800001f67983 */ /* 0x001ea20000100a00 */
[----:B------:R-:W-:-:S03]  /*58820*/  DMUL R24, R24, R58 ;  /* 0x0000003a18187228 */ /* 0x000fc60000000000 */
[----:B------:R-:W2:Y:S01]  /*58830*/  LDL.64 R14, [R1+0xa178] ;  /* 0x00a17800010e7983 */ /* 0x000ea20000100a00 */
[----:B-1----:R-:W-:Y:S01]  /*58840*/  DFMA R158, R144, 0.25, R4 ;  /* 0x3fd00000909e782b */ /* 0x002fe20000000004 */
[----:B------:R-:W-:Y:S02]  /*58850*/  CS2R R156, SRZ ;  /* 0x00000000009c7805 */ /* 0x000fe4000001ff00 */
[----:B------:R-:W-:Y:S01]  /*58860*/  STL.128 [R1+0x2120], R200 ;  /* 0x002120c801007387 */ /* 0x000fe20000100c00 */
[----:B---3--:R-:W-:Y:S01]  /*58870*/  DMUL R248, R70, R74 ;  /* 0x0000004a46f87228 */ /* 0x008fe20000000000 */
[----:B------:R-:W-:Y:S01]  /*58880*/  UMOV UR34, 0x6a7ef9db ;  /* 0x6a7ef9db00227882 */ /* 0x000fe20000000000 */
[----:B------:R-:W-:Y:S01]  /*58890*/  UMOV UR35, 0x3f9374bc ;  /* 0x3f9374bc00237882 */ /* 0x000fe20000000000 */
[----:B------:R-:W-:Y:S04]  /*588a0*/  STL.128 [R1+0x2130], R156 ;  /* 0x0021309c01007387 */ /* 0x000fe80000100c00 */
[----:B------:R0:W-:Y:S04]  /*588b0*/  STL.128 [R1+0x2170], R84 ;  /* 0x0021705401007387 */ /* 0x0001e80000100c00 */
[----:B------:R-:W3:Y:S01]  /*588c0*/  LDL.64 R12, [R1+0xa3c8] ;  /* 0x00a3c800010c7983 */ /* 0x000ee20000100a00 */
[----:B------:R-:W-:Y:S01]  /*588d0*/  UMOV UR48, 0xeb851eb8 ;  /* 0xeb851eb800307882 */ /* 0x000fe20000000000 */
[----:B------:R-:W-:-:S02]  /*588e0*/  UMOV UR49, 0x3f8eb851 ;  /* 0x3f8eb85100317882 */ /* 0x000fc40000000000 */
[----:B------:R-:W-:Y:S04]  /*588f0*/  STL.128 [R1+0xaf30], R176 ;  /* 0x00af30b001007387 */ /* 0x000fe80000100c00 */
[----:B------:R1:W-:Y:S04]  /*58900*/  STL.64 [R1+0xaf20], R162 ;  /* 0x00af20a201007387 */ /* 0x0003e80000100a00 */
[----:B0-----:R-:W3:Y:S01]  /*58910*/  LDL.64 R86, [R1+0x8e50] ;  /* 0x008e500001567983 */ /* 0x001ee20000100a00 */
[----:B------:R-:W-:-:S03]  /*58920*/  DADD R10, -R100, -R174 ;  /* 0x00000000640a7229 */ /* 0x000fc600000009ae */
[----:B------:R-:W3:Y:S04]  /*58930*/  LDL.64 R174, [R1+0x85d0] ;  /* 0x0085d00001ae7983 */ /* 0x000ee80000100a00 */
[----:B------:R-:W3:Y:S04]  /*58940*/  LDL.64 R84, [R1+0x85f8] ;  /* 0x0085f80001547983 */ /* 0x000ee80000100a00 */
[----:B------:R0:W-:Y:S01]  /*58950*/  STL.128 [R1+0xaf10], R140 ;  /* 0x00af108c01007387 */ /* 0x0001e20000100c00 */
        /* <DEDUP_REMOVED lines=12> */
[----:B------:R-:W-:Y:S04]  /*58a20*/  STL.128 [R1+0xaee0], R60 ;  /* 0x00aee03c01007387 */ /* 0x000fe80000100c00 */
[----:B------:R-:W3:Y:S04]  /*58a30*/  LDL.LU.128 R240, [R1+0xafd0] ;  /* 0x00afd00001f07983 */ /* 0x000ee80000300c00 */
[----:B------:R-:W3:Y:S01]  /*58a40*/  LDL.LU.128 R36, [R1+0xafc0] ;  /* 0x00afc00001247983 */ /* 0x000ee20000300c00 */
[----:B----4-:R-:W-:Y:S01]  /*58a50*/  DFMA R188, R56, UR32, R42 ;  /* 0x0000002038bc7c2b */ /* 0x010fe2000800002a */
[----:B------:R-:W-:-:S02]  /*58a60*/  IMAD.MOV.U32 R244, RZ, RZ, R44 ;  /* 0x000000fffff47224 */ /* 0x000fc400078e002c */
[----:B------:R-:W4:Y:S01]  /*58a70*/  LDL.64 R42, [R1+0x8f40] ;  /* 0x008f4000012a7983 */ /* 0x000f220000100a00 */
[----:B------:R-:W-:Y:S01]  /*58a80*/  DMUL R190, R236, 0.5 ;  /* 0x3fe00000ecbe7828 */ /* 0x000fe20000000000 */
[----:B------:R-:W-:Y:S02]  /*58a90*/  MOV R245, R45 ;  /* 0x0000002d00f57202 */ /* 0x000fe40000000f00 */
[----:B------:R-:W4:Y:S01]  /*58aa0*/  LDL.LU.64 R44, [R1+0x8df8] ;  /* 0x008df800012c7983 */ /* 0x000f220000300a00 */
[----:B--2---:R-:W-:-:S03]  /*58ab0*/  DMUL R224, R76, R56 ;  /* 0x000000384ce07228 */ /* 0x004fc60000000000 */
[----:B------:R-:W2:Y:S04]  /*58ac0*/  LDL.64 R236, [R1+0x8e80] ;  /* 0x008e800001ec7983 */ /* 0x000ea80000100a00 */
[----:B------:R-:W2:Y:S04]  /*58ad0*/  LDL.LU.64 R76, [R1+0x8ee0] ;  /* 0x008ee000014c7983 */ /* 0x000ea80000300a00 */
[----:B------:R-:W-:Y:S01]  /*58ae0*/  STL.128 [R1+0x20e0], R188 ;  /* 0x0020e0bc01007387 */ /* 0x000fe20000100c00 */
[----:B------:R-:W-:Y:S02]  /*58af0*/  DADD R4, -R132, -R246 ;  /* 0x0000000084047229 */ /* 0x000fe400000009f6 */
[----:B------:R-:W-:Y:S01]  /*58b00*/  DMUL R88, R88, R56 ;  /* 0x0000003858587228 */ /* 0x000fe20000000000 */
[----:B------:R-:W-:Y:S01]  /*58b10*/  IMAD.MOV.U32 R246, RZ, RZ, R190 ;  /* 0x000000fffff67224 */ /* 0x000fe200078e00be */
[----:B------:R-:W-:Y:S01]  /*58b20*/  DMUL R180, R22, R58 ;  /* 0x0000003a16b47228 */ /* 0x000fe20000000000 */
[----:B------:R-:W-:Y:S01]  /*58b30*/  IMAD.MOV.U32 R247, RZ, RZ, R191 ;  /* 0x000000fffff77224 */ /* 0x000fe200078e00bf */
[----:B------:R-:W-:Y:S01]  /*58b40*/  DADD R22, -R184, R10 ;  /* 0x00000000b8167229 */ /* 0x000fe2000000010a */
[----:B------:R-:W-:Y:S04]  /*58b50*/  STL.64 [R1+0x8698], R118 ;  /* 0x0086987601007387 */ /* 0x000fe80000100a00 */
[----:B------:R0:W-:Y:S01]  /*58b60*/  STL.128 [R1+0x2320], R244 ;  /* 0x002320f401007387 */ /* 0x0001e20000100c00 */
[----:B------:R-:W-:Y:S01]  /*58b70*/  DADD R158, -RZ, -R170 ;  /* 0x00000000ff9e7229 */ /* 0x000fe200000009aa */
[----:B------:R-:W-:Y:S01]  /*58b80*/  UMOV UR32, 0xeb851eb8 ;  /* 0xeb851eb800207882 */ /* 0x000fe20000000000 */
[----:B------:R-:W-:Y:S01]  /*58b90*/  UMOV UR33, 0x3faeb851 ;  /* 0x3faeb85100217882 */ /* 0x000fe20000000000 */
[----:B------:R-:W2:Y:S01]  /*58ba0*/  LDL.64 R132, [R1+0x8ba0] ;  /* 0x008ba00001847983 */ /* 0x000ea20000100a00 */
[----:B------:R-:W-:-:S03]  /*58bb0*/  DMUL R14, R14, R56 ;  /* 0x000000380e0e7228 */ /* 0x000fc60000000000 */
[----:B-1----:R-:W2:Y:S01]  /*58bc0*/  LDL.64 R162, [R1+0xa2f0] ;  /* 0x00a2f00001a27983 */ /* 0x002ea20000100a00 */
[----:B---3--:R-:W-:-:S03]  /*58bd0*/  DMUL R12, R12, R56 ;  /* 0x000000380c0c7228 */ /* 0x008fc60000000000 */
[----:B0-----:R-:W3:Y:S04]  /*58be0*/  LDL.64 R140, [R1+0x84b8] ;  /* 0x0084b800018c7983 */ /* 0x001ee80000100a00 */
[----:B------:R-:W3:Y:S01]  /*58bf0*/  LDL.64 R244, [R1+0x9138] ;  /* 0x0091380001f47983 */ /* 0x000ee20000100a00 */
[----:B------:R-:W-:Y:S01]  /*58c00*/  UMOV UR74, 0x71ea9c5c ;  /* 0x71ea9c5c004a7882 */ /* 0x000fe20000000000 */
[----:B------:R-:W-:Y:S02]  /*58c10*/  UMOV UR75, 0x3dac9659 ;  /* 0x3dac9659004b7882 */ /* 0x000fe40000000000 */
[----:B------:R-:W3:Y:S01]  /*58c20*/  LDL.LU.128 R200, [R1+0xafb0] ;  /* 0x00afb00001c87983 */ /* 0x000ee20000300c00 */
[----:B------:R-:W-:-:S03]  /*58c30*/  DFMA R10, R86, UR52, R112 ;  /* 0x00000034560a7c2b */ /* 0x000fc60008000070 */
[----:B------:R-:W-:Y:S04]  /*58c40*/  STL.128 [R1+0xaef0], R68 ;  /* 0x00aef04401007387 */ /* 0x000fe80000100c00 */
[----:B------:R-:W3:Y:S01]  /*58c50*/  LDL.64 R62, [R1+0x8630] ;  /* 0x00863000013e7983 */ /* 0x000ee20000100a00 */
[----:B------:R-:W-:Y:S02]  /*58c60*/  DFMA R188, R174, 0.5, R10 ;  /* 0x3fe00000aebc782b */ /* 0x000fe4000000000a */
[----:B----4-:R-:W-:Y:S01]  /*58c70*/  DADD R26, -R42, -R122 ;  /* 0x000000002a1a7229 */ /* 0x010fe2000000097a */
[----:B------:R-:W4:Y:S04]  /*58c80*/  LDL.64 R174, [R1+0x8990] ;  /* 0x0089900001ae7983 */ /* 0x000f280000100a00 */
[----:B------:R-:W4:Y:S01]  /*58c90*/  LDL.64 R42, [R1+0x8bd8] ;  /* 0x008bd800012a7983 */ /* 0x000f220000100a00 */
[----:B------:R-:W-:Y:S01]  /*58ca0*/  MOV R184, R192 ;  /* 0x000000c000b87202 */ /* 0x000fe20000000f00 */
[----:B------:R-:W-:Y:S01]  /*58cb0*/  IMAD.MOV.U32 R185, RZ, RZ, R193 ;  /* 0x000000ffffb97224 */ /* 0x000fe200078e00c1 */
[----:B------:R-:W-:Y:S01]  /*58cc0*/  MOV R193, R49 ;  /* 0x0000003100c17202 */ /* 0x000fe20000000f00 */
[----:B------:R-:W-:Y:S01]  /*58cd0*/  IMAD.MOV.U32 R192, RZ, RZ, R48 ;  /* 0x000000ffffc07224 */ /* 0x000fe200078e0030 */
[----:B------:R-:W-:Y:S01]  /*58ce0*/  DMUL R48, R64, UR36 ;  /* 0x0000002440307c28 */ /* 0x000fe20008000000 */
[----:B------:R-:W4:Y:S01]  /*58cf0*/  LDL.64 R112, [R1+0x8b38] ;  /* 0x008b380001707983 */ /* 0x000f220000100a00 */
[----:B------:R-:W-:-:S02]  /*58d00*/  DMUL R190, R84, UR52 ;  /* 0x0000003454be7c28 */ /* 0x000fc40008000000 */
[----:B------:R-:W-:Y:S01]  /*58d10*/  DADD R86, -R226, R22 ;  /* 0x00000000e2567229 */ /* 0x000fe20000000116 */
[----:B------:R-:W4:Y:S03]  /*58d20*/  LDL.64 R246, [R1+0x8580] ;  /* 0x0085800001f67983 */ /* 0x000f260000100a00 */
[----:B------:R-:W-:Y:S01]  /*58d30*/  DADD R4, -R48, R4 ;  /* 0x0000000030047229 */ /* 0x000fe20000000104 */
[----:B------:R-:W4:Y:S01]  /*58d40*/  LDL.64 R122, [R1+0x9248] ;  /* 0x00924800017a7983 */ /* 0x000f220000100a00 */
[----:B------:R-:W-:Y:S02]  /*58d50*/  DADD R84, -RZ, -R222 ;  /* 0x00000000ff547229 */ /* 0x000fe400000009de */
[----:B------:R-:W-:Y:S01]  /*58d60*/  DADD R156, -R196, R26 ;  /* 0x00000000c49c7229 */ /* 0x000fe2000000011a */
[----:B------:R-:W4:Y:S03]  /*58d70*/  LDL.LU.64 R48, [R1+0x8978] ;  /* 0x0089780001307983 */ /* 0x000f260000300a00 */
[----:B--2---:R-:W-:Y:S01]  /*58d80*/  DADD R4, -R76, R4 ;  /* 0x000000004c047229 */ /* 0x004fe20000000104 */
[----:B------:R-:W-:Y:S04]  /*58d90*/  STL.128 [R1+0x2010], R84 ;  /* 0x0020105401007387 */ /* 0x000fe80000100c00 */
[----:B------:R-:W-:Y:S04]  /*58da0*/  STL.128 [R1+0x20c0], R156 ;  /* 0x0020c09c01007387 */ /* 0x000fe80000100c00 */
[----:B------:R0:W-:Y:S01]  /*58db0*/  STL.128 [R1+0x2350], R188 ;  /* 0x002350bc01007387 */ /* 0x0001e20000100c00 */
[----:B------:R-:W-:-:S02]  /*58dc0*/  DADD R222, -RZ, -R30 ;  /* 0x00000000ffde7229 */ /* 0x000fc4000000091e */
[----:B------:R-:W-:Y:S01]  /*58dd0*/  DADD R30, R236, R164 ;  /* 0x00000000ec1e7229 */ /* 0x000fe200000000a4 */
[----:B------:R-:W-:Y:S01]  /*58de0*/  STL.64 [R1+0xac28], R88 ;  /* 0x00ac285801007387 */ /* 0x000fe20000100a00 */
[----:B------:R-:W-:Y:S02]  /*58df0*/  IMAD.MOV.U32 R236, RZ, RZ, R184 ;  /* 0x000000ffffec7224 */ /* 0x000fe400078e00b8 */
[----:B------:R-:W-:Y:S01]  /*58e00*/  IMAD.MOV.U32 R237, RZ, RZ, R185 ;  /* 0x000000ffffed7224 */ /* 0x000fe200078e00b9 */
[----:B------:R-:W-:Y:S01]  /*58e10*/  UMOV UR36, 0xf5c28f5c ;  /* 0xf5c28f5c00247882 */ /* 0x000fe20000000000 */
[----:B------:R-:W-:Y:S01]  /*58e20*/  UMOV UR37, 0x3fef5c28 ;  /* 0x3fef5c2800257882 */ /* 0x000fe20000000000 */
[----:B------:R-:W-:Y:S04]  /*58e30*/  STL.64 [R1+0x8690], R180 ;  /* 0x008690b401007387 */ /* 0x000fe80000100a00 */
[----:B------:R-:W-:Y:S01]  /*58e40*/  STL.128 [R1+0xaf00], R12 ;  /* 0x00af000c01007387 */ /* 0x000fe20000100c00 */
[----:B0-----:R-:W-:Y:S01]  /*58e50*/  DADD R190, -R44, R4 ;  /* 0x000000002cbe7229 */ /* 0x001fe20000000104 */
[----:B------:R-:W-:Y:S01]  /*58e60*/  CS2R R188, SRZ ;  /* 0x0000000000bc7805 */ /* 0x000fe2000001ff00 */
[----:B------:R-:W-:Y:S01]  /*58e70*/  DMUL R184, R170, UR32 ;  /* 0x00000020aab87c28 */ /* 0x000fe20008000000 */
[----:B------:R-:W2:Y:S04]  /*58e80*/  LDL.LU.64 R164, [R1+0x8488] ;  /* 0x0084880001a47983 */ /* 0x000ea80000300a00 */
[----:B------:R0:W-:Y:S04]  /*58e90*/  STL.128 [R1+0x2400], R188 ;  /* 0x002400bc01007387 */ /* 0x0001e80000100c00 */
[----:B------:R1:W-:Y:S04]  /*58ea0*/  STL.128 [R1+0x1eb0], R184 ;  /* 0x001eb0b801007387 */ /* 0x0003e80000100c00 */
[----:B------:R-:W-:Y:S01]  /*58eb0*/  STL.64 [R1+0x8ed8], R12 ;  /* 0x008ed80c01007387 */ /* 0x000fe20000100a00 */
[----:B------:R-:W-:-:S03]  /*58ec0*/  DMUL R60, R76, 0.75 ;  /* 0x3fe800004c3c7828 */ /* 0x000fc60000000000 */
[----:B------:R-:W2:Y:S04]  /*58ed0*/  LDL.64 R70, [R1+0x9140] ;  /* 0x0091400001467983 */ /* 0x000ea80000100a00 */
[----:B0-----:R-:W2:Y:S04]  /*58ee0*/  LDL.64 R190, [R1+0x8578] ;  /* 0x0085780001be7983 */ /* 0x001ea80000100a00 */
[----:B---3--:R-:W-:Y:S04]  /*58ef0*/  STL.64 [R1+0xad48], R202 ;  /* 0x00ad48ca01007387 */ /* 0x008fe80000100a00 */
[----:B------:R-:W-:Y:S04]  /*58f00*/  STL.64 [R1+0xadb0], R90 ;  /* 0x00adb05a01007387 */ /* 0x000fe80000100a00 */
[----:B------:R-:W-:Y:S04]  /*58f10*/  STL.64 [R1+0xad28], R242 ;  /* 0x00ad28f201007387 */ /* 0x000fe80000100a00 */
[----:B------:R-:W-:Y:S04]  /*58f20*/  STL.64 [R1+0xa958], R96 ;  /* 0x00a9586001007387 */ /* 0x000fe80000100a00 */
[----:B------:R-:W-:Y:S01]  /*58f30*/  STL.64 [R1+0xacb8], R238 ;  /* 0x00acb8ee01007387 */ /* 0x000fe20000100a00 */
[----:B------:R-:W-:Y:S01]  /*58f40*/  UMOV UR66, 0x47ae147b ;  /* 0x47ae147b00427882 */ /* 0x000fe20000000000 */
[----:B------:R-:W-:-:S02]  /*58f50*/  UMOV UR67, 0x3f947ae1 ;  /* 0x3f947ae100437882 */ /* 0x000fc40000000000 */
[----:B------:R-:W3:Y:S04]  /*58f60*/  LDL.LU.128 R84, [R1+0xafa0] ;  /* 0x00afa00001547983 */ /* 0x000ee80000300c00 */
[----:B------:R-:W-:Y:S01]  /*58f70*/  STL.64 [R1+0x8850], R224 ;  /* 0x008850e001007387 */ /* 0x000fe20000100a00 */
[----:B------:R-:W-:Y:S01]  /*58f80*/  UMOV UR70, 0xeb851eb8 ;  /* 0xeb851eb800467882 */ /* 0x000fe20000000000 */
[----:B------:R-:W-:Y:S02]  /*58f90*/  UMOV UR71, 0x3f9eb851 ;  /* 0x3f9eb85100477882 */ /* 0x000fe40000000000 */
[----:B------:R-:W-:Y:S04]  /*58fa0*/  STL.64 [R1+0xacf8], R46 ;  /* 0x00acf82e01007387 */ /* 0x000fe80000100a00 */
[----:B------:R-:W-:Y:S04]  /*58fb0*/  STL.64 [R1+0x8788], R24 ;  /* 0x0087881801007387 */ /* 0x000fe80000100a00 */
[----:B------:R-:W-:Y:S04]  /*58fc0*/  STL.64 [R1+0xad20], R240 ;  /* 0x00ad20f001007387 */ /* 0x000fe80000100a00 */
[----:B------:R-:W-:Y:S04]  /*58fd0*/  STL.64 [R1+0x9ac8], R226 ;  /* 0x009ac8e201007387 */ /* 0x000fe80000100a00 */
[----:B------:R-:W3:Y:S01]  /*58fe0*/  LDL.LU.128 R156, [R1+0xaf90] ;  /* 0x00af9000019c7983 */ /* 0x000ee20000300c00 */
[----:B----4-:R-:W-:-:S02]  /*58ff0*/  DADD R4, -R42, -R142 ;  /* 0x000000002a047229 */ /* 0x010fc4000000098e */
[----:B------:R-:W-:Y:S01]  /*59000*/  DADD R26, R138, R174 ;  /* 0x000000008a1a7229 */ /* 0x000fe200000000ae */
[----:B------:R-:W4:Y:S05]  /*59010*/  LDL.64 R142, [R1+0x8b28] ;  /* 0x008b2800018e7983 */ /* 0x000f2a0000100a00 */
[----:B------:R-:W-:Y:S01]  /*59020*/  DADD R10, -R244, R4 ;  /* 0x00000000f40a7229 */ /* 0x000fe20000000104 */
[----:B------:R-:W-:Y:S01]  /*59030*/  MOV R174, R184 ;  /* 0x000000b800ae7202 */ /* 0x000fe20000000f00 */
[----:B------:R-:W-:Y:S01]  /*59040*/  IMAD.MOV.U32 R175, RZ, RZ, R185 ;  /* 0x000000ffffaf7224 */ /* 0x000fe200078e00b9 */
[----:B-1----:R-:W-:Y:S01]  /*59050*/  CS2R R184, SRZ ;  /* 0x0000000000b87805 */ /* 0x002fe2000001ff00 */
[----:B------:R-:W-:Y:S01]  /*59060*/  DADD R48, -R228, R48 ;  /* 0x00000000e4307229 */ /* 0x000fe20000000130 */
[----:B------:R-:W3:Y:S03]  /*59070*/  LDL.64 R244, [R1+0x8a90] ;  /* 0x008a900001f47983 */ /* 0x000ee60000100a00 */
[----:B------:R-:W-:Y:S01]  /*59080*/  DADD R186, -R108, R10 ;  /* 0x000000006cba7229 */ /* 0x000fe2000000010a */
[----:B------:R0:W-:Y:S06]  /*59090*/  STL.128 [R1+0x2410], R172 ;  /* 0x002410ac01007387 */ /* 0x0001ec0000100c00 */
[----:B------:R1:W-:Y:S01]  /*590a0*/  STL.128 [R1+0x2470], R184 ;  /* 0x002470b801007387 */ /* 0x0003e20000100c00 */
[----:B------:R-:W-:-:S02]  /*590b0*/  DFMA R22, R192, UR42, R112 ;  /* 0x0000002ac0167c2b */ /* 0x000fc40008000070 */
[----:B------:R-:W-:Y:S01]  /*590c0*/  DADD R48, -R246, R48 ;  /* 0x00000000f6307229 */ /* 0x000fe20000000130 */
[----:B------:R-:W4:Y:S01]  /*590d0*/  LDL.64 R246, [R1+0x90a0] ;  /* 0x0090a00001f67983 */ /* 0x000f220000100a00 */
[----:B------:R-:W-:Y:S02]  /*590e0*/  DMUL R4, R232, UR60 ;  /* 0x0000003ce8047c28 */ /* 0x000fe40008000000 */
[----:B------:R-:W-:Y:S02]  /*590f0*/  DFMA R10, R210, UR36, R220 ;  /* 0x00000024d20a7c2b */ /* 0x000fe400080000dc */
[----:B------:R-:W-:Y:S02]  /*59100*/  DADD R26, R24, R26 ;  /* 0x00000000181a7229 */ /* 0x000fe4000000001a */
[----:B------:R-:W-:Y:S01]  /*59110*/  DMUL R42, R122, UR34 ;  /* 0x000000227a2a7c28 */ /* 0x000fe20008000000 */
[----:B0-----:R-:W3:Y:S04]  /*59120*/  LDL.LU.128 R172, [R1+0xaf80] ;  /* 0x00af800001ac7983 */ /* 0x001ee80000300c00 */
[----:B-1----:R-:W4:Y:S01]  /*59130*/  LDL.64 R186, [R1+0x8438] ;  /* 0x0084380001ba7983 */ /* 0x002f220000100a00 */
[----:B------:R-:W-:-:S03]  /*59140*/  DADD R48, -R176, R48 ;  /* 0x00000000b0307229 */ /* 0x000fc60000000130 */
[----:B------:R-:W3:Y:S01]  /*59150*/  LDL.64 R184, [R1+0x8518] ;  /* 0x0085180001b87983 */ /* 0x000ee20000100a00 */
[----:B--2---:R-:W-:Y:S01]  /*59160*/  DFMA R190, R190, UR26, R22 ;  /* 0x0000001abebe7c2b */ /* 0x004fe20008000016 */
[----:B------:R-:W-:Y:S01]  /*59170*/  IMAD.MOV.U32 R112, RZ, RZ, R16 ;  /* 0x000000ffff707224 */ /* 0x000fe200078e0010 */
[----:B------:R-:W-:Y:S01]  /*59180*/  MOV R23, R193 ;  /* 0x000000c100177202 */ /* 0x000fe20000000f00 */
[----:B------:R-:W-:Y:S01]  /*59190*/  IMAD.MOV.U32 R22, RZ, RZ, R192 ;  /* 0x000000ffff167224 */ /* 0x000fe200078e00c0 */
[----:B------:R-:W-:Y:S01]  /*591a0*/  MOV R113, R17 ;  /* 0x0000001100717202 */ /* 0x000fe20000000f00 */
[----:B------:R-:W2:Y:S01]  /*591b0*/  LDL.64 R192, [R1+0x9f88] ;  /* 0x009f880001c07983 */ /* 0x000ea20000100a00 */
[----:B------:R-:W-:Y:S01]  /*591c0*/  IMAD.MOV.U32 R16, RZ, RZ, R18 ;  /* 0x000000ffff107224 */ /* 0x000fe200078e0012 */
[----:B------:R-:W-:Y:S01]  /*591d0*/  MOV R18, R160 ;  /* 0x000000a000127202 */ /* 0x000fe20000000f00 */
[----:B------:R-:W-:Y:S01]  /*591e0*/  IMAD.MOV.U32 R17, RZ, RZ, R19 ;  /* 0x000000ffff117224 */ /* 0x000fe200078e0013 */
[----:B------:R-:W-:Y:S01]  /*591f0*/  DFMA R10, R208, UR56, R10 ;  /* 0x00000038d00a7c2b */ /* 0x000fe2000800000a */
[----:B------:R-:W-:Y:S01]  /*59200*/  IMAD.MOV.U32 R19, RZ, RZ, R161 ;  /* 0x000000ffff137224 */ /* 0x000fe200078e00a1 */
[----:B------:R-:W-:Y:S04]  /*59210*/  STL.64 [R1+0xac48], R164 ;  /* 0x00ac48a401007387 */ /* 0x000fe80000100a00 */
[----:B------:R-:W2:Y:S04]  /*59220*/  LDL.64 R160, [R1+0x8b40] ;  /* 0x008b400001a07983 */ /* 0x000ea80000100a00 */
[----:B------:R-:W2:Y:S01]  /*59230*/  LDL.LU.64 R24, [R1+0xaf78] ;  /* 0x00af780001187983 */ /* 0x000ea20000300a00 */
[----:B----4-:R-:W-:-:S02]  /*59240*/  DFMA R186, R22, UR30, -R186 ;  /* 0x0000001e16ba7c2b */ /* 0x010fc400080008ba */
[----:B------:R-:W-:Y:S01]  /*59250*/  DADD R22, -R230, R48 ;  /* 0x00000000e6167229 */ /* 0x000fe20000000130 */
[----:B------:R-:W4:Y:S01]  /*59260*/  LDL.64 R230, [R1+0x8480] ;  /* 0x0084800001e67983 */ /* 0x000f220000100a00 */
[----:B---3--:R-:W-:Y:S02]  /*59270*/  DADD R188, -R184, R4 ;  /* 0x00000000b8bc7229 */ /* 0x008fe40000000104 */
[----:B------:R-:W-:Y:S02]  /*59280*/  DADD R48, R248, R26 ;  /* 0x00000000f8307229 */ /* 0x000fe4000000001a */
[----:B------:R-:W-:Y:S01]  /*59290*/  DFMA R184, R184, 0.75, R4 ;  /* 0x3fe80000b8b8782b */ /* 0x000fe20000000004 */
[----:B------:R-:W3:Y:S04]  /*592a0*/  LDL.64 R248, [R1+0x8df0] ;  /* 0x008df00001f87983 */ /* 0x000ee80000100a00 */
[----:B------:R0:W-:Y:S04]  /*592b0*/  STL.128 [R1+0x2420], R188 ;  /* 0x002420bc01007387 */ /* 0x0001e80000100c00 */
[----:B------:R1:W-:Y:S01]  /*592c0*/  STL.128 [R1+0x2540], R184 ;  /* 0x002540b801007387 */ /* 0x0003e20000100c00 */
[----:B--2---:R-:W-:-:S02]  /*592d0*/  DADD R26, -R192, -R246 ;  /* 0x00000000c01a7229 */ /* 0x004fc400000009f6 */
[----:B------:R-:W-:Y:S01]  /*592e0*/  DFMA R192, R214, UR40, R10 ;  /* 0x00000028d6c07c2b */ /* 0x000fe2000800000a */
[----:B------:R-:W2:Y:S01]  /*592f0*/  LDL.64 R246, [R1+0x8bc8] ;  /* 0x008bc80001f67983 */ /* 0x000ea20000100a00 */
[----:B------:R-:W-:Y:S02]  /*59300*/  DADD R10, R122, R48 ;  /* 0x000000007a0a7229 */ /* 0x000fe40000000030 */
[----:B0-----:R-:W-:Y:S01]  /*59310*/  DADD R190, R132, R34 ;  /* 0x0000000084be7229 */ /* 0x001fe20000000022 */
[----:B------:R-:W-:Y:S01]  /*59320*/  UMOV UR34, 0xdce4e6a ;  /* 0x0dce4e6a00227882 */ /* 0x000fe20000000000 */
[----:B------:R-:W-:Y:S01]  /*59330*/  DADD R188, -RZ, -R82 ;  /* 0x00000000ffbc7229 */ /* 0x000fe20000000952 */
[----:B------:R0:W-:Y:S01]  /*59340*/  STL.128 [R1+0x2560], R192 ;  /* 0x002560c001007387 */ /* 0x0001e20000100c00 */
[----:B-1----:R-:W-:Y:S02]  /*59350*/  DMUL R186, R204, 0.25 ;  /* 0x3fd00000ccba7828 */ /* 0x002fe40000000000 */
[----:B------:R-:W-:Y:S01]  /*59360*/  DADD R184, R160, R10 ;  /* 0x00000000a0b87229 */ /* 0x000fe2000000000a */
[----:B------:R-:W-:Y:S01]  /*59370*/  UMOV UR35, 0x3dcaf023 ;  /* 0x3dcaf02300237882 */ /* 0x000fe20000000000 */
[----:B------:R-:W3:Y:S04]  /*59380*/  LDL.64 R132, [R1+0x85c8] ;  /* 0x0085c80001847983 */ /* 0x000ee80000100a00 */
[----:B------:R1:W-:Y:S01]  /*59390*/  STL.128 [R1+0x2590], R188 ;  /* 0x002590bc01007387 */ /* 0x0003e20000100c00 */
[----:B----4-:R-:W-:-:S03]  /*593a0*/  DADD R4, -R230, R22 ;  /* 0x00000000e6047229 */ /* 0x010fc60000000116 */
[----:B------:R-:W-:Y:S01]  /*593b0*/  STL.64 [R1+0x8728], R48 ;  /* 0x0087283001007387 */ /* 0x000fe20000100a00 */
[----:B------:R-:W-:Y:S02]  /*593c0*/  DADD R82, -R104, -R224 ;  /* 0x0000000068527229 */ /* 0x000fe400000009e0 */
[----:B------:R-:W-:Y:S01]  /*593d0*/  DADD R176, -R54, -R12 ;  /* 0x0000000036b07229 */ /* 0x000fe2000000090c */
[----:B0-----:R-:W4:Y:S01]  /*593e0*/  LDL.LU.128 R192, [R1+0xaf60] ;  /* 0x00af600001c07983 */ /* 0x001f220000300c00 */
[----:B------:R-:W-:Y:S01]  /*593f0*/  DADD R4, -R164, R4 ;  /* 0x00000000a4047229 */ /* 0x000fe20000000104 */
[----:B-1----:R-:W-:Y:S02]  /*59400*/  CS2R R188, SRZ ;  /* 0x0000000000bc7805 */ /* 0x002fe4000001ff00 */
[----:B------:R-:W-:Y:S04]  /*59410*/  STL.64 [R1+0xadb8], R174 ;  /* 0x00adb8ae01007387 */ /* 0x000fe80000100a00 */
[----:B------:R-:W4:Y:S03]  /*59420*/  LDL.LU.64 R122, [R1+0xaf70] ;  /* 0x00af7000017a7983 */ /* 0x000f260000300a00 */
[----:B------:R-:W-:-:S02]  /*59430*/  IMAD.MOV.U32 R190, RZ, RZ, R4 ;  /* 0x000000ffffbe7224 */ /* 0x000fc400078e0004 */
[----:B------:R-:W-:Y:S01]  /*59440*/  IMAD.MOV.U32 R191, RZ, RZ, R5 ;  /* 0x000000ffffbf7224 */ /* 0x000fe200078e0005 */
[----:B------:R-:W-:Y:S01]  /*59450*/  DFMA R4, -R52, R58, R26 ;  /* 0x0000003a3404722b */ /* 0x000fe2000000011a */
[----:B------:R-:W4:Y:S04]  /*59460*/  LDL.64 R26, [R1+0x9948] ;  /* 0x00994800011a7983 */ /* 0x000f280000100a00 */
[----:B------:R3:W-:Y:S04]  /*59470*/  STL.128 [R1+0x25c0], R188 ;  /* 0x0025c0bc01007387 */ /* 0x0007e80000100c00 */
[----:B------:R0:W-:Y:S01]  /*59480*/  STL.128 [R1+0x1dc0], R184 ;  /* 0x001dc0b801007387 */ /* 0x0001e20000100c00 */
[----:B------:R-:W-:-:S02]  /*59490*/  DADD R22, -R244, -R88 ;  /* 0x00000000f4167229 */ /* 0x000fc40000000958 */
[----:B--2---:R-:W-:Y:S01]  /*594a0*/  DADD R10, -R246, -R14 ;  /* 0x00000000f60a7229 */ /* 0x004fe2000000090e */
[----:B------:R-:W2:Y:S04]  /*594b0*/  LDL.64 R88, [R1+0x8b50] ;  /* 0x008b500001587983 */ /* 0x000ea80000100a00 */
[----:B------:R-:W2:Y:S01]  /*594c0*/  LDL.64 R246, [R1+0x9940] ;  /* 0x0099400001f67983 */ /* 0x000ea20000100a00 */
[----:B---3--:R-:W-:Y:S01]  /*594d0*/  DADD R188, R248, R30 ;  /* 0x00000000f8bc7229 */ /* 0x008fe2000000001e */
[----:B------:R-:W-:Y:S01]  /*594e0*/  IMAD.MOV.U32 R190, RZ, RZ, R186 ;  /* 0x000000ffffbe7224 */ /* 0x000fe200078e00ba */
[----:B------:R-:W-:Y:S01]  /*594f0*/  MOV R191, R187 ;  /* 0x000000bb00bf7202 */ /* 0x000fe20000000f00 */
[----:B------:R-:W-:Y:S01]  /*59500*/  DMUL R164, R74, UR34 ;  /* 0x000000224aa47c28 */ /* 0x000fe20008000000 */
[----:B0-----:R-:W3:Y:S04]  /*59510*/  LDL.64 R184, [R1+0x9958] ;  /* 0x0099580001b87983 */ /* 0x001ee80000100a00 */
[----:B------:R0:W-:Y:S04]  /*59520*/  STL.128 [R1+0x2140], R188 ;  /* 0x002140bc01007387 */ /* 0x0001e80000100c00 */
[----:B------:R1:W-:Y:S04]  /*59530*/  STL.64 [R1+0x9110], R164 ;  /* 0x009110a401007387 */ /* 0x0003e80000100a00 */
[----:B------:R-:W2:Y:S01]  /*59540*/  LDL.64 R248, [R1+0xa298] ;  /* 0x00a2980001f87983 */ /* 0x000ea20000100a00 */
[----:B------:R-:W-:-:S02]  /*59550*/  IMAD.MOV.U32 R230, RZ, RZ, R236 ;  /* 0x000000ffffe67224 */ /* 0x000fc400078e00ec */
[----:B------:R-:W-:Y:S01]  /*59560*/  IMAD.MOV.U32 R231, RZ, RZ, R237 ;  /* 0x000000ffffe77224 */ /* 0x000fe200078e00ed */
[----:B------:R-:W2:Y:S01]  /*59570*/  LDL.64 R14, [R1+0x9258] ;  /* 0x00925800010e7983 */ /* 0x000ea20000100a00 */
[----:B0-----:R-:W-:-:S03]  /*59580*/  DADD R190, -R118, R22 ;  /* 0x0000000076be7229 */ /* 0x001fc60000000116 */
[----:B------:R-:W2:Y:S04]  /*59590*/  LDL.64 R236, [R1+0x9f08] ;  /* 0x009f080001ec7983 */ /* 0x000ea80000100a00 */
[----:B------:R-:W2:Y:S01]  /*595a0*/  LDL.64 R118, [R1+0xa270] ;  /* 0x00a2700001767983 */ /* 0x000ea20000100a00 */
[----:B------:R-:W-:-:S03]  /*595b0*/  DMUL R12, R8, UR68 ;  /* 0x00000044080c7c28 */ /* 0x000fc60008000000 */
[----:B------:R-:W2:Y:S01]  /*595c0*/  LDL.LU.64 R52, [R1+0xaf50] ;  /* 0x00af500001347983 */ /* 0x000ea20000300a00 */
[----:B----4-:R-:W-:Y:S02]  /*595d0*/  DADD R4, -R26, R4 ;  /* 0x000000001a047229 */ /* 0x010fe40000000104 */
[----:B------:R-:W-:Y:S01]  /*595e0*/  DADD R26, -R110, R10 ;  /* 0x000000006e1a7229 */ /* 0x000fe2000000010a */
[----:B------:R-:W4:Y:S01]  /*595f0*/  LDL.64 R110, [R1+0xa318] ;  /* 0x00a31800016e7983 */ /* 0x000f220000100a00 */
[----:B---3--:R-:W-:-:S03]  /*59600*/  DADD R10, -R164, -R184 ;  /* 0x00000000a40a7229 */ /* 0x008fc600000009b8 */
[----:B-1----:R-:W3:Y:S01]  /*59610*/  LDL.64 R164, [R1+0x85e0] ;  /* 0x0085e00001a47983 */ /* 0x002ee20000100a00 */
[----:B------:R-:W-:Y:S01]  /*59620*/  UMOV UR34, 0xb552a552 ;  /* 0xb552a55200227882 */ /* 0x000fe20000000000 */
[----:B------:R-:W-:Y:S01]  /*59630*/  UMOV UR35, 0x3d7faa7a ;  /* 0x3d7faa7a00237882 */ /* 0x000fe20000000000 */
[----:B--2---:R-:W-:Y:S02]  /*59640*/  DFMA R48, R88, UR48, R42 ;  /* 0x0000003058307c2b */ /* 0x004fe4000800002a */
[----:B------:R-:W-:Y:S01]  /*59650*/  DMUL R34, R56, UR34 ;  /* 0x0000002238227c28 */ /* 0x000fe20008000000 */
[----:B------:R-:W2:Y:S01]  /*59660*/  LDL.64 R42, [R1+0xa160] ;  /* 0x00a16000012a7983 */ /* 0x000ea20000100a00 */
[----:B------:R-:W-:Y:S01]  /*59670*/  DADD R4, -R246, R4 ;  /* 0x00000000f6047229 */ /* 0x000fe20000000104 */
[----:B------:R-:W-:Y:S01]  /*59680*/  MOV R30, R112 ;  /* 0x00000070001e7202 */ /* 0x000fe20000000f00 */
[----:B------:R-:W-:Y:S01]  /*59690*/  IMAD.MOV.U32 R31, RZ, RZ, R113 ;  /* 0x000000ffff1f7224 */ /* 0x000fe200078e0071 */
[----:B------:R-:W-:Y:S01]  /*596a0*/  UMOV UR34, 0x33333333 ;  /* 0x3333333300227882 */ /* 0x000fe20000000000 */
[----:B------:R-:W2:Y:S02]  /*596b0*/  LDL.64 R112, [R1+0x8b88] ;  /* 0x008b880001707983 */ /* 0x000ea40000100a00 */
[----:B------:R-:W-:-:S02]  /*596c0*/  DADD R22, -R34, -R180 ;  /* 0x0000000022167229 */ /* 0x000fc400000009b4 */
[----:B------:R-:W-:Y:S01]  /*596d0*/  DADD R4, -R178, R4 ;  /* 0x00000000b2047229 */ /* 0x000fe20000000104 */
[----:B------:R-:W2:Y:S01]  /*596e0*/  LDL.64 R34, [R1+0x84e8] ;  /* 0x0084e80001227983 */ /* 0x000ea20000100a00 */
[----:B------:R-:W-:Y:S01]  /*596f0*/  DADD R10, -R118, R10 ;  /* 0x00000000760a7229 */ /* 0x000fe2000000010a */
[----:B------:R-:W-:Y:S02]  /*59700*/  UMOV UR35, 0x3feb3333 ;  /* 0x3feb333300237882 */ /* 0x000fe40000000000 */
[----:B------:R-:W2:Y:S01]  /*59710*/  LDL.64 R246, [R1+0x9f18] ;  /* 0x009f180001f67983 */ /* 0x000ea20000100a00 */
[----:B------:R-:W-:Y:S01]  /*59720*/  IMAD.MOV.U32 R180, RZ, RZ, R18 ;  /* 0x000000ffffb47224 */ /* 0x000fe200078e0012 */
[----:B------:R-:W-:Y:S01]  /*59730*/  MOV R181, R19 ;  /* 0x0000001300b57202 */ /* 0x000fe20000000f00 */
[----:B------:R-:W-:Y:S01]  /*59740*/  DADD R18, -R48, R82 ;  /* 0x0000000030127229 */ /* 0x000fe20000000152 */
[----:B------:R-:W-:Y:S01]  /*59750*/  CS2R R188, SRZ ;  /* 0x0000000000bc7805 */ /* 0x000fe2000001ff00 */
[----:B------:R-:W-:-:S02]  /*59760*/  DADD R176, -R30, R176 ;  /* 0x000000001eb07229 */ /* 0x000fc400000001b0 */
[----:B------:R-:W-:Y:S02]  /*59770*/  DADD R178, -RZ, -R2 ;  /* 0x00000000ffb27229 */ /* 0x000fe40000000902 */
[----:B------:R-:W-:Y:S01]  /*59780*/  DMUL R186, R100, UR38 ;  /* 0x0000002664ba7c28 */ /* 0x000fe20008000000 */
[----:B------:R-:W-:Y:S04]  /*59790*/  STL.128 [R1+0x1e50], R188 ;  /* 0x001e50bc01007387 */ /* 0x000fe80000100c00 */
[----:B------:R-:W-:Y:S04]  /*597a0*/  STL.128 [R1+0x21c0], R16 ;  /* 0x0021c01001007387 */ /* 0x000fe80000100c00 */
[----:B------:R-:W-:Y:S01]  /*597b0*/  STL.128 [R1+0x20a0], R176 ;  /* 0x0020a0b001007387 */ /* 0x000fe20000100c00 */
[----:B------:R-:W-:-:S03]  /*597c0*/  DMUL R118, R236, R56 ;  /* 0x00000038ec767228 */ /* 0x000fc60000000000 */
[----:B------:R0:W-:Y:S01]  /*597d0*/  STL.64 [R1+0xaed0], R236 ;  /* 0x00aed0ec01007387 */ /* 0x0001e20000100a00 */
[----:B----4-:R-:W-:-:S03]  /*597e0*/  DADD R184, -R110, R22 ;  /* 0x000000006eb87229 */ /* 0x010fc60000000116 */
[----:B0-----:R-:W4:Y:S01]  /*597f0*/  LDL.64 R236, [R1+0xa070] ;  /* 0x00a0700001ec7983 */ /* 0x001f220000100a00 */
[----:B------:R-:W-:Y:S02]  /*59800*/  DADD R22, -R148, R4 ;  /* 0x0000000094167229 */ /* 0x000fe40000000104 */
[----:B------:R-:W-:Y:S01]  /*59810*/  DADD R4, -R128, R10 ;  /* 0x0000000080047229 */ /* 0x000fe2000000010a */
[----:B------:R-:W4:Y:S04]  /*59820*/  LDL.64 R110, [R1+0x8b20] ;  /* 0x008b2000016e7983 */ /* 0x000f280000100a00 */
[----:B------:R0:W-:Y:S01]  /*59830*/  STL.128 [R1+0x1b40], R184 ;  /* 0x001b40b801007387 */ /* 0x0001e20000100c00 */
[----:B------:R-:W-:Y:S01]  /*59840*/  MOV R190, R222 ;  /* 0x000000de00be7202 */ /* 0x000fe20000000f00 */
[----:B------:R-:W-:Y:S01]  /*59850*/  IMAD.MOV.U32 R191, RZ, RZ, R223 ;  /* 0x000000ffffbf7224 */ /* 0x000fe200078e00df */
[----:B------:R-:W-:Y:S01]  /*59860*/  UMOV UR38, 0x1eb851ec ;  /* 0x1eb851ec00267882 */ /* 0x000fe20000000000 */
[----:B------:R-:W-:Y:S01]  /*59870*/  UMOV UR39, 0x3fe1eb85 ;  /* 0x3fe1eb8500277882 */ /* 0x000fe20000000000 */
[----:B------:R-:W4:Y:S04]  /*59880*/  LDL.LU.128 R16, [R1+0xaf40] ;  /* 0x00af400001107983 */ /* 0x000f280000300c00 */
[----:B------:R-:W4:Y:S01]  /*59890*/  LDL.LU.128 R176, [R1+0xaf30] ;  /* 0x00af300001b07983 */ /* 0x000f220000300c00 */
[----:B---3--:R-:W-:-:S03]  /*598a0*/  DFMA R10, R132, UR34, -R164 ;  /* 0x00000022840a7c2b */ /* 0x008fc600080008a4 */
[----:B------:R-:W3:Y:S04]  /*598b0*/  LDL.64 R132, [R1+0x8a80] ;  /* 0x008a800001847983 */ /* 0x000ee80000100a00 */
[----:B------:R-:W3:Y:S01]  /*598c0*/  LDL.64 R164, [R1+0x8fe8] ;  /* 0x008fe80001a47983 */ /* 0x000ee20000100a00 */
[----:B0-----:R-:W-:Y:S02]  /*598d0*/  DADD R186, -R92, R26 ;  /* 0x000000005cba7229 */ /* 0x001fe4000000011a */
[----:B------:R-:W-:Y:S01]  /*598e0*/  DFMA R26, -R248, R56, -R230 ;  /* 0x00000038f81a722b */ /* 0x000fe200000009e6 */
[----:B------:R-:W-:Y:S01]  /*598f0*/  MOV R248, R180 ;  /* 0x000000b400f87202 */ /* 0x000fe20000000f00 */
[----:B------:R-:W-:Y:S02]  /*59900*/  IMAD.MOV.U32 R249, RZ, RZ, R181 ;  /* 0x000000fffff97224 */ /* 0x000fe400078e00b5 */
[----:B------:R-:W3:Y:S01]  /*59910*/  LDL.LU.64 R180, [R1+0x9128] ;  /* 0x0091280001b47983 */ /* 0x000ee20000300a00 */
[----:B------:R-:W-:Y:S01]  /*59920*/  DADD R22, -R94, R22 ;  /* 0x000000005e167229 */ /* 0x000fe20000000116 */
[----:B------:R-:W-:Y:S01]  /*59930*/  CS2R R184, SRZ ;  /* 0x0000000000b87805 */ /* 0x000fe2000001ff00 */
[----:B--2---:R-:W-:-:S04]  /*59940*/  DMUL R42, R42, R64 ;  /* 0x000000402a2a7228 */ /* 0x004fc80000000000 */
[----:B------:R0:W-:Y:S01]  /*59950*/  STL.128 [R1+0x2250], R184 ;  /* 0x002250b801007387 */ /* 0x0001e20000100c00 */
[----:B------:R-:W-:-:S03]  /*59960*/  DADD R188, -R102, R4 ;  /* 0x0000000066bc7229 */ /* 0x000fc60000000104 */
[----:B------:R1:W-:Y:S01]  /*59970*/  STL.64 [R1+0x8920], R42 ;  /* 0x0089202a01007387 */ /* 0x0003e20000100a00 */
[----:B------:R-:W-:Y:S02]  /*59980*/  DADD R4, -R42, R26 ;  /* 0x000000002a047229 */ /* 0x000fe4000000011a */
[----:B------:R-:W-:Y:S02]  /*59990*/  DMUL R222, R64, UR64 ;  /* 0x0000004040de7c28 */ /* 0x000fe40008000000 */
[----:B0-----:R-:W-:Y:S01]  /*599a0*/  DADD R186, -RZ, -R198 ;  /* 0x00000000ffba7229 */ /* 0x001fe200000009c6 */
[----:B------:R-:W-:Y:S02]  /*599b0*/  IMAD.MOV.U32 R184, RZ, RZ, R22 ;  /* 0x000000ffffb87224 */ /* 0x000fe400078e0016 */
[----:B------:R-:W-:Y:S01]  /*599c0*/  IMAD.MOV.U32 R185, RZ, RZ, R23 ;  /* 0x000000ffffb97224 */ /* 0x000fe200078e0017 */
[----:B-1----:R-:W-:Y:S02]  /*599d0*/  DMUL R42, R58, UR72 ;  /* 0x000000483a2a7c28 */ /* 0x002fe40008000000 */
[----:B------:R-:W-:-:S02]  /*599e0*/  DADD R22, -R118, -R112 ;  /* 0x0000000076167229 */ /* 0x000fc40000000970 */
[----:B------:R0:W-:Y:S01]  /*599f0*/  STL.128 [R1+0x2380], R184 ;  /* 0x002380b801007387 */ /* 0x0001e20000100c00 */
[----:B------:R-:W-:-:S03]  /*59a00*/  DMUL R82, R246, R74 ;  /* 0x0000004af6527228 */ /* 0x000fc60000000000 */
[----:B------:R-:W-:Y:S01]  /*59a10*/  STL.128 [R1+0x2070], R188 ;  /* 0x002070bc01007387 */ /* 0x000fe20000100c00 */
[----:B------:R-:W-:-:S03]  /*59a20*/  DADD R4, -R42, R4 ;  /* 0x000000002a047229 */ /* 0x000fc60000000104 */
[----:B------:R1:W-:Y:S01]  /*59a30*/  STL.64 [R1+0x8868], R26 ;  /* 0x0088681a01007387 */ /* 0x0003e20000100a00 */
[----:B0-----:R-:W-:Y:S02]  /*59a40*/  DMUL R184, R232, UR50 ;  /* 0x00000032e8b87c28 */ /* 0x001fe40008000000 */
[----:B------:R-:W-:Y:S02]  /*59a50*/  DADD R186, R34, R10 ;  /* 0x0000000022ba7229 */ /* 0x000fe4000000000a */
[----:B------:R-:W-:Y:S02]  /*59a60*/  DMUL R10, R58, UR44 ;  /* 0x0000002c3a0a7c28 */ /* 0x000fe40008000000 */
[----:B-1----:R-:W-:-:S03]  /*59a70*/  DMUL R26, R152, UR38 ;  /* 0x00000026981a7c28 */ /* 0x002fc60008000000 */
[----:B------:R0:W-:Y:S03]  /*59a80*/  STL.128 [R1+0x1aa0], R184 ;  /* 0x001aa0b801007387 */ /* 0x0001e60000100c00 */
[----:B------:R-:W-:Y:S02]  /*59a90*/  DADD R10, -R10, R22 ;  /* 0x000000000a0a7229 */ /* 0x000fe40000000116 */
[----:B0-----:R-:W-:Y:S01]  /*59aa0*/  DFMA R186, R56, UR46, R12 ;  /* 0x0000002e38ba7c2b */ /* 0x001fe2000800000c */
[----:B------:R-:W-:Y:S01]  /*59ab0*/  UMOV UR64, 0xb299048d ;  /* 0xb299048d00407882 */ /* 0x000fe20000000000 */
[----:B------:R-:W-:Y:S01]  /*59ac0*/  UMOV UR65, 0x3d7d33f9 ;  /* 0x3d7d33f900417882 */ /* 0x000fe20000000000 */
[----:B------:R0:W-:Y:S04]  /*59ad0*/  STL.64 [R1+0xac00], R118 ;  /* 0x00ac007601007387 */ /* 0x0001e80000100a00 */
[----:B0-----:R-:W2:Y:S01]  /*59ae0*/  LDL.64 R118, [R1+0x9078] ;  /* 0x0090780001767983 */ /* 0x001ea20000100a00 */
[----:B----4-:R-:W-:-:S02]  /*59af0*/  DADD R22, -R110, R4 ;  /* 0x000000006e167229 */ /* 0x010fc40000000104 */
[----:B------:R-:W-:Y:S02]  /*59b00*/  DADD R4, -R82, R10 ;  /* 0x0000000052047229 */ /* 0x000fe4000000010a */
[----:B---3--:R-:W-:Y:S02]  /*59b10*/  DADD R12, R132, R222 ;  /* 0x00000000840c7229 */ /* 0x008fe400000000de */
[----:B------:R-:W-:Y:S01]  /*59b20*/  DFMA R184, R164, UR50, R26 ;  /* 0x00000032a4b87c2b */ /* 0x000fe2000800001a */
[----:B------:R-:W-:Y:S01]  /*59b30*/  IMAD.MOV.U32 R132, RZ, RZ, R248 ;  /* 0x000000ffff847224 */ /* 0x000fe200078e00f8 */
[----:B------:R-:W-:-:S03]  /*59b40*/  DMUL R26, R162, R150 ;  /* 0x00000096a21a7228 */ /* 0x000fc60000000000 */
[----:B------:R0:W-:Y:S01]  /*59b50*/  STL.64 [R1+0x8528], R12 ;  /* 0x0085280c01007387 */ /* 0x0001e20000100a00 */
[----:B------:R-:W-:Y:S01]  /*59b60*/  DADD R10, R12, R60 ;  /* 0x000000000c0a7229 */ /* 0x000fe2000000003c */
[----:B------:R-:W-:Y:S01]  /*59b70*/  MOV R133, R249 ;  /* 0x000000f900857202 */ /* 0x000fe20000000f00 */
[----:B------:R-:W-:Y:S01]  /*59b80*/  DMUL R164, R56, UR64 ;  /* 0x0000004038a47c28 */ /* 0x000fe20008000000 */
[----:B------:R1:W-:Y:S01]  /*59b90*/  STL.128 [R1+0x1a90], R184 ;  /* 0x001a90b801007387 */ /* 0x0003e20000100c00 */
[----:B------:R-:W-:-:S03]  /*59ba0*/  DADD R190, -R180, R22 ;  /* 0x00000000b4be7229 */ /* 0x000fc60000000116 */
[----:B------:R-:W3:Y:S04]  /*59bb0*/  LDL.LU.64 R222, [R1+0x8c50] ;  /* 0x008c500001de7983 */ /* 0x000ee80000300a00 */
[----:B0-----:R-:W4:Y:S01]  /*59bc0*/  LDL.64 R12, [R1+0x8e88] ;  /* 0x008e8800010c7983 */ /* 0x001f220000100a00 */
[----:B------:R-:W-:Y:S01]  /*59bd0*/  IMAD.MOV.U32 R180, RZ, RZ, R124 ;  /* 0x000000ffffb47224 */ /* 0x000fe200078e007c */
[----:B------:R-:W-:Y:S01]  /*59be0*/  DADD R188, -RZ, -R26 ;  /* 0x00000000ffbc7229 */ /* 0x000fe2000000091a */
[----:B------:R-:W-:Y:S01]  /*59bf0*/  IMAD.MOV.U32 R181, RZ, RZ, R125 ;  /* 0x000000ffffb57224 */ /* 0x000fe200078e007d */
[----:B------:R-:W2:Y:S04]  /*59c00*/  LDL.64 R248, [R1+0x8d88] ;  /* 0x008d880001f87983 */ /* 0x000ea80000100a00 */
[----:B------:R-:W3:Y:S01]  /*59c10*/  LDL.64 R124, [R1+0x8cb8] ;  /* 0x008cb800017c7983 */ /* 0x000ee20000100a00 */
[----:B-1----:R-:W-:-:S02]  /*59c20*/  DADD R186, -R14, R4 ;  /* 0x000000000eba7229 */ /* 0x002fc40000000104 */
[----:B------:R-:W-:Y:S01]  /*59c30*/  DADD R184, R44, R10 ;  /* 0x000000002cb87229 */ /* 0x000fe2000000000a */
[----:B------:R-:W3:Y:S04]  /*59c40*/  LDL.64 R22, [R1+0x8ce8] ;  /* 0x008ce80001167983 */ /* 0x000ee80000100a00 */
[----:B------:R0:W-:Y:S04]  /*59c50*/  STL.128 [R1+0x22f0], R188 ;  /* 0x0022f0bc01007387 */ /* 0x0001e80000100c00 */
[----:B------:R1:W-:Y:S04]  /*59c60*/  STL.128 [R1+0x2520], R184 ;  /* 0x002520b801007387 */ /* 0x0003e80000100c00 */
[----:B------:R-:W3:Y:S04]  /*59c70*/  LDL.64 R14, [R1+0x8df0] ;  /* 0x008df000010e7983 */ /* 0x000ee80000100a00 */
[----:B------:R-:W3:Y:S01]  /*59c80*/  LDL.64 R4, [R1+0x8e08] ;  /* 0x008e080001047983 */ /* 0x000ee20000100a00 */
[----:B0-----:R-:W-:-:S02]  /*59c90*/  DADD R188, -RZ, -R136 ;  /* 0x00000000ffbc7229 */ /* 0x001fc40000000988 */
[----:B------:R-:W-:Y:S02]  /*59ca0*/  DADD R190, -R154, -1300 ;  /* 0xc09450009abe7429 */ /* 0x000fe40000000100 */
[----:B-1----:R-:W-:Y:S01]  /*59cb0*/  DADD R184, -R96, R164 ;  /* 0x0000000060b87229 */ /* 0x002fe200000001a4 */
[----:B------:R-:W3:Y:S04]  /*59cc0*/  LDL.LU.64 R164, [R1+0x8458] ;  /* 0x0084580001a47983 */ /* 0x000ee80000300a00 */
[----:B------:R0:W-:Y:S01]  /*59cd0*/  STL.128 [R1+0x1a50], R188 ;  /* 0x001a50bc01007387 */ /* 0x0001e20000100c00 */
[----:B------:R-:W-:Y:S01]  /*59ce0*/  CS2R R186, SRZ ;  /* 0x0000000000ba7805 */ /* 0x000fe2000001ff00 */
[----:B------:R-:W-:Y:S01]  /*59cf0*/  DMUL R60, R56, UR74 ;  /* 0x0000004a383c7c28 */ /* 0x000fe20008000000 */
[----:B------:R-:W-:Y:S01]  /*59d00*/  UMOV UR50, 0x20c49ba ;  /* 0x020c49ba00327882 */ /* 0x000fe20000000000 */
[----:B------:R-:W-:Y:S01]  /*59d10*/  UMOV UR51, 0x3fa6872b ;  /* 0x3fa6872b00337882 */ /* 0x000fe20000000000 */
[----:B------:R1:W-:Y:S01]  /*59d20*/  STL.64 [R1+0x89c8], R26 ;  /* 0x0089c81a01007387 */ /* 0x0003e20000100a00 */
[----:B------:R-:W-:Y:S01]  /*59d30*/  UMOV UR64, 0xd9d7bdbb ;  /* 0xd9d7bdbb00407882 */ /* 0x000fe20000000000 */
[----:B------:R-:W-:-:S02]  /*59d40*/  UMOV UR65, 0x3ddb7cdf ;  /* 0x3ddb7cdf00417882 */ /* 0x000fc40000000000 */
[----:B------:R-:W3:Y:S01]  /*59d50*/  LDL.64 R96, [R1+0x8fe8] ;  /* 0x008fe80001607983 */ /* 0x000ee20000100a00 */
[----:B0-----:R-:W-:-:S03]  /*59d60*/  DFMA R190, -R236, R90, R142 ;  /* 0x0000005aecbe722b */ /* 0x001fc6000000018e */
[----:B------:R0:W-:Y:S04]  /*59d70*/  STL.128 [R1+0x1b00], R184 ;  /* 0x001b00b801007387 */ /* 0x0001e80000100c00 */
[----:B------:R-:W3:Y:S01]  /*59d80*/  LDL.64 R142, [R1+0x84d8] ;  /* 0x0084d800018e7983 */ /* 0x000ee20000100a00 */
[----:B------:R-:W-:-:S03]  /*59d90*/  CS2R R188, SRZ ;  /* 0x0000000000bc7805 */ /* 0x000fc6000001ff00 */
[----:B-1----:R-:W3:Y:S04]  /*59da0*/  LDL.LU.64 R26, [R1+0x8950] ;  /* 0x00895000011a7983 */ /* 0x002ee80000300a00 */
[----:B------:R-:W3:Y:S01]  /*59db0*/  LDL.LU.64 R90, [R1+0x89b0] ;  /* 0x0089b000015a7983 */ /* 0x000ee20000300a00 */
[----:B0-----:R-:W-:-:S03]  /*59dc0*/  DADD R186, -RZ, -R242 ;  /* 0x00000000ffba7229 */ /* 0x001fc600000009f2 */
[----:B------:R2:W-:Y:S04]  /*59dd0*/  STL.128 [R1+0x1b20], R188 ;  /* 0x001b20bc01007387 */ /* 0x0005e80000100c00 */
[----:B------:R-:W3:Y:S01]  /*59de0*/  LDL.LU.64 R242, [R1+0x8f98] ;  /* 0x008f980001f27983 */ /* 0x000ee20000300a00 */
[----:B----4-:R-:W-:-:S03]  /*59df0*/  DADD R184, -RZ, -R12 ;  /* 0x00000000ffb87229 */ /* 0x010fc6000000090c */
[----:B------:R-:W4:Y:S01]  /*59e00*/  LDL.64 R12, [R1+0x8f40] ;  /* 0x008f4000010c7983 */ /* 0x000f220000100a00 */
[----:B--2---:R-:W-:-:S03]  /*59e10*/  DADD R188, R238, -R248 ;  /* 0x00000000eebc7229 */ /* 0x004fc600000008f8 */
[----:B------:R-:W2:Y:S04]  /*59e20*/  LDL.LU.64 R248, [R1+0x8b78] ;  /* 0x008b780001f87983 */ /* 0x000ea80000300a00 */
[----:B------:R0:W-:Y:S01]  /*59e30*/  STL.128 [R1+0x1b60], R184 ;  /* 0x001b60b801007387 */ /* 0x0001e20000100c00 */
[----:B---3--:R-:W-:-:S03]  /*59e40*/  DADD R190, -R22, R124 ;  /* 0x0000000016be7229 */ /* 0x008fc6000000017c */
[----:B------:R-:W3:Y:S04]  /*59e50*/  LDL.64 R124, [R1+0x8d20] ;  /* 0x008d2000017c7983 */ /* 0x000ee80000100a00 */
[----:B------:R1:W-:Y:S01]  /*59e60*/  STL.128 [R1+0x1c10], R188 ;  /* 0x001c10bc01007387 */ /* 0x0003e20000100c00 */
[----:B0-----:R-:W-:Y:S02]  /*59e70*/  DADD R184, R212, R114 ;  /* 0x00000000d4b87229 */ /* 0x001fe40000000072 */
[----:B------:R-:W-:Y:S02]  /*59e80*/  DADD R186, -R8, -R60 ;  /* 0x0000000008ba7229 */ /* 0x000fe4000000093c */
[----:B-1----:R-:W-:-:S05]  /*59e90*/  DADD R188, -RZ, -R14 ;  /* 0x00000000ffbc7229 */ /* 0x002fca000000090e */
[----:B------:R0:W-:Y:S01]  /*59ea0*/  STL.128 [R1+0x1c30], R184 ;  /* 0x001c30b801007387 */ /* 0x0001e20000100c00 */
[----:B------:R-:W-:-:S03]  /*59eb0*/  DMUL R190, R118, UR50 ;  /* 0x0000003276be7c28 */ /* 0x000fc60008000000 */
[----:B------:R1:W-:Y:S04]  /*59ec0*/  STL.64 [R1+0xade8], R164 ;  /* 0x00ade8a401007387 */ /* 0x0003e80000100a00 */
[----:B------:R1:W-:Y:S04]  /*59ed0*/  STL.128 [R1+0x1c50], R188 ;  /* 0x001c50bc01007387 */ /* 0x0003e80000100c00 */
[----:B------:R-:W2:Y:S01]  /*59ee0*/  LDL.64 R14, [R1+0x8578] ;  /* 0x00857800010e7983 */ /* 0x000ea20000100a00 */
[----:B0-----:R-:W-:Y:S02]  /*59ef0*/  DADD R184, -R164, -R4 ;  /* 0x00000000a4b87229 */ /* 0x001fe40000000904 */
[----:B------:R-:W-:Y:S01]  /*59f00*/  DADD R186, -R78, -R36 ;  /* 0x000000004eba7229 */ /* 0x000fe20000000924 */
[----:B-1----:R-:W2:Y:S04]  /*59f10*/  LDL.64 R164, [R1+0x85d8] ;  /* 0x0085d80001a47983 */ /* 0x002ea80000100a00 */
[----:B------:R-:W2:Y:S01]  /*59f20*/  LDL.64 R4, [R1+0x8f28] ;  /* 0x008f280001047983 */ /* 0x000ea20000100a00 */
[----:B------:R-:W-:-:S03]  /*59f30*/  DADD R188, -RZ, -R140 ;  /* 0x00000000ffbc7229 */ /* 0x000fc6000000098c */
[----:B------:R0:W-:Y:S04]  /*59f40*/  STL.128 [R1+0x1c90], R184 ;  /* 0x001c90b801007387 */ /* 0x0001e80000100c00 */
[----:B------:R-:W2:Y:S01]  /*59f50*/  LDL.64 R140, [R1+0x85e0] ;  /* 0x0085e000018c7983 */ /* 0x000ea20000100a00 */
[----:B------:R-:W-:Y:S02]  /*59f60*/  DADD R190, -RZ, -R222 ;  /* 0x00000000ffbe7229 */ /* 0x000fe400000009de */
[----:B0-----:R-:W-:Y:S01]  /*59f70*/  DADD R186, -RZ, -R142 ;  /* 0x00000000ffba7229 */ /* 0x001fe2000000098e */
[----:B------:R-:W2:Y:S04]  /*59f80*/  LDL.64 R142, [R1+0x8b58] ;  /* 0x008b5800018e7983 */ /* 0x000ea80000100a00 */
[----:B------:R0:W-:Y:S02]  /*59f90*/  STL.128 [R1+0x1cd0], R188 ;  /* 0x001cd0bc01007387 */ /* 0x0001e40000100c00 */
[----:B0-----:R-:W-:-:S02]  /*59fa0*/  DFMA R190, R104, UR58, R48 ;  /* 0x0000003a68be7c2b */ /* 0x001fc40008000030 */
[----:B------:R-:W2:Y:S01]  /*59fb0*/  LDL.64 R104, [R1+0x85b0] ;  /* 0x0085b00001687983 */ /* 0x000ea20000100a00 */
[----:B------:R-:W-:Y:S01]  /*59fc0*/  DADD R184, -RZ, -R174 ;  /* 0x00000000ffb87229 */ /* 0x000fe200000009ae */
[----:B------:R-:W-:Y:S01]  /*59fd0*/  CS2R R188, SRZ ;  /* 0x0000000000bc7805 */ /* 0x000fe2000001ff00 */
[----:B------:R-:W-:Y:S01]  /*59fe0*/  UMOV UR58, 0xa3d70a3d ;  /* 0xa3d70a3d003a7882 */ /* 0x000fe20000000000 */
[----:B------:R-:W-:Y:S01]  /*59ff0*/  UMOV UR59, 0x3fea3d70 ;  /* 0x3fea3d70003b7882 */ /* 0x000fe20000000000 */
[----:B------:R-:W2:Y:S04]  /*5a000*/  LDL.LU.64 R174, [R1+0x8730] ;  /* 0x0087300001ae7983 */ /* 0x000ea80000300a00 */
[----:B------:R0:W-:Y:S04]  /*5a010*/  STL.128 [R1+0x1d10], R184 ;  /* 0x001d10b801007387 */ /* 0x0001e80000100c00 */
[----:B------:R1:W-:Y:S01]  /*5a020*/  STL.128 [R1+0x1d70], R188 ;  /* 0x001d70bc01007387 */ /* 0x0003e20000100c00 */
[----:B0-----:R-:W-:-:S02]  /*5a030*/  DMUL R184, R54, UR62 ;  /* 0x0000003e36b87c28 */ /* 0x001fc40008000000 */
[----:B-1----:R-:W-:Y:S02]  /*5a040*/  DADD R188, -R38, -R6 ;  /* 0x0000000026bc7229 */ /* 0x002fe40000000906 */
[----:B----4-:R-:W-:Y:S01]  /*5a050*/  DMUL R186, R12, UR20 ;  /* 0x000000140cba7c28 */ /* 0x010fe20008000000 */
[----:B------:R-:W4:Y:S01]  /*5a060*/  LDL.64 R12, [R1+0x8e50] ;  /* 0x008e5000010c7983 */ /* 0x000f220000100a00 */
[----:B---3--:R-:W-:Y:S02]  /*5a070*/  DMUL R190, R124, UR58 ;  /* 0x0000003a7cbe7c28 */ /* 0x008fe40008000000 */
[----:B------:R-:W-:-:S03]  /*5a080*/  DMUL R124, R26, UR42 ;  /* 0x0000002a1a7c7c28 */ /* 0x000fc60008000000 */
[----:B------:R0:W-:Y:S04]  /*5a090*/  STL.128 [R1+0x1d60], R184 ;  /* 0x001d60b801007387 */ /* 0x0001e80000100c00 */
[----:B------:R1:W-:Y:S01]  /*5a0a0*/  STL.128 [R1+0x1ca0], R188 ;  /* 0x001ca0bc01007387 */ /* 0x0003e20000100c00 */
[----:B0-----:R-:W-:Y:S02]  /*5a0b0*/  DADD R184, -RZ, -R218 ;  /* 0x00000000ffb87229 */ /* 0x001fe400000009da */
[----:B-1----:R-:W-:Y:S02]  /*5a0c0*/  DADD R188, -RZ, -R32 ;  /* 0x00000000ffbc7229 */ /* 0x002fe40000000920 */
[----:B--2---:R-:W-:Y:S01]  /*5a0d0*/  DFMA R190, R14, UR58, R124 ;  /* 0x0000003a0ebe7c2b */ /* 0x004fe2000800007c */
[----:B------:R-:W2:Y:S01]  /*5a0e0*/  LDL.64 R14, [R1+0x85f8] ;  /* 0x0085f800010e7983 */ /* 0x000ea20000100a00 */
[----:B------:R-:W-:-:S07]  /*5a0f0*/  DFMA R186, R248, UR42, R164 ;  /* 0x0000002af8ba7c2b */ /* 0x000fce00080000a4 */
[----:B------:R-:W-:Y:S04]  /*5a100*/  STL.128 [R1+0x1d00], R184 ;  /* 0x001d00b801007387 */ /* 0x000fe80000100c00 */
[----:B------:R0:W-:Y:S01]  /*5a110*/  STL.128 [R1+0x1cc0], R188 ;  /* 0x001cc0bc01007387 */ /* 0x0001e20000100c00 */
[----:B------:R-:W-:Y:S01]  /*5a120*/  DFMA R10, R142, UR24, R140 ;  /* 0x000000188e0a7c2b */ /* 0x000fe2000800008c */
[----:B0-----:R-:W-:Y:S02]  /*5a130*/  CS2R R188, SRZ ;  /* 0x0000000000bc7805 */ /* 0x001fe4000001ff00 */
[----:B------:R0:W-:Y:S04]  /*5a140*/  STL.64 [R1+0xad58], R248 ;  /* 0x00ad58f801007387 */ /* 0x0001e80000100a00 */
[----:B------:R-:W3:Y:S03]  /*5a150*/  LDL.64 R140, [R1+0x9058] ;  /* 0x00905800018c7983 */ /* 0x000ee60000100a00 */
[----:B------:R-:W-:Y:S01]  /*5a160*/  MOV R190, R10 ;  /* 0x0000000a00be7202 */ /* 0x000fe20000000f00 */
[----:B------:R-:W-:Y:S01]  /*5a170*/  IMAD.MOV.U32 R191, RZ, RZ, R11 ;  /* 0x000000ffffbf7224 */ /* 0x000fe200078e000b */
[----:B------:R-:W-:Y:S01]  /*5a180*/  DADD R10, R4, R22 ;  /* 0x00000000040a7229 */ /* 0x000fe20000000016 */
[----:B------:R-:W-:Y:S04]  /*5a190*/  STL.64 [R1+0xad70], R124 ;  /* 0x00ad707c01007387 */ /* 0x000fe80000100a00 */
[----:B------:R1:W-:Y:S04]  /*5a1a0*/  STL.128 [R1+0x1ef0], R188 ;  /* 0x001ef0bc01007387 */ /* 0x0003e80000100c00 */
[----:B------:R-:W3:Y:S01]  /*5a1b0*/  LDL.64 R4, [R1+0x85c0] ;  /* 0x0085c00001047983 */ /* 0x000ee20000100a00 */
[----:B------:R-:W-:-:S03]  /*5a1c0*/  DADD R186, -RZ, -R104 ;  /* 0x00000000ffba7229 */ /* 0x000fc60000000968 */
[----:B------:R-:W3:Y:S04]  /*5a1d0*/  LDL.64 R104, [R1+0x8a78] ;  /* 0x008a780001687983 */ /* 0x000ee80000100a00 */
[----:B0-----:R-:W3:Y:S01]  /*5a1e0*/  LDL.64 R248, [R1+0x85a8] ;  /* 0x0085a80001f87983 */ /* 0x001ee20000100a00 */
[----:B-1----:R-:W-:-:S03]  /*5a1f0*/  DADD R188, -RZ, -R202 ;  /* 0x00000000ffbc7229 */ /* 0x002fc600000009ca */
[----:B------:R-:W3:Y:S04]  /*5a200*/  LDL.LU.64 R124, [R1+0x8e18] ;  /* 0x008e1800017c7983 */ /* 0x000ee80000300a00 */
[----:B------:R-:W3:Y:S04]  /*5a210*/  LDL.LU.64 R202, [R1+0x8b18] ;  /* 0x008b180001ca7983 */ /* 0x000ee80000300a00 */
[----:B------:R-:W3:Y:S01]  /*5a220*/  LDL.LU.64 R142, [R1+0x84c8] ;  /* 0x0084c800018e7983 */ /* 0x000ee20000300a00 */
[----:B------:R-:W-:Y:S02]  /*5a230*/  DADD R22, -RZ, -R238 ;  /* 0x00000000ff167229 */ /* 0x000fe400000009ee */
[----:B------:R-:W-:Y:S01]  /*5a240*/  DADD R184, -RZ, -R214 ;  /* 0x00000000ffb87229 */ /* 0x000fe200000009d6 */
[----:B------:R-:W3:Y:S06]  /*5a250*/  LDL.64 R238, [R1+0x8f40] ;  /* 0x008f400001ee7983 */ /* 0x000eec0000100a00 */
[----:B------:R0:W-:Y:S02]  /*5a260*/  STL.128 [R1+0x1f00], R184 ;  /* 0x001f00b801007387 */ /* 0x0001e40000100c00 */
[----:B0-----:R-:W-:Y:S01]  /*5a270*/  IMAD.MOV.U32 R184, RZ, RZ, R22 ;  /* 0x000000ffffb87224 */ /* 0x001fe200078e0016 */
[----:B------:R-:W-:Y:S01]  /*5a280*/  MOV R185, R23 ;  /* 0x0000001700b97202 */ /* 0x000fe20000000f00 */
[----:B------:R-:W-:Y:S01]  /*5a290*/  IMAD.MOV.U32 R186, RZ, RZ, R10 ;  /* 0x000000ffffba7224 */ /* 0x000fe200078e000a */
[----:B------:R-:W-:Y:S01]  /*5a2a0*/  DADD R68, -RZ, -R118 ;  /* 0x00000000ff447229 */ /* 0x000fe20000000976 */
[----:B------:R-:W-:Y:S01]  /*5a2b0*/  IMAD.MOV.U32 R187, RZ, RZ, R11 ;  /* 0x000000ffffbb7224 */ /* 0x000fe200078e000b */
[----:B------:R-:W-:Y:S01]  /*5a2c0*/  UMOV UR62, 0xcccccccd ;  /* 0xcccccccd003e7882 */ /* 0x000fe20000000000 */
[----:B------:R-:W-:Y:S01]  /*5a2d0*/  UMOV UR63, 0x3fe4cccc ;  /* 0x3fe4cccc003f7882 */ /* 0x000fe20000000000 */
[----:B------:R-:W3:Y:S04]  /*5a2e0*/  LDL.64 R10, [R1+0x9cb8] ;  /* 0x009cb800010a7983 */ /* 0x000ee80000100a00 */
[----:B------:R0:W-:Y:S04]  /*5a2f0*/  STL.128 [R1+0x1f50], R184 ;  /* 0x001f50b801007387 */ /* 0x0001e80000100c00 */
[----:B------:R-:W3:Y:S01]  /*5a300*/  LDL.64 R22, [R1+0x9ef0] ;  /* 0x009ef00001167983 */ /* 0x000ee20000100a00 */
[----:B0-----:R-:W-:Y:S01]  /*5a310*/  DFMA R186, R70, 2, R106 ;  /* 0x4000000046ba782b */ /* 0x001fe2000000006a */
[----:B------:R-:W-:-:S06]  /*5a320*/  CS2R R184, SRZ ;  /* 0x0000000000b87805 */ /* 0x000fcc000001ff00 */
[----:B------:R-:W-:Y:S01]  /*5a330*/  STL.128 [R1+0x1f70], R184 ;  /* 0x001f70b801007387 */ /* 0x000fe20000100c00 */
[----:B----4-:R-:W-:-:S07]  /*5a340*/  DADD R190, -RZ, -R12 ;  /* 0x00000000ffbe7229 */ /* 0x010fce000000090c */
[----:B------:R0:W-:Y:S02]  /*5a350*/  STL.128 [R1+0x2020], R188 ;  /* 0x002020bc01007387 */ /* 0x0001e40000100c00 */
[----:B0-----:R-:W-:Y:S02]  /*5a360*/  DADD R190, -RZ, -R192 ;  /* 0x00000000ffbe7229 */ /* 0x001fe400000009c0 */
[----:B--2---:R-:W-:Y:S02]  /*5a370*/  DADD R184, -RZ, -R14 ;  /* 0x00000000ffb87229 */ /* 0x004fe4000000090e */
[----:B---3--:R-:W-:Y:S01]  /*5a380*/  DADD R14, -RZ, -R4 ;  /* 0x00000000ff0e7229 */ /* 0x008fe20000000904 */
[----:B------:R-:W2:Y:S01]  /*5a390*/  LDL.64 R4, [R1+0x85f0] ;  /* 0x0085f00001047983 */ /* 0x000ea20000100a00 */
[----:B------:R-:W-:-:S07]  /*5a3a0*/  DADD R186, -RZ, -R104 ;  /* 0x00000000ffba7229 */ /* 0x000fce0000000968 */
[----:B------:R-:W-:Y:S01]  /*5a3b0*/  STL.128 [R1+0x2030], R184 ;  /* 0x002030b801007387 */ /* 0x000fe20000100c00 */
[----:B------:R-:W-:-:S07]  /*5a3c0*/  DADD R12, -RZ, -R202 ;  /* 0x00000000ff0c7229 */ /* 0x000fce00000009ca */
[----:B------:R0:W-:Y:S01]  /*5a3d0*/  STL.128 [R1+0x2050], R12 ;  /* 0x0020500c01007387 */ /* 0x0001e20000100c00 */
[----:B------:R-:W-:-:S03]  /*5a3e0*/  DADD R188, -RZ, -R248 ;  /* 0x00000000ffbc7229 */ /* 0x000fc600000009f8 */
[----:B0-----:R-:W3:Y:S01]  /*5a3f0*/  LDL.64 R14, [R1+0x8aa8] ;  /* 0x008aa800010e7983 */ /* 0x001ee20000100a00 */
[----:B------:R-:W-:-:S03]  /*5a400*/  DADD R184, -RZ, -R124 ;  /* 0x00000000ffb87229 */ /* 0x000fc6000000097c */
[----:B------:R0:W-:Y:S01]  /*5a410*/  STL.128 [R1+0x20b0], R188 ;  /* 0x0020b0bc01007387 */ /* 0x0001e20000100c00 */
[----:B------:R-:W-:Y:S01]  /*5a420*/  DADD R186, -RZ, -R142 ;  /* 0x00000000ffba7229 */ /* 0x000fe2000000098e */
[----:B------:R-:W-:Y:S02]  /*5a430*/  CS2R R70, SRZ ;  /* 0x0000000000467805 */ /* 0x000fe4000001ff00 */
[----:B------:R-:W4:Y:S01]  /*5a440*/  LDL.64 R12, [R1+0x8588] ;  /* 0x00858800010c7983 */ /* 0x000f220000100a00 */
[----:B0-----:R-:W-:Y:S02]  /*5a450*/  DMUL R188, R140, UR24 ;  /* 0x000000188cbc7c28 */ /* 0x001fe40008000000 */
[----:B------:R-:W-:Y:S01]  /*5a460*/  DMUL R140, R56, UR64 ;  /* 0x00000040388c7c28 */ /* 0x000fe20008000000 */
[----:B------:R0:W-:Y:S07]  /*5a470*/  STL.128 [R1+0x20d0], R184 ;  /* 0x0020d0b801007387 */ /* 0x0001ee0000100c00 */
[----:B0-----:R-:W-:-:S02]  /*5a480*/  DADD R186, R62, R140 ;  /* 0x000000003eba7229 */ /* 0x001fc4000000008c */
[----:B------:R-:W4:Y:S01]  /*5a490*/  LDL.64 R140, [R1+0x8a20] ;  /* 0x008a2000018c7983 */ /* 0x000f220000100a00 */
[----:B------:R-:W-:Y:S01]  /*5a4a0*/  CS2R R190, SRZ ;  /* 0x0000000000be7805 */ /* 0x000fe2000001ff00 */
[----:B------:R-:W-:-:S04]  /*5a4b0*/  DADD R184, -RZ, -R90 ;  /* 0x00000000ffb87229 */ /* 0x000fc8000000095a */
[----:B------:R0:W-:Y:S04]  /*5a4c0*/  STL.128 [R1+0x2100], R188 ;  /* 0x002100bc01007387 */ /* 0x0001e80000100c00 */
[----:B------:R1:W-:Y:S04]  /*5a4d0*/  STL.128 [R1+0x2190], R68 ;  /* 0x0021904401007387 */ /* 0x0003e80000100c00 */
[----:B------:R1:W-:Y:S01]  /*5a4e0*/  STL.128 [R1+0x21a0], R184 ;  /* 0x0021a0b801007387 */ /* 0x0003e20000100c00 */
[----:B0-----:R-:W-:Y:S02]  /*5a4f0*/  DFMA R188, R2, UR62, -R200 ;  /* 0x0000003e02bc7c2b */ /* 0x001fe400080008c8 */
[----:B------:R-:W-:Y:S01]  /*5a500*/  DMUL R190, R144, 0.5 ;  /* 0x3fe0000090be7828 */ /* 0x000fe20000000000 */
[----:B------:R-:W-:Y:S01]  /*5a510*/  UMOV UR64, 0x47ae147b ;  /* 0x47ae147b00407882 */ /* 0x000fe20000000000 */
[----:B------:R-:W-:Y:S01]  /*5a520*/  UMOV UR65, 0x3fc47ae1 ;  /* 0x3fc47ae100417882 */ /* 0x000fe20000000000 */
[----:B-1----:R-:W4:Y:S01]  /*5a530*/  LDL.64 R68, [R1+0x8ec0] ;  /* 0x008ec00001447983 */ /* 0x002f220000100a00 */
[----:B------:R-:W-:Y:S01]  /*5a540*/  DADD R186, -RZ, -R34 ;  /* 0x00000000ffba7229 */ /* 0x000fe20000000922 */
[----:B------:R-:W-:-:S02]  /*5a550*/  CS2R R184, SRZ ;  /* 0x0000000000b87805 */ /* 0x000fc4000001ff00 */
[----:B------:R0:W-:Y:S01]  /*5a560*/  STL.128 [R1+0x21d0], R188 ;  /* 0x0021d0bc01007387 */ /* 0x0001e20000100c00 */
[----:B------:R-:W-:Y:S01]  /*5a570*/  MOV R34, R88 ;  /* 0x0000005800227202 */ /* 0x000fe20000000f00 */
[----:B------:R-:W-:Y:S02]  /*5a580*/  IMAD.MOV.U32 R35, RZ, RZ, R89 ;  /* 0x000000ffff237224 */ /* 0x000fe400078e0059 */
[----:B------:R-:W4:Y:S04]  /*5a590*/  LDL.LU.64 R88, [R1+0x8d78] ;  /* 0x008d780001587983 */ /* 0x000f280000300a00 */
[----:B------:R1:W-:Y:S04]  /*5a5a0*/  STL.128 [R1+0x2230], R184 ;  /* 0x002230b801007387 */ /* 0x0003e80000100c00 */
[----:B------:R-:W4:Y:S01]  /*5a5b0*/  LDL.64 R70, [R1+0x8ec8] ;  /* 0x008ec80001467983 */ /* 0x000f220000100a00 */
[----:B0-----:R-:W-:-:S02]  /*5a5c0*/  DMUL R188, R152, UR48 ;  /* 0x0000003098bc7c28 */ /* 0x001fc40008000000 */
[----:B-1----:R-:W-:Y:S01]  /*5a5d0*/  DADD R186, -RZ, -R204 ;  /* 0x00000000ffba7229 */ /* 0x002fe200000009cc */
[----:B------:R-:W4:Y:S01]  /*5a5e0*/  LDL.LU.64 R204, [R1+0x8558] ;  /* 0x0085580001cc7983 */ /* 0x000f220000300a00 */
[----:B------:R-:W-:-:S07]  /*5a5f0*/  DMUL R190, R152, UR64 ;  /* 0x0000004098be7c28 */ /* 0x000fce0008000000 */
[----:B------:R0:W-:Y:S02]  /*5a600*/  STL.128 [R1+0x2200], R188 ;  /* 0x002200bc01007387 */ /* 0x0001e40000100c00 */
[----:B0-----:R-:W-:Y:S02]  /*5a610*/  CS2R R190, SRZ ;  /* 0x0000000000be7805 */ /* 0x001fe4000001ff00 */
[----:B------:R0:W-:Y:S02]  /*5a620*/  STL.64 [R1+0xad80], R124 ;  /* 0x00ad807c01007387 */ /* 0x0001e40000100a00 */
[----:B0-----:R-:W-:Y:S01]  /*5a630*/  IMAD.MOV.U32 R124, RZ, RZ, R34 ;  /* 0x000000ffff7c7224 */ /* 0x001fe200078e0022 */
[----:B------:R-:W-:Y:S01]  /*5a640*/  MOV R125, R35 ;  /* 0x00000023007d7202 */ /* 0x000fe20000000f00 */
[----:B------:R-:W-:Y:S02]  /*5a650*/  IMAD.MOV.U32 R34, RZ, RZ, R132 ;  /* 0x000000ffff227224 */ /* 0x000fe400078e0084 */
[----:B------:R-:W-:-:S02]  /*5a660*/  IMAD.MOV.U32 R35, RZ, RZ, R133 ;  /* 0x000000ffff237224 */ /* 0x000fc400078e0085 */
[----:B------:R-:W4:Y:S01]  /*5a670*/  LDL.64 R132, [R1+0x8a98] ;  /* 0x008a980001847983 */ /* 0x000f220000100a00 */
[----:B--2---:R-:W-:Y:S02]  /*5a680*/  DADD R184, R4, R242 ;  /* 0x0000000004b87229 */ /* 0x004fe400000000f2 */
[----:B---3--:R-:W-:-:S07]  /*5a690*/  DMUL R188, R14, UR66 ;  /* 0x000000420ebc7c28 */ /* 0x008fce0008000000 */
[----:B------:R0:W-:Y:S04]  /*5a6a0*/  STL.128 [R1+0x2220], R188 ;  /* 0x002220bc01007387 */ /* 0x0001e80000100c00 */
[----:B------:R1:W-:Y:S01]  /*5a6b0*/  STL.128 [R1+0x22d0], R184 ;  /* 0x0022d0b801007387 */ /* 0x0003e20000100c00 */
[----:B0-----:R-:W-:Y:S01]  /*5a6c0*/  DADD R188, -RZ, -R174 ;  /* 0x00000000ffbc7229 */ /* 0x001fe200000009ae */
[----:B------:R-:W-:Y:S01]  /*5a6d0*/  CS2R R190, SRZ ;  /* 0x0000000000be7805 */ /* 0x000fe2000001ff00 */
[----:B-1----:R-:W-:Y:S02]  /*5a6e0*/  DADD R184, -R16, -R240 ;  /* 0x0000000010b87229 */ /* 0x002fe400000009f0 */
[----:B------:R-:W-:-:S03]  /*5a6f0*/  DADD R186, -RZ, -R18 ;  /* 0x00000000ffba7229 */ /* 0x000fc60000000912 */
[----:B------:R0:W-:Y:S01]  /*5a700*/  STL.128 [R1+0x22e0], R188 ;  /* 0x0022e0bc01007387 */ /* 0x0001e20000100c00 */
[----:B------:R-:W-:Y:S02]  /*5a710*/  DMUL R4, R152, UR56 ;  /* 0x0000003898047c28 */ /* 0x000fe40008000000 */
[----:B------:R-:W-:Y:S01]  /*5a720*/  DMUL R22, R22, R56 ;  /* 0x0000003816167228 */ /* 0x000fe20000000000 */
[----:B------:R-:W-:Y:S04]  /*5a730*/  STL.64 [R1+0xaac0], R82 ;  /* 0x00aac05201007387 */ /* 0x000fe80000100a00 */
        /* <DEDUP_REMOVED lines=8> */
[----:B------:R-:W-:Y:S04]  /*5a7c0*/  STL.64 [R1+0xab90], R216 ;  /* 0x00ab90d801007387 */ /* 0x000fe80000100a00 */
[----:B------:R-:W2:Y:S01]  /*5a7d0*/  LDL.64 R240, [R1+0x8720] ;  /* 0x0087200001f07983 */ /* 0x000ea20000100a00 */
[----:B----4-:R-:W-:-:S03]  /*5a7e0*/  DADD R188, -R140, -R14 ;  /* 0x000000008cbc7229 */ /* 0x010fc6000000090e */
[----:B------:R-:W3:Y:S01]  /*5a7f0*/  LDL.64 R14, [R1+0x86f8] ;  /* 0x0086f800010e7983 */ /* 0x000ee20000100a00 */
[----:B------:R-:W-:Y:S01]  /*5a800*/  MOV R140, R224 ;  /* 0x000000e0008c7202 */ /* 0x000fe20000000f00 */
[----:B------:R-:W-:Y:S02]  /*5a810*/  IMAD.MOV.U32 R141, RZ, RZ, R225 ;  /* 0x000000ffff8d7224 */ /* 0x000fe400078e00e1 */
[----:B------:R-:W4:Y:S01]  /*5a820*/  LDL.64 R224, [R1+0x8fd0] ;  /* 0x008fd00001e07983 */ /* 0x000f220000100a00 */
[----:B------:R-:W-:Y:S01]  /*5a830*/  CS2R R190, SRZ ;  /* 0x0000000000be7805 */ /* 0x000fe2000001ff00 */
[----:B------:R-:W-:Y:S02]  /*5a840*/  DADD R186, -RZ, -R210 ;  /* 0x00000000ffba7229 */ /* 0x000fe400000009d2 */
[----:B------:R-:W-:Y:S02]  /*5a850*/  DMUL R184, R104, UR52 ;  /* 0x0000003468b87c28 */ /* 0x000fe40008000000 */
[----:B------:R0:W-:Y:S05]  /*5a860*/  STL.128 [R1+0x2340], R188 ;  /* 0x002340bc01007387 */ /* 0x0001ea0000100c00 */
[----:B------:R1:W-:Y:S01]  /*5a870*/  STL.128 [R1+0x2360], R184 ;  /* 0x002360b801007387 */ /* 0x0003e20000100c00 */
[----:B0-----:R-:W-:Y:S01]  /*5a880*/  DADD R190, -RZ, -R28 ;  /* 0x00000000ffbe7229 */ /* 0x001fe2000000091c */
[----:B------:R-:W-:Y:S01]  /*5a890*/  CS2R R188, SRZ ;  /* 0x0000000000bc7805 */ /* 0x000fe2000001ff00 */
[----:B-1----:R-:W-:-:S05]  /*5a8a0*/  DADD R184, -RZ, -R46 ;  /* 0x00000000ffb87229 */ /* 0x002fca000000092e */
[----:B------:R0:W-:Y:S01]  /*5a8b0*/  STL.128 [R1+0x2370], R188 ;  /* 0x002370bc01007387 */ /* 0x0001e20000100c00 */
[----:B------:R-:W-:-:S07]  /*5a8c0*/  DADD R186, -RZ, -R130 ;  /* 0x00000000ffba7229 */ /* 0x000fce0000000982 */
[----:B------:R1:W-:Y:S01]  /*5a8d0*/  STL.128 [R1+0x2390], R184 ;  /* 0x002390b801007387 */ /* 0x0003e20000100c00 */
[----:B0-----:R-:W-:Y:S02]  /*5a8e0*/  DMUL R188, R96, UR26 ;  /* 0x0000001a60bc7c28 */ /* 0x001fe40008000000 */
[----:B------:R-:W-:Y:S02]  /*5a8f0*/  DMUL R190, R238, UR70 ;  /* 0x00000046eebe7c28 */ /* 0x000fe40008000000 */
[----:B-1----:R-:W-:-:S05]  /*5a900*/  DMUL R186, R170, UR70 ;  /* 0x00000046aaba7c28 */ /* 0x002fca0008000000 */
[----:B------:R0:W-:Y:S01]  /*5a910*/  STL.128 [R1+0x1b90], R188 ;  /* 0x001b90bc01007387 */ /* 0x0001e20000100c00 */
[----:B------:R-:W-:-:S07]  /*5a920*/  DMUL R184, R76, 0.25 ;  /* 0x3fd000004cb87828 */ /* 0x000fce0000000000 */
[----:B------:R1:W-:Y:S01]  /*5a930*/  STL.128 [R1+0x1bb0], R184 ;  /* 0x001bb0b801007387 */ /* 0x0003e20000100c00 */
[----:B0-----:R-:W-:Y:S02]  /*5a940*/  DADD R190, -RZ, -R168 ;  /* 0x00000000ffbe7229 */ /* 0x001fe400000009a8 */
[----:B------:R-:W-:Y:S02]  /*5a950*/  DFMA R188, R208, UR56, -R220 ;  /* 0x00000038d0bc7c2b */ /* 0x000fe400080008dc */
[----:B-1----:R-:W-:-:S05]  /*5a960*/  DFMA R186, R96, UR60, R4 ;  /* 0x0000003c60ba7c2b */ /* 0x002fca0008000004 */
[----:B------:R0:W-:Y:S01]  /*5a970*/  STL.128 [R1+0x2440], R188 ;  /* 0x002440bc01007387 */ /* 0x0001e20000100c00 */
[----:B------:R-:W-:Y:S01]  /*5a980*/  UMOV UR70, 0xe147ae14 ;  /* 0xe147ae1400467882 */ /* 0x000fe20000000000 */
[----:B------:R-:W-:Y:S02]  /*5a990*/  UMOV UR71, 0x3fde147a ;  /* 0x3fde147a00477882 */ /* 0x000fe40000000000 */
[----:B------:R-:W2:Y:S01]  /*5a9a0*/  LDL.64 R4, [R1+0x9b18] ;  /* 0x009b180001047983 */ /* 0x000ea20000100a00 */
[----:B0-----:R-:W-:Y:S01]  /*5a9b0*/  DADD R188, -RZ, -R204 ;  /* 0x00000000ffbc7229 */ /* 0x001fe200000009cc */
[----:B------:R-:W-:Y:S01]  /*5a9c0*/  IMAD.MOV.U32 R190, RZ, RZ, R88 ;  /* 0x000000ffffbe7224 */ /* 0x000fe200078e0058 */
[----:B------:R-:W-:-:S05]  /*5a9d0*/  MOV R191, R89 ;  /* 0x0000005900bf7202 */ /* 0x000fca0000000f00 */
[----:B------:R0:W-:Y:S02]  /*5a9e0*/  STL.128 [R1+0x2450], R188 ;  /* 0x002450bc01007387 */ /* 0x0001e40000100c00 */
[----:B0-----:R-:W-:Y:S01]  /*5a9f0*/  DMUL R190, R238, UR70 ;  /* 0x00000046eebe7c28 */ /* 0x001fe20008000000 */
[----:B------:R-:W-:Y:S02]  /*5aa00*/  IMAD.MOV.U32 R188, RZ, RZ, R186 ;  /* 0x000000ffffbc7224 */ /* 0x000fe400078e00ba */
[----:B------:R-:W-:-:S05]  /*5aa10*/  IMAD.MOV.U32 R189, RZ, RZ, R187 ;  /* 0x000000ffffbd7224 */ /* 0x000fca00078e00bb */
[----:B------:R0:W-:Y:S02]  /*5aa20*/  STL.128 [R1+0x2500], R188 ;  /* 0x002500bc01007387 */ /* 0x0001e40000100c00 */
[----:B0-----:R-:W-:Y:S02]  /*5aa30*/  DADD R188, -RZ, -R12 ;  /* 0x00000000ffbc7229 */ /* 0x001fe4000000090c */
[----:B------:R-:W-:Y:S01]  /*5aa40*/  DADD R190, -RZ, -R84 ;  /* 0x00000000ffbe7229 */ /* 0x000fe20000000954 */
[----:B------:R-:W2:Y:S06]  /*5aa50*/  LDL.64 R12, [R1+0x8e60] ;  /* 0x008e6000010c7983 */ /* 0x000eac0000100a00 */
[----:B------:R0:W-:Y:S02]  /*5aa60*/  STL.128 [R1+0x2550], R188 ;  /* 0x002550bc01007387 */ /* 0x0001e40000100c00 */
[----:B0-----:R-:W-:Y:S01]  /*5aa70*/  DADD R190, -RZ, -R68 ;  /* 0x00000000ffbe7229 */ /* 0x001fe20000000944 */
[----:B------:R-:W-:Y:S01]  /*5aa80*/  CS2R R188, SRZ ;  /* 0x0000000000bc7805 */ /* 0x000fe2000001ff00 */
[----:B------:R-:W-:Y:S01]  /*5aa90*/  UMOV UR60, 0xec46db4f ;  /* 0xec46db4f003c7882 */ /* 0x000fe20000000000 */
[----:B------:R-:W-:Y:S01]  /*5aaa0*/  UMOV UR61, 0x3d923b5d ;  /* 0x3d923b5d003d7882 */ /* 0x000fe20000000000 */
[----:B------:R-:W-:Y:S04]  /*5aab0*/  STL.64 [R1+0x8568], R22 ;  /* 0x0085681601007387 */ /* 0x000fe80000100a00 */
[----:B------:R0:W-:Y:S04]  /*5aac0*/  STL.128 [R1+0x2570], R188 ;  /* 0x002570bc01007387 */ /* 0x0001e80000100c00 */
[----:B------:R-:W2:Y:S01]  /*5aad0*/  LDL.64 R68, [R1+0x8a70] ;  /* 0x008a700001447983 */ /* 0x000ea20000100a00 */
[----:B0-----:R-:W-:-:S02]  /*5aae0*/  DADD R188, -RZ, -R70 ;  /* 0x00000000ffbc7229 */ /* 0x001fc40000000946 */
[----:B------:R-:W-:-:S07]  /*5aaf0*/  DADD R190, -RZ, -R180 ;  /* 0x00000000ffbe7229 */ /* 0x000fce00000009b4 */
[----:B------:R0:W-:Y:S02]  /*5ab00*/  STL.128 [R1+0x2580], R188 ;  /* 0x002580bc01007387 */ /* 0x0001e40000100c00 */
[----:B0-----:R-:W-:Y:S01]  /*5ab10*/  CS2R R190, SRZ ;  /* 0x0000000000be7805 */ /* 0x001fe2000001ff00 */
[----:B---3--:R-:W-:-:S07]  /*5ab20*/  DADD R188, -RZ, -R14 ;  /* 0x00000000ffbc7229 */ /* 0x008fce000000090e */
[----:B------:R0:W-:Y:S02]  /*5ab30*/  STL.128 [R1+0x25a0], R188 ;  /* 0x0025a0bc01007387 */ /* 0x0001e40000100c00 */
[----:B0-----:R-:W-:Y:S02]  /*5ab40*/  DADD R188, -RZ, -R244 ;  /* 0x00000000ffbc7229 */ /* 0x001fe400000009f4 */
[----:B------:R-:W-:-:S07]  /*5ab50*/  DADD R190, -RZ, -R132 ;  /* 0x00000000ffbe7229 */ /* 0x000fce0000000984 */
[----:B------:R0:W-:Y:S02]  /*5ab60*/  STL.128 [R1+0x25b0], R188 ;  /* 0x0025b0bc01007387 */ /* 0x0001e40000100c00 */
[----:B0-----:R-:W-:Y:S01]  /*5ab70*/  DADD R190, R10, -R244 ;  /* 0x000000000abe7229 */ /* 0x001fe200000008f4 */
[----:B------:R-:W-:Y:S01]  /*5ab80*/  CS2R R188, SRZ ;  /* 0x0000000000bc7805 */ /* 0x000fe2000001ff00 */
[----:B------:R-:W3:Y:S05]  /*5ab90*/  LDL.64 R10, [R1+0xa358] ;  /* 0x00a35800010a7983 */ /* 0x000eea0000100a00 */
[----:B------:R4:W-:Y:S02]  /*5aba0*/  STL.128 [R1+0x25d0], R188 ;  /* 0x0025d0bc01007387 */ /* 0x0009e40000100c00 */
[----:B----4-:R-:W-:Y:S01]  /*5abb0*/  DADD R188, -RZ, -R224 ;  /* 0x00000000ffbc7229 */ /* 0x010fe200000009e0 */
[----:B------:R-:W-:-:S02]  /*5abc0*/  IMAD.MOV.U32 R224, RZ, RZ, R72 ;  /* 0x000000ffffe07224 */ /* 0x000fc400078e0048 */
[----:B------:R-:W-:Y:S02]  /*5abd0*/  IMAD.MOV.U32 R225, RZ, RZ, R73 ;  /* 0x000000ffffe17224 */ /* 0x000fe400078e0049 */
[----:B------:R-:W4:Y:S01]  /*5abe0*/  LDL.64 R72, [R1+0x9f70] ;  /* 0x009f700001487983 */ /* 0x000f220000100a00 */
[----:B------:R-:W-:-:S05]  /*5abf0*/  CS2R R190, SRZ ;  /* 0x0000000000be7805 */ /* 0x000fca000001ff00 */
[----:B------:R0:W-:Y:S02]  /*5ac00*/  STL.128 [R1+0x25f0], R188 ;  /* 0x0025f0bc01007387 */ /* 0x0001e40000100c00 */
[----:B0-----:R-:W-:Y:S01]  /*5ac10*/  MOV R188, R62 ;  /* 0x0000003e00bc7202 */ /* 0x001fe20000000f00 */
[----:B------:R-:W-:Y:S01]  /*5ac20*/  IMAD.MOV.U32 R189, RZ, RZ, R63 ;  /* 0x000000ffffbd7224 */ /* 0x000fe200078e003f */
[----:B------:R-:W-:Y:S01]  /*5ac30*/  MOV R191, R63 ;  /* 0x0000003f00bf7202 */ /* 0x000fe20000000f00 */
[----:B------:R-:W-:-:S05]  /*5ac40*/  IMAD.MOV.U32 R190, RZ, RZ, R62 ;  /* 0x000000ffffbe7224 */ /* 0x000fca00078e003e */
[----:B------:R0:W-:Y:S01]  /*5ac50*/  STL.128 [R1+0x2630], R188 ;  /* 0x002630bc01007387 */ /* 0x0001e20000100c00 */
[----:B------:R-:W-:Y:S01]  /*5ac60*/  MOV R14, R34 ;  /* 0x00000022000e7202 */ /* 0x000fe20000000f00 */
[----:B------:R-:W-:Y:S01]  /*5ac70*/  IMAD.MOV.U32 R15, RZ, RZ, R35 ;  /* 0x000000ffff0f7224 */ /* 0x000fe200078e0023 */
[----:B------:R-:W-:Y:S01]  /*5ac80*/  MOV R35, R167 ;  /* 0x000000a700237202 */ /* 0x000fe20000000f00 */
[----:B------:R-:W-:Y:S02]  /*5ac90*/  IMAD.MOV.U32 R34, RZ, RZ, R166 ;  /* 0x000000ffff227224 */ /* 0x000fe400078e00a6 */
[----:B------:R-:W4:Y:S01]  /*5aca0*/  LDL.64 R166, [R1+0x8fc8] ;  /* 0x008fc80001a67983 */ /* 0x000f220000100a00 */
[----:B0-----:R-:W-:Y:S02]  /*5acb0*/  DMUL R190, R238, UR54 ;  /* 0x00000036eebe7c28 */ /* 0x001fe40008000000 */
[----:B------:R-:W-:-:S07]  /*5acc0*/  DADD R188, -R124, -R22 ;  /* 0x000000007cbc7229 */ /* 0x000fce0000000916 */
[----:B------:R2:W-:Y:S02]  /*5acd0*/  STL.128 [R1+0x1e00], R188 ;  /* 0x001e00bc01007387 */ /* 0x0005e40000100c00 */
[----:B--2---:R-:W-:Y:S02]  /*5ace0*/  DADD R188, -R4, -R12 ;  /* 0x0000000004bc7229 */ /* 0x004fe4000000090c */
[----:B------:R-:W-:Y:S02]  /*5acf0*/  DMUL R4, R146, UR60 ;  /* 0x0000003c92047c28 */ /* 0x000fe40008000000 */
[----:B------:R-:W-:-:S07]  /*5ad00*/  DADD R190, R128, R102 ;  /* 0x0000000080be7229 */ /* 0x000fce0000000066 */
[----:B------:R4:W-:Y:S01]  /*5ad10*/  STL.128 [R1+0x1f80], R188 ;  /* 0x001f80bc01007387 */ /* 0x0009e20000100c00 */
[----:B------:R-:W-:Y:S02]  /*5ad20*/  IMAD.MOV.U32 R12, RZ, RZ, R14 ;  /* 0x000000ffff0c7224 */ /* 0x000fe400078e000e */
[----:B------:R-:W-:Y:S02]  /*5ad30*/  IMAD.MOV.U32 R13, RZ, RZ, R15 ;  /* 0x000000ffff0d7224 */ /* 0x000fe400078e000f */
[----:B------:R-:W2:Y:S01]  /*5ad40*/  LDL.64 R14, [R1+0x85c8] ;  /* 0x0085c800010e7983 */ /* 0x000ea20000100a00 */
[----:B---3--:R-:W-:-:S03]  /*5ad50*/  DMUL R22, R10, R56 ;  /* 0x000000380a167228 */ /* 0x008fc60000000000 */
[----:B------:R-:W3:Y:S01]  /*5ad60*/  LDL.64 R10, [R1+0x9ae8] ;  /* 0x009ae800010a7983 */ /* 0x000ee20000100a00 */
[----:B----4-:R-:W-:-:S03]  /*5ad70*/  DFMA R190, R72, R66, R4 ;  /* 0x0000004248be722b */ /* 0x010fc60000000004 */
[----:B------:R-:W4:Y:S01]  /*5ad80*/  LDL.64 R4, [R1+0xa058] ;  /* 0x00a0580001047983 */ /* 0x000f220000100a00 */
[----:B------:R-:W-:Y:S01]  /*5ad90*/  UMOV UR54, 0xae147ae1 ;  /* 0xae147ae100367882 */ /* 0x000fe20000000000 */
[----:B------:R-:W-:Y:S01]  /*5ada0*/  UMOV UR55, 0x3fdae147 ;  /* 0x3fdae14700377882 */ /* 0x000fe20000000000 */
[----:B------:R-:W-:Y:S01]  /*5adb0*/  MOV R70, R230 ;  /* 0x000000e600467202 */ /* 0x000fe20000000f00 */
[----:B------:R-:W-:Y:S01]  /*5adc0*/  IMAD.MOV.U32 R71, RZ, RZ, R231 ;  /* 0x000000ffff477224 */ /* 0x000fe200078e00e7 */
[----:B------:R-:W-:Y:S01]  /*5add0*/  MOV R231, R225 ;  /* 0x000000e100e77202 */ /* 0x000fe20000000f00 */
[----:B------:R-:W-:Y:S01]  /*5ade0*/  IMAD.MOV.U32 R230, RZ, RZ, R224 ;  /* 0x000000ffffe67224 */ /* 0x000fe200078e00e0 */
[----:B------:R-:W-:Y:S02]  /*5adf0*/  DADD R188, -RZ, -R216 ;  /* 0x00000000ffbc7229 */ /* 0x000fe400000009d8 */
[----:B------:R-:W-:Y:S02]  /*5ae00*/  DMUL R184, R160, UR54 ;  /* 0x00000036a0b87c28 */ /* 0x000fe40008000000 */
[----:B------:R-:W-:Y:S01]  /*5ae10*/  DMUL R224, R62, UR68 ;  /* 0x000000443ee07c28 */ /* 0x000fe20008000000 */
[----:B------:R-:W-:Y:S01]  /*5ae20*/  UMOV UR68, 0xeb851eb8 ;  /* 0xeb851eb800447882 */ /* 0x000fe20000000000 */
[----:B------:R-:W-:Y:S01]  /*5ae30*/  UMOV UR69, 0x3feeb851 ;  /* 0x3feeb85100457882 */ /* 0x000fe20000000000 */
[----:B------:R0:W-:Y:S04]  /*5ae40*/  STL.128 [R1+0x24b0], R188 ;  /* 0x0024b0bc01007387 */ /* 0x0001e80000100c00 */
[----:B------:R1:W-:Y:S01]  /*5ae50*/  STL.64 [R1+0x87e0], R22 ;  /* 0x0087e01601007387 */ /* 0x0003e20000100a00 */
[----:B------:R-:W-:-:S02]  /*5ae60*/  DMUL R166, R166, UR34 ;  /* 0x00000022a6a67c28 */ /* 0x000fc40008000000 */
[----:B0-----:R-:W-:-:S06]  /*5ae70*/  DADD R190, -R184, -R22 ;  /* 0x00000000b8be7229 */ /* 0x001fcc0000000916 */
[----:B------:R-:W-:Y:S01]  /*5ae80*/  DADD R188, R166, R224 ;  /* 0x00000000a6bc7229 */ /* 0x000fe200000000e0 */
[----:B------:R-:W-:Y:S01]  /*5ae90*/  STL.64 [R1+0xad98], R224 ;  /* 0x00ad98e001007387 */ /* 0x000fe20000100a00 */
[----:B-1----:R-:W-:-:S05]  /*5aea0*/  DMUL R22, R62, 0.25 ;  /* 0x3fd000003e167828 */ /* 0x002fca0000000000 */
[----:B------:R0:W-:Y:S01]  /*5aeb0*/  STL.128 [R1+0x1a80], R188 ;  /* 0x001a80bc01007387 */ /* 0x0001e20000100c00 */
[----:B------:R-:W-:Y:S02]  /*5aec0*/  IMAD.MOV.U32 R62, RZ, RZ, R30 ;  /* 0x000000ffff3e7224 */ /* 0x000fe400078e001e */
[----:B------:R-:W-:Y:S01]  /*5aed0*/  IMAD.MOV.U32 R63, RZ, RZ, R31 ;  /* 0x000000ffff3f7224 */ /* 0x000fe200078e001f */
[----:B------:R-:W2:Y:S04]  /*5aee0*/  LDL.64 R106, [R1+0x8878] ;  /* 0x00887800016a7983 */ /* 0x000ea80000100a00 */
[----:B------:R-:W2:Y:S01]  /*5aef0*/  LDL.64 R30, [R1+0x8688] ;  /* 0x00868800011e7983 */ /* 0x000ea20000100a00 */
[----:B------:R-:W-:Y:S01]  /*5af00*/  UMOV UR56, 0x33333333 ;  /* 0x3333333300387882 */ /* 0x000fe20000000000 */
[----:B------:R-:W-:Y:S01]  /*5af10*/  UMOV UR57, 0x3fc33333 ;  /* 0x3fc3333300397882 */ /* 0x000fe20000000000 */
[----:B------:R-:W-:-:S02]  /*5af20*/  IMAD.MOV.U32 R150, RZ, RZ, R70 ;  /* 0x000000ffff967224 */ /* 0x000fc400078e0046 */
[----:B------:R-:W-:Y:S01]  /*5af30*/  IMAD.MOV.U32 R151, RZ, RZ, R71 ;  /* 0x000000ffff977224 */ /* 0x000fe200078e0047 */
[----:B----4-:R-:W-:Y:S01]  /*5af40*/  DMUL R46, R4, R56 ;  /* 0x00000038042e7228 */ /* 0x010fe20000000000 */
[----:B------:R-:W4:Y:S01]  /*5af50*/  LDL.64 R70, [R1+0x9038] ;  /* 0x0090380001467983 */ /* 0x000f220000100a00 */
[----:B------:R-:W-:Y:S02]  /*5af60*/  DMUL R4, R152, UR68 ;  /* 0x0000004498047c28 */ /* 0x000fe40008000000 */
[----:B------:R-:W-:Y:S01]  /*5af70*/  DMUL R82, R162, R66 ;  /* 0x00000042a2527228 */ /* 0x000fe20000000000 */
[----:B------:R-:W-:Y:S01]  /*5af80*/  UMOV UR54, 0xfbe76c8b ;  /* 0xfbe76c8b00367882 */ /* 0x000fe20000000000 */
[----:B------:R-:W-:Y:S01]  /*5af90*/  UMOV UR55, 0x3fb2f1a9 ;  /* 0x3fb2f1a900377882 */ /* 0x000fe20000000000 */
[----:B------:R-:W-:Y:S01]  /*5afa0*/  DFMA R26, R26, UR30, -R164 ;  /* 0x0000001e1a1a7c2b */ /* 0x000fe200080008a4 */
[----:B------:R-:W4:Y:S02]  /*5afb0*/  LDL.64 R90, [R1+0x8b08] ;  /* 0x008b0800015a7983 */ /* 0x000f240000100a00 */
[----:B0-----:R-:W-:-:S02]  /*5afc0*/  DADD R190, R96, R4 ;  /* 0x0000000060be7229 */ /* 0x001fc40000000004 */
[----:B------:R-:W4:Y:S01]  /*5afd0*/  LDL.64 R4, [R1+0x9f48] ;  /* 0x009f480001047983 */ /* 0x000f220000100a00 */
[----:B---3--:R-:W-:-:S03]  /*5afe0*/  DADD R188, -R10, -R46 ;  /* 0x000000000abc7229 */ /* 0x008fc6000000092e */
[----:B------:R-:W3:Y:S04]  /*5aff0*/  LDL.64 R10, [R1+0x8a40] ;  /* 0x008a4000010a7983 */ /* 0x000ee80000100a00 */
[----:B------:R0:W-:Y:S04]  /*5b000*/  STL.128 [R1+0x1ad0], R188 ;  /* 0x001ad0bc01007387 */ /* 0x0001e80000100c00 */
[----:B------:R-:W-:Y:S04]  /*5b010*/  STL.64 [R1+0x8700], R22 ;  /* 0x0087001601007387 */ /* 0x000fe80000100a00 */
[----:B------:R-:W3:Y:S01]  /*5b020*/  LDL.64 R224, [R1+0x8640] ;  /* 0x0086400001e07983 */ /* 0x000ee20000100a00 */
[----:B--2---:R-:W-:Y:S01]  /*5b030*/  DMUL R30, R30, UR52 ;  /* 0x000000341e1e7c28 */ /* 0x004fe20008000000 */
[----:B0-----:R-:W-:Y:S01]  /*5b040*/  MOV R188, R22 ;  /* 0x0000001600bc7202 */ /* 0x001fe20000000f00 */
[----:B------:R-:W-:Y:S01]  /*5b050*/  IMAD.MOV.U32 R189, RZ, RZ, R23 ;  /* 0x000000ffffbd7224 */ /* 0x000fe200078e0017 */
[----:B------:R-:W-:Y:S01]  /*5b060*/  MOV R191, R61 ;  /* 0x0000003d00bf7202 */ /* 0x000fe20000000f00 */
[----:B------:R-:W-:Y:S01]  /*5b070*/  IMAD.MOV.U32 R190, RZ, RZ, R60 ;  /* 0x000000ffffbe7224 */ /* 0x000fe200078e003c */
[----:B------:R-:W-:Y:S04]  /*5b080*/  STL.64 [R1+0xad30], R98 ;  /* 0x00ad306201007387 */ /* 0x000fe80000100a00 */
[----:B------:R0:W-:Y:S01]  /*5b090*/  STL.128 [R1+0x20f0], R188 ;  /* 0x0020f0bc01007387 */ /* 0x0001e20000100c00 */
[----:B------:R-:W-:-:S02]  /*5b0a0*/  IMAD.MOV.U32 R216, RZ, RZ, R124 ;  /* 0x000000ffffd87224 */ /* 0x000fc400078e007c */
[----:B------:R-:W-:Y:S01]  /*5b0b0*/  IMAD.MOV.U32 R217, RZ, RZ, R125 ;  /* 0x000000ffffd97224 */ /* 0x000fe200078e007d */
[----:B------:R-:W-:Y:S01]  /*5b0c0*/  MOV R175, R63 ;  /* 0x0000003f00af7202 */ /* 0x000fe20000000f00 */
[----:B------:R-:W-:Y:S01]  /*5b0d0*/  IMAD.MOV.U32 R174, RZ, RZ, R62 ;  /* 0x000000ffffae7224 */ /* 0x000fe200078e003e */
[----:B------:R-:W-:Y:S01]  /*5b0e0*/  STL.64 [R1+0xa9b8], R184 ;  /* 0x00a9b8b801007387 */ /* 0x000fe20000100a00 */
[----:B------:R-:W-:Y:S01]  /*5b0f0*/  UMOV UR72, 0xc864deb1 ;  /* 0xc864deb100487882 */ /* 0x000fe20000000000 */
[----:B------:R-:W-:Y:S02]  /*5b100*/  UMOV UR73, 0x3cd3d0da ;  /* 0x3cd3d0da00497882 */ /* 0x000fe40000000000 */
[----:B------:R-:W-:Y:S04]  /*5b110*/  STL.128 [R1+0xaea0], R244 ;  /* 0x00aea0f401007387 */ /* 0x000fe80000100c00 */
[----:B------:R-:W-:Y:S01]  /*5b120*/  STL.128 [R1+0xaec0], R48 ;  /* 0x00aec03001007387 */ /* 0x000fe20000100c00 */
[----:B0-----:R-:W-:Y:S01]  /*5b130*/  DFMA R188, R14, UR56, R68 ;  /* 0x000000380ebc7c2b */ /* 0x001fe20008000044 */
[----:B------:R-:W-:Y:S01]  /*5b140*/  MOV R68, R140 ;  /* 0x0000008c00447202 */ /* 0x000fe20000000f00 */
[----:B------:R-:W-:Y:S01]  /*5b150*/  IMAD.MOV.U32 R69, RZ, RZ, R141 ;  /* 0x000000ffff457224 */ /* 0x000fe200078e008d */
[----:B------:R-:W-:Y:S01]  /*5b160*/  DADD R190, -RZ, -R208 ;  /* 0x00000000ffbe7229 */ /* 0x000fe200000009d0 */
[----:B------:R-:W2:Y:S01]  /*5b170*/  LDL.64 R140, [R1+0x8bc0] ;  /* 0x008bc000018c7983 */ /* 0x000ea20000100a00 */
[----:B------:R-:W-:-:S02]  /*5b180*/  DMUL R22, R160, UR54 ;  /* 0x00000036a0167c28 */ /* 0x000fc40008000000 */
[----:B------:R-:W-:Y:S01]  /*5b190*/  DMUL R60, R120, 0.25 ;  /* 0x3fd00000783c7828 */ /* 0x000fe20000000000 */
[----:B------:R-:W2:Y:S04]  /*5b1a0*/  LDL.64 R14, [R1+0x8838] ;  /* 0x00883800010e7983 */ /* 0x000ea80000100a00 */
[----:B------:R0:W-:Y:S04]  /*5b1b0*/  STL.128 [R1+0x2000], R188 ;  /* 0x002000bc01007387 */ /* 0x0001e80000100c00 */
[----:B------:R1:W-:Y:S04]  /*5b1c0*/  STL.128 [R1+0xae90], R76 ;  /* 0x00ae904c01007387 */ /* 0x0003e80000100c00 */
[----:B------:R1:W-:Y:S04]  /*5b1d0*/  STL.128 [R1+0xae80], R220 ;  /* 0x00ae80dc01007387 */ /* 0x0003e80000100c00 */
[----:B------:R-:W-:Y:S01]  /*5b1e0*/  STL.64 [R1+0xadc0], R214 ;  /* 0x00adc0d601007387 */ /* 0x000fe20000100a00 */
[----:B0-----:R-:W-:Y:S01]  /*5b1f0*/  IMAD.MOV.U32 R190, RZ, RZ, R60 ;  /* 0x000000ffffbe7224 */ /* 0x001fe200078e003c */
[----:B------:R-:W-:-:S02]  /*5b200*/  MOV R191, R61 ;  /* 0x0000003d00bf7202 */ /* 0x000fc40000000f00 */
[----:B------:R-:W-:Y:S04]  /*5b210*/  STL.64 [R1+0xac38], R88 ;  /* 0x00ac385801007387 */ /* 0x000fe80000100a00 */
[----:B------:R-:W-:Y:S04]  /*5b220*/  STL.64 [R1+0xac50], R158 ;  /* 0x00ac509e01007387 */ /* 0x000fe80000100a00 */
[----:B------:R-:W-:Y:S04]  /*5b230*/  STL.64 [R1+0xad50], R242 ;  /* 0x00ad50f201007387 */ /* 0x000fe80000100a00 */
[----:B------:R-:W-:Y:S04]  /*5b240*/  STL.64 [R1+0xaad0], R108 ;  /* 0x00aad06c01007387 */ /* 0x000fe80000100a00 */
[----:B------:R-:W-:Y:S01]  /*5b250*/  STL.64 [R1+0x8968], R46 ;  /* 0x0089682e01007387 */ /* 0x000fe20000100a00 */
[----:B------:R-:W-:-:S03]  /*5b260*/  DMUL R118, R118, UR16 ;  /* 0x0000001076767c28 */ /* 0x000fc60008000000 */
        /* <DEDUP_REMOVED lines=8> */
[----:B----4-:R-:W-:-:S02]  /*5b2f0*/  DMUL R80, R4, R56 ;  /* 0x0000003804507228 */ /* 0x010fc40000000000 */
[----:B------:R-:W-:Y:S01]  /*5b300*/  DFMA R30, R70, UR52, R30 ;  /* 0x00000034461e7c2b */ /* 0x000fe2000800001e */
[----:B------:R-:W-:Y:S01]  /*5b310*/  IMAD.MOV.U32 R124, RZ, RZ, R12 ;  /* 0x000000ffff7c7224 */ /* 0x000fe200078e000c */
[----:B------:R-:W-:Y:S01]  /*5b320*/  DADD R4, -R82, -R240 ;  /* 0x0000000052047229 */ /* 0x000fe200000009f0 */
[----:B------:R-:W-:Y:S01]  /*5b330*/  MOV R125, R13 ;  /* 0x0000000d007d7202 */ /* 0x000fe20000000f00 */
[----:B------:R-:W-:Y:S02]  /*5b340*/  STL.64 [R1+0xaa48], R22 ;  /* 0x00aa481601007387 */ /* 0x000fe40000100a00 */
[----:B------:R-:W-:Y:S01]  /*5b350*/  DADD R188, -R22, -R80 ;  /* 0x0000000016bc7229 */ /* 0x000fe20000000950 */
[----:B------:R-:W-:Y:S01]  /*5b360*/  IMAD.MOV.U32 R62, RZ, RZ, R60 ;  /* 0x000000ffff3e7224 */ /* 0x000fe200078e003c */
[----:B------:R-:W4:Y:S02]  /*5b370*/  LDL.64 R244, [R1+0x8630] ;  /* 0x0086300001f47983 */ /* 0x000f240000100a00 */
[----:B---3--:R-:W-:-:S02]  /*5b380*/  DADD R4, -R10, R4 ;  /* 0x000000000a047229 */ /* 0x008fc40000000104 */
[----:B------:R-:W-:Y:S04]  /*5b390*/  STL.64 [R1+0x8940], R80 ;  /* 0x0089405001007387 */ /* 0x000fe80000100a00 */
[----:B------:R0:W-:Y:S02]  /*5b3a0*/  STL.128 [R1+0x2110], R188 ;  /* 0x002110bc01007387 */ /* 0x0001e40000100c00 */
[----:B------:R-:W-:Y:S01]  /*5b3b0*/  DADD R4, -R120, R4 ;  /* 0x0000000078047229 */ /* 0x000fe20000000104 */
[----:B------:R-:W-:Y:S01]  /*5b3c0*/  IMAD.MOV.U32 R63, RZ, RZ, R61 ;  /* 0x000000ffff3f7224 */ /* 0x000fe200078e003d */
[----:B-1----:R-:W-:Y:S01]  /*5b3d0*/  DMUL R78, R100, UR28 ;  /* 0x0000001c644e7c28 */ /* 0x002fe20008000000 */
[----:B------:R-:W-:Y:S01]  /*5b3e0*/  MOV R220, R174 ;  /* 0x000000ae00dc7202 */ /* 0x000fe20000000f00 */
[----:B------:R-:W-:Y:S01]  /*5b3f0*/  DMUL R222, R240, UR50 ;  /* 0x00000032f0de7c28 */ /* 0x000fe20008000000 */
[----:B------:R-:W-:Y:S01]  /*5b400*/  IMAD.MOV.U32 R221, RZ, RZ, R175 ;  /* 0x000000ffffdd7224 */ /* 0x000fe200078e00af */
[----:B------:R-:W-:Y:S01]  /*5b410*/  DMUL R10, R208, UR64 ;  /* 0x00000040d00a7c28 */ /* 0x000fe20008000000 */
[----:B------:R-:W3:Y:S04]  /*5b420*/  LDL.LU.64 R174, [R1+0x86e8] ;  /* 0x0086e80001ae7983 */ /* 0x000ee80000300a00 */
[----:B------:R-:W-:Y:S01]  /*5b430*/  STL.64 [R1+0x87f8], R82 ;  /* 0x0087f85201007387 */ /* 0x000fe20000100a00 */
[----:B0-----:R-:W-:Y:S01]  /*5b440*/  MOV R188, R80 ;  /* 0x0000005000bc7202 */ /* 0x001fe20000000f00 */
[----:B------:R-:W-:Y:S01]  /*5b450*/  IMAD.MOV.U32 R189, RZ, RZ, R81 ;  /* 0x000000ffffbd7224 */ /* 0x000fe200078e0051 */
[----:B------:R-:W-:Y:S01]  /*5b460*/  MOV R164, R142 ;  /* 0x0000008e00a47202 */ /* 0x000fe20000000f00 */
[----:B------:R-:W-:Y:S01]  /*5b470*/  IMAD.MOV.U32 R80, RZ, RZ, R34 ;  /* 0x000000ffff507224 */ /* 0x000fe200078e0022 */
[----:B------:R-:W3:Y:S01]  /*5b480*/  LDL.64 R166, [R1+0x8b30] ;  /* 0x008b300001a67983 */ /* 0x000ee20000100a00 */
[----:B------:R-:W-:Y:S01]  /*5b490*/  IMAD.MOV.U32 R81, RZ, RZ, R35 ;  /* 0x000000ffff517224 */ /* 0x000fe200078e0023 */
[----:B------:R-:W-:-:S08]  /*5b4a0*/  DADD R34, R106, R106 ;  /* 0x000000006a227229 */ /* 0x000fd0000000006a */
[----:B------:R-:W-:Y:S02]  /*5b4b0*/  DADD R70, R4, -R34 ;  /* 0x0000000004467229 */ /* 0x000fe40000000822 */
[----:B--2---:R-:W-:Y:S01]  /*5b4c0*/  DADD R34, R140, R26 ;  /* 0x000000008c227229 */ /* 0x004fe2000000001a */
[----:B------:R-:W2:Y:S01]  /*5b4d0*/  LDL.64 R26, [R1+0xa2f8] ;  /* 0x00a2f800011a7983 */ /* 0x000ea20000100a00 */
[----:B------:R-:W-:Y:S01]  /*5b4e0*/  MOV R4, R60 ;  /* 0x0000003c00047202 */ /* 0x000fe20000000f00 */
[----:B------:R-:W-:-:S04]  /*5b4f0*/  IMAD.MOV.U32 R5, RZ, RZ, R61 ;  /* 0x000000ffff057224 */ /* 0x000fc800078e003d */
[----:B------:R-:W-:Y:S01]  /*5b500*/  IMAD.MOV.U32 R190, RZ, RZ, R4 ;  /* 0x000000ffffbe7224 */ /* 0x000fe200078e0004 */
[----:B------:R-:W-:Y:S01]  /*5b510*/  MOV R191, R5 ;  /* 0x0000000500bf7202 */ /* 0x000fe20000000f00 */
[----:B------:R-:W-:Y:S01]  /*5b520*/  DMUL R4, R236, R56 ;  /* 0x00000038ec047228 */ /* 0x000fe20000000000 */
[----:B------:R-:W-:Y:S01]  /*5b530*/  STL.128 [R1+0x1ae0], R32 ;  /* 0x001ae02001007387 */ /* 0x000fe20000100c00 */
[----:B------:R-:W-:Y:S02]  /*5b540*/  DFMA R10, R210, UR66, R10 ;  /* 0x00000042d20a7c2b */ /* 0x000fe4000800000a */
[----:B------:R-:W-:Y:S01]  /*5b550*/  DFMA R12, R226, UR52, R30 ;  /* 0x00000034e20c7c2b */ /* 0x000fe2000800001e */
[----:B------:R-:W-:Y:S01]  /*5b560*/  IMAD.MOV.U32 R76, RZ, RZ, R80 ;  /* 0x000000ffff4c7224 */ /* 0x000fe200078e0050 */
[----:B------:R-:W4:Y:S04]  /*5b570*/  LDL.64 R226, [R1+0x9930] ;  /* 0x0099300001e27983 */ /* 0x000f280000100a00 */
[----:B------:R0:W-:Y:S04]  /*5b580*/  STL.64 [R1+0x8c30], R4 ;  /* 0x008c300401007387 */ /* 0x0001e80000100a00 */
[----:B------:R-:W3:Y:S01]  /*5b590*/  LDL.64 R30, [R1+0x9f28] ;  /* 0x009f2800011e7983 */ /* 0x000ee20000100a00 */
[----:B------:R-:W-:-:S02]  /*5b5a0*/  IMAD.MOV.U32 R77, RZ, RZ, R81 ;  /* 0x000000ffff4d7224 */ /* 0x000fc400078e0051 */
[----:B------:R-:W-:Y:S01]  /*5b5b0*/  IMAD.MOV.U32 R165, RZ, RZ, R143 ;  /* 0x000000ffffa57224 */ /* 0x000fe200078e008f */
[----:B------:R-:W-:Y:S01]  /*5b5c0*/  STL.128 [R1+0xaaf0], R92 ;  /* 0x00aaf05c01007387 */ /* 0x000fe20000100c00 */
[----:B0-----:R-:W-:-:S03]  /*5b5d0*/  DADD R4, -R98, -R4 ;  /* 0x0000000062047229 */ /* 0x001fc60000000904 */
[----:B------:R-:W-:Y:S04]  /*5b5e0*/  STL.64 [R1+0xa9e0], R122 ;  /* 0x00a9e07a01007387 */ /* 0x000fe80000100a00 */
[----:B------:R-:W4:Y:S01]  /*5b5f0*/  LDL.64 R98, [R1+0xa110] ;  /* 0x00a1100001627983 */ /* 0x000f220000100a00 */
[----:B------:R-:W-:Y:S01]  /*5b600*/  DFMA R140, R214, UR48, R10 ;  /* 0x00000030d68c7c2b */ /* 0x000fe2000800000a */
[----:B------:R-:W-:Y:S01]  /*5b610*/  UMOV UR28, 0xe91b0b70 ;  /* 0xe91b0b70001c7882 */ /* 0x000fe20000000000 */
[----:B------:R-:W-:Y:S01]  /*5b620*/  UMOV UR29, 0x3dc07e1f ;  /* 0x3dc07e1f001d7882 */ /* 0x000fe20000000000 */
[----:B------:R-:W-:Y:S04]  /*5b630*/  STL.64 [R1+0xab50], R18 ;  /* 0x00ab501201007387 */ /* 0x000fe80000100a00 */
[----:B------:R-:W-:Y:S04]  /*5b640*/  STL.128 [R1+0x2240], R140 ;  /* 0x0022408c01007387 */ /* 0x000fe80000100c00 */
[----:B------:R-:W-:Y:S04]  /*5b650*/  STL.128 [R1+0x2330], R12 ;  /* 0x0023300c01007387 */ /* 0x000fe80000100c00 */
[----:B------:R0:W-:Y:S04]  /*5b660*/  STL.128 [R1+0x23e0], R184 ;  /* 0x0023e0b801007387 */ /* 0x0001e80000100c00 */
[----:B------:R-:W-:Y:S04]  /*5b670*/  STL.64 [R1+0xac30], R182 ;  /* 0x00ac30b601007387 */ /* 0x000fe80000100a00 */
[----:B------:R-:W-:Y:S04]  /*5b680*/  STL.64 [R1+0xaae0], R114 ;  /* 0x00aae07201007387 */ /* 0x000fe80000100a00 */
[----:B------:R-:W4:Y:S04]  /*5b690*/  LDL.LU.64 R236, [R1+0xaed0] ;  /* 0x00aed00001ec7983 */ /* 0x000f280000300a00 */
[----:B0-----:R-:W4:Y:S01]  /*5b6a0*/  LDL.64 R186, [R1+0x87c8] ;  /* 0x0087c80001ba7983 */ /* 0x001f220000100a00 */
[----:B--2---:R-:W-:Y:S01]  /*5b6b0*/  DMUL R34, R90, R26 ;  /* 0x0000001a5a227228 */ /* 0x004fe20000000000 */
[----:B------:R-:W-:-:S02]  /*5b6c0*/  UMOV UR48, 0x1723dbb3 ;  /* 0x1723dbb300307882 */ /* 0x000fc40000000000 */
[----:B------:R-:W2:Y:S01]  /*5b6d0*/  LDL.64 R90, [R1+0xa320] ;  /* 0x00a32000015a7983 */ /* 0x000ea20000100a00 */
[----:B------:R-:W-:Y:S02]  /*5b6e0*/  UMOV UR49, 0x3cede766 ;  /* 0x3cede76600317882 */ /* 0x000fe40000000000 */
[----:B------:R-:W-:Y:S01]  /*5b6f0*/  DMUL R22, R74, UR48 ;  /* 0x000000304a167c28 */ /* 0x000fe20008000000 */
[----:B------:R-:W-:Y:S01]  /*5b700*/  UMOV UR48, 0x33333333 ;  /* 0x3333333300307882 */ /* 0x000fe20000000000 */
[----:B------:R-:W-:Y:S01]  /*5b710*/  UMOV UR49, 0x40013333 ;  /* 0x4001333300317882 */ /* 0x000fe20000000000 */
[----:B------:R-:W-:Y:S01]  /*5b720*/  DADD R10, -R224, R4 ;  /* 0x00000000e00a7229 */ /* 0x000fe20000000104 */
[----:B------:R-:W-:Y:S01]  /*5b730*/  UMOV UR52, 0x1723dbb3 ;  /* 0x1723dbb300347882 */ /* 0x000fe20000000000 */
[----:B------:R-:W-:Y:S01]  /*5b740*/  DMUL R4, R216, UR48 ;  /* 0x00000030d8047c28 */ /* 0x000fe20008000000 */
[----:B------:R-:W-:Y:S01]  /*5b750*/  UMOV UR53, 0x3cede766 ;  /* 0x3cede76600357882 */ /* 0x000fe20000000000 */
[----:B------:R-:W2:Y:S01]  /*5b760*/  LDL.LU.64 R214, [R1+0x84b8] ;  /* 0x0084b80001d67983 */ /* 0x000ea20000300a00 */
[----:B------:R-:W-:-:S03]  /*5b770*/  DADD R26, -R22, -R156 ;  /* 0x00000000161a7229 */ /* 0x000fc6000000099c */
[----:B------:R-:W-:Y:S02]  /*5b780*/  STL.128 [R1+0x22b0], R68 ;  /* 0x0022b04401007387 */ /* 0x000fe40000100c00 */
[----:B------:R-:W-:Y:S02]  /*5b790*/  DFMA R156, R216, UR48, R4 ;  /* 0x00000030d89c7c2b */ /* 0x000fe40008000004 */
[----:B------:R-:W-:Y:S01]  /*5b7a0*/  STL.128 [R1+0x1ba0], R60 ;  /* 0x001ba03c01007387 */ /* 0x000fe20000100c00 */
[----:B------:R-:W-:-:S03]  /*5b7b0*/  DADD R184, R10, -R34 ;  /* 0x000000000ab87229 */ /* 0x000fc60000000822 */
[----:B------:R0:W-:Y:S01]  /*5b7c0*/  STL.128 [R1+0x1e10], R188 ;  /* 0x001e10bc01007387 */ /* 0x0001e20000100c00 */
[----:B---3--:R-:W-:-:S03]  /*5b7d0*/  DMUL R10, R30, R58 ;  /* 0x0000003a1e0a7228 */ /* 0x008fc60000000000 */
[----:B----4-:R-:W-:Y:S04]  /*5b7e0*/  STL.64 [R1+0xab78], R226 ;  /* 0x00ab78e201007387 */ /* 0x010fe80000100a00 */
[----:B------:R-:W3:Y:S01]  /*5b7f0*/  LDL.64 R22, [R1+0xa308] ;  /* 0x00a3080001167983 */ /* 0x000ee20000100a00 */
[----:B------:R-:W-:-:S03]  /*5b800*/  DMUL R4, R98, R56 ;  /* 0x0000003862047228 */ /* 0x000fc60000000000 */
[----:B------:R-:W4:Y:S01]  /*5b810*/  LDL.LU.128 R140, [R1+0xaf10] ;  /* 0x00af1000018c7983 */ /* 0x000f220000300c00 */
[----:B0-----:R-:W-:-:S03]  /*5b820*/  DADD R190, -R226, R26 ;  /* 0x00000000e2be7229 */ /* 0x001fc6000000011a */
[----:B------:R-:W-:Y:S04]  /*5b830*/  STL.64 [R1+0x87d0], R10 ;  /* 0x0087d00a01007387 */ /* 0x000fe80000100a00 */
[----:B------:R0:W-:Y:S01]  /*5b840*/  STL.64 [R1+0x85b8], R4 ;  /* 0x0085b80401007387 */ /* 0x0001e20000100a00 */
[----:B------:R-:W-:-:S03]  /*5b850*/  DADD R26, -R88, -R10 ;  /* 0x00000000581a7229 */ /* 0x000fc6000000090a */
[----:B------:R1:W-:Y:S01]  /*5b860*/  STL.128 [R1+0x2620], R156 ;  /* 0x0026209c01007387 */ /* 0x0003e20000100c00 */
[C---:B------:R-:W-:Y:S02]  /*5b870*/  DMUL R188, R74.reuse, UR72 ;  /* 0x000000484abc7c28 */ /* 0x040fe40008000000 */
[----:B------:R-:W-:Y:S01]  /*5b880*/  DMUL R48, R74, UR52 ;  /* 0x000000344a307c28 */ /* 0x000fe20008000000 */
[----:B------:R-:W4:Y:S01]  /*5b890*/  LDL.LU.128 R12, [R1+0xaf00] ;  /* 0x00af0000010c7983 */ /* 0x000f220000300c00 */
[----:B0-----:R-:W-:-:S03]  /*5b8a0*/  DADD R4, -R132, -R4 ;  /* 0x0000000084047229 */ /* 0x001fc60000000904 */
[----:B------:R-:W4:Y:S01]  /*5b8b0*/  LDL.LU.64 R98, [R1+0x85f0] ;  /* 0x0085f00001627983 */ /* 0x000f220000300a00 */
[----:B------:R-:W-:Y:S01]  /*5b8c0*/  DADD R10, R178, R148 ;  /* 0x00000000b20a7229 */ /* 0x000fe20000000094 */
[----:B------:R-:W-:Y:S01]  /*5b8d0*/  UMOV UR48, 0xdce4e6a ;  /* 0x0dce4e6a00307882 */ /* 0x000fe20000000000 */
[----:B------:R-:W-:Y:S01]  /*5b8e0*/  UMOV UR49, 0x3dcaf023 ;  /* 0x3dcaf02300317882 */ /* 0x000fe20000000000 */
[----:B------:R-:W-:Y:S04]  /*5b8f0*/  STL.64 [R1+0xa988], R34 ;  /* 0x00a9882201007387 */ /* 0x000fe80000100a00 */
[----:B------:R-:W4:Y:S04]  /*5b900*/  LDL.LU.128 R68, [R1+0xaef0] ;  /* 0x00aef00001447983 */ /* 0x000f280000300c00 */
[----:B------:R0:W-:Y:S01]  /*5b910*/  STL.128 [R1+0x1b10], R184 ;  /* 0x001b10b801007387 */ /* 0x0001e20000100c00 */
[----:B-1----:R-:W-:-:S02]  /*5b920*/  IMAD.MOV.U32 R156, RZ, RZ, R124 ;  /* 0x000000ffff9c7224 */ /* 0x002fc400078e007c */
[----:B------:R-:W-:Y:S01]  /*5b930*/  IMAD.MOV.U32 R157, RZ, RZ, R125 ;  /* 0x000000ffff9d7224 */ /* 0x000fe200078e007d */
[----:B------:R-:W4:Y:S04]  /*5b940*/  LDL.LU.128 R60, [R1+0xaee0] ;  /* 0x00aee000013c7983 */ /* 0x000f280000300c00 */
[----:B------:R-:W4:Y:S04]  /*5b950*/  LDL.64 R124, [R1+0xa298] ;  /* 0x00a29800017c7983 */ /* 0x000f280000100a00 */
[----:B0-----:R-:W4:Y:S01]  /*5b960*/  LDL.LU.64 R184, [R1+0x8500] ;  /* 0x0085000001b87983 */ /* 0x001f220000300a00 */
[----:B--2---:R-:W-:-:S03]  /*5b970*/  DMUL R226, R90, R58 ;  /* 0x0000003a5ae27228 */ /* 0x004fc60000000000 */
[----:B------:R-:W2:Y:S05]  /*5b980*/  LDL.64 R90, [R1+0x8d20] ;  /* 0x008d2000015a7983 */ /* 0x000eaa0000100a00 */
[----:B------:R-:W-:-:S08]  /*5b990*/  DADD R4, -R226, R4 ;  /* 0x00000000e2047229 */ /* 0x000fd00000000104 */
[----:B------:R-:W-:Y:S02]  /*5b9a0*/  DADD R186, -R80, R4 ;  /* 0x0000000050ba7229 */ /* 0x000fe40000000104 */
[----:B------:R-:W-:Y:S01]  /*5b9b0*/  DADD R4, R94, R10 ;  /* 0x000000005e047229 */ /* 0x000fe2000000000a */
[----:B------:R-:W-:Y:S04]  /*5b9c0*/  STL.64 [R1+0x8680], R226 ;  /* 0x008680e201007387 */ /* 0x000fe80000100a00 */
[----:B------:R0:W-:Y:S04]  /*5b9d0*/  STL.64 [R1+0xab80], R226 ;  /* 0x00ab80e201007387 */ /* 0x0001e80000100a00 */
[----:B------:R-:W-:Y:S04]  /*5b9e0*/  STL.64 [R1+0x8928], R4 ;  /* 0x0089280401007387 */ /* 0x000fe80000100a00 */
[----:B0-----:R-:W2:Y:S01]  /*5b9f0*/  LDL.128 R224, [R1+0x8920] ;  /* 0x0089200001e07983 */ /* 0x001ea20000100c00 */
[----:B---3--:R-:W-:-:S03]  /*5ba00*/  DADD R22, -R22, R26 ;  /* 0x0000000016167229 */ /* 0x008fc6000000011a */
[----:B------:R0:W-:Y:S04]  /*5ba10*/  STL.128 [R1+0x1bd0], R188 ;  /* 0x001bd0bc01007387 */ /* 0x0001e80000100c00 */
[----:B0-----:R-:W3:Y:S03]  /*5ba20*/  LDL.LU.64 R190, [R1+0x8478] ;  /* 0x0084780001be7983 */ /* 0x001ee60000300a00 */
[----:B------:R-:W-:Y:S01]  /*5ba30*/  IMAD.MOV.U32 R50, RZ, RZ, R22 ;  /* 0x000000ffff327224 */ /* 0x000fe200078e0016 */
[----:B------:R-:W-:Y:S01]  /*5ba40*/  MOV R51, R23 ;  /* 0x0000001700337202 */ /* 0x000fe20000000f00 */
[----:B----4-:R0:W-:Y:S01]  /*5ba50*/  STL.128 [R1+0x1e90], R184 ;  /* 0x001e90b801007387 */ /* 0x0101e20000100c00 */
[----:B------:R-:W-:Y:S01]  /*5ba60*/  MOV R178, R184 ;  /* 0x000000b800b27202 */ /* 0x000fe20000000f00 */
[----:B------:R-:W-:-:S02]  /*5ba70*/  IMAD.MOV.U32 R179, RZ, RZ, R185 ;  /* 0x000000ffffb37224 */ /* 0x000fc400078e00b9 */
[----:B------:R-:W-:Y:S04]  /*5ba80*/  STL.128 [R1+0x1f10], R48 ;  /* 0x001f103001007387 */ /* 0x000fe80000100c00 */
[----:B0-----:R-:W4:Y:S01]  /*5ba90*/  LDL.64 R184, [R1+0x8fc8] ;  /* 0x008fc80001b87983 */ /* 0x001f220000100a00 */
[----:B--2---:R-:W-:Y:S01]  /*5baa0*/  IMAD.MOV.U32 R4, RZ, RZ, R224 ;  /* 0x000000ffff047224 */ /* 0x004fe200078e00e0 */
[----:B------:R-:W-:Y:S02]  /*5bab0*/  MOV R5, R225 ;  /* 0x000000e100057202 */ /* 0x000fe40000000f00 */
[----:B------:R0:W-:Y:S01]  /*5bac0*/  STL.128 [R1+0x1f90], R224 ;  /* 0x001f90e001007387 */ /* 0x0001e20000100c00 */
[----:B------:R-:W-:Y:S02]  /*5bad0*/  DMUL R158, R90, UR26 ;  /* 0x0000001a5a9e7c28 */ /* 0x000fe40008000000 */
[----:B------:R-:W-:Y:S01]  /*5bae0*/  DMUL R10, R54, UR62 ;  /* 0x0000003e360a7c28 */ /* 0x000fe20008000000 */
[----:B------:R-:W-:Y:S01]  /*5baf0*/  IMAD.MOV.U32 R188, RZ, RZ, R20 ;  /* 0x000000ffffbc7224 */ /* 0x000fe200078e0014 */
[----:B------:R-:W-:Y:S01]  /*5bb00*/  DFMA R4, R124, R56, R4 ;  /* 0x000000387c04722b */ /* 0x000fe20000000004 */
[----:B------:R-:W-:Y:S04]  /*5bb10*/  STL.128 [R1+0x1c40], R220 ;  /* 0x001c40dc01007387 */ /* 0x000fe80000100c00 */
[----:B------:R1:W-:Y:S03]  /*5bb20*/  STL.128 [R1+0x1d50], R76 ;  /* 0x001d504c01007387 */ /* 0x0003e60000100c00 */
[----:B------:R-:W-:Y:S01]  /*5bb30*/  DADD R4, R42, R4 ;  /* 0x000000002a047229 */ /* 0x000fe20000000004 */
[----:B------:R-:W-:Y:S01]  /*5bb40*/  IMAD.MOV.U32 R189, RZ, RZ, R21 ;  /* 0x000000ffffbd7224 */ /* 0x000fe200078e0015 */
[----:B------:R-:W-:Y:S04]  /*5bb50*/  STL.128 [R1+0xaeb0], R176 ;  /* 0x00aeb0b001007387 */ /* 0x000fe80000100c00 */
[----:B0-----:R-:W2:Y:S04]  /*5bb60*/  LDL.64 R226, [R1+0x8eb8] ;  /* 0x008eb80001e27983 */ /* 0x001ea80000100a00 */
[----:B------:R-:W-:Y:S04]  /*5bb70*/  STL.64 [R1+0xac08], R14 ;  /* 0x00ac080e01007387 */ /* 0x000fe80000100a00 */
[----:B-1----:R-:W2:Y:S01]  /*5bb80*/  LDL.LU.64 R78, [R1+0x89c8] ;  /* 0x0089c800014e7983 */ /* 0x002ea20000300a00 */
[----:B------:R-:W-:-:S03]  /*5bb90*/  DADD R88, R110, R4 ;  /* 0x000000006e587229 */ /* 0x000fc60000000004 */
[----:B------:R-:W2:Y:S01]  /*5bba0*/  LDL.64 R110, [R1+0xa0d0] ;  /* 0x00a0d000016e7983 */ /* 0x000ea20000100a00 */
[----:B------:R-:W-:Y:S01]  /*5bbb0*/  UMOV UR26, 0xe91b0b70 ;  /* 0xe91b0b70001a7882 */ /* 0x000fe20000000000 */
[----:B------:R-:W-:Y:S02]  /*5bbc0*/  UMOV UR27, 0x3dc07e1f ;  /* 0x3dc07e1f001b7882 */ /* 0x000fe40000000000 */
[----:B------:R-:W-:Y:S01]  /*5bbd0*/  DMUL R4, R56, UR26 ;  /* 0x0000001a38047c28 */ /* 0x000fe20008000000 */
[----:B------:R-:W-:Y:S01]  /*5bbe0*/  STL.64 [R1+0xaaa8], R68 ;  /* 0x00aaa84401007387 */ /* 0x000fe20000100a00 */
[----:B------:R-:W-:Y:S02]  /*5bbf0*/  DMUL R42, R170, UR70 ;  /* 0x00000046aa2a7c28 */ /* 0x000fe40008000000 */
[----:B------:R-:W-:Y:S01]  /*5bc00*/  DADD R90, -RZ, -R116 ;  /* 0x00000000ff5a7229 */ /* 0x000fe20000000974 */
[----:B------:R-:W-:Y:S03]  /*5bc10*/  STL.128 [R1+0x21b0], R8 ;  /* 0x0021b00801007387 */ /* 0x000fe60000100c00 */
[----:B------:R-:W-:Y:S01]  /*5bc20*/  DADD R80, -R244, -R4 ;  /* 0x00000000f4507229 */ /* 0x000fe20000000904 */
[----:B------:R4:W-:Y:S04]  /*5bc30*/  STL.128 [R1+0x23c0], R156 ;  /* 0x0023c09c01007387 */ /* 0x0009e80000100c00 */
[----:B------:R-:W-:Y:S04]  /*5bc40*/  STL.128 [R1+0x2530], R40 ;  /* 0x0025302801007387 */ /* 0x000fe80000100c00 */
[----:B------:R-:W-:Y:S04]  /*5bc50*/  STL.128 [R1+0x19e0], R88 ;  /* 0x0019e05801007387 */ /* 0x000fe80000100c00 */
[----:B---3--:R-:W-:Y:S04]  /*5bc60*/  STL.128 [R1+0x1a00], R188 ;  /* 0x001a00bc01007387 */ /* 0x008fe80000100c00 */
[----:B------:R0:W-:Y:S01]  /*5bc70*/  STL.128 [R1+0x1a10], R80 ;  /* 0x001a105001007387 */ /* 0x0001e20000100c00 */
[----:B------:R-:W-:-:S02]  /*5bc80*/  DADD R76, -RZ, -R242 ;  /* 0x00000000ff4c7229 */ /* 0x000fc400000009f2 */
[----:B----4-:R-:W-:Y:S01]  /*5bc90*/  DMUL R158, R184, UR30 ;  /* 0x0000001eb89e7c28 */ /* 0x010fe20008000000 */
[----:B------:R-:W3:Y:S01]  /*5bca0*/  LDL.LU.64 R242, [R1+0x8b10] ;  /* 0x008b100001f27983 */ /* 0x000ee20000300a00 */
[----:B------:R-:W-:Y:S01]  /*5bcb0*/  MOV R124, R190 ;  /* 0x000000be007c7202 */ /* 0x000fe20000000f00 */
[----:B------:R-:W-:Y:S02]  /*5bcc0*/  IMAD.MOV.U32 R125, RZ, RZ, R191 ;  /* 0x000000ffff7d7224 */ /* 0x000fe400078e00bf */
[----:B------:R-:W4:Y:S01]  /*5bcd0*/  LDL.LU.64 R176, [R1+0x87e0] ;  /* 0x0087e00001b07983 */ /* 0x000f220000300a00 */
[----:B------:R-:W-:Y:S01]  /*5bce0*/  DMUL R220, R214, UR68 ;  /* 0x00000044d6dc7c28 */ /* 0x000fe20008000000 */
[----:B------:R-:W-:Y:S02]  /*5bcf0*/  CS2R R222, SRZ ;  /* 0x0000000000de7805 */ /* 0x000fe4000001ff00 */
[----:B------:R-:W4:Y:S04]  /*5bd00*/  LDL.64 R10, [R1+0x8448] ;  /* 0x00844800010a7983 */ /* 0x000f280000100a00 */
[----:B0-----:R-:W3:Y:S01]  /*5bd10*/  LDL.64 R80, [R1+0x8ad0] ;  /* 0x008ad00001507983 */ /* 0x001ee20000100a00 */
[----:B------:R-:W-:-:S03]  /*5bd20*/  DADD R190, R244, R158 ;  /* 0x00000000f4be7229 */ /* 0x000fc6000000009e */
[----:B------:R-:W4:Y:S07]  /*5bd30*/  LDL.LU.128 R48, [R1+0xaec0] ;  /* 0x00aec00001307983 */ /* 0x000f2e0000300c00 */
[----:B------:R-:W-:Y:S01]  /*5bd40*/  IMAD.MOV.U32 R246, RZ, RZ, R190 ;  /* 0x000000fffff67224 */ /* 0x000fe200078e00be */
[----:B------:R-:W-:Y:S01]  /*5bd50*/  MOV R247, R191 ;  /* 0x000000bf00f77202 */ /* 0x000fe20000000f00 */
[----:B--2---:R0:W-:Y:S01]  /*5bd60*/  STL.128 [R1+0x1a20], R76 ;  /* 0x001a204c01007387 */ /* 0x0041e20000100c00 */
[----:B------:R-:W-:Y:S01]  /*5bd70*/  IMAD.MOV.U32 R90, RZ, RZ, R78 ;  /* 0x000000ffff5a7224 */ /* 0x000fe200078e004e */
[----:B------:R-:W-:Y:S01]  /*5bd80*/  MOV R91, R79 ;  /* 0x0000004f005b7202 */ /* 0x000fe20000000f00 */
[----:B------:R-:W-:Y:S01]  /*5bd90*/  DFMA R188, R110, R56, R8 ;  /* 0x000000386ebc722b */ /* 0x000fe20000000008 */
[----:B0-----:R-:W2:Y:S04]  /*5bda0*/  LDL.LU.64 R78, [R1+0x8538] ;  /* 0x00853800014e7983 */ /* 0x001ea80000300a00 */
[----:B------:R0:W-:Y:S04]  /*5bdb0*/  STL.128 [R1+0x24e0], R244 ;  /* 0x0024e0f401007387 */ /* 0x0001e80000100c00 */
[----:B------:R-:W-:Y:S04]  /*5bdc0*/  STL.128 [R1+0x1ac0], R188 ;  /* 0x001ac0bc01007387 */ /* 0x000fe80000100c00 */
[----:B------:R1:W-:Y:S01]  /*5bdd0*/  STL.128 [R1+0x1af0], R220 ;  /* 0x001af0dc01007387 */ /* 0x0003e20000100c00 */
[----:B------:R-:W-:-:S02]  /*5bde0*/  DADD R4, -RZ, -R174 ;  /* 0x00000000ff047229 */ /* 0x000fc400000009ae */
[----:B------:R-:W-:Y:S01]  /*5bdf0*/  DADD R110, R198, R234 ;  /* 0x00000000c66e7229 */ /* 0x000fe200000000ea */
[----:B------:R-:W-:Y:S02]  /*5be00*/  IMAD.MOV.U32 R82, RZ, RZ, R150 ;  /* 0x000000ffff527224 */ /* 0x000fe400078e0096 */
[----:B------:R-:W-:Y:S01]  /*5be10*/  IMAD.MOV.U32 R83, RZ, RZ, R151 ;  /* 0x000000ffff537224 */ /* 0x000fe200078e0097 */
[----:B0-----:R-:W2:Y:S04]  /*5be20*/  LDL.64 R246, [R1+0x9258] ;  /* 0x0092580001f67983 */ /* 0x001ea80000100a00 */
[----:B-1----:R-:W2:Y:S01]  /*5be30*/  LDL.LU.64 R220, [R1+0x8700] ;  /* 0x0087000001dc7983 */ /* 0x002ea20000300a00 */
[----:B---3--:R-:W-:-:S03]  /*5be40*/  DADD R178, -R80, -R152 ;  /* 0x0000000050b27229 */ /* 0x008fc60000000998 */
[----:B------:R0:W-:Y:S01]  /*5be50*/  STL.128 [R1+0x1b30], R4 ;  /* 0x001b300401007387 */ /* 0x0001e20000100c00 */
[----:B------:R-:W-:Y:S01]  /*5be60*/  MOV R150, R230 ;  /* 0x000000e600967202 */ /* 0x000fe20000000f00 */
[----:B------:R-:W-:Y:S01]  /*5be70*/  IMAD.MOV.U32 R151, RZ, RZ, R231 ;  /* 0x000000ffff977224 */ /* 0x000fe200078e00e7 */
[----:B------:R-:W-:Y:S01]  /*5be80*/  DADD R76, -R250, R242 ;  /* 0x00000000fa4c7229 */ /* 0x000fe200000001f2 */
[----:B------:R-:W-:Y:S01]  /*5be90*/  MOV R231, R135 ;  /* 0x0000008700e77202 */ /* 0x000fe20000000f00 */
[----:B------:R-:W-:Y:S01]  /*5bea0*/  IMAD.MOV.U32 R230, RZ, RZ, R134 ;  /* 0x000000ffffe67224 */ /* 0x000fe200078e0086 */
[----:B------:R1:W-:Y:S01]  /*5beb0*/  STL.128 [R1+0x1c00], R108 ;  /* 0x001c006c01007387 */ /* 0x0003e20000100c00 */
[----:B0-----:R-:W-:Y:S01]  /*5bec0*/  IMAD.MOV.U32 R4, RZ, RZ, R178 ;  /* 0x000000ffff047224 */ /* 0x001fe200078e00b2 */
[----:B------:R-:W-:Y:S02]  /*5bed0*/  MOV R5, R179 ;  /* 0x000000b300057202 */ /* 0x000fe40000000f00 */
[----:B----4-:R-:W-:Y:S04]  /*5bee0*/  STL.128 [R1+0x1ed0], R176 ;  /* 0x001ed0b001007387 */ /* 0x010fe80000100c00 */
[----:B-1----:R-:W-:Y:S01]  /*5bef0*/  DADD R110, -R96, R4 ;  /* 0x00000000606e7229 */ /* 0x002fe20000000104 */
[----:B------:R-:W-:Y:S01]  /*5bf00*/  MOV R96, R82 ;  /* 0x0000005200607202 */ /* 0x000fe20000000f00 */
[----:B------:R-:W-:Y:S01]  /*5bf10*/  IMAD.MOV.U32 R97, RZ, RZ, R83 ;  /* 0x000000ffff617224 */ /* 0x000fe200078e0053 */
[----:B------:R-:W-:Y:S01]  /*5bf20*/  MOV R83, R151 ;  /* 0x0000009700537202 */ /* 0x000fe20000000f00 */
[----:B------:R-:W-:Y:S01]  /*5bf30*/  IMAD.MOV.U32 R82, RZ, RZ, R150 ;  /* 0x000000ffff527224 */ /* 0x000fe200078e0096 */
[----:B------:R-:W-:Y:S01]  /*5bf40*/  DMUL R108, R184, UR42 ;  /* 0x0000002ab86c7c28 */ /* 0x000fe20008000000 */
[----:B------:R-:W-:-:S02]  /*5bf50*/  IMAD.MOV.U32 R150, RZ, RZ, R230 ;  /* 0x000000ffff967224 */ /* 0x000fc400078e00e6 */
[----:B------:R-:W-:Y:S01]  /*5bf60*/  IMAD.MOV.U32 R151, RZ, RZ, R231 ;  /* 0x000000ffff977224 */ /* 0x000fe200078e00e7 */
[----:B------:R0:W-:Y:S01]  /*5bf70*/  STL.64 [R1+0xa9a0], R188 ;  /* 0x00a9a0bc01007387 */ /* 0x0001e20000100a00 */
[----:B------:R-:W-:-:S05]  /*5bf80*/  MOV R190, R46 ;  /* 0x0000002e00be7202 */ /* 0x000fca0000000f00 */
[----:B------:R-:W-:Y:S01]  /*5bf90*/  MOV R23, R109 ;  /* 0x0000006d00177202 */ /* 0x000fe20000000f00 */
[----:B------:R-:W-:Y:S01]  /*5bfa0*/  IMAD.MOV.U32 R22, RZ, RZ, R108 ;  /* 0x000000ffff167224 */ /* 0x000fe200078e006c */
[----:B------:R-:W-:Y:S01]  /*5bfb0*/  CS2R R222, SRZ ;  /* 0x0000000000de7805 */ /* 0x000fe2000001ff00 */
[----:B------:R-:W-:Y:S01]  /*5bfc0*/  IMAD.MOV.U32 R191, RZ, RZ, R47 ;  /* 0x000000ffffbf7224 */ /* 0x000fe200078e002f */
[----:B--2---:R1:W-:Y:S01]  /*5bfd0*/  STL.128 [R1+0x1c80], R76 ;  /* 0x001c804c01007387 */ /* 0x0043e20000100c00 */
[----:B------:R-:W-:Y:S01]  /*5bfe0*/  MOV R230, R78 ;  /* 0x0000004e00e67202 */ /* 0x000fe20000000f00 */
[----:B------:R-:W-:Y:S02]  /*5bff0*/  IMAD.MOV.U32 R231, RZ, RZ, R79 ;  /* 0x000000ffffe77224 */ /* 0x000fe400078e004f */
[----:B------:R2:W-:Y:S01]  /*5c000*/  STL.128 [R1+0x1cb0], R108 ;  /* 0x001cb06c01007387 */ /* 0x0005e20000100c00 */
[----:B0-----:R-:W-:Y:S02]  /*5c010*/  IMAD.MOV.U32 R188, RZ, RZ, R22 ;  /* 0x000000ffffbc7224 */ /* 0x001fe400078e0016 */
[----:B------:R-:W-:Y:S01]  /*5c020*/  IMAD.MOV.U32 R189, RZ, RZ, R23 ;  /* 0x000000ffffbd7224 */ /* 0x000fe200078e0017 */
[----:B------:R-:W-:Y:S01]  /*5c030*/  MOV R42, R220 ;  /* 0x000000dc002a7202 */ /* 0x000fe20000000f00 */
[----:B-1----:R-:W3:Y:S04]  /*5c040*/  LDL.64 R78, [R1+0x9248] ;  /* 0x00924800014e7983 */ /* 0x002ee80000100a00 */
[----:B--2---:R-:W2:Y:S01]  /*5c050*/  LDL.LU.64 R108, [R1+0x84f0] ;  /* 0x0084f000016c7983 */ /* 0x004ea20000300a00 */
[----:B------:R-:W-:-:S03]  /*5c060*/  IMAD.MOV.U32 R43, RZ, RZ, R221 ;  /* 0x000000ffff2b7224 */ /* 0x000fc600078e00dd */
[----:B------:R-:W-:Y:S04]  /*5c070*/  STL.128 [R1+0x1ce0], R188 ;  /* 0x001ce0bc01007387 */ /* 0x000fe80000100c00 */
[----:B------:R0:W-:Y:S01]  /*5c080*/  STL.128 [R1+0x1d30], R220 ;  /* 0x001d30dc01007387 */ /* 0x0001e20000100c00 */
[----:B------:R-:W-:Y:S01]  /*5c090*/  DMUL R4, R120, 0.125 ;  /* 0x3fc0000078047828 */ /* 0x000fe20000000000 */
[----:B------:R-:W-:Y:S02]  /*5c0a0*/  IMAD.MOV.U32 R134, RZ, RZ, R206 ;  /* 0x000000ffff867224 */ /* 0x000fe400078e00ce */
[----:B------:R-:W-:Y:S01]  /*5c0b0*/  IMAD.MOV.U32 R135, RZ, RZ, R207 ;  /* 0x000000ffff877224 */ /* 0x000fe200078e00cf */
[----:B------:R-:W-:Y:S01]  /*5c0c0*/  UMOV UR26, 0x986f33c4 ;  /* 0x986f33c4001a7882 */ /* 0x000fe20000000000 */
[----:B------:R-:W-:Y:S01]  /*5c0d0*/  UMOV UR27, 0x3d9e58b5 ;  /* 0x3d9e58b5001b7882 */ /* 0x000fe20000000000 */
[----:B------:R-:W-:-:S02]  /*5c0e0*/  CS2R R224, SRZ ;  /* 0x0000000000e07805 */ /* 0x000fc4000001ff00 */
[----:B------:R-:W-:Y:S01]  /*5c0f0*/  CS2R R156, SRZ ;  /* 0x00000000009c7805 */ /* 0x000fe2000001ff00 */
[----:B------:R-:W-:Y:S04]  /*5c100*/  STL.64 [R1+0x9048], R158 ;  /* 0x0090489e01007387 */ /* 0x000fe80000100a00 */
[----:B------:R-:W4:Y:S04]  /*5c110*/  LDL.64 R46, [R1+0x9fb0] ;  /* 0x009fb000012e7983 */ /* 0x000f280000100a00 */
[----:B0-----:R-:W4:Y:S01]  /*5c120*/  LDL.LU.64 R220, [R1+0x87d0] ;  /* 0x0087d00001dc7983 */ /* 0x001f220000300a00 */
[----:B------:R-:W-:Y:S01]  /*5c130*/  DFMA R186, R240, 0.25, R4 ;  /* 0x3fd00000f0ba782b */ /* 0x000fe20000000004 */
[----:B------:R-:W-:Y:S01]  /*5c140*/  MOV R206, R172 ;  /* 0x000000ac00ce7202 */ /* 0x000fe20000000f00 */
[----:B------:R-:W-:Y:S01]  /*5c150*/  IMAD.MOV.U32 R207, RZ, RZ, R173 ;  /* 0x000000ffffcf7224 */ /* 0x000fe200078e00ad */
[----:B------:R-:W-:Y:S01]  /*5c160*/  DADD R190, -RZ, -R10 ;  /* 0x00000000ffbe7229 */ /* 0x000fe2000000090a */
[----:B------:R-:W-:Y:S01]  /*5c170*/  IMAD.MOV.U32 R172, RZ, RZ, R244 ;  /* 0x000000ffffac7224 */ /* 0x000fe200078e00f4 */
[----:B------:R-:W-:Y:S01]  /*5c180*/  DMUL R188, R66, UR26 ;  /* 0x0000001a42bc7c28 */ /* 0x000fe20008000000 */
[----:B------:R-:W-:Y:S01]  /*5c190*/  IMAD.MOV.U32 R173, RZ, RZ, R245 ;  /* 0x000000ffffad7224 */ /* 0x000fe200078e00f5 */
[----:B------:R-:W-:Y:S01]  /*5c1a0*/  DADD R76, -RZ, -R126 ;  /* 0x00000000ff4c7229 */ /* 0x000fe2000000097e */
[----:B------:R-:W4:Y:S01]  /*5c1b0*/  LDL.64 R4, [R1+0x9f30] ;  /* 0x009f300001047983 */ /* 0x000f220000100a00 */
[----:B------:R-:W-:Y:S01]  /*5c1c0*/  DFMA R244, R106, 0.5, R186 ;  /* 0x3fe000006af4782b */ /* 0x000fe200000000ba */
[----:B------:R-:W-:Y:S01]  /*5c1d0*/  IMAD.MOV.U32 R222, RZ, RZ, R102 ;  /* 0x000000ffffde7224 */ /* 0x000fe200078e0066 */
[----:B------:R-:W-:Y:S01]  /*5c1e0*/  MOV R223, R103 ;  /* 0x0000006700df7202 */ /* 0x000fe20000000f00 */
[----:B------:R-:W-:Y:S04]  /*5c1f0*/  STL.64 [R1+0xad90], R124 ;  /* 0x00ad907c01007387 */ /* 0x000fe80000100a00 */
[----:B------:R-:W-:Y:S04]  /*5c200*/  STL.128 [R1+0x1d80], R244 ;  /* 0x001d80f401007387 */ /* 0x000fe80000100c00 */
[----:B------:R0:W-:Y:S04]  /*5c210*/  STL.128 [R1+0x1dd0], R224 ;  /* 0x001dd0e001007387 */ /* 0x0001e80000100c00 */
[----:B------:R1:W-:Y:S04]  /*5c220*/  STL.128 [R1+0x1de0], R156 ;  /* 0x001de09c01007387 */ /* 0x0003e80000100c00 */
[----:B------:R-:W-:Y:S04]  /*5c230*/  STL.128 [R1+0x1e70], R188 ;  /* 0x001e70bc01007387 */ /* 0x000fe80000100c00 */
[----:B------:R-:W4:Y:S01]  /*5c240*/  LDL.64 R240, [R1+0x8460] ;  /* 0x0084600001f07983 */ /* 0x000f220000100a00 */
[----:B------:R-:W-:-:S02]  /*5c250*/  IMAD.MOV.U32 R34, RZ, RZ, R188 ;  /* 0x000000ffff227224 */ /* 0x000fc400078e00bc */
[----:B------:R-:W-:Y:S01]  /*5c260*/  IMAD.MOV.U32 R35, RZ, RZ, R189 ;  /* 0x000000ffff237224 */ /* 0x000fe200078e00bd */
[----:B0-----:R-:W4:Y:S04]  /*5c270*/  LDL.64 R224, [R1+0x8aa8] ;  /* 0x008aa80001e07983 */ /* 0x001f280000100a00 */
[----:B-1----:R-:W4:Y:S04]  /*5c280*/  LDL.LU.64 R158, [R1+0x9138] ;  /* 0x00913800019e7983 */ /* 0x002f280000300a00 */
[----:B---3--:R0:W-:Y:S02]  /*5c290*/  STL.128 [R1+0x1e80], R76 ;  /* 0x001e804c01007387 */ /* 0x0081e40000100c00 */
[----:B0-----:R-:W-:-:S02]  /*5c2a0*/  DMUL R76, R238, UR32 ;  /* 0x00000020ee4c7c28 */ /* 0x001fc40008000000 */
[----:B------:R-:W-:-:S07]  /*5c2b0*/  DADD R78, -RZ, -R228 ;  /* 0x00000000ff4e7229 */ /* 0x000fce00000009e4 */
[----:B------:R2:W-:Y:S01]  /*5c2c0*/  STL.128 [R1+0x1ea0], R76 ;  /* 0x001ea04c01007387 */ /* 0x0005e20000100c00 */
[----:B------:R-:W-:Y:S01]  /*5c2d0*/  MOV R26, R76 ;  /* 0x0000004c001a7202 */ /* 0x000fe20000000f00 */
[----:B------:R-:W-:Y:S01]  /*5c2e0*/  IMAD.MOV.U32 R27, RZ, RZ, R77 ;  /* 0x000000ffff1b7224 */ /* 0x000fe200078e004d */
[----:B--2---:R-:W-:Y:S02]  /*5c2f0*/  DADD R76, -RZ, -R108 ;  /* 0x00000000ff4c7229 */ /* 0x004fe4000000096c */
[----:B------:R-:W-:-:S07]  /*5c300*/  DMUL R78, R184, UR24 ;  /* 0x00000018b84e7c28 */ /* 0x000fce0008000000 */
[----:B------:R-:W-:Y:S04]  /*5c310*/  STL.128 [R1+0x1ec0], R76 ;  /* 0x001ec04c01007387 */ /* 0x000fe80000100c00 */
[----:B----4-:R0:W-:Y:S02]  /*5c320*/  STL.128 [R1+0x1be0], R220 ;  /* 0x001be0dc01007387 */ /* 0x0101e40000100c00 */
[----:B0-----:R-:W-:Y:S01]  /*5c330*/  MOV R222, R248 ;  /* 0x000000f800de7202 */ /* 0x001fe20000000f00 */
[----:B------:R-:W-:Y:S01]  /*5c340*/  IMAD.MOV.U32 R223, RZ, RZ, R249 ;  /* 0x000000ffffdf7224 */ /* 0x000fe200078e00f9 */
[----:B------:R-:W-:Y:S01]  /*5c350*/  MOV R248, R150 ;  /* 0x0000009600f87202 */ /* 0x000fe20000000f00 */
[----:B------:R-:W-:Y:S02]  /*5c360*/  IMAD.MOV.U32 R249, RZ, RZ, R151 ;  /* 0x000000fffff97224 */ /* 0x000fe400078e0097 */
[----:B------:R-:W2:Y:S01]  /*5c370*/  LDL.LU.64 R150, [R1+0x8a00] ;  /* 0x008a000001967983 */ /* 0x000ea20000300a00 */
[----:B------:R-:W-:Y:S01]  /*5c380*/  UMOV UR24, 0x831653c8 ;  /* 0x831653c800187882 */ /* 0x000fe20000000000 */
[----:B------:R-:W-:-:S02]  /*5c390*/  UMOV UR25, 0x3dd037c1 ;  /* 0x3dd037c100197882 */ /* 0x000fc40000000000 */
[----:B------:R-:W-:Y:S02]  /*5c3a0*/  DMUL R10, R58, UR24 ;  /* 0x000000183a0a7c28 */ /* 0x000fe40008000000 */
[----:B------:R-:W-:-:S06]  /*5c3b0*/  DMUL R4, R4, R74 ;  /* 0x0000004a04047228 */ /* 0x000fcc0000000000 */
[----:B------:R-:W-:-:S08]  /*5c3c0*/  DADD R10, -R184, -R10 ;  /* 0x00000000b80a7229 */ /* 0x000fd0000000090a */
[----:B------:R-:W-:Y:S01]  /*5c3d0*/  DADD R10, -R4, R10 ;  /* 0x00000000040a7229 */ /* 0x000fe2000000010a */
[----:B------:R0:W-:Y:S01]  /*5c3e0*/  STL.64 [R1+0x8ab8], R78 ;  /* 0x008ab84e01007387 */ /* 0x0001e20000100a00 */
[----:B------:R-:W-:Y:S01]  /*5c3f0*/  DMUL R76, R74, UR48 ;  /* 0x000000304a4c7c28 */ /* 0x000fe20008000000 */
[----:B------:R-:W-:-:S05]  /*5c400*/  CS2R R156, SRZ ;  /* 0x00000000009c7805 */ /* 0x000fca000001ff00 */
[----:B------:R-:W-:Y:S02]  /*5c410*/  DADD R124, -R172, R10 ;  /* 0x00000000ac7c7229 */ /* 0x000fe4000000010a */
[----:B------:R-:W3:Y:S01]  /*5c420*/  LDL.64 R10, [R1+0x8d38] ;  /* 0x008d3800010a7983 */ /* 0x000ee20000100a00 */
[----:B0-----:R-:W-:Y:S01]  /*5c430*/  CS2R R78, SRZ ;  /* 0x00000000004e7805 */ /* 0x001fe2000001ff00 */
[----:B------:R-:W-:Y:S01]  /*5c440*/  IMAD.MOV.U32 R238, RZ, RZ, R82 ;  /* 0x000000ffffee7224 */ /* 0x000fe200078e0052 */
[----:B------:R-:W-:Y:S01]  /*5c450*/  MOV R82, R142 ;  /* 0x0000008e00527202 */ /* 0x000fe20000000f00 */
[----:B------:R-:W-:Y:S02]  /*5c460*/  IMAD.MOV.U32 R239, RZ, RZ, R83 ;  /* 0x000000ffffef7224 */ /* 0x000fe400078e0053 */
[----:B------:R-:W-:Y:S01]  /*5c470*/  IMAD.MOV.U32 R83, RZ, RZ, R143 ;  /* 0x000000ffff537224 */ /* 0x000fe200078e008f */
[----:B------:R0:W-:Y:S01]  /*5c480*/  STL.128 [R1+0x1f20], R76 ;  /* 0x001f204c01007387 */ /* 0x0001e20000100c00 */
[----:B------:R-:W-:Y:S01]  /*5c490*/  DADD R142, -RZ, -R24 ;  /* 0x00000000ff8e7229 */ /* 0x000fe20000000918 */
[----:B------:R-:W-:Y:S01]  /*5c4a0*/  IMAD.MOV.U32 R226, RZ, RZ, R220 ;  /* 0x000000ffffe27224 */ /* 0x000fe200078e00dc */
[----:B------:R-:W-:Y:S01]  /*5c4b0*/  DMUL R126, R46, R66 ;  /* 0x000000422e7e7228 */ /* 0x000fe20000000000 */
[----:B------:R1:W-:Y:S01]  /*5c4c0*/  STL.128 [R1+0x1f30], R156 ;  /* 0x001f309c01007387 */ /* 0x0003e20000100c00 */
[----:B------:R-:W-:Y:S01]  /*5c4d0*/  IMAD.MOV.U32 R227, RZ, RZ, R221 ;  /* 0x000000ffffe37224 */ /* 0x000fe200078e00dd */
[----:B------:R-:W-:Y:S01]  /*5c4e0*/  DADD R220, -RZ, -R144 ;  /* 0x00000000ffdc7229 */ /* 0x000fe20000000990 */
[----:B------:R-:W-:Y:S01]  /*5c4f0*/  IMAD.MOV.U32 R190, RZ, RZ, R12 ;  /* 0x000000ffffbe7224 */ /* 0x000fe200078e000c */
[----:B------:R-:W-:-:S02]  /*5c500*/  MOV R191, R13 ;  /* 0x0000000d00bf7202 */ /* 0x000fc40000000f00 */
[----:B------:R-:W-:Y:S01]  /*5c510*/  CS2R R188, SRZ ;  /* 0x0000000000bc7805 */ /* 0x000fe2000001ff00 */
[----:B------:R-:W-:Y:S04]  /*5c520*/  STL.128 [R1+0x1f40], R140 ;  /* 0x001f408c01007387 */ /* 0x000fe80000100c00 */
[----:B0-----:R-:W4:Y:S01]  /*5c530*/  LDL.64 R78, [R1+0x8b68] ;  /* 0x008b6800014e7983 */ /* 0x001f220000100a00 */
[----:B-1----:R-:W-:Y:S01]  /*5c540*/  MOV R156, R196 ;  /* 0x000000c4009c7202 */ /* 0x002fe20000000f00 */
[----:B------:R-:W-:Y:S01]  /*5c550*/  IMAD.MOV.U32 R157, RZ, RZ, R197 ;  /* 0x000000ffff9d7224 */ /* 0x000fe200078e00c5 */
[----:B------:R-:W-:Y:S01]  /*5c560*/  MOV R197, R113 ;  /* 0x0000007100c57202 */ /* 0x000fe20000000f00 */
[----:B------:R-:W-:Y:S01]  /*5c570*/  IMAD.MOV.U32 R196, RZ, RZ, R112 ;  /* 0x000000ffffc47224 */ /* 0x000fe200078e0070 */
[----:B------:R0:W-:Y:S04]  /*5c580*/  STL.64 [R1+0xada0], R4 ;  /* 0x00ada00401007387 */ /* 0x0001e80000100a00 */
[----:B------:R-:W-:Y:S04]  /*5c590*/  STL.128 [R1+0x1fa0], R196 ;  /* 0x001fa0c401007387 */ /* 0x000fe80000100c00 */
[----:B------:R-:W-:Y:S04]  /*5c5a0*/  STL.128 [R1+0x2040], R124 ;  /* 0x0020407c01007387 */ /* 0x000fe80000100c00 */
[----:B------:R-:W-:Y:S01]  /*5c5b0*/  STL.128 [R1+0x2160], R188 ;  /* 0x002160bc01007387 */ /* 0x000fe20000100c00 */
[----:B0-----:R-:W-:Y:S01]  /*5c5c0*/  MOV R4, R118 ;  /* 0x0000007600047202 */ /* 0x001fe20000000f00 */
[----:B------:R-:W-:-:S02]  /*5c5d0*/  IMAD.MOV.U32 R5, RZ, RZ, R119 ;  /* 0x000000ffff057224 */ /* 0x000fc400078e0077 */
[----:B------:R0:W-:Y:S01]  /*5c5e0*/  STL.128 [R1+0x2180], R220 ;  /* 0x002180dc01007387 */ /* 0x0001e20000100c00 */
[----:B------:R-:W-:Y:S02]  /*5c5f0*/  IMAD.MOV.U32 R12, RZ, RZ, R158 ;  /* 0x000000ffff0c7224 */ /* 0x000fe400078e009e */
[----:B------:R-:W-:Y:S01]  /*5c600*/  IMAD.MOV.U32 R13, RZ, RZ, R159 ;  /* 0x000000ffff0d7224 */ /* 0x000fe200078e009f */
[----:B--2---:R-:W-:Y:S01]  /*5c610*/  DADD R116, -R98, R150 ;  /* 0x0000000062747229 */ /* 0x004fe20000000196 */
[----:B------:R-:W-:Y:S01]  /*5c620*/  UMOV UR24, 0x51eb851f ;  /* 0x51eb851f00187882 */ /* 0x000fe20000000000 */
[----:B------:R-:W-:Y:S01]  /*5c630*/  UMOV UR25, 0x3fd51eb8 ;  /* 0x3fd51eb800197882 */ /* 0x000fe20000000000 */
[----:B------:R-:W-:Y:S01]  /*5c640*/  DADD R76, -RZ, -R240 ;  /* 0x00000000ff4c7229 */ /* 0x000fe200000009f0 */
[----:B------:R-:W-:Y:S04]  /*5c650*/  STL.64 [R1+0xaa50], R22 ;  /* 0x00aa501601007387 */ /* 0x000fe80000100a00 */
[----:B------:R1:W-:Y:S01]  /*5c660*/  STL.128 [R1+0x21e0], R116 ;  /* 0x0021e07401007387 */ /* 0x0003e20000100c00 */
[----:B0-----:R-:W-:Y:S01]  /*5c670*/  IMAD.MOV.U32 R220, RZ, RZ, R128 ;  /* 0x000000ffffdc7224 */ /* 0x001fe200078e0080 */
[----:B------:R-:W-:Y:S01]  /*5c680*/  MOV R221, R129 ;  /* 0x0000008100dd7202 */ /* 0x000fe20000000f00 */
[----:B------:R-:W-:Y:S01]  /*5c690*/  DADD R150, -RZ, -R234 ;  /* 0x00000000ff967229 */ /* 0x000fe200000009ea */
[----:B------:R0:W-:Y:S01]  /*5c6a0*/  STL.64 [R1+0xaad8], R12 ;  /* 0x00aad80c01007387 */ /* 0x0001e20000100a00 */
[----:B------:R-:W-:Y:S01]  /*5c6b0*/  DMUL R14, R172, UR24 ;  /* 0x00000018ac0e7c28 */ /* 0x000fe20008000000 */
[----:B------:R-:W-:Y:S01]  /*5c6c0*/  CS2R R222, SRZ ;  /* 0x0000000000de7805 */ /* 0x000fe2000001ff00 */
[----:B------:R-:W-:Y:S01]  /*5c6d0*/  IMAD.MOV.U32 R106, RZ, RZ, R96 ;  /* 0x000000ffff6a7224 */ /* 0x000fe200078e0060 */
[----:B------:R-:W-:Y:S01]  /*5c6e0*/  MOV R107, R97 ;  /* 0x00000061006b7202 */ /* 0x000fe20000000f00 */
[----:B------:R-:W2:Y:S01]  /*5c6f0*/  LDL.64 R240, [R1+0x8f28] ;  /* 0x008f280001f07983 */ /* 0x000ea20000100a00 */
[----:B------:R-:W-:Y:S01]  /*5c700*/  UMOV UR26, 0x9999999a ;  /* 0x9999999a001a7882 */ /* 0x000fe20000000000 */
[----:B------:R-:W-:Y:S01]  /*5c710*/  UMOV UR27, 0x3fb99999 ;  /* 0x3fb99999001b7882 */ /* 0x000fe20000000000 */
[----:B------:R-:W-:Y:S01]  /*5c720*/  IMAD.MOV.U32 R102, RZ, RZ, R216 ;  /* 0x000000ffff667224 */ /* 0x000fe200078e00d8 */
[----:B------:R-:W-:Y:S01]  /*5c730*/  MOV R103, R217 ;  /* 0x000000d900677202 */ /* 0x000fe20000000f00 */
[----:B------:R3:W-:Y:S01]  /*5c740*/  STL.64 [R1+0x89d0], R88 ;  /* 0x0089d05801007387 */ /* 0x0007e20000100a00 */
[----:B-1----:R-:W-:Y:S01]  /*5c750*/  DMUL R118, R56, UR46 ;  /* 0x0000002e38767c28 */ /* 0x002fe20008000000 */
[----:B0-----:R-:W-:Y:S01]  /*5c760*/  MOV R12, R22 ;  /* 0x00000016000c7202 */ /* 0x001fe20000000f00 */
[----:B------:R-:W-:-:S02]  /*5c770*/  IMAD.MOV.U32 R13, RZ, RZ, R23 ;  /* 0x000000ffff0d7224 */ /* 0x000fc400078e0017 */
[----:B------:R-:W-:Y:S02]  /*5c780*/  IMAD.MOV.U32 R182, RZ, RZ, R176 ;  /* 0x000000ffffb67224 */ /* 0x000fe400078e00b0 */
[----:B------:R-:W-:Y:S01]  /*5c790*/  IMAD.MOV.U32 R183, RZ, RZ, R177 ;  /* 0x000000ffffb77224 */ /* 0x000fe200078e00b1 */
[----:B---3--:R-:W-:Y:S01]  /*5c7a0*/  DADD R128, -RZ, -R10 ;  /* 0x00000000ff807229 */ /* 0x008fe2000000090a */
[----:B------:R-:W-:Y:S01]  /*5c7b0*/  IMAD.MOV.U32 R96, RZ, RZ, R134 ;  /* 0x000000ffff607224 */ /* 0x000fe200078e0086 */
[----:B------:R-:W-:Y:S01]  /*5c7c0*/  DADD R158, -R8, -R118 ;  /* 0x00000000089e7229 */ /* 0x000fe20000000976 */
[----:B------:R-:W-:Y:S04]  /*5c7d0*/  STL.64 [R1+0x85a0], R118 ;  /* 0x0085a07601007387 */ /* 0x000fe80000100a00 */
[----:B------:R-:W-:Y:S04]  /*5c7e0*/  STL.64 [R1+0xac10], R118 ;  /* 0x00ac107601007387 */ /* 0x000fe80000100a00 */
[----:B------:R0:W-:Y:S01]  /*5c7f0*/  STL.128 [R1+0x2210], R156 ;  /* 0x0022109c01007387 */ /* 0x0001e20000100c00 */
[----:B------:R-:W-:Y:S01]  /*5c800*/  MOV R97, R135 ;  /* 0x0000008700617202 */ /* 0x000fe20000000f00 */
[----:B------:R-:W-:Y:S01]  /*5c810*/  IMAD.MOV.U32 R80, RZ, RZ, R106 ;  /* 0x000000ffff507224 */ /* 0x000fe200078e006a */
[----:B------:R-:W-:Y:S01]  /*5c820*/  MOV R81, R107 ;  /* 0x0000006b00517202 */ /* 0x000fe20000000f00 */
[----:B------:R-:W3:Y:S04]  /*5c830*/  LDL.64 R216, [R1+0x9ec8] ;  /* 0x009ec80001d87983 */ /* 0x000ee80000100a00 */
[----:B------:R-:W2:Y:S01]  /*5c840*/  LDL.LU.64 R88, [R1+0x9020] ;  /* 0x0090200001587983 */ /* 0x000ea20000300a00 */
[----:B------:R-:W-:Y:S01]  /*5c850*/  UMOV UR46, 0x851eb852 ;  /* 0x851eb852002e7882 */ /* 0x000fe20000000000 */
[----:B------:R-:W-:Y:S01]  /*5c860*/  UMOV UR47, 0x3fc851eb ;  /* 0x3fc851eb002f7882 */ /* 0x000fe20000000000 */
[----:B------:R-:W-:Y:S01]  /*5c870*/  DMUL R190, R54, UR26 ;  /* 0x0000001a36be7c28 */ /* 0x000fe20008000000 */
[----:B------:R-:W-:Y:S04]  /*5c880*/  STL.64 [R1+0xac60], R226 ;  /* 0x00ac60e201007387 */ /* 0x000fe80000100a00 */
[----:B0-----:R-:W3:Y:S01]  /*5c890*/  LDL.LU.64 R156, [R1+0x8490] ;  /* 0x00849000019c7983 */ /* 0x001ee20000300a00 */
[----:B------:R-:W-:-:S03]  /*5c8a0*/  IMAD.MOV.U32 R10, RZ, RZ, R14 ;  /* 0x000000ffff0a7224 */ /* 0x000fc600078e000e */
[----:B------:R-:W-:Y:S01]  /*5c8b0*/  STL.128 [R1+0x2260], R148 ;  /* 0x0022609401007387 */ /* 0x000fe20000100c00 */
[----:B------:R-:W-:-:S03]  /*5c8c0*/  MOV R11, R15 ;  /* 0x0000000f000b7202 */ /* 0x000fc60000000f00 */
[----:B------:R-:W-:Y:S04]  /*5c8d0*/  STL.128 [R1+0x2270], R128 ;  /* 0x0022708001007387 */ /* 0x000fe80000100c00 */
[----:B----4-:R-:W-:Y:S04]  /*5c8e0*/  STL.128 [R1+0x2290], R76 ;  /* 0x0022904c01007387 */ /* 0x010fe80000100c00 */
[----:B------:R0:W-:Y:S01]  /*5c8f0*/  STL.128 [R1+0x23d0], R12 ;  /* 0x0023d00c01007387 */ /* 0x0001e20000100c00 */
[----:B------:R-:W-:Y:S01]  /*5c900*/  CS2R R158, SRZ ;  /* 0x00000000009e7805 */ /* 0x000fe2000001ff00 */
[----:B------:R-:W-:Y:S01]  /*5c910*/  DMUL R118, R224, UR36 ;  /* 0x00000024e0767c28 */ /* 0x000fe20008000000 */
[----:B------:R-:W-:Y:S01]  /*5c920*/  IMAD.MOV.U32 R134, RZ, RZ, R206 ;  /* 0x000000ffff867224 */ /* 0x000fe200078e00ce */
[----:B------:R-:W-:Y:S01]  /*5c930*/  UMOV UR72, 0x68497682 ;  /* 0x6849768200487882 */ /* 0x000fe20000000000 */
[----:B------:R-:W-:Y:S01]  /*5c940*/  IMAD.MOV.U32 R135, RZ, RZ, R207 ;  /* 0x000000ffff877224 */ /* 0x000fe200078e00cf */
[----:B------:R-:W-:Y:S01]  /*5c950*/  UMOV UR73, 0x3d7c25c2 ;  /* 0x3d7c25c200497882 */ /* 0x000fe20000000000 */
[----:B------:R-:W-:Y:S01]  /*5c960*/  IMAD.MOV.U32 R106, RZ, RZ, R238 ;  /* 0x000000ffff6a7224 */ /* 0x000fe200078e00ee */
[----:B------:R-:W-:Y:S01]  /*5c970*/  STL.64 [R1+0xacf0], R20 ;  /* 0x00acf01401007387 */ /* 0x000fe20000100a00 */
[----:B------:R-:W-:-:S02]  /*5c980*/  IMAD.MOV.U32 R107, RZ, RZ, R239 ;  /* 0x000000ffff6b7224 */ /* 0x000fc400078e00ef */
[----:B------:R-:W-:Y:S01]  /*5c990*/  IMAD.MOV.U32 R30, RZ, RZ, R78 ;  /* 0x000000ffff1e7224 */ /* 0x000fe200078e004e */
[----:B------:R-:W-:Y:S01]  /*5c9a0*/  STL.64 [R1+0xad68], R242 ;  /* 0x00ad68f201007387 */ /* 0x000fe20000100a00 */
[----:B0-----:R-:W-:Y:S01]  /*5c9b0*/  DMUL R14, R8, UR24 ;  /* 0x00000018080e7c28 */ /* 0x001fe20008000000 */
[----:B------:R-:W-:Y:S02]  /*5c9c0*/  IMAD.MOV.U32 R12, RZ, RZ, R26 ;  /* 0x000000ffff0c7224 */ /* 0x000fe400078e001a */
[----:B------:R-:W-:Y:S01]  /*5c9d0*/  STL.64 [R1+0xab48], R234 ;  /* 0x00ab48ea01007387 */ /* 0x000fe20000100a00 */
[----:B------:R-:W-:Y:S01]  /*5c9e0*/  IMAD.MOV.U32 R13, RZ, RZ, R27 ;  /* 0x000000ffff0d7224 */ /* 0x000fe200078e001b */
[----:B------:R-:W-:Y:S01]  /*5c9f0*/  CS2R R26, SRZ ;  /* 0x00000000001a7805 */ /* 0x000fe2000001ff00 */
[----:B------:R-:W-:Y:S01]  /*5ca00*/  IMAD.MOV.U32 R31, RZ, RZ, R79 ;  /* 0x000000ffff1f7224 */ /* 0x000fe200078e004f */
[----:B------:R-:W-:Y:S04]  /*5ca10*/  STL.64 [R1+0x88a8], R118 ;  /* 0x0088a87601007387 */ /* 0x000fe80000100a00 */
[----:B------:R0:W-:Y:S01]  /*5ca20*/  STL.128 [R1+0x23f0], R12 ;  /* 0x0023f00c01007387 */ /* 0x0001e20000100c00 */
[----:B------:R-:W-:Y:S01]  /*5ca30*/  MOV R22, R14 ;  /* 0x0000000e00167202 */ /* 0x000fe20000000f00 */
[----:B------:R-:W-:-:S02]  /*5ca40*/  IMAD.MOV.U32 R23, RZ, RZ, R15 ;  /* 0x000000ffff177224 */ /* 0x000fc400078e000f */
[----:B------:R1:W-:Y:S01]  /*5ca50*/  STL.128 [R1+0x2460], R220 ;  /* 0x002460dc01007387 */ /* 0x0003e20000100c00 */
[----:B------:R-:W-:Y:S02]  /*5ca60*/  IMAD.MOV.U32 R206, RZ, RZ, R126 ;  /* 0x000000ffffce7224 */ /* 0x000fe400078e007e */
[----:B------:R-:W-:Y:S01]  /*5ca70*/  IMAD.MOV.U32 R207, RZ, RZ, R127 ;  /* 0x000000ffffcf7224 */ /* 0x000fe200078e007f */
[----:B------:R-:W-:Y:S01]  /*5ca80*/  MOV R238, R248 ;  /* 0x000000f800ee7202 */ /* 0x000fe20000000f00 */
[----:B------:R-:W-:Y:S01]  /*5ca90*/  IMAD.MOV.U32 R239, RZ, RZ, R249 ;  /* 0x000000ffffef7224 */ /* 0x000fe200078e00f9 */
[----:B------:R-:W-:Y:S01]  /*5caa0*/  DMUL R188, R56, UR28 ;  /* 0x0000001c38bc7c28 */ /* 0x000fe20008000000 */
[----:B------:R-:W-:Y:S04]  /*5cab0*/  STL.64 [R1+0xac58], R182 ;  /* 0x00ac58b601007387 */ /* 0x000fe80000100a00 */
[----:B------:R-:W4:Y:S01]  /*5cac0*/  LDL.LU.64 R226, [R1+0x88c8] ;  /* 0x0088c80001e27983 */ /* 0x000f220000300a00 */
[----:B0-----:R-:W-:-:S02]  /*5cad0*/  DADD R12, -RZ, -R140 ;  /* 0x00000000ff0c7229 */ /* 0x001fc4000000098c */
[----:B------:R-:W-:Y:S01]  /*5cae0*/  DMUL R14, R68, UR60 ;  /* 0x0000003c440e7c28 */ /* 0x000fe20008000000 */
[----:B------:R-:W-:Y:S01]  /*5caf0*/  MOV R116, R22 ;  /* 0x0000001600747202 */ /* 0x000fe20000000f00 */
[----:B------:R-:W-:Y:S01]  /*5cb00*/  IMAD.MOV.U32 R117, RZ, RZ, R23 ;  /* 0x000000ffff757224 */ /* 0x000fe200078e0017 */
[----:B------:R-:W4:Y:S04]  /*5cb10*/  LDL.64 R126, [R1+0x9f78] ;  /* 0x009f7800017e7983 */ /* 0x000f280000100a00 */
[----:B------:R-:W-:Y:S04]  /*5cb20*/  STL.128 [R1+0x2480], R12 ;  /* 0x0024800c01007387 */ /* 0x000fe80000100c00 */
[----:B------:R0:W-:Y:S04]  /*5cb30*/  STL.128 [R1+0x2490], R24 ;  /* 0x0024901801007387 */ /* 0x0001e80000100c00 */
[----:B------:R-:W4:Y:S04]  /*5cb40*/  LDL.64 R22, [R1+0x9fc8] ;  /* 0x009fc80001167983 */ /* 0x000f280000100a00 */
[----:B-1----:R-:W4:Y:S04]  /*5cb50*/  LDL.64 R220, [R1+0x8610] ;  /* 0x0086100001dc7983 */ /* 0x002f280000100a00 */
[----:B------:R-:W4:Y:S01]  /*5cb60*/  LDL.64 R222, [R1+0x8618] ;  /* 0x0086180001de7983 */ /* 0x000f220000100a00 */
[----:B0-----:R-:W-:Y:S01]  /*5cb70*/  DMUL R26, R152, UR40 ;  /* 0x00000028981a7c28 */ /* 0x001fe20008000000 */
[----:B------:R-:W-:Y:S01]  /*5cb80*/  MOV R24, R10 ;  /* 0x0000000a00187202 */ /* 0x000fe20000000f00 */
[----:B------:R-:W-:Y:S01]  /*5cb90*/  IMAD.MOV.U32 R25, RZ, RZ, R11 ;  /* 0x000000ffff197224 */ /* 0x000fe200078e000b */
[----:B------:R-:W-:Y:S01]  /*5cba0*/  MOV R13, R15 ;  /* 0x0000000f000d7202 */ /* 0x000fe20000000f00 */
[----:B------:R-:W-:Y:S01]  /*5cbb0*/  IMAD.MOV.U32 R12, RZ, RZ, R14 ;  /* 0x000000ffff0c7224 */ /* 0x000fe200078e000e */
[----:B------:R-:W4:Y:S04]  /*5cbc0*/  LDL.64 R10, [R1+0x9f98] ;  /* 0x009f9800010a7983 */ /* 0x000f280000100a00 */
[----:B------:R-:W4:Y:S04]  /*5cbd0*/  LDL.64 R14, [R1+0x84e0] ;  /* 0x0084e000010e7983 */ /* 0x000f280000100a00 */
[----:B------:R-:W4:Y:S01]  /*5cbe0*/  LDL.LU.128 R176, [R1+0xaeb0] ;  /* 0x00aeb00001b07983 */ /* 0x000f220000300c00 */
[----:B------:R-:W-:-:S03]  /*5cbf0*/  CS2R R196, SRZ ;  /* 0x0000000000c47805 */ /* 0x000fc6000001ff00 */
[----:B------:R-:W4:Y:S04]  /*5cc00*/  LDL.LU.64 R124, [R1+0x8cf8] ;  /* 0x008cf800017c7983 */ /* 0x000f280000300a00 */
[----:B------:R-:W4:Y:S04]  /*5cc10*/  LDL.LU.64 R242, [R1+0x8518] ;  /* 0x0085180001f27983 */ /* 0x000f280000300a00 */
[----:B------:R-:W-:Y:S04]  /*5cc20*/  STL.64 [R1+0xa9f0], R60 ;  /* 0x00a9f03c01007387 */ /* 0x000fe80000100a00 */
[----:B------:R-:W-:Y:S04]  /*5cc30*/  STL.64 [R1+0xacc8], R32 ;  /* 0x00acc82001007387 */ /* 0x000fe80000100a00 */
[----:B------:R-:W-:Y:S04]  /*5cc40*/  STL.64 [R1+0xad60], R250 ;  /* 0x00ad60fa01007387 */ /* 0x000fe80000100a00 */
[----:B------:R-:W-:Y:S04]  /*5cc50*/  STL.64 [R1+0xa9b0], R152 ;  /* 0x00a9b09801007387 */ /* 0x000fe80000100a00 */
[----:B------:R-:W4:Y:S04]  /*5cc60*/  LDL.LU.128 R76, [R1+0xae90] ;  /* 0x00ae9000014c7983 */ /* 0x000f280000300c00 */
[----:B------:R-:W-:Y:S04]  /*5cc70*/  STL.64 [R1+0xad08], R84 ;  /* 0x00ad085401007387 */ /* 0x000fe80000100a00 */
[----:B------:R-:W-:Y:S01]  /*5cc80*/  STL.64 [R1+0xab18], R194 ;  /* 0x00ab18c201007387 */ /* 0x000fe20000100a00 */
[----:B------:R-:W-:Y:S01]  /*5cc90*/  UMOV UR74, 0xbaf4cd2d ;  /* 0xbaf4cd2d004a7882 */ /* 0x000fe20000000000 */
[----:B------:R-:W-:-:S02]  /*5cca0*/  UMOV UR75, 0x3d843b23 ;  /* 0x3d843b23004b7882 */ /* 0x000fc40000000000 */
[----:B------:R-:W-:Y:S04]  /*5ccb0*/  STL.64 [R1+0xac78], R162 ;  /* 0x00ac78a201007387 */ /* 0x000fe80000100a00 */
[----:B------:R-:W-:Y:S04]  /*5ccc0*/  STL.64 [R1+0xac68], R172 ;  /* 0x00ac68ac01007387 */ /* 0x000fe80000100a00 */
[----:B------:R-:W4:Y:S04]  /*5ccd0*/  LDL.LU.64 R142, [R1+0x9108] ;  /* 0x00910800018e7983 */ /* 0x000f280000300a00 */
[----:B---3--:R-:W-:Y:S04]  /*5cce0*/  STL.128 [R1+0x24a0], R156 ;  /* 0x0024a09c01007387 */ /* 0x008fe80000100c00 */
[----:B------:R0:W-:Y:S04]  /*5ccf0*/  STL.128 [R1+0x24f0], R24 ;  /* 0x0024f01801007387 */ /* 0x0001e80000100c00 */
[----:B------:R1:W-:Y:S01]  /*5cd00*/  STL.128 [R1+0x2510], R116 ;  /* 0x0025107401007387 */ /* 0x0003e20000100c00 */
[----:B------:R-:W-:Y:S01]  /*5cd10*/  IMAD.MOV.U32 R248, RZ, RZ, R96 ;  /* 0x000000fffff87224 */ /* 0x000fe200078e0060 */
[----:B------:R-:W-:Y:S01]  /*5cd20*/  MOV R249, R97 ;  /* 0x0000006100f97202 */ /* 0x000fe20000000f00 */
[----:B--2---:R-:W-:Y:S01]  /*5cd30*/  DFMA R160, R160, UR46, R88 ;  /* 0x0000002ea0a07c2b */ /* 0x004fe20008000058 */
[----:B------:R-:W-:Y:S01]  /*5cd40*/  STL.64 [R1+0x8af8], R26 ;  /* 0x008af81a01007387 */ /* 0x000fe20000100a00 */
[----:B------:R-:W-:Y:S01]  /*5cd50*/  UMOV UR28, 0xd70a3d71 ;  /* 0xd70a3d71001c7882 */ /* 0x000fe20000000000 */
[----:B------:R-:W-:Y:S01]  /*5cd60*/  UMOV UR29, 0x3fcd70a3 ;  /* 0x3fcd70a3001d7882 */ /* 0x000fe20000000000 */
[----:B------:R-:W-:Y:S01]  /*5cd70*/  IMAD.MOV.U32 R182, RZ, RZ, R246 ;  /* 0x000000ffffb67224 */ /* 0x000fe200078e00f6 */
[----:B------:R-:W-:Y:S01]  /*5cd80*/  MOV R183, R247 ;  /* 0x000000f700b77202 */ /* 0x000fe20000000f00 */
[----:B------:R2:W-:Y:S04]  /*5cd90*/  STL.64 [R1+0xac70], R88 ;  /* 0x00ac705801007387 */ /* 0x0005e80000100a00 */
[----:B0-----:R-:W3:Y:S01]  /*5cda0*/  LDL.64 R24, [R1+0x9fa8] ;  /* 0x009fa80001187983 */ /* 0x001ee20000100a00 */
[----:B-1----:R-:W-:Y:S01]  /*5cdb0*/  DMUL R116, R208, UR38 ;  /* 0x00000026d0747c28 */ /* 0x002fe20008000000 */
[----:B------:R-:W-:Y:S01]  /*5cdc0*/  CS2R R118, SRZ ;  /* 0x0000000000767805 */ /* 0x000fe2000001ff00 */
[----:B------:R-:W-:Y:S01]  /*5cdd0*/  IMAD.MOV.U32 R96, RZ, RZ, R138 ;  /* 0x000000ffff607224 */ /* 0x000fe200078e008a */
[----:B------:R-:W3:Y:S04]  /*5cde0*/  LDL.LU.128 R244, [R1+0xaea0] ;  /* 0x00aea00001f47983 */ /* 0x000ee80000300c00 */
[----:B------:R0:W-:Y:S01]  /*5cdf0*/  STL.128 [R1+0x1ab0], R116 ;  /* 0x001ab07401007387 */ /* 0x0001e20000100c00 */
[----:B------:R-:W-:-:S03]  /*5ce00*/  IMAD.MOV.U32 R97, RZ, RZ, R139 ;  /* 0x000000ffff617224 */ /* 0x000fc600078e008b */
[----:B------:R-:W3:Y:S01]  /*5ce10*/  LDL.LU.64 R138, [R1+0x8560] ;  /* 0x00856000018a7983 */ /* 0x000ee20000300a00 */
[----:B------:R-:W-:Y:S02]  /*5ce20*/  IMAD.MOV.U32 R158, RZ, RZ, R156 ;  /* 0x000000ffff9e7224 */ /* 0x000fe400078e009c */
[----:B------:R-:W-:Y:S01]  /*5ce30*/  IMAD.MOV.U32 R159, RZ, RZ, R157 ;  /* 0x000000ffff9f7224 */ /* 0x000fe200078e009d */
[----:B--2---:R-:W2:Y:S04]  /*5ce40*/  LDL.LU.64 R88, [R1+0x8910] ;  /* 0x0089100001587983 */ /* 0x004ea80000300a00 */
[----:B------:R-:W2:Y:S04]  /*5ce50*/  LDL.64 R156, [R1+0x9ef0] ;  /* 0x009ef000019c7983 */ /* 0x000ea80000100a00 */
[----:B0-----:R-:W3:Y:S04]  /*5ce60*/  LDL.64 R116, [R1+0x8990] ;  /* 0x0089900001747983 */ /* 0x001ee80000100a00 */
[----:B------:R-:W2:Y:S04]  /*5ce70*/  LDL.64 R250, [R1+0x9fe0] ;  /* 0x009fe00001fa7983 */ /* 0x000ea80000100a00 */
[----:B------:R-:W2:Y:S04]  /*5ce80*/  LDL.64 R152, [R1+0x9ac0] ;  /* 0x009ac00001987983 */ /* 0x000ea80000100a00 */
[----:B------:R-:W-:Y:S01]  /*5ce90*/  STL.64 [R1+0xac80], R40 ;  /* 0x00ac802801007387 */ /* 0x000fe20000100a00 */
[----:B----4-:R-:W-:-:S03]  /*5cea0*/  DMUL R118, R126, R56 ;  /* 0x000000387e767228 */ /* 0x010fc60000000000 */
[----:B------:R-:W4:Y:S04]  /*5ceb0*/  LDL.LU.64 R172, [R1+0xa908] ;  /* 0x00a9080001ac7983 */ /* 0x000f280000300a00 */
[----:B------:R-:W-:Y:S04]  /*5cec0*/  STL.64 [R1+0x8998], R118 ;  /* 0x0089987601007387 */ /* 0x000fe80000100a00 */
[----:B---3--:R0:W-:Y:S02]  /*5ced0*/  STL.128 [R1+0x1fc0], R116 ;  /* 0x001fc07401007387 */ /* 0x0081e40000100c00 */
[----:B0-----:R-:W-:-:S02]  /*5cee0*/  DMUL R118, R46, R146 ;  /* 0x000000922e767228 */ /* 0x001fc40000000000 */
[----:B------:R-:W-:-:S05]  /*5cef0*/  DADD R116, -RZ, -R14 ;  /* 0x00000000ff747229 */ /* 0x000fca000000090e */
[----:B------:R-:W-:Y:S04]  /*5cf00*/  STL.64 [R1+0x8808], R118 ;  /* 0x0088087601007387 */ /* 0x000fe80000100a00 */
[----:B------:R0:W-:Y:S02]  /*5cf10*/  STL.128 [R1+0x2060], R116 ;  /* 0x0020607401007387 */ /* 0x0001e40000100c00 */
[----:B0-----:R-:W-:Y:S02]  /*5cf20*/  DMUL R118, R10, R62 ;  /* 0x0000003e0a767228 */ /* 0x001fe40000000000 */
[----:B------:R-:W-:-:S07]  /*5cf30*/  DADD R116, -RZ, -R240 ;  /* 0x00000000ff747229 */ /* 0x000fce00000009f0 */
[----:B------:R0:W-:Y:S02]  /*5cf40*/  STL.128 [R1+0x2080], R116 ;  /* 0x0020807401007387 */ /* 0x0001e40000100c00 */
[----:B0-----:R-:W-:Y:S02]  /*5cf50*/  DMUL R116, R10, R68 ;  /* 0x000000440a747228 */ /* 0x001fe40000000000 */
[----:B------:R-:W3:Y:S01]  /*5cf60*/  LDL.64 R10, [R1+0xa148] ;  /* 0x00a14800010a7983 */ /* 0x000ee20000100a00 */
[----:B------:R-:W-:Y:S01]  /*5cf70*/  IMAD.MOV.U32 R240, RZ, RZ, R118 ;  /* 0x000000fffff07224 */ /* 0x000fe200078e0076 */
[----:B------:R-:W-:Y:S02]  /*5cf80*/  MOV R241, R119 ;  /* 0x0000007700f17202 */ /* 0x000fe40000000f00 */
[----:B------:R0:W-:Y:S04]  /*5cf90*/  STL.64 [R1+0x8ac8], R118 ;  /* 0x008ac87601007387 */ /* 0x0001e80000100a00 */
[----:B------:R-:W-:Y:S01]  /*5cfa0*/  STL.64 [R1+0x88f0], R116 ;  /* 0x0088f07401007387 */ /* 0x000fe20000100a00 */
[----:B0-----:R-:W-:-:S07]  /*5cfb0*/  DADD R118, -RZ, -R212 ;  /* 0x00000000ff767229 */ /* 0x001fce00000009d4 */
[----:B------:R0:W-:Y:S02]  /*5cfc0*/  STL.128 [R1+0x2090], R116 ;  /* 0x0020907401007387 */ /* 0x0001e40000100c00 */
[----:B0-----:R-:W-:Y:S02]  /*5cfd0*/  DMUL R116, R2, UR26 ;  /* 0x0000001a02747c28 */ /* 0x001fe40008000000 */
[----:B------:R-:W-:-:S07]  /*5cfe0*/  DADD R118, -RZ, -R86 ;  /* 0x00000000ff767229 */ /* 0x000fce0000000956 */
[----:B------:R0:W-:Y:S01]  /*5cff0*/  STL.128 [R1+0x22c0], R116 ;  /* 0x0022c07401007387 */ /* 0x0001e20000100c00 */
[----:B------:R-:W-:Y:S01]  /*5d000*/  MOV R14, R116 ;  /* 0x00000074000e7202 */ /* 0x000fe20000000f00 */
[----:B------:R-:W-:Y:S02]  /*5d010*/  IMAD.MOV.U32 R15, RZ, RZ, R117 ;  /* 0x000000ffff0f7224 */ /* 0x000fe400078e0075 */
[----:B------:R-:W-:Y:S02]  /*5d020*/  IMAD.MOV.U32 R46, RZ, RZ, R80 ;  /* 0x000000ffff2e7224 */ /* 0x000fe400078e0050 */
[----:B------:R-:W-:Y:S01]  /*5d030*/  IMAD.MOV.U32 R47, RZ, RZ, R81 ;  /* 0x000000ffff2f7224 */ /* 0x000fe200078e0051 */
[----:B0-----:R-:W-:Y:S02]  /*5d040*/  DMUL R118, R22, R62 ;  /* 0x0000003e16767228 */ /* 0x001fe40000000000 */
[----:B------:R-:W-:-:S05]  /*5d050*/  DADD R116, -RZ, -R122 ;  /* 0x00000000ff747229 */ /* 0x000fca000000097a */
[----:B------:R-:W-:Y:S03]  /*5d060*/  STL.64 [R1+0x8908], R118 ;  /* 0x0089087601007387 */ /* 0x000fe60000100a00 */
[----:B------:R-:W-:Y:S01]  /*5d070*/  IMAD.MOV.U32 R80, RZ, RZ, R118 ;  /* 0x000000ffff507224 */ /* 0x000fe200078e0076 */
[----:B------:R0:W-:Y:S01]  /*5d080*/  STL.128 [R1+0x23a0], R116 ;  /* 0x0023a07401007387 */ /* 0x0001e20000100c00 */
[----:B------:R-:W-:Y:S01]  /*5d090*/  MOV R81, R119 ;  /* 0x0000007700517202 */ /* 0x000fe20000000f00 */
[----:B0-----:R-:W-:Y:S02]  /*5d0a0*/  DMUL R116, R22, R60 ;  /* 0x0000003c16747228 */ /* 0x001fe40000000000 */
[----:B------:R-:W-:Y:S01]  /*5d0b0*/  DADD R118, -RZ, -R138 ;  /* 0x00000000ff767229 */ /* 0x000fe2000000098a */
[----:B------:R-:W2:Y:S04]  /*5d0c0*/  LDL.64 R22, [R1+0xa420] ;  /* 0x00a4200001167983 */ /* 0x000ea80000100a00 */
[----:B------:R-:W-:Y:S04]  /*5d0d0*/  STL.64 [R1+0x8930], R116 ;  /* 0x0089307401007387 */ /* 0x000fe80000100a00 */
[----:B------:R0:W-:Y:S02]  /*5d0e0*/  STL.128 [R1+0x23b0], R116 ;  /* 0x0023b07401007387 */ /* 0x0001e40000100c00 */
[----:B0-----:R-:W-:-:S02]  /*5d0f0*/  DMUL R116, R72, R68 ;  /* 0x0000004448747228 */ /* 0x001fc40000000000 */
[----:B------:R-:W-:Y:S02]  /*5d100*/  DADD R118, -RZ, -R114 ;  /* 0x00000000ff767229 */ /* 0x000fe40000000972 */
[----:B---3--:R-:W-:-:S05]  /*5d110*/  DADD R10, R10, R10 ;  /* 0x000000000a0a7229 */ /* 0x008fca000000000a */
[----:B------:R-:W-:Y:S04]  /*5d120*/  STL.128 [R1+0x24d0], R116 ;  /* 0x0024d07401007387 */ /* 0x000fe80000100c00 */
[----:B------:R0:W-:Y:S01]  /*5d130*/  STL.128 [R1+0x19f0], R16 ;  /* 0x0019f01001007387 */ /* 0x0001e20000100c00 */
[----:B------:R-:W-:Y:S02]  /*5d140*/  DMUL R148, R66, R10 ;  /* 0x0000000a42947228 */ /* 0x000fe40000000000 */
[----:B------:R-:W-:Y:S01]  /*5d150*/  DMUL R68, R216, R52 ;  /* 0x00000034d8447228 */ /* 0x000fe20000000000 */
[----:B------:R-:W3:Y:S04]  /*5d160*/  LDL.64 R10, [R1+0xa330] ;  /* 0x00a33000010a7983 */ /* 0x000ee80000100a00 */
[----:B------:R-:W-:Y:S01]  /*5d170*/  STL.64 [R1+0xace0], R80 ;  /* 0x00ace05001007387 */ /* 0x000fe20000100a00 */
[----:B------:R-:W-:-:S02]  /*5d180*/  IMAD.MOV.U32 R72, RZ, RZ, R116 ;  /* 0x000000ffff487224 */ /* 0x000fc400078e0074 */
[----:B------:R-:W-:Y:S01]  /*5d190*/  IMAD.MOV.U32 R73, RZ, RZ, R117 ;  /* 0x000000ffff497224 */ /* 0x000fe200078e0075 */
[----:B------:R-:W-:Y:S04]  /*5d1a0*/  STL.64 [R1+0x88e0], R116 ;  /* 0x0088e07401007387 */ /* 0x000fe80000100a00 */
[----:B0-----:R-:W4:Y:S04]  /*5d1b0*/  LDL.64 R16, [R1+0x9f90] ;  /* 0x009f900001107983 */ /* 0x001f280000100a00 */
[----:B------:R-:W-:Y:S04]  /*5d1c0*/  STL.128 [R1+0x1a70], R36 ;  /* 0x001a702401007387 */ /* 0x000fe80000100c00 */
[----:B------:R-:W-:Y:S04]  /*5d1d0*/  STL.128 [R1+0x1bf0], R92 ;  /* 0x001bf05c01007387 */ /* 0x000fe80000100c00 */
[----:B------:R0:W-:Y:S01]  /*5d1e0*/  STL.128 [R1+0x1c20], R220 ;  /* 0x001c20dc01007387 */ /* 0x0001e20000100c00 */
[----:B------:R-:W-:Y:S01]  /*5d1f0*/  MOV R224, R46 ;  /* 0x0000002e00e07202 */ /* 0x000fe20000000f00 */
[----:B------:R-:W-:-:S02]  /*5d200*/  IMAD.MOV.U32 R225, RZ, RZ, R47 ;  /* 0x000000ffffe17224 */ /* 0x000fc400078e002f */
[----:B------:R-:W3:Y:S04]  /*5d210*/  LDL.64 R114, [R1+0xa8b0] ;  /* 0x00a8b00001727983 */ /* 0x000ee80000100a00 */
[----:B0-----:R-:W3:Y:S01]  /*5d220*/  LDL.LU.64 R220, [R1+0x8c70] ;  /* 0x008c700001dc7983 */ /* 0x001ee20000300a00 */
[----:B------:R-:W-:Y:S02]  /*5d230*/  IMAD.MOV.U32 R216, RZ, RZ, R106 ;  /* 0x000000ffffd87224 */ /* 0x000fe400078e006a */
[----:B------:R-:W-:Y:S01]  /*5d240*/  IMAD.MOV.U32 R217, RZ, RZ, R107 ;  /* 0x000000ffffd97224 */ /* 0x000fe200078e006b */
[C---:B------:R-:W-:Y:S01]  /*5d250*/  DMUL R106, R70.reuse, R74 ;  /* 0x0000004a466a7228 */ /* 0x040fe20000000000 */
[----:B------:R-:W-:Y:S01]  /*5d260*/  STL.128 [R1+0x1c60], R192 ;  /* 0x001c60c001007387 */ /* 0x000fe20000100c00 */
[----:B------:R-:W-:-:S02]  /*5d270*/  DMUL R70, R70, R52 ;  /* 0x0000003446467228 */ /* 0x000fc40000000000 */
[C---:B------:R-:W-:Y:S01]  /*5d280*/  DMUL R94, R24.reuse, R60 ;  /* 0x0000003c185e7228 */ /* 0x040fe20000000000 */
[----:B------:R-:W-:Y:S01]  /*5d290*/  STL.128 [R1+0x1ee0], RZ ;  /* 0x001ee0ff01007387 */ /* 0x000fe20000100c00 */
[----:B------:R-:W-:-:S03]  /*5d2a0*/  DMUL R92, R24, R66 ;  /* 0x00000042185c7228 */ /* 0x000fc60000000000 */
[----:B------:R-:W-:Y:S04]  /*5d2b0*/  STL.128 [R1+0x2150], RZ ;  /* 0x002150ff01007387 */ /* 0x000fe80000100c00 */
[----:B------:R-:W-:Y:S04]  /*5d2c0*/  STL.128 [R1+0x21f0], RZ ;  /* 0x0021f0ff01007387 */ /* 0x000fe80000100c00 */
[----:B------:R-:W-:Y:S04]  /*5d2d0*/  STL.128 [R1+0x2430], RZ ;  /* 0x002430ff01007387 */ /* 0x000fe80000100c00 */
[----:B------:R-:W-:Y:S04]  /*5d2e0*/  STL.128 [R1+0x24c0], RZ ;  /* 0x0024c0ff01007387 */ /* 0x000fe80000100c00 */
[----:B------:R-:W-:Y:S01]  /*5d2f0*/  STL.128 [R1+0x25e0], RZ ;  /* 0x0025e0ff01007387 */ /* 0x000fe20000100c00 */
[----:B------:R-:W-:-:S03]  /*5d300*/  IMAD.MOV.U32 R80, RZ, RZ, R68 ;  /* 0x000000ffff507224 */ /* 0x000fc600078e0044 */
[----:B------:R-:W-:Y:S01]  /*5d310*/  STL.128 [R1+0x2600], RZ ;  /* 0x002600ff01007387 */ /* 0x000fe20000100c00 */
[----:B------:R-:W-:-:S03]  /*5d320*/  IMAD.MOV.U32 R81, RZ, RZ, R69 ;  /* 0x000000ffff517224 */ /* 0x000fc600078e0045 */
[----:B------:R-:W-:Y:S01]  /*5d330*/  STL.128 [R1+0x2610], RZ ;  /* 0x002610ff01007387 */ /* 0x000fe20000100c00 */
[----:B--2---:R-:W-:-:S03]  /*5d340*/  DMUL R128, R22, R56 ;  /* 0x0000003816807228 */ /* 0x004fc60000000000 */
[----:B------:R-:W-:Y:S01]  /*5d350*/  STL.128 [R1+0x2280], R92 ;  /* 0x0022805c01007387 */ /* 0x000fe20000100c00 */
[----:B------:R-:W-:Y:S01]  /*5d360*/  IMAD.MOV.U32 R22, RZ, RZ, R70 ;  /* 0x000000ffff167224 */ /* 0x000fe200078e0046 */
[----:B------:R-:W-:Y:S02]  /*5d370*/  MOV R23, R71 ;  /* 0x0000004700177202 */ /* 0x000fe40000000f00 */
[----:B------:R-:W-:Y:S04]  /*5d380*/  STL.64 [R1+0x8718], R70 ;  /* 0x0087184601007387 */ /* 0x000fe80000100a00 */
[----:B------:R-:W-:Y:S01]  /*5d390*/  STL.128 [R1+0x1db0], R68 ;  /* 0x001db04401007387 */ /* 0x000fe20000100c00 */
[----:B------:R-:W-:Y:S02]  /*5d3a0*/  DADD R150, -RZ, -R128 ;  /* 0x00000000ff967229 */ /* 0x000fe40000000980 */
[----:B------:R-:W-:Y:S01]  /*5d3b0*/  DMUL R222, R184, UR56 ;  /* 0x00000038b8de7c28 */ /* 0x000fe20008000000 */
[----:B------:R-:W-:Y:S01]  /*5d3c0*/  MOV R118, R42 ;  /* 0x0000002a00767202 */ /* 0x000fe20000000f00 */
[----:B------:R-:W-:Y:S01]  /*5d3d0*/  DADD R116, R166, R30 ;  /* 0x00000000a6747229 */ /* 0x000fe2000000001e */
[----:B------:R-:W-:Y:S01]  /*5d3e0*/  IMAD.MOV.U32 R119, RZ, RZ, R43 ;  /* 0x000000ffff777224 */ /* 0x000fe200078e002b */
[----:B------:R0:W-:Y:S04]  /*5d3f0*/  STL.64 [R1+0xace8], R80 ;  /* 0x00ace85001007387 */ /* 0x0001e80000100a00 */
[----:B------:R-:W-:Y:S04]  /*5d400*/  STL.64 [R1+0x8708], R150 ;  /* 0x0087089601007387 */ /* 0x000fe80000100a00 */
[----:B------:R-:W2:Y:S04]  /*5d410*/  LDL.LU.64 R46, [R1+0x8828] ;  /* 0x00882800012e7983 */ /* 0x000ea80000300a00 */
[----:B0-----:R-:W2:Y:S04]  /*5d420*/  LDL.64 R80, [R1+0xa200] ;  /* 0x00a2000001507983 */ /* 0x001ea80000100a00 */
[----:B------:R0:W-:Y:S04]  /*5d430*/  STL.64 [R1+0x86b0], R92 ;  /* 0x0086b05c01007387 */ /* 0x0001e80000100a00 */
[----:B------:R-:W2:Y:S01]  /*5d440*/  LDL.64 R30, [R1+0x9f10] ;  /* 0x009f1000011e7983 */ /* 0x000ea20000100a00 */
[----:B----4-:R-:W-:-:S03]  /*5d450*/  DMUL R68, R16, R64 ;  /* 0x0000004010447228 */ /* 0x010fc60000000000 */
[----:B0-----:R-:W4:Y:S01]  /*5d460*/  LDL.LU.64 R92, [R1+0x8870] ;  /* 0x00887000015c7983 */ /* 0x001f220000300a00 */
[----:B------:R-:W-:Y:S02]  /*5d470*/  DMUL R70, R16, R62 ;  /* 0x0000003e10467228 */ /* 0x000fe40000000000 */
[----:B---3--:R-:W-:Y:S01]  /*5d480*/  DMUL R16, R56, R10 ;  /* 0x0000000a38107228 */ /* 0x008fe20000000000 */
[----:B------:R-:W-:Y:S01]  /*5d490*/  IMAD.MOV.U32 R166, RZ, RZ, R224 ;  /* 0x000000ffffa67224 */ /* 0x000fe200078e00e0 */
[----:B------:R-:W-:Y:S02]  /*5d4a0*/  MOV R167, R225 ;  /* 0x000000e100a77202 */ /* 0x000fe40000000f00 */
[----:B------:R-:W-:Y:S01]  /*5d4b0*/  CS2R R184, SRZ ;  /* 0x0000000000b87805 */ /* 0x000fe2000001ff00 */
[----:B------:R-:W-:Y:S04]  /*5d4c0*/  STL.64 [R1+0x86b8], R94 ;  /* 0x0086b85e01007387 */ /* 0x000fe80000100a00 */
[----:B------:R-:W-:Y:S04]  /*5d4d0*/  STL.128 [R1+0x1a40], R68 ;  /* 0x001a404401007387 */ /* 0x000fe80000100c00 */
[----:B------:R0:W-:Y:S01]  /*5d4e0*/  STL.128 [R1+0x1b70], R148 ;  /* 0x001b709401007387 */ /* 0x0001e20000100c00 */
[----:B------:R-:W-:Y:S01]  /*5d4f0*/  MOV R122, R68 ;  /* 0x00000044007a7202 */ /* 0x000fe20000000f00 */
[----:B------:R-:W-:-:S02]  /*5d500*/  IMAD.MOV.U32 R123, RZ, RZ, R69 ;  /* 0x000000ffff7b7224 */ /* 0x000fc400078e0045 */
[----:B------:R-:W3:Y:S01]  /*5d510*/  LDL.64 R42, [R1+0xa248] ;  /* 0x00a24800012a7983 */ /* 0x000ee20000100a00 */
[----:B0-----:R-:W-:Y:S01]  /*5d520*/  DFMA R150, R156, R56, R102 ;  /* 0x000000389c96722b */ /* 0x001fe20000000066 */
[----:B------:R-:W-:Y:S01]  /*5d530*/  IMAD.MOV.U32 R68, RZ, RZ, R70 ;  /* 0x000000ffff447224 */ /* 0x000fe200078e0046 */
[----:B------:R-:W-:Y:S01]  /*5d540*/  MOV R69, R71 ;  /* 0x0000004700457202 */ /* 0x000fe20000000f00 */
[----:B------:R-:W-:Y:S02]  /*5d550*/  IMAD.MOV.U32 R70, RZ, RZ, R148 ;  /* 0x000000ffff467224 */ /* 0x000fe400078e0094 */
[----:B------:R-:W-:Y:S01]  /*5d560*/  IMAD.MOV.U32 R71, RZ, RZ, R149 ;  /* 0x000000ffff477224 */ /* 0x000fe200078e0095 */
[----:B------:R-:W-:-:S04]  /*5d570*/  DADD R148, -RZ, -R16 ;  /* 0x00000000ff947229 */ /* 0x000fc80000000910 */
[----:B------:R-:W-:Y:S01]  /*5d580*/  MOV R18, R150 ;  /* 0x0000009600127202 */ /* 0x000fe20000000f00 */
[----:B------:R-:W-:Y:S01]  /*5d590*/  IMAD.MOV.U32 R19, RZ, RZ, R151 ;  /* 0x000000ffff137224 */ /* 0x000fe200078e0097 */
[----:B------:R-:W-:Y:S02]  /*5d5a0*/  STL.128 [R1+0x1d20], R160 ;  /* 0x001d20a001007387 */ /* 0x000fe40000100c00 */
[----:B------:R-:W-:Y:S01]  /*5d5b0*/  MOV R24, R18 ;  /* 0x0000001200187202 */ /* 0x000fe20000000f00 */
[----:B------:R-:W-:Y:S01]  /*5d5c0*/  IMAD.MOV.U32 R25, RZ, RZ, R19 ;  /* 0x000000ffff197224 */ /* 0x000fe200078e0013 */
[----:B------:R-:W-:Y:S01]  /*5d5d0*/  STL.128 [R1+0x1d40], R148 ;  /* 0x001d409401007387 */ /* 0x000fe20000100c00 */
[----:B------:R-:W-:Y:S02]  /*5d5e0*/  IMAD.MOV.U32 R10, RZ, RZ, R190 ;  /* 0x000000ffff0a7224 */ /* 0x000fe400078e00be */
[----:B------:R-:W-:Y:S01]  /*5d5f0*/  IMAD.MOV.U32 R11, RZ, RZ, R191 ;  /* 0x000000ffff0b7224 */ /* 0x000fe200078e00bf */
[----:B------:R-:W-:Y:S04]  /*5d600*/  STL.128 [R1+0x1fe0], R220 ;  /* 0x001fe0dc01007387 */ /* 0x000fe80000100c00 */
[----:B------:R0:W-:Y:S04]  /*5d610*/  STL.128 [R1+0x22a0], R188 ;  /* 0x0022a0bc01007387 */ /* 0x0001e80000100c00 */
[----:B------:R-:W-:Y:S04]  /*5d620*/  STL.128 [R1+0x2640], R116 ;  /* 0x0026407401007387 */ /* 0x000fe80000100c00 */
[----:B------:R1:W-:Y:S01]  /*5d630*/  STL.128 [R1+0x2670], R24 ;  /* 0x0026701801007387 */ /* 0x0003e20000100c00 */
[----:B------:R-:W-:-:S02]  /*5d640*/  IMAD.MOV.U32 R224, RZ, RZ, R106 ;  /* 0x000000ffffe07224 */ /* 0x000fc400078e006a */
[----:B------:R-:W-:Y:S01]  /*5d650*/  IMAD.MOV.U32 R225, RZ, RZ, R107 ;  /* 0x000000ffffe17224 */ /* 0x000fe200078e006b */
[----:B------:R-:W-:Y:S01]  /*5d660*/  CS2R R18, SRZ ;  /* 0x0000000000127805 */ /* 0x000fe2000001ff00 */
[----:B------:R1:W-:Y:S04]  /*5d670*/  STL.64 [R1+0x8740], R148 ;  /* 0x0087409401007387 */ /* 0x0003e80000100a00 */
[----:B0-----:R-:W3:Y:S04]  /*5d680*/  LDL.64 R190, [R1+0x9018] ;  /* 0x0090180001be7983 */ /* 0x001ee80000100a00 */
[----:B------:R0:W-:Y:S01]  /*5d690*/  STL.64 [R1+0xaa58], R160 ;  /* 0x00aa58a001007387 */ /* 0x0001e20000100a00 */
[----:B-1----:R-:W-:Y:S01]  /*5d6a0*/  IMAD.MOV.U32 R26, RZ, RZ, R10 ;  /* 0x000000ffff1a7224 */ /* 0x002fe200078e000a */
[----:B------:R-:W-:Y:S01]  /*5d6b0*/  CS2R R24, SRZ ;  /* 0x0000000000187805 */ /* 0x000fe2000001ff00 */
[----:B------:R-:W-:Y:S01]  /*5d6c0*/  IMAD.MOV.U32 R27, RZ, RZ, R11 ;  /* 0x000000ffff1b7224 */ /* 0x000fe200078e000b */
[----:B------:R-:W-:Y:S01]  /*5d6d0*/  MOV R106, R238 ;  /* 0x000000ee006a7202 */ /* 0x000fe20000000f00 */
[----:B------:R-:W-:Y:S01]  /*5d6e0*/  IMAD.MOV.U32 R107, RZ, RZ, R239 ;  /* 0x000000ffff6b7224 */ /* 0x000fe200078e00ef */
[----:B------:R-:W3:Y:S04]  /*5d6f0*/  LDL.64 R148, [R1+0x8a80] ;  /* 0x008a800001947983 */ /* 0x000ee80000100a00 */
[----:B------:R1:W-:Y:S01]  /*5d700*/  STL.128 [R1+0x2680], R24 ;  /* 0x0026801801007387 */ /* 0x0003e20000100c00 */
[----:B------:R-:W-:-:S02]  /*5d710*/  IMAD.MOV.U32 R188, RZ, RZ, R216 ;  /* 0x000000ffffbc7224 */ /* 0x000fc400078e00d8 */
[----:B------:R-:W-:Y:S01]  /*5d720*/  IMAD.MOV.U32 R189, RZ, RZ, R217 ;  /* 0x000000ffffbd7224 */ /* 0x000fe200078e00d9 */
[----:B------:R-:W-:Y:S04]  /*5d730*/  STL.64 [R1+0xab08], R114 ;  /* 0x00ab087201007387 */ /* 0x000fe80000100a00 */
[----:B0-----:R-:W3:Y:S01]  /*5d740*/  LDL.LU.64 R160, [R1+0x8cc8] ;  /* 0x008cc80001a07983 */ /* 0x001ee20000300a00 */
[----:B------:R-:W-:Y:S01]  /*5d750*/  IMAD.MOV.U32 R194, RZ, RZ, R220 ;  /* 0x000000ffffc27224 */ /* 0x000fe200078e00dc */
[----:B------:R-:W-:Y:S02]  /*5d760*/  MOV R195, R221 ;  /* 0x000000dd00c37202 */ /* 0x000fe40000000f00 */
[----:B------:R-:W3:Y:S01]  /*5d770*/  LDL.LU.64 R162, [R1+0x8468] ;  /* 0x0084680001a27983 */ /* 0x000ee20000300a00 */
[----:B-1----:R-:W-:-:S08]  /*5d780*/  DMUL R26, R200, UR26 ;  /* 0x0000001ac81a7c28 */ /* 0x002fd00008000000 */
[----:B------:R-:W-:-:S08]  /*5d790*/  DFMA R26, R170, UR28, R26 ;  /* 0x0000001caa1a7c2b */ /* 0x000fd0000800001a */
[----:B------:R-:W-:Y:S02]  /*5d7a0*/  DADD R116, R14, R26 ;  /* 0x000000000e747229 */ /* 0x000fe4000000001a */
[----:B------:R-:W3:Y:S01]  /*5d7b0*/  LDL.LU.64 R26, [R1+0x8c68] ;  /* 0x008c6800011a7983 */ /* 0x000ee20000300a00 */
[----:B--2---:R-:W-:Y:S01]  /*5d7c0*/  DFMA R10, -R80, R50, -R46 ;  /* 0x00000032500a722b */ /* 0x004fe2000000092e */
[----:B------:R-:W-:Y:S01]  /*5d7d0*/  IMAD.MOV.U32 R238, RZ, RZ, R82 ;  /* 0x000000ffffee7224 */ /* 0x000fe200078e0052 */
[----:B------:R-:W-:Y:S01]  /*5d7e0*/  MOV R239, R83 ;  /* 0x0000005300ef7202 */ /* 0x000fe20000000f00 */
[----:B------:R0:W-:Y:S04]  /*5d7f0*/  STL.128 [R1+0x26b0], R184 ;  /* 0x0026b0b801007387 */ /* 0x0001e80000100c00 */
[----:B------:R-:W2:Y:S01]  /*5d800*/  LDL.64 R82, [R1+0xa328] ;  /* 0x00a3280001527983 */ /* 0x000ea20000100a00 */
[----:B------:R-:W-:-:S03]  /*5d810*/  DFMA R10, R218, UR42, R10 ;  /* 0x0000002ada0a7c2b */ /* 0x000fc6000800000a */
[----:B------:R-:W2:Y:S05]  /*5d820*/  LDL.64 R14, [R1+0xa0e0] ;  /* 0x00a0e000010e7983 */ /* 0x000eaa0000100a00 */
[----:B------:R-:W-:Y:S02]  /*5d830*/  DFMA R118, R86, 0.125, R10 ;  /* 0x3fc000005676782b */ /* 0x000fe4000000000a */
[----:B------:R-:W-:Y:S01]  /*5d840*/  DFMA R10, R30, R56, R244 ;  /* 0x000000381e0a722b */ /* 0x000fe200000000f4 */
[----:B0-----:R-:W2:Y:S04]  /*5d850*/  LDL.64 R184, [R1+0x8d60] ;  /* 0x008d600001b87983 */ /* 0x001ea80000100a00 */
[----:B------:R-:W2:Y:S04]  /*5d860*/  LDL.LU.64 R244, [R1+0xae70] ;  /* 0x00ae700001f47983 */ /* 0x000ea80000300a00 */
[----:B------:R0:W-:Y:S01]  /*5d870*/  STL.128 [R1+0x26e0], R116 ;  /* 0x0026e07401007387 */ /* 0x0001e20000100c00 */
[----:B----4-:R-:W-:Y:S01]  /*5d880*/  DADD R24, -R92, -R226 ;  /* 0x000000005c187229 */ /* 0x010fe200000009e2 */
[----:B------:R-:W-:Y:S01]  /*5d890*/  MOV R30, R224 ;  /* 0x000000e0001e7202 */ /* 0x000fe20000000f00 */
[----:B------:R-:W-:Y:S01]  /*5d8a0*/  IMAD.MOV.U32 R31, RZ, RZ, R225 ;  /* 0x000000ffff1f7224 */ /* 0x000fe200078e00e1 */
[----:B0-----:R-:W4:Y:S04]  /*5d8b0*/  LDL.LU.64 R116, [R1+0x90f0] ;  /* 0x0090f00001747983 */ /* 0x001f280000300a00 */
[----:B------:R-:W4:Y:S04]  /*5d8c0*/  LDL.LU.64 R224, [R1+0x9050] ;  /* 0x0090500001e07983 */ /* 0x000f280000300a00 */
[----:B---3--:R-:W-:Y:S04]  /*5d8d0*/  STL.128 [R1+0x2720], R24 ;  /* 0x0027201801007387 */ /* 0x008fe80000100c00 */
[----:B------:R0:W-:Y:S04]  /*5d8e0*/  STL.128 [R1+0x2730], R16 ;  /* 0x0027301001007387 */ /* 0x0001e80000100c00 */
[----:B0-----:R-:W3:Y:S01]  /*5d8f0*/  LDL.64 R16, [R1+0xa928] ;  /* 0x00a9280001107983 */ /* 0x001ee20000100a00 */
[----:B------:R-:W-:-:S02]  /*5d900*/  DMUL R26, R132, UR12 ;  /* 0x0000000c841a7c28 */ /* 0x000fc40008000000 */
[----:B--2---:R-:W-:Y:S01]  /*5d910*/  DFMA R24, R82, R58, R10 ;  /* 0x0000003a5218722b */ /* 0x004fe2000000000a */
[----:B------:R-:W2:Y:S01]  /*5d920*/  LDL.LU.64 R18, [R1+0x84e0] ;  /* 0x0084e00001127983 */ /* 0x000ea20000300a00 */
[----:B------:R-:W-:-:S03]  /*5d930*/  DFMA R10, R228, UR12, R244 ;  /* 0x0000000ce40a7c2b */ /* 0x000fc600080000f4 */
[----:B------:R-:W2:Y:S01]  /*5d940*/  LDL.LU.64 R244, [R1+0xae68] ;  /* 0x00ae680001f47983 */ /* 0x000ea20000300a00 */
[----:B------:R-:W-:Y:S01]  /*5d950*/  DFMA R26, R114, UR20, R26 ;  /* 0x00000014721a7c2b */ /* 0x000fe2000800001a */
[----:B------:R-:W-:Y:S01]  /*5d960*/  UMOV UR12, 0xb153a753 ;  /* 0xb153a753000c7882 */ /* 0x000fe20000000000 */
[----:B------:R-:W-:Y:S01]  /*5d970*/  UMOV UR13, 0x3dd3ca8c ;  /* 0x3dd3ca8c000d7882 */ /* 0x000fe20000000000 */
[----:B------:R-:W-:Y:S02]  /*5d980*/  DMUL R82, R66, UR72 ;  /* 0x0000004842527c28 */ /* 0x000fe40008000000 */
[----:B------:R-:W-:Y:S01]  /*5d990*/  DMUL R156, R14, R56 ;  /* 0x000000380e9c7228 */ /* 0x000fe20000000000 */
[----:B------:R-:W-:Y:S01]  /*5d9a0*/  IMAD.MOV.U32 R186, RZ, RZ, R30 ;  /* 0x000000ffffba7224 */ /* 0x000fe200078e001e */
[----:B------:R0:W-:Y:S01]  /*5d9b0*/  STL.128 [R1+0x2740], R24 ;  /* 0x0027401801007387 */ /* 0x0001e20000100c00 */
[----:B------:R-:W-:Y:S01]  /*5d9c0*/  MOV R187, R31 ;  /* 0x0000001f00bb7202 */ /* 0x000fe20000000f00 */
[----:B------:R-:W-:-:S02]  /*5d9d0*/  DMUL R94, R66, UR12 ;  /* 0x0000000c425e7c28 */ /* 0x000fc40008000000 */
[----:B------:R-:W2:Y:S01]  /*5d9e0*/  LDL.64 R30, [R1+0x8898] ;  /* 0x00889800011e7983 */ /* 0x000ea20000100a00 */
[----:B------:R-:W-:Y:S01]  /*5d9f0*/  MOV R216, R248 ;  /* 0x000000f800d87202 */ /* 0x000fe20000000f00 */
[----:B------:R-:W-:Y:S02]  /*5da00*/  IMAD.MOV.U32 R217, RZ, RZ, R249 ;  /* 0x000000ffffd97224 */ /* 0x000fe400078e00f9 */
[----:B------:R-:W2:Y:S04]  /*5da10*/  LDL.LU.64 R132, [R1+0xae78] ;  /* 0x00ae780001847983 */ /* 0x000ea80000300a00 */
[----:B------:R-:W2:Y:S01]  /*5da20*/  LDL.64 R114, [R1+0x9090] ;  /* 0x0090900001727983 */ /* 0x000ea20000100a00 */
[----:B0-----:R-:W-:Y:S01]  /*5da30*/  DFMA R26, R176, UR14, R10 ;  /* 0x0000000eb01a7c2b */ /* 0x001fe2000800000a */
[----:B------:R-:W-:-:S02]  /*5da40*/  CS2R R24, SRZ ;  /* 0x0000000000187805 */ /* 0x000fc4000001ff00 */
[----:B------:R-:W-:Y:S01]  /*5da50*/  STL.64 [R1+0xac18], R156 ;  /* 0x00ac189c01007387 */ /* 0x000fe20000100a00 */
[----:B------:R-:W-:Y:S01]  /*5da60*/  UMOV UR12, 0x1eb851ec ;  /* 0x1eb851ec000c7882 */ /* 0x000fe20000000000 */
[----:B------:R-:W-:Y:S02]  /*5da70*/  UMOV UR13, 0x3fb1eb85 ;  /* 0x3fb1eb85000d7882 */ /* 0x000fe40000000000 */
[----:B------:R-:W2:Y:S01]  /*5da80*/  LDL.64 R248, [R1+0x9fd8] ;  /* 0x009fd80001f87983 */ /* 0x000ea20000100a00 */
[----:B---3--:R-:W-:-:S03]  /*5da90*/  DADD R10, -R16, -R88 ;  /* 0x00000000100a7229 */ /* 0x008fc60000000958 */
[----:B------:R-:W3:Y:S05]  /*5daa0*/  LDL.64 R16, [R1+0x9f68] ;  /* 0x009f680001107983 */ /* 0x000eea0000100a00 */
[----:B------:R-:W-:Y:S01]  /*5dab0*/  DADD R10, -R94, R10 ;  /* 0x000000005e0a7229 */ /* 0x000fe2000000010a */
[----:B------:R0:W-:Y:S07]  /*5dac0*/  STL.128 [R1+0x2790], R24 ;  /* 0x0027901801007387 */ /* 0x0001ee0000100c00 */
[----:B------:R-:W-:Y:S01]  /*5dad0*/  DADD R10, -R34, R10 ;  /* 0x00000000220a7229 */ /* 0x000fe2000000010a */
[----:B------:R-:W3:Y:S07]  /*5dae0*/  LDL.LU.64 R34, [R1+0x87b0] ;  /* 0x0087b00001227983 */ /* 0x000eee0000300a00 */
[----:B0-----:R-:W-:Y:S01]  /*5daf0*/  DADD R26, -R82, R10 ;  /* 0x00000000521a7229 */ /* 0x001fe2000000010a */
[----:B------:R-:W-:Y:S01]  /*5db00*/  CS2R R24, SRZ ;  /* 0x0000000000187805 */ /* 0x000fe2000001ff00 */
[----:B------:R-:W-:Y:S01]  /*5db10*/  DADD R10, -R140, -R156 ;  /* 0x000000008c0a7229 */ /* 0x000fe2000000099c */
[----:B------:R-:W3:Y:S04]  /*5db20*/  LDL.64 R156, [R1+0x8f40] ;  /* 0x008f4000019c7983 */ /* 0x000ee80000100a00 */
[----:B------:R4:W-:Y:S03]  /*5db30*/  STL.128 [R1+0x27a0], R24 ;  /* 0x0027a01801007387 */ /* 0x0009e60000100c00 */
[----:B------:R-:W-:-:S02]  /*5db40*/  DADD R10, -R198, R10 ;  /* 0x00000000c60a7229 */ /* 0x000fc4000000010a */
[----:B----4-:R-:W-:Y:S01]  /*5db50*/  DADD R26, -R224, -R178 ;  /* 0x00000000e01a7229 */ /* 0x010fe200000009b2 */
[----:B------:R-:W4:Y:S07]  /*5db60*/  LDL.LU.64 R24, [R1+0x8430] ;  /* 0x0084300001187983 */ /* 0x000f2e0000300a00 */
[----:B--2---:R-:W-:-:S07]  /*5db70*/  DADD R198, -R244, R26 ;  /* 0x00000000f4c67229 */ /* 0x004fce000000011a */
[----:B------:R0:W-:Y:S02]  /*5db80*/  STL.128 [R1+0x2800], R196 ;  /* 0x002800c401007387 */ /* 0x0001e40000100c00 */
[----:B0-----:R-:W-:Y:S01]  /*5db90*/  DADD R198, -R234, R10 ;  /* 0x00000000eac67229 */ /* 0x001fe2000000010a */
[----:B------:R-:W-:Y:S01]  /*5dba0*/  CS2R R196, SRZ ;  /* 0x0000000000c47805 */ /* 0x000fe2000001ff00 */
[----:B------:R-:W2:Y:S01]  /*5dbb0*/  LDL.LU.64 R234, [R1+0x8da8] ;  /* 0x008da80001ea7983 */ /* 0x000ea20000300a00 */
[----:B---3--:R-:W-:-:S04]  /*5dbc0*/  DFMA R10, R16, R66, R22 ;  /* 0x00000042100a722b */ /* 0x008fc80000000016 */
[----:B------:R0:W-:Y:S04]  /*5dbd0*/  STL.128 [R1+0x2850], R196 ;  /* 0x002850c401007387 */ /* 0x0001e80000100c00 */
[----:B------:R-:W3:Y:S01]  /*5dbe0*/  LDL.64 R16, [R1+0xa028] ;  /* 0x00a0280001107983 */ /* 0x000ee20000100a00 */
[----:B------:R-:W-:-:S03]  /*5dbf0*/  DADD R10, R18, R10 ;  /* 0x00000000120a7229 */ /* 0x000fc6000000000a */
[----:B------:R-:W4:Y:S05]  /*5dc00*/  LDL.LU.64 R22, [R1+0x9058] ;  /* 0x0090580001167983 */ /* 0x000f2a0000300a00 */
[----:B------:R-:W-:Y:S01]  /*5dc10*/  DADD R10, R104, R10 ;  /* 0x00000000680a7229 */ /* 0x000fe2000000000a */
[----:B------:R-:W2:Y:S07]  /*5dc20*/  LDL.LU.64 R104, [R1+0xae60] ;  /* 0x00ae600001687983 */ /* 0x000eae0000300a00 */
[----:B------:R-:W-:Y:S01]  /*5dc30*/  DADD R10, R84, R10 ;  /* 0x00000000540a7229 */ /* 0x000fe2000000000a */
[----:B0-----:R-:W-:-:S07]  /*5dc40*/  CS2R R196, SRZ ;  /* 0x0000000000c47805 */ /* 0x001fce000001ff00 */
[----:B------:R-:W-:Y:S01]  /*5dc50*/  DADD R198, R20, R10 ;  /* 0x0000000014c67229 */ /* 0x000fe2000000000a */
[----:B------:R-:W4:Y:S06]  /*5dc60*/  LDL.LU.64 R20, [R1+0x8f20] ;  /* 0x008f200001147983 */ /* 0x000f2c0000300a00 */
[----:B------:R0:W-:Y:S02]  /*5dc70*/  STL.128 [R1+0x2880], R196 ;  /* 0x002880c401007387 */ /* 0x0001e40000100c00 */
[----:B0-----:R-:W-:Y:S01]  /*5dc80*/  DADD R198, -RZ, -R124 ;  /* 0x00000000ffc67229 */ /* 0x001fe2000000097c */
[----:B------:R-:W-:Y:S01]  /*5dc90*/  CS2R R196, SRZ ;  /* 0x0000000000c47805 */ /* 0x000fe2000001ff00 */
[----:B------:R-:W4:Y:S05]  /*5dca0*/  LDL.LU.64 R124, [R1+0x8f60] ;  /* 0x008f6000017c7983 */ /* 0x000f2a0000300a00 */
[----:B------:R2:W-:Y:S02]  /*5dcb0*/  STL.128 [R1+0x28d0], R196 ;  /* 0x0028d0c401007387 */ /* 0x0005e40000100c00 */
[----:B--2---:R-:W-:-:S02]  /*5dcc0*/  DADD R198, -RZ, -R104 ;  /* 0x00000000ffc67229 */ /* 0x004fc40000000968 */
[----:B------:R-:W2:Y:S01]  /*5dcd0*/  LDL.LU.64 R104, [R1+0xae58] ;  /* 0x00ae580001687983 */ /* 0x000ea20000300a00 */
[----:B------:R-:W-:-:S03]  /*5dce0*/  DADD R196, -RZ, -R154 ;  /* 0x00000000ffc47229 */ /* 0x000fc6000000099a */
[----:B------:R-:W4:Y:S04]  /*5dcf0*/  LDL.LU.64 R154, [R1+0xae50] ;  /* 0x00ae5000019a7983 */ /* 0x000f280000300a00 */
[----:B------:R0:W-:Y:S02]  /*5dd00*/  STL.128 [R1+0x28e0], R196 ;  /* 0x0028e0c401007387 */ /* 0x0001e40000100c00 */
[----:B0-----:R-:W-:Y:S01]  /*5dd10*/  DADD R198, -RZ, -R116 ;  /* 0x00000000ffc67229 */ /* 0x001fe20000000974 */
[----:B------:R-:W-:-:S06]  /*5dd20*/  CS2R R196, SRZ ;  /* 0x0000000000c47805 */ /* 0x000fcc000001ff00 */
[----:B------:R0:W-:Y:S02]  /*5dd30*/  STL.128 [R1+0x2910], R196 ;  /* 0x002910c401007387 */ /* 0x0001e40000100c00 */
[----:B0-----:R-:W-:-:S08]  /*5dd40*/  DMUL R196, R66, R42 ;  /* 0x0000002a42c47228 */ /* 0x001fd00000000000 */
[----:B------:R-:W-:-:S08]  /*5dd50*/  DADD R42, -R34, -R196 ;  /* 0x00000000222a7229 */ /* 0x000fd000000009c4 */
[----:B------:R-:W-:Y:S02]  /*5dd60*/  DADD R10, -R184, R42 ;  /* 0x00000000b80a7229 */ /* 0x000fe4000000012a */
[----:B------:R-:W-:Y:S01]  /*5dd70*/  DADD R198, -RZ, -R88 ;  /* 0x00000000ffc67229 */ /* 0x000fe20000000958 */
[----:B------:R0:W-:Y:S04]  /*5dd80*/  STL.64 [R1+0xad10], R42 ;  /* 0x00ad102a01007387 */ /* 0x0001e80000100a00 */
[----:B------:R-:W4:Y:S01]  /*5dd90*/  LDL.LU.64 R184, [R1+0x90c8] ;  /* 0x0090c80001b87983 */ /* 0x000f220000300a00 */
[----:B------:R-:W-:-:S03]  /*5dda0*/  DADD R10, -R30, R10 ;  /* 0x000000001e0a7229 */ /* 0x000fc6000000010a */
[----:B0-----:R-:W4:Y:S05]  /*5ddb0*/  LDL.64 R42, [R1+0x8b08] ;  /* 0x008b0800012a7983 */ /* 0x001f2a0000100a00 */
[----:B--2---:R-:W-:Y:S02]  /*5ddc0*/  DADD R26, -R104, R10 ;  /* 0x00000000681a7229 */ /* 0x004fe4000000010a */
[----:B---3--:R-:W-:Y:S01]  /*5ddd0*/  DADD R10, R16, R16 ;  /* 0x00000000100a7229 */ /* 0x008fe20000000010 */
[----:B------:R-:W2:Y:S05]  /*5dde0*/  LDL.64 R16, [R1+0xa018] ;  /* 0x00a0180001107983 */ /* 0x000eaa0000100a00 */
[----:B------:R-:W-:-:S02]  /*5ddf0*/  DFMA R30, -R80, R146, R26 ;  /* 0x00000092501e722b */ /* 0x000fc4000000011a */
[----:B------:R-:W-:-:S08]  /*5de00*/  DMUL R26, R50, R10 ;  /* 0x0000000a321a7228 */ /* 0x000fd00000000000 */
[----:B------:R-:W-:Y:S02]  /*5de10*/  DFMA R104, R50, R10, R26 ;  /* 0x0000000a3268722b */ /* 0x000fe4000000001a */
[----:B------:R-:W-:Y:S01]  /*5de20*/  DFMA R10, R236, R56, R112 ;  /* 0x00000038ec0a722b */ /* 0x000fe20000000070 */
[----:B------:R-:W3:Y:S01]  /*5de30*/  LDL.LU.64 R112, [R1+0xae48] ;  /* 0x00ae480001707983 */ /* 0x000ee20000300a00 */
[----:B----4-:R-:W-:-:S03]  /*5de40*/  DADD R26, -R20, R30 ;  /* 0x00000000141a7229 */ /* 0x010fc6000000011e */
[----:B------:R-:W4:Y:S03]  /*5de50*/  LDL.LU.64 R236, [R1+0xae40] ;  /* 0x00ae400001ec7983 */ /* 0x000f260000300a00 */
[----:B------:R-:W-:Y:S02]  /*5de60*/  DFMA R10, R58, UR44, R10 ;  /* 0x0000002c3a0a7c2b */ /* 0x000fe4000800000a */
[----:B------:R-:W-:Y:S01]  /*5de70*/  DADD R26, -R40, R26 ;  /* 0x00000000281a7229 */ /* 0x000fe2000000011a */
[----:B------:R-:W-:Y:S01]  /*5de80*/  UMOV UR44, 0x47ae147b ;  /* 0x47ae147b002c7882 */ /* 0x000fe20000000000 */
[----:B------:R-:W-:Y:S01]  /*5de90*/  UMOV UR45, 0x3fb47ae1 ;  /* 0x3fb47ae1002d7882 */ /* 0x000fe20000000000 */
[----:B------:R-:W-:Y:S01]  /*5dea0*/  MOV R34, R186 ;  /* 0x000000ba00227202 */ /* 0x000fe20000000f00 */
[----:B------:R-:W-:Y:S02]  /*5deb0*/  IMAD.MOV.U32 R35, RZ, RZ, R187 ;  /* 0x000000ffff237224 */ /* 0x000fe400078e00bb */
[----:B------:R-:W-:Y:S01]  /*5dec0*/  DFMA R116, R246, R74, R10 ;  /* 0x0000004af674722b */ /* 0x000fe2000000000a */
[----:B------:R-:W4:Y:S01]  /*5ded0*/  LDL.LU.64 R186, [R1+0x8658] ;  /* 0x0086580001ba7983 */ /* 0x000f220000300a00 */
[----:B------:R-:W-:-:S02]  /*5dee0*/  DADD R118, R26, -R104 ;  /* 0x000000001a767229 */ /* 0x000fc40000000868 */
[----:B------:R-:W-:Y:S01]  /*5def0*/  DADD R26, -R206, -R190 ;  /* 0x00000000ce1a7229 */ /* 0x000fe200000009be */
[----:B------:R-:W4:Y:S04]  /*5df00*/  LDL.LU.64 R246, [R1+0xae38] ;  /* 0x00ae380001f67983 */ /* 0x000f280000300a00 */
[----:B------:R0:W-:Y:S04]  /*5df10*/  STL.128 [R1+0x26d0], R116 ;  /* 0x0026d07401007387 */ /* 0x0001e80000100c00 */
[----:B------:R1:W-:Y:S04]  /*5df20*/  STL.128 [R1+0x2920], R196 ;  /* 0x002920c401007387 */ /* 0x0003e80000100c00 */
[----:B------:R2:W-:Y:S01]  /*5df30*/  STL.64 [R1+0xab40], R194 ;  /* 0x00ab40c201007387 */ /* 0x0005e20000100a00 */
[----:B------:R-:W-:-:S03]  /*5df40*/  DADD R132, -R132, R148 ;  /* 0x0000000084847229 */ /* 0x000fc60000000194 */
[----:B------:R2:W-:Y:S04]  /*5df50*/  STL.64 [R1+0xa9f8], R128 ;  /* 0x00a9f88001007387 */ /* 0x0005e80000100a00 */
[----:B0-----:R-:W4:Y:S01]  /*5df60*/  LDL.64 R118, [R1+0x8840] ;  /* 0x0088400001767983 */ /* 0x001f220000100a00 */
[----:B-1----:R-:W-:-:S03]  /*5df70*/  DADD R198, -RZ, -R120 ;  /* 0x00000000ffc67229 */ /* 0x002fc60000000978 */
[----:B------:R-:W4:Y:S01]  /*5df80*/  LDL.64 R116, [R1+0x9fd0] ;  /* 0x009fd00001747983 */ /* 0x000f220000100a00 */
[----:B------:R-:W-:-:S03]  /*5df90*/  DMUL R120, R64, UR22 ;  /* 0x0000001640787c28 */ /* 0x000fc60008000000 */
[----:B------:R0:W-:Y:S04]  /*5dfa0*/  STL.64 [R1+0xad00], R18 ;  /* 0x00ad001201007387 */ /* 0x0001e80000100a00 */
[----:B------:R-:W4:Y:S01]  /*5dfb0*/  LDL.64 R40, [R1+0xa0f8] ;  /* 0x00a0f80001287983 */ /* 0x000f220000100a00 */
[----:B------:R-:W-:Y:S02]  /*5dfc0*/  DADD R120, -R120, R26 ;  /* 0x0000000078787229 */ /* 0x000fe4000000011a */
[----:B--2---:R-:W-:Y:S01]  /*5dfd0*/  DADD R10, R16, R16 ;  /* 0x00000000100a7229 */ /* 0x004fe20000000010 */
[----:B------:R-:W2:Y:S01]  /*5dfe0*/  LDL.LU.64 R194, [R1+0x8460] ;  /* 0x0084600001c27983 */ /* 0x000ea20000300a00 */
[----:B------:R-:W-:-:S03]  /*5dff0*/  DMUL R196, R156, UR12 ;  /* 0x0000000c9cc47c28 */ /* 0x000fc60008000000 */
[----:B------:R-:W2:Y:S03]  /*5e000*/  LDL.64 R16, [R1+0x9f00] ;  /* 0x009f000001107983 */ /* 0x000ea60000100a00 */
[CC--:B------:R-:W-:Y:S01]  /*5e010*/  DMUL R30, R146.reuse, R10.reuse ;  /* 0x0000000a921e7228 */ /* 0x0c0fe20000000000 */
[----:B------:R-:W-:Y:S01]  /*5e020*/  IMAD.MOV.U32 R150, RZ, RZ, R34 ;  /* 0x000000ffff967224 */ /* 0x000fe200078e0022 */
[----:B------:R-:W-:Y:S01]  /*5e030*/  MOV R151, R35 ;  /* 0x0000002300977202 */ /* 0x000fe20000000f00 */
[----:B------:R-:W2:Y:S04]  /*5e040*/  LDL.64 R128, [R1+0x86d8] ;  /* 0x0086d80001807983 */ /* 0x000ea80000100a00 */
[----:B0-----:R-:W2:Y:S01]  /*5e050*/  LDL.64 R18, [R1+0x9088] ;  /* 0x0090880001127983 */ /* 0x001ea20000100a00 */
[----:B------:R-:W-:-:S02]  /*5e060*/  DFMA R10, R146, R10, R30 ;  /* 0x0000000a920a722b */ /* 0x000fc4000000001e */
[----:B---3--:R-:W-:-:S08]  /*5e070*/  DMUL R26, R146, R112 ;  /* 0x00000070921a7228 */ /* 0x008fd00000000000 */
[----:B------:R-:W-:Y:S02]  /*5e080*/  DFMA R110, R146, R112, R26 ;  /* 0x00000070926e722b */ /* 0x000fe4000000001a */
[----:B------:R-:W-:-:S08]  /*5e090*/  DADD R112, R120, -R10 ;  /* 0x0000000078707229 */ /* 0x000fd0000000080a */
[----:B------:R-:W-:-:S08]  /*5e0a0*/  DADD R110, R112, -R110 ;  /* 0x00000000706e7229 */ /* 0x000fd0000000086e */
[----:B------:R-:W-:-:S08]  /*5e0b0*/  DADD R110, -R242, R110 ;  /* 0x00000000f26e7229 */ /* 0x000fd0000000016e */
[----:B------:R-:W-:-:S08]  /*5e0c0*/  DADD R110, -R46, R110 ;  /* 0x000000002e6e7229 */ /* 0x000fd0000000016e */
[----:B------:R-:W-:Y:S01]  /*5e0d0*/  DADD R110, -R32, R110 ;  /* 0x00000000206e7229 */ /* 0x000fe2000000016e */
[----:B------:R0:W-:Y:S01]  /*5e0e0*/  STL.128 [R1+0x2a10], R196 ;  /* 0x002a10c401007387 */ /* 0x0001e20000100c00 */
[----:B------:R-:W-:-:S03]  /*5e0f0*/  DMUL R112, R2, UR44 ;  /* 0x0000002c02707c28 */ /* 0x000fc60008000000 */
[----:B------:R-:W3:Y:S03]  /*5e100*/  LDL.64 R32, [R1+0x9fc0] ;  /* 0x009fc00001207983 */ /* 0x000ee60000100a00 */
[----:B------:R-:W-:-:S08]  /*5e110*/  DADD R110, -R218, R110 ;  /* 0x00000000da6e7229 */ /* 0x000fd0000000016e */
[----:B------:R-:W-:-:S08]  /*5e120*/  DADD R110, -R232, R110 ;  /* 0x00000000e86e7229 */ /* 0x000fd0000000016e */
[----:B------:R-:W-:Y:S01]  /*5e130*/  DADD R110, -R86, R110 ;  /* 0x00000000566e7229 */ /* 0x000fe2000000016e */
[----:B------:R-:W2:Y:S01]  /*5e140*/  LDL.LU.64 R86, [R1+0xae30] ;  /* 0x00ae300001567983 */ /* 0x000ea20000300a00 */
[----:B0-----:R-:W-:Y:S02]  /*5e150*/  IMAD.MOV.U32 R196, RZ, RZ, R198 ;  /* 0x000000ffffc47224 */ /* 0x001fe400078e00c6 */
[----:B------:R-:W-:Y:S01]  /*5e160*/  IMAD.MOV.U32 R197, RZ, RZ, R199 ;  /* 0x000000ffffc57224 */ /* 0x000fe200078e00c7 */
[----:B------:R-:W-:-:S03]  /*5e170*/  CS2R R198, SRZ ;  /* 0x0000000000c67805 */ /* 0x000fc6000001ff00 */
[----:B------:R-:W-:Y:S01]  /*5e180*/  DADD R110, -R144, R110 ;  /* 0x00000000906e7229 */ /* 0x000fe2000000016e */
[----:B------:R-:W3:Y:S04]  /*5e190*/  LDL.LU.64 R144, [R1+0xae28] ;  /* 0x00ae280001907983 */ /* 0x000ee80000300a00 */
[----:B------:R0:W-:Y:S02]  /*5e1a0*/  STL.128 [R1+0x2a20], R196 ;  /* 0x002a20c401007387 */ /* 0x0001e40000100c00 */
[----:B0-----:R-:W-:Y:S02]  /*5e1b0*/  DFMA R198, R170, UR12, R112 ;  /* 0x0000000caac67c2b */ /* 0x001fe40008000070 */
[----:B----4-:R-:W-:Y:S01]  /*5e1c0*/  DADD R112, -R246, R110 ;  /* 0x00000000f6707229 */ /* 0x010fe2000000016e */
[----:B------:R-:W-:Y:S01]  /*5e1d0*/  CS2R R196, SRZ ;  /* 0x0000000000c47805 */ /* 0x000fe2000001ff00 */
[----:B------:R-:W4:Y:S06]  /*5e1e0*/  LDL.LU.64 R246, [R1+0xae20] ;  /* 0x00ae200001f67983 */ /* 0x000f2c0000300a00 */
[----:B------:R-:W-:Y:S01]  /*5e1f0*/  DADD R112, -R12, R112 ;  /* 0x000000000c707229 */ /* 0x000fe20000000170 */
[----:B------:R2:W-:Y:S04]  /*5e200*/  STL.128 [R1+0x2a50], R196 ;  /* 0x002a50c401007387 */ /* 0x0005e80000100c00 */
[----:B------:R-:W3:Y:S01]  /*5e210*/  LDL.64 R12, [R1+0xa040] ;  /* 0x00a04000010c7983 */ /* 0x000ee20000100a00 */
[----:B------:R-:W-:-:S02]  /*5e220*/  DFMA R110, R202, UR30, R234 ;  /* 0x0000001eca6e7c2b */ /* 0x000fc400080000ea */
[----:B--2---:R-:W-:Y:S01]  /*5e230*/  DADD R196, -R86, R112 ;  /* 0x0000000056c47229 */ /* 0x004fe20000000170 */
[----:B------:R-:W2:Y:S05]  /*5e240*/  LDL.LU.64 R86, [R1+0xae18] ;  /* 0x00ae180001567983 */ /* 0x000eaa0000300a00 */
[----:B------:R-:W-:-:S08]  /*5e250*/  DADD R110, R24, R110 ;  /* 0x00000000186e7229 */ /* 0x000fd0000000006e */
[----:B------:R-:W-:-:S07]  /*5e260*/  DFMA R198, R236, UR18, R110 ;  /* 0x00000012ecc67c2b */ /* 0x000fce000800006e */
[----:B------:R0:W-:Y:S02]  /*5e270*/  STL.128 [R1+0x2a60], R196 ;  /* 0x002a60c401007387 */ /* 0x0001e40000100c00 */
[----:B0-----:R-:W-:Y:S01]  /*5e280*/  DFMA R198, R22, UR42, R154 ;  /* 0x0000002a16c67c2b */ /* 0x001fe2000800009a */
[----:B------:R-:W-:-:S06]  /*5e290*/  CS2R R196, SRZ ;  /* 0x0000000000c47805 */ /* 0x000fcc000001ff00 */
[----:B------:R0:W-:Y:S02]  /*5e2a0*/  STL.128 [R1+0x2660], R196 ;  /* 0x002660c401007387 */ /* 0x0001e40000100c00 */
[----:B0-----:R-:W-:Y:S01]  /*5e2b0*/  DFMA R198, R118, UR26, R48 ;  /* 0x0000001a76c67c2b */ /* 0x001fe20008000030 */
[----:B------:R-:W-:-:S06]  /*5e2c0*/  CS2R R196, SRZ ;  /* 0x0000000000c47805 */ /* 0x000fcc000001ff00 */
[----:B------:R0:W-:Y:S02]  /*5e2d0*/  STL.128 [R1+0x26a0], R196 ;  /* 0x0026a0c401007387 */ /* 0x0001e40000100c00 */
[----:B0-----:R-:W-:Y:S01]  /*5e2e0*/  DADD R198, -RZ, -R44 ;  /* 0x00000000ffc67229 */ /* 0x001fe2000000092c */
[----:B------:R-:W-:-:S06]  /*5e2f0*/  CS2R R196, SRZ ;  /* 0x0000000000c47805 */ /* 0x000fcc000001ff00 */
[----:B------:R4:W-:Y:S02]  /*5e300*/  STL.128 [R1+0x26c0], R196 ;  /* 0x0026c0c401007387 */ /* 0x0009e40000100c00 */
[----:B----4-:R-:W-:Y:S01]  /*5e310*/  DADD R196, -RZ, -R246 ;  /* 0x00000000ffc47229 */ /* 0x010fe200000009f6 */
[----:B------:R-:W-:-:S06]  /*5e320*/  CS2R R198, SRZ ;  /* 0x0000000000c67805 */ /* 0x000fcc000001ff00 */
[----:B------:R0:W-:Y:S02]  /*5e330*/  STL.128 [R1+0x27b0], R196 ;  /* 0x0027b0c401007387 */ /* 0x0001e40000100c00 */
[----:B0-----:R-:W-:Y:S01]  /*5e340*/  CS2R R198, SRZ ;  /* 0x0000000000c67805 */ /* 0x001fe2000001ff00 */
[----:B--2---:R-:W-:-:S08]  /*5e350*/  DMUL R60, R14, R86 ;  /* 0x000000560e3c7228 */ /* 0x004fd00000000000 */
[----:B------:R-:W-:-:S07]  /*5e360*/  DADD R196, -RZ, -R60 ;  /* 0x00000000ffc47229 */ /* 0x000fce000000093c */
[----:B------:R0:W-:Y:S02]  /*5e370*/  STL.128 [R1+0x2870], R196 ;  /* 0x002870c401007387 */ /* 0x0001e40000100c00 */
[----:B0-----:R-:W-:Y:S02]  /*5e380*/  DADD R196, -RZ, -R100 ;  /* 0x00000000ffc47229 */ /* 0x001fe40000000964 */
[----:B------:R-:W-:Y:S01]  /*5e390*/  DADD R198, -RZ, -R54 ;  /* 0x00000000ffc67229 */ /* 0x000fe20000000936 */
[----:B------:R-:W2:Y:S06]  /*5e3a0*/  LDL.LU.64 R54, [R1+0xae10] ;  /* 0x00ae100001367983 */ /* 0x000eac0000300a00 */
[----:B------:R0:W-:Y:S02]  /*5e3b0*/  STL.128 [R1+0x28f0], R196 ;  /* 0x0028f0c401007387 */ /* 0x0001e40000100c00 */
[----:B0-----:R-:W-:-:S02]  /*5e3c0*/  DADD R196, -RZ, -R156 ;  /* 0x00000000ffc47229 */ /* 0x001fc4000000099c */
[----:B------:R-:W-:-:S07]  /*5e3d0*/  DADD R198, -RZ, -R118 ;  /* 0x00000000ffc67229 */ /* 0x000fce0000000976 */
[----:B------:R3:W-:Y:S02]  /*5e3e0*/  STL.128 [R1+0x2900], R196 ;  /* 0x002900c401007387 */ /* 0x0007e40000100c00 */
[----:B---3--:R-:W-:Y:S01]  /*5e3f0*/  DFMA R198, R42, R12, -R184 ;  /* 0x0000000c2ac6722b */ /* 0x008fe200000008b8 */
[----:B------:R-:W-:Y:S01]  /*5e400*/  IMAD.MOV.U32 R12, RZ, RZ, R108 ;  /* 0x000000ffff0c7224 */ /* 0x000fe200078e006c */
[----:B------:R-:W-:Y:S01]  /*5e410*/  MOV R13, R109 ;  /* 0x0000006d000d7202 */ /* 0x000fe20000000f00 */
[----:B------:R-:W-:Y:S01]  /*5e420*/  IMAD.MOV.U32 R108, RZ, RZ, R180 ;  /* 0x000000ffff6c7224 */ /* 0x000fe200078e00b4 */
[----:B------:R-:W-:Y:S02]  /*5e430*/  MOV R109, R181 ;  /* 0x000000b5006d7202 */ /* 0x000fe40000000f00 */
[----:B------:R-:W2:Y:S01]  /*5e440*/  LDL.64 R180, [R1+0xa268] ;  /* 0x00a2680001b47983 */ /* 0x000ea20000100a00 */
[-C--:B------:R-:W-:Y:S01]  /*5e450*/  DMUL R120, R116, R144.reuse ;  /* 0x0000009074787228 */ /* 0x080fe20000000000 */
[----:B------:R-:W-:Y:S01]  /*5e460*/  CS2R R196, SRZ ;  /* 0x0000000000c47805 */ /* 0x000fe2000001ff00 */
[----:B------:R-:W-:-:S04]  /*5e470*/  DMUL R84, R32, R144 ;  /* 0x0000009020547228 */ /* 0x000fc80000000000 */
[----:B------:R0:W-:Y:S01]  /*5e480*/  STL.128 [R1+0x2960], R196 ;  /* 0x002960c401007387 */ /* 0x0001e20000100c00 */
[----:B------:R-:W-:Y:S02]  /*5e490*/  DMUL R110, R250, R144 ;  /* 0x00000090fa6e7228 */ /* 0x000fe40000000000 */
[----:B0-----:R-:W-:Y:S02]  /*5e4a0*/  DADD R196, -RZ, -R124 ;  /* 0x00000000ffc47229 */ /* 0x001fe4000000097c */
[----:B------:R-:W-:-:S07]  /*5e4b0*/  DADD R198, -RZ, -R120 ;  /* 0x00000000ffc67229 */ /* 0x000fce0000000978 */
[----:B------:R0:W-:Y:S01]  /*5e4c0*/  STL.128 [R1+0x2940], R196 ;  /* 0x002940c401007387 */ /* 0x0001e20000100c00 */
[----:B------:R-:W-:Y:S01]  /*5e4d0*/  DMUL R86, R248, R144 ;  /* 0x00000090f8567228 */ /* 0x000fe20000000000 */
[----:B------:R-:W-:Y:S01]  /*5e4e0*/  IMAD.MOV.U32 R34, RZ, RZ, R238 ;  /* 0x000000ffff227224 */ /* 0x000fe200078e00ee */
[----:B0-----:R-:W-:Y:S01]  /*5e4f0*/  DADD R198, -RZ, -R84 ;  /* 0x00000000ffc67229 */ /* 0x001fe20000000954 */
[----:B------:R-:W-:-:S06]  /*5e500*/  CS2R R196, SRZ ;  /* 0x0000000000c47805 */ /* 0x000fcc000001ff00 */
[----:B------:R0:W-:Y:S01]  /*5e510*/  STL.128 [R1+0x2950], R196 ;  /* 0x002950c401007387 */ /* 0x0001e20000100c00 */
[----:B------:R-:W-:Y:S01]  /*5e520*/  IMAD.MOV.U32 R35, RZ, RZ, R239 ;  /* 0x000000ffff237224 */ /* 0x000fe200078e00ef */
[----:B------:R-:W-:Y:S02]  /*5e530*/  DMUL R238, R64, UR74 ;  /* 0x0000004a40ee7c28 */ /* 0x000fe40008000000 */
[----:B0-----:R-:W-:Y:S01]  /*5e540*/  DADD R198, -RZ, -R110 ;  /* 0x00000000ffc67229 */ /* 0x001fe2000000096e */
[----:B------:R-:W-:-:S06]  /*5e550*/  CS2R R196, SRZ ;  /* 0x0000000000c47805 */ /* 0x000fcc000001ff00 */
[----:B------:R0:W-:Y:S01]  /*5e560*/  STL.128 [R1+0x2970], R196 ;  /* 0x002970c401007387 */ /* 0x0001e20000100c00 */
[----:B------:R-:W-:-:S03]  /*5e570*/  DADD R132, R238, R132 ;  /* 0x00000000ee847229 */ /* 0x000fc60000000084 */
[----:B------:R-:W3:Y:S01]  /*5e580*/  LDL.64 R238, [R1+0x9f58] ;  /* 0x009f580001ee7983 */ /* 0x000ee20000100a00 */
[----:B0-----:R-:W-:Y:S01]  /*5e590*/  DADD R196, -RZ, -R86 ;  /* 0x00000000ffc47229 */ /* 0x001fe20000000956 */
[----:B------:R-:W-:-:S06]  /*5e5a0*/  CS2R R198, SRZ ;  /* 0x0000000000c67805 */ /* 0x000fcc000001ff00 */
[----:B------:R0:W-:Y:S01]  /*5e5b0*/  STL.128 [R1+0x2980], R196 ;  /* 0x002980c401007387 */ /* 0x0001e20000100c00 */
[----:B------:R-:W-:Y:S02]  /*5e5c0*/  DADD R144, R76, R132 ;  /* 0x000000004c907229 */ /* 0x000fe40000000084 */
[----:B------:R-:W-:Y:S01]  /*5e5d0*/  DADD R132, -R206, R190 ;  /* 0x00000000ce847229 */ /* 0x000fe200000001be */
[----:B------:R-:W-:Y:S01]  /*5e5e0*/  MOV R14, R12 ;  /* 0x0000000c000e7202 */ /* 0x000fe20000000f00 */
[----:B------:R-:W-:Y:S01]  /*5e5f0*/  IMAD.MOV.U32 R15, RZ, RZ, R13 ;  /* 0x000000ffff0f7224 */ /* 0x000fe200078e000d */
[----:B------:R-:W-:Y:S01]  /*5e600*/  MOV R148, R150 ;  /* 0x0000009600947202 */ /* 0x000fe20000000f00 */
[----:B------:R-:W4:Y:S01]  /*5e610*/  LDL.64 R12, [R1+0x8628] ;  /* 0x00862800010c7983 */ /* 0x000f220000100a00 */
[----:B------:R-:W-:-:S03]  /*5e620*/  IMAD.MOV.U32 R149, RZ, RZ, R151 ;  /* 0x000000ffff957224 */ /* 0x000fc600078e0097 */
[----:B------:R-:W4:Y:S01]  /*5e630*/  LDL.LU.64 R206, [R1+0xae00] ;  /* 0x00ae000001ce7983 */ /* 0x000f220000300a00 */
[----:B0-----:R-:W-:Y:S01]  /*5e640*/  DADD R196, -R186, R226 ;  /* 0x00000000bac47229 */ /* 0x001fe200000001e2 */
[----:B------:R-:W-:-:S06]  /*5e650*/  CS2R R198, SRZ ;  /* 0x0000000000c67805 */ /* 0x000fcc000001ff00 */
[----:B------:R0:W-:Y:S02]  /*5e660*/  STL.128 [R1+0x2990], R196 ;  /* 0x002990c401007387 */ /* 0x0001e40000100c00 */
[----:B0-----:R-:W-:Y:S01]  /*5e670*/  IMAD.MOV.U32 R198, RZ, RZ, R182 ;  /* 0x000000ffffc67224 */ /* 0x001fe200078e00b6 */
[----:B------:R-:W-:Y:S01]  /*5e680*/  DFMA R196, R44, UR58, -R76 ;  /* 0x0000003a2cc47c2b */ /* 0x000fe2000800084c */
[----:B------:R-:W-:Y:S01]  /*5e690*/  IMAD.MOV.U32 R199, RZ, RZ, R183 ;  /* 0x000000ffffc77224 */ /* 0x000fe200078e00b7 */
[----:B------:R-:W-:Y:S01]  /*5e6a0*/  DMUL R182, R76, 0.75 ;  /* 0x3fe800004cb67828 */ /* 0x000fe20000000000 */
[----:B------:R-:W4:Y:S04]  /*5e6b0*/  LDL.LU.64 R76, [R1+0xae08] ;  /* 0x00ae0800014c7983 */ /* 0x000f280000300a00 */
[----:B------:R0:W-:Y:S04]  /*5e6c0*/  STL.64 [R1+0xab00], R102 ;  /* 0x00ab006601007387 */ /* 0x0001e80000100a00 */
[----:B------:R1:W-:Y:S04]  /*5e6d0*/  STL.64 [R1+0xac90], R228 ;  /* 0x00ac90e401007387 */ /* 0x0003e80000100a00 */
[----:B0-----:R-:W4:Y:S04]  /*5e6e0*/  LDL.LU.64 R102, [R1+0x8428] ;  /* 0x0084280001667983 */ /* 0x001f280000300a00 */
[----:B-1----:R-:W4:Y:S04]  /*5e6f0*/  LDL.LU.64 R228, [R1+0x8808] ;  /* 0x0088080001e47983 */ /* 0x002f280000300a00 */
[----:B------:R0:W-:Y:S04]  /*5e700*/  STL.64 [R1+0xacd8], R232 ;  /* 0x00acd8e801007387 */ /* 0x0001e80000100a00 */
[----:B0-----:R-:W4:Y:S01]  /*5e710*/  LDL.LU.64 R232, [R1+0x8eb8] ;  /* 0x008eb80001e87983 */ /* 0x001f220000300a00 */
[----:B--2---:R-:W-:-:S08]  /*5e720*/  DFMA R112, -R180, R54, -R186 ;  /* 0x00000036b470722b */ /* 0x004fd000000009ba */
[----:B------:R-:W-:-:S08]  /*5e730*/  DADD R112, -R224, R112 ;  /* 0x00000000e0707229 */ /* 0x000fd00000000170 */
[----:B------:R-:W-:Y:S02]  /*5e740*/  DADD R186, -R178, R112 ;  /* 0x00000000b2ba7229 */ /* 0x000fe40000000170 */
[----:B------:R-:W-:Y:S01]  /*5e750*/  DMUL R178, R16, R56 ;  /* 0x0000003810b27228 */ /* 0x000fe20000000000 */
[----:B------:R-:W-:Y:S01]  /*5e760*/  STL.64 [R1+0xaca0], R22 ;  /* 0x00aca01601007387 */ /* 0x000fe20000100a00 */
[----:B------:R-:W-:Y:S01]  /*5e770*/  UMOV UR52, 0xa210599e ;  /* 0xa210599e00347882 */ /* 0x000fe20000000000 */
[----:B------:R-:W-:Y:S02]  /*5e780*/  UMOV UR53, 0x3d8ec94c ;  /* 0x3d8ec94c00357882 */ /* 0x000fe40000000000 */
[----:B------:R-:W-:Y:S03]  /*5e790*/  STL.64 [R1+0xaca8], R118 ;  /* 0x00aca87601007387 */ /* 0x000fe60000100a00 */
[----:B------:R-:W-:Y:S01]  /*5e7a0*/  DADD R112, -R152, -R178 ;  /* 0x0000000098707229 */ /* 0x000fe200000009b2 */
[----:B------:R0:W-:Y:S01]  /*5e7b0*/  STL.64 [R1+0xab88], R178 ;  /* 0x00ab88b201007387 */ /* 0x0001e20000100a00 */
[----:B------:R-:W-:Y:S01]  /*5e7c0*/  DADD R142, -R18, -R142 ;  /* 0x00000000128e7229 */ /* 0x000fe2000000098e */
[----:B------:R-:W-:Y:S01]  /*5e7d0*/  UMOV UR60, 0xa210599e ;  /* 0xa210599e003c7882 */ /* 0x000fe20000000000 */
[----:B------:R-:W-:Y:S01]  /*5e7e0*/  UMOV UR61, 0x3d8ec94c ;  /* 0x3d8ec94c003d7882 */ /* 0x000fe20000000000 */
[----:B------:R1:W-:Y:S04]  /*5e7f0*/  STL.128 [R1+0x2a30], R196 ;  /* 0x002a30c401007387 */ /* 0x0003e80000100c00 */
[----:B------:R-:W2:Y:S01]  /*5e800*/  LDL.LU.64 R16, [R1+0x8998] ;  /* 0x0089980001107983 */ /* 0x000ea20000300a00 */
[----:B0-----:R-:W-:-:S08]  /*5e810*/  DMUL R178, R64, UR22 ;  /* 0x0000001640b27c28 */ /* 0x001fd00008000000 */
[----:B------:R-:W-:-:S08]  /*5e820*/  DADD R132, R178, R132 ;  /* 0x00000000b2847229 */ /* 0x000fd00000000084 */
[----:B------:R-:W-:Y:S02]  /*5e830*/  DADD R150, R10, R132 ;  /* 0x000000000a967229 */ /* 0x000fe40000000084 */
[----:B------:R-:W-:Y:S01]  /*5e840*/  DADD R10, R70, R70 ;  /* 0x00000000460a7229 */ /* 0x000fe20000000046 */
[----:B------:R-:W2:Y:S01]  /*5e850*/  LDL.LU.64 R70, [R1+0xadf8] ;  /* 0x00adf80001467983 */ /* 0x000ea20000300a00 */
[----:B------:R-:W-:-:S03]  /*5e860*/  DADD R132, -R114, -R160 ;  /* 0x0000000072847229 */ /* 0x000fc600000009a0 */
[----:B------:R-:W2:Y:S01]  /*5e870*/  LDL.LU.64 R160, [R1+0x8e30] ;  /* 0x008e300001a07983 */ /* 0x000ea20000300a00 */
[----:B------:R-:W-:-:S08]  /*5e880*/  DADD R112, -R194, R112 ;  /* 0x00000000c2707229 */ /* 0x000fd00000000170 */
[----:B------:R-:W-:Y:S02]  /*5e890*/  DADD R138, -R138, R112 ;  /* 0x000000008a8a7229 */ /* 0x000fe40000000170 */
[----:B------:R-:W-:-:S08]  /*5e8a0*/  DADD R112, -R244, R186 ;  /* 0x00000000f4707229 */ /* 0x000fd000000001ba */
[----:B---3--:R-:W-:Y:S02]  /*5e8b0*/  DFMA R112, -R238, R56, R112 ;  /* 0x00000038ee70722b */ /* 0x008fe40000000170 */
[----:B------:R-:W-:-:S06]  /*5e8c0*/  DADD R138, -R136, R138 ;  /* 0x00000000888a7229 */ /* 0x000fcc000000018a */
[----:B------:R-:W-:Y:S02]  /*5e8d0*/  DADD R10, R112, -R10 ;  /* 0x00000000700a7229 */ /* 0x000fe4000000080a */
[----:B------:R-:W-:Y:S02]  /*5e8e0*/  DADD R132, -R162, R132 ;  /* 0x00000000a2847229 */ /* 0x000fe40000000184 */
[----:B------:R-:W-:Y:S01]  /*5e8f0*/  DADD R22, -R212, R138 ;  /* 0x00000000d4167229 */ /* 0x000fe2000000018a */
[----:B------:R0:W-:Y:S01]  /*5e900*/  STL.64 [R1+0x8c78], R222 ;  /* 0x008c78de01007387 */ /* 0x0001e20000100a00 */
[----:B------:R-:W-:Y:S02]  /*5e910*/  DMUL R118, R64, UR52 ;  /* 0x0000003440767c28 */ /* 0x000fe40008000000 */
[----:B-1----:R-:W-:Y:S01]  /*5e920*/  DMUL R198, R146, UR22 ;  /* 0x0000001692c67c28 */ /* 0x002fe20008000000 */
[----:B------:R-:W3:Y:S01]  /*5e930*/  LDL.64 R162, [R1+0x8450] ;  /* 0x0084500001a27983 */ /* 0x000ee20000100a00 */
[----:B----4-:R-:W-:-:S03]  /*5e940*/  DADD R10, -R12, R10 ;  /* 0x000000000c0a7229 */ /* 0x010fc6000000010a */
[----:B------:R2:W-:Y:S01]  /*5e950*/  STL.64 [R1+0x8800], R22 ;  /* 0x0088001601007387 */ /* 0x0005e20000100a00 */
[----:B------:R-:W-:-:S03]  /*5e960*/  DADD R196, -R206, R142 ;  /* 0x00000000cec47229 */ /* 0x000fc6000000018e */
[----:B0-----:R-:W4:Y:S01]  /*5e970*/  LDL.LU.128 R220, [R1+0xae80] ;  /* 0x00ae800001dc7983 */ /* 0x001f220000300c00 */
[----:B------:R-:W-:Y:S02]  /*5e980*/  DADD R10, -R128, R10 ;  /* 0x00000000800a7229 */ /* 0x000fe4000000010a */
[----:B------:R-:W-:-:S06]  /*5e990*/  DMUL R128, R66, UR60 ;  /* 0x0000003c42807c28 */ /* 0x000fcc0008000000 */
[----:B------:R-:W-:Y:S02]  /*5e9a0*/  DADD R10, -R118, R10 ;  /* 0x00000000760a7229 */ /* 0x000fe4000000010a */
[----:B------:R-:W-:-:S08]  /*5e9b0*/  DADD R112, R76, R76 ;  /* 0x000000004c707229 */ /* 0x000fd0000000004c */
[----:B------:R-:W-:Y:S02]  /*5e9c0*/  DADD R132, R132, -R112 ;  /* 0x0000000084847229 */ /* 0x000fe40000000870 */
[----:B------:R-:W-:Y:S02]  /*5e9d0*/  DADD R112, R172, R172 ;  /* 0x00000000ac707229 */ /* 0x000fe400000000ac */
[----:B------:R-:W-:Y:S01]  /*5e9e0*/  DADD R10, -R38, R10 ;  /* 0x00000000260a7229 */ /* 0x000fe2000000010a */
[----:B------:R-:W3:Y:S05]  /*5e9f0*/  LDL.64 R172, [R1+0x86d0] ;  /* 0x0086d00001ac7983 */ /* 0x000eea0000100a00 */
[----:B------:R-:W-:-:S02]  /*5ea00*/  DADD R206, R132, -R112 ;  /* 0x0000000084ce7229 */ /* 0x000fc40000000870 */
[----:B------:R-:W-:-:S08]  /*5ea10*/  DADD R132, -R6, R10 ;  /* 0x0000000006847229 */ /* 0x000fd0000000010a */
[----:B------:R-:W-:Y:S02]  /*5ea20*/  DADD R132, -R228, R132 ;  /* 0x00000000e4847229 */ /* 0x000fe40000000184 */
[----:B--2---:R-:W-:-:S08]  /*5ea30*/  DMUL R22, R40, R70 ;  /* 0x0000004628167228 */ /* 0x004fd00000000000 */
[----:B------:R-:W-:-:S08]  /*5ea40*/  DADD R112, -R22, -R68 ;  /* 0x0000000016707229 */ /* 0x000fd00000000944 */
[----:B------:R-:W-:Y:S02]  /*5ea50*/  DADD R136, -R128, R112 ;  /* 0x0000000080887229 */ /* 0x000fe40000000170 */
[----:B------:R-:W-:-:S06]  /*5ea60*/  DADD R112, -R160, -R86 ;  /* 0x00000000a0707229 */ /* 0x000fcc0000000956 */
[----:B------:R-:W-:Y:S02]  /*5ea70*/  DADD R10, -R198, R136 ;  /* 0x00000000c60a7229 */ /* 0x000fe40000000188 */
[----:B------:R-:W-:-:S08]  /*5ea80*/  DADD R112, -R102, R112 ;  /* 0x0000000066707229 */ /* 0x000fd00000000170 */
[----:B------:R-:W-:Y:S02]  /*5ea90*/  DADD R136, -R122, R112 ;  /* 0x000000007a887229 */ /* 0x000fe40000000170 */
[----:B------:R-:W-:Y:S02]  /*5eaa0*/  DADD R112, -R232, R10 ;  /* 0x00000000e8707229 */ /* 0x000fe4000000010a */
[----:B------:R-:W-:Y:S01]  /*5eab0*/  DADD R10, -R204, R132 ;  /* 0x00000000cc0a7229 */ /* 0x000fe20000000184 */
[----:B------:R-:W2:Y:S03]  /*5eac0*/  LDL.LU.64 R204, [R1+0xadf0] ;  /* 0x00adf00001cc7983 */ /* 0x000ea60000300a00 */
[----:B------:R-:W-:Y:S02]  /*5ead0*/  DADD R132, -R16, R136 ;  /* 0x0000000010847229 */ /* 0x000fe40000000188 */
[----:B------:R-:W-:-:S02]  /*5eae0*/  DADD R112, -R168, R112 ;  /* 0x00000000a8707229 */ /* 0x000fc40000000170 */
[----:B------:R-:W-:Y:S01]  /*5eaf0*/  DADD R10, -R92, R10 ;  /* 0x000000005c0a7229 */ /* 0x000fe2000000010a */
[----:B------:R-:W4:Y:S07]  /*5eb00*/  LDL.LU.64 R92, [R1+0x86e0] ;  /* 0x0086e000015c7983 */ /* 0x000f2e0000300a00 */
[----:B------:R-:W-:Y:S01]  /*5eb10*/  DADD R10, -R226, R10 ;  /* 0x00000000e20a7229 */ /* 0x000fe2000000010a */
[----:B------:R-:W4:Y:S01]  /*5eb20*/  LDL.LU.64 R226, [R1+0x84d8] ;  /* 0x0084d80001e27983 */ /* 0x000f220000300a00 */
[----:B------:R-:W-:Y:S01]  /*5eb30*/  UMOV UR20, 0x812dea11 ;  /* 0x812dea1100147882 */ /* 0x000fe20000000000 */
[----:B------:R-:W-:Y:S01]  /*5eb40*/  UMOV UR21, 0x3d919799 ;  /* 0x3d91979900157882 */ /* 0x000fe20000000000 */
[----:B---3--:R-:W-:Y:S01]  /*5eb50*/  DADD R136, -R172, R132 ;  /* 0x00000000ac887229 */ /* 0x008fe20000000184 */
[----:B------:R-:W3:Y:S01]  /*5eb60*/  LDL.LU.64 R172, [R1+0x8620] ;  /* 0x0086200001ac7983 */ /* 0x000ee20000300a00 */
[----:B--2---:R-:W-:-:S06]  /*5eb70*/  DADD R132, -R204, R112 ;  /* 0x00000000cc847229 */ /* 0x004fcc0000000170 */
[----:B------:R-:W-:-:S08]  /*5eb80*/  DADD R112, -R78, R136 ;  /* 0x000000004e707229 */ /* 0x000fd00000000188 */
[----:B------:R-:W-:Y:S02]  /*5eb90*/  DADD R136, -R36, R112 ;  /* 0x0000000024887229 */ /* 0x000fe40000000170 */
[----:B----4-:R-:W-:Y:S01]  /*5eba0*/  DADD R112, -R222, R10 ;  /* 0x00000000de707229 */ /* 0x010fe2000000010a */
[----:B------:R-:W2:Y:S01]  /*5ebb0*/  LDL.LU.64 R222, [R1+0xade0] ;  /* 0x00ade00001de7983 */ /* 0x000ea20000300a00 */
[----:B------:R-:W-:-:S08]  /*5ebc0*/  DFMA R132, R50, -UR20, R132 ;  /* 0x8000001432847c2b */ /* 0x000fd00008000084 */
[----:B------:R-:W-:Y:S01]  /*5ebd0*/  DADD R132, -R164, R132 ;  /* 0x00000000a4847229 */ /* 0x000fe20000000184 */
[----:B------:R-:W4:Y:S04]  /*5ebe0*/  LDL.LU.64 R164, [R1+0xade8] ;  /* 0x00ade80001a47983 */ /* 0x000f280000300a00 */
[----:B------:R0:W-:Y:S01]  /*5ebf0*/  STL.64 [R1+0xaa18], R16 ;  /* 0x00aa181001007387 */ /* 0x0001e20000100a00 */
[----:B------:R-:W-:-:S03]  /*5ec00*/  DADD R10, -R110, -R162 ;  /* 0x000000006e0a7229 */ /* 0x000fc600000009a2 */
[----:B------:R1:W-:Y:S01]  /*5ec10*/  STL.64 [R1+0xaa60], R154 ;  /* 0x00aa609a01007387 */ /* 0x0003e20000100a00 */
[----:B------:R-:W-:Y:S02]  /*5ec20*/  DADD R138, R160, R36 ;  /* 0x00000000a08a7229 */ /* 0x000fe40000000024 */
[----:B------:R-:W-:Y:S01]  /*5ec30*/  DADD R112, -R28, R112 ;  /* 0x000000001c707229 */ /* 0x000fe20000000170 */
[----:B------:R1:W-:Y:S01]  /*5ec40*/  STL.64 [R1+0xaa00], R236 ;  /* 0x00aa00ec01007387 */ /* 0x0003e20000100a00 */
[----:B0-----:R-:W-:-:S03]  /*5ec50*/  DADD R16, -R160, R102 ;  /* 0x00000000a0107229 */ /* 0x001fc60000000166 */
[----:B------:R-:W4:Y:S04]  /*5ec60*/  LDL.64 R162, [R1+0x9eb8] ;  /* 0x009eb80001a27983 */ /* 0x000f280000100a00 */
[----:B-1----:R-:W4:Y:S04]  /*5ec70*/  LDL.LU.64 R154, [R1+0xa8a0] ;  /* 0x00a8a000019a7983 */ /* 0x002f280000300a00 */
[----:B------:R0:W-:Y:S04]  /*5ec80*/  STL.64 [R1+0x87f0], R16 ;  /* 0x0087f01001007387 */ /* 0x0001e80000100a00 */
[----:B------:R-:W4:Y:S01]  /*5ec90*/  LDL.LU.64 R236, [R1+0x8e08] ;  /* 0x008e080001ec7983 */ /* 0x000f220000300a00 */
[----:B0-----:R-:W-:-:S03]  /*5eca0*/  DMUL R16, R40, R64 ;  /* 0x0000004028107228 */ /* 0x001fc60000000000 */
[----:B------:R-:W4:Y:S05]  /*5ecb0*/  LDL.LU.64 R40, [R1+0x8448] ;  /* 0x0084480001287983 */ /* 0x000f2a0000300a00 */
[C---:B------:R-:W-:Y:S02]  /*5ecc0*/  DADD R36, -R16.reuse, R10 ;  /* 0x0000000010247229 */ /* 0x040fe4000000010a */
[----:B------:R-:W-:-:S06]  /*5ecd0*/  DFMA R10, R16, 2, R110 ;  /* 0x40000000100a782b */ /* 0x000fcc000000006e */
[----:B------:R-:W-:Y:S02]  /*5ece0*/  DADD R28, -R92, R36 ;  /* 0x000000005c1c7229 */ /* 0x000fe40000000124 */
[----:B---3--:R-:W-:Y:S02]  /*5ecf0*/  DADD R36, R172, R10 ;  /* 0x00000000ac247229 */ /* 0x008fe4000000000a */
[----:B------:R-:W-:Y:S01]  /*5ed00*/  DADD R10, -R226, R112 ;  /* 0x00000000e20a7229 */ /* 0x000fe20000000170 */
[----:B------:R0:W-:Y:S03]  /*5ed10*/  STL.64 [R1+0xaa08], R48 ;  /* 0x00aa083001007387 */ /* 0x0001e60000100a00 */
[----:B------:R-:W-:Y:S01]  /*5ed20*/  DADD R64, -R172, R28 ;  /* 0x00000000ac407229 */ /* 0x000fe2000000011c */
[----:B------:R1:W-:Y:S01]  /*5ed30*/  STL.64 [R1+0x8638], R16 ;  /* 0x0086381001007387 */ /* 0x0003e20000100a00 */
[----:B------:R-:W-:Y:S01]  /*5ed40*/  DADD R136, -R174, R136 ;  /* 0x00000000ae887229 */ /* 0x000fe20000000188 */
[----:B------:R-:W-:Y:S01]  /*5ed50*/  UMOV UR48, 0xeb851eb8 ;  /* 0xeb851eb800307882 */ /* 0x000fe20000000000 */
[----:B------:R-:W-:Y:S01]  /*5ed60*/  UMOV UR49, 0x3feeb851 ;  /* 0x3feeb85100317882 */ /* 0x000fe20000000000 */
[----:B------:R-:W-:Y:S01]  /*5ed70*/  DMUL R160, R208, UR38 ;  /* 0x00000026d0a07c28 */ /* 0x000fe20008000000 */
[----:B------:R-:W-:Y:S01]  /*5ed80*/  STL.64 [R1+0xac88], R104 ;  /* 0x00ac886801007387 */ /* 0x000fe20000100a00 */
[----:B0-----:R-:W-:-:S03]  /*5ed90*/  DADD R48, -R92, R172 ;  /* 0x000000005c307229 */ /* 0x001fc600000001ac */
[----:B------:R0:W-:Y:S04]  /*5eda0*/  STL.64 [R1+0xacb0], R38 ;  /* 0x00acb02601007387 */ /* 0x0001e80000100a00 */
[----:B------:R-:W3:Y:S01]  /*5edb0*/  LDL.LU.64 R92, [R1+0x85b0] ;  /* 0x0085b000015c7983 */ /* 0x000ee20000300a00 */
[----:B-1----:R-:W-:-:S03]  /*5edc0*/  DADD R16, R174, R138 ;  /* 0x00000000ae107229 */ /* 0x002fc6000000008a */
[----:B------:R-:W3:Y:S04]  /*5edd0*/  LDL.LU.64 R174, [R1+0xadd0] ;  /* 0x00add00001ae7983 */ /* 0x000ee80000300a00 */
[----:B------:R-:W3:Y:S01]  /*5ede0*/  LDL.64 R226, [R1+0x9f60] ;  /* 0x009f600001e27983 */ /* 0x000ee20000100a00 */
[----:B--2---:R-:W-:-:S03]  /*5edf0*/  DADD R110, -R222, R10 ;  /* 0x00000000de6e7229 */ /* 0x004fc6000000010a */
[----:B0-----:R-:W2:Y:S04]  /*5ee00*/  LDL.LU.64 R38, [R1+0x8e88] ;  /* 0x008e880001267983 */ /* 0x001ea80000300a00 */
[----:B------:R-:W3:Y:S01]  /*5ee10*/  LDL.LU.64 R222, [R1+0xadd8] ;  /* 0x00add80001de7983 */ /* 0x000ee20000300a00 */
[----:B----4-:R-:W-:Y:S01]  /*5ee20*/  DADD R28, R164, -R172 ;  /* 0x00000000a41c7229 */ /* 0x010fe200000008ac */
[----:B------:R-:W-:Y:S01]  /*5ee30*/  IMAD.MOV.U32 R172, RZ, RZ, R148 ;  /* 0x000000ffffac7224 */ /* 0x000fe200078e0094 */
[----:B------:R-:W-:Y:S01]  /*5ee40*/  MOV R173, R149 ;  /* 0x0000009500ad7202 */ /* 0x000fe20000000f00 */
[----:B------:R-:W-:Y:S01]  /*5ee50*/  IMAD.MOV.U32 R148, RZ, RZ, R14 ;  /* 0x000000ffff947224 */ /* 0x000fe200078e000e */
[----:B------:R-:W-:Y:S01]  /*5ee60*/  MOV R14, R182 ;  /* 0x000000b6000e7202 */ /* 0x000fe20000000f00 */
[----:B------:R-:W-:-:S02]  /*5ee70*/  IMAD.MOV.U32 R149, RZ, RZ, R15 ;  /* 0x000000ffff957224 */ /* 0x000fc400078e000f */
[----:B------:R-:W-:Y:S01]  /*5ee80*/  IMAD.MOV.U32 R15, RZ, RZ, R183 ;  /* 0x000000ffff0f7224 */ /* 0x000fe200078e00b7 */
[----:B------:R-:W-:Y:S01]  /*5ee90*/  MOV R183, R189 ;  /* 0x000000bd00b77202 */ /* 0x000fe20000000f00 */
[----:B------:R-:W-:Y:S02]  /*5eea0*/  IMAD.MOV.U32 R182, RZ, RZ, R188 ;  /* 0x000000ffffb67224 */ /* 0x000fe400078e00bc */
[----:B------:R-:W4:Y:S01]  /*5eeb0*/  LDL.64 R188, [R1+0x88b8] ;  /* 0x0088b80001bc7983 */ /* 0x000f220000100a00 */
[----:B------:R-:W-:Y:S02]  /*5eec0*/  DMUL R102, R214, UR48 ;  /* 0x00000030d6667c28 */ /* 0x000fe40008000000 */
[C---:B------:R-:W-:Y:S02]  /*5eed0*/  DADD R28, R154.reuse, R28 ;  /* 0x000000009a1c7229 */ /* 0x040fe4000000001c */
[----:B------:R-:W-:Y:S02]  /*5eee0*/  DADD R10, R154, R36 ;  /* 0x000000009a0a7229 */ /* 0x000fe40000000024 */
[----:B------:R-:W-:-:S04]  /*5eef0*/  DADD R36, -R164, R64 ;  /* 0x00000000a4247229 */ /* 0x000fc80000000140 */
[C---:B------:R-:W-:Y:S02]  /*5ef00*/  DADD R28, R220.reuse, R28 ;  /* 0x00000000dc1c7229 */ /* 0x040fe4000000001c */
[----:B------:R-:W-:Y:S02]  /*5ef10*/  DADD R10, R220, R10 ;  /* 0x00000000dc0a7229 */ /* 0x000fe4000000000a */
[----:B------:R-:W-:-:S04]  /*5ef20*/  DADD R36, -R236, R36 ;  /* 0x00000000ec247229 */ /* 0x000fc80000000124 */
[----:B------:R-:W-:Y:S02]  /*5ef30*/  DADD R64, R102, R28 ;  /* 0x0000000066407229 */ /* 0x000fe4000000001c */
[----:B------:R-:W-:Y:S02]  /*5ef40*/  DMUL R104, R162, R54 ;  /* 0x00000036a2687228 */ /* 0x000fe40000000000 */
[----:B------:R-:W-:Y:S01]  /*5ef50*/  DADD R36, -R154, R36 ;  /* 0x000000009a247229 */ /* 0x000fe20000000124 */
[----:B------:R0:W-:Y:S04]  /*5ef60*/  STL.64 [R1+0xac98], R88 ;  /* 0x00ac985801007387 */ /* 0x0001e80000100a00 */
[----:B------:R1:W-:Y:S01]  /*5ef70*/  STL.64 [R1+0x87e8], R16 ;  /* 0x0087e81001007387 */ /* 0x0003e20000100a00 */
[----:B------:R-:W-:-:S03]  /*5ef80*/  DFMA R212, R44, UR58, R144 ;  /* 0x0000003a2cd47c2b */ /* 0x000fc60008000090 */
[----:B0-----:R-:W2:Y:S04]  /*5ef90*/  LDL.LU.64 R88, [R1+0x8570] ;  /* 0x0085700001587983 */ /* 0x001ea80000300a00 */
        /* <DEDUP_REMOVED lines=12> */
[----:B---3--:R-:W-:-:S02]  /*5f060*/  DFMA R28, R222, R50, R10 ;  /* 0x00000032de1c722b */ /* 0x008fc4000000000a */
[----:B------:R-:W-:-:S06]  /*5f070*/  DFMA R10, R210, UR36, R64 ;  /* 0x00000024d20a7c2b */ /* 0x000fcc0008000040 */
[----:B------:R-:W-:Y:S02]  /*5f080*/  DADD R64, R102, R28 ;  /* 0x0000000066407229 */ /* 0x000fe4000000001c */
[----:B------:R-:W-:Y:S02]  /*5f090*/  DADD R112, R160, R10 ;  /* 0x00000000a0707229 */ /* 0x000fe4000000000a */
[----:B------:R-:W-:Y:S01]  /*5f0a0*/  DADD R10, -R220, R36 ;  /* 0x00000000dc0a7229 */ /* 0x000fe20000000124 */
[----:B------:R-:W3:Y:S01]  /*5f0b0*/  LDL.LU.64 R160, [R1+0x8440] ;  /* 0x0084400001a07983 */ /* 0x000ee20000300a00 */
[----:B------:R-:W-:Y:S02]  /*5f0c0*/  DADD R28, -R124, -R104 ;  /* 0x000000007c1c7229 */ /* 0x000fe40000000968 */
[----:B------:R-:W-:Y:S01]  /*5f0d0*/  DADD R36, -R90, R110 ;  /* 0x000000005a247229 */ /* 0x000fe2000000016e */
[----:B------:R-:W3:Y:S03]  /*5f0e0*/  LDL.LU.64 R90, [R1+0xadc8] ;  /* 0x00adc800015a7983 */ /* 0x000ee60000300a00 */
[----:B------:R-:W-:-:S02]  /*5f0f0*/  DFMA R10, -R222, R50, R10 ;  /* 0x00000032de0a722b */ /* 0x000fc4000000010a */
[----:B------:R-:W-:-:S06]  /*5f100*/  DADD R28, -R40, R28 ;  /* 0x00000000281c7229 */ /* 0x000fcc000000011c */
[----:B------:R-:W-:Y:S02]  /*5f110*/  DADD R110, -R214, R10 ;  /* 0x00000000d66e7229 */ /* 0x000fe4000000010a */
[----:B------:R-:W-:Y:S01]  /*5f120*/  DADD R10, -R92, R36 ;  /* 0x000000005c0a7229 */ /* 0x000fe20000000124 */
[----:B------:R-:W3:Y:S01]  /*5f130*/  LDL.LU.64 R214, [R1+0xadc0] ;  /* 0x00adc00001d67983 */ /* 0x000ee20000300a00 */
[----:B------:R-:W-:Y:S02]  /*5f140*/  DFMA R36, -R238, R66, R28 ;  /* 0x00000042ee24722b */ /* 0x000fe4000000011c */
[----:B----4-:R-:W-:Y:S01]  /*5f150*/  DADD R28, -R188, R136 ;  /* 0x00000000bc1c7229 */ /* 0x010fe20000000188 */
[----:B------:R-:W4:Y:S04]  /*5f160*/  LDL.64 R92, [R1+0xa070] ;  /* 0x00a07000015c7983 */ /* 0x000f280000100a00 */
[----:B------:R-:W4:Y:S03]  /*5f170*/  LDL.LU.64 R188, [R1+0x8e10] ;  /* 0x008e100001bc7983 */ /* 0x000f260000300a00 */
[----:B-1----:R-:W-:Y:S01]  /*5f180*/  DADD R16, -R174, R28 ;  /* 0x00000000ae107229 */ /* 0x002fe2000000011c */
[----:B------:R-:W4:Y:S06]  /*5f190*/  LDL.LU.64 R174, [R1+0xadb8] ;  /* 0x00adb80001ae7983 */ /* 0x000f2c0000300a00 */
[----:B------:R1:W-:Y:S04]  /*5f1a0*/  STL.64 [R1+0x87a8], R16 ;  /* 0x0087a81001007387 */ /* 0x0003e80000100a00 */
[----:B------:R-:W4:Y:S01]  /*5f1b0*/  LDL.LU.64 R44, [R1+0xada8] ;  /* 0x00ada800012c7983 */ /* 0x000f220000300a00 */
[----:B--2---:R-:W-:-:S02]  /*5f1c0*/  DADD R36, -R38, R36 ;  /* 0x0000000026247229 */ /* 0x004fc40000000124 */
[----:B------:R-:W-:Y:S01]  /*5f1d0*/  DADD R132, -R192, R132 ;  /* 0x00000000c0847229 */ /* 0x000fe20000000184 */
[----:B0-----:R-:W2:Y:S01]  /*5f1e0*/  LDL.LU.64 R218, [R1+0x8b28] ;  /* 0x008b280001da7983 */ /* 0x001ea20000300a00 */
[----:B-1----:R-:W-:Y:S01]  /*5f1f0*/  DADD R16, R86, -R122 ;  /* 0x0000000056107229 */ /* 0x002fe2000000087a */
[----:B------:R-:W-:Y:S01]  /*5f200*/  UMOV UR12, 0xae147ae1 ;  /* 0xae147ae1000c7882 */ /* 0x000fe20000000000 */
[----:B------:R-:W-:Y:S01]  /*5f210*/  DADD R86, R198, -R128 ;  /* 0x00000000c6567229 */ /* 0x000fe20000000880 */
[----:B------:R-:W-:Y:S01]  /*5f220*/  UMOV UR13, 0x3feae147 ;  /* 0x3feae147000d7882 */ /* 0x000fe20000000000 */
[----:B------:R-:W2:Y:S01]  /*5f230*/  LDL.LU.64 R136, [R1+0x8d28] ;  /* 0x008d280001887983 */ /* 0x000ea20000300a00 */
[----:B------:R-:W-:Y:S01]  /*5f240*/  MOV R162, R148 ;  /* 0x0000009400a27202 */ /* 0x000fe20000000f00 */
[----:B------:R-:W-:Y:S02]  /*5f250*/  IMAD.MOV.U32 R163, RZ, RZ, R149 ;  /* 0x000000ffffa37224 */ /* 0x000fe400078e0095 */
[----:B------:R-:W2:Y:S02]  /*5f260*/  LDL.64 R184, [R1+0x9eb0] ;  /* 0x009eb00001b87983 */ /* 0x000ea40000100a00 */
[----:B------:R-:W-:Y:S01]  /*5f270*/  DADD R86, R232, R86 ;  /* 0x00000000e8567229 */ /* 0x000fe20000000056 */
[----:B------:R-:W-:Y:S01]  /*5f280*/  IMAD.MOV.U32 R148, RZ, RZ, R182 ;  /* 0x000000ffff947224 */ /* 0x000fe200078e00b6 */
[----:B------:R-:W2:Y:S01]  /*5f290*/  LDL.LU.64 R156, [R1+0x8668] ;  /* 0x00866800019c7983 */ /* 0x000ea20000300a00 */
[----:B------:R-:W-:-:S03]  /*5f2a0*/  IMAD.MOV.U32 R149, RZ, RZ, R183 ;  /* 0x000000ffff957224 */ /* 0x000fc600078e00b7 */
[----:B------:R-:W2:Y:S04]  /*5f2b0*/  LDL.LU.64 R182, [R1+0x8da0] ;  /* 0x008da00001b67983 */ /* 0x000ea80000300a00 */
[----:B------:R-:W-:Y:S01]  /*5f2c0*/  STL.64 [R1+0x87d8], R16 ;  /* 0x0087d81001007387 */ /* 0x000fe20000100a00 */
[----:B------:R-:W-:Y:S02]  /*5f2d0*/  IMAD.MOV.U32 R122, RZ, RZ, R172 ;  /* 0x000000ffff7a7224 */ /* 0x000fe400078e00ac */
[----:B------:R-:W-:Y:S01]  /*5f2e0*/  IMAD.MOV.U32 R123, RZ, RZ, R173 ;  /* 0x000000ffff7b7224 */ /* 0x000fe200078e00ad */
[----:B------:R-:W2:Y:S04]  /*5f2f0*/  LDL.LU.64 R82, [R1+0x8598] ;  /* 0x0085980001527983 */ /* 0x000ea80000300a00 */
[----:B------:R-:W2:Y:S01]  /*5f300*/  LDL.LU.64 R172, [R1+0x8bd0] ;  /* 0x008bd00001ac7983 */ /* 0x000ea20000300a00 */
[----:B------:R-:W-:Y:S01]  /*5f310*/  UMOV UR14, 0x66666666 ;  /* 0x66666666000e7882 */ /* 0x000fe20000000000 */
[----:B------:R-:W-:-:S02]  /*5f320*/  UMOV UR15, 0x3fe66666 ;  /* 0x3fe66666000f7882 */ /* 0x000fc40000000000 */
[----:B------:R-:W2:Y:S04]  /*5f330*/  LDL.LU.64 R78, [R1+0x8b38] ;  /* 0x008b3800014e7983 */ /* 0x000ea80000300a00 */
[----:B------:R-:W2:Y:S04]  /*5f340*/  LDL.LU.64 R102, [R1+0x8e00] ;  /* 0x008e000001667983 */ /* 0x000ea80000300a00 */
[----:B------:R-:W2:Y:S04]  /*5f350*/  LDL.LU.64 R60, [R1+0x8e50] ;  /* 0x008e5000013c7983 */ /* 0x000ea80000300a00 */
[----:B------:R-:W2:Y:S01]  /*5f360*/  LDL.LU.64 R194, [R1+0x8cd8] ;  /* 0x008cd80001c27983 */ /* 0x000ea20000300a00 */
[----:B------:R-:W-:Y:S01]  /*5f370*/  DFMA R180, -R180, R54, R244 ;  /* 0x00000036b4b4722b */ /* 0x000fe200000001f4 */
[----:B------:R-:W-:Y:S01]  /*5f380*/  UMOV UR48, 0x1723dbb3 ;  /* 0x1723dbb300307882 */ /* 0x000fe20000000000 */
[----:B------:R-:W-:Y:S01]  /*5f390*/  UMOV UR49, 0x3cede766 ;  /* 0x3cede76600317882 */ /* 0x000fe20000000000 */
[----:B------:R-:W-:Y:S01]  /*5f3a0*/  UMOV UR18, 0x3a23383f ;  /* 0x3a23383f00127882 */ /* 0x000fe20000000000 */
[----:B------:R-:W-:Y:S01]  /*5f3b0*/  UMOV UR19, 0x3dafe2c6 ;  /* 0x3dafe2c600137882 */ /* 0x000fe20000000000 */
[----:B------:R-:W2:Y:S04]  /*5f3c0*/  LDL.LU.64 R144, [R1+0x8650] ;  /* 0x0086500001907983 */ /* 0x000ea80000300a00 */
[----:B------:R-:W2:Y:S01]  /*5f3d0*/  LDL.LU.64 R236, [R1+0x87c8] ;  /* 0x0087c80001ec7983 */ /* 0x000ea20000300a00 */
[----:B---3--:R-:W-:-:S02]  /*5f3e0*/  DADD R192, -R90, R10 ;  /* 0x000000005ac07229 */ /* 0x008fc4000000010a */
[----:B------:R-:W-:Y:S01]  /*5f3f0*/  DFMA R10, -R226, R70, R36 ;  /* 0x00000046e20a722b */ /* 0x000fe20000000124 */
[----:B------:R-:W3:Y:S07]  /*5f400*/  LDL.LU.64 R90, [R1+0xadb0] ;  /* 0x00adb000015a7983 */ /* 0x000eee0000300a00 */
[----:B------:R-:W-:Y:S02]  /*5f410*/  DFMA R28, -R126, R62, R10 ;  /* 0x0000003e7e1c722b */ /* 0x000fe4000000010a */
[----:B------:R-:W-:-:S02]  /*5f420*/  DADD R10, R22, R22 ;  /* 0x00000000160a7229 */ /* 0x000fc40000000016 */
[----:B------:R-:W-:-:S04]  /*5f430*/  DFMA R36, R210, UR36, R64 ;  /* 0x00000024d2247c2b */ /* 0x000fc80008000040 */
[----:B------:R-:W-:Y:S02]  /*5f440*/  DADD R28, -R88, R28 ;  /* 0x00000000581c7229 */ /* 0x000fe4000000011c */
[----:B------:R-:W-:-:S08]  /*5f450*/  DADD R10, -R68, R10 ;  /* 0x00000000440a7229 */ /* 0x000fd0000000010a */
[----:B------:R-:W-:Y:S02]  /*5f460*/  DADD R64, R128, R10 ;  /* 0x0000000080407229 */ /* 0x000fe4000000000a */
[----:B----4-:R-:W-:Y:S02]  /*5f470*/  DADD R36, R174, R36 ;  /* 0x00000000ae247229 */ /* 0x010fe40000000024 */
[----:B------:R-:W-:-:S06]  /*5f480*/  DADD R10, -R44, R28 ;  /* 0x000000002c0a7229 */ /* 0x000fcc000000011c */
[----:B------:R-:W-:Y:S02]  /*5f490*/  DFMA R36, R208, UR12, R36 ;  /* 0x0000000cd0247c2b */ /* 0x000fe40008000024 */
[----:B------:R-:W-:Y:S02]  /*5f4a0*/  DADD R28, -R160, R10 ;  /* 0x00000000a01c7229 */ /* 0x000fe4000000010a */
[----:B------:R-:W-:-:S04]  /*5f4b0*/  DADD R10, R198, R64 ;  /* 0x00000000c60a7229 */ /* 0x000fc80000000040 */
[----:B------:R-:W-:-:S04]  /*5f4c0*/  DADD R36, R188, R36 ;  /* 0x00000000bc247229 */ /* 0x000fc80000000024 */
[C---:B------:R-:W-:Y:S02]  /*5f4d0*/  DADD R142, R168.reuse, R10 ;  /* 0x00000000a88e7229 */ /* 0x040fe4000000000a */
[----:B------:R-:W-:Y:S02]  /*5f4e0*/  DADD R10, R168, R86 ;  /* 0x00000000a80a7229 */ /* 0x000fe40000000056 */
[----:B------:R-:W-:-:S05]  /*5f4f0*/  DFMA R36, R214, UR40, R36 ;  /* 0x00000028d6247c2b */ /* 0x000fca0008000024 */
[----:B------:R0:W-:Y:S02]  /*5f500*/  STL.64 [R1+0x8470], R10 ;  /* 0x0084700a01007387 */ /* 0x0001e40000100a00 */
[----:B0-----:R-:W-:-:S08]  /*5f510*/  DFMA R10, R188, 0.75, R112 ;  /* 0x3fe80000bc0a782b */ /* 0x001fd00000000070 */
[C---:B------:R-:W-:Y:S02]  /*5f520*/  DADD R16, R4.reuse, R10 ;  /* 0x0000000004107229 */ /* 0x040fe4000000000a */
[----:B------:R-:W-:Y:S01]  /*5f530*/  DADD R10, R4, R36 ;  /* 0x00000000040a7229 */ /* 0x000fe20000000024 */
[----:B------:R-:W-:Y:S01]  /*5f540*/  IMAD.MOV.U32 R68, RZ, RZ, R14 ;  /* 0x000000ffff447224 */ /* 0x000fe200078e000e */
[----:B------:R-:W-:Y:S01]  /*5f550*/  MOV R69, R15 ;  /* 0x0000000f00457202 */ /* 0x000fe20000000f00 */
[----:B------:R-:W-:Y:S02]  /*5f560*/  DADD R28, -R230, R28 ;  /* 0x00000000e61c7229 */ /* 0x000fe4000000011c */
[----:B--2---:R-:W-:Y:S01]  /*5f570*/  DFMA R186, R224, 2, R156 ;  /* 0x40000000e0ba782b */ /* 0x004fe2000000009c */
[----:B------:R-:W-:Y:S04]  /*5f580*/  STL.64 [R1+0x8498], R16 ;  /* 0x0084981001007387 */ /* 0x000fe80000100a00 */
[----:B------:R0:W-:Y:S01]  /*5f590*/  STL.64 [R1+0x87b8], R10 ;  /* 0x0087b80a01007387 */ /* 0x0001e20000100a00 */
[----:B------:R-:W-:Y:S01]  /*5f5a0*/  MOV R14, R108 ;  /* 0x0000006c000e7202 */ /* 0x000fe20000000f00 */
[----:B------:R-:W-:-:S02]  /*5f5b0*/  IMAD.MOV.U32 R15, RZ, RZ, R109 ;  /* 0x000000ffff0f7224 */ /* 0x000fc400078e006d */
[----:B------:R-:W2:Y:S04]  /*5f5c0*/  LDL.LU.64 R224, [R1+0xad98] ;  /* 0x00ad980001e07983 */ /* 0x000ea80000300a00 */
[----:B------:R-:W4:Y:S01]  /*5f5d0*/  LDL.LU.64 R156, [R1+0x8e38] ;  /* 0x008e3800019c7983 */ /* 0x000f220000300a00 */
[----:B0-----:R-:W-:-:S03]  /*5f5e0*/  DADD R10, -R210, R110 ;  /* 0x00000000d20a7229 */ /* 0x001fc6000000016e */
[----:B------:R-:W-:Y:S04]  /*5f5f0*/  STL.64 [R1+0xabb8], R180 ;  /* 0x00abb8b401007387 */ /* 0x000fe80000100a00 */
[----:B------:R0:W-:Y:S01]  /*5f600*/  STL.64 [R1+0xaa38], R128 ;  /* 0x00aa388001007387 */ /* 0x0001e20000100a00 */
[----:B------:R-:W-:-:S03]  /*5f610*/  DADD R10, -R174, R10 ;  /* 0x00000000ae0a7229 */ /* 0x000fc6000000010a */
[----:B------:R1:W-:Y:S01]  /*5f620*/  STL.64 [R1+0xaa30], R212 ;  /* 0x00aa30d401007387 */ /* 0x0003e20000100a00 */
[----:B------:R-:W-:Y:S01]  /*5f630*/  UMOV UR22, 0xa3d70a4 ;  /* 0x0a3d70a400167882 */ /* 0x000fe20000000000 */
[----:B------:R-:W-:Y:S01]  /*5f640*/  UMOV UR23, 0x3fc0a3d7 ;  /* 0x3fc0a3d700177882 */ /* 0x000fe20000000000 */
[----:B------:R-:W-:Y:S01]  /*5f650*/  UMOV UR50, 0xa3d70a3d ;  /* 0xa3d70a3d00327882 */ /* 0x000fe20000000000 */
[----:B------:R-:W-:Y:S01]  /*5f660*/  UMOV UR51, 0x3fe23d70 ;  /* 0x3fe23d7000337882 */ /* 0x000fe20000000000 */
[----:B------:R-:W4:Y:S01]  /*5f670*/  LDL.LU.64 R4, [R1+0xada0] ;  /* 0x00ada00001047983 */ /* 0x000f220000300a00 */
[----:B------:R-:W-:Y:S02]  /*5f680*/  DADD R86, -R208, R10 ;  /* 0x00000000d0567229 */ /* 0x000fe4000000010a */
[----:B------:R-:W-:Y:S01]  /*5f690*/  DFMA R10, R210, UR36, R154 ;  /* 0x00000024d20a7c2b */ /* 0x000fe2000800009a */
[----:B------:R-:W-:Y:S01]  /*5f6a0*/  IMAD.MOV.U32 R108, RZ, RZ, R216 ;  /* 0x000000ffff6c7224 */ /* 0x000fe200078e00d8 */
[----:B------:R-:W2:Y:S01]  /*5f6b0*/  LDL.LU.64 R210, [R1+0x8dc0] ;  /* 0x008dc00001d27983 */ /* 0x000ea20000300a00 */
[----:B------:R-:W-:-:S03]  /*5f6c0*/  MOV R109, R217 ;  /* 0x000000d9006d7202 */ /* 0x000fc60000000f00 */
[----:B------:R-:W4:Y:S04]  /*5f6d0*/  LDL.LU.64 R216, [R1+0x8fd0] ;  /* 0x008fd00001d87983 */ /* 0x000f280000300a00 */
[----:B------:R-:W4:Y:S01]  /*5f6e0*/  LDL.64 R208, [R1+0x9b40] ;  /* 0x009b400001d07983 */ /* 0x000f220000100a00 */
[----:B------:R-:W-:Y:S02]  /*5f6f0*/  DADD R36, R174, R10 ;  /* 0x00000000ae247229 */ /* 0x000fe4000000000a */
[C---:B------:R-:W-:Y:S01]  /*5f700*/  DADD R22, -R188.reuse, R86 ;  /* 0x00000000bc167229 */ /* 0x040fe20000000156 */
[----:B0-----:R-:W4:Y:S04]  /*5f710*/  LDL.LU.64 R128, [R1+0x8578] ;  /* 0x0085780001807983 */ /* 0x001f280000300a00 */
[----:B-1----:R-:W4:Y:S01]  /*5f720*/  LDL.LU.64 R212, [R1+0x8e48] ;  /* 0x008e480001d47983 */ /* 0x002f220000300a00 */
[----:B------:R-:W-:-:S07]  /*5f730*/  DFMA R16, R188, 0.75, R36 ;  /* 0x3fe80000bc10782b */ /* 0x000fce0000000024 */
[----:B------:R0:W-:Y:S04]  /*5f740*/  STL.64 [R1+0x8830], R16 ;  /* 0x0088301001007387 */ /* 0x0001e80000100a00 */
[----:B0-----:R-:W4:Y:S01]  /*5f750*/  LDL.64 R16, [R1+0xa050] ;  /* 0x00a0500001107983 */ /* 0x001f220000100a00 */
[----:B---3--:R-:W-:-:S08]  /*5f760*/  DFMA R28, -R92, R90, R28 ;  /* 0x0000005a5c1c722b */ /* 0x008fd0000000011c */
[----:B------:R-:W-:-:S08]  /*5f770*/  DADD R28, -R218, R28 ;  /* 0x00000000da1c7229 */ /* 0x000fd0000000011c */
[----:B------:R-:W-:-:S08]  /*5f780*/  DADD R28, -R136, R28 ;  /* 0x00000000881c7229 */ /* 0x000fd0000000011c */
[----:B------:R-:W-:-:S08]  /*5f790*/  DADD R28, -R234, R28 ;  /* 0x00000000ea1c7229 */ /* 0x000fd0000000011c */
[----:B------:R-:W-:-:S08]  /*5f7a0*/  DADD R28, -R182, R28 ;  /* 0x00000000b61c7229 */ /* 0x000fd0000000011c */
[----:B------:R-:W-:-:S08]  /*5f7b0*/  DFMA R28, R202, -UR14, R28 ;  /* 0x8000000eca1c7c2b */ /* 0x000fd0000800001c */
[----:B------:R-:W-:Y:S02]  /*5f7c0*/  DFMA R64, -R184, R52, R28 ;  /* 0x00000034b840722b */ /* 0x000fe4000000011c */
[----:B------:R-:W-:-:S06]  /*5f7d0*/  DFMA R28, -R222, R50, R174 ;  /* 0x00000032de1c722b */ /* 0x000fcc00000001ae */
[----:B------:R-:W-:Y:S02]  /*5f7e0*/  DADD R10, -R172, R64 ;  /* 0x00000000ac0a7229 */ /* 0x000fe40000000140 */
[----:B------:R-:W-:-:S06]  /*5f7f0*/  DFMA R140, R188, 0.25, R28 ;  /* 0x3fd00000bc8c782b */ /* 0x000fcc000000001c */
[----:B--2---:R-:W-:Y:S02]  /*5f800*/  DADD R28, -R210, R10 ;  /* 0x00000000d21c7229 */ /* 0x004fe4000000010a */
[----:B------:R-:W-:Y:S01]  /*5f810*/  DFMA R10, R238, R56, R244 ;  /* 0x00000038ee0a722b */ /* 0x000fe200000000f4 */
[----:B------:R-:W2:Y:S07]  /*5f820*/  LDL.LU.64 R244, [R1+0x8438] ;  /* 0x0084380001f47983 */ /* 0x000eae0000300a00 */
[----:B------:R-:W-:-:S02]  /*5f830*/  DADD R188, R6, R10 ;  /* 0x0000000006bc7229 */ /* 0x000fc4000000000a */
[----:B----4-:R-:W-:-:S08]  /*5f840*/  DADD R6, -R208, -R216 ;  /* 0x00000000d0067229 */ /* 0x010fd000000009d8 */
[----:B------:R-:W-:Y:S01]  /*5f850*/  DADD R6, -R82, R6 ;  /* 0x0000000052067229 */ /* 0x000fe20000000106 */
[----:B------:R-:W3:Y:S07]  /*5f860*/  LDL.LU.64 R82, [R1+0x8580] ;  /* 0x0085800001527983 */ /* 0x000eee0000300a00 */
[----:B------:R-:W-:Y:S02]  /*5f870*/  DADD R64, -R130, R6 ;  /* 0x0000000082407229 */ /* 0x000fe40000000106 */
[----:B------:R-:W-:Y:S01]  /*5f880*/  DFMA R6, -R238, R66, R124 ;  /* 0x00000042ee06722b */ /* 0x000fe2000000017c */
[----:B------:R-:W4:Y:S01]  /*5f890*/  LDL.LU.64 R124, [R1+0xad90] ;  /* 0x00ad9000017c7983 */ /* 0x000f220000300a00 */
[----:B------:R-:W-:-:S02]  /*5f8a0*/  DADD R28, -R78, R28 ;  /* 0x000000004e1c7229 */ /* 0x000fc4000000011c */
[----:B------:R-:W-:Y:S01]  /*5f8b0*/  DFMA R10, R102, 2, R114 ;  /* 0x40000000660a782b */ /* 0x000fe20000000072 */
[----:B------:R-:W-:Y:S01]  /*5f8c0*/  MOV R114, R68 ;  /* 0x0000004400727202 */ /* 0x000fe20000000f00 */
[----:B------:R-:W-:Y:S01]  /*5f8d0*/  IMAD.MOV.U32 R115, RZ, RZ, R69 ;  /* 0x000000ffff737224 */ /* 0x000fe200078e0045 */
[----:B------:R-:W-:Y:S01]  /*5f8e0*/  MOV R69, R149 ;  /* 0x0000009500457202 */ /* 0x000fe20000000f00 */
[----:B------:R-:W-:Y:S02]  /*5f8f0*/  IMAD.MOV.U32 R68, RZ, RZ, R148 ;  /* 0x000000ffff447224 */ /* 0x000fe400078e0094 */
[----:B------:R-:W-:Y:S01]  /*5f900*/  DADD R28, -R60, R28 ;  /* 0x000000003c1c7229 */ /* 0x000fe2000000011c */
[----:B------:R-:W-:Y:S01]  /*5f910*/  IMAD.MOV.U32 R148, RZ, RZ, R14 ;  /* 0x000000ffff947224 */ /* 0x000fe200078e000e */
[----:B------:R-:W-:Y:S01]  /*5f920*/  DMUL R60, R58, UR18 ;  /* 0x000000123a3c7c28 */ /* 0x000fe20008000000 */
[----:B------:R-:W-:Y:S01]  /*5f930*/  IMAD.MOV.U32 R149, RZ, RZ, R15 ;  /* 0x000000ffff957224 */ /* 0x000fe200078e000f */
[----:B------:R-:W-:Y:S01]  /*5f940*/  DMUL R14, R74, UR48 ;  /* 0x000000304a0e7c28 */ /* 0x000fe20008000000 */
[----:B------:R-:W-:Y:S01]  /*5f950*/  IMAD.MOV.U32 R102, RZ, RZ, R162 ;  /* 0x000000ffff667224 */ /* 0x000fe200078e00a2 */
[----:B------:R-:W-:Y:S01]  /*5f960*/  MOV R162, R224 ;  /* 0x000000e000a27202 */ /* 0x000fe20000000f00 */
[----:B------:R-:W-:-:S02]  /*5f970*/  IMAD.MOV.U32 R103, RZ, RZ, R163 ;  /* 0x000000ffff677224 */ /* 0x000fc400078e00a3 */
[----:B------:R-:W-:-:S03]  /*5f980*/  IMAD.MOV.U32 R163, RZ, RZ, R225 ;  /* 0x000000ffffa37224 */ /* 0x000fc600078e00e1 */
[C-C-:B------:R-:W-:Y:S02]  /*5f990*/  DADD R224, -R14.reuse, R60.reuse ;  /* 0x000000000ee07229 */ /* 0x140fe4000000013c */
[----:B------:R-:W-:Y:S02]  /*5f9a0*/  DADD R60, R14, -R60 ;  /* 0x000000000e3c7229 */ /* 0x000fe4000000083c */
[----:B------:R-:W-:Y:S02]  /*5f9b0*/  DADD R14, R76, R10 ;  /* 0x000000004c0e7229 */ /* 0x000fe4000000000a */
[----:B------:R-:W-:Y:S01]  /*5f9c0*/  DFMA R10, R238, R66, R40 ;  /* 0x00000042ee0a722b */ /* 0x000fe20000000028 */
[----:B------:R-:W-:Y:S01]  /*5f9d0*/  UMOV UR14, 0x33333333 ;  /* 0x33333333000e7882 */ /* 0x000fe20000000000 */
[----:B------:R-:W-:Y:S01]  /*5f9e0*/  UMOV UR15, 0x3fd33333 ;  /* 0x3fd33333000f7882 */ /* 0x000fe20000000000 */
[----:B------:R-:W-:Y:S01]  /*5f9f0*/  UMOV UR36, 0x66666666 ;  /* 0x6666666600247882 */ /* 0x000fe20000000000 */
[----:B------:R-:W-:-:S04]  /*5fa00*/  UMOV UR37, 0x3fd66666 ;  /* 0x3fd6666600257882 */ /* 0x000fc80000000000 */
[----:B------:R-:W-:Y:S02]  /*5fa10*/  DADD R10, R38, R10 ;  /* 0x00000000260a7229 */ /* 0x000fe4000000000a */
[----:B------:R-:W-:Y:S02]  /*5fa20*/  DFMA R54, R194, -UR14, R28 ;  /* 0x8000000ec2367c2b */ /* 0x000fe4000800001c */
[----:B------:R-:W-:Y:S01]  /*5fa30*/  DMUL R28, R176, UR36 ;  /* 0x00000024b01c7c28 */ /* 0x000fe20008000000 */
[----:B------:R-:W2:Y:S03]  /*5fa40*/  LDL.LU.64 R194, [R1+0x8d48] ;  /* 0x008d480001c27983 */ /* 0x000ea60000300a00 */
[----:B------:R-:W-:-:S08]  /*5fa50*/  DADD R10, R88, R10 ;  /* 0x00000000580a7229 */ /* 0x000fd0000000000a */
[----:B------:R-:W-:Y:S02]  /*5fa60*/  DADD R10, R44, R10 ;  /* 0x000000002c0a7229 */ /* 0x000fe4000000000a */
[----:B------:R-:W-:Y:S01]  /*5fa70*/  DADD R86, R38, R6 ;  /* 0x0000000026567229 */ /* 0x000fe20000000006 */
[----:B------:R-:W2:Y:S01]  /*5fa80*/  LDL.LU.64 R38, [R1+0x85e8] ;  /* 0x0085e80001267983 */ /* 0x000ea20000300a00 */
[----:B------:R-:W-:Y:S01]  /*5fa90*/  UMOV UR18, 0xd70a3d71 ;  /* 0xd70a3d7100127882 */ /* 0x000fe20000000000 */
[----:B------:R-:W-:Y:S01]  /*5faa0*/  UMOV UR19, 0x3fdd70a3 ;  /* 0x3fdd70a300137882 */ /* 0x000fe20000000000 */
[----:B------:R-:W-:Y:S01]  /*5fab0*/  DFMA R6, R42, R16, R156 ;  /* 0x000000102a06722b */ /* 0x000fe2000000009c */
[----:B------:R-:W2:Y:S07]  /*5fac0*/  LDL.LU.64 R156, [R1+0x8a90] ;  /* 0x008a9000019c7983 */ /* 0x000eae0000300a00 */
[----:B------:R-:W-:-:S02]  /*5fad0*/  DFMA R16, R176, UR26, R6 ;  /* 0x0000001ab0107c2b */ /* 0x000fc40008000006 */
[----:B------:R-:W-:Y:S01]  /*5fae0*/  DFMA R6, -R126, R62, R88 ;  /* 0x0000003e7e06722b */ /* 0x000fe20000000158 */
[----:B------:R-:W2:Y:S01]  /*5faf0*/  LDL.64 R88, [R1+0x90d0] ;  /* 0x0090d00001587983 */ /* 0x000ea20000100a00 */
[----:B---3--:R-:W-:Y:S02]  /*5fb00*/  DFMA R76, R82, 3, R28 ;  /* 0x40080000524c782b */ /* 0x008fe4000000001c */
[----:B----4-:R-:W-:Y:S01]  /*5fb10*/  DADD R36, -R124, R132 ;  /* 0x000000007c247229 */ /* 0x010fe20000000184 */
[----:B------:R-:W-:Y:S01]  /*5fb20*/  UMOV UR48, 0xeb851eb8 ;  /* 0xeb851eb800307882 */ /* 0x000fe20000000000 */
[----:B------:R-:W-:Y:S01]  /*5fb30*/  DADD R28, R198, -R232 ;  /* 0x00000000c61c7229 */ /* 0x000fe200000008e8 */
[----:B------:R-:W-:Y:S01]  /*5fb40*/  UMOV UR49, 0x3ff23851 ;  /* 0x3ff2385100317882 */ /* 0x000fe20000000000 */
[----:B------:R-:W-:Y:S01]  /*5fb50*/  DFMA R130, R176, UR18, R82 ;  /* 0x00000012b0827c2b */ /* 0x000fe20008000052 */
[----:B------:R-:W3:Y:S01]  /*5fb60*/  LDL.LU.64 R232, [R1+0x8480] ;  /* 0x0084800001e87983 */ /* 0x000ee20000300a00 */
[----:B------:R-:W-:-:S03]  /*5fb70*/  DADD R110, R182, R86 ;  /* 0x00000000b66e7229 */ /* 0x000fc60000000056 */
[----:B------:R-:W4:Y:S01]  /*5fb80*/  LDL.LU.64 R126, [R1+0xad88] ;  /* 0x00ad8800017e7983 */ /* 0x000f220000300a00 */
[----:B------:R-:W-:Y:S02]  /*5fb90*/  DADD R180, R124, R28 ;  /* 0x000000007cb47229 */ /* 0x000fe4000000001c */
[----:B------:R-:W-:Y:S01]  /*5fba0*/  DADD R28, R160, R10 ;  /* 0x00000000a01c7229 */ /* 0x000fe2000000000a */
[----:B------:R-:W-:Y:S01]  /*5fbb0*/  IMAD.MOV.U32 R82, RZ, RZ, R114 ;  /* 0x000000ffff527224 */ /* 0x000fe200078e0072 */
[----:B--2---:R-:W-:Y:S01]  /*5fbc0*/  DADD R10, -R244, R54 ;  /* 0x00000000f40a7229 */ /* 0x004fe20000000136 */
[----:B------:R-:W-:Y:S01]  /*5fbd0*/  MOV R83, R115 ;  /* 0x0000007300537202 */ /* 0x000fe20000000f00 */
[----:B------:R-:W2:Y:S04]  /*5fbe0*/  LDL.LU.64 R124, [R1+0xad80] ;  /* 0x00ad8000017c7983 */ /* 0x000ea80000300a00 */
[----:B------:R-:W-:Y:S01]  /*5fbf0*/  DADD R54, R230, R28 ;  /* 0x00000000e6367229 */ /* 0x000fe2000000001c */
[----:B------:R-:W3:Y:S01]  /*5fc00*/  LDL.LU.64 R230, [R1+0xad78] ;  /* 0x00ad780001e67983 */ /* 0x000ee20000300a00 */
[----:B------:R-:W-:-:S02]  /*5fc10*/  IMAD.MOV.U32 R114, RZ, RZ, R162 ;  /* 0x000000ffff727224 */ /* 0x000fc400078e00a2 */
[----:B------:R-:W-:Y:S02]  /*5fc20*/  IMAD.MOV.U32 R115, RZ, RZ, R163 ;  /* 0x000000ffff737224 */ /* 0x000fe400078e00a3 */
[----:B------:R-:W4:Y:S04]  /*5fc30*/  LDL.LU.64 R162, [R1+0x84f8] ;  /* 0x0084f80001a27983 */ /* 0x000f280000300a00 */
[----:B------:R0:W-:Y:S01]  /*5fc40*/  STL.64 [R1+0x87c0], R36 ;  /* 0x0087c02401007387 */ /* 0x0001e20000100a00 */
[----:B------:R-:W-:Y:S02]  /*5fc50*/  DADD R10, -R24, R10 ;  /* 0x00000000180a7229 */ /* 0x000fe4000000010a */
[----:B0-----:R-:W-:Y:S02]  /*5fc60*/  DADD R36, R160, R6 ;  /* 0x00000000a0247229 */ /* 0x001fe40000000006 */
[----:B------:R-:W-:-:S04]  /*5fc70*/  DFMA R6, R202, UR42, R182 ;  /* 0x0000002aca067c2b */ /* 0x000fc800080000b6 */
[----:B------:R-:W-:Y:S01]  /*5fc80*/  DADD R10, -R194, R10 ;  /* 0x00000000c20a7229 */ /* 0x000fe2000000010a */
[----:B------:R-:W2:Y:S03]  /*5fc90*/  LDL.LU.64 R182, [R1+0x8fc0] ;  /* 0x008fc00001b67983 */ /* 0x000ea60000300a00 */
[----:B------:R-:W-:-:S08]  /*5fca0*/  DFMA R6, -R184, R52, R6 ;  /* 0x00000034b806722b */ /* 0x000fd00000000106 */
[----:B------:R-:W-:Y:S02]  /*5fcb0*/  DADD R138, R38, R6 ;  /* 0x00000000268a7229 */ /* 0x000fe40000000006 */
[----:B------:R-:W-:Y:S02]  /*5fcc0*/  DADD R6, R190, R178 ;  /* 0x00000000be067229 */ /* 0x000fe400000000b2 */
[C---:B------:R-:W-:Y:S01]  /*5fcd0*/  DADD R112, R38.reuse, R36 ;  /* 0x0000000026707229 */ /* 0x040fe20000000024 */
[----:B------:R-:W2:Y:S01]  /*5fce0*/  LDL.64 R178, [R1+0xa2c0] ;  /* 0x00a2c00001b27983 */ /* 0x000ea20000100a00 */
[----:B------:R-:W-:-:S03]  /*5fcf0*/  DADD R36, -R38, R10 ;  /* 0x0000000026247229 */ /* 0x000fc6000000010a */
[----:B------:R0:W-:Y:S01]  /*5fd00*/  STL.64 [R1+0x8440], R6 ;  /* 0x0084400601007387 */ /* 0x0001e20000100a00 */
[----:B------:R-:W-:Y:S02]  /*5fd10*/  DFMA R10, R92, R90, R54 ;  /* 0x0000005a5c0a722b */ /* 0x000fe40000000036 */
[----:B------:R-:W-:Y:S01]  /*5fd20*/  DADD R160, -R158, R64 ;  /* 0x000000009ea07229 */ /* 0x000fe20000000140 */
[----:B------:R-:W2:Y:S04]  /*5fd30*/  LDL.LU.64 R38, [R1+0x85d0] ;  /* 0x0085d00001267983 */ /* 0x000ea80000300a00 */
[----:B------:R-:W2:Y:S01]  /*5fd40*/  LDL.64 R158, [R1+0xa2a0] ;  /* 0x00a2a000019e7983 */ /* 0x000ea20000100a00 */
[----:B0-----:R-:W-:Y:S02]  /*5fd50*/  DFMA R6, R30, 2, R6 ;  /* 0x400000001e06782b */ /* 0x001fe40000000006 */
[----:B------:R-:W-:-:S02]  /*5fd60*/  DADD R30, R218, R10 ;  /* 0x00000000da1e7229 */ /* 0x000fc4000000000a */
[----:B------:R-:W-:Y:S01]  /*5fd70*/  DADD R10, -R156, -R88 ;  /* 0x000000009c0a7229 */ /* 0x000fe20000000958 */
[----:B------:R-:W2:Y:S04]  /*5fd80*/  LDL.64 R218, [R1+0xa220] ;  /* 0x00a2200001da7983 */ /* 0x000ea80000100a00 */
[----:B------:R-:W2:Y:S01]  /*5fd90*/  LDL.LU.64 R88, [R1+0x85d8] ;  /* 0x0085d80001587983 */ /* 0x000ea20000300a00 */
[----:B---3--:R-:W-:-:S08]  /*5fda0*/  DFMA R28, R230, 3, R76 ;  /* 0x40080000e61c782b */ /* 0x008fd0000000004c */
[----:B------:R-:W-:Y:S02]  /*5fdb0*/  DADD R220, R232, R28 ;  /* 0x00000000e8dc7229 */ /* 0x000fe4000000001c */
[----:B------:R-:W-:Y:S02]  /*5fdc0*/  DADD R28, R26, R6 ;  /* 0x000000001a1c7229 */ /* 0x000fe40000000006 */
[----:B----4-:R-:W-:-:S08]  /*5fdd0*/  DADD R6, -R162, R36 ;  /* 0x00000000a2067229 */ /* 0x010fd00000000124 */
[----:B------:R-:W-:Y:S02]  /*5fde0*/  DADD R6, -R128, R6 ;  /* 0x0000000080067229 */ /* 0x000fe40000000106 */
[----:B------:R-:W-:-:S06]  /*5fdf0*/  DADD R26, -R246, R10 ;  /* 0x00000000f61a7229 */ /* 0x000fcc000000010a */
[----:B--2---:R-:W-:Y:S01]  /*5fe00*/  DADD R10, -R124, R6 ;  /* 0x000000007c0a7229 */ /* 0x004fe20000000106 */
[----:B------:R-:W2:Y:S01]  /*5fe10*/  LDL.LU.64 R124, [R1+0xad70] ;  /* 0x00ad7000017c7983 */ /* 0x000ea20000300a00 */
[----:B------:R-:W-:Y:S02]  /*5fe20*/  DFMA R76, R242, 0.75, R28 ;  /* 0x3fe80000f24c782b */ /* 0x000fe4000000001c */
[----:B------:R-:W-:Y:S01]  /*5fe30*/  DMUL R28, R250, R70 ;  /* 0x00000046fa1c7228 */ /* 0x000fe20000000000 */
[----:B------:R-:W3:Y:S01]  /*5fe40*/  LDL.LU.64 R250, [R1+0xad60] ;  /* 0x00ad600001fa7983 */ /* 0x000ee20000300a00 */
[----:B------:R-:W-:-:S03]  /*5fe50*/  DADD R190, R232, R130 ;  /* 0x00000000e8be7229 */ /* 0x000fc60000000082 */
[----:B------:R-:W4:Y:S01]  /*5fe60*/  LDL.LU.64 R232, [R1+0x88d8] ;  /* 0x0088d80001e87983 */ /* 0x000f220000300a00 */
[----:B------:R-:W-:Y:S02]  /*5fe70*/  DADD R26, -R212, R26 ;  /* 0x00000000d41a7229 */ /* 0x000fe4000000011a */
[----:B------:R-:W-:-:S06]  /*5fe80*/  DADD R6, R246, -R212 ;  /* 0x00000000f6067229 */ /* 0x000fcc00000008d4 */
[----:B------:R-:W-:Y:S01]  /*5fe90*/  DADD R36, -R144, R26 ;  /* 0x0000000090247229 */ /* 0x000fe2000000011a */
[----:B------:R0:W-:Y:S01]  /*5fea0*/  STL.64 [R1+0x84b8], R28 ;  /* 0x0084b81c01007387 */ /* 0x0001e20000100a00 */
[----:B------:R-:W-:Y:S02]  /*5feb0*/  DADD R54, R136, R30 ;  /* 0x0000000088367229 */ /* 0x000fe4000000001e */
[----:B------:R-:W-:-:S04]  /*5fec0*/  DADD R132, R144, R6 ;  /* 0x0000000090847229 */ /* 0x000fc80000000006 */
[----:B0-----:R-:W-:Y:S02]  /*5fed0*/  DADD R28, -R28, R36 ;  /* 0x000000001c1c7229 */ /* 0x001fe40000000124 */
[----:B------:R-:W-:Y:S01]  /*5fee0*/  DMUL R36, R248, R62 ;  /* 0x0000003ef8247228 */ /* 0x000fe20000000000 */
[----:B------:R-:W3:Y:S01]  /*5fef0*/  LDL.LU.64 R248, [R1+0xad58] ;  /* 0x00ad580001f87983 */ /* 0x000ee20000300a00 */
[-C--:B------:R-:W-:Y:S02]  /*5ff00*/  DMUL R6, R158, R70.reuse ;  /* 0x000000469e067228 */ /* 0x080fe40000000000 */
[----:B------:R-:W-:Y:S01]  /*5ff10*/  DADD R86, R242, R150 ;  /* 0x00000000f2567229 */ /* 0x000fe20000000096 */
[----:B------:R-:W3:Y:S01]  /*5ff20*/  LDL.LU.64 R242, [R1+0xad68] ;  /* 0x00ad680001f27983 */ /* 0x000ee20000300a00 */
[----:B--2---:R-:W-:Y:S02]  /*5ff30*/  DADD R30, -R124, R10 ;  /* 0x000000007c1e7229 */ /* 0x004fe4000000010a */
[--C-:B------:R-:W-:Y:S01]  /*5ff40*/  DADD R10, -R182, -R236.reuse ;  /* 0x00000000b60a7229 */ /* 0x100fe200000009ec */
[----:B------:R-:W-:Y:S01]  /*5ff50*/  UMOV UR52, 0xec46db4f ;  /* 0xec46db4f00347882 */ /* 0x000fe20000000000 */
[-C--:B------:R-:W-:Y:S01]  /*5ff60*/  DFMA R26, R178, R70.reuse, R236 ;  /* 0x00000046b21a722b */ /* 0x080fe200000000ec */
[----:B------:R-:W-:Y:S01]  /*5ff70*/  UMOV UR53, 0x3d923b5d ;  /* 0x3d923b5d00357882 */ /* 0x000fe20000000000 */
[----:B------:R-:W-:Y:S01]  /*5ff80*/  DADD R130, R212, -R144 ;  /* 0x00000000d4827229 */ /* 0x000fe20000000890 */
[----:B------:R-:W2:Y:S03]  /*5ff90*/  LDL.LU.64 R236, [R1+0x8fe0] ;  /* 0x008fe00001ec7983 */ /* 0x000ea60000300a00 */
[----:B------:R-:W-:Y:S01]  /*5ffa0*/  DADD R174, R6, R10 ;  /* 0x0000000006ae7229 */ /* 0x000fe2000000000a */
[----:B------:R-:W2:Y:S01]  /*5ffb0*/  LDL.LU.64 R212, [R1+0x8bc0] ;  /* 0x008bc00001d47983 */ /* 0x000ea20000300a00 */
[----:B------:R-:W-:-:S02]  /*5ffc0*/  DFMA R6, -R178, R70, -R6 ;  /* 0x00000046b206722b */ /* 0x000fc40000000906 */
[----:B------:R-:W-:Y:S01]  /*5ffd0*/  DFMA R136, R222, R50, -R154 ;  /* 0x00000032de88722b */ /* 0x000fe2000000089a */
[----:B------:R-:W2:Y:S05]  /*5ffe0*/  LDL.64 R124, [R1+0x8f28] ;  /* 0x008f2800017c7983 */ /* 0x000eaa0000100a00 */
[CC--:B------:R-:W-:Y:S02]  /*5fff0*/  DFMA R150, R218.reuse, R62.reuse, R6 ;  /* 0x0000003eda96722b */ /* 0x0c0fe40000000006 */
[----:B----4-:R-:W-:Y:S02]  /*60000*/  DFMA R10, -R218, R62, -R232 ;  /* 0x0000003eda0a722b */ /* 0x010fe400000009e8 */
[----:B------:R-:W-:Y:S01]  /*60010*/  DADD R246, R232, R26 ;  /* 0x00000000e8f67229 */ /* 0x000fe2000000001a */
[----:B------:R-:W-:Y:S01]  /*60020*/  MOV R178, R122 ;  /* 0x0000007a00b27202 */ /* 0x000fe20000000f00 */
[----:B------:R-:W-:Y:S01]  /*60030*/  DADD R6, -R36, R28 ;  /* 0x0000000024067229 */ /* 0x000fe2000000011c */
[----:B------:R-:W-:Y:S01]  /*60040*/  IMAD.MOV.U32 R179, RZ, RZ, R123 ;  /* 0x000000ffffb37224 */ /* 0x000fe200078e007b */
[----:B------:R-:W-:Y:S01]  /*60050*/  DFMA R26, R38, -0.5, R30 ;  /* 0xbfe00000261a782b */ /* 0x000fe2000000001e */
[----:B------:R-:W-:Y:S01]  /*60060*/  IMAD.MOV.U32 R218, RZ, RZ, R114 ;  /* 0x000000ffffda7224 */ /* 0x000fe200078e0072 */
[----:B------:R-:W-:Y:S01]  /*60070*/  MOV R219, R115 ;  /* 0x0000007300db7202 */ /* 0x000fe20000000f00 */
[----:B------:R-:W-:Y:S01]  /*60080*/  IMAD.MOV.U32 R232, RZ, RZ, R102 ;  /* 0x000000ffffe87224 */ /* 0x000fe200078e0066 */
[----:B------:R-:W4:Y:S02]  /*60090*/  LDL.LU.64 R114, [R1+0x8420] ;  /* 0x0084200001727983 */ /* 0x000f240000300a00 */
[----:B---3--:R-:W-:-:S02]  /*600a0*/  DADD R28, -R250, R6 ;  /* 0x00000000fa1c7229 */ /* 0x008fc40000000106 */
[----:B------:R-:W-:Y:S01]  /*600b0*/  DADD R6, R234, R54 ;  /* 0x00000000ea067229 */ /* 0x000fe20000000036 */
[----:B------:R-:W-:Y:S01]  /*600c0*/  IMAD.MOV.U32 R233, RZ, RZ, R103 ;  /* 0x000000ffffe97224 */ /* 0x000fe200078e0067 */
[----:B------:R-:W-:Y:S01]  /*600d0*/  DADD R26, -R88, R26 ;  /* 0x00000000581a7229 */ /* 0x000fe2000000011a */
[----:B------:R-:W-:Y:S01]  /*600e0*/  MOV R234, R82 ;  /* 0x0000005200ea7202 */ /* 0x000fe20000000f00 */
[----:B------:R-:W-:Y:S01]  /*600f0*/  IMAD.MOV.U32 R235, RZ, RZ, R83 ;  /* 0x000000ffffeb7224 */ /* 0x000fe200078e0053 */
[----:B------:R-:W3:Y:S03]  /*60100*/  LDL.LU.64 R102, [R1+0x85c8] ;  /* 0x0085c80001667983 */ /* 0x000ee60000300a00 */
[----:B------:R-:W-:Y:S01]  /*60110*/  DADD R62, R202, R6 ;  /* 0x00000000ca3e7229 */ /* 0x000fe20000000006 */
[----:B------:R-:W2:Y:S04]  /*60120*/  LDL.LU.64 R82, [R1+0x8a70] ;  /* 0x008a700001527983 */ /* 0x000ea80000300a00 */
[----:B------:R-:W4:Y:S01]  /*60130*/  LDL.LU.64 R202, [R1+0xad48] ;  /* 0x00ad480001ca7983 */ /* 0x000f220000300a00 */
[----:B------:R-:W-:-:S03]  /*60140*/  DFMA R64, R248, -UR14, R26 ;  /* 0x8000000ef8407c2b */ /* 0x000fc6000800001a */
[----:B------:R-:W2:Y:S01]  /*60150*/  LDL.LU.64 R248, [R1+0xad40] ;  /* 0x00ad400001f87983 */ /* 0x000ea20000300a00 */
[----:B------:R-:W-:-:S03]  /*60160*/  DADD R54, -R242, R28 ;  /* 0x00000000f2367229 */ /* 0x000fc6000000011c */
[----:B------:R-:W2:Y:S01]  /*60170*/  LDL.LU.64 R242, [R1+0xad50] ;  /* 0x00ad500001f27983 */ /* 0x000ea20000300a00 */
[-C--:B------:R-:W-:Y:S02]  /*60180*/  DFMA R6, R184, R52.reuse, R110 ;  /* 0x00000034b806722b */ /* 0x080fe4000000006e */
[----:B------:R-:W-:Y:S01]  /*60190*/  DMUL R28, R170, UR50 ;  /* 0x00000032aa1c7c28 */ /* 0x000fe20008000000 */
[----:B------:R-:W-:Y:S01]  /*601a0*/  UMOV UR14, 0xa3d70a4 ;  /* 0x0a3d70a4000e7882 */ /* 0x000fe20000000000 */
[----:B------:R-:W-:Y:S01]  /*601b0*/  UMOV UR15, 0x3fd0a3d7 ;  /* 0x3fd0a3d7000f7882 */ /* 0x000fe20000000000 */
[----:B------:R0:W-:Y:S03]  /*601c0*/  STL.128 [R1+0xa960], R8 ;  /* 0x00a9600801007387 */ /* 0x0001e60000100c00 */
[----:B------:R-:W-:Y:S01]  /*601d0*/  DADD R110, R210, R6 ;  /* 0x00000000d26e7229 */ /* 0x000fe20000000006 */
[----:B------:R-:W2:Y:S01]  /*601e0*/  LDL.64 R122, [R1+0x9ae8] ;  /* 0x009ae800017a7983 */ /* 0x000ea20000100a00 */
[----:B------:R-:W-:-:S02]  /*601f0*/  DFMA R6, R184, R52, R62 ;  /* 0x00000034b806722b */ /* 0x000fc4000000003e */
[C---:B------:R-:W-:Y:S01]  /*60200*/  DFMA R222, R50.reuse, -UR20, R204 ;  /* 0x8000001432de7c2b */ /* 0x040fe200080000cc */
[----:B------:R-:W2:Y:S01]  /*60210*/  LDL.64 R184, [R1+0x9c10] ;  /* 0x009c100001b87983 */ /* 0x000ea20000100a00 */
[----:B------:R-:W-:Y:S02]  /*60220*/  DFMA R198, R50, UR6, -R198 ;  /* 0x0000000632c67c2b */ /* 0x000fe400080008c6 */
[CC--:B------:R-:W-:Y:S01]  /*60230*/  DFMA R144, R80.reuse, R50.reuse, R86 ;  /* 0x000000325090722b */ /* 0x0c0fe20000000056 */
[----:B------:R-:W2:Y:S01]  /*60240*/  LDL.64 R52, [R1+0x9ad0] ;  /* 0x009ad00001347983 */ /* 0x000ea20000100a00 */
[----:B------:R-:W-:-:S03]  /*60250*/  DFMA R76, R80, R50, R76 ;  /* 0x00000032504c722b */ /* 0x000fc6000000004c */
[----:B------:R-:W2:Y:S01]  /*60260*/  LDL.LU.64 R154, [R1+0x8fc8] ;  /* 0x008fc800019a7983 */ /* 0x000ea20000300a00 */
[----:B----4-:R-:W-:-:S03]  /*60270*/  DFMA R30, R202, UR22, R132 ;  /* 0x00000016ca1e7c2b */ /* 0x010fc60008000084 */
[----:B---3--:R1:W-:Y:S01]  /*60280*/  STL.128 [R1+0xabf0], R100 ;  /* 0x00abf06401007387 */ /* 0x0083e20000100c00 */
[----:B------:R-:W-:-:S03]  /*60290*/  DMUL R132, R116, R58 ;  /* 0x0000003a74847228 */ /* 0x000fc60000000000 */
[----:B------:R-:W3:Y:S01]  /*602a0*/  LDL.LU.64 R116, [R1+0xad38] ;  /* 0x00ad380001747983 */ /* 0x000ee20000300a00 */
[C---:B------:R-:W-:Y:S02]  /*602b0*/  DFMA R26, R202.reuse, UR22, R130 ;  /* 0x00000016ca1a7c2b */ /* 0x040fe40008000082 */
[C---:B------:R-:W-:Y:S01]  /*602c0*/  DADD R54, -R202.reuse, R54 ;  /* 0x00000000ca367229 */ /* 0x040fe20000000136 */
[----:B------:R-:W-:Y:S01]  /*602d0*/  STL.64 [R1+0xaa78], R150 ;  /* 0x00aa789601007387 */ /* 0x000fe20000100a00 */
[----:B------:R-:W-:Y:S02]  /*602e0*/  DFMA R202, R202, UR48, R28 ;  /* 0x00000030caca7c2b */ /* 0x000fe4000800001c */
[----:B0-----:R-:W-:Y:S01]  /*602f0*/  DFMA R8, R50, UR6, R142 ;  /* 0x0000000632087c2b */ /* 0x001fe2000800008e */
[----:B------:R-:W-:Y:S01]  /*60300*/  STL.64 [R1+0xaa70], R174 ;  /* 0x00aa70ae01007387 */ /* 0x000fe20000100a00 */
[----:B------:R-:W-:Y:S02]  /*60310*/  DFMA R168, R170, UR14, R26 ;  /* 0x0000000eaaa87c2b */ /* 0x000fe4000800001a */
[----:B--2---:R-:W-:Y:S01]  /*60320*/  DADD R26, -R248, R64 ;  /* 0x00000000f81a7229 */ /* 0x004fe20000000140 */
[----:B-1----:R-:W2:Y:S01]  /*60330*/  LDL.64 R100, [R1+0x9ee8] ;  /* 0x009ee80001647983 */ /* 0x002ea20000100a00 */
[----:B------:R-:W-:-:S02]  /*60340*/  DADD R28, -R170, R54 ;  /* 0x00000000aa1c7229 */ /* 0x000fc40000000136 */
[----:B------:R-:W-:Y:S01]  /*60350*/  DFMA R176, R170, UR24, R30 ;  /* 0x00000018aab07c2b */ /* 0x000fe2000800001e */
[----:B------:R-:W-:Y:S01]  /*60360*/  UMOV UR6, 0x33333333 ;  /* 0x3333333300067882 */ /* 0x000fe20000000000 */
[----:B------:R-:W-:Y:S01]  /*60370*/  DADD R30, R210, R6 ;  /* 0x00000000d21e7229 */ /* 0x000fe20000000006 */
[----:B------:R-:W-:Y:S01]  /*60380*/  UMOV UR7, 0x3fc33333 ;  /* 0x3fc3333300077882 */ /* 0x000fe20000000000 */
[----:B------:R-:W-:Y:S01]  /*60390*/  DADD R6, R162, R112 ;  /* 0x00000000a2067229 */ /* 0x000fe20000000070 */
[----:B------:R-:W4:Y:S01]  /*603a0*/  LDL.LU.64 R10, [R1+0x8860] ;  /* 0x00886000010a7983 */ /* 0x000f220000300a00 */
[----:B------:R-:W-:Y:S02]  /*603b0*/  DADD R26, -R114, R26 ;  /* 0x00000000721a7229 */ /* 0x000fe4000000011a */
[----:B------:R-:W-:Y:S01]  /*603c0*/  DADD R28, -R200, R28 ;  /* 0x00000000c81c7229 */ /* 0x000fe2000000011c */
[----:B------:R3:W-:Y:S03]  /*603d0*/  STL.64 [R1+0x86a0], R8 ;  /* 0x0086a00801007387 */ /* 0x0007e60000100a00 */
[C---:B------:R-:W-:Y:S01]  /*603e0*/  DADD R250, R212.reuse, R6 ;  /* 0x00000000d4fa7229 */ /* 0x040fe20000000006 */
[----:B------:R-:W-:Y:S01]  /*603f0*/  IMAD.MOV.U32 R54, RZ, RZ, R122 ;  /* 0x000000ffff367224 */ /* 0x000fe200078e007a */
[----:B------:R-:W-:Y:S01]  /*60400*/  DADD R6, -R212, R26 ;  /* 0x00000000d4067229 */ /* 0x000fe2000000011a */
[----:B------:R-:W-:Y:S01]  /*60410*/  IMAD.MOV.U32 R55, RZ, RZ, R123 ;  /* 0x000000ffff377224 */ /* 0x000fe200078e007b */
[----:B------:R-:W-:-:S02]  /*60420*/  DADD R26, -R2, R28 ;  /* 0x00000000021a7229 */ /* 0x000fc4000000011c */
[----:B------:R-:W-:Y:S01]  /*60430*/  DADD R110, R248, R110 ;  /* 0x00000000f86e7229 */ /* 0x000fe2000000006e */
[----:B------:R-:W-:Y:S01]  /*60440*/  UMOV UR20, 0xe147ae14 ;  /* 0xe147ae1400147882 */ /* 0x000fe20000000000 */
[----:B------:R-:W-:Y:S01]  /*60450*/  DADD R30, R78, R30 ;  /* 0x000000004e1e7229 */ /* 0x000fe2000000001e */
[----:B------:R-:W-:Y:S01]  /*60460*/  UMOV UR21, 0x3fee147a ;  /* 0x3fee147a00157882 */ /* 0x000fe20000000000 */
[----:B------:R-:W-:Y:S01]  /*60470*/  DMUL R28, R32, R74 ;  /* 0x0000004a201c7228 */ /* 0x000fe20000000000 */
[----:B------:R-:W4:Y:S01]  /*60480*/  LDL.LU.64 R142, [R1+0x8f18] ;  /* 0x008f1800018e7983 */ /* 0x000f220000300a00 */
[----:B------:R-:W-:Y:S02]  /*60490*/  DADD R50, -R132, R26 ;  /* 0x0000000084327229 */ /* 0x000fe4000000011a */
[----:B------:R-:W-:Y:S01]  /*604a0*/  DADD R6, -R82, R6 ;  /* 0x0000000052067229 */ /* 0x000fe20000000106 */
[----:B------:R-:W4:Y:S01]  /*604b0*/  LDL.64 R32, [R1+0x9f70] ;  /* 0x009f700001207983 */ /* 0x000f220000100a00 */
[----:B------:R-:W-:-:S03]  /*604c0*/  DADD R26, R244, R30 ;  /* 0x00000000f41a7229 */ /* 0x000fc6000000001e */
[----:B------:R0:W-:Y:S01]  /*604d0*/  STL.128 [R1+0x29d0], R52 ;  /* 0x0029d03401007387 */ /* 0x0001e20000100c00 */
[----:B------:R-:W-:Y:S02]  /*604e0*/  DADD R30, -R28, R50 ;  /* 0x000000001c1e7229 */ /* 0x000fe40000000132 */
[----:B------:R-:W-:Y:S01]  /*604f0*/  DFMA R6, R102, -UR6, R6 ;  /* 0x8000000666067c2b */ /* 0x000fe20008000006 */
[----:B------:R-:W-:Y:S01]  /*60500*/  IMAD.MOV.U32 R210, RZ, RZ, R232 ;  /* 0x000000ffffd27224 */ /* 0x000fe200078e00e8 */
[----:B------:R-:W-:Y:S01]  /*60510*/  MOV R211, R233 ;  /* 0x000000e900d37202 */ /* 0x000fe20000000f00 */
[----:B------:R-:W-:Y:S01]  /*60520*/  DADD R130, R244, R194 ;  /* 0x00000000f4827229 */ /* 0x000fe200000000c2 */
[----:B------:R-:W-:Y:S01]  /*60530*/  IMAD.MOV.U32 R212, RZ, RZ, R218 ;  /* 0x000000ffffd47224 */ /* 0x000fe200078e00da */
[----:B------:R-:W4:Y:S04]  /*60540*/  LDL.LU.64 R78, [R1+0x86b8] ;  /* 0x0086b800014e7983 */ /* 0x000f280000300a00 */
[----:B------:R-:W4:Y:S01]  /*60550*/  LDL.LU.64 R204, [R1+0x8610] ;  /* 0x0086100001cc7983 */ /* 0x000f220000300a00 */
[----:B------:R-:W-:Y:S01]  /*60560*/  UMOV UR60, 0x986f33c4 ;  /* 0x986f33c4003c7882 */ /* 0x000fe20000000000 */
[----:B------:R-:W-:-:S02]  /*60570*/  UMOV UR61, 0x3d9e58b5 ;  /* 0x3d9e58b5003d7882 */ /* 0x000fc40000000000 */
[----:B------:R1:W-:Y:S04]  /*60580*/  STL.128 [R1+0xab30], R152 ;  /* 0x00ab309801007387 */ /* 0x0003e80000100c00 */
[----:B------:R-:W4:Y:S01]  /*60590*/  LDL.64 R170, [R1+0x8d60] ;  /* 0x008d600001aa7983 */ /* 0x000f220000100a00 */
[----:B---3--:R-:W-:Y:S01]  /*605a0*/  DADD R8, -R116, R30 ;  /* 0x0000000074087229 */ /* 0x008fe2000000011e */
[----:B------:R-:W-:Y:S01]  /*605b0*/  IMAD.MOV.U32 R213, RZ, RZ, R219 ;  /* 0x000000ffffd57224 */ /* 0x000fe200078e00db */
[----:B------:R-:W-:Y:S01]  /*605c0*/  DADD R30, -R98, R6 ;  /* 0x00000000621e7229 */ /* 0x000fe20000000106 */
[----:B------:R-:W-:Y:S01]  /*605d0*/  UMOV UR6, 0x119f21d8 ;  /* 0x119f21d800067882 */ /* 0x000fe20000000000 */
[----:B------:R-:W-:Y:S01]  /*605e0*/  UMOV UR7, 0x3dc83073 ;  /* 0x3dc8307300077882 */ /* 0x000fe20000000000 */
[----:B------:R-:W-:-:S02]  /*605f0*/  DADD R50, R24, R26 ;  /* 0x0000000018327229 */ /* 0x000fc4000000001a */
[----:B0-----:R-:W-:Y:S02]  /*60600*/  DFMA R52, R154, UR30, R4 ;  /* 0x0000001e9a347c2b */ /* 0x001fe40008000004 */
[----:B------:R-:W-:Y:S01]  /*60610*/  DMUL R54, R236, UR44 ;  /* 0x0000002cec367c28 */ /* 0x000fe20008000000 */
[----:B------:R-:W-:Y:S01]  /*60620*/  MOV R244, R210 ;  /* 0x000000d200f47202 */ /* 0x000fe20000000f00 */
[----:B------:R-:W-:Y:S01]  /*60630*/  DADD R116, -R242, R30 ;  /* 0x00000000f2747229 */ /* 0x000fe2000000011e */
[----:B------:R-:W-:Y:S01]  /*60640*/  IMAD.MOV.U32 R245, RZ, RZ, R211 ;  /* 0x000000fffff57224 */ /* 0x000fe200078e00d3 */
[----:B------:R-:W3:Y:S01]  /*60650*/  LDL.LU.64 R242, [R1+0xad28] ;  /* 0x00ad280001f27983 */ /* 0x000ee20000300a00 */
[----:B------:R-:W-:Y:S02]  /*60660*/  DADD R6, -R184, UR6 ;  /* 0x00000006b8067e29 */ /* 0x000fe40008000100 */
[----:B------:R-:W-:Y:S01]  /*60670*/  DADD R26, -R120, -R126 ;  /* 0x00000000781a7229 */ /* 0x000fe2000000097e */
[----:B------:R-:W4:Y:S01]  /*60680*/  LDL.LU.64 R24, [R1+0x8678] ;  /* 0x0086780001187983 */ /* 0x000f220000300a00 */
[----:B------:R-:W-:Y:S01]  /*60690*/  DMUL R30, R184, R66 ;  /* 0x00000042b81e7228 */ /* 0x000fe20000000000 */
[----:B------:R-:W-:Y:S01]  /*606a0*/  MOV R232, R108 ;  /* 0x0000006c00e87202 */ /* 0x000fe20000000f00 */
[----:B------:R-:W-:Y:S01]  /*606b0*/  IMAD.MOV.U32 R233, RZ, RZ, R109 ;  /* 0x000000ffffe97224 */ /* 0x000fe200078e006d */
[----:B------:R-:W4:Y:S03]  /*606c0*/  LDL.64 R218, [R1+0x9f68] ;  /* 0x009f680001da7983 */ /* 0x000f260000100a00 */
[----:B------:R-:W-:Y:S01]  /*606d0*/  DFMA R26, R66, -R6, R26 ;  /* 0x80000006421a722b */ /* 0x000fe2000000001a */
[----:B------:R0:W-:Y:S01]  /*606e0*/  STL.128 [R1+0x2a00], R52 ;  /* 0x002a003401007387 */ /* 0x0001e20000100c00 */
[----:B--2---:R-:W-:-:S03]  /*606f0*/  DMUL R210, R100, R70 ;  /* 0x0000004664d27228 */ /* 0x004fc60000000000 */
[----:B------:R2:W-:Y:S04]  /*60700*/  STL.64 [R1+0x8648], R8 ;  /* 0x0086480801007387 */ /* 0x0005e80000100a00 */
[----:B------:R-:W4:Y:S01]  /*60710*/  LDL.LU.64 R98, [R1+0xad30] ;  /* 0x00ad300001627983 */ /* 0x000f220000300a00 */
[----:B------:R-:W-:-:S03]  /*60720*/  DMUL R248, R146, UR52 ;  /* 0x0000003492f87c28 */ /* 0x000fc60008000000 */
[----:B-1----:R-:W4:Y:S01]  /*60730*/  LDL.LU.64 R154, [R1+0x8898] ;  /* 0x00889800019a7983 */ /* 0x002f220000300a00 */
[----:B0-----:R-:W-:Y:S01]  /*60740*/  DADD R52, R194, R50 ;  /* 0x00000000c2347229 */ /* 0x001fe20000000032 */
[----:B------:R-:W-:Y:S01]  /*60750*/  IMAD.MOV.U32 R108, RZ, RZ, R96 ;  /* 0x000000ffff6c7224 */ /* 0x000fe200078e0060 */
[----:B------:R-:W-:Y:S01]  /*60760*/  DFMA R50, R66, -R6, -R30 ;  /* 0x800000064232722b */ /* 0x000fe2000000081e */
[----:B------:R-:W-:Y:S01]  /*60770*/  MOV R109, R97 ;  /* 0x00000061006d7202 */ /* 0x000fe20000000f00 */
[----:B------:R-:W-:Y:S01]  /*60780*/  DFMA R30, -R184, R66, R26 ;  /* 0x00000042b81e722b */ /* 0x000fe2000000011a */
[----:B------:R-:W4:Y:S01]  /*60790*/  LDL.LU.64 R96, [R1+0x8548] ;  /* 0x0085480001607983 */ /* 0x000f220000300a00 */
[-C--:B------:R-:W-:Y:S02]  /*607a0*/  DFMA R26, R66, R6.reuse, R126 ;  /* 0x00000006421a722b */ /* 0x080fe4000000007e */
[----:B------:R-:W-:Y:S01]  /*607b0*/  DMUL R112, R58, R6 ;  /* 0x000000063a707228 */ /* 0x000fe20000000000 */
[----:B------:R-:W-:Y:S01]  /*607c0*/  IMAD.MOV.U32 R174, RZ, RZ, R244 ;  /* 0x000000ffffae7224 */ /* 0x000fe200078e00f4 */
[----:B--2---:R-:W2:Y:S04]  /*607d0*/  LDL.64 R8, [R1+0xa038] ;  /* 0x00a0380001087983 */ /* 0x004ea80000100a00 */
[----:B------:R-:W-:Y:S04]  /*607e0*/  STL.64 [R1+0xabc0], R188 ;  /* 0x00abc0bc01007387 */ /* 0x000fe80000100a00 */
[----:B------:R-:W2:Y:S01]  /*607f0*/  LDL.64 R102, [R1+0x90f8] ;  /* 0x0090f80001667983 */ /* 0x000ea20000100a00 */
[----:B---3--:R-:W-:-:S02]  /*60800*/  DADD R64, R242, R26 ;  /* 0x00000000f2407229 */ /* 0x008fc4000000001a */
[----:B----4-:R-:W-:Y:S02]  /*60810*/  DFMA R26, -R32, R66, R196 ;  /* 0x00000042201a722b */ /* 0x010fe400000001c4 */
[----:B------:R-:W-:-:S06]  /*60820*/  DADD R62, -R242, R30 ;  /* 0x00000000f23e7229 */ /* 0x000fcc000000011e */
[----:B------:R-:W-:-:S08]  /*60830*/  DADD R30, -R210, R26 ;  /* 0x00000000d21e7229 */ /* 0x000fd0000000011a */
[----:B------:R-:W-:Y:S01]  /*60840*/  DADD R30, -R240, R30 ;  /* 0x00000000f01e7229 */ /* 0x000fe2000000011e */
[----:B------:R-:W3:Y:S01]  /*60850*/  LDL.LU.64 R240, [R1+0xad20] ;  /* 0x00ad200001f07983 */ /* 0x000ee20000300a00 */
[----:B------:R-:W-:Y:S02]  /*60860*/  DADD R6, -R112, R192 ;  /* 0x0000000070067229 */ /* 0x000fe400000001c0 */
[----:B------:R-:W-:Y:S02]  /*60870*/  DADD R86, R242, R50 ;  /* 0x00000000f2567229 */ /* 0x000fe40000000032 */
[----:B------:R-:W-:Y:S02]  /*60880*/  DFMA R50, R24, UR20, R110 ;  /* 0x0000001418327c2b */ /* 0x000fe4000800006e */
[----:B------:R-:W-:Y:S01]  /*60890*/  DMUL R150, R218, R74 ;  /* 0x0000004ada967228 */ /* 0x000fe20000000000 */
[----:B------:R-:W-:Y:S01]  /*608a0*/  IMAD.MOV.U32 R175, RZ, RZ, R245 ;  /* 0x000000ffffaf7224 */ /* 0x000fe200078e00f5 */
[----:B------:R-:W-:Y:S01]  /*608b0*/  DFMA R26, -R184, R58, R6 ;  /* 0x0000003ab81a722b */ /* 0x000fe20000000106 */
[----:B------:R-:W-:Y:S01]  /*608c0*/  IMAD.MOV.U32 R244, RZ, RZ, R34 ;  /* 0x000000fffff47224 */ /* 0x000fe200078e0022 */
[----:B------:R-:W4:Y:S02]  /*608d0*/  LDL.LU.64 R242, [R1+0x90a8] ;  /* 0x0090a80001f27983 */ /* 0x000f240000300a00 */
[----:B------:R-:W-:-:S04]  /*608e0*/  DADD R6, R96, R50 ;  /* 0x0000000060067229 */ /* 0x000fc80000000032 */
[----:B------:R-:W-:Y:S01]  /*608f0*/  DADD R50, -R78, R26 ;  /* 0x000000004e327229 */ /* 0x000fe2000000011a */
[----:B------:R-:W-:Y:S02]  /*60900*/  MOV R245, R35 ;  /* 0x0000002300f57202 */ /* 0x000fe40000000f00 */
[----:B------:R-:W4:Y:S01]  /*60910*/  LDL.LU.64 R34, [R1+0x8e70] ;  /* 0x008e700001227983 */ /* 0x000f220000300a00 */
[----:B---3--:R-:W-:-:S04]  /*60920*/  DADD R26, R240, R6 ;  /* 0x00000000f01a7229 */ /* 0x008fc80000000006 */
[----:B------:R-:W-:-:S08]  /*60930*/  DADD R6, -R150, R50 ;  /* 0x0000000096067229 */ /* 0x000fd00000000132 */
[----:B------:R-:W-:Y:S01]  /*60940*/  DADD R6, -R72, R6 ;  /* 0x0000000048067229 */ /* 0x000fe20000000106 */
[----:B------:R-:W3:Y:S01]  /*60950*/  LDL.LU.64 R72, [R1+0xad18] ;  /* 0x00ad180001487983 */ /* 0x000ee20000300a00 */
[----:B------:R-:W-:Y:S01]  /*60960*/  DADD R30, -R248, R30 ;  /* 0x00000000f81e7229 */ /* 0x000fe2000000011e */
[----:B------:R-:W-:Y:S01]  /*60970*/  UMOV UR6, 0xe26a48f5 ;  /* 0xe26a48f500067882 */ /* 0x000fe20000000000 */
[----:B------:R-:W-:Y:S01]  /*60980*/  UMOV UR7, 0x3d7b590c ;  /* 0x3d7b590c00077882 */ /* 0x000fe20000000000 */
[----:B------:R-:W-:Y:S01]  /*60990*/  DADD R26, R142, R26 ;  /* 0x000000008e1a7229 */ /* 0x000fe2000000001a */
[----:B------:R-:W-:Y:S01]  /*609a0*/  IMAD.MOV.U32 R152, RZ, RZ, R174 ;  /* 0x000000ffff987224 */ /* 0x000fe200078e00ae */
[----:B--2---:R-:W-:Y:S01]  /*609b0*/  DFMA R50, R42, R8, -R94 ;  /* 0x000000082a32722b */ /* 0x004fe2000000085e */
[----:B------:R-:W-:Y:S01]  /*609c0*/  IMAD.MOV.U32 R153, RZ, RZ, R175 ;  /* 0x000000ffff997224 */ /* 0x000fe200078e00af */
[----:B----4-:R-:W-:Y:S01]  /*609d0*/  DADD R6, -R34, R6 ;  /* 0x0000000022067229 */ /* 0x010fe20000000106 */
[----:B------:R-:W-:Y:S01]  /*609e0*/  IMAD.MOV.U32 R194, RZ, RZ, R232 ;  /* 0x000000ffffc27224 */ /* 0x000fe200078e00e8 */
[----:B------:R-:W-:Y:S01]  /*609f0*/  DFMA R30, R146, -UR6, R30 ;  /* 0x80000006921e7c2b */ /* 0x000fe2000800001e */
[----:B------:R0:W-:Y:S01]  /*60a00*/  STL.64 [R1+0x8530], R26 ;  /* 0x0085301a01007387 */ /* 0x0001e20000100a00 */
[----:B------:R-:W-:Y:S01]  /*60a10*/  DMUL R174, R66, UR60 ;  /* 0x0000003c42ae7c28 */ /* 0x000fe20008000000 */
[----:B------:R-:W-:-:S02]  /*60a20*/  MOV R195, R233 ;  /* 0x000000e900c37202 */ /* 0x000fc40000000f00 */
[----:B------:R-:W-:Y:S04]  /*60a30*/  STL.64 [R1+0x8478], R6 ;  /* 0x0084780601007387 */ /* 0x000fe80000100a00 */
[----:B------:R-:W2:Y:S01]  /*60a40*/  LDL.LU.64 R232, [R1+0x8718] ;  /* 0x0087180001e87983 */ /* 0x000ea20000300a00 */
[----:B0-----:R-:W-:-:S03]  /*60a50*/  DADD R26, -R10, R30 ;  /* 0x000000000a1a7229 */ /* 0x001fc6000000011e */
[----:B------:R-:W-:Y:S01]  /*60a60*/  STL.128 [R1+0xa970], R96 ;  /* 0x00a9706001007387 */ /* 0x000fe20000100c00 */
[----:B------:R-:W-:-:S03]  /*60a70*/  DADD R8, -R174, R50 ;  /* 0x00000000ae087229 */ /* 0x000fc60000000132 */
[----:B------:R-:W4:Y:S04]  /*60a80*/  LDL.LU.64 R42, [R1+0xad10] ;  /* 0x00ad1000012a7983 */ /* 0x000f280000300a00 */
[----:B------:R0:W-:Y:S04]  /*60a90*/  STL.64 [R1+0x8620], R8 ;  /* 0x0086200801007387 */ /* 0x0001e80000100a00 */
[----:B------:R-:W2:Y:S01]  /*60aa0*/  LDL.LU.64 R34, [R1+0x85e0] ;  /* 0x0085e00001227983 */ /* 0x000ea20000300a00 */
[----:B------:R-:W-:Y:S01]  /*60ab0*/  MOV R188, R148 ;  /* 0x0000009400bc7202 */ /* 0x000fe20000000f00 */
[----:B------:R-:W-:-:S02]  /*60ac0*/  IMAD.MOV.U32 R189, RZ, RZ, R149 ;  /* 0x000000ffffbd7224 */ /* 0x000fc400078e0095 */
[----:B------:R-:W2:Y:S04]  /*60ad0*/  LDL.LU.64 R142, [R1+0x8d50] ;  /* 0x008d5000018e7983 */ /* 0x000ea80000300a00 */
[----:B0-----:R-:W2:Y:S01]  /*60ae0*/  LDL.LU.64 R8, [R1+0x8a78] ;  /* 0x008a780001087983 */ /* 0x001ea20000300a00 */
[----:B---3--:R-:W-:Y:S02]  /*60af0*/  DADD R6, -R72, R26 ;  /* 0x0000000048067229 */ /* 0x008fe4000000011a */
[----:B------:R-:W-:Y:S02]  /*60b00*/  DADD R50, -R10, -R72 ;  /* 0x000000000a327229 */ /* 0x000fe40000000948 */
[----:B------:R-:W-:Y:S02]  /*60b10*/  DFMA R30, -R218, R66, -R84 ;  /* 0x00000042da1e722b */ /* 0x000fe40000000954 */
[----:B----4-:R-:W-:Y:S01]  /*60b20*/  DFMA R74, R80, R146, R42 ;  /* 0x00000092504a722b */ /* 0x010fe2000000002a */
[----:B------:R-:W3:Y:S01]  /*60b30*/  LDL.LU.64 R84, [R1+0xad08] ;  /* 0x00ad080001547983 */ /* 0x000ee20000300a00 */
[----:B------:R-:W-:-:S02]  /*60b40*/  DADD R54, -R204, R6 ;  /* 0x00000000cc367229 */ /* 0x000fc40000000106 */
[----:B------:R-:W-:Y:S01]  /*60b50*/  DFMA R6, R242, 2, R18 ;  /* 0x40000000f206782b */ /* 0x000fe20000000012 */
[----:B------:R-:W-:Y:S01]  /*60b60*/  MOV R174, R188 ;  /* 0x000000bc00ae7202 */ /* 0x000fe20000000f00 */
[----:B------:R-:W4:Y:S01]  /*60b70*/  LDL.LU.64 R18, [R1+0xad00] ;  /* 0x00ad000001127983 */ /* 0x000f220000300a00 */
[----:B------:R-:W-:-:S03]  /*60b80*/  DADD R96, -R204, R50 ;  /* 0x00000000cc607229 */ /* 0x000fc60000000132 */
[----:B------:R-:W3:Y:S01]  /*60b90*/  LDL.64 R204, [R1+0x8fa8] ;  /* 0x008fa80001cc7983 */ /* 0x000ee20000100a00 */
[----:B------:R-:W-:Y:S02]  /*60ba0*/  DADD R26, -R124, R30 ;  /* 0x000000007c1a7229 */ /* 0x000fe4000000011e */
[----:B------:R-:W-:Y:S01]  /*60bb0*/  DADD R50, R162, R138 ;  /* 0x00000000a2327229 */ /* 0x000fe2000000008a */
[----:B------:R-:W3:Y:S01]  /*60bc0*/  LDL.LU.64 R242, [R1+0x85c0] ;  /* 0x0085c00001f27983 */ /* 0x000ee20000300a00 */
[----:B------:R-:W-:Y:S01]  /*60bd0*/  DFMA R6, R100, R70, R6 ;  /* 0x000000466406722b */ /* 0x000fe20000000006 */
[----:B------:R-:W-:Y:S02]  /*60be0*/  IMAD.MOV.U32 R175, RZ, RZ, R189 ;  /* 0x000000ffffaf7224 */ /* 0x000fe400078e00bd */
[----:B------:R-:W-:Y:S01]  /*60bf0*/  IMAD.MOV.U32 R188, RZ, RZ, R178 ;  /* 0x000000ffffbc7224 */ /* 0x000fe200078e00b2 */
[----:B--2---:R-:W-:Y:S01]  /*60c00*/  DADD R26, -R232, R26 ;  /* 0x00000000e81a7229 */ /* 0x004fe2000000011a */
[----:B------:R0:W-:Y:S01]  /*60c10*/  STL.64 [R1+0x8438], R50 ;  /* 0x0084383201007387 */ /* 0x0001e20000100a00 */
[----:B------:R-:W-:-:S02]  /*60c20*/  DADD R30, R170, -R154 ;  /* 0x00000000aa1e7229 */ /* 0x000fc4000000089a */
[----:B------:R-:W-:Y:S01]  /*60c30*/  DADD R138, -RZ, -R106 ;  /* 0x00000000ff8a7229 */ /* 0x000fe2000000096a */
[----:B------:R-:W-:Y:S01]  /*60c40*/  MOV R189, R179 ;  /* 0x000000b300bd7202 */ /* 0x000fe20000000f00 */
[----:B------:R-:W2:Y:S04]  /*60c50*/  LDL.LU.64 R154, [R1+0x8ce8] ;  /* 0x008ce800019a7983 */ /* 0x000ea80000300a00 */
[----:B------:R-:W2:Y:S01]  /*60c60*/  LDL.64 R178, [R1+0x9098] ;  /* 0x0090980001b27983 */ /* 0x000ea20000100a00 */
[----:B0-----:R-:W-:-:S03]  /*60c70*/  DFMA R50, R146, UR4, R6 ;  /* 0x0000000492327c2b */ /* 0x001fc60008000006 */
[----:B------:R0:W-:Y:S01]  /*60c80*/  STL.128 [R1+0x2aa0], R136 ;  /* 0x002aa08801007387 */ /* 0x0001e20000100c00 */
[----:B------:R-:W-:Y:S01]  /*60c90*/  DADD R116, -R34, R116 ;  /* 0x0000000022747229 */ /* 0x000fe20000000174 */
[----:B------:R-:W-:Y:S02]  /*60ca0*/  IMAD.MOV.U32 R98, RZ, RZ, R152 ;  /* 0x000000ffff627224 */ /* 0x000fe400078e0098 */
[----:B------:R-:W-:Y:S01]  /*60cb0*/  IMAD.MOV.U32 R99, RZ, RZ, R153 ;  /* 0x000000ffff637224 */ /* 0x000fe200078e0099 */
[----:B------:R-:W-:Y:S01]  /*60cc0*/  CS2R R196, SRZ ;  /* 0x0000000000c47805 */ /* 0x000fe2000001ff00 */
[----:B------:R-:W2:Y:S04]  /*60cd0*/  LDL.64 R148, [R1+0x8720] ;  /* 0x0087200001947983 */ /* 0x000ea80000100a00 */
[----:B------:R-:W2:Y:S01]  /*60ce0*/  LDL.LU.64 R124, [R1+0x87f8] ;  /* 0x0087f800017c7983 */ /* 0x000ea20000300a00 */
[----:B----4-:R-:W-:-:S03]  /*60cf0*/  DADD R26, -R18, R26 ;  /* 0x00000000121a7229 */ /* 0x010fc6000000011a */
[----:B------:R1:W-:Y:S01]  /*60d00*/  STL.64 [R1+0x8610], R30 ;  /* 0x0086101e01007387 */ /* 0x0003e20000100a00 */
[----:B0-----:R-:W-:-:S03]  /*60d10*/  DADD R138, R10, R50 ;  /* 0x000000000a8a7229 */ /* 0x001fc60000000032 */
[----:B------:R-:W4:Y:S01]  /*60d20*/  LDL.64 R34, [R1+0x9ef8] ;  /* 0x009ef80001227983 */ /* 0x000f220000100a00 */
[----:B------:R-:W-:Y:S02]  /*60d30*/  DADD R6, -R8, R26 ;  /* 0x0000000008067229 */ /* 0x000fe4000000011a */
[----:B---3--:R-:W-:Y:S01]  /*60d40*/  DADD R26, R170, R204 ;  /* 0x00000000aa1a7229 */ /* 0x008fe200000000cc */
[----:B------:R-:W3:Y:S01]  /*60d50*/  LDL.64 R8, [R1+0x86b0] ;  /* 0x0086b00001087983 */ /* 0x000ee20000100a00 */
[----:B------:R-:W-:-:S03]  /*60d60*/  DADD R170, R46, R76 ;  /* 0x000000002eaa7229 */ /* 0x000fc6000000004c */
[----:B------:R-:W2:Y:S01]  /*60d70*/  LDL.LU.64 R46, [R1+0xacf8] ;  /* 0x00acf800012e7983 */ /* 0x000ea20000300a00 */
[----:B------:R-:W-:-:S03]  /*60d80*/  DFMA R10, R80, R146, R20 ;  /* 0x00000092500a722b */ /* 0x000fc60000000014 */
[----:B------:R-:W4:Y:S01]  /*60d90*/  LDL.LU.64 R80, [R1+0xace8] ;  /* 0x00ace80001507983 */ /* 0x000f220000300a00 */
[----:B-1----:R-:W-:-:S03]  /*60da0*/  DADD R30, R162, R52 ;  /* 0x00000000a21e7229 */ /* 0x002fc60000000034 */
[----:B------:R-:W3:Y:S01]  /*60db0*/  LDL.LU.64 R162, [R1+0x8cb8] ;  /* 0x008cb80001a27983 */ /* 0x000ee20000300a00 */
[----:B------:R-:W-:-:S03]  /*60dc0*/  DADD R76, -R20, R26 ;  /* 0x00000000144c7229 */ /* 0x000fc6000000011a */
[----:B------:R-:W3:Y:S01]  /*60dd0*/  LDL.LU.64 R20, [R1+0xacf0] ;  /* 0x00acf00001147983 */ /* 0x000ee20000300a00 */
[----:B------:R-:W-:Y:S02]  /*60de0*/  DADD R50, R128, R30 ;  /* 0x0000000080327229 */ /* 0x000fe4000000001e */
[----:B------:R-:W-:Y:S01]  /*60df0*/  DADD R30, R98, R64 ;  /* 0x00000000621e7229 */ /* 0x000fe20000000040 */
[----:B------:R-:W-:Y:S01]  /*60e00*/  MOV R100, R234 ;  /* 0x000000ea00647202 */ /* 0x000fe20000000f00 */
[----:B------:R-:W-:Y:S01]  /*60e10*/  IMAD.MOV.U32 R101, RZ, RZ, R235 ;  /* 0x000000ffff657224 */ /* 0x000fe200078e00eb */
[----:B------:R-:W-:Y:S02]  /*60e20*/  DADD R6, -R84, R6 ;  /* 0x0000000054067229 */ /* 0x000fe40000000106 */
[----:B--2---:R-:W-:Y:S01]  /*60e30*/  DADD R26, -R46, R62 ;  /* 0x000000002e1a7229 */ /* 0x004fe2000000013e */
[----:B------:R0:W-:Y:S07]  /*60e40*/  STL.128 [R1+0xa990], R44 ;  /* 0x00a9902c01007387 */ /* 0x0001ee0000100c00 */
[----:B------:R-:W-:-:S02]  /*60e50*/  DADD R26, -R98, R26 ;  /* 0x00000000621a7229 */ /* 0x000fc4000000011a */
[----:B----4-:R-:W-:Y:S02]  /*60e60*/  DADD R30, R80, R30 ;  /* 0x00000000501e7229 */ /* 0x010fe4000000001e */
[----:B------:R-:W-:-:S04]  /*60e70*/  DADD R234, R242, -R80 ;  /* 0x00000000f2ea7229 */ /* 0x000fc80000000850 */
[C---:B------:R-:W-:Y:S02]  /*60e80*/  DADD R26, -R80.reuse, R26 ;  /* 0x00000000501a7229 */ /* 0x040fe4000000011a */
[----:B0-----:R-:W-:Y:S01]  /*60e90*/  DADD R44, R80, R86 ;  /* 0x00000000502c7229 */ /* 0x001fe20000000056 */
[----:B------:R-:W2:Y:S01]  /*60ea0*/  LDL.LU.64 R80, [R1+0xace0] ;  /* 0x00ace00001507983 */ /* 0x000ea20000300a00 */
[----:B------:R-:W-:Y:S02]  /*60eb0*/  DADD R42, -R178, R206 ;  /* 0x00000000b22a7229 */ /* 0x000fe400000001ce */
[----:B------:R-:W-:Y:S01]  /*60ec0*/  DADD R62, -R154, R6 ;  /* 0x000000009a3e7229 */ /* 0x000fe20000000106 */
[----:B------:R0:W-:Y:S01]  /*60ed0*/  STL.128 [R1+0x2ab0], R196 ;  /* 0x002ab0c401007387 */ /* 0x0001e20000100c00 */
[----:B------:R-:W-:Y:S02]  /*60ee0*/  DFMA R128, R146, -UR6, -R248 ;  /* 0x8000000692807c2b */ /* 0x000fe400080008f8 */
[----:B------:R-:W-:Y:S01]  /*60ef0*/  DMUL R110, R34, R70 ;  /* 0x00000046226e7228 */ /* 0x000fe20000000000 */
[----:B------:R-:W-:Y:S01]  /*60f00*/  IMAD.MOV.U32 R204, RZ, RZ, R180 ;  /* 0x000000ffffcc7224 */ /* 0x000fe200078e00b4 */
[----:B---3--:R-:W-:Y:S01]  /*60f10*/  DADD R6, -R8, R42 ;  /* 0x0000000008067229 */ /* 0x008fe2000000012a */
[----:B------:R-:W-:Y:S01]  /*60f20*/  MOV R205, R181 ;  /* 0x000000b500cd7202 */ /* 0x000fe20000000f00 */
[----:B------:R-:W-:-:S02]  /*60f30*/  DADD R42, -R162, R62 ;  /* 0x00000000a22a7229 */ /* 0x000fc4000000013e */
[-C--:B------:R-:W-:Y:S01]  /*60f40*/  DFMA R136, R184, R66.reuse, R242 ;  /* 0x00000042b888722b */ /* 0x080fe200000000f2 */
[----:B------:R-:W-:Y:S01]  /*60f50*/  IMAD.MOV.U32 R152, RZ, RZ, R194 ;  /* 0x000000ffff987224 */ /* 0x000fe200078e00c2 */
[----:B------:R-:W-:Y:S01]  /*60f60*/  DMUL R64, R146, UR4 ;  /* 0x0000000492407c28 */ /* 0x000fe20008000000 */
[----:B------:R-:W-:Y:S01]  /*60f70*/  IMAD.MOV.U32 R153, RZ, RZ, R195 ;  /* 0x000000ffff997224 */ /* 0x000fe200078e00c3 */
[----:B------:R-:W-:Y:S01]  /*60f80*/  DADD R52, -R142, R102 ;  /* 0x000000008e347229 */ /* 0x000fe20000000166 */
[----:B------:R-:W3:Y:S01]  /*60f90*/  LDL.LU.64 R86, [R1+0x8d88] ;  /* 0x008d880001567983 */ /* 0x000ee20000300a00 */
[----:B0-----:R-:W-:Y:S02]  /*60fa0*/  DFMA R196, R146, UR4, R248 ;  /* 0x0000000492c47c2b */ /* 0x001fe400080000f8 */
[----:B------:R-:W-:Y:S02]  /*60fb0*/  DADD R248, -R20, R42 ;  /* 0x0000000014f87229 */ /* 0x000fe4000000012a */
[----:B------:R-:W-:Y:S01]  /*60fc0*/  DADD R6, -R110, R6 ;  /* 0x000000006e067229 */ /* 0x000fe20000000106 */
[----:B------:R-:W-:Y:S01]  /*60fd0*/  IMAD.MOV.U32 R102, RZ, RZ, R208 ;  /* 0x000000ffff667224 */ /* 0x000fe200078e00d0 */
[--C-:B------:R-:W-:Y:S01]  /*60fe0*/  DADD R42, R20, -R232.reuse ;  /* 0x00000000142a7229 */ /* 0x100fe200000008e8 */
[----:B------:R-:W-:Y:S01]  /*60ff0*/  MOV R103, R209 ;  /* 0x000000d100677202 */ /* 0x000fe20000000f00 */
[----:B------:R-:W-:Y:S01]  /*61000*/  DFMA R20, -R218, R66, R232 ;  /* 0x00000042da14722b */ /* 0x000fe200000001e8 */
[----:B------:R-:W4:Y:S04]  /*61010*/  LDL.LU.64 R208, [R1+0x85f8] ;  /* 0x0085f80001d07983 */ /* 0x000f280000300a00 */
[----:B------:R0:W-:Y:S01]  /*61020*/  STL.64 [R1+0x8658], R42 ;  /* 0x0086582a01007387 */ /* 0x0001e20000100a00 */
[----:B------:R-:W-:Y:S01]  /*61030*/  MOV R8, R174 ;  /* 0x000000ae00087202 */ /* 0x000fe20000000f00 */
[----:B------:R-:W-:-:S02]  /*61040*/  IMAD.MOV.U32 R9, RZ, RZ, R175 ;  /* 0x000000ffff097224 */ /* 0x000fc400078e00af */
[----:B------:R2:W-:Y:S04]  /*61050*/  STL.64 [R1+0x86a8], R20 ;  /* 0x0086a81401007387 */ /* 0x0005e80000100a00 */
[----:B------:R-:W3:Y:S01]  /*61060*/  LDL.LU.64 R218, [R1+0xacd0] ;  /* 0x00acd00001da7983 */ /* 0x000ee20000300a00 */
[----:B0-----:R-:W-:-:S03]  /*61070*/  DFMA R42, -R32, R66, R64 ;  /* 0x00000042202a722b */ /* 0x001fc60000000140 */
[----:B------:R-:W3:Y:S04]  /*61080*/  LDL.LU.64 R180, [R1+0x8588] ;  /* 0x0085880001b47983 */ /* 0x000ee80000300a00 */
[----:B------:R-:W4:Y:S01]  /*61090*/  LDL.LU.64 R32, [R1+0xacc8] ;  /* 0x00acc80001207983 */ /* 0x000f220000300a00 */
[----:B------:R-:W-:Y:S01]  /*610a0*/  IMAD.MOV.U32 R174, RZ, RZ, R68 ;  /* 0x000000ffffae7224 */ /* 0x000fe200078e0044 */
[----:B------:R-:W-:Y:S01]  /*610b0*/  MOV R68, R166 ;  /* 0x000000a600447202 */ /* 0x000fe20000000f00 */
[----:B------:R-:W-:Y:S01]  /*610c0*/  IMAD.MOV.U32 R175, RZ, RZ, R69 ;  /* 0x000000ffffaf7224 */ /* 0x000fe200078e0045 */
[----:B------:R-:W-:Y:S01]  /*610d0*/  DADD R62, -R242, R26 ;  /* 0x00000000f23e7229 */ /* 0x000fe2000000011a */
[----:B------:R-:W-:Y:S01]  /*610e0*/  IMAD.MOV.U32 R69, RZ, RZ, R167 ;  /* 0x000000ffff457224 */ /* 0x000fe200078e00a7 */
[----:B------:R-:W3:Y:S04]  /*610f0*/  LDL.LU.64 R194, [R1+0x9030] ;  /* 0x0090300001c27983 */ /* 0x000ee80000300a00 */
[----:B------:R-:W3:Y:S04]  /*61100*/  LDL.LU.64 R166, [R1+0x9028] ;  /* 0x0090280001a67983 */ /* 0x000ee80000300a00 */
[----:B------:R-:W3:Y:S04]  /*61110*/  LDL.LU.64 R232, [R1+0xacd8] ;  /* 0x00acd80001e87983 */ /* 0x000ee80000300a00 */
[----:B------:R-:W3:Y:S01]  /*61120*/  LDL.LU.64 R146, [R1+0x8f90] ;  /* 0x008f900001927983 */ /* 0x000ee20000300a00 */
[----:B--2---:R-:W-:-:S02]  /*61130*/  DADD R20, -R80, R6 ;  /* 0x0000000050147229 */ /* 0x004fc40000000106 */
[----:B------:R-:W-:Y:S01]  /*61140*/  DMUL R192, R148, 0.75 ;  /* 0x3fe8000094c07828 */ /* 0x000fe20000000000 */
[----:B------:R-:W2:Y:S01]  /*61150*/  LDL.LU.64 R80, [R1+0xacc0] ;  /* 0x00acc00001507983 */ /* 0x000ea20000300a00 */
[----:B------:R-:W-:-:S03]  /*61160*/  DADD R26, R72, R138 ;  /* 0x00000000481a7229 */ /* 0x000fc6000000008a */
[----:B------:R0:W-:Y:S01]  /*61170*/  STL.64 [R1+0x8490], R42 ;  /* 0x0084902a01007387 */ /* 0x0001e20000100a00 */
[----:B------:R-:W-:Y:S01]  /*61180*/  DADD R20, -R106, R20 ;  /* 0x000000006a147229 */ /* 0x000fe20000000114 */
[----:B------:R-:W-:Y:S01]  /*61190*/  UMOV UR30, 0x7ae147ae ;  /* 0x7ae147ae001e7882 */ /* 0x000fe20000000000 */
[----:B------:R-:W-:Y:S01]  /*611a0*/  UMOV UR31, 0x3ff3ae14 ;  /* 0x3ff3ae14001f7882 */ /* 0x000fe20000000000 */
[----:B------:R-:W-:Y:S01]  /*611b0*/  IMAD.MOV.U32 R46, RZ, RZ, R188 ;  /* 0x000000ffff2e7224 */ /* 0x000fe200078e00bc */
[----:B------:R-:W-:Y:S01]  /*611c0*/  MOV R47, R189 ;  /* 0x000000bd002f7202 */ /* 0x000fe20000000f00 */
[----:B------:R1:W-:Y:S01]  /*611d0*/  STL.64 [R1+0x8538], R44 ;  /* 0x0085382c01007387 */ /* 0x0003e20000100a00 */
[----:B------:R-:W-:Y:S01]  /*611e0*/  UMOV UR6, 0x5c28f5c3 ;  /* 0x5c28f5c300067882 */ /* 0x000fe20000000000 */
[----:B------:R-:W-:Y:S01]  /*611f0*/  UMOV UR7, 0x3fe5c28f ;  /* 0x3fe5c28f00077882 */ /* 0x000fe20000000000 */
[----:B------:R-:W-:Y:S01]  /*61200*/  IMAD.MOV.U32 R206, RZ, RZ, R152 ;  /* 0x000000ffffce7224 */ /* 0x000fe200078e0098 */
[----:B------:R-:W-:Y:S01]  /*61210*/  MOV R207, R153 ;  /* 0x0000009900cf7202 */ /* 0x000fe20000000f00 */
[----:B------:R-:W3:Y:S01]  /*61220*/  LDL.LU.64 R64, [R1+0x8ae0] ;  /* 0x008ae00001407983 */ /* 0x000ee20000300a00 */
[----:B0-----:R-:W-:-:S02]  /*61230*/  DADD R42, R242, R30 ;  /* 0x00000000f22a7229 */ /* 0x001fc4000000001e */
[C---:B----4-:R-:W-:Y:S01]  /*61240*/  DFMA R6, R32.reuse, UR8, R144 ;  /* 0x0000000820067c2b */ /* 0x050fe20008000090 */
[----:B------:R-:W4:Y:S01]  /*61250*/  LDL.LU.64 R188, [R1+0x8848] ;  /* 0x0088480001bc7983 */ /* 0x000f220000300a00 */
[----:B------:R-:W-:Y:S02]  /*61260*/  DFMA R30, R32, UR8, R170 ;  /* 0x00000008201e7c2b */ /* 0x000fe400080000aa */
[C---:B------:R-:W-:Y:S02]  /*61270*/  DADD R32, -R208.reuse, R62 ;  /* 0x00000000d0207229 */ /* 0x040fe4000000013e */
[----:B------:R-:W-:Y:S01]  /*61280*/  DADD R198, R208, R42 ;  /* 0x00000000d0c67229 */ /* 0x000fe2000000002a */
[----:B------:R-:W4:Y:S01]  /*61290*/  LDL.LU.64 R208, [R1+0x8618] ;  /* 0x0086180001d07983 */ /* 0x000f220000300a00 */
[----:B--2---:R-:W-:Y:S02]  /*612a0*/  DADD R242, R80, R26 ;  /* 0x0000000050f27229 */ /* 0x004fe4000000001a */
[----:B---3--:R-:W-:-:S02]  /*612b0*/  DFMA R26, R218, UR42, R6 ;  /* 0x0000002ada1a7c2b */ /* 0x008fc40008000006 */
[----:B------:R-:W-:Y:S02]  /*612c0*/  DADD R6, -R166, R20 ;  /* 0x00000000a6067229 */ /* 0x000fe40000000114 */
[----:B------:R-:W-:Y:S02]  /*612d0*/  DFMA R20, R218, UR8, R30 ;  /* 0x00000008da147c2b */ /* 0x000fe4000800001e */
[----:B------:R-:W-:Y:S02]  /*612e0*/  DADD R30, -R180, R32 ;  /* 0x00000000b41e7229 */ /* 0x000fe40000000120 */
[----:B------:R-:W-:Y:S01]  /*612f0*/  DFMA R32, -R238, R56, R186 ;  /* 0x00000038ee20722b */ /* 0x000fe200000001ba */
[----:B------:R-:W2:Y:S01]  /*61300*/  LDL.LU.64 R238, [R1+0xacb8] ;  /* 0x00acb80001ee7983 */ /* 0x000ea20000300a00 */
[----:B------:R-:W-:Y:S02]  /*61310*/  DADD R42, -R80, R54 ;  /* 0x00000000502a7229 */ /* 0x000fe40000000136 */
[----:B------:R-:W-:-:S02]  /*61320*/  DADD R54, -R166, -R194 ;  /* 0x00000000a6367229 */ /* 0x000fc400000009c2 */
[----:B------:R-:W-:-:S03]  /*61330*/  DADD R6, -R194, R6 ;  /* 0x00000000c2067229 */ /* 0x000fc60000000106 */
[----:B------:R0:W-:Y:S01]  /*61340*/  STL.64 [R1+0x8598], R42 ;  /* 0x0085982a01007387 */ /* 0x0001e20000100a00 */
[----:B------:R-:W-:Y:S01]  /*61350*/  DADD R124, -R124, R192 ;  /* 0x000000007c7c7229 */ /* 0x000fe200000001c0 */
[----:B-1----:R-:W-:Y:S02]  /*61360*/  IMAD.MOV.U32 R44, RZ, RZ, R204 ;  /* 0x000000ffff2c7224 */ /* 0x002fe400078e00cc */
[----:B------:R-:W-:Y:S01]  /*61370*/  IMAD.MOV.U32 R45, RZ, RZ, R205 ;  /* 0x000000ffff2d7224 */ /* 0x000fe200078e00cd */
[----:B0-----:R-:W-:Y:S02]  /*61380*/  DFMA R42, R232, UR30, R26 ;  /* 0x0000001ee82a7c2b */ /* 0x001fe4000800001a */
[C---:B----4-:R-:W-:Y:S02]  /*61390*/  DADD R204, -R208.reuse, R54 ;  /* 0x00000000d0cc7229 */ /* 0x050fe40000000136 */
[----:B------:R-:W-:Y:S02]  /*613a0*/  DADD R208, -R208, R6 ;  /* 0x00000000d0d07229 */ /* 0x000fe40000000106 */
[----:B------:R-:W-:-:S02]  /*613b0*/  DFMA R54, R146, 1.125, R192 ;  /* 0x3ff200009236782b */ /* 0x000fc400000000c0 */
[----:B------:R-:W-:Y:S02]  /*613c0*/  DMUL R6, R146, 1.25 ;  /* 0x3ff4000092067828 */ /* 0x000fe40000000000 */
[----:B--2---:R-:W-:Y:S02]  /*613d0*/  DADD R26, -R238, R30 ;  /* 0x00000000ee1a7229 */ /* 0x004fe4000000011e */
[----:B------:R-:W-:Y:S02]  /*613e0*/  DFMA R30, R232, UR6, R20 ;  /* 0x00000006e81e7c2b */ /* 0x000fe40008000014 */
[----:B------:R-:W-:-:S04]  /*613f0*/  DFMA R20, R146, 0.875, R124 ;  /* 0x3fec00009214782b */ /* 0x000fc8000000007c */
[----:B------:R-:W-:Y:S02]  /*61400*/  DADD R232, -R86, R26 ;  /* 0x0000000056e87229 */ /* 0x000fe4000000011a */
[----:B------:R-:W-:Y:S01]  /*61410*/  DADD R26, R146, R52 ;  /* 0x00000000921a7229 */ /* 0x000fe20000000034 */
[----:B------:R-:W2:Y:S01]  /*61420*/  LDL.LU.64 R146, [R1+0x9100] ;  /* 0x0091000001927983 */ /* 0x000ea20000300a00 */
[----:B------:R-:W-:Y:S01]  /*61430*/  MOV R152, R174 ;  /* 0x000000ae00987202 */ /* 0x000fe20000000f00 */
[----:B------:R-:W-:Y:S01]  /*61440*/  IMAD.MOV.U32 R153, RZ, RZ, R175 ;  /* 0x000000ffff997224 */ /* 0x000fe200078e00af */
[----:B------:R-:W-:Y:S01]  /*61450*/  DADD R62, R12, R32 ;  /* 0x000000000c3e7229 */ /* 0x000fe20000000020 */
[----:B------:R-:W3:Y:S01]  /*61460*/  LDL.LU.64 R174, [R1+0x90e0] ;  /* 0x0090e00001ae7983 */ /* 0x000ee20000300a00 */
[----:B------:R-:W-:-:S03]  /*61470*/  DADD R52, -RZ, -R228 ;  /* 0x00000000ff347229 */ /* 0x000fc600000009e4 */
[----:B------:R-:W4:Y:S04]  /*61480*/  LDL.LU.64 R12, [R1+0x8ff8] ;  /* 0x008ff800010c7983 */ /* 0x000f280000300a00 */
[----:B------:R-:W4:Y:S01]  /*61490*/  LDL.LU.64 R228, [R1+0xac90] ;  /* 0x00ac900001e47983 */ /* 0x000f220000300a00 */
[----:B------:R-:W-:-:S03]  /*614a0*/  DADD R32, R38, R50 ;  /* 0x0000000026207229 */ /* 0x000fc60000000032 */
[----:B------:R0:W-:Y:S01]  /*614b0*/  STL.128 [R1+0xab60], R248 ;  /* 0x00ab60f801007387 */ /* 0x0001e20000100c00 */
[----:B------:R-:W-:-:S03]  /*614c0*/  DFMA R42, R188, 0.875, R42 ;  /* 0x3fec0000bc2a782b */ /* 0x000fc6000000002a */
[----:B------:R-:W4:Y:S01]  /*614d0*/  LDL.LU.64 R38, [R1+0xacb0] ;  /* 0x00acb00001267983 */ /* 0x000f220000300a00 */
[----:B------:R-:W-:Y:S01]  /*614e0*/  DFMA R30, R188, 1.125, R30 ;  /* 0x3ff20000bc1e782b */ /* 0x000fe2000000001e */
[----:B------:R-:W-:Y:S01]  /*614f0*/  UMOV UR45, 0x3fd47ae1 ;  /* 0x3fd47ae1002d7882 */ /* 0x000fe20000000000 */
[----:B------:R-:W-:Y:S01]  /*61500*/  DFMA R6, R148, UR16, R6 ;  /* 0x0000001094067c2b */ /* 0x000fe20008000006 */
[----:B------:R-:W4:Y:S01]  /*61510*/  LDL.LU.64 R188, [R1+0x8b58] ;  /* 0x008b580001bc7983 */ /* 0x000f220000300a00 */
[----:B------:R-:W-:Y:S02]  /*61520*/  DFMA R142, R184, R66, R120 ;  /* 0x00000042b88e722b */ /* 0x000fe40000000078 */
[C---:B------:R-:W-:Y:S01]  /*61530*/  DFMA R80, R200.reuse, UR44, R168 ;  /* 0x0000002cc8507c2b */ /* 0x040fe200080000a8 */
[----:B0-----:R-:W4:Y:S01]  /*61540*/  LDL.LU.64 R248, [R1+0x8878] ;  /* 0x0088780001f87983 */ /* 0x001f220000300a00 */
[----:B------:R-:W-:Y:S02]  /*61550*/  DFMA R120, R200, UR46, R176 ;  /* 0x0000002ec8787c2b */ /* 0x000fe400080000b0 */
[----:B------:R-:W-:-:S02]  /*61560*/  DADD R200, R164, R48 ;  /* 0x00000000a4c87229 */ /* 0x000fc40000000030 */
[C---:B--2---:R-:W-:Y:S01]  /*61570*/  DADD R192, R146.reuse, R26 ;  /* 0x0000000092c07229 */ /* 0x044fe2000000001a */
[----:B------:R-:W2:Y:S01]  /*61580*/  LDL.LU.64 R164, [R1+0xac48] ;  /* 0x00ac480001a47983 */ /* 0x000ea20000300a00 */
[----:B------:R-:W-:Y:S02]  /*61590*/  DADD R26, R146, R6 ;  /* 0x00000000921a7229 */ /* 0x000fe40000000006 */
[----:B------:R-:W-:Y:S01]  /*615a0*/  DADD R6, R40, R104 ;  /* 0x0000000028067229 */ /* 0x000fe20000000068 */
[----:B------:R-:W-:Y:S01]  /*615b0*/  MOV R148, R134 ;  /* 0x0000008600947202 */ /* 0x000fe20000000f00 */
[----:B------:R-:W2:Y:S01]  /*615c0*/  LDL.LU.64 R40, [R1+0xac80] ;  /* 0x00ac800001287983 */ /* 0x000ea20000300a00 */
[----:B------:R-:W-:Y:S01]  /*615d0*/  IMAD.MOV.U32 R149, RZ, RZ, R135 ;  /* 0x000000ffff957224 */ /* 0x000fe200078e0087 */
[----:B------:R-:W-:Y:S02]  /*615e0*/  DADD R50, R118, R62 ;  /* 0x0000000076327229 */ /* 0x000fe4000000003e */
[----:B---3--:R-:W-:Y:S01]  /*615f0*/  DADD R134, R174, R42 ;  /* 0x00000000ae867229 */ /* 0x008fe2000000002a */
[----:B------:R0:W-:Y:S01]  /*61600*/  STL.128 [R1+0xa9c0], R240 ;  /* 0x00a9c0f001007387 */ /* 0x0001e20000100c00 */
[----:B----4-:R-:W-:-:S02]  /*61610*/  DFMA R42, R12, 2, R64 ;  /* 0x400000000c2a782b */ /* 0x010fc40000000040 */
[----:B------:R-:W-:Y:S01]  /*61620*/  DMUL R62, R228, 0.75 ;  /* 0x3fe80000e43e7828 */ /* 0x000fe20000000000 */
[----:B------:R-:W-:Y:S01]  /*61630*/  IMAD.MOV.U32 R250, RZ, RZ, R206 ;  /* 0x000000fffffa7224 */ /* 0x000fe200078e00ce */
[----:B------:R-:W-:Y:S01]  /*61640*/  DADD R124, R172, R6 ;  /* 0x00000000ac7c7229 */ /* 0x000fe20000000006 */
[----:B------:R-:W-:Y:S01]  /*61650*/  IMAD.MOV.U32 R251, RZ, RZ, R207 ;  /* 0x000000fffffb7224 */ /* 0x000fe200078e00cf */
[----:B------:R-:W-:Y:S01]  /*61660*/  MOV R147, R45 ;  /* 0x0000002d00937202 */ /* 0x000fe20000000f00 */
[----:B------:R-:W-:Y:S01]  /*61670*/  IMAD.MOV.U32 R146, RZ, RZ, R44 ;  /* 0x000000ffff927224 */ /* 0x000fe200078e002c */
[----:B------:R-:W-:Y:S01]  /*61680*/  UMOV UR4, 0x9999999a ;  /* 0x9999999a00047882 */ /* 0x000fe20000000000 */
[----:B------:R-:W-:Y:S01]  /*61690*/  UMOV UR5, 0x3fc99999 ;  /* 0x3fc9999900057882 */ /* 0x000fe20000000000 */
[----:B------:R-:W-:Y:S01]  /*616a0*/  DADD R6, R62, R42 ;  /* 0x000000003e067229 */ /* 0x000fe2000000002a */
[----:B------:R-:W-:Y:S01]  /*616b0*/  IMAD.MOV.U32 R44, RZ, RZ, R102 ;  /* 0x000000ffff2c7224 */ /* 0x000fe200078e0066 */
[----:B------:R-:W-:Y:S01]  /*616c0*/  DADD R206, R38, R50 ;  /* 0x0000000026ce7229 */ /* 0x000fe20000000032 */
[----:B------:R-:W3:Y:S01]  /*616d0*/  LDL.LU.64 R104, [R1+0xac88] ;  /* 0x00ac880001687983 */ /* 0x000ee20000300a00 */
[----:B0-----:R-:W-:-:S02]  /*616e0*/  DADD R240, R238, R86 ;  /* 0x00000000eef07229 */ /* 0x001fc40000000056 */
[----:B------:R-:W-:Y:S01]  /*616f0*/  DFMA R86, R214, UR40, R140 ;  /* 0x00000028d6567c2b */ /* 0x000fe2000800008c */
[----:B------:R-:W-:Y:S01]  /*61700*/  IMAD.MOV.U32 R45, RZ, RZ, R103 ;  /* 0x000000ffff2d7224 */ /* 0x000fe200078e0067 */
[----:B------:R-:W4:Y:S01]  /*61710*/  LDL.LU.64 R140, [R1+0x8dc8] ;  /* 0x008dc800018c7983 */ /* 0x000f220000300a00 */
[C---:B------:R-:W-:Y:S01]  /*61720*/  DADD R20, R248.reuse, R20 ;  /* 0x00000000f8147229 */ /* 0x040fe20000000014 */
[----:B------:R-:W-:Y:S01]  /*61730*/  MOV R102, R8 ;  /* 0x0000000800667202 */ /* 0x000fe20000000f00 */
[----:B------:R-:W-:Y:S01]  /*61740*/  DFMA R50, R248, 0.5, R54 ;  /* 0x3fe00000f832782b */ /* 0x000fe20000000036 */
[----:B------:R-:W-:Y:S01]  /*61750*/  IMAD.MOV.U32 R103, RZ, RZ, R9 ;  /* 0x000000ffff677224 */ /* 0x000fe200078e0009 */
[----:B------:R-:W3:Y:S01]  /*61760*/  LDL.LU.64 R248, [R1+0x8ef8] ;  /* 0x008ef80001f87983 */ /* 0x000ee20000300a00 */
[----:B------:R-:W-:Y:S01]  /*61770*/  CS2R R54, SRZ ;  /* 0x0000000000367805 */ /* 0x000fe2000001ff00 */
[----:B------:R-:W-:Y:S02]  /*61780*/  DADD R38, R88, R32 ;  /* 0x0000000058267229 */ /* 0x000fe40000000020 */
[----:B------:R-:W3:Y:S01]  /*61790*/  LDL.64 R8, [R1+0xa2c8] ;  /* 0x00a2c80001087983 */ /* 0x000ee20000100a00 */
[----:B------:R-:W-:-:S02]  /*617a0*/  DFMA R32, R188, -UR4, R116 ;  /* 0x80000004bc207c2b */ /* 0x000fc40008000074 */
[----:B------:R-:W-:Y:S01]  /*617b0*/  DADD R188, R114, R130 ;  /* 0x0000000072bc7229 */ /* 0x000fe20000000082 */
[----:B------:R-:W3:Y:S01]  /*617c0*/  LDL.LU.64 R66, [R1+0x9048] ;  /* 0x0090480001427983 */ /* 0x000ee20000300a00 */
[----:B------:R-:W-:Y:S01]  /*617d0*/  DADD R170, R230, R6 ;  /* 0x00000000e6aa7229 */ /* 0x000fe20000000006 */
[----:B------:R-:W-:Y:S02]  /*617e0*/  MOV R230, R152 ;  /* 0x0000009800e67202 */ /* 0x000fe40000000f00 */
[----:B------:R-:W3:Y:S01]  /*617f0*/  LDL.LU.64 R114, [R1+0x8770] ;  /* 0x0087700001727983 */ /* 0x000ee20000300a00 */
[----:B------:R-:W-:-:S03]  /*61800*/  IMAD.MOV.U32 R231, RZ, RZ, R153 ;  /* 0x000000ffffe77224 */ /* 0x000fc600078e0099 */
[----:B------:R0:W-:Y:S04]  /*61810*/  STL.128 [R1+0x2ac0], R52 ;  /* 0x002ac03401007387 */ /* 0x0001e80000100c00 */
[----:B------:R-:W3:Y:S04]  /*61820*/  LDL.LU.64 R88, [R1+0xac98] ;  /* 0x00ac980001587983 */ /* 0x000ee80000300a00 */
[----:B------:R1:W-:Y:S04]  /*61830*/  STL.64 [R1+0x84d8], R20 ;  /* 0x0084d81401007387 */ /* 0x0003e80000100a00 */
[----:B------:R-:W3:Y:S04]  /*61840*/  LDL.LU.64 R42, [R1+0x8d10] ;  /* 0x008d1000012a7983 */ /* 0x000ee80000300a00 */
[----:B0-----:R-:W3:Y:S01]  /*61850*/  LDL.LU.64 R54, [R1+0x8be0] ;  /* 0x008be00001367983 */ /* 0x001ee20000300a00 */
[----:B------:R-:W-:Y:S01]  /*61860*/  UMOV UR52, 0x831653c8 ;  /* 0x831653c800347882 */ /* 0x000fe20000000000 */
[----:B------:R-:W-:-:S02]  /*61870*/  UMOV UR53, 0x3dd037c1 ;  /* 0x3dd037c100357882 */ /* 0x000fc40000000000 */
[----:B------:R-:W-:Y:S04]  /*61880*/  STL.128 [R1+0xaba0], R196 ;  /* 0x00aba0c401007387 */ /* 0x000fe80000100c00 */
[----:B------:R-:W3:Y:S04]  /*61890*/  LDL.LU.64 R48, [R1+0x86c8] ;  /* 0x0086c80001307983 */ /* 0x000ee80000300a00 */
[----:B------:R0:W-:Y:S01]  /*618a0*/  STL.128 [R1+0xa9d0], R208 ;  /* 0x00a9d0d001007387 */ /* 0x0001e20000100c00 */
[----:B------:R-:W-:-:S03]  /*618b0*/  DADD R154, R154, R162 ;  /* 0x000000009a9a7229 */ /* 0x000fc600000000a2 */
[----:B------:R-:W-:Y:S01]  /*618c0*/  STL.128 [R1+0xabd0], R232 ;  /* 0x00abd0e801007387 */ /* 0x000fe20000100c00 */
[----:B------:R-:W-:Y:S01]  /*618d0*/  DADD R218, -R214, R22 ;  /* 0x00000000d6da7229 */ /* 0x000fe20000000116 */
[----:B------:R-:W-:Y:S01]  /*618e0*/  UMOV UR60, 0xe91b0b70 ;  /* 0xe91b0b70003c7882 */ /* 0x000fe20000000000 */
[----:B------:R-:W-:Y:S01]  /*618f0*/  UMOV UR61, 0x3dc07e1f ;  /* 0x3dc07e1f003d7882 */ /* 0x000fe20000000000 */
[----:B------:R-:W3:Y:S01]  /*61900*/  LDL.LU.64 R168, [R1+0x8838] ;  /* 0x0088380001a87983 */ /* 0x000ee20000300a00 */
[----:B--2---:R-:W-:-:S03]  /*61910*/  DFMA R176, R40, UR58, R74 ;  /* 0x0000003a28b07c2b */ /* 0x004fc6000800004a */
[----:B------:R-:W2:Y:S01]  /*61920*/  LDL.LU.64 R172, [R1+0xac68] ;  /* 0x00ac680001ac7983 */ /* 0x000ea20000300a00 */
[C---:B------:R-:W-:Y:S02]  /*61930*/  DADD R62, R164.reuse, R190 ;  /* 0x00000000a43e7229 */ /* 0x040fe400000000be */
[----:B------:R-:W-:Y:S01]  /*61940*/  DFMA R152, R164, 2, R220 ;  /* 0x40000000a498782b */ /* 0x000fe200000000dc */
[----:B------:R-:W2:Y:S04]  /*61950*/  LDL.LU.64 R118, [R1+0xaca8] ;  /* 0x00aca80001767983 */ /* 0x000ea80000300a00 */
[----:B------:R-:W2:Y:S01]  /*61960*/  LDL.LU.64 R164, [R1+0xac40] ;  /* 0x00ac400001a47983 */ /* 0x000ea20000300a00 */
[----:B-1----:R-:W-:-:S03]  /*61970*/  DFMA R20, R40, UR58, R76 ;  /* 0x0000003a28147c2b */ /* 0x002fc6000800004c */
[----:B------:R-:W2:Y:S01]  /*61980*/  LDL.LU.64 R40, [R1+0x8b90] ;  /* 0x008b900001287983 */ /* 0x000ea20000300a00 */
[----:B------:R-:W-:Y:S02]  /*61990*/  DFMA R174, R174, 1.25, R30 ;  /* 0x3ff40000aeae782b */ /* 0x000fe4000000001e */
[----:B------:R-:W-:Y:S01]  /*619a0*/  DMUL R30, R92, R90 ;  /* 0x0000005a5c1e7228 */ /* 0x000fe20000000000 */
[----:B------:R1:W-:Y:S01]  /*619b0*/  STL.128 [R1+0xaa80], R84 ;  /* 0x00aa805401007387 */ /* 0x0003e20000100c00 */
[----:B------:R-:W-:-:S03]  /*619c0*/  DMUL R64, R58, UR52 ;  /* 0x000000343a407c28 */ /* 0x000fc60008000000 */
[----:B------:R-:W2:Y:S01]  /*619d0*/  LDL.LU.64 R92, [R1+0x8c60] ;  /* 0x008c6000015c7983 */ /* 0x000ea20000300a00 */
[----:B----4-:R-:W-:-:S03]  /*619e0*/  DADD R52, -RZ, -R140 ;  /* 0x00000000ff347229 */ /* 0x010fc6000000098c */
[----:B0-----:R-:W4:Y:S04]  /*619f0*/  LDL.64 R210, [R1+0x8db0] ;  /* 0x008db00001d27983 */ /* 0x001f280000100a00 */
[----:B------:R-:W4:Y:S01]  /*61a00*/  LDL.LU.64 R162, [R1+0xac78] ;  /* 0x00ac780001a27983 */ /* 0x000f220000300a00 */
[----:B-1----:R-:W-:-:S03]  /*61a10*/  DFMA R86, -R226, R70, R30 ;  /* 0x00000046e256722b */ /* 0x002fc6000000011e */
[----:B------:R-:W4:Y:S01]  /*61a20*/  LDL.LU.64 R242, [R1+0x8568] ;  /* 0x0085680001f27983 */ /* 0x000f220000300a00 */
[-C--:B---3--:R-:W-:Y:S02]  /*61a30*/  DFMA R8, -R8, R70.reuse, R248 ;  /* 0x000000460808722b */ /* 0x088fe400000001f8 */
[----:B------:R-:W-:Y:S01]  /*61a40*/  DADD R30, R104, R20 ;  /* 0x00000000681e7229 */ /* 0x000fe20000000014 */
[----:B------:R-:W-:Y:S01]  /*61a50*/  IMAD.MOV.U32 R248, RZ, RZ, R44 ;  /* 0x000000fffff87224 */ /* 0x000fe200078e002c */
[----:B------:R-:W-:Y:S01]  /*61a60*/  DADD R76, R64, -R66 ;  /* 0x00000000404c7229 */ /* 0x000fe20000000842 */
[----:B------:R-:W-:Y:S01]  /*61a70*/  IMAD.MOV.U32 R249, RZ, RZ, R45 ;  /* 0x000000fffff97224 */ /* 0x000fe200078e002d */
[----:B------:R-:W-:Y:S01]  /*61a80*/  MOV R45, R11 ;  /* 0x0000000b002d7202 */ /* 0x000fe20000000f00 */
[----:B------:R-:W-:Y:S01]  /*61a90*/  IMAD.MOV.U32 R104, RZ, RZ, R250 ;  /* 0x000000ffff687224 */ /* 0x000fe200078e00fa */
[----:B------:R-:W3:Y:S01]  /*61aa0*/  LDL.64 R238, [R1+0x8940] ;  /* 0x0089400001ee7983 */ /* 0x000ee20000100a00 */
        /* <DEDUP_REMOVED lines=9> */
[----:B------:R-:W-:Y:S01]  /*61b40*/  DFMA R198, R94, 2, R88 ;  /* 0x400000005ec6782b */ /* 0x000fe20000000058 */
[----:B------:R-:W-:Y:S01]  /*61b50*/  IMAD.MOV.U32 R102, RZ, RZ, R246 ;  /* 0x000000ffff667224 */ /* 0x000fe200078e00f6 */
[----:B------:R-:W4:Y:S01]  /*61b60*/  LDL.LU.64 R94, [R1+0x8de8] ;  /* 0x008de800015e7983 */ /* 0x000f220000300a00 */
[----:B------:R-:W-:Y:S01]  /*61b70*/  IMAD.MOV.U32 R103, RZ, RZ, R247 ;  /* 0x000000ffff677224 */ /* 0x000fe200078e00f7 */
[----:B------:R-:W-:-:S02]  /*61b80*/  DFMA R66, R158, R70, R182 ;  /* 0x000000469e42722b */ /* 0x000fc400000000b6 */
[----:B------:R-:W3:Y:S04]  /*61b90*/  LDL.LU.64 R182, [R1+0xac58] ;  /* 0x00ac580001b67983 */ /* 0x000ee80000300a00 */
[----:B------:R0:W-:Y:S04]  /*61ba0*/  STL.128 [R1+0x2ae0], R52 ;  /* 0x002ae03401007387 */ /* 0x0001e80000100c00 */
[----:B------:R-:W3:Y:S01]  /*61bb0*/  LDL.LU.64 R88, [R1+0xac70] ;  /* 0x00ac700001587983 */ /* 0x000ee20000300a00 */
[----:B------:R-:W-:Y:S01]  /*61bc0*/  IMAD.MOV.U32 R84, RZ, RZ, R148 ;  /* 0x000000ffff547224 */ /* 0x000fe200078e0094 */
[----:B------:R-:W-:-:S02]  /*61bd0*/  MOV R85, R149 ;  /* 0x0000009500557202 */ /* 0x000fc40000000f00 */
[----:B------:R-:W3:Y:S04]  /*61be0*/  LDL.LU.64 R158, [R1+0xac50] ;  /* 0x00ac5000019e7983 */ /* 0x000ee80000300a00 */
[----:B------:R-:W3:Y:S04]  /*61bf0*/  LDL.LU.64 R148, [R1+0x8f80] ;  /* 0x008f800001947983 */ /* 0x000ee80000300a00 */
[----:B0-----:R-:W3:Y:S01]  /*61c00*/  LDL.LU.64 R52, [R1+0x8c10] ;  /* 0x008c100001347983 */ /* 0x001ee20000300a00 */
[----:B------:R-:W-:Y:S01]  /*61c10*/  UMOV UR52, 0x812dea11 ;  /* 0x812dea1100347882 */ /* 0x000fe20000000000 */
[----:B------:R-:W-:-:S02]  /*61c20*/  UMOV UR53, 0x3dc19799 ;  /* 0x3dc1979900357882 */ /* 0x000fc40000000000 */
[----:B------:R-:W3:Y:S04]  /*61c30*/  LDL.LU.64 R226, [R1+0xac60] ;  /* 0x00ac600001e27983 */ /* 0x000ee80000300a00 */
[----:B------:R-:W3:Y:S04]  /*61c40*/  LDL.LU.64 R22, [R1+0xaca0] ;  /* 0x00aca00001167983 */ /* 0x000ee80000300a00 */
[----:B------:R-:W3:Y:S01]  /*61c50*/  LDL.64 R214, [R1+0xa320] ;  /* 0x00a3200001d67983 */ /* 0x000ee20000100a00 */
[----:B------:R-:W-:-:S03]  /*61c60*/  CS2R R232, SRZ ;  /* 0x0000000000e87805 */ /* 0x000fc6000001ff00 */
[----:B------:R-:W3:Y:S01]  /*61c70*/  LDL.LU.64 R90, [R1+0x85b8] ;  /* 0x0085b800015a7983 */ /* 0x000ee20000300a00 */
[----:B--2---:R-:W-:-:S03]  /*61c80*/  DADD R246, -RZ, -R164 ;  /* 0x00000000fff67229 */ /* 0x004fc600000009a4 */
[----:B------:R-:W-:Y:S04]  /*61c90*/  STL.128 [R1+0x2af0], R40 ;  /* 0x002af02801007387 */ /* 0x000fe80000100c00 */
[----:B------:R0:W-:Y:S04]  /*61ca0*/  STL.128 [R1+0x2b00], R244 ;  /* 0x002b00f401007387 */ /* 0x0001e80000100c00 */
[----:B0-----:R-:W2:Y:S01]  /*61cb0*/  LDL.LU.64 R244, [R1+0x8a50] ;  /* 0x008a500001f47983 */ /* 0x001ea20000300a00 */
[----:B------:R-:W-:Y:S01]  /*61cc0*/  MOV R138, R146 ;  /* 0x00000092008a7202 */ /* 0x000fe20000000f00 */
[----:B------:R-:W-:-:S02]  /*61cd0*/  IMAD.MOV.U32 R139, RZ, RZ, R147 ;  /* 0x000000ffff8b7224 */ /* 0x000fc400078e0093 */
[----:B------:R-:W2:Y:S01]  /*61ce0*/  LDL.LU.64 R146, [R1+0x8bf8] ;  /* 0x008bf80001927983 */ /* 0x000ea20000300a00 */
[----:B------:R-:W-:Y:S02]  /*61cf0*/  IMAD.MOV.U32 R64, RZ, RZ, R102 ;  /* 0x000000ffff407224 */ /* 0x000fe400078e0066 */
[----:B------:R-:W-:Y:S01]  /*61d00*/  IMAD.MOV.U32 R65, RZ, RZ, R103 ;  /* 0x000000ffff417224 */ /* 0x000fe200078e0067 */
[----:B------:R-:W-:Y:S01]  /*61d10*/  MOV R103, R213 ;  /* 0x000000d500677202 */ /* 0x000fe20000000f00 */
[----:B------:R-:W-:Y:S02]  /*61d20*/  IMAD.MOV.U32 R102, RZ, RZ, R212 ;  /* 0x000000ffff667224 */ /* 0x000fe400078e00d4 */
[----:B------:R-:W2:Y:S01]  /*61d30*/  LDL.LU.64 R212, [R1+0x8c78] ;  /* 0x008c780001d47983 */ /* 0x000ea20000300a00 */
[----:B------:R-:W-:Y:S02]  /*61d40*/  DADD R54, -RZ, -R92 ;  /* 0x00000000ff367229 */ /* 0x000fe4000000095c */
[----:B------:R-:W-:Y:S01]  /*61d50*/  DMUL R186, R56, UR52 ;  /* 0x0000003438ba7c28 */ /* 0x000fe20008000000 */
[----:B------:R0:W-:Y:S01]  /*61d60*/  STL.64 [R1+0x8518], R8 ;  /* 0x0085180801007387 */ /* 0x0001e20000100a00 */
[----:B------:R-:W-:Y:S01]  /*61d70*/  UMOV UR52, 0xd9d7bdbb ;  /* 0xd9d7bdbb00347882 */ /* 0x000fe20000000000 */
[----:B------:R-:W-:Y:S01]  /*61d80*/  UMOV UR53, 0x3ddb7cdf ;  /* 0x3ddb7cdf00357882 */ /* 0x000fe20000000000 */
[----:B----4-:R-:W-:-:S04]  /*61d90*/  DADD R246, R48, -R94 ;  /* 0x0000000030f67229 */ /* 0x010fc8000000085e */
[----:B------:R-:W-:Y:S01]  /*61da0*/  DADD R208, -RZ, -R186 ;  /* 0x00000000ffd07229 */ /* 0x000fe200000009ba */
[----:B------:R-:W4:Y:S01]  /*61db0*/  LDL.LU.64 R48, [R1+0x8a98] ;  /* 0x008a980001307983 */ /* 0x000f220000300a00 */
[----:B---3--:R-:W-:Y:S02]  /*61dc0*/  DADD R234, -RZ, -R182 ;  /* 0x00000000ffea7229 */ /* 0x008fe400000009b6 */
[----:B------:R-:W-:Y:S01]  /*61dd0*/  DMUL R186, R56, UR52 ;  /* 0x0000003438ba7c28 */ /* 0x000fe20008000000 */
[----:B0-----:R-:W3:Y:S04]  /*61de0*/  LDL.64 R8, [R1+0xa318] ;  /* 0x00a3180001087983 */ /* 0x001ee80000100a00 */
[----:B------:R-:W4:Y:S01]  /*61df0*/  LDL.LU.64 R182, [R1+0xac30] ;  /* 0x00ac300001b67983 */ /* 0x000f220000300a00 */
[----:B------:R-:W-:-:S03]  /*61e00*/  DADD R144, -RZ, -R88 ;  /* 0x00000000ff907229 */ /* 0x000fc60000000958 */
[----:B------:R0:W-:Y:S01]  /*61e10*/  STL.128 [R1+0x2ad0], R52 ;  /* 0x002ad03401007387 */ /* 0x0001e20000100c00 */
[----:B------:R-:W-:-:S03]  /*61e20*/  DADD R186, -RZ, -R186 ;  /* 0x00000000ffba7229 */ /* 0x000fc600000009ba */
[----:B------:R-:W4:Y:S01]  /*61e30*/  LDL.LU.64 R88, [R1+0xac38] ;  /* 0x00ac380001587983 */ /* 0x000f220000300a00 */
[----:B0-----:R-:W-:Y:S01]  /*61e40*/  IMAD.MOV.U32 R52, RZ, RZ, R54 ;  /* 0x000000ffff347224 */ /* 0x001fe200078e0036 */
[----:B------:R-:W-:-:S05]  /*61e50*/  MOV R53, R55 ;  /* 0x0000003700357202 */ /* 0x000fca0000000f00 */
[----:B------:R0:W-:Y:S01]  /*61e60*/  STL.128 [R1+0x2b10], R52 ;  /* 0x002b103401007387 */ /* 0x0001e20000100c00 */
[----:B------:R-:W-:Y:S02]  /*61e70*/  IMAD.MOV.U32 R196, RZ, RZ, R248 ;  /* 0x000000ffffc47224 */ /* 0x000fe400078e00f8 */
[----:B------:R-:W-:Y:S01]  /*61e80*/  IMAD.MOV.U32 R197, RZ, RZ, R249 ;  /* 0x000000ffffc57224 */ /* 0x000fe200078e00f9 */
[----:B0-----:R-:W-:Y:S01]  /*61e90*/  DMUL R54, R210, -0.5 ;  /* 0xbfe00000d2367828 */ /* 0x001fe20000000000 */
[----:B------:R-:W-:Y:S01]  /*61ea0*/  MOV R210, R186 ;  /* 0x000000ba00d27202 */ /* 0x000fe20000000f00 */
[----:B------:R-:W-:Y:S02]  /*61eb0*/  IMAD.MOV.U32 R211, RZ, RZ, R187 ;  /* 0x000000ffffd37224 */ /* 0x000fe400078e00bb */
[----:B------:R-:W-:Y:S02]  /*61ec0*/  IMAD.MOV.U32 R186, RZ, RZ, R196 ;  /* 0x000000ffffba7224 */ /* 0x000fe400078e00c4 */
[----:B------:R-:W-:Y:S01]  /*61ed0*/  IMAD.MOV.U32 R187, RZ, RZ, R197 ;  /* 0x000000ffffbb7224 */ /* 0x000fe200078e00c5 */
[----:B------:R-:W-:Y:S01]  /*61ee0*/  MOV R197, R65 ;  /* 0x0000004100c57202 */ /* 0x000fe20000000f00 */
[----:B------:R-:W-:Y:S01]  /*61ef0*/  IMAD.MOV.U32 R196, RZ, RZ, R64 ;  /* 0x000000ffffc47224 */ /* 0x000fe200078e0040 */
[----:B------:R-:W-:Y:S01]  /*61f00*/  MOV R64, R102 ;  /* 0x0000006600407202 */ /* 0x000fe20000000f00 */
[----:B------:R-:W-:-:S02]  /*61f10*/  IMAD.MOV.U32 R65, RZ, RZ, R103 ;  /* 0x000000ffff417224 */ /* 0x000fc400078e0067 */
[----:B------:R-:W4:Y:S04]  /*61f20*/  LDL.64 R102, [R1+0xa110] ;  /* 0x00a1100001667983 */ /* 0x000f280000100a00 */
[----:B--2---:R0:W-:Y:S04]  /*61f30*/  STL.128 [R1+0x2b20], R244 ;  /* 0x002b20f401007387 */ /* 0x0041e80000100c00 */
[----:B0-----:R-:W2:Y:S01]  /*61f40*/  LDL.LU.64 R244, [R1+0x8c80] ;  /* 0x008c800001f47983 */ /* 0x001ea20000300a00 */
[----:B------:R-:W-:Y:S02]  /*61f50*/  DADD R40, -RZ, -R148 ;  /* 0x00000000ff287229 */ /* 0x000fe40000000994 */
[----:B------:R-:W-:Y:S01]  /*61f60*/  DADD R42, R84, -R158 ;  /* 0x00000000542a7229 */ /* 0x000fe2000000089e */
[----:B------:R-:W-:Y:S01]  /*61f70*/  IMAD.MOV.U32 R52, RZ, RZ, R172 ;  /* 0x000000ffff347224 */ /* 0x000fe200078e00ac */
[----:B------:R-:W-:Y:S01]  /*61f80*/  MOV R53, R173 ;  /* 0x000000ad00357202 */ /* 0x000fe20000000f00 */
[----:B------:R4:W-:Y:S01]  /*61f90*/  STL.128 [R1+0x2b30], R144 ;  /* 0x002b309001007387 */ /* 0x0009e20000100c00 */
[----:B------:R-:W-:Y:S01]  /*61fa0*/  UMOV UR52, 0x68497682 ;  /* 0x6849768200347882 */ /* 0x000fe20000000000 */
[----:B------:R-:W-:-:S02]  /*61fb0*/  UMOV UR53, 0x3d5c25c2 ;  /* 0x3d5c25c200357882 */ /* 0x000fc40000000000 */
[----:B------:R0:W-:Y:S04]  /*61fc0*/  STL.128 [R1+0x2b40], R40 ;  /* 0x002b402801007387 */ /* 0x0001e80000100c00 */
[----:B------:R-:W-:Y:S04]  /*61fd0*/  STL.128 [R1+0x2b50], R208 ;  /* 0x002b50d001007387 */ /* 0x000fe80000100c00 */
[----:B------:R1:W-:Y:S01]  /*61fe0*/  STL.128 [R1+0x2b60], R52 ;  /* 0x002b603401007387 */ /* 0x0003e20000100c00 */
[----:B------:R-:W-:Y:S02]  /*61ff0*/  DADD R246, -RZ, -R230 ;  /* 0x00000000fff67229 */ /* 0x000fe400000009e6 */
[----:B---3--:R-:W-:Y:S01]  /*62000*/  DADD R6, R8, R8 ;  /* 0x0000000008067229 */ /* 0x008fe20000000008 */
[----:B------:R-:W3:Y:S01]  /*62010*/  LDL.LU.64 R148, [R1+0x8968] ;  /* 0x0089680001947983 */ /* 0x000ee20000300a00 */
[----:B----4-:R-:W-:-:S02]  /*62020*/  DADD R144, R104, -R182 ;  /* 0x0000000068907229 */ /* 0x010fc400000008b6 */
[----:B------:R-:W-:Y:S01]  /*62030*/  DADD R146, -RZ, -R162 ;  /* 0x00000000ff927229 */ /* 0x000fe200000009a2 */
[----:B------:R-:W4:Y:S01]  /*62040*/  LDL.LU.64 R8, [R1+0x8c30] ;  /* 0x008c300001087983 */ /* 0x000f220000300a00 */
[----:B------:R-:W-:Y:S01]  /*62050*/  IMAD.MOV.U32 R248, RZ, RZ, R44 ;  /* 0x000000fffff87224 */ /* 0x000fe200078e002c */
[----:B------:R-:W-:Y:S01]  /*62060*/  MOV R249, R45 ;  /* 0x0000002d00f97202 */ /* 0x000fe20000000f00 */
[----:B------:R-:W-:Y:S01]  /*62070*/  DMUL R20, R48, 0.75 ;  /* 0x3fe8000030147828 */ /* 0x000fe20000000000 */
[----:B0-----:R-:W4:Y:S01]  /*62080*/  LDL.LU.64 R40, [R1+0x8740] ;  /* 0x0087400001287983 */ /* 0x001f220000300a00 */
[----:B-1----:R-:W-:Y:S02]  /*62090*/  DADD R54, R172, -R212 ;  /* 0x00000000ac367229 */ /* 0x002fe400000008d4 */
[----:B------:R-:W-:-:S08]  /*620a0*/  DMUL R212, R56, UR52 ;  /* 0x0000003438d47c28 */ /* 0x000fd00008000000 */
[----:B------:R-:W-:Y:S01]  /*620b0*/  DADD R212, -RZ, -R212 ;  /* 0x00000000ffd47229 */ /* 0x000fe200000009d4 */
[----:B------:R-:W-:Y:S01]  /*620c0*/  MOV R44, R10 ;  /* 0x0000000a002c7202 */ /* 0x000fe20000000f00 */
[----:B------:R-:W-:Y:S01]  /*620d0*/  IMAD.MOV.U32 R45, RZ, RZ, R11 ;  /* 0x000000ffff2d7224 */ /* 0x000fe200078e000b */
[----:B------:R-:W-:Y:S01]  /*620e0*/  DADD R74, R88, R226 ;  /* 0x00000000584a7229 */ /* 0x000fe200000000e2 */
[----:B------:R-:W-:-:S06]  /*620f0*/  IMAD.MOV.U32 R11, RZ, RZ, R17 ;  /* 0x000000ffff0b7224 */ /* 0x000fcc00078e0011 */
[----:B------:R-:W-:Y:S02]  /*62100*/  IMAD.MOV.U32 R52, RZ, RZ, R212 ;  /* 0x000000ffff347224 */ /* 0x000fe400078e00d4 */
[----:B------:R-:W-:Y:S01]  /*62110*/  IMAD.MOV.U32 R53, RZ, RZ, R213 ;  /* 0x000000ffff357224 */ /* 0x000fe200078e00d5 */
[----:B------:R-:W-:Y:S01]  /*62120*/  DADD R70, -RZ, -R88 ;  /* 0x00000000ff467229 */ /* 0x000fe20000000958 */
[----:B------:R-:W-:Y:S01]  /*62130*/  IMAD.MOV.U32 R10, RZ, RZ, R16 ;  /* 0x000000ffff0a7224 */ /* 0x000fe200078e0010 */
[----:B------:R-:W-:Y:S01]  /*62140*/  DADD R42, -RZ, -R242 ;  /* 0x00000000ff2a7229 */ /* 0x000fe200000009f2 */
[----:B------:R-:W4:Y:S01]  /*62150*/  LDL.LU.64 R88, [R1+0xac28] ;  /* 0x00ac280001587983 */ /* 0x000f220000300a00 */
[----:B------:R-:W-:Y:S01]  /*62160*/  MOV R242, R138 ;  /* 0x0000008a00f27202 */ /* 0x000fe20000000f00 */
[----:B------:R-:W-:Y:S01]  /*62170*/  IMAD.MOV.U32 R243, RZ, RZ, R139 ;  /* 0x000000fffff37224 */ /* 0x000fe200078e008b */
[----:B------:R-:W-:Y:S01]  /*62180*/  UMOV UR52, 0xb552a552 ;  /* 0xb552a55200347882 */ /* 0x000fe20000000000 */
[----:B------:R-:W-:Y:S01]  /*62190*/  IMAD.MOV.U32 R138, RZ, RZ, R44 ;  /* 0x000000ffff8a7224 */ /* 0x000fe200078e002c */
[----:B------:R-:W-:Y:S01]  /*621a0*/  UMOV UR53, 0x3d7faa7a ;  /* 0x3d7faa7a00357882 */ /* 0x000fe20000000000 */
[----:B------:R-:W-:Y:S01]  /*621b0*/  IMAD.MOV.U32 R139, RZ, RZ, R45 ;  /* 0x000000ffff8b7224 */ /* 0x000fe200078e002d */
[----:B------:R-:W-:Y:S01]  /*621c0*/  MOV R45, R11 ;  /* 0x0000000b002d7202 */ /* 0x000fe20000000f00 */
[----:B------:R-:W-:Y:S01]  /*621d0*/  IMAD.MOV.U32 R44, RZ, RZ, R10 ;  /* 0x000000ffff2c7224 */ /* 0x000fe200078e000a */
[----:B------:R-:W4:Y:S01]  /*621e0*/  LDL.64 R16, [R1+0x8fe8] ;  /* 0x008fe80001107983 */ /* 0x000f220000100a00 */
[----:B------:R-:W-:-:S03]  /*621f0*/  DMUL R10, R56, UR52 ;  /* 0x00000034380a7c28 */ /* 0x000fc60008000000 */
[----:B--2---:R-:W-:Y:S04]  /*62200*/  STL.128 [R1+0x2ba0], R244 ;  /* 0x002ba0f401007387 */ /* 0x004fe80000100c00 */
[----:B------:R-:W-:Y:S04]  /*62210*/  STL.128 [R1+0x2bb0], R144 ;  /* 0x002bb09001007387 */ /* 0x000fe80000100c00 */
[----:B------:R0:W-:Y:S04]  /*62220*/  STL.128 [R1+0x2bc0], R52 ;  /* 0x002bc03401007387 */ /* 0x0001e80000100c00 */
[----:B0-----:R-:W2:Y:S01]  /*62230*/  LDL.LU.64 R54, [R1+0x8708] ;  /* 0x0087080001367983 */ /* 0x001ea20000300a00 */
[----:B------:R-:W-:-:S02]  /*62240*/  DADD R52, -R10, R6 ;  /* 0x000000000a347229 */ /* 0x000fc40000000106 */
[----:B------:R-:W-:Y:S01]  /*62250*/  DFMA R6, R102, R56, R20 ;  /* 0x000000386606722b */ /* 0x000fe20000000014 */
[----:B------:R-:W2:Y:S01]  /*62260*/  LDL.LU.64 R102, [R1+0x8850] ;  /* 0x0088500001667983 */ /* 0x000ea20000300a00 */
[----:B------:R-:W-:Y:S01]  /*62270*/  DMUL R212, R56, UR60 ;  /* 0x0000003c38d47c28 */ /* 0x000fe20008000000 */
[----:B------:R-:W-:-:S07]  /*62280*/  CS2R R208, SRZ ;  /* 0x0000000000d07805 */ /* 0x000fce000001ff00 */
[----:B------:R-:W-:Y:S02]  /*62290*/  DADD R210, R172, -R212 ;  /* 0x00000000acd27229 */ /* 0x000fe400000008d4 */
[----:B---3--:R-:W-:Y:S02]  /*622a0*/  DADD R244, -RZ, -R148 ;  /* 0x00000000fff47229 */ /* 0x008fe40000000994 */
[----:B----4-:R-:W-:-:S03]  /*622b0*/  DADD R246, -RZ, -R8 ;  /* 0x00000000fff67229 */ /* 0x010fc60000000908 */
[----:B------:R0:W-:Y:S01]  /*622c0*/  STL.128 [R1+0x2bd0], R208 ;  /* 0x002bd0d001007387 */ /* 0x0001e20000100c00 */
[----:B------:R-:W-:Y:S01]  /*622d0*/  UMOV UR60, 0x71ea9c5c ;  /* 0x71ea9c5c003c7882 */ /* 0x000fe20000000000 */
[----:B------:R-:W-:Y:S01]  /*622e0*/  UMOV UR61, 0x3dac9659 ;  /* 0x3dac9659003d7882 */ /* 0x000fe20000000000 */
[----:B------:R-:W-:Y:S01]  /*622f0*/  MOV R212, R108 ;  /* 0x0000006c00d47202 */ /* 0x000fe20000000f00 */
[----:B------:R1:W-:Y:S01]  /*62300*/  STL.128 [R1+0x2be0], R232 ;  /* 0x002be0e801007387 */ /* 0x0003e20000100c00 */
[----:B------:R-:W-:-:S03]  /*62310*/  IMAD.MOV.U32 R213, RZ, RZ, R109 ;  /* 0x000000ffffd57224 */ /* 0x000fc600078e006d */
[----:B------:R-:W-:Y:S04]  /*62320*/  STL.128 [R1+0x2bf0], R244 ;  /* 0x002bf0f401007387 */ /* 0x000fe80000100c00 */
[----:B------:R-:W3:Y:S01]  /*62330*/  LDL.64 R108, [R1+0x8e60] ;  /* 0x008e6000016c7983 */ /* 0x000ee20000100a00 */
[----:B0-----:R-:W-:Y:S01]  /*62340*/  IMAD.MOV.U32 R210, RZ, RZ, R186 ;  /* 0x000000ffffd27224 */ /* 0x001fe200078e00ba */
[----:B------:R-:W-:Y:S01]  /*62350*/  MOV R211, R187 ;  /* 0x000000bb00d37202 */ /* 0x000fe20000000f00 */
[----:B------:R-:W-:Y:S01]  /*62360*/  IMAD.MOV.U32 R186, RZ, RZ, R242 ;  /* 0x000000ffffba7224 */ /* 0x000fe200078e00f2 */
[----:B------:R-:W-:Y:S01]  /*62370*/  MOV R242, R196 ;  /* 0x000000c400f27202 */ /* 0x000fe20000000f00 */
[----:B------:R-:W-:Y:S01]  /*62380*/  IMAD.MOV.U32 R187, RZ, RZ, R243 ;  /* 0x000000ffffbb7224 */ /* 0x000fe200078e00f3 */
[----:B-1----:R-:W3:Y:S01]  /*62390*/  LDL.64 R234, [R1+0x9b18] ;  /* 0x009b180001ea7983 */ /* 0x002ee20000100a00 */
[----:B------:R-:W-:Y:S01]  /*623a0*/  IMAD.MOV.U32 R243, RZ, RZ, R197 ;  /* 0x000000fffff37224 */ /* 0x000fe200078e00c5 */
[----:B------:R-:W-:Y:S01]  /*623b0*/  MOV R197, R65 ;  /* 0x0000004100c57202 */ /* 0x000fe20000000f00 */
[----:B------:R-:W-:Y:S01]  /*623c0*/  IMAD.MOV.U32 R196, RZ, RZ, R64 ;  /* 0x000000ffffc47224 */ /* 0x000fe200078e0040 */
[----:B------:R-:W-:Y:S01]  /*623d0*/  DMUL R64, R56, UR60 ;  /* 0x0000003c38407c28 */ /* 0x000fe20008000000 */
[----:B------:R-:W4:Y:S01]  /*623e0*/  LDL.LU.64 R208, [R1+0x8ed8] ;  /* 0x008ed80001d07983 */ /* 0x000f220000300a00 */
[----:B------:R-:W-:-:S06]  /*623f0*/  DADD R144, -RZ, -R16 ;  /* 0x00000000ff907229 */ /* 0x000fcc0000000910 */
[----:B------:R-:W-:Y:S02]  /*62400*/  DADD R64, -RZ, -R64 ;  /* 0x00000000ff407229 */ /* 0x000fe40000000940 */
[----:B------:R-:W-:Y:S01]  /*62410*/  DADD R146, -RZ, -R22 ;  /* 0x00000000ff927229 */ /* 0x000fe20000000916 */
[----:B--2---:R0:W-:Y:S04]  /*62420*/  STL.128 [R1+0x2c00], R52 ;  /* 0x002c003401007387 */ /* 0x0041e80000100c00 */
[----:B------:R1:W-:Y:S01]  /*62430*/  STL.128 [R1+0x2c10], R64 ;  /* 0x002c104001007387 */ /* 0x0003e20000100c00 */
[----:B0-----:R-:W-:-:S03]  /*62440*/  DADD R52, R156, -R88 ;  /* 0x000000009c347229 */ /* 0x001fc60000000858 */
[----:B------:R-:W2:Y:S01]  /*62450*/  LDL.LU.64 R156, [R1+0xac20] ;  /* 0x00ac2000019c7983 */ /* 0x000ea20000300a00 */
[----:B-1----:R-:W-:Y:S01]  /*62460*/  DFMA R64, R214, R58, R6 ;  /* 0x0000003ad640722b */ /* 0x002fe20000000006 */
[----:B------:R-:W-:Y:S01]  /*62470*/  MOV R66, R144 ;  /* 0x0000009000427202 */ /* 0x000fe20000000f00 */
[----:B------:R-:W-:Y:S01]  /*62480*/  IMAD.MOV.U32 R67, RZ, RZ, R145 ;  /* 0x000000ffff437224 */ /* 0x000fe200078e0091 */
[----:B------:R-:W-:Y:S01]  /*62490*/  DFMA R102, R118, UR46, -R102 ;  /* 0x0000002e76667c2b */ /* 0x000fe20008000866 */
[----:B------:R-:W2:Y:S04]  /*624a0*/  LDL.LU.64 R118, [R1+0xac10] ;  /* 0x00ac100001767983 */ /* 0x000ea80000300a00 */
[----:B------:R-:W-:Y:S04]  /*624b0*/  STL.128 [R1+0x2c30], R40 ;  /* 0x002c302801007387 */ /* 0x000fe80000100c00 */
[----:B------:R-:W-:Y:S04]  /*624c0*/  STL.128 [R1+0x29e0], R144 ;  /* 0x0029e09001007387 */ /* 0x000fe80000100c00 */
[----:B------:R0:W-:Y:S01]  /*624d0*/  STL.128 [R1+0x29f0], R64 ;  /* 0x0029f04001007387 */ /* 0x0001e20000100c00 */
[----:B------:R-:W-:Y:S01]  /*624e0*/  IMAD.MOV.U32 R214, RZ, RZ, R44 ;  /* 0x000000ffffd67224 */ /* 0x000fe200078e002c */
[----:B------:R-:W-:-:S02]  /*624f0*/  MOV R215, R45 ;  /* 0x0000002d00d77202 */ /* 0x000fc40000000f00 */
[----:B0-----:R-:W-:Y:S01]  /*62500*/  MOV R66, R210 ;  /* 0x000000d200427202 */ /* 0x001fe20000000f00 */
[----:B------:R-:W-:Y:S02]  /*62510*/  IMAD.MOV.U32 R67, RZ, RZ, R211 ;  /* 0x000000ffff437224 */ /* 0x000fe400078e00d3 */
[----:B------:R-:W-:Y:S02]  /*62520*/  IMAD.MOV.U32 R210, RZ, RZ, R242 ;  /* 0x000000ffffd27224 */ /* 0x000fe400078e00f2 */
[----:B------:R-:W-:Y:S02]  /*62530*/  IMAD.MOV.U32 R211, RZ, RZ, R243 ;  /* 0x000000ffffd37224 */ /* 0x000fe400078e00f3 */
[----:B------:R-:W-:Y:S02]  /*62540*/  IMAD.MOV.U32 R242, RZ, RZ, R46 ;  /* 0x000000fffff27224 */ /* 0x000fe400078e002e */
[----:B------:R-:W-:Y:S01]  /*62550*/  IMAD.MOV.U32 R243, RZ, RZ, R47 ;  /* 0x000000fffff37224 */ /* 0x000fe200078e002f */
[----:B------:R-:W-:Y:S01]  /*62560*/  MOV R221, R211 ;  /* 0x000000d300dd7202 */ /* 0x000fe20000000f00 */
[----:B------:R-:W-:Y:S01]  /*62570*/  IMAD.MOV.U32 R220, RZ, RZ, R210 ;  /* 0x000000ffffdc7224 */ /* 0x000fe200078e00d2 */
[----:B------:R-:W2:Y:S04]  /*62580*/  LDL.128 R44, [R1+0x8b40] ;  /* 0x008b4000012c7983 */ /* 0x000ea80000100c00 */
[----:B------:R-:W2:Y:S01]  /*62590*/  LDL.64 R210, [R1+0x90c0] ;  /* 0x0090c00001d27983 */ /* 0x000ea20000100a00 */
[----:B------:R-:W-:-:S02]  /*625a0*/  DADD R54, -R90, R20 ;  /* 0x000000005a367229 */ /* 0x000fc40000000114 */
[----:B------:R-:W-:Y:S01]  /*625b0*/  DMUL R190, R236, 0.25 ;  /* 0x3fd00000ecbe7828 */ /* 0x000fe20000000000 */
[----:B------:R-:W-:Y:S01]  /*625c0*/  IMAD.MOV.U32 R146, RZ, RZ, R70 ;  /* 0x000000ffff927224 */ /* 0x000fe200078e0046 */
[----:B------:R-:W-:Y:S02]  /*625d0*/  MOV R147, R71 ;  /* 0x0000004700937202 */ /* 0x000fe40000000f00 */
[----:B------:R-:W-:Y:S01]  /*625e0*/  CS2R R144, SRZ ;  /* 0x0000000000907805 */ /* 0x000fe2000001ff00 */
[----:B------:R-:W-:Y:S01]  /*625f0*/  DADD R42, -RZ, -R238 ;  /* 0x00000000ff2a7229 */ /* 0x000fe200000009ee */
[----:B------:R3:W-:Y:S01]  /*62600*/  STL.128 [R1+0x2c40], R52 ;  /* 0x002c403401007387 */ /* 0x0007e20000100c00 */
[----:B------:R-:W-:Y:S01]  /*62610*/  CS2R R244, SRZ ;  /* 0x0000000000f47805 */ /* 0x000fe2000001ff00 */
[----:B----4-:R-:W-:Y:S01]  /*62620*/  DADD R246, -R208, R190 ;  /* 0x00000000d0f67229 */ /* 0x010fe200000001be */
[----:B------:R-:W-:Y:S01]  /*62630*/  IMAD.MOV.U32 R232, RZ, RZ, R106 ;  /* 0x000000ffffe87224 */ /* 0x000fe200078e006a */
[----:B------:R-:W-:Y:S01]  /*62640*/  MOV R208, R98 ;  /* 0x0000006200d07202 */ /* 0x000fe20000000f00 */
[----:B------:R-:W-:Y:S01]  /*62650*/  IMAD.MOV.U32 R209, RZ, RZ, R99 ;  /* 0x000000ffffd17224 */ /* 0x000fe200078e0063 */
[----:B------:R-:W-:Y:S01]  /*62660*/  MOV R99, R101 ;  /* 0x0000006500637202 */ /* 0x000fe20000000f00 */
[----:B------:R-:W-:Y:S01]  /*62670*/  IMAD.MOV.U32 R98, RZ, RZ, R100 ;  /* 0x000000ffff627224 */ /* 0x000fe200078e0064 */
[----:B------:R-:W-:Y:S01]  /*62680*/  CS2R R100, SRZ ;  /* 0x0000000000647805 */ /* 0x000fe2000001ff00 */
[----:B------:R0:W-:Y:S01]  /*62690*/  STL.128 [R1+0x2c50], R144 ;  /* 0x002c509001007387 */ /* 0x0001e20000100c00 */
[----:B------:R-:W-:Y:S01]  /*626a0*/  IMAD.MOV.U32 R233, RZ, RZ, R107 ;  /* 0x000000ffffe97224 */ /* 0x000fe200078e006b */
[----:B------:R-:W-:-:S02]  /*626b0*/  DFMA R6, R178, UR20, R14 ;  /* 0x00000014b2067c2b */ /* 0x000fc4000800000e */
[----:B------:R-:W4:Y:S01]  /*626c0*/  LDL.64 R106, [R1+0x8bc8] ;  /* 0x008bc800016a7983 */ /* 0x000f220000100a00 */
[----:B---3--:R-:W-:Y:S01]  /*626d0*/  DADD R52, R234, -R108 ;  /* 0x00000000ea347229 */ /* 0x008fe2000000086c */
[----:B------:R-:W-:Y:S02]  /*626e0*/  CS2R R54, SRZ ;  /* 0x0000000000367805 */ /* 0x000fe4000001ff00 */
[----:B------:R-:W4:Y:S01]  /*626f0*/  LDL.LU.64 R14, [R1+0xac08] ;  /* 0x00ac0800010e7983 */ /* 0x000f220000300a00 */
[----:B------:R-:W-:Y:S01]  /*62700*/  MOV R238, R250 ;  /* 0x000000fa00ee7202 */ /* 0x000fe20000000f00 */
[----:B------:R-:W-:Y:S02]  /*62710*/  IMAD.MOV.U32 R239, RZ, RZ, R251 ;  /* 0x000000ffffef7224 */ /* 0x000fe400078e00fb */
[----:B------:R-:W3:Y:S04]  /*62720*/  LDL.LU.64 R234, [R1+0x8868] ;  /* 0x0088680001ea7983 */ /* 0x000ee80000300a00 */
[----:B------:R-:W-:Y:S04]  /*62730*/  STL.128 [R1+0x2c60], R52 ;  /* 0x002c603401007387 */ /* 0x000fe80000100c00 */
[----:B------:R1:W-:Y:S04]  /*62740*/  STL.128 [R1+0x2c80], R244 ;  /* 0x002c80f401007387 */ /* 0x0003e80000100c00 */
[----:B------:R-:W3:Y:S01]  /*62750*/  LDL.LU.64 R250, [R1+0x9038] ;  /* 0x0090380001fa7983 */ /* 0x000ee20000300a00 */
[----:B0-----:R-:W-:-:S02]  /*62760*/  DFMA R144, R2, 0.25, R80 ;  /* 0x3fd000000290782b */ /* 0x001fc40000000050 */
[----:B------:R-:W-:Y:S02]  /*62770*/  DADD R70, R166, R194 ;  /* 0x00000000a6467229 */ /* 0x000fe400000000c2 */
[----:B--2---:R-:W-:Y:S01]  /*62780*/  DFMA R40, R156, UR24, -R168 ;  /* 0x000000189c287c2b */ /* 0x004fe200080008a8 */
[----:B------:R-:W2:Y:S04]  /*62790*/  LDL.LU.64 R166, [R1+0xabe0] ;  /* 0x00abe00001a67983 */ /* 0x000ea80000300a00 */
[----:B------:R-:W2:Y:S04]  /*627a0*/  LDL.LU.64 R156, [R1+0xac18] ;  /* 0x00ac1800019c7983 */ /* 0x000ea80000300a00 */
[----:B------:R0:W-:Y:S04]  /*627b0*/  STL.128 [R1+0x2c90], R40 ;  /* 0x002c902801007387 */ /* 0x0001e80000100c00 */
[----:B------:R0:W-:Y:S01]  /*627c0*/  STL.128 [R1+0x2ca0], R100 ;  /* 0x002ca06401007387 */ /* 0x0001e20000100c00 */
[----:B-1----:R-:W-:-:S03]  /*627d0*/  DADD R244, -RZ, -R118 ;  /* 0x00000000fff47229 */ /* 0x002fc60000000976 */
[----:B------:R-:W2:Y:S01]  /*627e0*/  LDL.LU.64 R118, [R1+0xac00] ;  /* 0x00ac000001767983 */ /* 0x000ea20000300a00 */
[----:B------:R-:W-:Y:S01]  /*627f0*/  UMOV UR24, 0x28f5c28f ;  /* 0x28f5c28f00187882 */ /* 0x000fe20000000000 */
[----:B------:R-:W-:Y:S01]  /*62800*/  UMOV UR25, 0x3fe28f5c ;  /* 0x3fe28f5c00197882 */ /* 0x000fe20000000000 */
[----:B------:R-:W-:Y:S01]  /*62810*/  IMAD.MOV.U32 R56, RZ, RZ, R232 ;  /* 0x000000ffff387224 */ /* 0x000fe200078e00e8 */
[----:B------:R-:W2:Y:S04]  /*62820*/  LDL.64 R146, [R1+0x8ec0] ;  /* 0x008ec00001927983 */ /* 0x000ea80000100a00 */
[----:B0-----:R-:W2:Y:S04]  /*62830*/  LDL.LU.64 R42, [R1+0x8f88] ;  /* 0x008f8800012a7983 */ /* 0x001ea80000300a00 */
[----:B------:R-:W2:Y:S01]  /*62840*/  LDL.LU.128 R100, [R1+0xabf0] ;  /* 0x00abf00001647983 */ /* 0x000ea20000300c00 */
[----:B------:R-:W-:-:S02]  /*62850*/  DFMA R64, R2, UR24, R202 ;  /* 0x0000001802407c2b */ /* 0x000fc400080000ca */
[----:B------:R-:W-:Y:S01]  /*62860*/  DFMA R54, R2, 0.25, R120 ;  /* 0x3fd000000236782b */ /* 0x000fe20000000078 */
[----:B------:R-:W2:Y:S01]  /*62870*/  LDL.64 R20, [R1+0x9f00] ;  /* 0x009f000001147983 */ /* 0x000ea20000100a00 */
[----:B------:R-:W-:Y:S02]  /*62880*/  DADD R2, R110, R6 ;  /* 0x000000006e027229 */ /* 0x000fe40000000006 */
[----:B------:R-:W-:Y:S01]  /*62890*/  DADD R6, -R46, R210 ;  /* 0x000000002e067229 */ /* 0x000fe200000001d2 */
[----:B------:R-:W-:Y:S01]  /*628a0*/  IMAD.MOV.U32 R210, RZ, RZ, R138 ;  /* 0x000000ffffd27224 */ /* 0x000fe200078e008a */
[----:B------:R-:W-:Y:S01]  /*628b0*/  MOV R211, R139 ;  /* 0x0000008b00d37202 */ /* 0x000fe20000000f00 */
[----:B------:R-:W-:Y:S01]  /*628c0*/  DFMA R138, R216, 2, R66 ;  /* 0x40000000d88a782b */ /* 0x000fe20000000042 */
[----:B------:R-:W2:Y:S01]  /*628d0*/  LDL.LU.64 R216, [R1+0xab90] ;  /* 0x00ab900001d87983 */ /* 0x000ea20000300a00 */
[----:B------:R-:W-:Y:S01]  /*628e0*/  IMAD.MOV.U32 R168, RZ, RZ, R186 ;  /* 0x000000ffffa87224 */ /* 0x000fe200078e00ba */
[----:B------:R-:W-:Y:S01]  /*628f0*/  MOV R169, R187 ;  /* 0x000000bb00a97202 */ /* 0x000fe20000000f00 */
[----:B------:R-:W-:Y:S01]  /*62900*/  IMAD.MOV.U32 R57, RZ, RZ, R233 ;  /* 0x000000ffff397224 */ /* 0x000fe200078e00e9 */
[----:B------:R-:W-:-:S02]  /*62910*/  CS2R R232, SRZ ;  /* 0x0000000000e87805 */ /* 0x000fc4000001ff00 */
[----:B------:R-:W-:Y:S02]  /*62920*/  CS2R R40, SRZ ;  /* 0x0000000000287805 */ /* 0x000fe4000001ff00 */
[----:B------:R-:W-:Y:S01]  /*62930*/  MOV R130, R168 ;  /* 0x000000a800827202 */ /* 0x000fe20000000f00 */
[----:B------:R-:W-:Y:S01]  /*62940*/  IMAD.MOV.U32 R131, RZ, RZ, R169 ;  /* 0x000000ffff837224 */ /* 0x000fe200078e00a9 */
[----:B----4-:R-:W-:-:S07]  /*62950*/  DADD R246, R106, -R14 ;  /* 0x000000006af67229 */ /* 0x010fce000000080e */
[----:B------:R0:W-:Y:S04]  /*62960*/  STL.128 [R1+0x2cb0], R244 ;  /* 0x002cb0f401007387 */ /* 0x0001e80000100c00 */
[----:B---3--:R1:W-:Y:S01]  /*62970*/  STL.128 [R1+0x2cc0], R232 ;  /* 0x002cc0e801007387 */ /* 0x0083e20000100c00 */
[----:B------:R-:W-:Y:S02]  /*62980*/  IMAD.MOV.U32 R80, RZ, RZ, R212 ;  /* 0x000000ffff507224 */ /* 0x000fe400078e00d4 */
[----:B------:R-:W-:Y:S01]  /*62990*/  IMAD.MOV.U32 R81, RZ, RZ, R213 ;  /* 0x000000ffff517224 */ /* 0x000fe200078e00d5 */
[----:B------:R-:W-:Y:S01]  /*629a0*/  MOV R117, R239 ;  /* 0x000000ef00757202 */ /* 0x000fe20000000f00 */
[----:B------:R-:W-:Y:S01]  /*629b0*/  IMAD.MOV.U32 R116, RZ, RZ, R238 ;  /* 0x000000ffff747224 */ /* 0x000fe200078e00ee */
[----:B------:R-:W3:Y:S01]  /*629c0*/  LDL.64 R212, [R1+0x9ee0] ;  /* 0x009ee00001d47983 */ /* 0x000ee20000100a00 */
[----:B0-----:R-:W-:Y:S01]  /*629d0*/  DMUL R244, R228, 0.75 ;  /* 0x3fe80000e4f47828 */ /* 0x001fe20000000000 */
[----:B------:R-:W-:Y:S01]  /*629e0*/  IMAD.MOV.U32 R246, RZ, RZ, R30 ;  /* 0x000000fffff67224 */ /* 0x000fe200078e001e */
[----:B------:R-:W-:Y:S01]  /*629f0*/  MOV R30, R214 ;  /* 0x000000d6001e7202 */ /* 0x000fe20000000f00 */
[----:B------:R-:W-:Y:S01]  /*62a00*/  IMAD.MOV.U32 R247, RZ, RZ, R31 ;  /* 0x000000fffff77224 */ /* 0x000fe200078e001f */
[----:B--2---:R-:W-:Y:S01]  /*62a10*/  DADD R52, -RZ, -R156 ;  /* 0x00000000ff347229 */ /* 0x004fe2000000099c */
[----:B------:R-:W-:Y:S01]  /*62a20*/  IMAD.MOV.U32 R31, RZ, RZ, R215 ;  /* 0x000000ffff1f7224 */ /* 0x000fe200078e00d7 */
[----:B------:R-:W-:Y:S01]  /*62a30*/  DMUL R186, R100, UR22 ;  /* 0x0000001664ba7c28 */ /* 0x000fe20008000000 */
[----:B------:R0:W-:Y:S01]  /*62a40*/  STL.128 [R1+0x2ce0], R40 ;  /* 0x002ce02801007387 */ /* 0x0001e20000100c00 */
[----:B------:R-:W-:Y:S01]  /*62a50*/  DADD R168, -RZ, -R118 ;  /* 0x00000000ffa87229 */ /* 0x000fe20000000976 */
[----:B------:R-:W-:-:S02]  /*62a60*/  IMAD.MOV.U32 R214, RZ, RZ, R196 ;  /* 0x000000ffffd67224 */ /* 0x000fc400078e00c4 */
[----:B------:R-:W-:Y:S01]  /*62a70*/  IMAD.MOV.U32 R215, RZ, RZ, R197 ;  /* 0x000000ffffd77224 */ /* 0x000fe200078e00c5 */
[----:B------:R-:W-:Y:S01]  /*62a80*/  CS2R R196, SRZ ;  /* 0x0000000000c47805 */ /* 0x000fe2000001ff00 */
[----:B------:R2:W-:Y:S04]  /*62a90*/  STL.128 [R1+0x2a40], R244 ;  /* 0x002a40f401007387 */ /* 0x0005e80000100c00 */
[----:B------:R4:W-:Y:S01]  /*62aa0*/  STL.128 [R1+0x2cf0], R168 ;  /* 0x002cf0a801007387 */ /* 0x0009e20000100c00 */
[----:B------:R-:W-:Y:S02]  /*62ab0*/  DADD R202, -RZ, -R178 ;  /* 0x00000000ffca7229 */ /* 0x000fe400000009b2 */
[----:B------:R-:W-:Y:S01]  /*62ac0*/  DADD R2, R56, R2 ;  /* 0x0000000038027229 */ /* 0x000fe20000000002 */
[----:B-1----:R-:W3:Y:S01]  /*62ad0*/  LDL.LU.128 R232, [R1+0xabd0] ;  /* 0x00abd00001e87983 */ /* 0x002ee20000300c00 */
[----:B0-----:R-:W-:-:S02]  /*62ae0*/  DADD R40, -R250, R186 ;  /* 0x00000000fa287229 */ /* 0x001fc400000001ba */
[----:B------:R-:W-:Y:S01]  /*62af0*/  DADD R42, R172, R76 ;  /* 0x00000000ac2a7229 */ /* 0x000fe2000000004c */
[----:B------:R-:W-:Y:S01]  /*62b00*/  STL.128 [R1+0x2d00], R196 ;  /* 0x002d00c401007387 */ /* 0x000fe20000100c00 */
[----:B------:R-:W-:Y:S01]  /*62b10*/  MOV R238, R166 ;  /* 0x000000a600ee7202 */ /* 0x000fe20000000f00 */
[----:B------:R-:W-:Y:S01]  /*62b20*/  IMAD.MOV.U32 R239, RZ, RZ, R167 ;  /* 0x000000ffffef7224 */ /* 0x000fe200078e00a7 */
[----:B--2---:R-:W-:Y:S01]  /*62b30*/  MOV R246, R230 ;  /* 0x000000e600f67202 */ /* 0x004fe20000000f00 */
[----:B------:R-:W-:Y:S01]  /*62b40*/  IMAD.MOV.U32 R247, RZ, RZ, R231 ;  /* 0x000000fffff77224 */ /* 0x000fe200078e00e7 */
[----:B------:R-:W2:Y:S04]  /*62b50*/  LDL.64 R166, [R1+0x9dd8] ;  /* 0x009dd80001a67983 */ /* 0x000ea80000100a00 */
[----:B------:R0:W-:Y:S01]  /*62b60*/  STL.128 [R1+0x2c70], R40 ;  /* 0x002c702801007387 */ /* 0x0001e20000100c00 */
[----:B----4-:R-:W-:-:S03]  /*62b70*/  IMAD.MOV.U32 R168, RZ, RZ, R188 ;  /* 0x000000ffffa87224 */ /* 0x010fc600078e00bc */
[----:B------:R1:W-:Y:S01]  /*62b80*/  STL.128 [R1+0x2d10], R52 ;  /* 0x002d103401007387 */ /* 0x0003e20000100c00 */
[----:B------:R-:W-:Y:S01]  /*62b90*/  MOV R169, R189 ;  /* 0x000000bd00a97202 */ /* 0x000fe20000000f00 */
[----:B------:R-:W-:Y:S02]  /*62ba0*/  IMAD.MOV.U32 R170, RZ, RZ, R180 ;  /* 0x000000ffffaa7224 */ /* 0x000fe400078e00b4 */
[----:B------:R-:W-:Y:S01]  /*62bb0*/  IMAD.MOV.U32 R171, RZ, RZ, R181 ;  /* 0x000000ffffab7224 */ /* 0x000fe200078e00b5 */
[----:B------:R-:W4:Y:S04]  /*62bc0*/  LDL.64 R230, [R1+0xa278] ;  /* 0x00a2780001e67983 */ /* 0x000f280000100a00 */
[----:B------:R-:W-:Y:S01]  /*62bd0*/  STL.128 [R1+0x27c0], R124 ;  /* 0x0027c07c01007387 */ /* 0x000fe20000100c00 */
[----:B0-----:R-:W-:-:S03]  /*62be0*/  DADD R40, R216, R6 ;  /* 0x00000000d8287229 */ /* 0x001fc60000000006 */
[----:B------:R-:W3:Y:S01]  /*62bf0*/  LDL.LU.64 R172, [R1+0xabc8] ;  /* 0x00abc80001ac7983 */ /* 0x000ee20000300a00 */
[----:B-1----:R-:W-:Y:S01]  /*62c00*/  DADD R54, -RZ, -R80 ;  /* 0x00000000ff367229 */ /* 0x002fe20000000950 */
[----:B------:R-:W-:Y:S02]  /*62c10*/  CS2R R52, SRZ ;  /* 0x0000000000347805 */ /* 0x000fe4000001ff00 */
[----:B------:R-:W-:Y:S01]  /*62c20*/  CS2R R42, SRZ ;  /* 0x00000000002a7805 */ /* 0x000fe2000001ff00 */
[----:B------:R-:W-:Y:S04]  /*62c30*/  STL.128 [R1+0x26f0], R168 ;  /* 0x0026f0a801007387 */ /* 0x000fe80000100c00 */
[----:B------:R0:W-:Y:S04]  /*62c40*/  STL.128 [R1+0x2d30], R136 ;  /* 0x002d308801007387 */ /* 0x0001e80000100c00 */
[----:B------:R1:W-:Y:S04]  /*62c50*/  STL.128 [R1+0x2d40], R52 ;  /* 0x002d403401007387 */ /* 0x0003e80000100c00 */
[----:B------:R1:W-:Y:S04]  /*62c60*/  STL.128 [R1+0x2d50], R40 ;  /* 0x002d502801007387 */ /* 0x0003e80000100c00 */
[----:B------:R-:W3:Y:S01]  /*62c70*/  LDL.LU.128 R196, [R1+0xaba0] ;  /* 0x00aba00001c47983 */ /* 0x000ee20000300c00 */
[----:B0-----:R-:W-:-:S03]  /*62c80*/  DADD R138, -RZ, -R226 ;  /* 0x00000000ff8a7229 */ /* 0x001fc600000009e2 */
[----:B------:R-:W3:Y:S04]  /*62c90*/  LDL.64 R250, [R1+0x9948] ;  /* 0x0099480001fa7983 */ /* 0x000ee80000100a00 */
[----:B------:R-:W3:Y:S04]  /*62ca0*/  LDL.LU.64 R226, [R1+0xab80] ;  /* 0x00ab800001e27983 */ /* 0x000ee80000300a00 */
[----:B-1----:R-:W3:Y:S04]  /*62cb0*/  LDL.LU.64 R54, [R1+0x86c0] ;  /* 0x0086c00001367983 */ /* 0x002ee80000300a00 */
[----:B------:R-:W3:Y:S01]  /*62cc0*/  LDL.LU.64 R42, [R1+0x8768] ;  /* 0x00876800012a7983 */ /* 0x000ee20000300a00 */
[----:B------:R-:W-:-:S03]  /*62cd0*/  DMUL R6, R146, 3 ;  /* 0x4008000092067828 */ /* 0x000fc60000000000 */
[----:B------:R-:W3:Y:S01]  /*62ce0*/  LDL.64 R124, [R1+0x9df8] ;  /* 0x009df800017c7983 */ /* 0x000ee20000100a00 */
[----:B------:R-:W-:-:S03]  /*62cf0*/  DADD R244, R194, R2 ;  /* 0x00000000c2f47229 */ /* 0x000fc60000000002 */
[----:B------:R-:W-:Y:S04]  /*62d00*/  STL.128 [R1+0x2d60], R200 ;  /* 0x002d60c801007387 */ /* 0x000fe80000100c00 */
[----:B------:R-:W3:Y:S04]  /*62d10*/  LDL.LU.64 R180, [R1+0xabb8] ;  /* 0x00abb80001b47983 */ /* 0x000ee80000300a00 */
[----:B------:R-:W3:Y:S04]  /*62d20*/  LDL.64 R126, [R1+0x8698] ;  /* 0x00869800017e7983 */ /* 0x000ee80000100a00 */
[----:B------:R-:W3:Y:S01]  /*62d30*/  LDL.64 R168, [R1+0x8688] ;  /* 0x0086880001a87983 */ /* 0x000ee20000100a00 */
[----:B------:R-:W-:Y:S01]  /*62d40*/  MOV R120, R116 ;  /* 0x0000007400787202 */ /* 0x000fe20000000f00 */
[----:B------:R-:W-:-:S02]  /*62d50*/  IMAD.MOV.U32 R121, RZ, RZ, R117 ;  /* 0x000000ffff797224 */ /* 0x000fc400078e0075 */
[----:B------:R-:W3:Y:S04]  /*62d60*/  LDL.LU.64 R188, [R1+0xabc0] ;  /* 0x00abc00001bc7983 */ /* 0x000ee80000300a00 */
[----:B------:R-:W3:Y:S01]  /*62d70*/  LDL.LU.64 R178, [R1+0xab88] ;  /* 0x00ab880001b27983 */ /* 0x000ee20000300a00 */
[----:B--2---:R-:W-:Y:S01]  /*62d80*/  MOV R52, R166 ;  /* 0x000000a600347202 */ /* 0x004fe20000000f00 */
[----:B------:R-:W-:Y:S02]  /*62d90*/  IMAD.MOV.U32 R53, RZ, RZ, R167 ;  /* 0x000000ffff357224 */ /* 0x000fe400078e00a7 */
[----:B------:R-:W2:Y:S01]  /*62da0*/  LDL.LU.64 R194, [R1+0xabb0] ;  /* 0x00abb00001c27983 */ /* 0x000ea20000300a00 */
[----:B----4-:R-:W-:-:S03]  /*62db0*/  DFMA R40, R230, 4, R6 ;  /* 0x40100000e628782b */ /* 0x010fc60000000006 */
[----:B------:R-:W4:Y:S01]  /*62dc0*/  LDL.64 R230, [R1+0x86f8] ;  /* 0x0086f80001e67983 */ /* 0x000f220000100a00 */
[----:B---3--:R-:W-:Y:S01]  /*62dd0*/  DMUL R2, R20, R172 ;  /* 0x000000ac14027228 */ /* 0x008fe20000000000 */
[----:B------:R-:W-:Y:S01]  /*62de0*/  MOV R20, R220 ;  /* 0x000000dc00147202 */ /* 0x000fe20000000f00 */
[----:B------:R-:W-:Y:S02]  /*62df0*/  IMAD.MOV.U32 R21, RZ, RZ, R221 ;  /* 0x000000ffff157224 */ /* 0x000fe400078e00dd */
[----:B------:R-:W-:Y:S02]  /*62e00*/  IMAD.MOV.U32 R220, RZ, RZ, R30 ;  /* 0x000000ffffdc7224 */ /* 0x000fe400078e001e */
[----:B------:R-:W-:Y:S01]  /*62e10*/  IMAD.MOV.U32 R221, RZ, RZ, R31 ;  /* 0x000000ffffdd7224 */ /* 0x000fe200078e001f */
[----:B------:R-:W-:Y:S02]  /*62e20*/  DADD R30, R170, R198 ;  /* 0x00000000aa1e7229 */ /* 0x000fe400000000c6 */
[----:B------:R-:W-:Y:S01]  /*62e30*/  DADD R136, -RZ, -R226 ;  /* 0x00000000ff887229 */ /* 0x000fe200000009e2 */
[----:B------:R-:W3:Y:S04]  /*62e40*/  LDL.LU.64 R226, [R1+0xab78] ;  /* 0x00ab780001e27983 */ /* 0x000ee80000300a00 */
[----:B------:R0:W-:Y:S04]  /*62e50*/  STL.128 [R1+0x2d90], R52 ;  /* 0x002d903401007387 */ /* 0x0001e80000100c00 */
[----:B------:R1:W-:Y:S01]  /*62e60*/  STL.128 [R1+0x2da0], R40 ;  /* 0x002da02801007387 */ /* 0x0003e20000100c00 */
[----:B------:R-:W-:-:S03]  /*62e70*/  DFMA R170, -R212, R58, R250 ;  /* 0x0000003ad4aa722b */ /* 0x000fc600000001fa */
[----:B------:R-:W2:Y:S04]  /*62e80*/  LDL.64 R250, [R1+0x8690] ;  /* 0x0086900001fa7983 */ /* 0x000ea80000100a00 */
[----:B0-----:R-:W4:Y:S04]  /*62e90*/  LDL.64 R52, [R1+0xa8c0] ;  /* 0x00a8c00001347983 */ /* 0x001f280000100a00 */
[----:B-1----:R-:W4:Y:S04]  /*62ea0*/  LDL.64 R42, [R1+0x9298] ;  /* 0x00929800012a7983 */ /* 0x002f280000100a00 */
[----:B------:R-:W4:Y:S01]  /*62eb0*/  LDL.LU.64 R54, [R1+0x8790] ;  /* 0x0087900001367983 */ /* 0x000f220000300a00 */
[----:B------:R-:W-:Y:S01]  /*62ec0*/  MOV R173, R21 ;  /* 0x0000001500ad7202 */ /* 0x000fe20000000f00 */
[----:B------:R-:W-:Y:S01]  /*62ed0*/  IMAD.MOV.U32 R172, RZ, RZ, R20 ;  /* 0x000000ffffac7224 */ /* 0x000fe200078e0014 */
[----:B------:R-:W-:Y:S01]  /*62ee0*/  DFMA R40, R130, 2, R124 ;  /* 0x400000008228782b */ /* 0x000fe2000000007c */
        /* <DEDUP_REMOVED lines=19> */
[----:B------:R-:W4:Y:S01]  /*63020*/  LDL.LU.64 R68, [R1+0x8e20] ;  /* 0x008e200001447983 */ /* 0x000f220000300a00 */
[----:B------:R-:W-:Y:S02]  /*63030*/  IMAD.MOV.U32 R208, RZ, RZ, R180 ;  /* 0x000000ffffd07224 */ /* 0x000fe400078e00b4 */
[----:B------:R-:W-:Y:S01]  /*63040*/  IMAD.MOV.U32 R221, RZ, RZ, R99 ;  /* 0x000000ffffdd7224 */ /* 0x000fe200078e0063 */
[----:B------:R-:W4:Y:S01]  /*63050*/  LDL.LU.64 R160, [R1+0x84b0] ;  /* 0x0084b00001a07983 */ /* 0x000f220000300a00 */
[----:B------:R-:W-:-:S03]  /*63060*/  IMAD.MOV.U32 R214, RZ, RZ, R96 ;  /* 0x000000ffffd67224 */ /* 0x000fc600078e0060 */
[----:B------:R-:W4:Y:S04]  /*63070*/  LDL.LU.64 R180, [R1+0x84a0] ;  /* 0x0084a00001b47983 */ /* 0x000f280000300a00 */
[----:B------:R-:W4:Y:S01]  /*63080*/  LDL.128 R96, [R1+0x9210] ;  /* 0x0092100001607983 */ /* 0x000f220000100c00 */
[----:B------:R-:W-:Y:S01]  /*63090*/  IMAD.MOV.U32 R198, RZ, RZ, R210 ;  /* 0x000000ffffc67224 */ /* 0x000fe200078e00d2 */
[----:B------:R-:W-:Y:S01]  /*630a0*/  DADD R126, -RZ, -R126 ;  /* 0x00000000ff7e7229 */ /* 0x000fe2000000097e */
[----:B------:R-:W-:Y:S01]  /*630b0*/  IMAD.MOV.U32 R199, RZ, RZ, R211 ;  /* 0x000000ffffc77224 */ /* 0x000fe200078e00d3 */
[----:B------:R-:W-:Y:S01]  /*630c0*/  MOV R210, R248 ;  /* 0x000000f800d27202 */ /* 0x000fe20000000f00 */
[----:B------:R-:W-:Y:S01]  /*630d0*/  IMAD.MOV.U32 R211, RZ, RZ, R249 ;  /* 0x000000ffffd37224 */ /* 0x000fe200078e00f9 */
[----:B------:R-:W-:Y:S01]  /*630e0*/  CS2R R248, SRZ ;  /* 0x0000000000f87805 */ /* 0x000fe2000001ff00 */
[----:B---3--:R-:W-:Y:S01]  /*630f0*/  DADD R124, R226, R60 ;  /* 0x00000000e27c7229 */ /* 0x008fe2000000003c */
[----:B------:R-:W3:Y:S01]  /*63100*/  LDL.LU.64 R60, [R1+0xab70] ;  /* 0x00ab7000013c7983 */ /* 0x000ee20000300a00 */
[----:B--2---:R-:W-:-:S03]  /*63110*/  DADD R250, -RZ, -R250 ;  /* 0x00000000fffa7229 */ /* 0x004fc600000009fa */
[----:B----4-:R0:W-:Y:S04]  /*63120*/  STL.128 [R1+0x2db0], R40 ;  /* 0x002db02801007387 */ /* 0x0101e80000100c00 */
[----:B------:R-:W-:Y:S04]  /*63130*/  STL.128 [R1+0x2dd0], R52 ;  /* 0x002dd03401007387 */ /* 0x000fe80000100c00 */
[----:B0-----:R-:W2:Y:S04]  /*63140*/  LDL.64 R42, [R1+0xa310] ;  /* 0x00a31000012a7983 */ /* 0x001ea80000100a00 */
[----:B------:R0:W-:Y:S04]  /*63150*/  STL.128 [R1+0x2df0], R248 ;  /* 0x002df0f801007387 */ /* 0x0001e80000100c00 */
[----:B------:R1:W-:Y:S04]  /*63160*/  STL.128 [R1+0x2e00], R124 ;  /* 0x002e007c01007387 */ /* 0x0003e80000100c00 */
[----:B0-----:R-:W4:Y:S01]  /*63170*/  LDL.LU.128 R248, [R1+0xab60] ;  /* 0x00ab600001f87983 */ /* 0x001f220000300c00 */
[----:B-1----:R-:W-:Y:S01]  /*63180*/  IMAD.MOV.U32 R124, RZ, RZ, R18 ;  /* 0x000000ffff7c7224 */ /* 0x002fe200078e0012 */
[----:B------:R-:W-:Y:S01]  /*63190*/  MOV R125, R19 ;  /* 0x00000013007d7202 */ /* 0x000fe20000000f00 */
[----:B------:R-:W-:Y:S01]  /*631a0*/  UMOV UR4, 0x831653c8 ;  /* 0x831653c800047882 */ /* 0x000fe20000000000 */
[----:B------:R-:W3:Y:S01]  /*631b0*/  LDL.LU.64 R18, [R1+0xab50] ;  /* 0x00ab500001127983 */ /* 0x000ee20000300a00 */
[----:B------:R-:W-:Y:S01]  /*631c0*/  UMOV UR5, 0x3dd037c1 ;  /* 0x3dd037c100057882 */ /* 0x000fe20000000000 */
[----:B------:R-:W-:Y:S01]  /*631d0*/  DADD R200, -RZ, -R168 ;  /* 0x00000000ffc87229 */ /* 0x000fe200000009a8 */
[----:B------:R-:W-:Y:S01]  /*631e0*/  IMAD.MOV.U32 R40, RZ, RZ, R20 ;  /* 0x000000ffff287224 */ /* 0x000fe200078e0014 */
[----:B------:R-:W-:Y:S01]  /*631f0*/  UMOV UR40, 0xe0852fba ;  /* 0xe0852fba00287882 */ /* 0x000fe20000000000 */
[----:B------:R-:W-:Y:S01]  /*63200*/  IMAD.MOV.U32 R41, RZ, RZ, R21 ;  /* 0x000000ffff297224 */ /* 0x000fe200078e0015 */
[----:B------:R-:W-:Y:S01]  /*63210*/  UMOV UR41, 0x3df6ad6b ;  /* 0x3df6ad6b00297882 */ /* 0x000fe20000000000 */
[----:B------:R-:W-:Y:S01]  /*63220*/  DMUL R168, R58, UR4 ;  /* 0x000000043aa87c28 */ /* 0x000fe20008000000 */
[----:B------:R-:W-:Y:S01]  /*63230*/  UMOV UR4, 0xe1796495 ;  /* 0xe179649500047882 */ /* 0x000fe20000000000 */
[----:B------:R-:W-:Y:S01]  /*63240*/  DFMA R20, R230, UR36, R246 ;  /* 0x00000024e6147c2b */ /* 0x000fe200080000f6 */
[----:B------:R-:W-:Y:S01]  /*63250*/  UMOV UR5, 0x3dd5fd7f ;  /* 0x3dd5fd7f00057882 */ /* 0x000fe20000000000 */
[C---:B------:R-:W-:Y:S01]  /*63260*/  DMUL R230, R58.reuse, UR40 ;  /* 0x000000283ae67c28 */ /* 0x040fe20008000000 */
[----:B------:R-:W-:Y:S01]  /*63270*/  MOV R52, R202 ;  /* 0x000000ca00347202 */ /* 0x000fe20000000f00 */
[----:B------:R-:W-:Y:S01]  /*63280*/  DMUL R54, R58, UR4 ;  /* 0x000000043a367c28 */ /* 0x000fe20008000000 */
[----:B------:R-:W-:Y:S01]  /*63290*/  IMAD.MOV.U32 R53, RZ, RZ, R203 ;  /* 0x000000ffff357224 */ /* 0x000fe200078e00cb */
[----:B------:R-:W-:Y:S01]  /*632a0*/  DADD R202, -RZ, -R168 ;  /* 0x00000000ffca7229 */ /* 0x000fe200000009a8 */
[----:B------:R0:W-:Y:S03]  /*632b0*/  STL.128 [R1+0x2e10], R136 ;  /* 0x002e108801007387 */ /* 0x0001e60000100c00 */
[----:B------:R-:W-:Y:S01]  /*632c0*/  DADD R168, -RZ, -R230 ;  /* 0x00000000ffa87229 */ /* 0x000fe200000009e6 */
[----:B------:R-:W4:Y:S01]  /*632d0*/  LDL.LU.64 R126, [R1+0x8d20] ;  /* 0x008d2000017e7983 */ /* 0x000f220000300a00 */
[----:B------:R-:W-:-:S03]  /*632e0*/  DADD R54, -RZ, -R54 ;  /* 0x00000000ff367229 */ /* 0x000fc60000000936 */
[----:B------:R1:W-:Y:S01]  /*632f0*/  STL.128 [R1+0x2e20], R200 ;  /* 0x002e20c801007387 */ /* 0x0003e20000100c00 */
[----:B0-----:R-:W-:Y:S01]  /*63300*/  MOV R138, R40 ;  /* 0x00000028008a7202 */ /* 0x001fe20000000f00 */
[----:B------:R-:W-:Y:S01]  /*63310*/  IMAD.MOV.U32 R139, RZ, RZ, R41 ;  /* 0x000000ffff8b7224 */ /* 0x000fe200078e0029 */
[----:B------:R-:W-:Y:S01]  /*63320*/  DADD R40, R98, R20 ;  /* 0x0000000062287229 */ /* 0x000fe20000000014 */
[----:B------:R-:W-:Y:S02]  /*63330*/  IMAD.MOV.U32 R136, RZ, RZ, R52 ;  /* 0x000000ffff887224 */ /* 0x000fe400078e0034 */
[----:B------:R-:W-:Y:S01]  /*63340*/  IMAD.MOV.U32 R137, RZ, RZ, R53 ;  /* 0x000000ffff897224 */ /* 0x000fe200078e0035 */
[----:B------:R-:W-:Y:S01]  /*63350*/  CS2R R52, SRZ ;  /* 0x0000000000347805 */ /* 0x000fe2000001ff00 */
[----:B------:R-:W-:Y:S04]  /*63360*/  STL.128 [R1+0x2e50], R168 ;  /* 0x002e50a801007387 */ /* 0x000fe80000100c00 */
[----:B------:R-:W-:Y:S04]  /*63370*/  STL.128 [R1+0x2e60], R52 ;  /* 0x002e603401007387 */ /* 0x000fe80000100c00 */
[----:B-1----:R-:W4:Y:S01]  /*63380*/  LDL.LU.64 R202, [R1+0x8670] ;  /* 0x0086700001ca7983 */ /* 0x002f220000300a00 */
[----:B--2---:R-:W-:-:S07]  /*63390*/  DFMA R42, R42, 2, R68 ;  /* 0x400000002a2a782b */ /* 0x004fce0000000044 */
[----:B------:R0:W-:Y:S02]  /*633a0*/  STL.128 [R1+0x2de0], R40 ;  /* 0x002de02801007387 */ /* 0x0001e40000100c00 */
[----:B0-----:R-:W-:Y:S01]  /*633b0*/  IMAD.MOV.U32 R42, RZ, RZ, R154 ;  /* 0x000000ffff2a7224 */ /* 0x001fe200078e009a */
[----:B------:R-:W-:Y:S02]  /*633c0*/  MOV R43, R155 ;  /* 0x0000009b002b7202 */ /* 0x000fe40000000f00 */
[----:B------:R-:W-:Y:S01]  /*633d0*/  CS2R R154, SRZ ;  /* 0x00000000009a7805 */ /* 0x000fe2000001ff00 */
[----:B---3--:R-:W-:-:S04]  /*633e0*/  DADD R168, R18, R30 ;  /* 0x0000000012a87229 */ /* 0x008fc8000000001e */
[----:B------:R0:W-:Y:S01]  /*633f0*/  STL.128 [R1+0x2e70], R152 ;  /* 0x002e709801007387 */ /* 0x0001e20000100c00 */
[----:B------:R-:W-:-:S03]  /*63400*/  DADD R30, R178, R194 ;  /* 0x00000000b21e7229 */ /* 0x000fc600000000c2 */
[----:B------:R-:W2:Y:S04]  /*63410*/  LDL.LU.64 R194, [R1+0xab40] ;  /* 0x00ab400001c27983 */ /* 0x000ea80000300a00 */
[----:B0-----:R-:W3:Y:S01]  /*63420*/  LDL.LU.128 R152, [R1+0xab30] ;  /* 0x00ab300001987983 */ /* 0x001ee20000300c00 */
[----:B------:R-:W-:Y:S01]  /*63430*/  DFMA R6, R24, UR20, R2 ;  /* 0x0000001418067c2b */ /* 0x000fe20008000002 */
[----:B------:R-:W-:Y:S01]  /*63440*/  IMAD.MOV.U32 R200, RZ, RZ, R124 ;  /* 0x000000ffffc87224 */ /* 0x000fe200078e007c */
[----:B------:R-:W-:Y:S01]  /*63450*/  MOV R201, R125 ;  /* 0x0000007d00c97202 */ /* 0x000fe20000000f00 */
[----:B------:R-:W-:Y:S01]  /*63460*/  DADD R124, -RZ, -R132 ;  /* 0x00000000ff7c7229 */ /* 0x000fe20000000984 */
[----:B----4-:R-:W-:Y:S01]  /*63470*/  MOV R20, R126 ;  /* 0x0000007e00147202 */ /* 0x010fe20000000f00 */
[----:B------:R-:W-:-:S03]  /*63480*/  IMAD.MOV.U32 R21, RZ, RZ, R127 ;  /* 0x000000ffff157224 */ /* 0x000fc600078e007f */
[----:B------:R-:W-:Y:S01]  /*63490*/  DADD R6, R160, R6 ;  /* 0x00000000a0067229 */ /* 0x000fe20000000006 */
[----:B------:R-:W-:Y:S01]  /*634a0*/  CS2R R40, SRZ ;  /* 0x0000000000287805 */ /* 0x000fe2000001ff00 */
[----:B------:R-:W-:Y:S01]  /*634b0*/  DADD R54, -R18, R232 ;  /* 0x0000000012367229 */ /* 0x000fe200000001e8 */
[----:B------:R-:W-:Y:S01]  /*634c0*/  IMAD.MOV.U32 R232, RZ, RZ, R136 ;  /* 0x000000ffffe87224 */ /* 0x000fe200078e0088 */
[----:B------:R-:W-:Y:S01]  /*634d0*/  MOV R233, R137 ;  /* 0x0000008900e97202 */ /* 0x000fe20000000f00 */
[----:B------:R-:W-:-:S03]  /*634e0*/  IMAD.MOV.U32 R136, RZ, RZ, R246 ;  /* 0x000000ffff887224 */ /* 0x000fc600078e00f6 */
[----:B------:R-:W-:Y:S01]  /*634f0*/  DFMA R52, R180, 3, R6 ;  /* 0x40080000b434782b */ /* 0x000fe20000000006 */
[----:B------:R-:W-:Y:S01]  /*63500*/  IMAD.MOV.U32 R137, RZ, RZ, R247 ;  /* 0x000000ffff897224 */ /* 0x000fe200078e00f7 */
[----:B------:R-:W-:Y:S01]  /*63510*/  CS2R R246, SRZ ;  /* 0x0000000000f67805 */ /* 0x000fe2000001ff00 */
[----:B------:R-:W-:Y:S02]  /*63520*/  IMAD.MOV.U32 R126, RZ, RZ, R202 ;  /* 0x000000ffff7e7224 */ /* 0x000fe400078e00ca */
[----:B------:R-:W-:-:S05]  /*63530*/  IMAD.MOV.U32 R127, RZ, RZ, R203 ;  /* 0x000000ffff7f7224 */ /* 0x000fca00078e00cb */
[----:B------:R0:W-:Y:S04]  /*63540*/  STL.128 [R1+0x2e90], R124 ;  /* 0x002e907c01007387 */ /* 0x0001e80000100c00 */
[----:B------:R2:W-:Y:S04]  /*63550*/  STL.128 [R1+0x2eb0], R40 ;  /* 0x002eb02801007387 */ /* 0x0005e80000100c00 */
[----:B------:R-:W-:Y:S01]  /*63560*/  STL.128 [R1+0x2ea0], R52 ;  /* 0x002ea03401007387 */ /* 0x000fe20000100c00 */
[----:B0-----:R-:W-:Y:S02]  /*63570*/  DADD R126, -RZ, -R178 ;  /* 0x00000000ff7e7229 */ /* 0x001fe400000009b2 */
[----:B------:R-:W-:Y:S01]  /*63580*/  DFMA R124, R184, R58, R206 ;  /* 0x0000003ab87c722b */ /* 0x000fe200000000ce */
[----:B------:R-:W-:Y:S06]  /*63590*/  STL.128 [R1+0x2ee0], R244 ;  /* 0x002ee0f401007387 */ /* 0x000fec0000100c00 */
[----:B------:R-:W-:Y:S01]  /*635a0*/  STL.128 [R1+0x2d80], R124 ;  /* 0x002d807c01007387 */ /* 0x000fe20000100c00 */
[----:B--2---:R-:W-:-:S02]  /*635b0*/  IMAD.MOV.U32 R42, RZ, RZ, R194 ;  /* 0x000000ffff2a7224 */ /* 0x004fc400078e00c2 */
[----:B------:R-:W-:Y:S02]  /*635c0*/  IMAD.MOV.U32 R43, RZ, RZ, R195 ;  /* 0x000000ffff2b7224 */ /* 0x000fe400078e00c3 */
[----:B------:R-:W2:Y:S01]  /*635d0*/  LDL.LU.64 R194, [R1+0xab18] ;  /* 0x00ab180001c27983 */ /* 0x000ea20000300a00 */
[----:B---3--:R-:W-:-:S03]  /*635e0*/  DADD R40, R152, R178 ;  /* 0x0000000098287229 */ /* 0x008fc600000000b2 */
[----:B------:R-:W3:Y:S04]  /*635f0*/  LDL.LU.64 R178, [R1+0x84e8] ;  /* 0x0084e80001b27983 */ /* 0x000ee80000300a00 */
[----:B------:R0:W-:Y:S04]  /*63600*/  STL.128 [R1+0x2f00], R40 ;  /* 0x002f002801007387 */ /* 0x0001e80000100c00 */
[----:B0-----:R-:W4:Y:S01]  /*63610*/  LDL.LU.64 R42, [R1+0x8ca0] ;  /* 0x008ca000012a7983 */ /* 0x001f220000300a00 */
[----:B------:R-:W-:Y:S02]  /*63620*/  IMAD.MOV.U32 R170, RZ, RZ, R238 ;  /* 0x000000ffffaa7224 */ /* 0x000fe400078e00ee */
[----:B------:R-:W-:-:S03]  /*63630*/  IMAD.MOV.U32 R171, RZ, RZ, R239 ;  /* 0x000000ffffab7224 */ /* 0x000fc600078e00ef */
[----:B------:R-:W-:Y:S01]  /*63640*/  MOV R6, R170 ;  /* 0x000000aa00067202 */ /* 0x000fe20000000f00 */
[----:B------:R-:W-:Y:S02]  /*63650*/  IMAD.MOV.U32 R7, RZ, RZ, R171 ;  /* 0x000000ffff077224 */ /* 0x000fe400078e00ab */
[----:B------:R-:W3:Y:S01]  /*63660*/  LDL.LU.64 R170, [R1+0x8e80] ;  /* 0x008e800001aa7983 */ /* 0x000ee20000300a00 */
[----:B------:R-:W-:Y:S01]  /*63670*/  IMAD.MOV.U32 R54, RZ, RZ, R140 ;  /* 0x000000ffff367224 */ /* 0x000fe200078e008c */
[----:B------:R-:W-:Y:S01]  /*63680*/  MOV R55, R141 ;  /* 0x0000008d00377202 */ /* 0x000fe20000000f00 */
[----:B------:R-:W-:Y:S01]  /*63690*/  IMAD.MOV.U32 R52, RZ, RZ, R92 ;  /* 0x000000ffff347224 */ /* 0x000fe200078e005c */
[----:B------:R-:W-:Y:S01]  /*636a0*/  MOV R53, R93 ;  /* 0x0000005d00357202 */ /* 0x000fe20000000f00 */
[----:B--2---:R-:W-:Y:S01]  /*636b0*/  IMAD.MOV.U32 R40, RZ, RZ, R194 ;  /* 0x000000ffff287224 */ /* 0x004fe200078e00c2 */
[----:B------:R-:W-:-:S03]  /*636c0*/  MOV R41, R195 ;  /* 0x000000c300297202 */ /* 0x000fc60000000f00 */
[----:B------:R0:W-:Y:S01]  /*636d0*/  STL.128 [R1+0x2f10], R52 ;  /* 0x002f103401007387 */ /* 0x0001e20000100c00 */
[----:B------:R-:W-:Y:S01]  /*636e0*/  MOV R206, R20 ;  /* 0x0000001400ce7202 */ /* 0x000fe20000000f00 */
[----:B------:R-:W-:Y:S01]  /*636f0*/  IMAD.MOV.U32 R207, RZ, RZ, R21 ;  /* 0x000000ffffcf7224 */ /* 0x000fe200078e0015 */
[----:B------:R-:W-:Y:S01]  /*63700*/  DADD R238, R18, R234 ;  /* 0x0000000012ee7229 */ /* 0x000fe200000000ea */
[----:B------:R-:W-:Y:S01]  /*63710*/  IMAD.MOV.U32 R246, RZ, RZ, R114 ;  /* 0x000000fffff67224 */ /* 0x000fe200078e0072 */
[----:B------:R-:W2:Y:S01]  /*63720*/  LDL.LU.64 R140, [R1+0xab20] ;  /* 0x00ab2000018c7983 */ /* 0x000ea20000300a00 */
[----:B------:R-:W-:Y:S02]  /*63730*/  IMAD.MOV.U32 R247, RZ, RZ, R115 ;  /* 0x000000fffff77224 */ /* 0x000fe400078e0073 */
[----:B------:R-:W-:Y:S01]  /*63740*/  IMAD.MOV.U32 R124, RZ, RZ, R6 ;  /* 0x000000ffff7c7224 */ /* 0x000fe200078e0006 */
[----:B------:R-:W-:Y:S01]  /*63750*/  UMOV UR4, 0x47ae147b ;  /* 0x47ae147b00047882 */ /* 0x000fe20000000000 */
[----:B------:R-:W-:Y:S01]  /*63760*/  IMAD.MOV.U32 R125, RZ, RZ, R7 ;  /* 0x000000ffff7d7224 */ /* 0x000fe200078e0007 */
[----:B------:R-:W-:Y:S01]  /*63770*/  UMOV UR5, 0x3ff27ae1 ;  /* 0x3ff27ae100057882 */ /* 0x000fe20000000000 */
[----:B------:R-:W2:Y:S04]  /*63780*/  LDL.64 R194, [R1+0x9110] ;  /* 0x0091100001c27983 */ /* 0x000ea80000100a00 */
[----:B----4-:R1:W-:Y:S01]  /*63790*/  STL.128 [R1+0x2f20], R40 ;  /* 0x002f202801007387 */ /* 0x0103e20000100c00 */
[----:B---3--:R-:W-:-:S02]  /*637a0*/  DADD R20, R178, R250 ;  /* 0x00000000b2147229 */ /* 0x008fc400000000fa */
[----:B------:R-:W-:Y:S01]  /*637b0*/  DADD R18, -R178, R32 ;  /* 0x00000000b2127229 */ /* 0x000fe20000000120 */
[----:B------:R-:W-:Y:S01]  /*637c0*/  MOV R244, R206 ;  /* 0x000000ce00f47202 */ /* 0x000fe20000000f00 */
[----:B------:R-:W-:Y:S01]  /*637d0*/  IMAD.MOV.U32 R245, RZ, RZ, R207 ;  /* 0x000000fffff57224 */ /* 0x000fe200078e00cf */
[----:B0-----:R-:W-:Y:S01]  /*637e0*/  MOV R52, R164 ;  /* 0x000000a400347202 */ /* 0x001fe20000000f00 */
[----:B------:R-:W-:Y:S01]  /*637f0*/  IMAD.MOV.U32 R53, RZ, RZ, R165 ;  /* 0x000000ffff357224 */ /* 0x000fe200078e00a5 */
[----:B------:R-:W-:Y:S01]  /*63800*/  MOV R55, R93 ;  /* 0x0000005d00377202 */ /* 0x000fe20000000f00 */
[----:B------:R-:W-:Y:S01]  /*63810*/  IMAD.MOV.U32 R54, RZ, RZ, R92 ;  /* 0x000000ffff367224 */ /* 0x000fe200078e005c */
[----:B------:R-:W3:Y:S04]  /*63820*/  LDL.LU.64 R114, [R1+0xab08] ;  /* 0x00ab080001727983 */ /* 0x000ee80000300a00 */
[----:B------:R-:W4:Y:S04]  /*63830*/  LDL.LU.64 R234, [R1+0xab48] ;  /* 0x00ab480001ea7983 */ /* 0x000f280000300a00 */
[----:B-1----:R-:W2:Y:S01]  /*63840*/  LDL.LU.64 R40, [R1+0x8c58] ;  /* 0x008c580001287983 */ /* 0x002ea20000300a00 */
[----:B------:R-:W-:-:S02]  /*63850*/  DADD R32, R170, R20 ;  /* 0x00000000aa207229 */ /* 0x000fc40000000014 */
[----:B------:R-:W-:Y:S01]  /*63860*/  DADD R20, -R170, R18 ;  /* 0x00000000aa147229 */ /* 0x000fe20000000112 */
[----:B------:R-:W4:Y:S04]  /*63870*/  LDL.LU.64 R206, [R1+0x85a8] ;  /* 0x0085a80001ce7983 */ /* 0x000f280000300a00 */
[----:B------:R-:W3:Y:S04]  /*63880*/  LDL.LU.64 R170, [R1+0x9140] ;  /* 0x0091400001aa7983 */ /* 0x000ee80000300a00 */
[----:B------:R-:W-:Y:S04]  /*63890*/  STL.128 [R1+0x2f30], R244 ;  /* 0x002f30f401007387 */ /* 0x000fe80000100c00 */
[----:B------:R0:W-:Y:S01]  /*638a0*/  STL.128 [R1+0x2f40], R52 ;  /* 0x002f403401007387 */ /* 0x0001e20000100c00 */
[----:B------:R-:W-:Y:S01]  /*638b0*/  IMAD.MOV.U32 R42, RZ, RZ, R158 ;  /* 0x000000ffff2a7224 */ /* 0x000fe200078e009e */
[----:B------:R-:W-:Y:S01]  /*638c0*/  MOV R43, R159 ;  /* 0x0000009f002b7202 */ /* 0x000fe20000000f00 */
[----:B------:R-:W-:Y:S01]  /*638d0*/  IMAD.MOV.U32 R251, RZ, RZ, R233 ;  /* 0x000000fffffb7224 */ /* 0x000fe200078e00e9 */
[----:B------:R-:W-:Y:S01]  /*638e0*/  MOV R250, R232 ;  /* 0x000000e800fa7202 */ /* 0x000fe20000000f00 */
[----:B------:R1:W-:Y:S04]  /*638f0*/  STL.128 [R1+0x2f50], R92 ;  /* 0x002f505c01007387 */ /* 0x0003e80000100c00 */
[----:B------:R-:W4:Y:S01]  /*63900*/  LDL.LU.64 R232, [R1+0x8df0] ;  /* 0x008df00001e87983 */ /* 0x000f220000300a00 */
[----:B0-----:R-:W-:Y:S01]  /*63910*/  MOV R52, R136 ;  /* 0x0000008800347202 */ /* 0x001fe20000000f00 */
[----:B------:R-:W-:-:S02]  /*63920*/  IMAD.MOV.U32 R53, RZ, RZ, R137 ;  /* 0x000000ffff357224 */ /* 0x000fc400078e0089 */
[----:B------:R-:W4:Y:S01]  /*63930*/  LDL.LU.64 R136, [R1+0x87a0] ;  /* 0x0087a00001887983 */ /* 0x000f220000300a00 */
[----:B------:R-:W-:-:S03]  /*63940*/  DADD R6, R82, R38 ;  /* 0x0000000052067229 */ /* 0x000fc60000000026 */
[----:B------:R-:W4:Y:S01]  /*63950*/  LDL.LU.64 R82, [R1+0xab10] ;  /* 0x00ab100001527983 */ /* 0x000f220000300a00 */
[----:B------:R-:W-:Y:S02]  /*63960*/  IMAD.MOV.U32 R54, RZ, RZ, R182 ;  /* 0x000000ffff367224 */ /* 0x000fe400078e00b6 */
[----:B------:R-:W-:Y:S01]  /*63970*/  IMAD.MOV.U32 R55, RZ, RZ, R183 ;  /* 0x000000ffff377224 */ /* 0x000fe200078e00b7 */
[----:B-1----:R-:W4:Y:S04]  /*63980*/  LDL.LU.128 R92, [R1+0xaaf0] ;  /* 0x00aaf000015c7983 */ /* 0x002f280000300c00 */
[----:B--2---:R0:W-:Y:S01]  /*63990*/  STL.128 [R1+0x2f60], R40 ;  /* 0x002f602801007387 */ /* 0x0041e20000100c00 */
[----:B---3--:R-:W-:Y:S01]  /*639a0*/  DADD R126, -RZ, -R170 ;  /* 0x00000000ff7e7229 */ /* 0x008fe200000009aa */
[----:B------:R-:W-:Y:S01]  /*639b0*/  IMAD.MOV.U32 R244, RZ, RZ, R250 ;  /* 0x000000fffff47224 */ /* 0x000fe200078e00fa */
[----:B------:R-:W-:Y:S01]  /*639c0*/  DFMA R90, R114, UR4, R90 ;  /* 0x00000004725a7c2b */ /* 0x000fe2000800005a */
[----:B------:R-:W-:Y:S01]  /*639d0*/  IMAD.MOV.U32 R245, RZ, RZ, R251 ;  /* 0x000000fffff57224 */ /* 0x000fe200078e00fb */
[----:B------:R-:W-:Y:S01]  /*639e0*/  CS2R R246, SRZ ;  /* 0x0000000000f67805 */ /* 0x000fe2000001ff00 */
[----:B------:R-:W-:Y:S01]  /*639f0*/  STL.64 [R1+0x8448], R32 ;  /* 0x0084482001007387 */ /* 0x000fe20000100a00 */
[----:B0-----:R-:W-:Y:S01]  /*63a00*/  MOV R42, R148 ;  /* 0x00000094002a7202 */ /* 0x001fe20000000f00 */
[----:B------:R-:W-:Y:S01]  /*63a10*/  IMAD.MOV.U32 R43, RZ, RZ, R149 ;  /* 0x000000ffff2b7224 */ /* 0x000fe200078e0095 */
[----:B------:R-:W-:Y:S01]  /*63a20*/  DFMA R18, R102, UR34, R6 ;  /* 0x0000002266127c2b */ /* 0x000fe20008000006 */
[----:B------:R-:W2:Y:S01]  /*63a30*/  LDL.LU.64 R148, [R1+0xaae8] ;  /* 0x00aae80001947983 */ /* 0x000ea20000300a00 */
[----:B----4-:R-:W-:-:S03]  /*63a40*/  DADD R6, -R206, R20 ;  /* 0x00000000ce067229 */ /* 0x010fc60000000114 */
[----:B------:R0:W-:Y:S01]  /*63a50*/  STL.128 [R1+0x2f90], R52 ;  /* 0x002f903401007387 */ /* 0x0001e20000100c00 */
[----:B------:R-:W-:-:S03]  /*63a60*/  CS2R R40, SRZ ;  /* 0x0000000000287805 */ /* 0x000fc6000001ff00 */
[----:B------:R1:W-:Y:S01]  /*63a70*/  STL.128 [R1+0x2fb0], R124 ;  /* 0x002fb07c01007387 */ /* 0x0003e20000100c00 */
[----:B------:R-:W-:Y:S02]  /*63a80*/  DADD R20, R178, R18 ;  /* 0x00000000b2147229 */ /* 0x000fe40000000012 */
[----:B------:R-:W-:Y:S01]  /*63a90*/  DADD R6, -R232, R6 ;  /* 0x00000000e8067229 */ /* 0x000fe20000000106 */
[----:B------:R-:W3:Y:S04]  /*63aa0*/  LDL.LU.64 R178, [R1+0x8d38] ;  /* 0x008d380001b27983 */ /* 0x000ee80000300a00 */
[----:B------:R-:W4:Y:S01]  /*63ab0*/  LDL.LU.64 R114, [R1+0xaae0] ;  /* 0x00aae00001727983 */ /* 0x000f220000300a00 */
[----:B0-----:R-:W-:-:S03]  /*63ac0*/  DADD R52, -RZ, -R136 ;  /* 0x00000000ff347229 */ /* 0x001fc60000000988 */
[----:B------:R-:W4:Y:S01]  /*63ad0*/  LDL.LU.64 R102, [R1+0xab00] ;  /* 0x00ab000001667983 */ /* 0x000f220000300a00 */
[----:B------:R-:W-:Y:S01]  /*63ae0*/  DADD R136, -RZ, -R12 ;  /* 0x00000000ff887229 */ /* 0x000fe2000000090c */
[----:B-1----:R-:W-:Y:S01]  /*63af0*/  IMAD.MOV.U32 R124, RZ, RZ, R108 ;  /* 0x000000ffff7c7224 */ /* 0x002fe200078e006c */
[----:B------:R-:W-:Y:S01]  /*63b00*/  MOV R125, R109 ;  /* 0x0000006d007d7202 */ /* 0x000fe20000000f00 */
[----:B------:R-:W3:Y:S04]  /*63b10*/  LDL.LU.64 R12, [R1+0xaad8] ;  /* 0x00aad800010c7983 */ /* 0x000ee80000300a00 */
[----:B------:R-:W3:Y:S01]  /*63b20*/  LDL.LU.64 R108, [R1+0xaad0] ;  /* 0x00aad000016c7983 */ /* 0x000ee20000300a00 */
[----:B------:R-:W-:Y:S01]  /*63b30*/  IMAD.MOV.U32 R232, RZ, RZ, R200 ;  /* 0x000000ffffe87224 */ /* 0x000fe200078e00c8 */
[----:B------:R-:W-:Y:S01]  /*63b40*/  CS2R R126, SRZ ;  /* 0x00000000007e7805 */ /* 0x000fe2000001ff00 */
[----:B------:R-:W-:Y:S01]  /*63b50*/  IMAD.MOV.U32 R233, RZ, RZ, R201 ;  /* 0x000000ffffe97224 */ /* 0x000fe200078e00c9 */
[----:B------:R0:W-:Y:S01]  /*63b60*/  STL.128 [R1+0x2fc0], R40 ;  /* 0x002fc02801007387 */ /* 0x0001e20000100c00 */
[----:B------:R-:W-:-:S02]  /*63b70*/  CS2R R54, SRZ ;  /* 0x0000000000367805 */ /* 0x000fc4000001ff00 */
[----:B------:R-:W-:Y:S01]  /*63b80*/  MOV R250, R232 ;  /* 0x000000e800fa7202 */ /* 0x000fe20000000f00 */
[----:B------:R-:W-:Y:S01]  /*63b90*/  IMAD.MOV.U32 R251, RZ, RZ, R233 ;  /* 0x000000fffffb7224 */ /* 0x000fe200078e00e9 */
[----:B------:R-:W-:Y:S01]  /*63ba0*/  STL.128 [R1+0x2fe0], R244 ;  /* 0x002fe0f401007387 */ /* 0x000fe20000100c00 */
[----:B------:R-:W-:Y:S01]  /*63bb0*/  IMAD.MOV.U32 R232, RZ, RZ, R82 ;  /* 0x000000ffffe87224 */ /* 0x000fe200078e0052 */
[----:B------:R-:W-:Y:S02]  /*63bc0*/  MOV R233, R83 ;  /* 0x0000005300e97202 */ /* 0x000fe40000000f00 */
[----:B------:R-:W-:Y:S04]  /*63bd0*/  STL.128 [R1+0x2ff0], R88 ;  /* 0x002ff05801007387 */ /* 0x000fe80000100c00 */
[----:B------:R-:W-:Y:S01]  /*63be0*/  STL.128 [R1+0x3000], R124 ;  /* 0x0030007c01007387 */ /* 0x000fe20000100c00 */
[----:B0-----:R-:W-:-:S03]  /*63bf0*/  CS2R R42, SRZ ;  /* 0x00000000002a7805 */ /* 0x001fc6000001ff00 */
[----:B------:R0:W-:Y:S04]  /*63c00*/  STL.128 [R1+0x3020], R52 ;  /* 0x0030203401007387 */ /* 0x0001e80000100c00 */
[----:B------:R-:W4:Y:S04]  /*63c10*/  LDL.LU.64 R82, [R1+0xaac0] ;  /* 0x00aac00001527983 */ /* 0x000f280000300a00 */
[----:B------:R-:W4:Y:S01]  /*63c20*/  LDL.64 R38, [R1+0xa270] ;  /* 0x00a2700001267983 */ /* 0x000f220000100a00 */
[----:B--2---:R-:W-:-:S03]  /*63c30*/  DADD R40, -RZ, -R148 ;  /* 0x00000000ff287229 */ /* 0x004fc60000000994 */
[----:B0-----:R-:W2:Y:S01]  /*63c40*/  LDL.64 R54, [R1+0xa8a8] ;  /* 0x00a8a80001367983 */ /* 0x001ea20000100a00 */
[----:B------:R-:W-:Y:S02]  /*63c50*/  DADD R6, -R24, R6 ;  /* 0x0000000018067229 */ /* 0x000fe40000000106 */
[----:B------:R-:W-:Y:S01]  /*63c60*/  DADD R18, R140, R156 ;  /* 0x000000008c127229 */ /* 0x000fe2000000009c */
[----:B------:R-:W-:Y:S01]  /*63c70*/  MOV R170, R172 ;  /* 0x000000ac00aa7202 */ /* 0x000fe20000000f00 */
[----:B------:R-:W-:Y:S01]  /*63c80*/  IMAD.MOV.U32 R171, RZ, RZ, R173 ;  /* 0x000000ffffab7224 */ /* 0x000fe200078e00ad */
[----:B------:R0:W-:Y:S01]  /*63c90*/  STL.128 [R1+0x3060], R40 ;  /* 0x0030602801007387 */ /* 0x0001e20000100c00 */
[----:B------:R-:W-:Y:S01]  /*63ca0*/  IMAD.MOV.U32 R200, RZ, RZ, R80 ;  /* 0x000000ffffc87224 */ /* 0x000fe200078e0050 */
[----:B------:R-:W-:Y:S01]  /*63cb0*/  MOV R201, R81 ;  /* 0x0000005100c97202 */ /* 0x000fe20000000f00 */
[----:B------:R-:W-:Y:S01]  /*63cc0*/  IMAD.MOV.U32 R88, RZ, RZ, R138 ;  /* 0x000000ffff587224 */ /* 0x000fe200078e008a */
[----:B------:R-:W-:-:S02]  /*63cd0*/  MOV R89, R139 ;  /* 0x0000008b00597202 */ /* 0x000fc40000000f00 */
[----:B------:R-:W-:Y:S01]  /*63ce0*/  CS2R R90, SRZ ;  /* 0x00000000005a7805 */ /* 0x000fe2000001ff00 */
[----:B------:R-:W-:Y:S01]  /*63cf0*/  IMAD.MOV.U32 R246, RZ, RZ, R188 ;  /* 0x000000fffff67224 */ /* 0x000fe200078e00bc */
[----:B------:R-:W-:Y:S01]  /*63d00*/  CS2R R244, SRZ ;  /* 0x0000000000f47805 */ /* 0x000fe2000001ff00 */
[----:B------:R-:W-:Y:S01]  /*63d10*/  IMAD.MOV.U32 R247, RZ, RZ, R189 ;  /* 0x000000fffff77224 */ /* 0x000fe200078e00bd */
[C---:B------:R-:W-:Y:S01]  /*63d20*/  DADD R20, R2.reuse, R20 ;  /* 0x0000000002147229 */ /* 0x040fe20000000014 */
[----:B------:R-:W-:Y:S01]  /*63d30*/  UMOV UR36, 0xd91d9bf5 ;  /* 0xd91d9bf500247882 */ /* 0x000fe20000000000 */
[----:B------:R-:W-:Y:S01]  /*63d40*/  UMOV UR37, 0x3d5ef655 ;  /* 0x3d5ef65500257882 */ /* 0x000fe20000000000 */
[----:B------:R-:W-:Y:S01]  /*63d50*/  UMOV UR52, 0xec46db4f ;  /* 0xec46db4f00347882 */ /* 0x000fe20000000000 */
[----:B------:R-:W-:Y:S01]  /*63d60*/  UMOV UR53, 0x3d923b5d ;  /* 0x3d923b5d00357882 */ /* 0x000fe20000000000 */
[----:B------:R-:W-:Y:S01]  /*63d70*/  UMOV UR4, 0xe26a48f5 ;  /* 0xe26a48f500047882 */ /* 0x000fe20000000000 */
[----:B------:R-:W-:Y:S01]  /*63d80*/  UMOV UR5, 0x3d7b590c ;  /* 0x3d7b590c00057882 */ /* 0x000fe20000000000 */
[----:B0-----:R-:W2:Y:S01]  /*63d90*/  LDL.64 R42, [R1+0x9e00] ;  /* 0x009e0000012a7983 */ /* 0x001ea20000100a00 */
[----:B------:R-:W-:Y:S01]  /*63da0*/  DADD R6, -R2, R6 ;  /* 0x0000000002067229 */ /* 0x000fe20000000106 */
[----:B------:R-:W-:-:S02]  /*63db0*/  IMAD.MOV.U32 R172, RZ, RZ, R116 ;  /* 0x000000ffffac7224 */ /* 0x000fc400078e0074 */
[----:B------:R-:W-:Y:S01]  /*63dc0*/  IMAD.MOV.U32 R173, RZ, RZ, R117 ;  /* 0x000000ffffad7224 */ /* 0x000fe200078e0075 */
[----:B------:R-:W-:Y:S01]  /*63dd0*/  MOV R80, R84 ;  /* 0x0000005400507202 */ /* 0x000fe20000000f00 */
[----:B------:R-:W-:Y:S01]  /*63de0*/  IMAD.MOV.U32 R81, RZ, RZ, R85 ;  /* 0x000000ffff517224 */ /* 0x000fe200078e0055 */
[----:B---3--:R-:W-:Y:S01]  /*63df0*/  DADD R116, R12, R108 ;  /* 0x000000000c747229 */ /* 0x008fe2000000006c */
[----:B------:R-:W-:Y:S01]  /*63e00*/  CS2R R138, SRZ ;  /* 0x00000000008a7805 */ /* 0x000fe2000001ff00 */
[----:B------:R-:W-:Y:S01]  /*63e10*/  DADD R234, R234, R18 ;  /* 0x00000000eaea7229 */ /* 0x000fe20000000012 */
[----:B------:R-:W-:Y:S01]  /*63e20*/  IMAD.MOV.U32 R206, RZ, RZ, R170 ;  /* 0x000000ffffce7224 */ /* 0x000fe200078e00aa */
[----:B------:R-:W-:Y:S01]  /*63e30*/  DADD R32, -R178, R6 ;  /* 0x00000000b2207229 */ /* 0x000fe20000000106 */
[----:B------:R-:W-:Y:S01]  /*63e40*/  MOV R207, R171 ;  /* 0x000000ab00cf7202 */ /* 0x000fe20000000f00 */
[----:B------:R-:W-:Y:S01]  /*63e50*/  IMAD.MOV.U32 R171, RZ, RZ, R81 ;  /* 0x000000ffffab7224 */ /* 0x000fe200078e0051 */
[----:B------:R-:W-:Y:S01]  /*63e60*/  MOV R170, R80 ;  /* 0x0000005000aa7202 */ /* 0x000fe20000000f00 */
[----:B------:R-:W-:Y:S01]  /*63e70*/  DADD R6, -RZ, -R92 ;  /* 0x00000000ff067229 */ /* 0x000fe2000000095c */
[----:B------:R-:W-:Y:S01]  /*63e80*/  STL.128 [R1+0x3070], R116 ;  /* 0x0030707401007387 */ /* 0x000fe20000100c00 */
[----:B------:R-:W-:-:S02]  /*63e90*/  DADD R80, -RZ, -R12 ;  /* 0x00000000ff507229 */ /* 0x000fc4000000090c */
[----:B----4-:R-:W-:Y:S01]  /*63ea0*/  DADD R52, R114, R30 ;  /* 0x0000000072347229 */ /* 0x010fe2000000001e */
[----:B------:R-:W-:Y:S01]  /*63eb0*/  STL.128 [R1+0x3080], R136 ;  /* 0x0030808801007387 */ /* 0x000fe20000100c00 */
[----:B------:R-:W-:Y:S01]  /*63ec0*/  IMAD.MOV.U32 R40, RZ, RZ, R166 ;  /* 0x000000ffff287224 */ /* 0x000fe200078e00a6 */
[----:B------:R-:W-:Y:S02]  /*63ed0*/  MOV R41, R167 ;  /* 0x000000a700297202 */ /* 0x000fe40000000f00 */
[----:B------:R-:W-:Y:S04]  /*63ee0*/  STL.128 [R1+0x3090], R232 ;  /* 0x003090e801007387 */ /* 0x000fe80000100c00 */
[----:B------:R-:W-:Y:S04]  /*63ef0*/  STL.128 [R1+0x30c0], R88 ;  /* 0x0030c05801007387 */ /* 0x000fe80000100c00 */
[----:B------:R0:W-:Y:S04]  /*63f00*/  STL.128 [R1+0x3100], R244 ;  /* 0x003100f401007387 */ /* 0x0001e80000100c00 */
[----:B------:R1:W-:Y:S04]  /*63f10*/  STL.128 [R1+0x2820], R4 ;  /* 0x0028200401007387 */ /* 0x0003e80000100c00 */
[----:B------:R3:W-:Y:S01]  /*63f20*/  STL.128 [R1+0x2840], R80 ;  /* 0x0028405001007387 */ /* 0x0007e20000100c00 */
[----:B------:R-:W-:-:S03]  /*63f30*/  DADD R140, R178, -R24 ;  /* 0x00000000b28c7229 */ /* 0x000fc60000000818 */
[----:B------:R-:W4:Y:S01]  /*63f40*/  LDL.LU.64 R166, [R1+0xaab0] ;  /* 0x00aab00001a67983 */ /* 0x000f220000300a00 */
[----:B------:R-:W-:-:S03]  /*63f50*/  DADD R20, R178, R20 ;  /* 0x00000000b2147229 */ /* 0x000fc60000000014 */
[----:B0-----:R-:W4:Y:S04]  /*63f60*/  LDL.64 R244, [R1+0xa308] ;  /* 0x00a3080001f47983 */ /* 0x001f280000100a00 */
[----:B-1----:R-:W4:Y:S01]  /*63f70*/  LDL.LU.64 R6, [R1+0x8780] ;  /* 0x0087800001067983 */ /* 0x002f220000300a00 */
[----:B---3--:R-:W-:-:S03]  /*63f80*/  DADD R80, -RZ, -R4 ;  /* 0x00000000ff507229 */ /* 0x008fc60000000904 */
[----:B------:R-:W3:Y:S04]  /*63f90*/  LDL.LU.64 R136, [R1+0x90b8] ;  /* 0x0090b80001887983 */ /* 0x000ee80000300a00 */
[----:B------:R-:W3:Y:S01]  /*63fa0*/  LDL.LU.64 R4, [R1+0x8f58] ;  /* 0x008f580001047983 */ /* 0x000ee20000300a00 */
[----:B------:R-:W-:Y:S02]  /*63fb0*/  IMAD.MOV.U32 R178, RZ, RZ, R200 ;  /* 0x000000ffffb27224 */ /* 0x000fe400078e00c8 */
[----:B------:R-:W-:Y:S01]  /*63fc0*/  IMAD.MOV.U32 R179, RZ, RZ, R201 ;  /* 0x000000ffffb37224 */ /* 0x000fe200078e00c9 */
[----:B------:R-:W3:Y:S01]  /*63fd0*/  LDL.LU.64 R84, [R1+0x8b20] ;  /* 0x008b200001547983 */ /* 0x000ee20000300a00 */
[----:B------:R-:W-:Y:S01]  /*63fe0*/  IMAD.MOV.U32 R200, RZ, RZ, R56 ;  /* 0x000000ffffc87224 */ /* 0x000fe200078e0038 */
[----:B------:R-:W-:Y:S01]  /*63ff0*/  MOV R201, R57 ;  /* 0x0000003900c97202 */ /* 0x000fe20000000f00 */
[----:B------:R-:W-:Y:S01]  /*64000*/  IMAD.MOV.U32 R56, RZ, RZ, R214 ;  /* 0x000000ffff387224 */ /* 0x000fe200078e00d6 */
[----:B------:R-:W-:Y:S01]  /*64010*/  MOV R214, R102 ;  /* 0x0000006600d67202 */ /* 0x000fe20000000f00 */
[----:B------:R-:W-:Y:S01]  /*64020*/  IMAD.MOV.U32 R57, RZ, RZ, R215 ;  /* 0x000000ffff397224 */ /* 0x000fe200078e00d7 */
[----:B------:R-:W-:Y:S01]  /*64030*/  DFMA R126, R24, UR32, -R2 ;  /* 0x00000020187e7c2b */ /* 0x000fe20008000802 */
[----:B------:R-:W-:Y:S01]  /*64040*/  IMAD.MOV.U32 R215, RZ, RZ, R103 ;  /* 0x000000ffffd77224 */ /* 0x000fe200078e0067 */
[----:B------:R-:W3:Y:S04]  /*64050*/  LDL.LU.64 R24, [R1+0xaac8] ;  /* 0x00aac80001187983 */ /* 0x000ee80000300a00 */
[----:B------:R-:W3:Y:S04]  /*64060*/  LDL.LU.64 R102, [R1+0x9ac8] ;  /* 0x009ac80001667983 */ /* 0x000ee80000300a00 */
[----:B------:R-:W3:Y:S04]  /*64070*/  LDL.LU.64 R12, [R1+0xaab8] ;  /* 0x00aab800010c7983 */ /* 0x000ee80000300a00 */
[----:B------:R-:W3:Y:S04]  /*64080*/  LDL.LU.64 R188, [R1+0x8510] ;  /* 0x0085100001bc7983 */ /* 0x000ee80000300a00 */
[----:B------:R-:W3:Y:S01]  /*64090*/  LDL.LU.64 R232, [R1+0x84a8] ;  /* 0x0084a80001e87983 */ /* 0x000ee20000300a00 */
[----:B------:R-:W-:Y:S01]  /*640a0*/  DADD R158, -RZ, -R28 ;  /* 0x00000000ff9e7229 */ /* 0x000fe2000000091c */
[----:B------:R-:W-:Y:S01]  /*640b0*/  CS2R R116, SRZ ;  /* 0x0000000000747805 */ /* 0x000fe2000001ff00 */
[----:B------:R-:W-:Y:S01]  /*640c0*/  UMOV UR22, 0x831653c8 ;  /* 0x831653c800167882 */ /* 0x000fe20000000000 */
[----:B------:R-:W-:Y:S01]  /*640d0*/  UMOV UR23, 0x3dd037c1 ;  /* 0x3dd037c100177882 */ /* 0x000fe20000000000 */
[----:B------:R-:W3:Y:S01]  /*640e0*/  LDL.LU.64 R124, [R1+0x8ab8] ;  /* 0x008ab800017c7983 */ /* 0x000ee20000300a00 */
[----:B------:R-:W-:Y:S01]  /*640f0*/  UMOV UR40, 0xe1796495 ;  /* 0xe179649500287882 */ /* 0x000fe20000000000 */
[----:B------:R-:W-:-:S02]  /*64100*/  UMOV UR41, 0x3dd5fd7f ;  /* 0x3dd5fd7f00297882 */ /* 0x000fc40000000000 */
[----:B------:R-:W3:Y:S04]  /*64110*/  LDL.LU.64 R234, [R1+0x8788] ;  /* 0x0087880001ea7983 */ /* 0x000ee80000300a00 */
[----:B--2---:R0:W-:Y:S04]  /*64120*/  STL.128 [R1+0x3110], R52 ;  /* 0x0031103401007387 */ /* 0x0041e80000100c00 */
[----:B0-----:R-:W2:Y:S04]  /*64130*/  LDL.LU.64 R54, [R1+0x9008] ;  /* 0x0090080001367983 */ /* 0x001ea80000300a00 */
[----:B------:R-:W2:Y:S04]  /*64140*/  LDL.LU.64 R52, [R1+0x8608] ;  /* 0x0086080001347983 */ /* 0x000ea80000300a00 */
[----:B------:R0:W-:Y:S02]  /*64150*/  STL.128 [R1+0x3120], R40 ;  /* 0x0031202801007387 */ /* 0x0001e40000100c00 */
[----:B0-----:R-:W-:-:S02]  /*64160*/  DADD R42, R226, R224 ;  /* 0x00000000e22a7229 */ /* 0x001fc400000000e0 */
[----:B------:R-:W2:Y:S01]  /*64170*/  LDL.LU.64 R224, [R1+0xaaa0] ;  /* 0x00aaa00001e07983 */ /* 0x000ea20000300a00 */
[----:B------:R-:W-:-:S03]  /*64180*/  DADD R40, -RZ, -R68 ;  /* 0x00000000ff287229 */ /* 0x000fc60000000944 */
[----:B------:R-:W2:Y:S01]  /*64190*/  LDL.LU.64 R68, [R1+0xaaa8] ;  /* 0x00aaa80001447983 */ /* 0x000ea20000300a00 */
[----:B------:R-:W-:Y:S01]  /*641a0*/  IMAD.MOV.U32 R246, RZ, RZ, R250 ;  /* 0x000000fffff67224 */ /* 0x000fe200078e00fa */
[----:B------:R-:W-:Y:S01]  /*641b0*/  MOV R250, R206 ;  /* 0x000000ce00fa7202 */ /* 0x000fe20000000f00 */
[----:B------:R-:W-:Y:S01]  /*641c0*/  IMAD.MOV.U32 R247, RZ, RZ, R251 ;  /* 0x000000fffff77224 */ /* 0x000fe200078e00fb */
[----:B------:R-:W2:Y:S01]  /*641d0*/  LDL.LU.64 R226, [R1+0xaa98] ;  /* 0x00aa980001e27983 */ /* 0x000ea20000300a00 */
[----:B------:R-:W-:Y:S01]  /*641e0*/  IMAD.MOV.U32 R251, RZ, RZ, R207 ;  /* 0x000000fffffb7224 */ /* 0x000fe200078e00cf */
        /* <DEDUP_REMOVED lines=12> */
[----:B------:R-:W-:Y:S02]  /*642b0*/  DADD R86, -RZ, -R94 ;  /* 0x00000000ff567229 */ /* 0x000fe4000000095e */
[----:B----4-:R-:W-:Y:S01]  /*642c0*/  DFMA R88, R244, 2, R74 ;  /* 0x40000000f458782b */ /* 0x010fe2000000004a */
[----:B------:R-:W-:Y:S01]  /*642d0*/  IMAD.MOV.U32 R245, RZ, RZ, R247 ;  /* 0x000000fffff57224 */ /* 0x000fe200078e00f7 */
[----:B------:R-:W-:Y:S01]  /*642e0*/  MOV R244, R246 ;  /* 0x000000f600f47202 */ /* 0x000fe20000000f00 */
[----:B------:R-:W-:Y:S01]  /*642f0*/  IMAD.MOV.U32 R246, RZ, RZ, R250 ;  /* 0x000000fffff67224 */ /* 0x000fe200078e00fa */
[----:B------:R-:W-:Y:S01]  /*64300*/  MOV R247, R251 ;  /* 0x000000fb00f77202 */ /* 0x000fe20000000f00 */
[----:B------:R-:W-:Y:S01]  /*64310*/  IMAD.MOV.U32 R251, RZ, RZ, R207 ;  /* 0x000000fffffb7224 */ /* 0x000fe200078e00cf */
[----:B---3--:R0:W-:Y:S01]  /*64320*/  STL.128 [R1+0x3130], R4 ;  /* 0x0031300401007387 */ /* 0x0081e20000100c00 */
[----:B------:R-:W-:Y:S01]  /*64330*/  DADD R18, R14, R136 ;  /* 0x000000000e127229 */ /* 0x000fe20000000088 */
[----:B------:R-:W-:-:S02]  /*64340*/  IMAD.MOV.U32 R250, RZ, RZ, R206 ;  /* 0x000000fffffa7224 */ /* 0x000fc400078e00ce */
[----:B------:R-:W-:Y:S01]  /*64350*/  STL.128 [R1+0x2830], R84 ;  /* 0x0028305401007387 */ /* 0x000fe20000100c00 */
[----:B------:R-:W-:Y:S01]  /*64360*/  IMAD.MOV.U32 R207, RZ, RZ, R179 ;  /* 0x000000ffffcf7224 */ /* 0x000fe200078e00b3 */
[----:B------:R-:W-:Y:S01]  /*64370*/  MOV R206, R178 ;  /* 0x000000b200ce7202 */ /* 0x000fe20000000f00 */
[----:B------:R-:W-:Y:S01]  /*64380*/  IMAD.MOV.U32 R178, RZ, RZ, R170 ;  /* 0x000000ffffb27224 */ /* 0x000fe200078e00aa */
[----:B------:R-:W-:Y:S01]  /*64390*/  MOV R179, R171 ;  /* 0x000000ab00b37202 */ /* 0x000fe20000000f00 */
[----:B------:R-:W-:Y:S02]  /*643a0*/  IMAD.MOV.U32 R171, RZ, RZ, R201 ;  /* 0x000000ffffab7224 */ /* 0x000fe400078e00c9 */
[----:B0-----:R-:W-:Y:S02]  /*643b0*/  IMAD.MOV.U32 R4, RZ, RZ, R166 ;  /* 0x000000ffff047224 */ /* 0x001fe400078e00a6 */
[----:B------:R-:W-:Y:S01]  /*643c0*/  IMAD.MOV.U32 R5, RZ, RZ, R167 ;  /* 0x000000ffff057224 */ /* 0x000fe200078e00a7 */
[----:B------:R-:W-:Y:S01]  /*643d0*/  DADD R90, -RZ, -R102 ;  /* 0x00000000ff5a7229 */ /* 0x000fe20000000966 */
[----:B------:R-:W-:Y:S01]  /*643e0*/  IMAD.MOV.U32 R170, RZ, RZ, R200 ;  /* 0x000000ffffaa7224 */ /* 0x000fe200078e00c8 */
[----:B------:R-:W-:Y:S01]  /*643f0*/  MOV R200, R198 ;  /* 0x000000c600c87202 */ /* 0x000fe20000000f00 */
[----:B------:R-:W-:Y:S01]  /*64400*/  IMAD.MOV.U32 R201, RZ, RZ, R199 ;  /* 0x000000ffffc97224 */ /* 0x000fe200078e00c7 */
[----:B------:R-:W-:Y:S01]  /*64410*/  MOV R199, R147 ;  /* 0x0000009300c77202 */ /* 0x000fe20000000f00 */
[----:B------:R-:W-:Y:S01]  /*64420*/  IMAD.MOV.U32 R198, RZ, RZ, R146 ;  /* 0x000000ffffc67224 */ /* 0x000fe200078e0092 */
[----:B------:R-:W-:-:S02]  /*64430*/  DADD R18, R92, R18 ;  /* 0x000000005c127229 */ /* 0x000fc40000000012 */
[----:B------:R-:W-:Y:S02]  /*64440*/  DADD R92, -RZ, -R82 ;  /* 0x00000000ff5c7229 */ /* 0x000fe40000000952 */
[----:B------:R-:W-:Y:S01]  /*64450*/  DFMA R82, R38, UR34, -R194 ;  /* 0x0000002226527c2b */ /* 0x000fe200080008c2 */
[----:B------:R-:W-:Y:S01]  /*64460*/  IMAD.MOV.U32 R38, RZ, RZ, R198 ;  /* 0x000000ffff267224 */ /* 0x000fe200078e00c6 */
[----:B------:R-:W-:Y:S01]  /*64470*/  MOV R198, R76 ;  /* 0x0000004c00c67202 */ /* 0x000fe20000000f00 */
[----:B------:R-:W-:Y:S02]  /*64480*/  IMAD.MOV.U32 R39, RZ, RZ, R199 ;  /* 0x000000ffff277224 */ /* 0x000fe400078e00c7 */
[----:B------:R-:W-:Y:S01]  /*64490*/  IMAD.MOV.U32 R199, RZ, RZ, R77 ;  /* 0x000000ffffc77224 */ /* 0x000fe200078e004d */
[----:B------:R-:W-:Y:S01]  /*644a0*/  MOV R77, R121 ;  /* 0x00000079004d7202 */ /* 0x000fe20000000f00 */
[----:B------:R-:W-:Y:S02]  /*644b0*/  IMAD.MOV.U32 R76, RZ, RZ, R120 ;  /* 0x000000ffff4c7224 */ /* 0x000fe400078e0078 */
[----:B------:R-:W3:Y:S04]  /*644c0*/  LDL.LU.64 R120, [R1+0x8a68] ;  /* 0x008a680001787983 */ /* 0x000ee80000300a00 */
[----:B--2---:R-:W-:Y:S01]  /*644d0*/  STL.128 [R1+0x3140], R52 ;  /* 0x0031403401007387 */ /* 0x004fe20000100c00 */
[----:B------:R-:W-:-:S02]  /*644e0*/  IMAD.MOV.U32 R6, RZ, RZ, R224 ;  /* 0x000000ffff067224 */ /* 0x000fc400078e00e0 */
[----:B------:R-:W-:Y:S02]  /*644f0*/  IMAD.MOV.U32 R7, RZ, RZ, R225 ;  /* 0x000000ffff077224 */ /* 0x000fe400078e00e1 */
[----:B------:R-:W2:Y:S04]  /*64500*/  LDL.LU.64 R224, [R1+0xaa90] ;  /* 0x00aa900001e07983 */ /* 0x000ea80000300a00 */
[----:B------:R0:W-:Y:S04]  /*64510*/  STL.128 [R1+0x3150], R4 ;  /* 0x0031500401007387 */ /* 0x0001e80000100c00 */
[----:B------:R-:W-:Y:S04]  /*64520*/  STL.128 [R1+0x3160], R40 ;  /* 0x0031602801007387 */ /* 0x000fe80000100c00 */
[----:B------:R1:W-:Y:S01]  /*64530*/  STL.128 [R1+0x3170], R88 ;  /* 0x0031705801007387 */ /* 0x0003e20000100c00 */
[----:B0-----:R-:W-:-:S03]  /*64540*/  DADD R4, R202, R134 ;  /* 0x00000000ca047229 */ /* 0x001fc60000000086 */
[----:B------:R-:W4:Y:S01]  /*64550*/  LDL.LU.64 R134, [R1+0xaa68] ;  /* 0x00aa680001867983 */ /* 0x000f220000300a00 */
[----:B-1----:R-:W-:Y:S02]  /*64560*/  IMAD.MOV.U32 R90, RZ, RZ, R154 ;  /* 0x000000ffff5a7224 */ /* 0x002fe400078e009a */
[----:B------:R-:W-:Y:S02]  /*64570*/  IMAD.MOV.U32 R91, RZ, RZ, R155 ;  /* 0x000000ffff5b7224 */ /* 0x000fe400078e009b */
[----:B------:R-:W3:Y:S01]  /*64580*/  LDL.LU.64 R154, [R1+0xaa60] ;  /* 0x00aa6000019a7983 */ /* 0x000ee20000300a00 */
[----:B------:R-:W-:-:S08]  /*64590*/  DADD R2, R60, R24 ;  /* 0x000000003c027229 */ /* 0x000fd00000000018 */
[----:B------:R-:W-:-:S08]  /*645a0*/  DADD R2, R12, R2 ;  /* 0x000000000c027229 */ /* 0x000fd00000000002 */
[----:B------:R-:W-:Y:S01]  /*645b0*/  DFMA R2, R188, 3, R2 ;  /* 0x40080000bc02782b */ /* 0x000fe20000000002 */
[----:B------:R0:W-:Y:S01]  /*645c0*/  STL.64 [R1+0x85a8], R18 ;  /* 0x0085a81201007387 */ /* 0x0001e20000100a00 */
[----:B------:R-:W-:Y:S01]  /*645d0*/  DMUL R138, R68, UR36 ;  /* 0x00000024448a7c28 */ /* 0x000fe20008000000 */
[----:B------:R-:W-:Y:S01]  /*645e0*/  MOV R146, R208 ;  /* 0x000000d000927202 */ /* 0x000fe20000000f00 */
[----:B------:R-:W-:-:S04]  /*645f0*/  IMAD.MOV.U32 R147, RZ, RZ, R209 ;  /* 0x000000ffff937224 */ /* 0x000fc800078e00d1 */
[----:B------:R-:W-:Y:S01]  /*64600*/  DFMA R2, R232, 2, R2 ;  /* 0x40000000e802782b */ /* 0x000fe20000000002 */
[----:B------:R-:W-:Y:S02]  /*64610*/  IMAD.MOV.U32 R40, RZ, RZ, R246 ;  /* 0x000000ffff287224 */ /* 0x000fe400078e00f6 */
[----:B0-----:R-:W-:Y:S02]  /*64620*/  IMAD.MOV.U32 R18, RZ, RZ, R84 ;  /* 0x000000ffff127224 */ /* 0x001fe400078e0054 */
[----:B------:R-:W-:Y:S02]  /*64630*/  IMAD.MOV.U32 R19, RZ, RZ, R85 ;  /* 0x000000ffff137224 */ /* 0x000fe400078e0055 */
[----:B------:R-:W-:Y:S01]  /*64640*/  IMAD.MOV.U32 R41, RZ, RZ, R247 ;  /* 0x000000ffff297224 */ /* 0x000fe200078e00f7 */
[----:B------:R-:W-:Y:S01]  /*64650*/  DADD R2, R226, R2 ;  /* 0x00000000e2027229 */ /* 0x000fe20000000002 */
[----:B------:R-:W-:Y:S01]  /*64660*/  IMAD.MOV.U32 R246, RZ, RZ, R178 ;  /* 0x000000fffff67224 */ /* 0x000fe200078e00b2 */
[----:B------:R-:W-:Y:S01]  /*64670*/  MOV R178, R146 ;  /* 0x0000009200b27202 */ /* 0x000fe20000000f00 */
[----:B------:R-:W-:Y:S01]  /*64680*/  IMAD.MOV.U32 R247, RZ, RZ, R179 ;  /* 0x000000fffff77224 */ /* 0x000fe200078e00b3 */
[----:B------:R-:W-:Y:S01]  /*64690*/  DADD R118, -R18, R138 ;  /* 0x0000000012767229 */ /* 0x000fe2000000018a */
[----:B------:R-:W-:Y:S01]  /*646a0*/  IMAD.MOV.U32 R179, RZ, RZ, R147 ;  /* 0x000000ffffb37224 */ /* 0x000fe200078e0093 */
[----:B------:R-:W-:-:S02]  /*646b0*/  DADD R18, R202, R174 ;  /* 0x00000000ca127229 */ /* 0x000fc400000000ae */
[C---:B------:R-:W-:Y:S01]  /*646c0*/  DMUL R148, R68.reuse, UR4 ;  /* 0x0000000444947c28 */ /* 0x040fe20008000000 */
[----:B------:R-:W-:Y:S01]  /*646d0*/  MOV R164, R250 ;  /* 0x000000fa00a47202 */ /* 0x000fe20000000f00 */
[----:B------:R-:W-:Y:S01]  /*646e0*/  DMUL R146, R68, UR52 ;  /* 0x0000003444927c28 */ /* 0x000fe20008000000 */
[----:B------:R-:W-:Y:S01]  /*646f0*/  IMAD.MOV.U32 R165, RZ, RZ, R251 ;  /* 0x000000ffffa57224 */ /* 0x000fe200078e00fb */
[----:B------:R-:W-:Y:S01]  /*64700*/  CS2R R94, SRZ ;  /* 0x00000000005e7805 */ /* 0x000fe2000001ff00 */
[----:B------:R-:W-:Y:S01]  /*64710*/  IMAD.MOV.U32 R250, RZ, RZ, R66 ;  /* 0x000000fffffa7224 */ /* 0x000fe200078e0042 */
[----:B------:R-:W3:Y:S01]  /*64720*/  LDL.LU.128 R84, [R1+0xaa80] ;  /* 0x00aa800001547983 */ /* 0x000ee20000300c00 */
[----:B------:R-:W-:Y:S01]  /*64730*/  IMAD.MOV.U32 R251, RZ, RZ, R67 ;  /* 0x000000fffffb7224 */ /* 0x000fe200078e0043 */
[----:B------:R-:W-:Y:S02]  /*64740*/  MOV R195, R207 ;  /* 0x000000cf00c37202 */ /* 0x000fe40000000f00 */
[----:B------:R-:W-:Y:S01]  /*64750*/  DADD R30, -R146, -R148 ;  /* 0x00000000921e7229 */ /* 0x000fe20000000994 */
[----:B------:R-:W-:Y:S01]  /*64760*/  IMAD.MOV.U32 R194, RZ, RZ, R206 ;  /* 0x000000ffffc27224 */ /* 0x000fe200078e00ce */
[----:B------:R-:W-:Y:S01]  /*64770*/  MOV R207, R201 ;  /* 0x000000c900cf7202 */ /* 0x000fe20000000f00 */
[----:B------:R-:W-:Y:S01]  /*64780*/  IMAD.MOV.U32 R206, RZ, RZ, R200 ;  /* 0x000000ffffce7224 */ /* 0x000fe200078e00c8 */
[----:B------:R-:W-:Y:S01]  /*64790*/  STL.128 [R1+0x3180], R80 ;  /* 0x0031805001007387 */ /* 0x000fe20000100c00 */
[----:B------:R-:W-:-:S03]  /*647a0*/  CS2R R42, SRZ ;  /* 0x00000000002a7805 */ /* 0x000fc6000001ff00 */
[----:B------:R-:W3:Y:S04]  /*647b0*/  LDL.64 R200, [R1+0x8630] ;  /* 0x0086300001c87983 */ /* 0x000ee80000100a00 */
[----:B------:R-:W-:Y:S04]  /*647c0*/  STL.128 [R1+0x3190], R116 ;  /* 0x0031907401007387 */ /* 0x000fe80000100c00 */
[----:B------:R0:W-:Y:S04]  /*647d0*/  STL.128 [R1+0x31b0], R92 ;  /* 0x0031b05c01007387 */ /* 0x0001e80000100c00 */
[----:B------:R1:W-:Y:S01]  /*647e0*/  STL.128 [R1+0x31c0], R156 ;  /* 0x0031c09c01007387 */ /* 0x0003e20000100c00 */
[----:B------:R-:W-:Y:S01]  /*647f0*/  IMAD.MOV.U32 R208, RZ, RZ, R242 ;  /* 0x000000ffffd07224 */ /* 0x000fe200078e00f2 */
[----:B------:R-:W-:Y:S01]  /*64800*/  MOV R209, R243 ;  /* 0x000000f300d17202 */ /* 0x000fe20000000f00 */
[----:B------:R-:W-:Y:S01]  /*64810*/  IMAD.MOV.U32 R52, RZ, RZ, R244 ;  /* 0x000000ffff347224 */ /* 0x000fe200078e00f4 */
[----:B------:R-:W-:-:S02]  /*64820*/  MOV R53, R245 ;  /* 0x000000f500357202 */ /* 0x000fc40000000f00 */
[----:B------:R-:W-:Y:S02]  /*64830*/  CS2R R54, SRZ ;  /* 0x0000000000367805 */ /* 0x000fe4000001ff00 */
[----:B------:R-:W-:Y:S01]  /*64840*/  CS2R R88, SRZ ;  /* 0x0000000000587805 */ /* 0x000fe2000001ff00 */
[----:B------:R-:W3:Y:S01]  /*64850*/  LDL.LU.64 R174, [R1+0xaa70] ;  /* 0x00aa700001ae7983 */ /* 0x000ee20000300a00 */
[----:B--2---:R-:W-:-:S03]  /*64860*/  DFMA R6, R224, 2, R2 ;  /* 0x40000000e006782b */ /* 0x004fc60000000002 */
[----:B0-----:R-:W2:Y:S01]  /*64870*/  LDL.LU.64 R94, [R1+0x8778] ;  /* 0x00877800015e7983 */ /* 0x001ea20000300a00 */
[----:B------:R-:W-:Y:S02]  /*64880*/  DADD R2, R146, R18 ;  /* 0x0000000092027229 */ /* 0x000fe40000000012 */
[----:B------:R-:W-:Y:S01]  /*64890*/  DADD R146, R148, R4 ;  /* 0x0000000094927229 */ /* 0x000fe20000000004 */
[----:B-1----:R-:W2:Y:S01]  /*648a0*/  LDL.LU.64 R156, [R1+0x90a0] ;  /* 0x0090a000019c7983 */ /* 0x002ea20000300a00 */
[----:B------:R-:W-:Y:S01]  /*648b0*/  IMAD.MOV.U32 R4, RZ, RZ, R148 ;  /* 0x000000ffff047224 */ /* 0x000fe200078e0094 */
[----:B------:R-:W-:Y:S01]  /*648c0*/  MOV R5, R149 ;  /* 0x0000009500057202 */ /* 0x000fe20000000f00 */
[----:B------:R-:W-:Y:S01]  /*648d0*/  DADD R18, R160, R20 ;  /* 0x00000000a0127229 */ /* 0x000fe20000000014 */
[----:B------:R-:W2:Y:S01]  /*648e0*/  LDL.LU.64 R118, [R1+0x8438] ;  /* 0x0084380001767983 */ /* 0x000ea20000300a00 */
[----:B------:R-:W-:Y:S02]  /*648f0*/  DADD R66, R148, R2 ;  /* 0x0000000094427229 */ /* 0x000fe40000000002 */
[----:B------:R-:W-:Y:S01]  /*64900*/  DADD R2, -R160, R32 ;  /* 0x00000000a0027229 */ /* 0x000fe20000000120 */
[----:B------:R-:W2:Y:S04]  /*64910*/  LDL.LU.64 R158, [R1+0x88a8] ;  /* 0x0088a800019e7983 */ /* 0x000ea80000300a00 */
[----:B------:R-:W2:Y:S01]  /*64920*/  LDL.LU.64 R160, [R1+0xaa58] ;  /* 0x00aa580001a07983 */ /* 0x000ea20000300a00 */
[----:B----4-:R-:W-:-:S07]  /*64930*/  DADD R6, R134, R6 ;  /* 0x0000000086067229 */ /* 0x010fce0000000006 */
[----:B------:R-:W-:Y:S01]  /*64940*/  STL.128 [R1+0x31d0], R4 ;  /* 0x0031d00401007387 */ /* 0x000fe20000100c00 */
[----:B---3--:R-:W-:-:S03]  /*64950*/  DFMA R82, R22, UR8, R154 ;  /* 0x0000000816527c2b */ /* 0x008fc6000800009a */
[----:B------:R0:W-:Y:S02]  /*64960*/  STL.128 [R1+0x31e0], R40 ;  /* 0x0031e02801007387 */ /* 0x0001e40000100c00 */
[----:B0-----:R-:W-:Y:S02]  /*64970*/  DFMA R42, R22, UR42, -R120 ;  /* 0x0000002a162a7c2b */ /* 0x001fe40008000878 */
[----:B------:R-:W3:Y:S01]  /*64980*/  LDL.LU.64 R22, [R1+0xaa50] ;  /* 0x00aa500001167983 */ /* 0x000ee20000300a00 */
        /* <DEDUP_REMOVED lines=8> */
[----:B------:R-:W-:Y:S01]  /*64a10*/  STL.128 [R1+0x2a80], R52 ;  /* 0x002a803401007387 */ /* 0x000fe20000100c00 */
[----:B------:R-:W-:Y:S01]  /*64a20*/  IMAD.MOV.U32 R195, RZ, RZ, R251 ;  /* 0x000000ffffc37224 */ /* 0x000fe200078e00fb */
[----:B------:R-:W-:-:S02]  /*64a30*/  DADD R250, -RZ, -R208 ;  /* 0x00000000fffa7229 */ /* 0x000fc400000009d0 */
[----:B------:R-:W-:Y:S01]  /*64a40*/  DADD R4, -RZ, -R242 ;  /* 0x00000000ff047229 */ /* 0x000fe200000009f2 */
[----:B------:R-:W-:Y:S01]  /*64a50*/  MOV R244, R170 ;  /* 0x000000aa00f47202 */ /* 0x000fe20000000f00 */
[----:B------:R-:W-:Y:S01]  /*64a60*/  DMUL R116, R58, UR22 ;  /* 0x000000163a747c28 */ /* 0x000fe20008000000 */
[----:B------:R-:W-:Y:S01]  /*64a70*/  IMAD.MOV.U32 R245, RZ, RZ, R171 ;  /* 0x000000fffff57224 */ /* 0x000fe200078e00ab */
[----:B------:R-:W-:Y:S01]  /*64a80*/  DADD R2, -R180, R2 ;  /* 0x00000000b4027229 */ /* 0x000fe20000000102 */
[----:B------:R-:W4:Y:S01]  /*64a90*/  LDL.LU.64 R170, [R1+0x8f40] ;  /* 0x008f400001aa7983 */ /* 0x000f220000300a00 */
[----:B------:R-:W-:-:S03]  /*64aa0*/  DMUL R80, R16, UR8 ;  /* 0x0000000810507c28 */ /* 0x000fc60008000000 */
[----:B------:R-:W4:Y:S01]  /*64ab0*/  LDL.LU.64 R120, [R1+0x8990] ;  /* 0x0089900001787983 */ /* 0x000f220000300a00 */
[----:B------:R-:W-:Y:S01]  /*64ac0*/  UMOV UR4, 0x624dd2f2 ;  /* 0x624dd2f200047882 */ /* 0x000fe20000000000 */
[----:B------:R-:W-:Y:S02]  /*64ad0*/  UMOV UR5, 0x3fe55810 ;  /* 0x3fe5581000057882 */ /* 0x000fe40000000000 */
[----:B------:R-:W4:Y:S04]  /*64ae0*/  LDL.LU.64 R150, [R1+0xaa78] ;  /* 0x00aa780001967983 */ /* 0x000f280000300a00 */
[----:B------:R-:W-:Y:S04]  /*64af0*/  STL.128 [R1+0x2700], R84 ;  /* 0x0027005401007387 */ /* 0x000fe80000100c00 */
[----:B------:R-:W-:Y:S04]  /*64b00*/  STL.128 [R1+0x31f0], R248 ;  /* 0x0031f0f801007387 */ /* 0x000fe80000100c00 */
[----:B------:R0:W-:Y:S01]  /*64b10*/  STL.128 [R1+0x3230], R4 ;  /* 0x0032300401007387 */ /* 0x0001e20000100c00 */
[----:B------:R-:W-:Y:S01]  /*64b20*/  DFMA R32, R90, UR42, R116 ;  /* 0x0000002a5a207c2b */ /* 0x000fe20008000074 */
[----:B--2---:R-:W-:Y:S01]  /*64b30*/  IMAD.MOV.U32 R92, RZ, RZ, R160 ;  /* 0x000000ffff5c7224 */ /* 0x004fe200078e00a0 */
[----:B------:R-:W-:Y:S01]  /*64b40*/  MOV R93, R161 ;  /* 0x000000a1005d7202 */ /* 0x000fe20000000f00 */
[----:B0-----:R-:W-:Y:S01]  /*64b50*/  IMAD.MOV.U32 R4, RZ, RZ, R200 ;  /* 0x000000ffff047224 */ /* 0x001fe200078e00c8 */
[----:B------:R-:W-:Y:S01]  /*64b60*/  MOV R6, R200 ;  /* 0x000000c800067202 */ /* 0x000fe20000000f00 */
[--C-:B------:R-:W-:Y:S01]  /*64b70*/  IMAD.MOV.U32 R5, RZ, RZ, R201.reuse ;  /* 0x000000ffff057224 */ /* 0x100fe200078e00c9 */
[----:B------:R-:W2:Y:S01]  /*64b80*/  LDL.LU.64 R248, [R1+0x8d40] ;  /* 0x008d400001f87983 */ /* 0x000ea20000300a00 */
[----:B------:R-:W-:-:S03]  /*64b90*/  IMAD.MOV.U32 R7, RZ, RZ, R201 ;  /* 0x000000ffff077224 */ /* 0x000fc600078e00c9 */
[----:B------:R0:W-:Y:S04]  /*64ba0*/  STL.128 [R1+0x3240], R92 ;  /* 0x0032405c01007387 */ /* 0x0001e80000100c00 */
[----:B------:R3:W-:Y:S01]  /*64bb0*/  STL.128 [R1+0x3250], R4 ;  /* 0x0032500401007387 */ /* 0x0007e20000100c00 */
[----:B------:R-:W-:Y:S02]  /*64bc0*/  DADD R54, R200, R32 ;  /* 0x00000000c8367229 */ /* 0x000fe40000000020 */
[----:B------:R-:W-:Y:S01]  /*64bd0*/  DADD R32, R180, R18 ;  /* 0x00000000b4207229 */ /* 0x000fe20000000012 */
[----:B------:R-:W-:Y:S01]  /*64be0*/  MOV R166, R148 ;  /* 0x0000009400a67202 */ /* 0x000fe20000000f00 */
[----:B------:R-:W2:Y:S01]  /*64bf0*/  LDL.LU.64 R180, [R1+0xaa40] ;  /* 0x00aa400001b47983 */ /* 0x000ea20000300a00 */
[----:B------:R-:W-:Y:S01]  /*64c00*/  DMUL R52, R100, UR48 ;  /* 0x0000003064347c28 */ /* 0x000fe20008000000 */
[----:B------:R-:W-:Y:S01]  /*64c10*/  IMAD.MOV.U32 R167, RZ, RZ, R149 ;  /* 0x000000ffffa77224 */ /* 0x000fe200078e0095 */
[----:B------:R-:W-:Y:S01]  /*64c20*/  DADD R2, -R60, R2 ;  /* 0x000000003c027229 */ /* 0x000fe20000000102 */
[----:B------:R-:W2:Y:S04]  /*64c30*/  LDL.LU.64 R86, [R1+0x8648] ;  /* 0x0086480001567983 */ /* 0x000ea80000300a00 */
[----:B0-----:R-:W2:Y:S01]  /*64c40*/  LDL.LU.128 R92, [R1+0x8db0] ;  /* 0x008db000015c7983 */ /* 0x001ea20000300c00 */
[----:B---3--:R-:W-:Y:S01]  /*64c50*/  DADD R6, R200, -R22 ;  /* 0x00000000c8067229 */ /* 0x008fe20000000816 */
[----:B------:R-:W-:-:S02]  /*64c60*/  IMAD.MOV.U32 R148, RZ, RZ, R164 ;  /* 0x000000ffff947224 */ /* 0x000fc400078e00a4 */
[----:B------:R-:W3:Y:S01]  /*64c70*/  LDL.LU.64 R22, [R1+0xaa48] ;  /* 0x00aa480001167983 */ /* 0x000ee20000300a00 */
[----:B------:R-:W-:Y:S01]  /*64c80*/  MOV R149, R165 ;  /* 0x000000a500957202 */ /* 0x000fe20000000f00 */
[----:B------:R-:W-:Y:S01]  /*64c90*/  DADD R4, R200, -R124 ;  /* 0x00000000c8047229 */ /* 0x000fe2000000087c */
[----:B------:R-:W-:Y:S01]  /*64ca0*/  IMAD.MOV.U32 R164, RZ, RZ, R194 ;  /* 0x000000ffffa47224 */ /* 0x000fe200078e00c2 */
[----:B------:R-:W-:Y:S01]  /*64cb0*/  MOV R194, R220 ;  /* 0x000000dc00c27202 */ /* 0x000fe20000000f00 */
[----:B------:R-:W-:Y:S01]  /*64cc0*/  IMAD.MOV.U32 R165, RZ, RZ, R195 ;  /* 0x000000ffffa57224 */ /* 0x000fe200078e00c3 */
[----:B------:R0:W-:Y:S01]  /*64cd0*/  STL.128 [R1+0x3280], R80 ;  /* 0x0032805001007387 */ /* 0x0001e20000100c00 */
[----:B------:R-:W-:-:S03]  /*64ce0*/  IMAD.MOV.U32 R195, RZ, RZ, R221 ;  /* 0x000000ffffc37224 */ /* 0x000fc600078e00dd */
[----:B------:R-:W2:Y:S01]  /*64cf0*/  LDL.LU.64 R220, [R1+0x88b8] ;  /* 0x0088b80001dc7983 */ /* 0x000ea20000300a00 */
[----:B----4-:R-:W-:-:S03]  /*64d00*/  DMUL R20, R170, UR28 ;  /* 0x0000001caa147c28 */ /* 0x010fc60008000000 */
[----:B------:R1:W-:Y:S04]  /*64d10*/  STL.128 [R1+0x3010], R88 ;  /* 0x0030105801007387 */ /* 0x0003e80000100c00 */
[----:B------:R4:W-:Y:S01]  /*64d20*/  STL.128 [R1+0x32a0], R52 ;  /* 0x0032a03401007387 */ /* 0x0009e20000100c00 */
[----:B------:R-:W-:Y:S01]  /*64d30*/  DADD R2, -R24, R2 ;  /* 0x0000000018027229 */ /* 0x000fe20000000102 */
[----:B------:R-:W-:Y:S01]  /*64d40*/  IMAD.MOV.U32 R124, RZ, RZ, R164 ;  /* 0x000000ffff7c7224 */ /* 0x000fe200078e00a4 */
[----:B------:R-:W-:Y:S01]  /*64d50*/  MOV R164, R206 ;  /* 0x000000ce00a47202 */ /* 0x000fe20000000f00 */
[----:B------:R-:W-:Y:S01]  /*64d60*/  IMAD.MOV.U32 R125, RZ, RZ, R165 ;  /* 0x000000ffff7d7224 */ /* 0x000fe200078e00a5 */
[-C--:B------:R-:W-:Y:S01]  /*64d70*/  DFMA R84, R212, R58.reuse, R156 ;  /* 0x0000003ad454722b */ /* 0x080fe2000000009c */
[----:B------:R-:W-:Y:S01]  /*64d80*/  IMAD.MOV.U32 R165, RZ, RZ, R207 ;  /* 0x000000ffffa57224 */ /* 0x000fe200078e00cf */
[----:B------:R-:W-:Y:S01]  /*64d90*/  DMUL R206, R58, UR40 ;  /* 0x000000283ace7c28 */ /* 0x000fe20008000000 */
[----:B------:R-:W-:Y:S01]  /*64da0*/  MOV R74, R148 ;  /* 0x00000094004a7202 */ /* 0x000fe20000000f00 */
[CC--:B0-----:R-:W-:Y:S01]  /*64db0*/  DFMA R82, R184.reuse, R58.reuse, -R78 ;  /* 0x0000003ab852722b */ /* 0x0c1fe2000000084e */
[----:B------:R-:W-:Y:S01]  /*64dc0*/  IMAD.MOV.U32 R75, RZ, RZ, R149 ;  /* 0x000000ffff4b7224 */ /* 0x000fe200078e0095 */
[----:B------:R-:W-:Y:S01]  /*64dd0*/  DFMA R58, -R184, R58, -R112 ;  /* 0x0000003ab83a722b */ /* 0x000fe20000000970 */
[----:B-1----:R-:W-:Y:S01]  /*64de0*/  IMAD.MOV.U32 R90, RZ, RZ, R128 ;  /* 0x000000ffff5a7224 */ /* 0x002fe200078e0080 */
[----:B------:R-:W4:Y:S01]  /*64df0*/  LDL.LU.64 R184, [R1+0xaa10] ;  /* 0x00aa100001b87983 */ /* 0x000f220000300a00 */
[----:B------:R-:W-:-:S03]  /*64e00*/  MOV R91, R129 ;  /* 0x00000081005b7202 */ /* 0x000fc60000000f00 */
[----:B------:R-:W4:Y:S04]  /*64e10*/  LDL.LU.64 R128, [R1+0xaa38] ;  /* 0x00aa380001807983 */ /* 0x000f280000300a00 */
[----:B------:R-:W4:Y:S04]  /*64e20*/  LDL.LU.64 R100, [R1+0x9090] ;  /* 0x0090900001647983 */ /* 0x000f280000300a00 */
[----:B---3--:R-:W-:Y:S04]  /*64e30*/  STL.128 [R1+0x2690], R20 ;  /* 0x0026901401007387 */ /* 0x008fe80000100c00 */
[----:B------:R0:W-:Y:S01]  /*64e40*/  STL.128 [R1+0x2b70], R4 ;  /* 0x002b700401007387 */ /* 0x0001e20000100c00 */
[----:B------:R-:W-:Y:S01]  /*64e50*/  IMAD.MOV.U32 R24, RZ, RZ, R22 ;  /* 0x000000ffff187224 */ /* 0x000fe200078e0016 */
[----:B------:R-:W-:-:S02]  /*64e60*/  MOV R25, R23 ;  /* 0x0000001700197202 */ /* 0x000fc40000000f00 */
[----:B--2---:R1:W-:Y:S01]  /*64e70*/  STL.128 [R1+0x2f70], R92 ;  /* 0x002f705c01007387 */ /* 0x0043e20000100c00 */
[----:B------:R-:W-:Y:S01]  /*64e80*/  MOV R148, R194 ;  /* 0x000000c200947202 */ /* 0x000fe20000000f00 */
[----:B------:R-:W-:Y:S01]  /*64e90*/  DADD R220, -RZ, -R220 ;  /* 0x00000000ffdc7229 */ /* 0x000fe200000009dc */
[----:B------:R-:W-:Y:S01]  /*64ea0*/  CS2R R88, SRZ ;  /* 0x0000000000587805 */ /* 0x000fe2000001ff00 */
[----:B------:R-:W-:Y:S01]  /*64eb0*/  DADD R2, -R12, R2 ;  /* 0x000000000c027229 */ /* 0x000fe20000000102 */
[----:B------:R-:W2:Y:S01]  /*64ec0*/  LDL.LU.64 R78, [R1+0xaa20] ;  /* 0x00aa2000014e7983 */ /* 0x000ea20000300a00 */
[----:B----4-:R-:W-:Y:S01]  /*64ed0*/  CS2R R52, SRZ ;  /* 0x0000000000347805 */ /* 0x010fe2000001ff00 */
[----:B------:R-:W-:Y:S02]  /*64ee0*/  DADD R18, -R166, -R120 ;  /* 0x00000000a6127229 */ /* 0x000fe40000000978 */
[----:B------:R-:W3:Y:S01]  /*64ef0*/  LDL.LU.64 R212, [R1+0xaa30] ;  /* 0x00aa300001d47983 */ /* 0x000ee20000300a00 */
[----:B0-----:R-:W-:-:S02]  /*64f00*/  IMAD.MOV.U32 R4, RZ, RZ, R94 ;  /* 0x000000ffff047224 */ /* 0x001fc400078e005e */
[----:B------:R-:W-:Y:S01]  /*64f10*/  IMAD.MOV.U32 R5, RZ, RZ, R95 ;  /* 0x000000ffff057224 */ /* 0x000fe200078e005f */
[----:B------:R-:W-:Y:S01]  /*64f20*/  DADD R22, -R248, R180 ;  /* 0x00000000f8167229 */ /* 0x000fe200000001b4 */
[----:B------:R-:W-:Y:S02]  /*64f30*/  IMAD.MOV.U32 R20, RZ, RZ, R6 ;  /* 0x000000ffff147224 */ /* 0x000fe400078e0006 */
[----:B------:R-:W-:Y:S01]  /*64f40*/  IMAD.MOV.U32 R21, RZ, RZ, R7 ;  /* 0x000000ffff157224 */ /* 0x000fe200078e0007 */
[----:B------:R-:W-:Y:S01]  /*64f50*/  STL.128 [R1+0x32c0], R24 ;  /* 0x0032c01801007387 */ /* 0x000fe20000100c00 */
[----:B------:R-:W-:Y:S01]  /*64f60*/  DADD R4, -RZ, -R4 ;  /* 0x00000000ff047229 */ /* 0x000fe20000000904 */
[----:B------:R-:W-:Y:S02]  /*64f70*/  IMAD.MOV.U32 R149, RZ, RZ, R195 ;  /* 0x000000ffff957224 */ /* 0x000fe400078e00c3 */
[----:B------:R-:W-:Y:S01]  /*64f80*/  IMAD.MOV.U32 R194, RZ, RZ, R38 ;  /* 0x000000ffffc27224 */ /* 0x000fe200078e0026 */
[----:B------:R-:W-:Y:S01]  /*64f90*/  DADD R2, -R188, R2 ;  /* 0x00000000bc027229 */ /* 0x000fe20000000102 */
[----:B-1----:R-:W4:Y:S04]  /*64fa0*/  LDL.LU.64 R94, [R1+0x8a58] ;  /* 0x008a5800015e7983 */ /* 0x002f280000300a00 */
[----:B------:R-:W-:Y:S04]  /*64fb0*/  STL.128 [R1+0x2b80], R4 ;  /* 0x002b800401007387 */ /* 0x000fe80000100c00 */
[----:B------:R0:W-:Y:S04]  /*64fc0*/  STL.128 [R1+0x2b90], R20 ;  /* 0x002b901401007387 */ /* 0x0001e80000100c00 */
[----:B0-----:R-:W2:Y:S01]  /*64fd0*/  LDL.64 R20, [R1+0xa930] ;  /* 0x00a9300001147983 */ /* 0x001ea20000100a00 */
[----:B------:R-:W-:-:S03]  /*64fe0*/  DMUL R6, R16, UR6 ;  /* 0x0000000610067c28 */ /* 0x000fc60008000000 */
[----:B------:R-:W3:Y:S01]  /*64ff0*/  LDL.LU.64 R16, [R1+0xaa18] ;  /* 0x00aa180001107983 */ /* 0x000ee20000300a00 */
[----:B------:R-:W-:-:S03]  /*65000*/  DMUL R24, R236, UR24 ;  /* 0x00000018ec187c28 */ /* 0x000fc60008000000 */
[----:B------:R-:W4:Y:S01]  /*65010*/  LDL.LU.64 R236, [R1+0xaa28] ;  /* 0x00aa280001ec7983 */ /* 0x000f220000300a00 */
[----:B------:R-:W-:Y:S01]  /*65020*/  MOV R195, R39 ;  /* 0x0000002700c37202 */ /* 0x000fe20000000f00 */
[----:B------:R-:W-:Y:S01]  /*65030*/  IMAD.MOV.U32 R38, RZ, RZ, R56 ;  /* 0x000000ffff267224 */ /* 0x000fe200078e0038 */
[----:B------:R-:W-:Y:S01]  /*65040*/  MOV R39, R57 ;  /* 0x0000003900277202 */ /* 0x000fe20000000f00 */
[----:B------:R-:W-:Y:S01]  /*65050*/  DMUL R4, R48, 0.25 ;  /* 0x3fd0000030047828 */ /* 0x000fe20000000000 */
[----:B------:R-:W-:Y:S01]  /*65060*/  CS2R R56, SRZ ;  /* 0x0000000000387805 */ /* 0x000fe2000001ff00 */
[----:B------:R-:W-:Y:S04]  /*65070*/  STL.128 [R1+0x2710], R220 ;  /* 0x002710dc01007387 */ /* 0x000fe80000100c00 */
[----:B------:R-:W-:Y:S04]  /*65080*/  STL.128 [R1+0x2a90], R88 ;  /* 0x002a905801007387 */ /* 0x000fe80000100c00 */
[----:B------:R-:W-:Y:S04]  /*65090*/  STL.128 [R1+0x2ef0], R56 ;  /* 0x002ef03801007387 */ /* 0x000fe80000100c00 */
[----:B------:R0:W-:Y:S01]  /*650a0*/  STL.128 [R1+0x3290], R4 ;  /* 0x0032900401007387 */ /* 0x0001e20000100c00 */
[----:B------:R-:W-:Y:S01]  /*650b0*/  DMUL R26, R170, UR50 ;  /* 0x00000032aa1a7c28 */ /* 0x000fe20008000000 */
[----:B------:R-:W-:Y:S01]  /*650c0*/  MOV R40, R74 ;  /* 0x0000004a00287202 */ /* 0x000fe20000000f00 */
[----:B------:R-:W-:Y:S01]  /*650d0*/  IMAD.MOV.U32 R41, RZ, RZ, R75 ;  /* 0x000000ffff297224 */ /* 0x000fe200078e004b */
[----:B------:R-:W-:Y:S01]  /*650e0*/  DADD R18, -R234, R18 ;  /* 0x00000000ea127229 */ /* 0x000fe20000000112 */
[----:B------:R-:W2:Y:S01]  /*650f0*/  LDL.LU.64 R48, [R1+0xaa08] ;  /* 0x00aa080001307983 */ /* 0x000ea20000300a00 */
[----:B0-----:R-:W-:-:S02]  /*65100*/  DADD R4, R60, R32 ;  /* 0x000000003c047229 */ /* 0x001fc40000000020 */
[----:B------:R-:W-:Y:S01]  /*65110*/  DADD R6, -R232, R2 ;  /* 0x00000000e8067229 */ /* 0x000fe20000000102 */
[----:B------:R-:W-:Y:S01]  /*65120*/  IMAD.MOV.U32 R74, RZ, RZ, R124 ;  /* 0x000000ffff4a7224 */ /* 0x000fe200078e007c */
[----:B------:R-:W-:Y:S01]  /*65130*/  MOV R56, R164 ;  /* 0x000000a400387202 */ /* 0x000fe20000000f00 */
[----:B------:R-:W-:Y:S02]  /*65140*/  IMAD.MOV.U32 R75, RZ, RZ, R125 ;  /* 0x000000ffff4b7224 */ /* 0x000fe400078e007d */
[----:B------:R-:W-:Y:S01]  /*65150*/  IMAD.MOV.U32 R57, RZ, RZ, R165 ;  /* 0x000000ffff397224 */ /* 0x000fe200078e00a5 */
[----:B------:R-:W-:Y:S01]  /*65160*/  DADD R2, R12, R4 ;  /* 0x000000000c027229 */ /* 0x000fe20000000004 */
[----:B------:R-:W-:Y:S01]  /*65170*/  IMAD.MOV.U32 R124, RZ, RZ, R210 ;  /* 0x000000ffff7c7224 */ /* 0x000fe200078e00d2 */
[----:B------:R-:W-:Y:S01]  /*65180*/  MOV R125, R211 ;  /* 0x000000d3007d7202 */ /* 0x000fe20000000f00 */
[----:B------:R-:W-:Y:S01]  /*65190*/  IMAD.MOV.U32 R164, RZ, RZ, R240 ;  /* 0x000000ffffa47224 */ /* 0x000fe200078e00f0 */
[----:B------:R-:W-:Y:S01]  /*651a0*/  CS2R R210, SRZ ;  /* 0x0000000000d27805 */ /* 0x000fe2000001ff00 */
[----:B------:R-:W-:Y:S01]  /*651b0*/  IMAD.MOV.U32 R165, RZ, RZ, R241 ;  /* 0x000000ffffa57224 */ /* 0x000fe200078e00f1 */
[----:B------:R-:W-:-:S02]  /*651c0*/  CS2R R240, SRZ ;  /* 0x0000000000f07805 */ /* 0x000fc4000001ff00 */
[----:B------:R-:W-:Y:S01]  /*651d0*/  CS2R R58, SRZ ;  /* 0x00000000003a7805 */ /* 0x000fe2000001ff00 */
[----:B------:R-:W-:Y:S01]  /*651e0*/  IMAD.MOV.U32 R222, RZ, RZ, R128 ;  /* 0x000000ffffde7224 */ /* 0x000fe200078e0080 */
[----:B------:R-:W-:Y:S01]  /*651f0*/  MOV R223, R129 ;  /* 0x0000008100df7202 */ /* 0x000fe20000000f00 */
[----:B------:R0:W-:Y:S04]  /*65200*/  STL.128 [R1+0x32b0], R24 ;  /* 0x0032b01801007387 */ /* 0x0001e80000100c00 */
[----:B------:R-:W2:Y:S04]  /*65210*/  LDL.LU.64 R60, [R1+0xa9f0] ;  /* 0x00a9f000013c7983 */ /* 0x000ea80000300a00 */
[----:B------:R-:W-:Y:S04]  /*65220*/  STL.128 [R1+0x2890], R208 ;  /* 0x002890d001007387 */ /* 0x000fe80000100c00 */
[----:B------:R1:W-:Y:S01]  /*65230*/  STL.128 [R1+0x28c0], R240 ;  /* 0x0028c0f001007387 */ /* 0x0003e20000100c00 */
[----:B0-----:R-:W-:Y:S01]  /*65240*/  IMAD.MOV.U32 R24, RZ, RZ, R166 ;  /* 0x000000ffff187224 */ /* 0x001fe200078e00a6 */
[----:B------:R-:W-:Y:S01]  /*65250*/  CS2R R26, SRZ ;  /* 0x00000000001a7805 */ /* 0x000fe2000001ff00 */
[----:B------:R-:W-:Y:S01]  /*65260*/  IMAD.MOV.U32 R25, RZ, RZ, R167 ;  /* 0x000000ffff197224 */ /* 0x000fe200078e00a7 */
[----:B------:R-:W-:Y:S01]  /*65270*/  STL.128 [R1+0x2a70], R56 ;  /* 0x002a703801007387 */ /* 0x000fe20000100c00 */
[----:B---3--:R-:W-:Y:S01]  /*65280*/  DADD R220, -RZ, -R16 ;  /* 0x00000000ffdc7229 */ /* 0x008fe20000000910 */
[----:B----4-:R-:W-:Y:S01]  /*65290*/  IMAD.MOV.U32 R54, RZ, RZ, R236 ;  /* 0x000000ffff367224 */ /* 0x010fe200078e00ec */
[----:B--2---:R-:W-:Y:S01]  /*652a0*/  DADD R12, -R20, -R184 ;  /* 0x00000000140c7229 */ /* 0x004fe200000009b8 */
[----:B------:R-:W-:Y:S01]  /*652b0*/  IMAD.MOV.U32 R55, RZ, RZ, R237 ;  /* 0x000000ffff377224 */ /* 0x000fe200078e00ed */
[----:B------:R-:W2:Y:S04]  /*652c0*/  LDL.LU.64 R184, [R1+0xa9b8] ;  /* 0x00a9b80001b87983 */ /* 0x000ea80000300a00 */
[----:B------:R-:W-:Y:S04]  /*652d0*/  STL.128 [R1+0x2d70], R220 ;  /* 0x002d70dc01007387 */ /* 0x000fe80000100c00 */
[----:B------:R-:W-:Y:S04]  /*652e0*/  STL.128 [R1+0x30d0], R24 ;  /* 0x0030d01801007387 */ /* 0x000fe80000100c00 */
[----:B------:R0:W-:Y:S01]  /*652f0*/  STL.128 [R1+0x30e0], R52 ;  /* 0x0030e03401007387 */ /* 0x0001e20000100c00 */
[----:B------:R-:W-:Y:S01]  /*65300*/  MOV R166, R74 ;  /* 0x0000004a00a67202 */ /* 0x000fe20000000f00 */
[----:B------:R-:W-:Y:S01]  /*65310*/  IMAD.MOV.U32 R167, RZ, RZ, R75 ;  /* 0x000000ffffa77224 */ /* 0x000fe200078e004b */
[----:B------:R-:W-:Y:S01]  /*65320*/  MOV R90, R122 ;  /* 0x0000007a005a7202 */ /* 0x000fe20000000f00 */
[----:B------:R-:W-:Y:S01]  /*65330*/  IMAD.MOV.U32 R91, RZ, RZ, R123 ;  /* 0x000000ffff5b7224 */ /* 0x000fe200078e007b */
[----:B------:R-:W-:Y:S01]  /*65340*/  MOV R93, R41 ;  /* 0x00000029005d7202 */ /* 0x000fe20000000f00 */
[----:B------:R-:W-:Y:S01]  /*65350*/  IMAD.MOV.U32 R92, RZ, RZ, R40 ;  /* 0x000000ffff5c7224 */ /* 0x000fe200078e0028 */
[----:B------:R-:W-:Y:S01]  /*65360*/  DADD R6, -R226, R6 ;  /* 0x00000000e2067229 */ /* 0x000fe20000000106 */
[----:B-1----:R-:W3:Y:S01]  /*65370*/  LDL.LU.128 R240, [R1+0xa9c0] ;  /* 0x00a9c00001f07983 */ /* 0x002ee20000300c00 */
[----:B------:R-:W-:-:S03]  /*65380*/  DADD R4, R188, R2 ;  /* 0x00000000bc047229 */ /* 0x000fc60000000002 */
[----:B------:R-:W3:Y:S04]  /*65390*/  LDL.64 R32, [R1+0x9938] ;  /* 0x0099380001207983 */ /* 0x000ee80000100a00 */
[----:B0-----:R-:W4:Y:S04]  /*653a0*/  LDL.64 R52, [R1+0xa890] ;  /* 0x00a8900001347983 */ /* 0x001f280000100a00 */
[----:B------:R-:W4:Y:S01]  /*653b0*/  LDL.LU.64 R54, [R1+0xa898] ;  /* 0x00a8980001367983 */ /* 0x000f220000300a00 */
[----:B------:R-:W-:Y:S01]  /*653c0*/  IMAD.MOV.U32 R74, RZ, RZ, R76 ;  /* 0x000000ffff4a7224 */ /* 0x000fe200078e004c */
[----:B------:R-:W-:-:S02]  /*653d0*/  MOV R75, R77 ;  /* 0x0000004d004b7202 */ /* 0x000fc40000000f00 */
[----:B------:R-:W-:Y:S01]  /*653e0*/  CS2R R76, SRZ ;  /* 0x00000000004c7805 */ /* 0x000fe2000001ff00 */
[----:B------:R-:W-:Y:S01]  /*653f0*/  IMAD.MOV.U32 R220, RZ, RZ, R152 ;  /* 0x000000ffffdc7224 */ /* 0x000fe200078e0098 */
[----:B------:R-:W-:Y:S01]  /*65400*/  MOV R222, R102 ;  /* 0x0000006600de7202 */ /* 0x000fe20000000f00 */
[----:B------:R-:W-:Y:S01]  /*65410*/  IMAD.MOV.U32 R221, RZ, RZ, R153 ;  /* 0x000000ffffdd7224 */ /* 0x000fe200078e0099 */
[----:B------:R-:W4:Y:S01]  /*65420*/  LDL.LU.64 R56, [R1+0x8cb0] ;  /* 0x008cb00001387983 */ /* 0x000f220000300a00 */
[----:B------:R-:W-:-:S03]  /*65430*/  IMAD.MOV.U32 R223, RZ, RZ, R103 ;  /* 0x000000ffffdf7224 */ /* 0x000fc600078e0067 */
[----:B------:R0:W-:Y:S01]  /*65440*/  STL.128 [R1+0x30f0], R76 ;  /* 0x0030f04c01007387 */ /* 0x0001e20000100c00 */
[----:B------:R-:W-:Y:S01]  /*65450*/  DADD R2, -R224, R6 ;  /* 0x00000000e0027229 */ /* 0x000fe20000000106 */
[----:B------:R-:W-:Y:S01]  /*65460*/  MOV R6, R96 ;  /* 0x0000006000067202 */ /* 0x000fe20000000f00 */
[----:B------:R-:W-:Y:S01]  /*65470*/  IMAD.MOV.U32 R7, RZ, RZ, R97 ;  /* 0x000000ffff077224 */ /* 0x000fe200078e0061 */
[----:B------:R-:W4:Y:S03]  /*65480*/  LDL.LU.64 R16, [R1+0xa9e8] ;  /* 0x00a9e80001107983 */ /* 0x000f260000300a00 */
[----:B------:R-:W-:Y:S01]  /*65490*/  IMAD.MOV.U32 R250, RZ, RZ, R6 ;  /* 0x000000fffffa7224 */ /* 0x000fe200078e0006 */
[----:B------:R-:W-:Y:S01]  /*654a0*/  MOV R251, R7 ;  /* 0x0000000700fb7202 */ /* 0x000fe20000000f00 */
[----:B------:R-:W4:Y:S04]  /*654b0*/  LDL.LU.64 R236, [R1+0xaa00] ;  /* 0x00aa000001ec7983 */ /* 0x000f280000300a00 */
[----:B------:R-:W4:Y:S01]  /*654c0*/  LDL.LU.64 R128, [R1+0xa9f8] ;  /* 0x00a9f80001807983 */ /* 0x000f220000300a00 */
[----:B0-----:R-:W-:Y:S01]  /*654d0*/  IMAD.MOV.U32 R76, RZ, RZ, R166 ;  /* 0x000000ffff4c7224 */ /* 0x001fe200078e00a6 */
[----:B------:R-:W-:Y:S01]  /*654e0*/  MOV R166, R74 ;  /* 0x0000004a00a67202 */ /* 0x000fe20000000f00 */
[----:B------:R-:W-:-:S02]  /*654f0*/  IMAD.MOV.U32 R77, RZ, RZ, R167 ;  /* 0x000000ffff4d7224 */ /* 0x000fc400078e00a7 */
[----:B--2---:R-:W-:Y:S01]  /*65500*/  IMAD.MOV.U32 R88, RZ, RZ, R184 ;  /* 0x000000ffff587224 */ /* 0x004fe200078e00b8 */
[----:B------:R-:W-:Y:S01]  /*65510*/  MOV R89, R185 ;  /* 0x000000b900597202 */ /* 0x000fe20000000f00 */
[----:B------:R-:W-:Y:S01]  /*65520*/  IMAD.MOV.U32 R41, RZ, RZ, R125 ;  /* 0x000000ffff297224 */ /* 0x000fe200078e007d */
[----:B------:R-:W-:Y:S01]  /*65530*/  MOV R40, R124 ;  /* 0x0000007c00287202 */ /* 0x000fe20000000f00 */
[----:B------:R-:W-:Y:S01]  /*65540*/  IMAD.MOV.U32 R26, RZ, RZ, R106 ;  /* 0x000000ffff1a7224 */ /* 0x000fe200078e006a */
[----:B------:R-:W-:Y:S01]  /*65550*/  CS2R R24, SRZ ;  /* 0x0000000000187805 */ /* 0x000fe2000001ff00 */
[----:B------:R-:W-:Y:S04]  /*65560*/  STL.128 [R1+0x2650], R88 ;  /* 0x0026505801007387 */ /* 0x000fe80000100c00 */
[----:B------:R-:W-:Y:S04]  /*65570*/  STL.128 [R1+0x27e0], R44 ;  /* 0x0027e02c01007387 */ /* 0x000fe80000100c00 */
[----:B------:R0:W-:Y:S04]  /*65580*/  STL.128 [R1+0x2810], R220 ;  /* 0x002810dc01007387 */ /* 0x0001e80000100c00 */
[----:B------:R1:W-:Y:S04]  /*65590*/  STL.128 [R1+0x29b0], R92 ;  /* 0x0029b05c01007387 */ /* 0x0003e80000100c00 */
[----:B------:R2:W-:Y:S01]  /*655a0*/  STL.128 [R1+0x29c0], R96 ;  /* 0x0029c06001007387 */ /* 0x0005e20000100c00 */
[----:B------:R-:W-:Y:S01]  /*655b0*/  IMAD.MOV.U32 R167, RZ, RZ, R75 ;  /* 0x000000ffffa77224 */ /* 0x000fe200078e004b */
[----:B---3--:R-:W-:Y:S01]  /*655c0*/  DADD R58, R32, R242 ;  /* 0x00000000203a7229 */ /* 0x008fe200000000f2 */
[----:B------:R-:W-:Y:S01]  /*655d0*/  IMAD.MOV.U32 R27, RZ, RZ, R107 ;  /* 0x000000ffff1b7224 */ /* 0x000fe200078e006b */
[----:B------:R-:W-:Y:S01]  /*655e0*/  DADD R4, R232, R4 ;  /* 0x00000000e8047229 */ /* 0x000fe20000000004 */
[----:B------:R-:W3:Y:S04]  /*655f0*/  LDL.LU.64 R122, [R1+0xa9e0] ;  /* 0x00a9e000017a7983 */ /* 0x000ee80000300a00 */
[----:B0-----:R-:W3:Y:S04]  /*65600*/  LDL.LU.64 R222, [R1+0x8e58] ;  /* 0x008e580001de7983 */ /* 0x001ee80000300a00 */
[----:B-1----:R-:W3:Y:S04]  /*65610*/  LDL.LU.128 R92, [R1+0x85a0] ;  /* 0x0085a000015c7983 */ /* 0x002ee80000300c00 */
[----:B--2---:R-:W2:Y:S01]  /*65620*/  LDL.LU.128 R96, [R1+0xa970] ;  /* 0x00a9700001607983 */ /* 0x004ea20000300c00 */
[----:B------:R-:W-:-:S03]  /*65630*/  DMUL R74, R34, R60 ;  /* 0x0000003c224a7228 */ /* 0x000fc60000000000 */
[----:B----4-:R0:W-:Y:S04]  /*65640*/  STL.128 [R1+0x2dc0], R52 ;  /* 0x002dc03401007387 */ /* 0x0101e80000100c00 */
[----:B------:R-:W-:Y:S04]  /*65650*/  STL.128 [R1+0x2ed0], R72 ;  /* 0x002ed04801007387 */ /* 0x000fe80000100c00 */
[----:B------:R1:W-:Y:S01]  /*65660*/  STL.128 [R1+0x2f80], R248 ;  /* 0x002f80f801007387 */ /* 0x0003e20000100c00 */
[----:B------:R-:W-:Y:S01]  /*65670*/  IMAD.MOV.U32 R124, RZ, RZ, R38 ;  /* 0x000000ffff7c7224 */ /* 0x000fe200078e0026 */
[----:B------:R-:W-:Y:S01]  /*65680*/  MOV R125, R39 ;  /* 0x00000027007d7202 */ /* 0x000fe20000000f00 */
[----:B------:R-:W-:Y:S01]  /*65690*/  IMAD.MOV.U32 R91, RZ, RZ, R11 ;  /* 0x000000ffff5b7224 */ /* 0x000fe200078e000b */
[----:B------:R-:W-:Y:S01]  /*656a0*/  MOV R90, R10 ;  /* 0x0000000a005a7202 */ /* 0x000fe20000000f00 */
[----:B------:R-:W4:Y:S04]  /*656b0*/  LDL.64 R60, [R1+0x9cf0] ;  /* 0x009cf000013c7983 */ /* 0x000f280000100a00 */
[----:B0-----:R-:W4:Y:S01]  /*656c0*/  LDL.LU.64 R54, [R1+0x8918] ;  /* 0x0089180001367983 */ /* 0x001f220000300a00 */
[----:B------:R-:W-:Y:S01]  /*656d0*/  CS2R R78, SRZ ;  /* 0x00000000004e7805 */ /* 0x000fe2000001ff00 */
[----:B------:R-:W-:Y:S01]  /*656e0*/  DADD R220, -RZ, -R234 ;  /* 0x00000000ffdc7229 */ /* 0x000fe200000009ea */
[----:B------:R-:W-:Y:S01]  /*656f0*/  IMAD.MOV.U32 R184, RZ, RZ, R248 ;  /* 0x000000ffffb87224 */ /* 0x000fe200078e00f8 */
[----:B------:R-:W-:Y:S01]  /*65700*/  DADD R22, -R208, R18 ;  /* 0x00000000d0167229 */ /* 0x000fe20000000112 */
[----:B------:R-:W-:Y:S01]  /*65710*/  IMAD.MOV.U32 R185, RZ, RZ, R249 ;  /* 0x000000ffffb97224 */ /* 0x000fe200078e00f9 */
[----:B------:R-:W-:Y:S01]  /*65720*/  DADD R2, -R134, R2 ;  /* 0x0000000086027229 */ /* 0x000fe20000000102 */
[----:B-1----:R-:W4:Y:S04]  /*65730*/  LDL.64 R250, [R1+0x8bd8] ;  /* 0x008bd80001fa7983 */ /* 0x002f280000100a00 */
[----:B------:R0:W-:Y:S01]  /*65740*/  STL.128 [R1+0x2fd0], R8 ;  /* 0x002fd00801007387 */ /* 0x0001e20000100c00 */
[----:B------:R-:W-:-:S02]  /*65750*/  IMAD.MOV.U32 R38, RZ, RZ, R130 ;  /* 0x000000ffff267224 */ /* 0x000fc400078e0082 */
[----:B------:R-:W-:Y:S01]  /*65760*/  IMAD.MOV.U32 R39, RZ, RZ, R131 ;  /* 0x000000ffff277224 */ /* 0x000fe200078e0083 */
[----:B------:R-:W-:Y:S01]  /*65770*/  MOV R53, R163 ;  /* 0x000000a300357202 */ /* 0x000fe20000000f00 */
[----:B------:R-:W4:Y:S01]  /*65780*/  LDL.64 R130, [R1+0x9ee8] ;  /* 0x009ee80001827983 */ /* 0x000f220000100a00 */
[----:B------:R-:W-:Y:S01]  /*65790*/  IMAD.MOV.U32 R52, RZ, RZ, R162 ;  /* 0x000000ffff347224 */ /* 0x000fe200078e00a2 */
[----:B------:R-:W-:Y:S01]  /*657a0*/  CS2R R248, SRZ ;  /* 0x0000000000f87805 */ /* 0x000fe2000001ff00 */
[----:B------:R-:W-:Y:S01]  /*657b0*/  DADD R4, R226, R4 ;  /* 0x00000000e2047229 */ /* 0x000fe20000000004 */
[----:B------:R-:W4:Y:S01]  /*657c0*/  LDL.LU.64 R152, [R1+0xa9b0] ;  /* 0x00a9b00001987983 */ /* 0x000f220000300a00 */
[----:B------:R-:W-:Y:S01]  /*657d0*/  DADD R20, R16, R118 ;  /* 0x0000000010147229 */ /* 0x000fe20000000076 */
[----:B------:R-:W-:Y:S02]  /*657e0*/  IMAD.MOV.U32 R232, RZ, RZ, R148 ;  /* 0x000000ffffe87224 */ /* 0x000fe400078e0094 */
[----:B------:R-:W-:Y:S01]  /*657f0*/  IMAD.MOV.U32 R233, RZ, RZ, R149 ;  /* 0x000000ffffe97224 */ /* 0x000fe200078e0095 */
[----:B------:R-:W-:Y:S01]  /*65800*/  DADD R12, -R46, R12 ;  /* 0x000000002e0c7229 */ /* 0x000fe2000000010c */
[----:B------:R-:W-:Y:S01]  /*65810*/  IMAD.MOV.U32 R88, RZ, RZ, R44 ;  /* 0x000000ffff587224 */ /* 0x000fe200078e002c */
[----:B------:R-:W-:-:S02]  /*65820*/  MOV R89, R45 ;  /* 0x0000002d00597202 */ /* 0x000fc40000000f00 */
[----:B------:R-:W-:Y:S01]  /*65830*/  CS2R R242, SRZ ;  /* 0x0000000000f27805 */ /* 0x000fe2000001ff00 */
[----:B------:R-:W4:Y:S04]  /*65840*/  LDL.LU.128 R208, [R1+0xa9d0] ;  /* 0x00a9d00001d07983 */ /* 0x000f280000300c00 */
[----:B------:R-:W4:Y:S01]  /*65850*/  LDL.LU.64 R188, [R1+0xa9a0] ;  /* 0x00a9a00001bc7983 */ /* 0x000f220000300a00 */
[----:B------:R-:W-:Y:S01]  /*65860*/  UMOV UR6, 0xeb851eb8 ;  /* 0xeb851eb800067882 */ /* 0x000fe20000000000 */
[----:B------:R-:W-:Y:S01]  /*65870*/  UMOV UR7, 0x3feeb851 ;  /* 0x3feeb85100077882 */ /* 0x000fe20000000000 */
[----:B------:R-:W-:Y:S01]  /*65880*/  DADD R120, -RZ, -R120 ;  /* 0x00000000ff787229 */ /* 0x000fe20000000978 */
[----:B------:R-:W4:Y:S01]  /*65890*/  LDL.LU.64 R34, [R1+0xa988] ;  /* 0x00a9880001227983 */ /* 0x000f220000300a00 */
[----:B------:R-:W-:Y:S01]  /*658a0*/  UMOV UR46, 0xd70a3d71 ;  /* 0xd70a3d71002e7882 */ /* 0x000fe20000000000 */
[----:B------:R-:W-:-:S02]  /*658b0*/  UMOV UR47, 0x3fe570a3 ;  /* 0x3fe570a3002f7882 */ /* 0x000fc40000000000 */
[----:B------:R-:W4:Y:S04]  /*658c0*/  LDL.LU.64 R106, [R1+0xa980] ;  /* 0x00a98000016a7983 */ /* 0x000f280000300a00 */
[----:B------:R-:W4:Y:S04]  /*658d0*/  LDL.LU.64 R102, [R1+0xa9a8] ;  /* 0x00a9a80001667983 */ /* 0x000f280000300a00 */
[----:B---3--:R1:W-:Y:S01]  /*658e0*/  STL.128 [R1+0x3040], R92 ;  /* 0x0030405c01007387 */ /* 0x0083e20000100c00 */
[----:B--2---:R-:W-:Y:S02]  /*658f0*/  DADD R72, R98, R8 ;  /* 0x0000000062487229 */ /* 0x004fe40000000008 */
[----:B------:R-:W-:Y:S01]  /*65900*/  DADD R2, -R96, R2 ;  /* 0x0000000060027229 */ /* 0x000fe20000000102 */
[----:B0-----:R-:W2:Y:S01]  /*65910*/  LDL.LU.128 R8, [R1+0xa960] ;  /* 0x00a9600001087983 */ /* 0x001ea20000300c00 */
[----:B------:R-:W-:-:S02]  /*65920*/  DADD R6, R224, R4 ;  /* 0x00000000e0067229 */ /* 0x000fc40000000004 */
[----:B------:R-:W-:Y:S01]  /*65930*/  DMUL R18, R200, 0.75 ;  /* 0x3fe80000c8127828 */ /* 0x000fe20000000000 */
[----:B------:R-:W-:Y:S01]  /*65940*/  MOV R148, R194 ;  /* 0x000000c200947202 */ /* 0x000fe20000000f00 */
[----:B------:R-:W-:Y:S01]  /*65950*/  IMAD.MOV.U32 R149, RZ, RZ, R195 ;  /* 0x000000ffff957224 */ /* 0x000fe200078e00c3 */
[----:B----4-:R-:W-:Y:S01]  /*65960*/  DMUL R68, R130, R68 ;  /* 0x0000004482447228 */ /* 0x010fe20000000000 */
[----:B-1----:R-:W-:Y:S01]  /*65970*/  IMAD.MOV.U32 R94, RZ, RZ, R92 ;  /* 0x000000ffff5e7224 */ /* 0x002fe200078e005c */
[----:B------:R-:W-:Y:S01]  /*65980*/  MOV R95, R93 ;  /* 0x0000005d005f7202 */ /* 0x000fe20000000f00 */
[----:B------:R-:W-:Y:S04]  /*65990*/  STL.128 [R1+0x3200], R56 ;  /* 0x0032003801007387 */ /* 0x000fe80000100c00 */
[----:B------:R-:W3:Y:S04]  /*659a0*/  LDL.64 R92, [R1+0x9cb8] ;  /* 0x009cb800015c7983 */ /* 0x000ee80000100a00 */
[----:B------:R-:W-:Y:S04]  /*659b0*/  STL.128 [R1+0x27d0], R76 ;  /* 0x0027d04c01007387 */ /* 0x000fe80000100c00 */
[----:B------:R0:W-:Y:S04]  /*659c0*/  STL.128 [R1+0x2e40], R24 ;  /* 0x002e401801007387 */ /* 0x0001e80000100c00 */
[----:B------:R-:W-:Y:S04]  /*659d0*/  STL.128 [R1+0x2ec0], R220 ;  /* 0x002ec0dc01007387 */ /* 0x000fe80000100c00 */
[----:B------:R-:W-:Y:S04]  /*659e0*/  STL.128 [R1+0x2fa0], R52 ;  /* 0x002fa03401007387 */ /* 0x000fe80000100c00 */
[----:B------:R1:W-:Y:S01]  /*659f0*/  STL.128 [R1+0x31a0], R248 ;  /* 0x0031a0f801007387 */ /* 0x0003e20000100c00 */
[----:B------:R-:W-:Y:S01]  /*65a00*/  DADD R2, -R16, R2 ;  /* 0x0000000010027229 */ /* 0x000fe20000000102 */
[----:B------:R-:W-:Y:S01]  /*65a10*/  MOV R98, R54 ;  /* 0x0000003600627202 */ /* 0x000fe20000000f00 */
[----:B------:R-:W-:Y:S01]  /*65a20*/  IMAD.MOV.U32 R99, RZ, RZ, R55 ;  /* 0x000000ffff637224 */ /* 0x000fe200078e0037 */
[----:B0-----:R-:W-:Y:S01]  /*65a30*/  DADD R24, R134, R6 ;  /* 0x0000000086187229 */ /* 0x001fe20000000006 */
[----:B------:R-:W-:Y:S01]  /*65a40*/  CS2R R26, SRZ ;  /* 0x00000000001a7805 */ /* 0x000fe2000001ff00 */
[----:B------:R-:W-:Y:S01]  /*65a50*/  IMAD.MOV.U32 R194, RZ, RZ, R244 ;  /* 0x000000ffffc27224 */ /* 0x000fe200078e00f4 */
[----:B------:R-:W-:Y:S01]  /*65a60*/  MOV R195, R245 ;  /* 0x000000f500c37202 */ /* 0x000fe20000000f00 */
[----:B------:R-:W-:Y:S01]  /*65a70*/  IMAD.MOV.U32 R119, RZ, RZ, R41 ;  /* 0x000000ffff777224 */ /* 0x000fe200078e0029 */
[----:B------:R-:W-:Y:S01]  /*65a80*/  MOV R118, R40 ;  /* 0x0000002800767202 */ /* 0x000fe20000000f00 */
[----:B------:R-:W-:-:S02]  /*65a90*/  IMAD.MOV.U32 R80, RZ, RZ, R222 ;  /* 0x000000ffff507224 */ /* 0x000fc400078e00de */
[----:B------:R-:W-:Y:S01]  /*65aa0*/  IMAD.MOV.U32 R81, RZ, RZ, R223 ;  /* 0x000000ffff517224 */ /* 0x000fe200078e00df */
[----:B------:R-:W-:Y:S01]  /*65ab0*/  CS2R R226, SRZ ;  /* 0x0000000000e27805 */ /* 0x000fe2000001ff00 */
[----:B------:R-:W4:Y:S04]  /*65ac0*/  LDL.LU.64 R96, [R1+0xa958] ;  /* 0x00a9580001607983 */ /* 0x000f280000300a00 */
[----:B-1----:R-:W4:Y:S04]  /*65ad0*/  LDL.64 R248, [R1+0x8bb0] ;  /* 0x008bb00001f87983 */ /* 0x002f280000100a00 */
[----:B------:R-:W4:Y:S01]  /*65ae0*/  LDL.64 R250, [R1+0x8bb8] ;  /* 0x008bb80001fa7983 */ /* 0x000f220000100a00 */
[----:B------:R-:W-:Y:S01]  /*65af0*/  DADD R2, -R240, R2 ;  /* 0x00000000f0027229 */ /* 0x000fe20000000102 */
[----:B------:R-:W-:Y:S01]  /*65b00*/  IMAD.MOV.U32 R16, RZ, RZ, R162 ;  /* 0x000000ffff107224 */ /* 0x000fe200078e00a2 */
[----:B------:R-:W-:-:S02]  /*65b10*/  MOV R17, R163 ;  /* 0x000000a300117202 */ /* 0x000fc40000000f00 */
[----:B------:R-:W-:Y:S01]  /*65b20*/  CS2R R6, SRZ ;  /* 0x0000000000067805 */ /* 0x000fe2000001ff00 */
[----:B------:R-:W-:Y:S01]  /*65b30*/  STL.128 [R1+0x3210], R68 ;  /* 0x0032104401007387 */ /* 0x000fe20000100c00 */
[----:B------:R-:W-:Y:S02]  /*65b40*/  CS2R R52, SRZ ;  /* 0x0000000000347805 */ /* 0x000fe4000001ff00 */
[----:B------:R-:W-:Y:S01]  /*65b50*/  DADD R54, -R236, R2 ;  /* 0x00000000ec367229 */ /* 0x000fe20000000102 */
[----:B------:R-:W4:Y:S04]  /*65b60*/  LDL.LU.64 R244, [R1+0x90c0] ;  /* 0x0090c00001f47983 */ /* 0x000f280000300a00 */
[----:B------:R-:W4:Y:S04]  /*65b70*/  LDL.LU.64 R40, [R1+0x90e8] ;  /* 0x0090e80001287983 */ /* 0x000f280000300a00 */
[----:B------:R-:W4:Y:S01]  /*65b80*/  LDL.LU.128 R44, [R1+0xa990] ;  /* 0x00a99000012c7983 */ /* 0x000f220000300c00 */
[----:B--2---:R-:W-:Y:S01]  /*65b90*/  IMAD.MOV.U32 R130, RZ, RZ, R8 ;  /* 0x000000ffff827224 */ /* 0x004fe200078e0008 */
[----:B------:R-:W-:Y:S01]  /*65ba0*/  MOV R131, R9 ;  /* 0x0000000900837202 */ /* 0x000fe20000000f00 */
[----:B---3--:R-:W-:-:S04]  /*65bb0*/  DADD R4, -R92, R86 ;  /* 0x000000005c047229 */ /* 0x008fc80000000156 */
[----:B------:R-:W-:Y:S01]  /*65bc0*/  STL.128 [R1+0x3270], R128 ;  /* 0x0032708001007387 */ /* 0x000fe20000100c00 */
[----:B------:R-:W-:Y:S01]  /*65bd0*/  IMAD.MOV.U32 R76, RZ, RZ, R118 ;  /* 0x000000ffff4c7224 */ /* 0x000fe200078e0076 */
[----:B------:R-:W-:Y:S02]  /*65be0*/  MOV R77, R119 ;  /* 0x00000077004d7202 */ /* 0x000fe40000000f00 */
[----:B------:R-:W-:Y:S01]  /*65bf0*/  CS2R R78, SRZ ;  /* 0x00000000004e7805 */ /* 0x000fe2000001ff00 */
[----:B------:R-:W2:Y:S01]  /*65c00*/  LDL.LU.64 R220, [R1+0x8520] ;  /* 0x0085200001dc7983 */ /* 0x000ea20000300a00 */
[----:B------:R-:W-:-:S03]  /*65c10*/  DADD R4, -R60, R4 ;  /* 0x000000003c047229 */ /* 0x000fc60000000104 */
[----:B------:R-:W-:Y:S01]  /*65c20*/  STL.128 [R1+0x3260], R16 ;  /* 0x0032601001007387 */ /* 0x000fe20000100c00 */
[----:B------:R-:W-:Y:S02]  /*65c30*/  IMAD.MOV.U32 R58, RZ, RZ, R56 ;  /* 0x000000ffff3a7224 */ /* 0x000fe400078e0038 */
[----:B------:R-:W-:Y:S01]  /*65c40*/  IMAD.MOV.U32 R59, RZ, RZ, R57 ;  /* 0x000000ffff3b7224 */ /* 0x000fe200078e0039 */
[----:B------:R-:W3:Y:S04]  /*65c50*/  LDL.64 R222, [R1+0x8cc0] ;  /* 0x008cc00001de7983 */ /* 0x000ee80000100a00 */
[----:B------:R0:W-:Y:S04]  /*65c60*/  STL.128 [R1+0x2930], R4 ;  /* 0x0029300401007387 */ /* 0x0001e80000100c00 */
[----:B------:R1:W-:Y:S04]  /*65c70*/  STL.128 [R1+0x30b0], R24 ;  /* 0x0030b01801007387 */ /* 0x0003e80000100c00 */
[----:B------:R-:W-:Y:S04]  /*65c80*/  STL.128 [R1+0x2d20], R52 ;  /* 0x002d203401007387 */ /* 0x000fe80000100c00 */
        /* <DEDUP_REMOVED lines=8> */
[----:B----4-:R4:W-:Y:S01]  /*65d10*/  STL.128 [R1+0x29a0], R248 ;  /* 0x0029a0f801007387 */ /* 0x0109e20000100c00 */
[----:B------:R-:W-:-:S02]  /*65d20*/  IMAD.MOV.U32 R92, RZ, RZ, R232 ;  /* 0x000000ffff5c7224 */ /* 0x000fc400078e00e8 */
[----:B------:R-:W-:Y:S01]  /*65d30*/  IMAD.MOV.U32 R93, RZ, RZ, R233 ;  /* 0x000000ffff5d7224 */ /* 0x000fe200078e00e9 */
[----:B0-----:R-:W2:Y:S01]  /*65d40*/  LDL.LU.64 R4, [R1+0x89d0] ;  /* 0x0089d00001047983 */ /* 0x001ea20000300a00 */
[----:B------:R-:W-:-:S03]  /*65d50*/  DADD R2, -R244, R12 ;  /* 0x00000000f4027229 */ /* 0x000fc6000000010c */
[----:B-1----:R-:W3:Y:S04]  /*65d60*/  LDL.LU.64 R26, [R1+0x8658] ;  /* 0x00865800011a7983 */ /* 0x002ee80000300a00 */
[----:B----4-:R-:W4:Y:S01]  /*65d70*/  LDL.64 R248, [R1+0x9248] ;  /* 0x0092480001f87983 */ /* 0x010f220000100a00 */
[----:B------:R-:W-:Y:S01]  /*65d80*/  MOV R232, R194 ;  /* 0x000000c200e87202 */ /* 0x000fe20000000f00 */
[----:B------:R-:W-:Y:S02]  /*65d90*/  IMAD.MOV.U32 R233, RZ, RZ, R195 ;  /* 0x000000ffffe97224 */ /* 0x000fe400078e00c3 */
[----:B------:R-:W-:Y:S01]  /*65da0*/  IMAD.MOV.U32 R52, RZ, RZ, R92 ;  /* 0x000000ffff347224 */ /* 0x000fe200078e005c */
[----:B------:R-:W-:Y:S01]  /*65db0*/  MOV R224, R232 ;  /* 0x000000e800e07202 */ /* 0x000fe20000000f00 */
[----:B------:R-:W-:-:S02]  /*65dc0*/  IMAD.MOV.U32 R225, RZ, RZ, R233 ;  /* 0x000000ffffe17224 */ /* 0x000fc400078e00e9 */
[----:B------:R-:W-:Y:S01]  /*65dd0*/  IMAD.MOV.U32 R86, RZ, RZ, R166 ;  /* 0x000000ffff567224 */ /* 0x000fe200078e00a6 */
[----:B------:R-:W3:Y:S01]  /*65de0*/  LDL.LU.64 R232, [R1+0x8c48] ;  /* 0x008c480001e87983 */ /* 0x000ee20000300a00 */
[----:B------:R-:W-:Y:S02]  /*65df0*/  IMAD.MOV.U32 R53, RZ, RZ, R93 ;  /* 0x000000ffff357224 */ /* 0x000fe400078e005d */
[----:B------:R-:W-:Y:S02]  /*65e00*/  IMAD.MOV.U32 R92, RZ, RZ, R198 ;  /* 0x000000ffff5c7224 */ /* 0x000fe400078e00c6 */
[----:B------:R-:W-:Y:S01]  /*65e10*/  IMAD.MOV.U32 R87, RZ, RZ, R167 ;  /* 0x000000ffff577224 */ /* 0x000fe200078e00a7 */
[----:B------:R-:W-:Y:S01]  /*65e20*/  STL.128 [R1+0x2c20], RZ ;  /* 0x002c20ff01007387 */ /* 0x000fe20000100c00 */
[----:B------:R-:W-:-:S03]  /*65e30*/  IMAD.MOV.U32 R93, RZ, RZ, R199 ;  /* 0x000000ffff5d7224 */ /* 0x000fc600078e00c7 */
[----:B------:R-:W3:Y:S04]  /*65e40*/  LDL.LU.64 R198, [R1+0x9078] ;  /* 0x0090780001c67983 */ /* 0x000ee80000300a00 */
[----:B------:R-:W3:Y:S01]  /*65e50*/  LDL.LU.64 R166, [R1+0x8830] ;  /* 0x0088300001a67983 */ /* 0x000ee20000300a00 */
[----:B------:R-:W-:Y:S01]  /*65e60*/  DMUL R54, R228, 0.25 ;  /* 0x3fd00000e4367828 */ /* 0x000fe20000000000 */
[----:B------:R-:W-:Y:S01]  /*65e70*/  MOV R6, R158 ;  /* 0x0000009e00067202 */ /* 0x000fe20000000f00 */
[----:B------:R-:W-:Y:S01]  /*65e80*/  IMAD.MOV.U32 R7, RZ, RZ, R159 ;  /* 0x000000ffff077224 */ /* 0x000fe200078e009f */
[----:B------:R-:W-:Y:S01]  /*65e90*/  MOV R119, R149 ;  /* 0x0000009500777202 */ /* 0x000fe20000000f00 */
[----:B------:R-:W-:Y:S01]  /*65ea0*/  IMAD.MOV.U32 R118, RZ, RZ, R148 ;  /* 0x000000ffff767224 */ /* 0x000fe200078e0094 */
[----:B------:R-:W3:Y:S01]  /*65eb0*/  LDL.LU.64 R250, [R1+0x86f8] ;  /* 0x0086f80001fa7983 */ /* 0x000ee20000300a00 */
[----:B----4-:R-:W-:-:S03]  /*65ec0*/  DADD R12, -R248, R22 ;  /* 0x00000000f80c7229 */ /* 0x010fc60000000116 */
[----:B------:R-:W-:Y:S04]  /*65ed0*/  STL.128 [R1+0x2cd0], RZ ;  /* 0x002cd0ff01007387 */ /* 0x000fe80000100c00 */
[----:B------:R-:W4:Y:S04]  /*65ee0*/  LDL.LU.64 R248, [R1+0x91e8] ;  /* 0x0091e80001f87983 */ /* 0x000f280000300a00 */
[----:B------:R-:W-:Y:S01]  /*65ef0*/  STL.128 [R1+0x2e30], RZ ;  /* 0x002e30ff01007387 */ /* 0x000fe20000100c00 */
[----:B------:R-:W-:-:S03]  /*65f00*/  DADD R236, R236, R20 ;  /* 0x00000000ecec7229 */ /* 0x000fc60000000014 */
[----:B------:R-:W-:Y:S04]  /*65f10*/  STL.128 [R1+0x2e80], RZ ;  /* 0x002e80ff01007387 */ /* 0x000fe80000100c00 */
[----:B------:R-:W-:Y:S04]  /*65f20*/  STL.128 [R1+0x3030], RZ ;  /* 0x003030ff01007387 */ /* 0x000fe80000100c00 */
[----:B------:R-:W-:Y:S01]  /*65f30*/  STL.128 [R1+0x3050], RZ ;  /* 0x003050ff01007387 */ /* 0x000fe20000100c00 */
[----:B------:R-:W-:-:S03]  /*65f40*/  CS2R R24, SRZ ;  /* 0x0000000000187805 */ /* 0x000fc6000001ff00 */
[----:B------:R-:W4:Y:S04]  /*65f50*/  LDL.64 R148, [R1+0x91e0] ;  /* 0x0091e00001947983 */ /* 0x000f280000100a00 */
[----:B------:R-:W-:Y:S04]  /*65f60*/  STL.128 [R1+0x30a0], RZ ;  /* 0x0030a0ff01007387 */ /* 0x000fe80000100c00 */
[----:B------:R-:W-:Y:S04]  /*65f70*/  STL.128 [R1+0x3220], RZ ;  /* 0x003220ff01007387 */ /* 0x000fe80000100c00 */
[----:B------:R-:W-:Y:S04]  /*65f80*/  STL.128 [R1+0x32d0], R48 ;  /* 0x0032d03001007387 */ /* 0x000fe80000100c00 */
[----:B--2---:R-:W-:Y:S04]  /*65f90*/  STL.128 [R1+0x32e0], R4 ;  /* 0x0032e00401007387 */ /* 0x004fe80000100c00 */
[----:B------:R-:W-:Y:S04]  /*65fa0*/  STL.128 [R1+0x32f0], R52 ;  /* 0x0032f03401007387 */ /* 0x000fe80000100c00 */
[----:B------:R0:W-:Y:S04]  /*65fb0*/  STL.128 [R1+0x3300], R76 ;  /* 0x0033004c01007387 */ /* 0x0001e80000100c00 */
[----:B------:R-:W-:Y:S04]  /*65fc0*/  STL.128 [R1+0x3310], R64 ;  /* 0x0033104001007387 */ /* 0x000fe80000100c00 */
[----:B------:R-:W-:Y:S04]  /*65fd0*/  STL.128 [R1+0x3320], R236 ;  /* 0x003320ec01007387 */ /* 0x000fe80000100c00 */
[----:B---3--:R4:W-:Y:S04]  /*65fe0*/  STL.128 [R1+0x3330], R24 ;  /* 0x0033301801007387 */ /* 0x0089e80000100c00 */
[----:B0-----:R-:W2:Y:S01]  /*65ff0*/  LDL.LU.64 R78, [R1+0x90d0] ;  /* 0x0090d000014e7983 */ /* 0x001ea20000300a00 */
[----:B------:R-:W-:-:S03]  /*66000*/  DADD R2, -R40, R2 ;  /* 0x0000000028027229 */ /* 0x000fc60000000102 */
[----:B------:R-:W3:Y:S01]  /*66010*/  LDL.LU.64 R194, [R1+0x8840] ;  /* 0x0088400001c27983 */ /* 0x000ee20000300a00 */
[----:B----4-:R-:W-:-:S03]  /*66020*/  DADD R24, R232, R248 ;  /* 0x00000000e8187229 */ /* 0x010fc600000000f8 */
[----:B------:R-:W4:Y:S01]  /*66030*/  LDL.LU.64 R248, [R1+0x87b8] ;  /* 0x0087b80001f87983 */ /* 0x000f220000300a00 */
[----:B------:R-:W-:-:S08]  /*66040*/  DADD R2, -R80, R2 ;  /* 0x0000000050027229 */ /* 0x000fd00000000102 */
[----:B------:R-:W-:Y:S01]  /*66050*/  DADD R2, -R122, R2 ;  /* 0x000000007a027229 */ /* 0x000fe20000000102 */
[----:B------:R-:W-:Y:S01]  /*66060*/  IMAD.MOV.U32 R56, RZ, RZ, R92 ;  /* 0x000000ffff387224 */ /* 0x000fe200078e005c */
[----:B------:R-:W-:Y:S01]  /*66070*/  MOV R57, R93 ;  /* 0x0000005d00397202 */ /* 0x000fe20000000f00 */
[----:B------:R-:W-:Y:S01]  /*66080*/  DADD R54, R216, -R58 ;  /* 0x00000000d8367229 */ /* 0x000fe2000000083a */
[----:B------:R-:W3:Y:S01]  /*66090*/  LDL.LU.64 R92, [R1+0x8450] ;  /* 0x00845000015c7983 */ /* 0x000ee20000300a00 */
[----:B------:R-:W-:Y:S02]  /*660a0*/  DADD R4, -R88, R12 ;  /* 0x0000000058047229 */ /* 0x000fe4000000010c */
[----:B------:R-:W-:Y:S02]  /*660b0*/  DADD R16, -R198, R218 ;  /* 0x00000000c6107229 */ /* 0x000fe400000001da */
[----:B------:R-:W-:Y:S01]  /*660c0*/  DADD R2, -R58, R2 ;  /* 0x000000003a027229 */ /* 0x000fe20000000102 */
[----:B------:R-:W3:Y:S01]  /*660d0*/  LDL.LU.64 R58, [R1+0x9010] ;  /* 0x00901000013a7983 */ /* 0x000ee20000300a00 */
[----:B------:R-:W-:Y:S01]  /*660e0*/  DFMA R198, R198, UR16, R166 ;  /* 0x00000010c6c67c2b */ /* 0x000fe200080000a6 */
[----:B------:R-:W-:Y:S01]  /*660f0*/  CS2R R6, SRZ ;  /* 0x0000000000067805 */ /* 0x000fe2000001ff00 */
[----:B------:R-:W-:Y:S01]  /*66100*/  IMAD.MOV.U32 R166, RZ, RZ, R124 ;  /* 0x000000ffffa67224 */ /* 0x000fe200078e007c */
[----:B------:R-:W-:Y:S01]  /*66110*/  MOV R167, R125 ;  /* 0x0000007d00a77202 */ /* 0x000fe20000000f00 */
[----:B------:R-:W-:Y:S01]  /*66120*/  IMAD.MOV.U32 R124, RZ, RZ, R164 ;  /* 0x000000ffff7c7224 */ /* 0x000fe200078e00a4 */
[----:B------:R-:W-:Y:S01]  /*66130*/  MOV R164, R206 ;  /* 0x000000ce00a47202 */ /* 0x000fe20000000f00 */
[----:B------:R-:W-:-:S02]  /*66140*/  IMAD.MOV.U32 R125, RZ, RZ, R165 ;  /* 0x000000ffff7d7224 */ /* 0x000fc400078e00a5 */
[----:B------:R-:W-:Y:S02]  /*66150*/  IMAD.MOV.U32 R165, RZ, RZ, R207 ;  /* 0x000000ffffa57224 */ /* 0x000fe400078e00cf */
[----:B------:R-:W3:Y:S01]  /*66160*/  LDL.LU.64 R206, [R1+0x9088] ;  /* 0x0090880001ce7983 */ /* 0x000ee20000300a00 */
[----:B------:R-:W-:Y:S01]  /*66170*/  MOV R240, R86 ;  /* 0x0000005600f07202 */ /* 0x000fe20000000f00 */
[----:B------:R-:W-:Y:S01]  /*66180*/  IMAD.MOV.U32 R241, RZ, RZ, R87 ;  /* 0x000000fffff17224 */ /* 0x000fe200078e0057 */
[----:B------:R-:W-:Y:S01]  /*66190*/  MOV R76, R178 ;  /* 0x000000b2004c7202 */ /* 0x000fe20000000f00 */
[----:B------:R-:W-:Y:S01]  /*661a0*/  IMAD.MOV.U32 R77, RZ, RZ, R179 ;  /* 0x000000ffff4d7224 */ /* 0x000fe200078e00b3 */
[----:B------:R0:W-:Y:S01]  /*661b0*/  STL.128 [R1+0x3340], R4 ;  /* 0x0033400401007387 */ /* 0x0001e20000100c00 */
[----:B------:R-:W-:Y:S02]  /*661c0*/  DMUL R26, R250, UR26 ;  /* 0x0000001afa1a7c28 */ /* 0x000fe40008000000 */
[----:B------:R-:W-:Y:S01]  /*661d0*/  DADD R20, -RZ, -R156 ;  /* 0x00000000ff147229 */ /* 0x000fe2000000099c */
[----:B------:R-:W3:Y:S01]  /*661e0*/  LDL.LU.64 R178, [R1+0x8620] ;  /* 0x0086200001b27983 */ /* 0x000ee20000300a00 */
[----:B------:R-:W-:Y:S01]  /*661f0*/  DADD R22, -RZ, -R224 ;  /* 0x00000000ff167229 */ /* 0x000fe200000009e0 */
[----:B------:R-:W-:-:S02]  /*66200*/  IMAD.MOV.U32 R86, RZ, RZ, R118 ;  /* 0x000000ffff567224 */ /* 0x000fc400078e0076 */
[----:B------:R-:W-:Y:S01]  /*66210*/  STL.128 [R1+0x3350], R196 ;  /* 0x003350c401007387 */ /* 0x000fe20000100c00 */
[----:B------:R-:W-:-:S03]  /*66220*/  IMAD.MOV.U32 R87, RZ, RZ, R119 ;  /* 0x000000ffff577224 */ /* 0x000fc600078e0077 */
[----:B------:R-:W-:Y:S01]  /*66230*/  STL.128 [R1+0x3370], R240 ;  /* 0x003370f001007387 */ /* 0x000fe20000100c00 */
[----:B0-----:R-:W-:Y:S01]  /*66240*/  CS2R R4, SRZ ;  /* 0x0000000000047805 */ /* 0x001fe2000001ff00 */
[----:B------:R-:W-:Y:S01]  /*66250*/  IMAD.MOV.U32 R6, RZ, RZ, R148 ;  /* 0x000000ffff067224 */ /* 0x000fe200078e0094 */
[----:B------:R-:W-:Y:S01]  /*66260*/  MOV R7, R149 ;  /* 0x0000009500077202 */ /* 0x000fe20000000f00 */
[----:B------:R-:W3:Y:S04]  /*66270*/  LDL.LU.64 R118, [R1+0x8930] ;  /* 0x0089300001767983 */ /* 0x000ee80000300a00 */
[----:B------:R-:W-:Y:S04]  /*66280*/  STL.128 [R1+0x3380], R4 ;  /* 0x0033800401007387 */ /* 0x000fe80000100c00 */
[----:B------:R2:W-:Y:S04]  /*66290*/  STL.128 [R1+0x3390], R24 ;  /* 0x0033901801007387 */ /* 0x0005e80000100c00 */
[----:B------:R0:W-:Y:S01]  /*662a0*/  STL.128 [R1+0x33a0], R20 ;  /* 0x0033a01401007387 */ /* 0x0001e20000100c00 */
[----:B----4-:R-:W-:Y:S01]  /*662b0*/  DADD R12, R74, R248 ;  /* 0x000000004a0c7229 */ /* 0x010fe200000000f8 */
[----:B------:R-:W-:Y:S01]  /*662c0*/  CS2R R52, SRZ ;  /* 0x0000000000347805 */ /* 0x000fe2000001ff00 */
[----:B--2---:R-:W-:Y:S01]  /*662d0*/  DADD R26, R60, -R78 ;  /* 0x000000003c1a7229 */ /* 0x004fe2000000084e */
[----:B------:R-:W2:Y:S01]  /*662e0*/  LDL.LU.64 R248, [R1+0x88e0] ;  /* 0x0088e00001f87983 */ /* 0x000ea20000300a00 */
[----:B0-----:R-:W-:Y:S01]  /*662f0*/  DADD R22, -RZ, -R220 ;  /* 0x00000000ff167229 */ /* 0x001fe200000009dc */
[----:B------:R-:W-:-:S02]  /*66300*/  MOV R220, R86 ;  /* 0x0000005600dc7202 */ /* 0x000fc40000000f00 */
[----:B------:R-:W4:Y:S01]  /*66310*/  LDL.LU.64 R78, [R1+0x8748] ;  /* 0x00874800014e7983 */ /* 0x000f220000300a00 */
[----:B------:R-:W-:-:S03]  /*66320*/  IMAD.MOV.U32 R221, RZ, RZ, R87 ;  /* 0x000000ffffdd7224 */ /* 0x000fc600078e0057 */
[----:B------:R-:W2:Y:S01]  /*66330*/  LDL.LU.64 R86, [R1+0x8aa8] ;  /* 0x008aa80001567983 */ /* 0x000ea20000300a00 */
[----:B---3--:R-:W-:-:S03]  /*66340*/  DADD R4, R222, R92 ;  /* 0x00000000de047229 */ /* 0x008fc6000000005c */
[----:B------:R-:W3:Y:S01]  /*66350*/  LDL.LU.64 R92, [R1+0x87a8] ;  /* 0x0087a800015c7983 */ /* 0x000ee20000300a00 */
[----:B------:R-:W-:Y:S01]  /*66360*/  DADD R216, -R216, R2 ;  /* 0x00000000d8d87229 */ /* 0x000fe20000000102 */
[----:B------:R-:W-:Y:S02]  /*66370*/  CS2R R24, SRZ ;  /* 0x0000000000187805 */ /* 0x000fe4000001ff00 */
[----:B------:R-:W-:Y:S01]  /*66380*/  CS2R R20, SRZ ;  /* 0x0000000000147805 */ /* 0x000fe2000001ff00 */
[----:B------:R-:W-:Y:S01]  /*66390*/  DADD R6, -RZ, -R100 ;  /* 0x00000000ff067229 */ /* 0x000fe20000000964 */
[----:B------:R0:W-:Y:S01]  /*663a0*/  STL.128 [R1+0x33b0], R56 ;  /* 0x0033b03801007387 */ /* 0x0001e20000100c00 */
[----:B------:R-:W-:Y:S01]  /*663b0*/  IMAD.MOV.U32 R240, RZ, RZ, R76 ;  /* 0x000000fffff07224 */ /* 0x000fe200078e004c */
[----:B------:R-:W-:Y:S01]  /*663c0*/  CS2R R242, SRZ ;  /* 0x0000000000f27805 */ /* 0x000fe2000001ff00 */
[----:B------:R-:W-:Y:S01]  /*663d0*/  IMAD.MOV.U32 R241, RZ, RZ, R77 ;  /* 0x000000fffff17224 */ /* 0x000fe200078e004d */
[----:B------:R-:W3:Y:S01]  /*663e0*/  LDL.LU.64 R100, [R1+0x90d8] ;  /* 0x0090d80001647983 */ /* 0x000ee20000300a00 */
[----:B------:R-:W-:-:S03]  /*663f0*/  DADD R218, R32, -R206 ;  /* 0x0000000020da7229 */ /* 0x000fc600000008ce */
[----:B------:R-:W3:Y:S04]  /*66400*/  LDL.LU.64 R60, [R1+0x8720] ;  /* 0x00872000013c7983 */ /* 0x000ee80000300a00 */
[----:B0-----:R-:W3:Y:S01]  /*66410*/  LDL.LU.64 R56, [R1+0x8598] ;  /* 0x0085980001387983 */ /* 0x001ee20000300a00 */
[----:B------:R-:W-:-:S03]  /*66420*/  DADD R178, -R58, R178 ;  /* 0x000000003ab27229 */ /* 0x000fc600000001b2 */
[----:B------:R-:W3:Y:S01]  /*66430*/  LDL.LU.64 R206, [R1+0x88f0] ;  /* 0x0088f00001ce7983 */ /* 0x000ee20000300a00 */
[----:B------:R-:W-:-:S03]  /*66440*/  CS2R R76, SRZ ;  /* 0x00000000004c7805 */ /* 0x000fc6000001ff00 */
[----:B------:R-:W3:Y:S04]  /*66450*/  LDL.LU.64 R58, [R1+0x8d80] ;  /* 0x008d8000013a7983 */ /* 0x000ee80000300a00 */
[----:B------:R-:W-:Y:S04]  /*66460*/  STL.128 [R1+0x33c0], R24 ;  /* 0x0033c01801007387 */ /* 0x000fe80000100c00 */
[----:B------:R-:W-:Y:S04]  /*66470*/  STL.128 [R1+0x33d0], R20 ;  /* 0x0033d01401007387 */ /* 0x000fe80000100c00 */
[----:B------:R-:W-:Y:S04]  /*66480*/  STL.128 [R1+0x3400], R216 ;  /* 0x003400d801007387 */ /* 0x000fe80000100c00 */
[----:B------:R-:W-:Y:S04]  /*66490*/  STL.128 [R1+0x3410], R4 ;  /* 0x0034100401007387 */ /* 0x000fe80000100c00 */
[----:B------:R0:W-:Y:S04]  /*664a0*/  STL.128 [R1+0x3430], R240 ;  /* 0x003430f001007387 */ /* 0x0001e80000100c00 */
[----:B------:R1:W-:Y:S04]  /*664b0*/  STL.128 [R1+0x3450], R224 ;  /* 0x003450e001007387 */ /* 0x0003e80000100c00 */
[----:B------:R-:W-:Y:S01]  /*664c0*/  STL.128 [R1+0x3460], R28 ;  /* 0x0034601c01007387 */ /* 0x000fe20000100c00 */
[----:B------:R-:W-:-:S02]  /*664d0*/  DADD R16, -R74, R16 ;  /* 0x000000004a107229 */ /* 0x000fc40000000110 */
[----:B------:R-:W-:Y:S01]  /*664e0*/  DFMA R194, R194, UR44, R48 ;  /* 0x0000002cc2c27c2b */ /* 0x000fe20008000030 */
[----:B------:R-:W3:Y:S04]  /*664f0*/  LDL.LU.64 R196, [R1+0x8ec0] ;  /* 0x008ec00001c47983 */ /* 0x000ee80000300a00 */
[----:B0-----:R-:W3:Y:S04]  /*66500*/  LDL.LU.64 R242, [R1+0x8518] ;  /* 0x0085180001f27983 */ /* 0x001ee80000300a00 */
[----:B-1----:R-:W3:Y:S04]  /*66510*/  LDL.LU.64 R224, [R1+0x8a40] ;  /* 0x008a400001e07983 */ /* 0x002ee80000300a00 */
[----:B------:R-:W3:Y:S01]  /*66520*/  LDL.LU.64 R198, [R1+0x8ec8] ;  /* 0x008ec80001c67983 */ /* 0x000ee20000300a00 */
[----:B--2---:R-:W-:-:S03]  /*66530*/  DADD R66, -RZ, -R86 ;  /* 0x00000000ff427229 */ /* 0x004fc60000000956 */
[----:B----4-:R0:W-:Y:S04]  /*66540*/  STL.128 [R1+0x3480], R76 ;  /* 0x0034804c01007387 */ /* 0x0101e80000100c00 */
[----:B------:R1:W-:Y:S04]  /*66550*/  STL.128 [R1+0x3490], R52 ;  /* 0x0034903401007387 */ /* 0x0003e80000100c00 */
[----:B------:R-:W2:Y:S01]  /*66560*/  LDL.LU.64 R86, [R1+0x8ac8] ;  /* 0x008ac80001567983 */ /* 0x000ea20000300a00 */
[----:B---3--:R-:W-:Y:S02]  /*66570*/  DADD R2, -R118, R92 ;  /* 0x0000000076027229 */ /* 0x008fe4000000015c */
[----:B------:R-:W-:Y:S01]  /*66580*/  DADD R6, -RZ, -R68 ;  /* 0x00000000ff067229 */ /* 0x000fe20000000944 */
[----:B------:R-:W3:Y:S04]  /*66590*/  LDL.LU.64 R226, [R1+0x8908] ;  /* 0x0089080001e27983 */ /* 0x000ee80000300a00 */
[----:B0-----:R-:W4:Y:S01]  /*665a0*/  LDL.LU.64 R76, [R1+0x8a80] ;  /* 0x008a8000014c7983 */ /* 0x001f220000300a00 */
[----:B-1----:R-:W-:-:S03]  /*665b0*/  DADD R54, -RZ, -R248 ;  /* 0x00000000ff367229 */ /* 0x002fc600000009f8 */
[----:B------:R-:W3:Y:S01]  /*665c0*/  LDL.LU.64 R248, [R1+0x8d60] ;  /* 0x008d600001f87983 */ /* 0x000ee20000300a00 */
[----:B------:R-:W-:Y:S01]  /*665d0*/  DADD R4, -R32, R56 ;  /* 0x0000000020047229 */ /* 0x000fe20000000138 */
[----:B------:R-:W-:Y:S01]  /*665e0*/  IMAD.MOV.U32 R92, RZ, RZ, R166 ;  /* 0x000000ffff5c7224 */ /* 0x000fe200078e00a6 */
[----:B------:R-:W-:Y:S01]  /*665f0*/  MOV R93, R167 ;  /* 0x000000a7005d7202 */ /* 0x000fe20000000f00 */
[----:B------:R-:W-:Y:S01]  /*66600*/  IMAD.MOV.U32 R166, RZ, RZ, R124 ;  /* 0x000000ffffa67224 */ /* 0x000fe200078e007c */
[----:B------:R-:W-:Y:S01]  /*66610*/  MOV R124, R38 ;  /* 0x00000026007c7202 */ /* 0x000fe20000000f00 */
[----:B------:R-:W-:Y:S01]  /*66620*/  IMAD.MOV.U32 R167, RZ, RZ, R125 ;  /* 0x000000ffffa77224 */ /* 0x000fe200078e007d */
[----:B------:R-:W-:Y:S01]  /*66630*/  DADD R50, R58, R58 ;  /* 0x000000003a327229 */ /* 0x000fe2000000003a */
[----:B------:R-:W-:Y:S01]  /*66640*/  IMAD.MOV.U32 R125, RZ, RZ, R39 ;  /* 0x000000ffff7d7224 */ /* 0x000fe200078e0027 */
[----:B------:R0:W-:Y:S01]  /*66650*/  STL.128 [R1+0x34a0], R4 ;  /* 0x0034a00401007387 */ /* 0x0001e20000100c00 */
[----:B------:R-:W-:-:S02]  /*66660*/  DADD R38, -R206, R2 ;  /* 0x00000000ce267229 */ /* 0x000fc40000000102 */
[----:B------:R-:W-:Y:S01]  /*66670*/  DADD R206, -RZ, -R206 ;  /* 0x00000000ffce7229 */ /* 0x000fe200000009ce */
[----:B------:R-:W3:Y:S01]  /*66680*/  LDL.LU.64 R58, [R1+0x9018] ;  /* 0x00901800013a7983 */ /* 0x000ee20000300a00 */
[----:B------:R-:W-:Y:S02]  /*66690*/  CS2R R52, SRZ ;  /* 0x0000000000347805 */ /* 0x000fe4000001ff00 */
[----:B------:R-:W-:Y:S01]  /*666a0*/  CS2R R240, SRZ ;  /* 0x0000000000f07805 */ /* 0x000fe2000001ff00 */
[----:B------:R-:W-:Y:S01]  /*666b0*/  DADD R24, R68, R12 ;  /* 0x0000000044187229 */ /* 0x000fe2000000000c */
[----:B------:R-:W-:Y:S01]  /*666c0*/  IMAD.MOV.U32 R56, RZ, RZ, R92 ;  /* 0x000000ffff387224 */ /* 0x000fe200078e005c */
[----:B------:R-:W3:Y:S01]  /*666d0*/  LDL.LU.64 R32, [R1+0x86d8] ;  /* 0x0086d80001207983 */ /* 0x000ee20000300a00 */
[----:B0-----:R-:W-:Y:S01]  /*666e0*/  DADD R4, R100, R100 ;  /* 0x0000000064047229 */ /* 0x001fe20000000064 */
[----:B------:R-:W-:Y:S02]  /*666f0*/  MOV R57, R93 ;  /* 0x0000005d00397202 */ /* 0x000fe40000000f00 */
[----:B------:R-:W3:Y:S01]  /*66700*/  LDL.LU.64 R100, [R1+0x84b8] ;  /* 0x0084b80001647983 */ /* 0x000ee20000300a00 */
[----:B------:R-:W-:-:S03]  /*66710*/  DADD R12, -R68, R16 ;  /* 0x00000000440c7229 */ /* 0x000fc60000000110 */
[----:B------:R-:W-:Y:S01]  /*66720*/  STL.128 [R1+0x34b0], R204 ;  /* 0x0034b0cc01007387 */ /* 0x000fe20000100c00 */
[----:B------:R-:W-:Y:S01]  /*66730*/  DADD R68, -RZ, -R60 ;  /* 0x00000000ff447229 */ /* 0x000fe2000000093c */
[----:B------:R-:W-:Y:S02]  /*66740*/  IMAD.MOV.U32 R78, RZ, RZ, R124 ;  /* 0x000000ffff4e7224 */ /* 0x000fe400078e007c */
[----:B------:R-:W-:Y:S01]  /*66750*/  STL.128 [R1+0x34c0], R52 ;  /* 0x0034c03401007387 */ /* 0x000fe20000100c00 */
[----:B------:R-:W-:-:S03]  /*66760*/  IMAD.MOV.U32 R79, RZ, RZ, R125 ;  /* 0x000000ffff4f7224 */ /* 0x000fc600078e007d */
[----:B------:R-:W3:Y:S04]  /*66770*/  LDL.LU.64 R92, [R1+0x8628] ;  /* 0x00862800015c7983 */ /* 0x000ee80000300a00 */
[----:B------:R0:W-:Y:S01]  /*66780*/  STL.128 [R1+0x34d0], R240 ;  /* 0x0034d0f001007387 */ /* 0x0001e20000100c00 */
[----:B------:R-:W-:-:S03]  /*66790*/  DADD R22, R60, -R224 ;  /* 0x000000003c167229 */ /* 0x000fc600000008e0 */
[----:B------:R-:W3:Y:S04]  /*667a0*/  LDL.64 R2, [R1+0xa020] ;  /* 0x00a0200001027983 */ /* 0x000ee80000100a00 */
[----:B------:R-:W3:Y:S04]  /*667b0*/  LDL.LU.64 R60, [R1+0x87e8] ;  /* 0x0087e800013c7983 */ /* 0x000ee80000300a00 */
[----:B------:R-:W3:Y:S04]  /*667c0*/  LDL.64 R124, [R1+0xa288] ;  /* 0x00a28800017c7983 */ /* 0x000ee80000100a00 */
[----:B0-----:R-:W3:Y:S01]  /*667d0*/  LDL.LU.64 R242, [R1+0x8700] ;  /* 0x0087000001f27983 */ /* 0x001ee20000300a00 */
[----:B----4-:R-:W-:-:S02]  /*667e0*/  DADD R48, -RZ, -R76 ;  /* 0x00000000ff307229 */ /* 0x010fc4000000094c */
[----:B------:R-:W-:Y:S01]  /*667f0*/  DADD R28, -RZ, -R152 ;  /* 0x00000000ff1c7229 */ /* 0x000fe20000000998 */
[----:B------:R-:W-:Y:S01]  /*66800*/  MOV R6, R96 ;  /* 0x0000006000067202 */ /* 0x000fe20000000f00 */
[----:B--2---:R-:W-:Y:S01]  /*66810*/  DADD R54, R210, -R86 ;  /* 0x00000000d2367229 */ /* 0x004fe20000000856 */
[----:B------:R-:W-:Y:S01]  /*66820*/  IMAD.MOV.U32 R7, RZ, RZ, R97 ;  /* 0x000000ffff077224 */ /* 0x000fe200078e0061 */
[----:B---3--:R-:W-:Y:S01]  /*66830*/  DADD R76, -RZ, -R248 ;  /* 0x00000000ff4c7229 */ /* 0x008fe200000009f8 */
[----:B------:R-:W2:Y:S04]  /*66840*/  LDL.64 R86, [R1+0x9950] ;  /* 0x0099500001567983 */ /* 0x000ea80000100a00 */
[----:B------:R-:W3:Y:S01]  /*66850*/  LDL.64 R248, [R1+0x9f88] ;  /* 0x009f880001f87983 */ /* 0x000ee20000100a00 */
[----:B------:R-:W-:-:S03]  /*66860*/  DADD R30, -RZ, -R154 ;  /* 0x00000000ff1e7229 */ /* 0x000fc6000000099a */
[----:B------:R0:W-:Y:S01]  /*66870*/  STL.128 [R1+0x34e0], R4 ;  /* 0x0034e00401007387 */ /* 0x0001e20000100c00 */
[----:B------:R-:W-:Y:S01]  /*66880*/  CS2R R70, SRZ ;  /* 0x0000000000467805 */ /* 0x000fe2000001ff00 */
[----:B------:R-:W-:Y:S01]  /*66890*/  IMAD.MOV.U32 R64, RZ, RZ, R68 ;  /* 0x000000ffff407224 */ /* 0x000fe200078e0044 */
[----:B------:R-:W-:Y:S01]  /*668a0*/  MOV R65, R69 ;  /* 0x0000004500417202 */ /* 0x000fe20000000f00 */
[----:B------:R-:W-:Y:S01]  /*668b0*/  IMAD.MOV.U32 R240, RZ, RZ, R56 ;  /* 0x000000fffff07224 */ /* 0x000fe200078e0038 */
[----:B------:R-:W-:Y:S01]  /*668c0*/  STL.128 [R1+0x3510], R28 ;  /* 0x0035101c01007387 */ /* 0x000fe20000100c00 */
[----:B------:R-:W-:Y:S01]  /*668d0*/  IMAD.MOV.U32 R241, RZ, RZ, R57 ;  /* 0x000000fffff17224 */ /* 0x000fe200078e0039 */
[----:B------:R-:W-:Y:S01]  /*668e0*/  DADD R26, R110, -R226 ;  /* 0x000000006e1a7229 */ /* 0x000fe200000008e2 */
[----:B------:R-:W-:Y:S01]  /*668f0*/  MOV R236, R78 ;  /* 0x0000004e00ec7202 */ /* 0x000fe20000000f00 */
[----:B------:R-:W-:Y:S01]  /*66900*/  DADD R58, -RZ, -R58 ;  /* 0x00000000ff3a7229 */ /* 0x000fe2000000093a */
[----:B------:R-:W-:Y:S01]  /*66910*/  IMAD.MOV.U32 R237, RZ, RZ, R79 ;  /* 0x000000ffffed7224 */ /* 0x000fe200078e004f */
[----:B------:R-:W4:Y:S01]  /*66920*/  LDL.64 R226, [R1+0x9940] ;  /* 0x0099400001e27983 */ /* 0x000f220000100a00 */
[----:B------:R-:W-:Y:S01]  /*66930*/  IMAD.MOV.U32 R238, RZ, RZ, R148 ;  /* 0x000000ffffee7224 */ /* 0x000fe200078e0094 */
[----:B------:R-:W-:Y:S01]  /*66940*/  MOV R239, R149 ;  /* 0x0000009500ef7202 */ /* 0x000fe20000000f00 */
[----:B------:R-:W-:Y:S01]  /*66950*/  DADD R134, -RZ, -R202 ;  /* 0x00000000ff867229 */ /* 0x000fe200000009ca */
[----:B------:R-:W4:Y:S01]  /*66960*/  LDL.64 R52, [R1+0x9960] ;  /* 0x0099600001347983 */ /* 0x000f220000100a00 */
[--C-:B0-----:R-:W-:Y:S01]  /*66970*/  IMAD.MOV.U32 R4, RZ, RZ, R28.reuse ;  /* 0x000000ffff047224 */ /* 0x101fe200078e001c */
[----:B------:R-:W-:Y:S01]  /*66980*/  MOV R5, R29 ;  /* 0x0000001d00057202 */ /* 0x000fe20000000f00 */
[----:B------:R-:W-:-:S02]  /*66990*/  IMAD.MOV.U32 R6, RZ, RZ, R28 ;  /* 0x000000ffff067224 */ /* 0x000fc400078e001c */
[----:B------:R-:W-:Y:S01]  /*669a0*/  IMAD.MOV.U32 R7, RZ, RZ, R29 ;  /* 0x000000ffff077224 */ /* 0x000fe200078e001d */
[----:B------:R-:W-:Y:S01]  /*669b0*/  CS2R R78, SRZ ;  /* 0x00000000004e7805 */ /* 0x000fe2000001ff00 */
[----:B------:R-:W-:Y:S01]  /*669c0*/  DADD R56, -RZ, -R100 ;  /* 0x00000000ff387229 */ /* 0x000fe20000000964 */
[----:B------:R-:W-:Y:S01]  /*669d0*/  IMAD.MOV.U32 R148, RZ, RZ, R172 ;  /* 0x000000ffff947224 */ /* 0x000fe200078e00ac */
[----:B------:R-:W4:Y:S04]  /*669e0*/  LDL.LU.64 R202, [R1+0x8ad0] ;  /* 0x008ad00001ca7983 */ /* 0x000f280000300a00 */
[----:B------:R0:W-:Y:S04]  /*669f0*/  STL.128 [R1+0x3520], R4 ;  /* 0x0035200401007387 */ /* 0x0001e80000100c00 */
[----:B------:R-:W-:Y:S04]  /*66a00*/  STL.128 [R1+0x3530], R68 ;  /* 0x0035304401007387 */ /* 0x000fe80000100c00 */
[----:B------:R-:W-:Y:S04]  /*66a10*/  STL.128 [R1+0x3540], R64 ;  /* 0x0035404001007387 */ /* 0x000fe80000100c00 */
[----:B------:R1:W-:Y:S01]  /*66a20*/  STL.128 [R1+0x3550], R48 ;  /* 0x0035503001007387 */ /* 0x0003e20000100c00 */
[----:B0-----:R-:W-:-:S02]  /*66a30*/  DADD R4, -RZ, -R210 ;  /* 0x00000000ff047229 */ /* 0x001fc400000009d2 */
[----:B------:R-:W-:Y:S01]  /*66a40*/  DADD R6, -R222, R12 ;  /* 0x00000000de067229 */ /* 0x000fe2000000010c */
[----:B------:R-:W-:Y:S01]  /*66a50*/  CS2R R222, SRZ ;  /* 0x0000000000de7805 */ /* 0x000fe2000001ff00 */
[----:B------:R-:W-:Y:S01]  /*66a60*/  STL.128 [R1+0x3560], R76 ;  /* 0x0035604c01007387 */ /* 0x000fe20000100c00 */
[----:B------:R-:W-:-:S03]  /*66a70*/  DADD R28, -RZ, -R110 ;  /* 0x00000000ff1c7229 */ /* 0x000fc6000000096e */
[----:B------:R-:W-:Y:S01]  /*66a80*/  STL.128 [R1+0x3570], R56 ;  /* 0x0035703801007387 */ /* 0x000fe20000100c00 */
[----:B------:R-:W-:Y:S02]  /*66a90*/  DADD R32, R92, -R32 ;  /* 0x000000005c207229 */ /* 0x000fe40000000820 */
[----:B-1----:R-:W-:Y:S01]  /*66aa0*/  DADD R50, -RZ, -R92 ;  /* 0x00000000ff327229 */ /* 0x002fe2000000095c */
[----:B------:R0:W-:Y:S01]  /*66ab0*/  STL.128 [R1+0x3580], R220 ;  /* 0x003580dc01007387 */ /* 0x0001e20000100c00 */
[----:B------:R-:W-:-:S03]  /*66ac0*/  DADD R48, R124, -R242 ;  /* 0x000000007c307229 */ /* 0x000fc600000008f2 */
[----:B------:R1:W-:Y:S01]  /*66ad0*/  STL.128 [R1+0x35b0], R4 ;  /* 0x0035b00401007387 */ /* 0x0003e20000100c00 */
[----:B------:R-:W-:Y:S01]  /*66ae0*/  MOV R92, R166 ;  /* 0x000000a6005c7202 */ /* 0x000fe20000000f00 */
[----:B------:R-:W-:Y:S02]  /*66af0*/  IMAD.MOV.U32 R93, RZ, RZ, R167 ;  /* 0x000000ffff5d7224 */ /* 0x000fe400078e00a7 */
[----:B------:R-:W4:Y:S01]  /*66b00*/  LDL.64 R166, [R1+0x9f80] ;  /* 0x009f800001a67983 */ /* 0x000f220000100a00 */
[----:B------:R-:W-:Y:S01]  /*66b10*/  DMUL R12, R250, UR18 ;  /* 0x00000012fa0c7c28 */ /* 0x000fe20008000000 */
[----:B------:R-:W-:Y:S01]  /*66b20*/  IMAD.MOV.U32 R149, RZ, RZ, R173 ;  /* 0x000000ffff957224 */ /* 0x000fe200078e00ad */
[----:B------:R-:W-:Y:S01]  /*66b30*/  DADD R210, -RZ, -R118 ;  /* 0x00000000ffd27229 */ /* 0x000fe20000000976 */
[----:B------:R-:W4:Y:S04]  /*66b40*/  LDL.64 R172, [R1+0xa280] ;  /* 0x00a2800001ac7983 */ /* 0x000f280000100a00 */
[----:B0-----:R-:W4:Y:S01]  /*66b50*/  LDL.64 R222, [R1+0x8b68] ;  /* 0x008b680001de7983 */ /* 0x001f220000100a00 */
[----:B-1----:R-:W-:Y:S01]  /*66b60*/  DADD R6, R2, R2 ;  /* 0x0000000002067229 */ /* 0x002fe20000000002 */
[----:B------:R-:W-:-:S02]  /*66b70*/  CS2R R4, SRZ ;  /* 0x0000000000047805 */ /* 0x000fc4000001ff00 */
[----:B------:R-:W4:Y:S01]  /*66b80*/  LDL.64 R118, [R1+0x8b30] ;  /* 0x008b300001767983 */ /* 0x000f220000100a00 */
[----:B--2---:R-:W-:-:S03]  /*66b90*/  DADD R30, R86, R60 ;  /* 0x00000000561e7229 */ /* 0x004fc6000000003c */
[----:B------:R-:W2:Y:S01]  /*66ba0*/  LDL.LU.64 R220, [R1+0x8610] ;  /* 0x0086100001dc7983 */ /* 0x000ea20000300a00 */
[----:B---3--:R-:W-:-:S03]  /*66bb0*/  DADD R2, R248, R156 ;  /* 0x00000000f8027229 */ /* 0x008fc6000000009c */
[----:B------:R-:W3:Y:S04]  /*66bc0*/  LDL.LU.64 R250, [R1+0x8528] ;  /* 0x0085280001fa7983 */ /* 0x000ee80000300a00 */
[----:B------:R-:W2:Y:S04]  /*66bd0*/  LDL.LU.64 R156, [R1+0x9120] ;  /* 0x00912000019c7983 */ /* 0x000ea80000300a00 */
[----:B------:R-:W-:Y:S04]  /*66be0*/  STL.128 [R1+0x35c0], R28 ;  /* 0x0035c01c01007387 */ /* 0x000fe80000100c00 */
[----:B------:R0:W-:Y:S04]  /*66bf0*/  STL.128 [R1+0x35d0], R48 ;  /* 0x0035d03001007387 */ /* 0x0001e80000100c00 */
[----:B------:R1:W-:Y:S04]  /*66c00*/  STL.128 [R1+0x35e0], R4 ;  /* 0x0035e00401007387 */ /* 0x0003e80000100c00 */
[----:B------:R1:W-:Y:S01]  /*66c10*/  STL.128 [R1+0x35f0], R196 ;  /* 0x0035f0c401007387 */ /* 0x0003e20000100c00 */
[----:B------:R-:W-:-:S02]  /*66c20*/  DMUL R224, R152, UR6 ;  /* 0x0000000698e07c28 */ /* 0x000fc40008000000 */
[----:B------:R-:W-:Y:S01]  /*66c30*/  DADD R20, R8, R94 ;  /* 0x0000000008147229 */ /* 0x000fe2000000005e */
[----:B------:R-:W3:Y:S04]  /*66c40*/  LDL.64 R56, [R1+0x9fe8] ;  /* 0x009fe80001387983 */ /* 0x000ee80000100a00 */
[----:B0-----:R-:W3:Y:S04]  /*66c50*/  LDL.64 R50, [R1+0xa8a8] ;  /* 0x00a8a80001327983 */ /* 0x001ee80000100a00 */
[----:B------:R-:W-:Y:S04]  /*66c60*/  STL.128 [R1+0x3600], R236 ;  /* 0x003600ec01007387 */ /* 0x000fe80000100c00 */
[----:B------:R0:W-:Y:S01]  /*66c70*/  STL.128 [R1+0x3610], R12 ;  /* 0x0036100c01007387 */ /* 0x0001e20000100c00 */
[----:B------:R-:W-:-:S03]  /*66c80*/  DADD R28, -RZ, -R232 ;  /* 0x00000000ff1c7229 */ /* 0x000fc600000009e8 */
[----:B------:R-:W3:Y:S01]  /*66c90*/  LDL.LU.64 R232, [R1+0x8a20] ;  /* 0x008a200001e87983 */ /* 0x000ee20000300a00 */
[----:B----4-:R-:W-:Y:S02]  /*66ca0*/  DADD R60, R226, R2 ;  /* 0x00000000e23c7229 */ /* 0x010fe40000000002 */
[----:B-1----:R-:W-:Y:S01]  /*66cb0*/  DADD R6, R122, -R80 ;  /* 0x000000007a067229 */ /* 0x002fe20000000850 */
[----:B------:R-:W-:Y:S01]  /*66cc0*/  CS2R R4, SRZ ;  /* 0x0000000000047805 */ /* 0x000fe2000001ff00 */
[----:B------:R-:W-:Y:S01]  /*66cd0*/  DADD R242, -RZ, -R74 ;  /* 0x00000000fff27229 */ /* 0x000fe2000000094a */
[----:B------:R-:W-:Y:S01]  /*66ce0*/  CS2R R48, SRZ ;  /* 0x0000000000307805 */ /* 0x000fe2000001ff00 */
[----:B------:R-:W-:Y:S01]  /*66cf0*/  IMAD.MOV.U32 R30, RZ, RZ, R188 ;  /* 0x000000ffff1e7224 */ /* 0x000fe200078e00bc */
[----:B------:R-:W-:Y:S01]  /*66d00*/  MOV R31, R189 ;  /* 0x000000bd001f7202 */ /* 0x000fe20000000f00 */
[----:B------:R-:W-:Y:S01]  /*66d10*/  DADD R248, R248, R226 ;  /* 0x00000000f8f87229 */ /* 0x000fe200000000e2 */
[----:B------:R-:W4:Y:S04]  /*66d20*/  LDL.LU.64 R198, [R1+0x90f8] ;  /* 0x0090f80001c67983 */ /* 0x000f280000300a00 */
[----:B0-----:R-:W4:Y:S04]  /*66d30*/  LDL.64 R12, [R1+0x9298] ;  /* 0x00929800010c7983 */ /* 0x001f280000100a00 */
[----:B------:R-:W-:Y:S04]  /*66d40*/  STL.128 [R1+0x3620], R60 ;  /* 0x0036203c01007387 */ /* 0x000fe80000100c00 */
[----:B------:R-:W-:Y:S01]  /*66d50*/  STL.128 [R1+0x3640], R132 ;  /* 0x0036408401007387 */ /* 0x000fe20000100c00 */
[----:B------:R-:W-:-:S03]  /*66d60*/  CS2R R80, SRZ ;  /* 0x0000000000507805 */ /* 0x000fc6000001ff00 */
[----:B------:R-:W-:Y:S01]  /*66d70*/  STL.128 [R1+0x3650], R140 ;  /* 0x0036508c01007387 */ /* 0x000fe20000100c00 */
[----:B------:R-:W-:-:S03]  /*66d80*/  DADD R2, R184, R166 ;  /* 0x00000000b8027229 */ /* 0x000fc600000000a6 */
[----:B------:R0:W-:Y:S01]  /*66d90*/  STL.128 [R1+0x3670], R4 ;  /* 0x0036700401007387 */ /* 0x0001e20000100c00 */
[----:B------:R-:W-:-:S03]  /*66da0*/  DADD R16, R162, R222 ;  /* 0x00000000a2107229 */ /* 0x000fc600000000de */
[----:B------:R1:W-:Y:S04]  /*66db0*/  STL.128 [R1+0x3680], R240 ;  /* 0x003680f001007387 */ /* 0x0003e80000100c00 */
[----:B------:R-:W-:Y:S01]  /*66dc0*/  STL.128 [R1+0x3690], R208 ;  /* 0x003690d001007387 */ /* 0x000fe20000100c00 */
[----:B------:R-:W-:-:S03]  /*66dd0*/  MOV R14, R160 ;  /* 0x000000a0000e7202 */ /* 0x000fc60000000f00 */
[----:B------:R-:W-:Y:S01]  /*66de0*/  STL.128 [R1+0x36a0], R80 ;  /* 0x0036a05001007387 */ /* 0x000fe20000100c00 */
[----:B------:R-:W-:Y:S01]  /*66df0*/  IMAD.MOV.U32 R15, RZ, RZ, R161 ;  /* 0x000000ffff0f7224 */ /* 0x000fe200078e00a1 */
[----:B0-----:R-:W-:Y:S02]  /*66e00*/  DFMA R6, R172, UR4, R2 ;  /* 0x00000004ac067c2b */ /* 0x001fe40008000002 */
[----:B------:R-:W4:Y:S01]  /*66e10*/  LDL.LU.64 R184, [R1+0x8fe8] ;  /* 0x008fe80001b87983 */ /* 0x000f220000300a00 */
[----:B------:R-:W-:Y:S01]  /*66e20*/  MOV R226, R154 ;  /* 0x0000009a00e27202 */ /* 0x000fe20000000f00 */
[----:B------:R-:W-:Y:S02]  /*66e30*/  IMAD.MOV.U32 R227, RZ, RZ, R155 ;  /* 0x000000ffffe37224 */ /* 0x000fe400078e009b */
[----:B-1----:R-:W4:Y:S04]  /*66e40*/  LDL.LU.64 R240, [R1+0x8440] ;  /* 0x0084400001f07983 */ /* 0x002f280000300a00 */
[----:B------:R-:W4:Y:S01]  /*66e50*/  LDL.LU.64 R242, [R1+0x8448] ;  /* 0x0084480001f27983 */ /* 0x000f220000300a00 */
[----:B--2---:R-:W-:-:S03]  /*66e60*/  DADD R4, R156, R222 ;  /* 0x000000009c047229 */ /* 0x004fc600000000de */
[----:B------:R-:W2:Y:S04]  /*66e70*/  LDL.LU.64 R156, [R1+0x8fa8] ;  /* 0x008fa800019c7983 */ /* 0x000ea80000300a00 */
[----:B------:R-:W2:Y:S01]  /*66e80*/  LDL.64 R222, [R1+0xa270] ;  /* 0x00a2700001de7983 */ /* 0x000ea20000100a00 */
[----:B------:R-:W-:-:S03]  /*66e90*/  DADD R4, R118, R4 ;  /* 0x0000000076047229 */ /* 0x000fc60000000004 */
[----:B---3--:R0:W-:Y:S02]  /*66ea0*/  STL.128 [R1+0x36b0], R48 ;  /* 0x0036b03001007387 */ /* 0x0081e40000100c00 */
[----:B0-----:R-:W-:Y:S02]  /*66eb0*/  DADD R50, R118, R16 ;  /* 0x0000000076327229 */ /* 0x001fe40000000010 */
[----:B------:R-:W3:Y:S01]  /*66ec0*/  LDL.64 R118, [R1+0x9958] ;  /* 0x0099580001767983 */ /* 0x000ee20000100a00 */
[----:B------:R-:W-:Y:S02]  /*66ed0*/  IMAD.MOV.U32 R48, RZ, RZ, R182 ;  /* 0x000000ffff307224 */ /* 0x000fe400078e00b6 */
[----:B------:R-:W-:Y:S01]  /*66ee0*/  IMAD.MOV.U32 R49, RZ, RZ, R183 ;  /* 0x000000ffff317224 */ /* 0x000fe200078e00b7 */
[----:B------:R-:W-:Y:S01]  /*66ef0*/  DADD R94, -R232, R158 ;  /* 0x00000000e85e7229 */ /* 0x000fe2000000019e */
[----:B------:R-:W3:Y:S04]  /*66f00*/  LDL.LU.64 R232, [R1+0x8f78] ;  /* 0x008f780001e87983 */ /* 0x000ee80000300a00 */
[----:B----4-:R-:W-:Y:S04]  /*66f10*/  STL.128 [R1+0x36c0], R12 ;  /* 0x0036c00c01007387 */ /* 0x010fe80000100c00 */
[----:B------:R-:W-:Y:S04]  /*66f20*/  STL.128 [R1+0x36d0], R28 ;  /* 0x0036d01c01007387 */ /* 0x000fe80000100c00 */
[----:B------:R-:W-:Y:S04]  /*66f30*/  STL.128 [R1+0x36e0], R4 ;  /* 0x0036e00401007387 */ /* 0x000fe80000100c00 */
[----:B------:R0:W-:Y:S04]  /*66f40*/  STL.128 [R1+0x36f0], R48 ;  /* 0x0036f03001007387 */ /* 0x0001e80000100c00 */
[----:B------:R-:W-:Y:S04]  /*66f50*/  STL.128 [R1+0x3710], R8 ;  /* 0x0037100801007387 */ /* 0x000fe80000100c00 */
[----:B------:R1:W-:Y:S04]  /*66f60*/  STL.128 [R1+0x3720], R224 ;  /* 0x003720e001007387 */ /* 0x0003e80000100c00 */
[----:B0-----:R-:W4:Y:S01]  /*66f70*/  LDL.64 R50, [R1+0x9af8] ;  /* 0x009af80001327983 */ /* 0x001f220000100a00 */
[----:B------:R-:W-:Y:S01]  /*66f80*/  CS2R R4, SRZ ;  /* 0x0000000000047805 */ /* 0x000fe2000001ff00 */
[----:B------:R-:W-:-:S02]  /*66f90*/  IMAD.MOV.U32 R6, RZ, RZ, R158 ;  /* 0x000000ffff067224 */ /* 0x000fc400078e009e */
[----:B-1----:R-:W4:Y:S01]  /*66fa0*/  LDL.LU.64 R226, [R1+0x86a0] ;  /* 0x0086a00001e27983 */ /* 0x002f220000300a00 */
[----:B------:R-:W-:-:S03]  /*66fb0*/  MOV R7, R159 ;  /* 0x0000009f00077202 */ /* 0x000fc60000000f00 */
[----:B------:R-:W-:Y:S04]  /*66fc0*/  STL.128 [R1+0x3760], R20 ;  /* 0x0037601401007387 */ /* 0x000fe80000100c00 */
[----:B------:R0:W-:Y:S01]  /*66fd0*/  STL.128 [R1+0x3770], R4 ;  /* 0x0037700401007387 */ /* 0x0001e20000100c00 */
[----:B------:R-:W-:Y:S01]  /*66fe0*/  DADD R2, -R202, R224 ;  /* 0x00000000ca027229 */ /* 0x000fe200000001e0 */
[----:B------:R-:W-:Y:S02]  /*66ff0*/  IMAD.MOV.U32 R238, RZ, RZ, R40 ;  /* 0x000000ffffee7224 */ /* 0x000fe400078e0028 */
[----:B------:R-:W-:Y:S01]  /*67000*/  IMAD.MOV.U32 R239, RZ, RZ, R41 ;  /* 0x000000ffffef7224 */ /* 0x000fe200078e0029 */
[----:B------:R-:W-:Y:S01]  /*67010*/  CS2R R28, SRZ ;  /* 0x00000000001c7805 */ /* 0x000fe2000001ff00 */
[----:B------:R-:W-:Y:S01]  /*67020*/  DADD R12, R52, R56 ;  /* 0x00000000340c7229 */ /* 0x000fe20000000038 */
[----:B------:R-:W4:Y:S01]  /*67030*/  LDL.LU.64 R158, [R1+0x8640] ;  /* 0x00864000019e7983 */ /* 0x000f220000300a00 */
[----:B0-----:R-:W-:Y:S01]  /*67040*/  DADD R6, -RZ, -R138 ;  /* 0x00000000ff067229 */ /* 0x001fe2000000098a */
[----:B------:R-:W-:Y:S01]  /*67050*/  MOV R138, R148 ;  /* 0x00000094008a7202 */ /* 0x000fe20000000f00 */
[----:B------:R-:W-:-:S02]  /*67060*/  IMAD.MOV.U32 R139, RZ, RZ, R149 ;  /* 0x000000ffff8b7224 */ /* 0x000fc400078e0095 */
[----:B------:R-:W4:Y:S01]  /*67070*/  LDL.LU.64 R148, [R1+0x8920] ;  /* 0x0089200001947983 */ /* 0x000f220000300a00 */
[C---:B------:R-:W-:Y:S02]  /*67080*/  DFMA R40, R184.reuse, UR8, R2 ;  /* 0x00000008b8287c2b */ /* 0x040fe40008000002 */
[----:B------:R-:W-:Y:S02]  /*67090*/  DFMA R2, R184, UR30, -R202 ;  /* 0x0000001eb8027c2b */ /* 0x000fe400080008ca */
[----:B------:R-:W-:Y:S01]  /*670a0*/  DADD R22, R100, -R36 ;  /* 0x0000000064167229 */ /* 0x000fe20000000824 */
[----:B------:R-:W-:Y:S01]  /*670b0*/  CS2R R20, SRZ ;  /* 0x0000000000147805 */ /* 0x000fe2000001ff00 */
[----:B------:R0:W-:Y:S01]  /*670c0*/  STL.128 [R1+0x3780], R248 ;  /* 0x003780f801007387 */ /* 0x0001e20000100c00 */
[----:B------:R-:W-:Y:S01]  /*670d0*/  DADD R52, -RZ, -R238 ;  /* 0x00000000ff347229 */ /* 0x000fe200000009ee */
[----:B------:R-:W-:Y:S02]  /*670e0*/  CS2R R236, SRZ ;  /* 0x0000000000ec7805 */ /* 0x000fe4000001ff00 */
[C---:B------:R-:W-:Y:S01]  /*670f0*/  DFMA R184, R152.reuse, UR38, R2 ;  /* 0x0000002698b87c2b */ /* 0x040fe20008000002 */
[----:B------:R-:W4:Y:S01]  /*67100*/  LDL.64 R100, [R1+0x9948] ;  /* 0x0099480001647983 */ /* 0x000f220000100a00 */
[----:B------:R-:W-:-:S03]  /*67110*/  DMUL R152, R152, UR12 ;  /* 0x0000000c98987c28 */ /* 0x000fc60008000000 */
[----:B0-----:R-:W4:Y:S04]  /*67120*/  LDL.LU.64 R250, [R1+0x8dd0] ;  /* 0x008dd00001fa7983 */ /* 0x001f280000300a00 */
[----:B------:R-:W4:Y:S01]  /*67130*/  LDL.LU.64 R248, [R1+0x8f38] ;  /* 0x008f380001f87983 */ /* 0x000f220000300a00 */
[----:B--2---:R-:W-:-:S03]  /*67140*/  DADD R30, R156, R220 ;  /* 0x000000009c1e7229 */ /* 0x004fc600000000dc */
[----:B------:R-:W2:Y:S04]  /*67150*/  LDL.LU.64 R220, [R1+0x9110] ;  /* 0x0091100001dc7983 */ /* 0x000ea80000300a00 */
[----:B------:R-:W-:Y:S04]  /*67160*/  STL.128 [R1+0x3790], R28 ;  /* 0x0037901c01007387 */ /* 0x000fe80000100c00 */
[----:B------:R0:W-:Y:S04]  /*67170*/  STL.128 [R1+0x37a0], R20 ;  /* 0x0037a01401007387 */ /* 0x0001e80000100c00 */
[----:B------:R1:W-:Y:S01]  /*67180*/  STL.128 [R1+0x37b0], R240 ;  /* 0x0037b0f001007387 */ /* 0x0003e20000100c00 */
[----:B---3--:R-:W-:Y:S01]  /*67190*/  DFMA R4, R222, UR56, R118 ;  /* 0x00000038de047c2b */ /* 0x008fe20008000076 */
[----:B0-----:R-:W-:-:S02]  /*671a0*/  CS2R R22, SRZ ;  /* 0x0000000000167805 */ /* 0x001fc4000001ff00 */
[----:B------:R-:W3:Y:S01]  /*671b0*/  LDL.LU.64 R118, [R1+0x8c90] ;  /* 0x008c900001767983 */ /* 0x000ee20000300a00 */
[----:B------:R-:W-:-:S03]  /*671c0*/  DADD R20, R232, R32 ;  /* 0x00000000e8147229 */ /* 0x000fc60000000020 */
[----:B------:R0:W-:Y:S03]  /*671d0*/  STL.128 [R1+0x3440], R4 ;  /* 0x0034400401007387 */ /* 0x0001e60000100c00 */
[----:B------:R-:W-:Y:S01]  /*671e0*/  IMAD.MOV.U32 R154, RZ, RZ, R4 ;  /* 0x000000ffff9a7224 */ /* 0x000fe200078e0004 */
[----:B------:R-:W-:Y:S01]  /*671f0*/  MOV R155, R5 ;  /* 0x00000005009b7202 */ /* 0x000fe20000000f00 */
[----:B------:R0:W-:Y:S04]  /*67200*/  STL.128 [R1+0x35a0], R236 ;  /* 0x0035a0ec01007387 */ /* 0x0001e80000100c00 */
[----:B------:R-:W-:Y:S04]  /*67210*/  STL.128 [R1+0x37e0], R52 ;  /* 0x0037e03401007387 */ /* 0x000fe80000100c00 */
[----:B-1----:R-:W3:Y:S01]  /*67220*/  LDL.LU.64 R242, [R1+0x8b88] ;  /* 0x008b880001f27983 */ /* 0x002ee20000300a00 */
[----:B0-----:R-:W-:-:S03]  /*67230*/  DADD R4, -R86, R38 ;  /* 0x0000000056047229 */ /* 0x001fc60000000126 */
[----:B------:R-:W-:Y:S04]  /*67240*/  STL.128 [R1+0x3740], R152 ;  /* 0x0037409801007387 */ /* 0x000fe80000100c00 */
[----:B------:R-:W-:Y:S01]  /*67250*/  STL.128 [R1+0x37f0], R24 ;  /* 0x0037f01801007387 */ /* 0x000fe20000100c00 */
[----:B------:R-:W-:Y:S02]  /*67260*/  IMAD.MOV.U32 R182, RZ, RZ, R12 ;  /* 0x000000ffffb67224 */ /* 0x000fe400078e000c */
[----:B------:R-:W-:Y:S01]  /*67270*/  IMAD.MOV.U32 R183, RZ, RZ, R13 ;  /* 0x000000ffffb77224 */ /* 0x000fe200078e000d */
[----:B------:R-:W-:Y:S01]  /*67280*/  CS2R R224, SRZ ;  /* 0x0000000000e07805 */ /* 0x000fe2000001ff00 */
[----:B------:R-:W3:Y:S04]  /*67290*/  LDL.LU.64 R236, [R1+0x8530] ;  /* 0x0085300001ec7983 */ /* 0x000ee80000300a00 */
[----:B------:R-:W3:Y:S01]  /*672a0*/  LDL.LU.64 R238, [R1+0x8538] ;  /* 0x0085380001ee7983 */ /* 0x000ee20000300a00 */
[----:B----4-:R-:W-:-:S03]  /*672b0*/  DADD R6, R50, R226 ;  /* 0x0000000032067229 */ /* 0x010fc600000000e2 */
[----:B------:R-:W4:Y:S04]  /*672c0*/  LDL.LU.64 R226, [R1+0x8f28] ;  /* 0x008f280001e27983 */ /* 0x000f280000300a00 */
[----:B------:R-:W-:Y:S04]  /*672d0*/  STL.128 [R1+0x3800], R4 ;  /* 0x0038000401007387 */ /* 0x000fe80000100c00 */
[----:B------:R0:W-:Y:S04]  /*672e0*/  STL.128 [R1+0x3810], R20 ;  /* 0x0038101401007387 */ /* 0x0001e80000100c00 */
[----:B0-----:R-:W4:Y:S01]  /*672f0*/  LDL.LU.64 R20, [R1+0x8e60] ;  /* 0x008e600001147983 */ /* 0x001f220000300a00 */
[----:B------:R-:W-:-:S03]  /*67300*/  DADD R4, -RZ, -R148 ;  /* 0x00000000ff047229 */ /* 0x000fc60000000994 */
[----:B------:R-:W4:Y:S01]  /*67310*/  LDL.LU.64 R148, [R1+0x87c0] ;  /* 0x0087c00001947983 */ /* 0x000f220000300a00 */
[----:B------:R-:W-:Y:S02]  /*67320*/  DADD R14, -RZ, -R158 ;  /* 0x00000000ff0e7229 */ /* 0x000fe4000000099e */
[----:B------:R-:W-:Y:S01]  /*67330*/  DADD R10, R158, R72 ;  /* 0x000000009e0a7229 */ /* 0x000fe20000000048 */
[----:B------:R-:W4:Y:S04]  /*67340*/  LDL.LU.64 R158, [R1+0x8fb8] ;  /* 0x008fb800019e7983 */ /* 0x000f280000300a00 */
[----:B------:R0:W-:Y:S01]  /*67350*/  STL.128 [R1+0x3700], R12 ;  /* 0x0037000c01007387 */ /* 0x0001e20000100c00 */
[----:B------:R-:W-:-:S03]  /*67360*/  DADD R6, R100, R84 ;  /* 0x0000000064067229 */ /* 0x000fc60000000054 */
[----:B------:R-:W-:Y:S01]  /*67370*/  STL.128 [R1+0x3820], R180 ;  /* 0x003820b401007387 */ /* 0x000fe20000100c00 */
[----:B------:R-:W-:-:S03]  /*67380*/  DADD R28, -RZ, -R250 ;  /* 0x00000000ff1c7229 */ /* 0x000fc600000009fa */
[----:B------:R-:W4:Y:S01]  /*67390*/  LDL.LU.64 R250, [R1+0x87d8] ;  /* 0x0087d80001fa7983 */ /* 0x000f220000300a00 */
[----:B------:R-:W-:Y:S02]  /*673a0*/  DADD R24, -RZ, -R248 ;  /* 0x00000000ff187229 */ /* 0x000fe400000009f8 */
[----:B0-----:R-:W-:Y:S01]  /*673b0*/  DADD R12, -RZ, -R156 ;  /* 0x00000000ff0c7229 */ /* 0x001fe2000000099c */
[----:B------:R-:W-:Y:S01]  /*673c0*/  CS2R R14, SRZ ;  /* 0x00000000000e7805 */ /* 0x000fe2000001ff00 */
[----:B------:R-:W4:Y:S01]  /*673d0*/  LDL.LU.64 R156, [R1+0x8690] ;  /* 0x00869000019c7983 */ /* 0x000f220000300a00 */
[----:B--2---:R-:W-:Y:S01]  /*673e0*/  DFMA R22, R222, UR34, R220 ;  /* 0x00000022de167c2b */ /* 0x004fe200080000dc */
[----:B------:R-:W-:Y:S01]  /*673f0*/  MOV R220, R138 ;  /* 0x0000008a00dc7202 */ /* 0x000fe20000000f00 */
[----:B------:R-:W-:Y:S02]  /*67400*/  IMAD.MOV.U32 R221, RZ, RZ, R139 ;  /* 0x000000ffffdd7224 */ /* 0x000fe400078e008b */
[----:B------:R-:W2:Y:S01]  /*67410*/  LDL.64 R138, [R1+0xa2f8] ;  /* 0x00a2f800018a7983 */ /* 0x000ea20000100a00 */
[----:B---3--:R-:W-:-:S03]  /*67420*/  DADD R30, -RZ, -R118 ;  /* 0x00000000ff1e7229 */ /* 0x008fc60000000976 */
[----:B------:R-:W3:Y:S01]  /*67430*/  LDL.LU.64 R118, [R1+0x8638] ;  /* 0x0086380001767983 */ /* 0x000ee20000300a00 */
[----:B------:R-:W-:Y:S02]  /*67440*/  DADD R26, -RZ, -R242 ;  /* 0x00000000ff1a7229 */ /* 0x000fe400000009f2 */
[----:B----4-:R-:W-:Y:S01]  /*67450*/  DADD R2, -R50, R148 ;  /* 0x0000000032027229 */ /* 0x010fe20000000194 */
[----:B------:R-:W-:Y:S04]  /*67460*/  STL.128 [R1+0x3830], R20 ;  /* 0x0038301401007387 */ /* 0x000fe80000100c00 */
[----:B------:R0:W-:Y:S04]  /*67470*/  STL.128 [R1+0x3840], R28 ;  /* 0x0038401c01007387 */ /* 0x0001e80000100c00 */
[----:B------:R-:W-:Y:S04]  /*67480*/  STL.128 [R1+0x3850], R4 ;  /* 0x0038500401007387 */ /* 0x000fe80000100c00 */
[----:B------:R1:W-:Y:S04]  /*67490*/  STL.128 [R1+0x3860], R24 ;  /* 0x0038601801007387 */ /* 0x0003e80000100c00 */
[----:B------:R4:W-:Y:S04]  /*674a0*/  STL.128 [R1+0x3870], R12 ;  /* 0x0038700c01007387 */ /* 0x0009e80000100c00 */
[----:B0-----:R-:W2:Y:S04]  /*674b0*/  LDL.LU.64 R30, [R1+0x8cf0] ;  /* 0x008cf000011e7983 */ /* 0x001ea80000300a00 */
[----:B------:R-:W2:Y:S04]  /*674c0*/  LDL.64 R148, [R1+0x8b08] ;  /* 0x008b080001947983 */ /* 0x000ea80000100a00 */
[----:B-1----:R-:W2:Y:S04]  /*674d0*/  LDL.LU.64 R24, [R1+0x8540] ;  /* 0x0085400001187983 */ /* 0x002ea80000300a00 */
[----:B----4-:R-:W4:Y:S01]  /*674e0*/  LDL.LU.64 R12, [R1+0x8f10] ;  /* 0x008f1000010c7983 */ /* 0x010f220000300a00 */
[----:B------:R-:W-:Y:S01]  /*674f0*/  DADD R38, -RZ, -R158 ;  /* 0x00000000ff267229 */ /* 0x000fe2000000099e */
[----:B------:R-:W-:Y:S01]  /*67500*/  CS2R R4, SRZ ;  /* 0x0000000000047805 */ /* 0x000fe2000001ff00 */
[----:B------:R-:W-:Y:S01]  /*67510*/  DADD R22, -RZ, -R232 ;  /* 0x00000000ff167229 */ /* 0x000fe200000009e8 */
[----:B------:R-:W-:Y:S01]  /*67520*/  CS2R R248, SRZ ;  /* 0x0000000000f87805 */ /* 0x000fe2000001ff00 */
[----:B------:R-:W-:Y:S01]  /*67530*/  DADD R20, -R124, R2 ;  /* 0x000000007c147229 */ /* 0x000fe20000000102 */
[----:B------:R-:W-:Y:S01]  /*67540*/  CS2R R28, SRZ ;  /* 0x00000000001c7805 */ /* 0x000fe2000001ff00 */
[----:B------:R-:W-:Y:S01]  /*67550*/  IMAD.MOV.U32 R26, RZ, RZ, R8 ;  /* 0x000000ffff1a7224 */ /* 0x000fe200078e0008 */
[----:B------:R-:W-:Y:S01]  /*67560*/  STL.128 [R1+0x3880], R36 ;  /* 0x0038802401007387 */ /* 0x000fe20000100c00 */
[----:B------:R-:W-:-:S03]  /*67570*/  MOV R27, R9 ;  /* 0x00000009001b7202 */ /* 0x000fc60000000f00 */
[----:B------:R-:W-:Y:S01]  /*67580*/  STL.128 [R1+0x3890], R44 ;  /* 0x0038902c01007387 */ /* 0x000fe20000100c00 */
[----:B------:R-:W-:Y:S01]  /*67590*/  IMAD.MOV.U32 R14, RZ, RZ, R200 ;  /* 0x000000ffff0e7224 */ /* 0x000fe200078e00c8 */
[----:B------:R-:W-:Y:S02]  /*675a0*/  MOV R15, R201 ;  /* 0x000000c9000f7202 */ /* 0x000fe40000000f00 */
[----:B------:R0:W-:Y:S04]  /*675b0*/  STL.128 [R1+0x38a0], R224 ;  /* 0x0038a0e001007387 */ /* 0x0001e80000100c00 */
[----:B------:R-:W-:Y:S01]  /*675c0*/  STL.128 [R1+0x38b0], R120 ;  /* 0x0038b07801007387 */ /* 0x000fe20000100c00 */
[----:B------:R-:W-:Y:S01]  /*675d0*/  MOV R124, R246 ;  /* 0x000000f6007c7202 */ /* 0x000fe20000000f00 */
[----:B------:R-:W-:-:S02]  /*675e0*/  IMAD.MOV.U32 R125, RZ, RZ, R247 ;  /* 0x000000ffff7d7224 */ /* 0x000fc400078e00f7 */
[----:B------:R-:W4:Y:S04]  /*675f0*/  LDL.LU.64 R232, [R1+0x8940] ;  /* 0x0089400001e87983 */ /* 0x000f280000300a00 */
[----:B------:R-:W4:Y:S04]  /*67600*/  LDL.LU.64 R246, [R1+0x9098] ;  /* 0x0090980001f67983 */ /* 0x000f280000300a00 */
[----:B------:R-:W4:Y:S01]  /*67610*/  LDL.LU.64 R242, [R1+0x86a8] ;  /* 0x0086a80001f27983 */ /* 0x000f220000300a00 */
[----:B------:R-:W-:Y:S01]  /*67620*/  CS2R R222, SRZ ;  /* 0x0000000000de7805 */ /* 0x000fe2000001ff00 */
[----:B------:R-:W-:Y:S01]  /*67630*/  IMAD.MOV.U32 R32, RZ, RZ, R18 ;  /* 0x000000ffff207224 */ /* 0x000fe200078e0012 */
[----:B------:R-:W-:Y:S01]  /*67640*/  MOV R33, R19 ;  /* 0x0000001300217202 */ /* 0x000fe20000000f00 */
[----:B------:R-:W-:Y:S01]  /*67650*/  IMAD.MOV.U32 R189, RZ, RZ, R201 ;  /* 0x000000ffffbd7224 */ /* 0x000fe200078e00c9 */
[----:B------:R-:W-:-:S02]  /*67660*/  MOV R188, R200 ;  /* 0x000000c800bc7202 */ /* 0x000fc40000000f00 */
[----:B------:R-:W-:Y:S01]  /*67670*/  CS2R R196, SRZ ;  /* 0x0000000000c47805 */ /* 0x000fe2000001ff00 */
[----:B0-----:R-:W4:Y:S04]  /*67680*/  LDL.LU.64 R224, [R1+0x8490] ;  /* 0x0084900001e07983 */ /* 0x001f280000300a00 */
[----:B------:R-:W4:Y:S01]  /*67690*/  LDL.LU.64 R226, [R1+0x8498] ;  /* 0x0084980001e27983 */ /* 0x000f220000300a00 */
[----:B------:R-:W-:-:S03]  /*676a0*/  CS2R R240, SRZ ;  /* 0x0000000000f07805 */ /* 0x000fc6000001ff00 */
[----:B------:R-:W4:Y:S01]  /*676b0*/  LDL.LU.64 R158, [R1+0x8698] ;  /* 0x00869800019e7983 */ /* 0x000f220000300a00 */
[----:B---3--:R-:W-:-:S07]  /*676c0*/  DADD R6, -RZ, -R118 ;  /* 0x00000000ff067229 */ /* 0x008fce0000000976 */
[----:B------:R0:W-:Y:S04]  /*676d0*/  STL.128 [R1+0x38c0], R4 ;  /* 0x0038c00401007387 */ /* 0x0001e80000100c00 */
[----:B------:R1:W-:Y:S04]  /*676e0*/  STL.128 [R1+0x38d0], R248 ;  /* 0x0038d0f801007387 */ /* 0x0003e80000100c00 */
[----:B------:R-:W-:Y:S01]  /*676f0*/  STL.128 [R1+0x38e0], R20 ;  /* 0x0038e01401007387 */ /* 0x000fe20000100c00 */
[----:B0-----:R-:W-:Y:S02]  /*67700*/  IMAD.MOV.U32 R4, RZ, RZ, R200 ;  /* 0x000000ffff047224 */ /* 0x001fe400078e00c8 */
[----:B------:R-:W-:-:S02]  /*67710*/  IMAD.MOV.U32 R5, RZ, RZ, R201 ;  /* 0x000000ffff057224 */ /* 0x000fc400078e00c9 */
[----:B------:R-:W-:Y:S01]  /*67720*/  IMAD.MOV.U32 R6, RZ, RZ, R200 ;  /* 0x000000ffff067224 */ /* 0x000fe200078e00c8 */
[----:B-1----:R-:W3:Y:S01]  /*67730*/  LDL.LU.64 R250, [R1+0x84d8] ;  /* 0x0084d80001fa7983 */ /* 0x002ee20000300a00 */
[----:B------:R-:W-:-:S03]  /*67740*/  IMAD.MOV.U32 R7, RZ, RZ, R201 ;  /* 0x000000ffff077224 */ /* 0x000fc600078e00c9 */
[----:B------:R-:W3:Y:S04]  /*67750*/  LDL.LU.64 R200, [R1+0x86d0] ;  /* 0x0086d00001c87983 */ /* 0x000ee80000300a00 */
[----:B--2---:R-:W-:Y:S01]  /*67760*/  STL.128 [R1+0x38f0], R28 ;  /* 0x0038f01c01007387 */ /* 0x004fe20000100c00 */
[----:B------:R-:W-:-:S03]  /*67770*/  DFMA R148, R148, R138, R10 ;  /* 0x0000008a9494722b */ /* 0x000fc6000000000a */
[----:B------:R-:W2:Y:S04]  /*67780*/  LDL.LU.64 R138, [R1+0x86b0] ;  /* 0x0086b000018a7983 */ /* 0x000ea80000300a00 */
[----:B------:R-:W-:Y:S04]  /*67790*/  STL.128 [R1+0x3900], R24 ;  /* 0x0039001801007387 */ /* 0x000fe80000100c00 */
[----:B----4-:R-:W-:Y:S04]  /*677a0*/  STL.128 [R1+0x3910], R12 ;  /* 0x0039100c01007387 */ /* 0x010fe80000100c00 */
[----:B------:R0:W-:Y:S02]  /*677b0*/  STL.128 [R1+0x3920], R4 ;  /* 0x0039200401007387 */ /* 0x0001e40000100c00 */
[----:B0-----:R-:W-:Y:S01]  /*677c0*/  DFMA R4, R172, UR4, R166 ;  /* 0x00000004ac047c2b */ /* 0x001fe200080000a6 */
[----:B------:R-:W-:Y:S01]  /*677d0*/  MOV R6, R98 ;  /* 0x0000006200067202 */ /* 0x000fe20000000f00 */
[----:B------:R-:W-:Y:S01]  /*677e0*/  IMAD.MOV.U32 R7, RZ, RZ, R99 ;  /* 0x000000ffff077224 */ /* 0x000fe200078e0063 */
[----:B------:R-:W-:Y:S01]  /*677f0*/  DADD R12, R90, R156 ;  /* 0x000000005a0c7229 */ /* 0x000fe2000000009c */
[----:B------:R-:W-:Y:S01]  /*67800*/  IMAD.MOV.U32 R14, RZ, RZ, R128 ;  /* 0x000000ffff0e7224 */ /* 0x000fe200078e0080 */
[----:B------:R-:W-:Y:S01]  /*67810*/  DMUL R172, R8, UR46 ;  /* 0x0000002e08ac7c28 */ /* 0x000fe20008000000 */
[----:B------:R-:W-:Y:S01]  /*67820*/  IMAD.MOV.U32 R15, RZ, RZ, R129 ;  /* 0x000000ffff0f7224 */ /* 0x000fe200078e0081 */
[----:B------:R0:W-:Y:S01]  /*67830*/  STL.128 [R1+0x3930], R4 ;  /* 0x0039300401007387 */ /* 0x0001e20000100c00 */
[----:B------:R-:W-:Y:S01]  /*67840*/  IMAD.MOV.U32 R90, RZ, RZ, R230 ;  /* 0x000000ffff5a7224 */ /* 0x000fe200078e00e6 */
[----:B------:R-:W-:Y:S01]  /*67850*/  MOV R91, R231 ;  /* 0x000000e7005b7202 */ /* 0x000fe20000000f00 */
[----:B------:R-:W-:Y:S01]  /*67860*/  IMAD.MOV.U32 R230, RZ, RZ, R214 ;  /* 0x000000ffffe67224 */ /* 0x000fe200078e00d6 */
[----:B------:R-:W-:Y:S01]  /*67870*/  DADD R10, -RZ, -R244 ;  /* 0x00000000ff0a7229 */ /* 0x000fe200000009f4 */
[----:B------:R-:W-:Y:S01]  /*67880*/  IMAD.MOV.U32 R231, RZ, RZ, R215 ;  /* 0x000000ffffe77224 */ /* 0x000fe200078e00d7 */
[----:B------:R-:W1:Y:S01]  /*67890*/  LDCU.64 UR4, c[0x0][0x390] ;  /* 0x00007200ff0477ac */ /* 0x000e620008000a00 */
[----:B------:R-:W4:Y:S01]  /*678a0*/  LDL.64 R214, [R1+0x9258] ;  /* 0x0092580001d67983 */ /* 0x000f220000100a00 */
[----:B0-----:R-:W-:-:S03]  /*678b0*/  DMUL R4, R170, UR14 ;  /* 0x0000000eaa047c28 */ /* 0x001fc60008000000 */
[----:B------:R-:W4:Y:S01]  /*678c0*/  LDL.LU.64 R170, [R1+0x8728] ;  /* 0x0087280001aa7983 */ /* 0x000f220000300a00 */
[----:B------:R-:W-:Y:S01]  /*678d0*/  MOV R248, R172 ;  /* 0x000000ac00f87202 */ /* 0x000fe20000000f00 */
[----:B------:R-:W-:Y:S01]  /*678e0*/  IMAD.MOV.U32 R249, RZ, RZ, R173 ;  /* 0x000000fffff97224 */ /* 0x000fe200078e00ad */
[----:B------:R-:W-:Y:S01]  /*678f0*/  MOV R173, R9 ;  /* 0x0000000900ad7202 */ /* 0x000fe20000000f00 */
[----:B------:R-:W-:Y:S01]  /*67900*/  IMAD.MOV.U32 R172, RZ, RZ, R8 ;  /* 0x000000ffffac7224 */ /* 0x000fe200078e0008 */
[----:B------:R0:W-:Y:S01]  /*67910*/  STL.128 [R1+0x3940], R220 ;  /* 0x003940dc01007387 */ /* 0x0001e20000100c00 */
[----:B------:R-:W-:-:S03]  /*67920*/  DFMA R6, R88, UR54, R232 ;  /* 0x0000003658067c2b */ /* 0x000fc600080000e8 */
[----:B------:R-:W-:Y:S04]  /*67930*/  STL.128 [R1+0x3950], R32 ;  /* 0x0039502001007387 */ /* 0x000fe80000100c00 */
[----:B------:R-:W-:Y:S04]  /*67940*/  STL.128 [R1+0x3960], R12 ;  /* 0x0039600c01007387 */ /* 0x000fe80000100c00 */
[----:B------:R-:W-:Y:S04]  /*67950*/  STL.128 [R1+0x3500], R148 ;  /* 0x0035009401007387 */ /* 0x000fe80000100c00 */
[----:B------:R-:W-:Y:S01]  /*67960*/  STL.128 [R1+0x3970], R172 ;  /* 0x003970ac01007387 */ /* 0x000fe20000100c00 */
[----:B0-----:R-:W-:-:S02]  /*67970*/  IMAD.MOV.U32 R220, RZ, RZ, R124 ;  /* 0x000000ffffdc7224 */ /* 0x001fc400078e007c */
[----:B------:R-:W-:Y:S01]  /*67980*/  IMAD.MOV.U32 R221, RZ, RZ, R125 ;  /* 0x000000ffffdd7224 */ /* 0x000fe200078e007d */
[----:B------:R-:W-:Y:S04]  /*67990*/  STL.128 [R1+0x3980], R40 ;  /* 0x0039802801007387 */ /* 0x000fe80000100c00 */
[----:B------:R-:W-:Y:S04]  /*679a0*/  STL.128 [R1+0x39a0], R184 ;  /* 0x0039a0b801007387 */ /* 0x000fe80000100c00 */
[----:B------:R-:W-:Y:S04]  /*679b0*/  STL.128 [R1+0x39b0], R188 ;  /* 0x0039b0bc01007387 */ /* 0x000fe80000100c00 */
[----:B------:R-:W-:Y:S04]  /*679c0*/  STL.128 [R1+0x39c0], R4 ;  /* 0x0039c00401007387 */ /* 0x000fe80000100c00 */
[----:B------:R-:W-:Y:S04]  /*679d0*/  STL.128 [R1+0x3750], R196 ;  /* 0x003750c401007387 */ /* 0x000fe80000100c00 */
[----:B------:R-:W-:Y:S04]  /*679e0*/  STL.128 [R1+0x39d0], R192 ;  /* 0x0039d0c001007387 */ /* 0x000fe80000100c00 */
[----:B------:R-:W4:Y:S01]  /*679f0*/  LDL.LU.64 R124, [R1+0x9148] ;  /* 0x00914800017c7983 */ /* 0x000f220000300a00 */
[----:B------:R-:W-:Y:S01]  /*67a00*/  MOV R244, R230 ;  /* 0x000000e600f47202 */ /* 0x000fe20000000f00 */
[----:B------:R-:W-:-:S02]  /*67a10*/  IMAD.MOV.U32 R245, RZ, RZ, R231 ;  /* 0x000000fffff57224 */ /* 0x000fc400078e00e7 */
[----:B------:R-:W4:Y:S04]  /*67a20*/  LDL.LU.64 R230, [R1+0x87f0] ;  /* 0x0087f00001e67983 */ /* 0x000f280000300a00 */
[----:B---3--:R0:W-:Y:S04]  /*67a30*/  STL.128 [R1+0x39e0], R248 ;  /* 0x0039e0f801007387 */ /* 0x0081e80000100c00 */
[----:B------:R3:W-:Y:S04]  /*67a40*/  STL.128 [R1+0x39f0], R92 ;  /* 0x0039f05c01007387 */ /* 0x0007e80000100c00 */
[----:B0-----:R-:W4:Y:S04]  /*67a50*/  LDL.LU.64 R248, [R1+0x8470] ;  /* 0x0084700001f87983 */ /* 0x001f280000300a00 */
[----:B------:R-:W4:Y:S04]  /*67a60*/  LDL.LU.64 R250, [R1+0x8478] ;  /* 0x0084780001fa7983 */ /* 0x000f280000300a00 */
[----:B---3--:R-:W3:Y:S04]  /*67a70*/  LDL.LU.64 R92, [R1+0x8680] ;  /* 0x00868000015c7983 */ /* 0x008ee80000300a00 */
[----:B------:R-:W3:Y:S01]  /*67a80*/  LDL.LU.64 R94, [R1+0x8688] ;  /* 0x00868800015e7983 */ /* 0x000ee20000300a00 */
[----:B--2---:R-:W-:-:S03]  /*67a90*/  DFMA R2, R246, UR20, -R138 ;  /* 0x00000014f6027c2b */ /* 0x004fc6000800088a */
[----:B------:R-:W2:Y:S05]  /*67aa0*/  LDL.64 R138, [R1+0x9b18] ;  /* 0x009b1800018a7983 */ /* 0x000eaa0000100a00 */
[----:B------:R-:W-:Y:S02]  /*67ab0*/  DADD R4, R220, R2 ;  /* 0x00000000dc047229 */ /* 0x000fe40000000002 */
[----:B------:R-:W1:Y:S04]  /*67ac0*/  LDL.64 R2, [R1+0xa8f0] ;  /* 0x00a8f00001027983 */ /* 0x000e680000100a00 */
[----:B----4-:R-:W-:Y:S04]  /*67ad0*/  STL.128 [R1+0x3a00], R212 ;  /* 0x003a00d401007387 */ /* 0x010fe80000100c00 */
[----:B------:R-:W-:Y:S01]  /*67ae0*/  STL.128 [R1+0x3a10], R176 ;  /* 0x003a10b001007387 */ /* 0x000fe20000100c00 */
[----:B------:R-:W-:-:S03]  /*67af0*/  DADD R8, R88, R170 ;  /* 0x0000000058087229 */ /* 0x000fc600000000aa */
[----:B------:R-:W-:Y:S04]  /*67b00*/  STL.128 [R1+0x3a20], R144 ;  /* 0x003a209001007387 */ /* 0x000fe80000100c00 */
[----:B------:R-:W-:Y:S04]  /*67b10*/  STL.128 [R1+0x3a30], R236 ;  /* 0x003a30ec01007387 */ /* 0x000fe80000100c00 */
[----:B------:R-:W4:Y:S04]  /*67b20*/  LDL.LU.64 R170, [R1+0x8800] ;  /* 0x0088000001aa7983 */ /* 0x000f280000300a00 */
[----:B------:R-:W-:Y:S04]  /*67b30*/  STL.128 [R1+0x3a40], R240 ;  /* 0x003a40f001007387 */ /* 0x000fe80000100c00 */
[----:B------:R0:W-:Y:S01]  /*67b40*/  STL.128 [R1+0x3a50], R8 ;  /* 0x003a500801007387 */ /* 0x0001e20000100c00 */
[----:B------:R-:W-:-:S03]  /*67b50*/  DADD R88, -RZ, -R136 ;  /* 0x00000000ff587229 */ /* 0x000fc60000000988 */
[----:B------:R-:W2:Y:S04]  /*67b60*/  LDL.LU.64 R136, [R1+0x8af8] ;  /* 0x008af80001887983 */ /* 0x000ea80000300a00 */
[----:B0-----:R-:W2:Y:S01]  /*67b70*/  LDL.LU.64 R8, [R1+0x8d30] ;  /* 0x008d300001087983 */ /* 0x001ea20000300a00 */
[----:B------:R-:W-:Y:S01]  /*67b80*/  DADD R6, -RZ, -R200 ;  /* 0x00000000ff067229 */ /* 0x000fe200000009c8 */
[----:B------:R-:W-:Y:S01]  /*67b90*/  CS2R R222, SRZ ;  /* 0x0000000000de7805 */ /* 0x000fe2000001ff00 */
[----:B------:R-:W-:Y:S01]  /*67ba0*/  DADD R106, -RZ, -R106 ;  /* 0x00000000ff6a7229 */ /* 0x000fe2000000096a */
[----:B------:R-:W-:Y:S01]  /*67bb0*/  IMAD.MOV.U32 R200, RZ, RZ, R104 ;  /* 0x000000ffffc87224 */ /* 0x000fe200078e0068 */
[----:B------:R-:W-:Y:S01]  /*67bc0*/  MOV R201, R105 ;  /* 0x0000006900c97202 */ /* 0x000fe20000000f00 */
[----:B------:R-:W-:Y:S01]  /*67bd0*/  STL.128 [R1+0x3a60], R224 ;  /* 0x003a60e001007387 */ /* 0x000fe20000100c00 */
[----:B------:R-:W-:Y:S01]  /*67be0*/  CS2R R104, SRZ ;  /* 0x0000000000687805 */ /* 0x000fe2000001ff00 */
[----:B------:R-:W-:-:S02]  /*67bf0*/  DADD R118, -RZ, -R102 ;  /* 0x00000000ff767229 */ /* 0x000fc40000000966 */
[----:B------:R-:W-:Y:S04]  /*67c00*/  STL.128 [R1+0x3360], R220 ;  /* 0x003360dc01007387 */ /* 0x000fe80000100c00 */
[----:B------:R0:W-:Y:S01]  /*67c10*/  STL.128 [R1+0x3a70], R4 ;  /* 0x003a700401007387 */ /* 0x0001e20000100c00 */
[----:B------:R-:W-:Y:S02]  /*67c20*/  CS2R R166, SRZ ;  /* 0x0000000000a67805 */ /* 0x000fe4000001ff00 */
[----:B------:R-:W-:Y:S01]  /*67c30*/  CS2R R232, SRZ ;  /* 0x0000000000e87805 */ /* 0x000fe2000001ff00 */
[----:B0-----:R-:W-:Y:S02]  /*67c40*/  DADD R4, -RZ, -R124 ;  /* 0x00000000ff047229 */ /* 0x001fe4000000097c */
[----:B------:R-:W-:Y:S01]  /*67c50*/  DADD R6, -RZ, -R108 ;  /* 0x00000000ff067229 */ /* 0x000fe2000000096c */
[----:B------:R-:W-:Y:S01]  /*67c60*/  CS2R R124, SRZ ;  /* 0x00000000007c7805 */ /* 0x000fe2000001ff00 */
[----:B------:R-:W-:Y:S01]  /*67c70*/  DADD R48, R86, R230 ;  /* 0x0000000056307229 */ /* 0x000fe200000000e6 */
[----:B------:R-:W-:Y:S01]  /*67c80*/  STL [R1+0x9b38], RZ ;  /* 0x009b38ff01007387 */ /* 0x000fe20000100800 */
[----:B------:R-:W-:Y:S01]  /*67c90*/  BSSY.RECONVERGENT B2, `(.L_x_3908) ;  /* 0x0009e40000027945 */ /* 0x000fe20003800200 */
[----:B------:R-:W-:-:S02]  /*67ca0*/  PLOP3.LUT P0, PT, PT, PT, PT, 0x80, 0x8 ;  /* 0x000000000008781c */ /* 0x000fc40003f0f070 */
[----:B------:R-:W-:Y:S04]  /*67cb0*/  STL.128 [R1+0x3a80], R248 ;  /* 0x003a80f801007387 */ /* 0x000fe80000100c00 */
[----:B------:R-:W-:Y:S04]  /*67cc0*/  STL.128 [R1+0x3a90], R104 ;  /* 0x003a906801007387 */ /* 0x000fe80000100c00 */
[----:B------:R-:W-:Y:S04]  /*67cd0*/  STL.128 [R1+0x3aa0], R156 ;  /* 0x003aa09c01007387 */ /* 0x000fe80000100c00 */
[----:B---3--:R-:W-:Y:S04]  /*67ce0*/  STL.128 [R1+0x3ab0], R92 ;  /* 0x003ab05c01007387 */ /* 0x008fe80000100c00 */
[----:B------:R-:W-:Y:S04]  /*67cf0*/  STL.128 [R1+0x3ac0], R116 ;  /* 0x003ac07401007387 */ /* 0x000fe80000100c00 */
[----:B------:R-:W-:Y:S04]  /*67d00*/  STL.128 [R1+0x3ae0], R88 ;  /* 0x003ae05801007387 */ /* 0x000fe80000100c00 */
[----:B------:R0:W-:Y:S04]  /*67d10*/  STL.128 [R1+0x3af0], R4 ;  /* 0x003af00401007387 */ /* 0x0001e80000100c00 */
[----:B------:R-:W-:Y:S04]  /*67d20*/  STL.128 [R1+0x3b00], R164 ;  /* 0x003b00a401007387 */ /* 0x000fe80000100c00 */
[----:B------:R-:W-:Y:S01]  /*67d30*/  STL.128 [R1+0x3b30], R124 ;  /* 0x003b307c01007387 */ /* 0x000fe20000100c00 */
[----:B0-----:R-:W-:Y:S01]  /*67d40*/  DMUL R6, R246, UR32 ;  /* 0x00000020f6067c28 */ /* 0x001fe20008000000 */
[----:B------:R-:W-:Y:S01]  /*67d50*/  CS2R R4, SRZ ;  /* 0x0000000000047805 */ /* 0x000fe2000001ff00 */
[----:B------:R-:W-:Y:S01]  /*67d60*/  DADD R246, -RZ, -R202 ;  /* 0x00000000fff67229 */ /* 0x000fe200000009ca */
[----:B------:R-:W-:Y:S01]  /*67d70*/  CS2R R202, SRZ ;  /* 0x0000000000ca7805 */ /* 0x000fe2000001ff00 */
[----:B-1----:R-:W-:-:S02]  /*67d80*/  DADD R2, -R2, UR4 ;  /* 0x0000000402027e29 */ /* 0x002fc40008000100 */
[----:B----4-:R-:W-:Y:S01]  /*67d90*/  DADD R114, -R114, R170 ;  /* 0x0000000072727229 */ /* 0x010fe200000001aa */
[----:B------:R-:W-:-:S05]  /*67da0*/  CS2R R170, SRZ ;  /* 0x0000000000aa7805 */ /* 0x000fca000001ff00 */
[----:B------:R-:W-:Y:S04]  /*67db0*/  STL.128 [R1+0x3b40], R168 ;  /* 0x003b40a801007387 */ /* 0x000fe80000100c00 */
[----:B------:R-:W-:Y:S04]  /*67dc0*/  STL.128 [R1+0x3b50], R232 ;  /* 0x003b50e801007387 */ /* 0x000fe80000100c00 */
[----:B------:R0:W-:Y:S01]  /*67dd0*/  STL.128 [R1+0x3b70], R4 ;  /* 0x003b700401007387 */ /* 0x0001e20000100c00 */
[----:B--2---:R-:W-:-:S03]  /*67de0*/  DSETP.MIN.AND P1, P2, |R2|, R8, PT ;  /* 0x000000080200722a */ /* 0x004fc60003a20200 */
[----:B------:R1:W-:Y:S01]  /*67df0*/  STL.128 [R1+0x3b90], R112 ;  /* 0x003b907001007387 */ /* 0x0003e20000100c00 */
[----:B------:R-:W-:-:S03]  /*67e00*/  IMAD.MOV.U32 R0, RZ, RZ, R9 ;  /* 0x000000ffff007224 */ /* 0x000fc600078e0009 */
[----:B------:R1:W-:Y:S01]  /*67e10*/  STL.128 [R1+0x3730], R136 ;  /* 0x0037308801007387 */ /* 0x0003e20000100c00 */
[----:B0-----:R-:W-:-:S03]  /*67e20*/  IMAD.MOV.U32 R4, RZ, RZ, R3 ;  /* 0x000000ffff047224 */ /* 0x001fc600078e0003 */
[----:B------:R1:W-:Y:S04]  /*67e30*/  STL.128 [R1+0x3420], R48 ;  /* 0x0034203001007387 */ /* 0x0003e80000100c00 */
[----:B------:R1:W-:Y:S01]  /*67e40*/  STL.128 [R1+0x3990], R244 ;  /* 0x003990f401007387 */ /* 0x0003e20000100c00 */
[----:B------:R-:W-:-:S03]  /*67e50*/  FSEL R4, |R4|, R0, P1 ;  /* 0x0000000004047208 */ /* 0x000fc60000800200 */
[----:B------:R1:W-:Y:S01]  /*67e60*/  STL.128 [R1+0x34f0], R200 ;  /* 0x0034f0c801007387 */ /* 0x0003e20000100c00 */
[----:B------:R-:W-:-:S03]  /*67e70*/  @P2 LOP3.LUT R4, R0, 0x80000, RZ, 0xfc, !PT ;  /* 0x0008000000042812 */ /* 0x000fc600078efcff */
[----:B------:R1:W-:Y:S01]  /*67e80*/  STL.128 [R1+0x33e0], RZ ;  /* 0x0033e0ff01007387 */ /* 0x0003e20000100c00 */
[----:B------:R-:W-:-:S03]  /*67e90*/  MOV R5, R8 ;  /* 0x0000000800057202 */ /* 0x000fc60000000f00 */
[----:B------:R1:W-:Y:S04]  /*67ea0*/  STL.128 [R1+0x33f0], RZ ;  /* 0x0033f0ff01007387 */ /* 0x0003e80000100c00 */
[----:B------:R1:W-:Y:S04]  /*67eb0*/  STL.128 [R1+0x3470], RZ ;  /* 0x003470ff01007387 */ /* 0x0003e80000100c00 */
[----:B------:R1:W-:Y:S01]  /*67ec0*/  STL.128 [R1+0x3590], RZ ;  /* 0x003590ff01007387 */ /* 0x0003e20000100c00 */
[----:B------:R-:W-:-:S03]  /*67ed0*/  SEL R6, R2, R5, P1 ;  /* 0x0000000502067207 */ /* 0x000fc60000800000 */
[----:B------:R1:W-:Y:S01]  /*67ee0*/  STL.128 [R1+0x3630], RZ ;  /* 0x003630ff01007387 */ /* 0x0003e20000100c00 */
[----:B------:R-:W-:-:S03]  /*67ef0*/  IMAD.MOV.U32 R7, RZ, RZ, R4 ;  /* 0x000000ffff077224 */ /* 0x000fc600078e0004 */
        /* <DEDUP_REMOVED lines=8> */
[----:B------:R1:W-:Y:S01]  /*67f80*/  STL.64 [R1+0x9b10], R6 ;  /* 0x009b100601007387 */ /* 0x0003e20000100a00 */
[----:B------:R-:W-:-:S07]  /*67f90*/  IMAD.MOV.U32 R0, RZ, RZ, RZ ;  /* 0x000000ffff007224 */ /* 0x000fce00078e00ff */
.L_x_5518:
[----:B01----:R-:W2:Y:S01]  /*67fa0*/  LDL.128 R4, [R1+0xd40] ;  /* 0x000d400001047983 */ /* 0x003ea20000100c00 */
        /* <DEDUP_REMOVED lines=40> */
[----:B0-----:R-:W-:Y:S01]  /*68230*/  IMAD.MOV.U32 R0, RZ, RZ, 0xb0 ;  /* 0x000000b0ff007424 */ /* 0x001fe200078e00ff */
        /* <DEDUP_REMOVED lines=12> */
[----:B------:R-:W-:-:S07]  /*68300*/  MOV R2, 0x16 ;  /* 0x0000001600027802 */ /* 0x000fce0000000f00 */
.L_x_3909:
        /* <DEDUP_REMOVED lines=240> */
[----:B------:R-:W-:-:S02]  /*69210*/  IADD3 R2, PT, PT, R2, 0x7a, RZ ;  /* 0x0000007a02027810 */ /* 0x000fc40007ffe0ff */
[----:B------:R0:W-:Y:S04]  /*69220*/  STL.128 [R3+0x3f30], R12 ;  /* 0x003f300c03007387 */ /* 0x0001e80000100c00 */
[----:B------:R0:W-:Y:S01]  /*69230*/  STL.128 [R3+0x3f40], R8 ;  /* 0x003f400803007387 */ /* 0x0001e20000100c00 */
[----:B------:R-:W-:Y:S01]  /*69240*/  ISETP.NE.AND P1, PT, R2, 0x5ce, PT ;  /* 0x000005ce0200780c */ /* 0x000fe20003f25270 */
[----:B------:R-:W-:Y:S01]  /*69250*/  VIADD R0, R0, 0x3d0 ;  /* 0x000003d000007836 */ /* 0x000fe20000000000 */
[----:B--2---:R-:W-:Y:S02]  /*69260*/  DADD R4, -RZ, -R4 ;  /* 0x00000000ff047229 */ /* 0x004fe40000000904 */
[----:B------:R-:W-:-:S07]  /*69270*/  DADD R6, -RZ, -R6 ;  /* 0x00000000ff067229 */ /* 0x000fce0000000906 */
[----:B------:R0:W-:Y:S02]  /*69280*/  STL.128 [R3+0x3f50], R4 ;  /* 0x003f500403007387 */ /* 0x0001e40000100c00 */
[----:B------:R-:W-:Y:S05]  /*69290*/  @P1 BRA `(.L_x_3909) ;  /* 0xfffffff0001c1947 */ /* 0x000fea000383ffff */
[----:B------:R-:W2:Y:S01]  /*692a0*/  LDL.64 R16, [R1+0x84f0] ;  /* 0x0084f00001107983 */ /* 0x000ea20000100a00 */
[----:B------:R-:W1:Y:S01]  /*692b0*/  LDC R18, c[0x0][0x3b4] ;  /* 0x0000ed00ff127b82 */ /* 0x000e620000000800 */
[----:B------:R-:W-:-:S04]  /*692c0*/  IMAD.MOV.U32 R19, RZ, RZ, 0x10 ;  /* 0x00000010ff137424 */ /* 0x000fc800078e00ff */
[----:B-1----:R-:W-:-:S04]  /*692d0*/  IMAD R18, R18, 0x1e0, -R19 ;  /* 0x000001e012127824 */ /* 0x002fc800078e0a13 */
[----:B0-----:R-:W2:Y:S01]  /*692e0*/  LDC.64 R2, c[0x3][R18+-0x30] ;  /* 0x00fff40012027b82 */ /* 0x001ea20000000a00 */
[----:B------:R-:W-:Y:S01]  /*692f0*/  BSSY.RECONVERGENT B3, `(.L_x_3910) ;  /* 0x0000011000037945 */ /* 0x000fe20003800200 */
[----:B--2---:R-:W-:-:S06]  /*69300*/  DMUL R4, R16, R2 ;  /* 0x0000000210047228 */ /* 0x004fcc0000000000 */
[----:B------:R-:W0:Y:S04]  /*69310*/  MUFU.RCP64H R3, R5 ;  /* 0x0000000500037308 */ /* 0x000e280000001800 */
[----:B------:R-:W-:-:S06]  /*69320*/  IADD3 R2, PT, PT, R5, 0x300402, RZ ;  /* 0x0030040205027810 */ /* 0x000fcc0007ffe0ff */
[----:B0-----:R-:W-:-:S08]  /*69330*/  DFMA R6, -R4, R2, 1 ;  /* 0x3ff000000406742b */ /* 0x001fd00000000102 */
[----:B------:R-:W-:Y:S01]  /*69340*/  DFMA R6, R6, R6, R6 ;  /* 0x000000060606722b */ /* 0x000fe20000000006 */
[----:B------:R-:W-:-:S07]  /*69350*/  FSETP.GEU.AND P1, PT, |R2|, 5.8789094863358348022e-39, PT ;  /* 0x004004020200780b */ /* 0x000fce0003f2e200 */
[----:B------:R-:W-:-:S08]  /*69360*/  DFMA R6, R2, R6, R2 ;  /* 0x000000060206722b */ /* 0x000fd00000000002 */
[----:B------:R-:W-:-:S08]  /*69370*/  DFMA R2, -R4, R6, 1 ;  /* 0x3ff000000402742b */ /* 0x000fd00000000106 */
[----:B------:R-:W-:Y:S01]  /*69380*/  DFMA R2, R6, R2, R6 ;  /* 0x000000020602722b */ /* 0x000fe20000000006 */
[----:B------:R-:W-:Y:S10]  /*69390*/  @P1 BRA `(.L_x_3911) ;  /* 0x0000000000181947 */ /* 0x000ff40003800000 */
[----:B------:R-:W-:-:S05]  /*693a0*/  LOP3.LUT R0, R5, 0x7fffffff, RZ, 0xc0, !PT ;  /* 0x7fffffff05007812 */ /* 0x000fca00078ec0ff */
[----:B------:R-:W-:Y:S01]  /*693b0*/  VIADD R22, R0, 0xfff00000 ;  /* 0xfff0000000167836 */ /* 0x000fe20000000000 */
[----:B------:R-:W-:-:S07]  /*693c0*/  MOV R0, 0x693e0 ;  /* 0x000693e000007802 */ /* 0x000fce0000000f00 */
[----:B------:R-:W-:Y:S05]  /*693d0*/  CALL.REL.NOINC `($__internal_3_$__cuda_sm20_dblrcp_rn_slowpath_v3) ;  /* 0x00000a4800347944 */ /* 0x000fea0003c00000 */
[----:B------:R-:W-:Y:S01]  /*693e0*/  IMAD.MOV.U32 R2, RZ, RZ, R4 ;  /* 0x000000ffff027224 */ /* 0x000fe200078e0004 */
[----:B------:R-:W-:-:S07]  /*693f0*/  MOV R3, R5 ;  /* 0x0000000500037202 */ /* 0x000fce0000000f00 */
.L_x_3911:
[----:B------:R-:W-:Y:S05]  /*69400*/  BSYNC.RECONVERGENT B3 ;  /* 0x0000000000037941 */ /* 0x000fea0003800200 */
.L_x_3910:
[----:B------:R-:W2:Y:S04]  /*69410*/  LDL.64 R6, [R1+0x44a0] ;  /* 0x0044a00001067983 */ /* 0x000ea80000100a00 */
[----:B------:R-:W3:Y:S04]  /*69420*/  LDL.64 R4, [R1+0x44c0] ;  /* 0x0044c00001047983 */ /* 0x000ee80000100a00 */
[----:B------:R-:W4:Y:S04]  /*69430*/  LDL.128 R36, [R1+0x3ba0] ;  /* 0x003ba00001247983 */ /* 0x000f280000100c00 */
[----:B------:R-:W4:Y:S01]  /*69440*/  LDL.64 R46, [R1+0x3de0] ;  /* 0x003de000012e7983 */ /* 0x000f220000100a00 */
[----:B------:R-:W-:Y:S01]  /*69450*/  IMAD.MOV.U32 R44, RZ, RZ, 0x1 ;  /* 0x00000001ff2c7424 */ /* 0x000fe200078e00ff */
[----:B------:R-:W0:Y:S02]  /*69460*/  LDC R0, c[0x0][0x3b4] ;  /* 0x0000ed00ff007b82 */ /* 0x000e240000000800 */
[----:B------:R-:W4:Y:S04]  /*69470*/  LDL.128 R100, [R1+0x3bd0] ;  /* 0x003bd00001647983 */ /* 0x000f280000100c00 */
        /* <DEDUP_REMOVED lines=9> */
[----:B------:R-:W4:Y:S04]  /*69510*/  LDL.64 R62, [R1+0x3d70] ;  /* 0x003d7000013e7983 */ /* 0x000f280000100a00 */
[----:B------:R-:W4:Y:S04]  /*69520*/  LDL.128 R72, [R1+0x4760] ;  /* 0x0047600001487983 */ /* 0x000f280000100c00 */
[----:B------:R-:W4:Y:S04]  /*69530*/  LDL.64 R34, [R1+0x3f78] ;  /* 0x003f780001227983 */ /* 0x000f280000100a00 */
[----:B------:R-:W-:Y:S04]  /*69540*/  STL [R1+0xa958], R250 ;  /* 0x00a958fa01007387 */ /* 0x000fe80000100800 */
[----:B------:R-:W4:Y:S04]  /*69550*/  LDL.128 R188, [R1+0x4570] ;  /* 0x0045700001bc7983 */ /* 0x000f280000100c00 */
[----:B------:R-:W4:Y:S04]  /*69560*/  LDL.128 R108, [R1+0x4a40] ;  /* 0x004a4000016c7983 */ /* 0x000f280000100c00 */
[----:B------:R-:W4:Y:S04]  /*69570*/  LDL.128 R200, [R1+0x4aa0] ;  /* 0x004aa00001c87983 */ /* 0x000f280000100c00 */
        /* <DEDUP_REMOVED lines=44> */
[----:B------:R-:W4:Y:S01]  /*69840*/  LDL.128 R164, [R1+0x4210] ;  /* 0x0042100001a47983 */ /* 0x000f220000100c00 */
[----:B--2---:R-:W-:-:S02]  /*69850*/  DADD R6, R6, R2 ;  /* 0x0000000006067229 */ /* 0x004fc40000000002 */
[----:B---3--:R-:W-:-:S05]  /*69860*/  DADD R4, R4, R2 ;  /* 0x0000000004047229 */ /* 0x008fca0000000002 */
[----:B------:R-:W-:Y:S04]  /*69870*/  STL.64 [R1+0x44a0], R6 ;  /* 0x0044a00601007387 */ /* 0x000fe80000100a00 */
[----:B------:R1:W-:Y:S04]  /*69880*/  STL.64 [R1+0x44c0], R4 ;  /* 0x0044c00401007387 */ /* 0x0003e80000100a00 */
        /* <DEDUP_REMOVED lines=8> */
[----:B-1----:R-:W2:Y:S01]  /*69910*/  LDL.128 R4, [R1+0x43f0] ;  /* 0x0043f00001047983 */ /* 0x002ea20000100c00 */
[----:B----4-:R-:W-:-:S06]  /*69920*/  DADD R38, R38, R2 ;  /* 0x0000000026267229 */ /* 0x010fcc0000000002 */
[----:B------:R-:W1:Y:S02]  /*69930*/  MUFU.RCP64H R45, R39 ;  /* 0x00000027002d7308 */ /* 0x000e640000001800 */
[----:B-1----:R-:W-:Y:S01]  /*69940*/  DFMA R48, -R38, R44, 1 ;  /* 0x3ff000002630742b */ /* 0x002fe2000000012c */
[----:B--2---:R1:W-:Y:S01]  /*69950*/  STL.64 [R1+0x91f8], R6 ;  /* 0x0091f80601007387 */ /* 0x0043e20000100a00 */
[----:B------:R-:W-:Y:S02]  /*69960*/  IMAD.MOV.U32 R224, RZ, RZ, R4 ;  /* 0x000000ffffe07224 */ /* 0x000fe400078e0004 */
[----:B------:R-:W-:Y:S02]  /*69970*/  IMAD.MOV.U32 R225, RZ, RZ, R5 ;  /* 0x000000ffffe17224 */ /* 0x000fe400078e0005 */
[----:B-1----:R-:W2:Y:S02]  /*69980*/  LDL.128 R4, [R1+0x4440] ;  /* 0x0044400001047983 */ /* 0x002ea40000100c00 */
[----:B------:R-:W-:-:S08]  /*69990*/  DFMA R48, R48, R48, R48 ;  /* 0x000000303030722b */ /* 0x000fd00000000030 */
[----:B------:R-:W-:Y:S02]  /*699a0*/  DFMA R44, R44, R48, R44 ;  /* 0x000000302c2c722b */ /* 0x000fe4000000002c */
[----:B------:R-:W-:-:S06]  /*699b0*/  DADD R46, R46, R2 ;  /* 0x000000002e2e7229 */ /* 0x000fcc0000000002 */
[----:B------:R-:W-:Y:S01]  /*699c0*/  DFMA R48, -R38, R44, 1 ;  /* 0x3ff000002630742b */ /* 0x000fe2000000012c */
[----:B------:R1:W-:Y:S07]  /*699d0*/  STL.64 [R1+0x3de0], R46 ;  /* 0x003de02e01007387 */ /* 0x0003ee0000100a00 */
[----:B------:R-:W-:Y:S01]  /*699e0*/  DFMA R48, R44, R48, R44 ;  /* 0x000000302c30722b */ /* 0x000fe2000000002c */
[----:B------:R-:W3:Y:S04]  /*699f0*/  LDL.64 R44, [R1+0x4700] ;  /* 0x00470000012c7983 */ /* 0x000ee80000100a00 */
[----:B-1----:R-:W3:Y:S04]  /*69a00*/  LDL.64 R46, [R1+0x49b0] ;  /* 0x0049b000012e7983 */ /* 0x002ee80000100a00 */
[----:B--2---:R1:W-:Y:S01]  /*69a10*/  STL.64 [R1+0x9138], R6 ;  /* 0x0091380601007387 */ /* 0x0043e20000100a00 */
[----:B------:R-:W-:Y:S01]  /*69a20*/  MOV R118, R4 ;  /* 0x0000000400767202 */ /* 0x000fe20000000f00 */
[----:B------:R-:W-:-:S02]  /*69a30*/  IMAD.MOV.U32 R119, RZ, RZ, R5 ;  /* 0x000000ffff777224 */ /* 0x000fc400078e0005 */
[----:B-1----:R-:W2:Y:S04]  /*69a40*/  LDL.128 R4, [R1+0x4450] ;  /* 0x0044500001047983 */ /* 0x002ea80000100c00 */
[----:B---3--:R1:W-:Y:S04]  /*69a50*/  STL.128 [R1+0xaa30], R44 ;  /* 0x00aa302c01007387 */ /* 0x0083e80000100c00 */
[----:B--2---:R2:W-:Y:S01]  /*69a60*/  STL.64 [R1+0x8708], R6 ;  /* 0x0087080601007387 */ /* 0x0045e20000100a00 */
[----:B-1----:R-:W-:Y:S01]  /*69a70*/  IMAD.MOV.U32 R44, RZ, RZ, R4 ;  /* 0x000000ffff2c7224 */ /* 0x002fe200078e0004 */
[----:B------:R-:W-:-:S02]  /*69a80*/  MOV R45, R5 ;  /* 0x00000005002d7202 */ /* 0x000fc40000000f00 */
[----:B--2---:R-:W2:Y:S01]  /*69a90*/  LDL.128 R4, [R1+0x4460] ;  /* 0x0044600001047983 */ /* 0x004ea20000100c00 */
[----:B------:R-:W-:-:S03]  /*69aa0*/  DMUL R68, R102, R48 ;  /* 0x0000003066447228 */ /* 0x000fc60000000000 */
[----:B--2---:R1:W-:Y:S01]  /*69ab0*/  STL.64 [R1+0x8508], R6 ;  /* 0x0085080601007387 */ /* 0x0043e20000100a00 */
[----:B------:R-:W-:Y:S02]  /*69ac0*/  IMAD.MOV.U32 R46, RZ, RZ, R4 ;  /* 0x000000ffff2e7224 */ /* 0x000fe400078e0004 */
[----:B------:R-:W-:Y:S02]  /*69ad0*/  IMAD.MOV.U32 R47, RZ, RZ, R5 ;  /* 0x000000ffff2f7224 */ /* 0x000fe400078e0005 */
[----:B-1----:R-:W2:Y:S01]  /*69ae0*/  LDL.128 R4, [R1+0x44b0] ;  /* 0x0044b00001047983 */ /* 0x002ea20000100c00 */
[----:B------:R-:W-:-:S08]  /*69af0*/  DFMA R70, -R38, R68, R102 ;  /* 0x000000442646722b */ /* 0x000fd00000000166 */
[----:B------:R-:W-:Y:S01]  /*69b00*/  DFMA R48, R48, R70, R68 ;  /* 0x000000463030722b */ /* 0x000fe20000000044 */
[----:B--2---:R1:W-:Y:S01]  /*69b10*/  STL.64 [R1+0x9158], R6 ;  /* 0x0091580601007387 */ /* 0x0043e20000100a00 */
[----:B------:R-:W-:Y:S01]  /*69b20*/  MOV R70, R4 ;  /* 0x0000000400467202 */ /* 0x000fe20000000f00 */
[----:B------:R-:W-:Y:S02]  /*69b30*/  IMAD.MOV.U32 R71, RZ, RZ, R5 ;  /* 0x000000ffff477224 */ /* 0x000fe400078e0005 */
[----:B-1----:R-:W2:Y:S01]  /*69b40*/  LDL.128 R4, [R1+0x4500] ;  /* 0x0045000001047983 */ /* 0x002ea20000100c00 */
[----:B------:R-:W-:-:S07]  /*69b50*/  DADD R60, R60, R2 ;  /* 0x000000003c3c7229 */ /* 0x000fce0000000002 */
[----:B------:R1:W-:Y:S04]  /*69b60*/  STL.64 [R1+0x3d80], R60 ;  /* 0x003d803c01007387 */ /* 0x0003e80000100a00 */
[----:B--2---:R2:W-:Y:S01]  /*69b70*/  STL.64 [R1+0x9078], R6 ;  /* 0x0090780601007387 */ /* 0x0045e20000100a00 */
[----:B-1----:R-:W-:Y:S01]  /*69b80*/  IMAD.MOV.U32 R60, RZ, RZ, R4 ;  /* 0x000000ffff3c7224 */ /* 0x002fe200078e0004 */
[----:B------:R-:W-:Y:S02]  /*69b90*/  MOV R61, R5 ;  /* 0x00000005003d7202 */ /* 0x000fe40000000f00 */
[----:B--2---:R-:W2:Y:S01]  /*69ba0*/  LDL.128 R4, [R1+0x4510] ;  /* 0x0045100001047983 */ /* 0x004ea20000100c00 */
[----:B------:R-:W-:-:S07]  /*69bb0*/  DADD R54, R54, R2 ;  /* 0x0000000036367229 */ /* 0x000fce0000000002 */
[----:B------:R1:W-:Y:S02]  /*69bc0*/  STL.64 [R1+0x3cf8], R54 ;  /* 0x003cf83601007387 */ /* 0x0003e40000100a00 */
[--C-:B-1----:R-:W-:Y:S02]  /*69bd0*/  DADD R54, R56, R2.reuse ;  /* 0x0000000038367229 */ /* 0x102fe40000000002 */
[----:B--2---:R1:W-:Y:S01]  /*69be0*/  STL.64 [R1+0x9030], R4 ;  /* 0x0090300401007387 */ /* 0x0043e20000100a00 */
[----:B------:R-:W-:Y:S02]  /*69bf0*/  IMAD.MOV.U32 R56, RZ, RZ, R6 ;  /* 0x000000ffff387224 */ /* 0x000fe400078e0006 */
[----:B------:R-:W-:Y:S02]  /*69c00*/  IMAD.MOV.U32 R57, RZ, RZ, R7 ;  /* 0x000000ffff397224 */ /* 0x000fe400078e0007 */
[----:B-1----:R-:W2:Y:S01]  /*69c10*/  LDL.128 R4, [R1+0x4530] ;  /* 0x0045300001047983 */ /* 0x002ea20000100c00 */
[----:B------:R-:W-:-:S03]  /*69c20*/  DADD R58, R58, R2 ;  /* 0x000000003a3a7229 */ /* 0x000fc60000000002 */
[----:B--2---:R1:W-:Y:S01]  /*69c30*/  STL.64 [R1+0x9368], R6 ;  /* 0x0093680601007387 */ /* 0x0043e20000100a00 */
[----:B------:R-:W-:Y:S01]  /*69c40*/  MOV R112, R4 ;  /* 0x0000000400707202 */ /* 0x000fe20000000f00 */
[----:B------:R-:W-:Y:S02]  /*69c50*/  IMAD.MOV.U32 R113, RZ, RZ, R5 ;  /* 0x000000ffff717224 */ /* 0x000fe400078e0005 */
[----:B-1----:R-:W2:Y:S04]  /*69c60*/  LDL.128 R4, [R1+0x4590] ;  /* 0x0045900001047983 */ /* 0x002ea80000100c00 */
[----:B------:R1:W-:Y:S04]  /*69c70*/  STL.64 [R1+0x3d90], R58 ;  /* 0x003d903a01007387 */ /* 0x0003e80000100a00 */
[----:B--2---:R2:W-:Y:S01]  /*69c80*/  STL.64 [R1+0x8820], R4 ;  /* 0x0088200401007387 */ /* 0x0045e20000100a00 */
[----:B-1----:R-:W-:Y:S01]  /*69c90*/  IMAD.MOV.U32 R58, RZ, RZ, R6 ;  /* 0x000000ffff3a7224 */ /* 0x002fe200078e0006 */
[----:B------:R-:W-:-:S02]  /*69ca0*/  MOV R59, R7 ;  /* 0x00000007003b7202 */ /* 0x000fc40000000f00 */
[----:B--2---:R-:W2:Y:S01]  /*69cb0*/  LDL.128 R4, [R1+0x45b0] ;  /* 0x0045b00001047983 */ /* 0x004ea20000100c00 */
[----:B------:R-:W-:-:S03]  /*69cc0*/  DADD R18, R18, R2 ;  /* 0x0000000012127229 */ /* 0x000fc60000000002 */
[----:B--2---:R1:W-:Y:S01]  /*69cd0*/  STL.64 [R1+0x8ec0], R4 ;  /* 0x008ec00401007387 */ /* 0x0043e20000100a00 */
[----:B------:R-:W-:Y:S02]  /*69ce0*/  IMAD.MOV.U32 R114, RZ, RZ, R6 ;  /* 0x000000ffff727224 */ /* 0x000fe400078e0006 */
[----:B------:R-:W-:Y:S02]  /*69cf0*/  IMAD.MOV.U32 R115, RZ, RZ, R7 ;  /* 0x000000ffff737224 */ /* 0x000fe400078e0007 */
[----:B-1----:R-:W2:Y:S04]  /*69d00*/  LDL.128 R4, [R1+0x45d0] ;  /* 0x0045d00001047983 */ /* 0x002ea80000100c00 */
[----:B------:R1:W-:Y:S04]  /*69d10*/  STL.64 [R1+0x4340], R18 ;  /* 0x0043401201007387 */ /* 0x0003e80000100a00 */
[----:B-1----:R-:W3:Y:S04]  /*69d20*/  LDL.64 R18, [R1+0x47e8] ;  /* 0x0047e80001127983 */ /* 0x002ee80000100a00 */
[----:B--2---:R1:W-:Y:S01]  /*69d30*/  STL.64 [R1+0x86a0], R4 ;  /* 0x0086a00401007387 */ /* 0x0043e20000100a00 */
[----:B------:R-:W-:Y:S01]  /*69d40*/  MOV R106, R6 ;  /* 0x00000006006a7202 */ /* 0x000fe20000000f00 */
[----:B------:R-:W-:-:S02]  /*69d50*/  IMAD.MOV.U32 R107, RZ, RZ, R7 ;  /* 0x000000ffff6b7224 */ /* 0x000fc400078e0007 */
[----:B-1----:R-:W2:Y:S04]  /*69d60*/  LDL.128 R4, [R1+0x45f0] ;  /* 0x0045f00001047983 */ /* 0x002ea80000100c00 */
[----:B---3--:R1:W-:Y:S01]  /*69d70*/  STL.64 [R1+0xaa28], R18 ;  /* 0x00aa281201007387 */ /* 0x0083e20000100a00 */
[----:B------:R-:W-:-:S03]  /*69d80*/  DADD R28, R28, R2 ;  /* 0x000000001c1c7229 */ /* 0x000fc60000000002 */
[----:B--2---:R2:W-:Y:S01]  /*69d90*/  STL.64 [R1+0x8d80], R4 ;  /* 0x008d800401007387 */ /* 0x0045e20000100a00 */
[----:B-1----:R-:W-:Y:S01]  /*69da0*/  IMAD.MOV.U32 R18, RZ, RZ, R6 ;  /* 0x000000ffff127224 */ /* 0x002fe200078e0006 */
[----:B------:R-:W-:Y:S02]  /*69db0*/  MOV R19, R7 ;  /* 0x0000000700137202 */ /* 0x000fe40000000f00 */
[----:B--2---:R-:W2:Y:S04]  /*69dc0*/  LDL.128 R4, [R1+0x4610] ;  /* 0x0046100001047983 */ /* 0x004ea80000100c00 */
[----:B------:R1:W-:Y:S02]  /*69dd0*/  STL.64 [R1+0x40b8], R28 ;  /* 0x0040b81c01007387 */ /* 0x0003e40000100a00 */
[----:B-1----:R-:W-:-:S02]  /*69de0*/  DADD R28, R186, R2 ;  /* 0x00000000ba1c7229 */ /* 0x002fc40000000002 */
        /* <DEDUP_REMOVED lines=8> */
[--C-:B------:R-:W-:Y:S02]  /*69e70*/  DADD R68, R182, R2.reuse ;  /* 0x00000000b6447229 */ /* 0x100fe40000000002 */
[--C-:B------:R-:W-:Y:S02]  /*69e80*/  DADD R156, R156, R2.reuse ;  /* 0x000000009c9c7229 */ /* 0x100fe40000000002 */
[----:B------:R-:W-:Y:S01]  /*69e90*/  DADD R158, R158, R2 ;  /* 0x000000009e9e7229 */ /* 0x000fe20000000002 */
[----:B--2---:R1:W-:Y:S01]  /*69ea0*/  STL.64 [R1+0x8db0], R4 ;  /* 0x008db00401007387 */ /* 0x0043e20000100a00 */
[----:B------:R-:W-:Y:S01]  /*69eb0*/  IMAD.MOV.U32 R182, RZ, RZ, R6 ;  /* 0x000000ffffb67224 */ /* 0x000fe200078e0006 */
[----:B------:R-:W-:Y:S02]  /*69ec0*/  MOV R183, R7 ;  /* 0x0000000700b77202 */ /* 0x000fe40000000f00 */
[----:B-1----:R-:W2:Y:S04]  /*69ed0*/  LDL.128 R4, [R1+0x4670] ;  /* 0x0046700001047983 */ /* 0x002ea80000100c00 */
[----:B------:R1:W-:Y:S04]  /*69ee0*/  STL.128 [R1+0x3dc0], R156 ;  /* 0x003dc09c01007387 */ /* 0x0003e80000100c00 */
[----:B--2---:R2:W-:Y:S01]  /*69ef0*/  STL.64 [R1+0x89d0], R4 ;  /* 0x0089d00401007387 */ /* 0x0045e20000100a00 */
[----:B-1----:R-:W-:-:S02]  /*69f00*/  IMAD.MOV.U32 R158, RZ, RZ, R6 ;  /* 0x000000ffff9e7224 */ /* 0x002fc400078e0006 */
[----:B------:R-:W-:Y:S02]  /*69f10*/  IMAD.MOV.U32 R159, RZ, RZ, R7 ;  /* 0x000000ffff9f7224 */ /* 0x000fe400078e0007 */
[----:B--2---:R-:W2:Y:S04]  /*69f20*/  LDL.128 R4, [R1+0x46a0] ;  /* 0x0046a00001047983 */ /* 0x004ea80000100c00 */
[----:B--2---:R1:W-:Y:S01]  /*69f30*/  STL.64 [R1+0x9228], R6 ;  /* 0x0092280601007387 */ /* 0x0043e20000100a00 */
[----:B------:R-:W-:Y:S01]  /*69f40*/  MOV R130, R4 ;  /* 0x0000000400827202 */ /* 0x000fe20000000f00 */
[----:B------:R-:W-:Y:S02]  /*69f50*/  IMAD.MOV.U32 R131, RZ, RZ, R5 ;  /* 0x000000ffff837224 */ /* 0x000fe400078e0005 */
[----:B-1----:R-:W2:Y:S01]  /*69f60*/  LDL.128 R4, [R1+0x46c0] ;  /* 0x0046c00001047983 */ /* 0x002ea20000100c00 */
[----:B------:R-:W-:-:S03]  /*69f70*/  DADD R62, R62, R2 ;  /* 0x000000003e3e7229 */ /* 0x000fc60000000002 */
[----:B--2---:R1:W-:Y:S01]  /*69f80*/  STL.64 [R1+0x9868], R6 ;  /* 0x0098680601007387 */ /* 0x0043e20000100a00 */
[----:B------:R-:W-:Y:S01]  /*69f90*/  IMAD.MOV.U32 R122, RZ, RZ, R4 ;  /* 0x000000ffff7a7224 */ /* 0x000fe200078e0004 */
[----:B------:R-:W-:Y:S02]  /*69fa0*/  MOV R123, R5 ;  /* 0x00000005007b7202 */ /* 0x000fe40000000f00 */
[----:B-1----:R-:W2:Y:S04]  /*69fb0*/  LDL.128 R4, [R1+0x46e0] ;  /* 0x0046e00001047983 */ /* 0x002ea80000100c00 */
[----:B------:R1:W-:Y:S04]  /*69fc0*/  STL.64 [R1+0x3d70], R62 ;  /* 0x003d703e01007387 */ /* 0x0003e80000100a00 */
[----:B--2---:R2:W-:Y:S01]  /*69fd0*/  STL.64 [R1+0x89f8], R6 ;  /* 0x0089f80601007387 */ /* 0x0045e20000100a00 */
[----:B-1----:R-:W-:-:S02]  /*69fe0*/  IMAD.MOV.U32 R62, RZ, RZ, R4 ;  /* 0x000000ffff3e7224 */ /* 0x002fc400078e0004 */
[----:B------:R-:W-:Y:S02]  /*69ff0*/  IMAD.MOV.U32 R63, RZ, RZ, R5 ;  /* 0x000000ffff3f7224 */ /* 0x000fe400078e0005 */
[----:B--2---:R-:W2:Y:S04]  /*6a000*/  LDL.128 R4, [R1+0x4720] ;  /* 0x0047200001047983 */ /* 0x004ea80000100c00 */
[----:B------:R1:W-:Y:S04]  /*6a010*/  STL.64 [R1+0x3c88], R68 ;  /* 0x003c884401007387 */ /* 0x0003e80000100a00 */
        /* <DEDUP_REMOVED lines=35> */
[----:B-1----:R-:W2:Y:S01]  /*6a250*/  LDL.128 R4, [R1+0x4ee0] ;  /* 0x004ee00001047983 */ /* 0x002ea20000100c00 */
[----:B------:R-:W-:Y:S01]  /*6a260*/  IMAD.MOV.U32 R80, RZ, RZ, R74 ;  /* 0x000000ffff507224 */ /* 0x000fe200078e004a */
[----:B------:R-:W-:Y:S02]  /*6a270*/  MOV R81, R75 ;  /* 0x0000004b00517202 */ /* 0x000fe40000000f00 */
[----:B------:R1:W-:Y:S04]  /*6a280*/  STL.64 [R1+0x8e50], R72 ;  /* 0x008e504801007387 */ /* 0x0003e80000100a00 */
[----:B-1----:R-:W3:Y:S04]  /*6a290*/  LDL.128 R72, [R1+0x43c0] ;  /* 0x0043c00001487983 */ /* 0x002ee80000100c00 */
[----:B--2---:R1:W-:Y:S01]  /*6a2a0*/  STL.64 [R1+0x9088], R6 ;  /* 0x0090880601007387 */ /* 0x0043e20000100a00 */
[----:B------:R-:W-:Y:S01]  /*6a2b0*/  MOV R76, R4 ;  /* 0x00000004004c7202 */ /* 0x000fe20000000f00 */
[----:B------:R-:W-:-:S02]  /*6a2c0*/  IMAD.MOV.U32 R77, RZ, RZ, R5 ;  /* 0x000000ffff4d7224 */ /* 0x000fc400078e0005 */
[----:B-1----:R-:W2:Y:S04]  /*6a2d0*/  LDL.128 R4, [R1+0x4f10] ;  /* 0x004f100001047983 */ /* 0x002ea80000100c00 */
[----:B---3--:R1:W-:Y:S04]  /*6a2e0*/  STL.64 [R1+0x9128], R74 ;  /* 0x0091284a01007387 */ /* 0x0083e80000100a00 */
[----:B--2---:R2:W-:Y:S01]  /*6a2f0*/  STL.64 [R1+0x8848], R6 ;  /* 0x0088480601007387 */ /* 0x0045e20000100a00 */
[----:B-1----:R-:W-:Y:S01]  /*6a300*/  IMAD.MOV.U32 R74, RZ, RZ, R4 ;  /* 0x000000ffff4a7224 */ /* 0x002fe200078e0004 */
[----:B------:R-:W-:-:S02]  /*6a310*/  MOV R75, R5 ;  /* 0x00000005004b7202 */ /* 0x000fc40000000f00 */
[----:B--2---:R-:W2:Y:S01]  /*6a320*/  LDL.128 R4, [R1+0x4f30] ;  /* 0x004f300001047983 */ /* 0x004ea20000100c00 */
[----:B------:R-:W-:Y:S02]  /*6a330*/  IMAD.MOV.U32 R120, RZ, RZ, R72 ;  /* 0x000000ffff787224 */ /* 0x000fe400078e0048 */
[----:B------:R-:W-:Y:S01]  /*6a340*/  IMAD.MOV.U32 R121, RZ, RZ, R73 ;  /* 0x000000ffff797224 */ /* 0x000fe200078e0049 */
[----:B------:R-:W-:Y:S01]  /*6a350*/  DADD R34, R34, R2 ;  /* 0x0000000022227229 */ /* 0x000fe20000000002 */
        /* <DEDUP_REMOVED lines=14> */
[----:B--2---:R-:W2:Y:S04]  /*6a440*/  LDL.128 R4, [R1+0x52e0] ;  /* 0x0052e00001047983 */ /* 0x004ea80000100c00 */
        /* <DEDUP_REMOVED lines=8> */
[----:B------:R1:W-:Y:S04]  /*6a4d0*/  STL.64 [R1+0xa988], R188 ;  /* 0x00a988bc01007387 */ /* 0x0003e80000100a00 */
[----:B--2---:R2:W-:Y:S01]  /*6a4e0*/  STL.64 [R1+0x8460], R4 ;  /* 0x0084600401007387 */ /* 0x0045e20000100a00 */
[----:B-1----:R-:W-:Y:S01]  /*6a4f0*/  IMAD.MOV.U32 R188, RZ, RZ, R6 ;  /* 0x000000ffffbc7224 */ /* 0x002fe200078e0006 */
[----:B------:R-:W-:-:S02]  /*6a500*/  MOV R189, R7 ;  /* 0x0000000700bd7202 */ /* 0x000fc40000000f00 */
[----:B--2---:R-:W2:Y:S04]  /*6a510*/  LDL.128 R4, [R1+0x5610] ;  /* 0x0056100001047983 */ /* 0x004ea80000100c00 */
[----:B------:R1:W-:Y:S04]  /*6a520*/  STL.64 [R1+0xa968], R184 ;  /* 0x00a968b801007387 */ /* 0x0003e80000100a00 */
[----:B--2---:R2:W-:Y:S01]  /*6a530*/  STL.64 [R1+0x8540], R4 ;  /* 0x0085400401007387 */ /* 0x0045e20000100a00 */
[----:B-1----:R-:W-:Y:S02]  /*6a540*/  IMAD.MOV.U32 R184, RZ, RZ, R6 ;  /* 0x000000ffffb87224 */ /* 0x002fe400078e0006 */
[----:B------:R-:W-:-:S02]  /*6a550*/  IMAD.MOV.U32 R185, RZ, RZ, R7 ;  /* 0x000000ffffb97224 */ /* 0x000fc400078e0007 */
[----:B--2---:R-:W2:Y:S04]  /*6a560*/  LDL.128 R4, [R1+0x56c0] ;  /* 0x0056c00001047983 */ /* 0x004ea80000100c00 */
[----:B------:R1:W-:Y:S04]  /*6a570*/  STL.64 [R1+0xa960], R180 ;  /* 0x00a960b401007387 */ /* 0x0003e80000100a00 */
[----:B--2---:R2:W-:Y:S01]  /*6a580*/  STL.64 [R1+0x8550], R4 ;  /* 0x0085500401007387 */ /* 0x0045e20000100a00 */
[----:B-1----:R-:W-:Y:S01]  /*6a590*/  MOV R180, R6 ;  /* 0x0000000600b47202 */ /* 0x002fe20000000f00 */
[----:B------:R-:W-:-:S02]  /*6a5a0*/  IMAD.MOV.U32 R181, RZ, RZ, R7 ;  /* 0x000000ffffb57224 */ /* 0x000fc400078e0007 */
[----:B--2---:R-:W2:Y:S04]  /*6a5b0*/  LDL.128 R4, [R1+0x57a0] ;  /* 0x0057a00001047983 */ /* 0x004ea80000100c00 */
[----:B------:R-:W-:Y:S04]  /*6a5c0*/  STL.64 [R1+0xa980], R156 ;  /* 0x00a9809c01007387 */ /* 0x000fe80000100a00 */
[----:B------:R1:W-:Y:S04]  /*6a5d0*/  STL.64 [R1+0xa9a8], R108 ;  /* 0x00a9a86c01007387 */ /* 0x0003e80000100a00 */
[----:B------:R3:W-:Y:S01]  /*6a5e0*/  STL.64 [R1+0xa9b0], R200 ;  /* 0x00a9b0c801007387 */ /* 0x0007e20000100a00 */
[----:B-1----:R-:W-:Y:S01]  /*6a5f0*/  MOV R108, R46 ;  /* 0x0000002e006c7202 */ /* 0x002fe20000000f00 */
[----:B------:R-:W-:-:S02]  /*6a600*/  IMAD.MOV.U32 R109, RZ, RZ, R47 ;  /* 0x000000ffff6d7224 */ /* 0x000fc400078e002f */
[----:B---3--:R-:W-:Y:S01]  /*6a610*/  IMAD.MOV.U32 R200, RZ, RZ, R44 ;  /* 0x000000ffffc87224 */ /* 0x008fe200078e002c */
[----:B------:R-:W-:Y:S02]  /*6a620*/  MOV R201, R45 ;  /* 0x0000002d00c97202 */ /* 0x000fe40000000f00 */
[----:B------:R-:W3:Y:S01]  /*6a630*/  LDL.128 R44, [R1+0x5390] ;  /* 0x00539000012c7983 */ /* 0x000ee20000100c00 */
[--C-:B------:R-:W-:Y:S02]  /*6a640*/  DADD R32, R32, R2.reuse ;  /* 0x0000000020207229 */ /* 0x100fe40000000002 */
[----:B------:R-:W-:-:S05]  /*6a650*/  DADD R30, R30, R2 ;  /* 0x000000001e1e7229 */ /* 0x000fca0000000002 */
[----:B------:R1:W-:Y:S04]  /*6a660*/  STL.64 [R1+0x4000], R32 ;  /* 0x0040002001007387 */ /* 0x0003e80000100a00 */
[----:B------:R4:W-:Y:S04]  /*6a670*/  STL.64 [R1+0x4040], R30 ;  /* 0x0040401e01007387 */ /* 0x0009e80000100a00 */
[----:B-1----:R-:W3:Y:S04]  /*6a680*/  LDL.64 R32, [R1+0x44e0] ;  /* 0x0044e00001207983 */ /* 0x002ee80000100a00 */
[----:B----4-:R-:W4:Y:S04]  /*6a690*/  LDL.64 R30, [R1+0x4410] ;  /* 0x00441000011e7983 */ /* 0x010f280000100a00 */
[----:B--2---:R1:W-:Y:S01]  /*6a6a0*/  STL.64 [R1+0x85b8], R6 ;  /* 0x0085b80601007387 */ /* 0x0043e20000100a00 */
[----:B------:R-:W-:Y:S01]  /*6a6b0*/  IMAD.MOV.U32 R156, RZ, RZ, R4 ;  /* 0x000000ffff9c7224 */ /* 0x000fe200078e0004 */
[----:B------:R-:W-:-:S02]  /*6a6c0*/  MOV R157, R5 ;  /* 0x00000005009d7202 */ /* 0x000fc40000000f00 */
[----:B-1----:R-:W2:Y:S04]  /*6a6d0*/  LDL.128 R4, [R1+0x58d0] ;  /* 0x0058d00001047983 */ /* 0x002ea80000100c00 */
[----:B------:R-:W-:Y:S04]  /*6a6e0*/  STL.64 [R1+0xa970], R102 ;  /* 0x00a9706601007387 */ /* 0x000fe80000100a00 */
[----:B------:R1:W-:Y:S04]  /*6a6f0*/  STL.64 [R1+0xaa10], R38 ;  /* 0x00aa102601007387 */ /* 0x0003e80000100a00 */
[----:B------:R0:W-:Y:S04]  /*6a700*/  STL.64 [R1+0xa9c0], R124 ;  /* 0x00a9c07c01007387 */ /* 0x0001e80000100a00 */
[----:B------:R0:W-:Y:S04]  /*6a710*/  STL.64 [R1+0xa9c8], R204 ;  /* 0x00a9c8cc01007387 */ /* 0x0001e80000100a00 */
[----:B------:R3:W-:Y:S01]  /*6a720*/  STL.64 [R1+0x84e8], R230 ;  /* 0x0084e8e601007387 */ /* 0x0007e20000100a00 */
[----:B-1----:R-:W-:Y:S01]  /*6a730*/  MOV R38, R228 ;  /* 0x000000e400267202 */ /* 0x002fe20000000f00 */
[----:B------:R-:W-:-:S02]  /*6a740*/  IMAD.MOV.U32 R39, RZ, RZ, R229 ;  /* 0x000000ffff277224 */ /* 0x000fc400078e00e5 */
[----:B0-----:R-:W-:Y:S01]  /*6a750*/  IMAD.MOV.U32 R124, RZ, RZ, R220 ;  /* 0x000000ffff7c7224 */ /* 0x001fe200078e00dc */
[----:B------:R-:W-:Y:S02]  /*6a760*/  MOV R125, R221 ;  /* 0x000000dd007d7202 */ /* 0x000fe40000000f00 */
[----:B------:R-:W-:Y:S01]  /*6a770*/  MOV R204, R222 ;  /* 0x000000de00cc7202 */ /* 0x000fe20000000f00 */
[----:B------:R-:W-:Y:S02]  /*6a780*/  IMAD.MOV.U32 R205, RZ, RZ, R223 ;  /* 0x000000ffffcd7224 */ /* 0x000fe400078e00df */
[----:B------:R-:W2:Y:S04]  /*6a790*/  LDL.128 R220, [R1+0x4df0] ;  /* 0x004df00001dc7983 */ /* 0x000ea80000100c00 */
[----:B---3--:R-:W3:Y:S01]  /*6a7a0*/  LDL.128 R228, [R1+0x4c70] ;  /* 0x004c700001e47983 */ /* 0x008ee20000100c00 */
[----:B------:R-:W-:-:S03]  /*6a7b0*/  DADD R8, R8, R2 ;  /* 0x0000000008087229 */ /* 0x000fc60000000002 */
[----:B------:R0:W-:Y:S04]  /*6a7c0*/  STL.64 [R1+0xa9f8], R236 ;  /* 0x00a9f8ec01007387 */ /* 0x0001e80000100a00 */
[----:B------:R1:W-:Y:S01]  /*6a7d0*/  STL.64 [R1+0x8470], R44 ;  /* 0x0084702c01007387 */ /* 0x0003e20000100a00 */
[--C-:B------:R-:W-:Y:S01]  /*6a7e0*/  DADD R16, R16, R2.reuse ;  /* 0x0000000010107229 */ /* 0x100fe20000000002 */
[----:B0-----:R-:W-:Y:S02]  /*6a7f0*/  IMAD.MOV.U32 R236, RZ, RZ, R46 ;  /* 0x000000ffffec7224 */ /* 0x001fe400078e002e */
[----:B------:R-:W-:Y:S02]  /*6a800*/  IMAD.MOV.U32 R237, RZ, RZ, R47 ;  /* 0x000000ffffed7224 */ /* 0x000fe400078e002f */
[----:B-1----:R-:W3:Y:S01]  /*6a810*/  LDL.LU.128 R44, [R1+0xaa30] ;  /* 0x00aa3000012c7983 */ /* 0x002ee20000300c00 */
[----:B------:R-:W-:-:S03]  /*6a820*/  DADD R52, R52, R2 ;  /* 0x0000000034347229 */ /* 0x000fc60000000002 */
[----:B------:R0:W-:Y:S04]  /*6a830*/  STL.64 [R1+0x4470], R8 ;  /* 0x0044700801007387 */ /* 0x0001e80000100a00 */
[----:B------:R1:W-:Y:S04]  /*6a840*/  STL.64 [R1+0x4378], R16 ;  /* 0x0043781001007387 */ /* 0x0003e80000100a00 */
[----:B0-----:R-:W3:Y:S04]  /*6a850*/  LDL.64 R8, [R1+0x5d18] ;  /* 0x005d180001087983 */ /* 0x001ee80000100a00 */
[----:B-1----:R-:W3:Y:S01]  /*6a860*/  LDL.64 R16, [R1+0x5f30] ;  /* 0x005f300001107983 */ /* 0x002ee20000100a00 */
[----:B------:R-:W-:-:S03]  /*6a870*/  DADD R42, R42, R2 ;  /* 0x000000002a2a7229 */ /* 0x000fc60000000002 */
[----:B------:R0:W-:Y:S01]  /*6a880*/  STL.64 [R1+0x3d20], R52 ;  /* 0x003d203401007387 */ /* 0x0001e20000100a00 */
[--C-:B------:R-:W-:Y:S02]  /*6a890*/  DADD R40, R40, R2.reuse ;  /* 0x0000000028287229 */ /* 0x100fe40000000002 */
[--C-:B------:R-:W-:Y:S02]  /*6a8a0*/  DADD R10, R10, R2.reuse ;  /* 0x000000000a0a7229 */ /* 0x100fe40000000002 */
[--C-:B------:R-:W-:Y:S01]  /*6a8b0*/  DADD R50, R50, R2.reuse ;  /* 0x0000000032327229 */ /* 0x100fe20000000002 */
[----:B0-----:R-:W3:Y:S04]  /*6a8c0*/  LDL.64 R52, [R1+0x47b0] ;  /* 0x0047b00001347983 */ /* 0x001ee80000100a00 */
[----:B------:R0:W-:Y:S04]  /*6a8d0*/  STL.64 [R1+0xa9e8], R216 ;  /* 0x00a9e8d801007387 */ /* 0x0001e80000100a00 */
[----:B------:R1:W-:Y:S04]  /*6a8e0*/  STL.64 [R1+0x42e8], R28 ;  /* 0x0042e81c01007387 */ /* 0x0003e80000100a00 */
[----:B------:R4:W-:Y:S01]  /*6a8f0*/  STL.64 [R1+0x3df8], R42 ;  /* 0x003df82a01007387 */ /* 0x0009e20000100a00 */
[----:B0-----:R-:W-:-:S03]  /*6a900*/  DADD R216, R124, R2 ;  /* 0x000000007cd87229 */ /* 0x001fc60000000002 */
[----:B------:R0:W-:Y:S01]  /*6a910*/  STL.64 [R1+0x3f20], R40 ;  /* 0x003f202801007387 */ /* 0x0001e20000100a00 */
[--C-:B------:R-:W-:Y:S02]  /*6a920*/  DADD R124, R32, R2.reuse ;  /* 0x00000000207c7229 */ /* 0x100fe40000000002 */
[--C-:B------:R-:W-:Y:S01]  /*6a930*/  DADD R32, R186, R2.reuse ;  /* 0x00000000ba207229 */ /* 0x100fe20000000002 */
[----:B-1----:R-:W3:Y:S01]  /*6a940*/  LDL.64 R28, [R1+0x49e8] ;  /* 0x0049e800011c7983 */ /* 0x002ee20000100a00 */
[----:B------:R-:W-:-:S03]  /*6a950*/  DADD R186, R110, R2 ;  /* 0x000000006eba7229 */ /* 0x000fc60000000002 */
[----:B----4-:R-:W4:Y:S01]  /*6a960*/  LDL.64 R42, [R1+0x4398] ;  /* 0x00439800012a7983 */ /* 0x010f220000100a00 */
[----:B------:R-:W-:-:S03]  /*6a970*/  DADD R110, R138, R2 ;  /* 0x000000008a6e7229 */ /* 0x000fc60000000002 */
[----:B0-----:R-:W4:Y:S01]  /*6a980*/  LDL.64 R40, [R1+0x4488] ;  /* 0x0044880001287983 */ /* 0x001f220000100a00 */
[--C-:B------:R-:W-:Y:S02]  /*6a990*/  DADD R66, R66, R2.reuse ;  /* 0x0000000042427229 */ /* 0x100fe40000000002 */
[--C-:B------:R-:W-:Y:S01]  /*6a9a0*/  DADD R64, R64, R2.reuse ;  /* 0x0000000040407229 */ /* 0x100fe20000000002 */
[----:B------:R0:W-:Y:S01]  /*6a9b0*/  STL.64 [R1+0x4420], R10 ;  /* 0x0044200a01007387 */ /* 0x0001e20000100a00 */
[--C-:B------:R-:W-:Y:S02]  /*6a9c0*/  DADD R26, R26, R2.reuse ;  /* 0x000000001a1a7229 */ /* 0x100fe40000000002 */
[--C-:B------:R-:W-:Y:S01]  /*6a9d0*/  DADD R24, R24, R2.reuse ;  /* 0x0000000018187229 */ /* 0x100fe20000000002 */
[----:B------:R1:W-:Y:S01]  /*6a9e0*/  STL.64 [R1+0x3da0], R54 ;  /* 0x003da03601007387 */ /* 0x0003e20000100a00 */
[--C-:B------:R-:W-:Y:S02]  /*6a9f0*/  DADD R138, R206, R2.reuse ;  /* 0x00000000ce8a7229 */ /* 0x100fe40000000002 */
[----:B------:R-:W-:Y:S01]  /*6aa00*/  DADD R206, R34, R2 ;  /* 0x0000000022ce7229 */ /* 0x000fe20000000002 */
[----:B------:R1:W-:Y:S04]  /*6aa10*/  STL.64 [R1+0x3d10], R50 ;  /* 0x003d103201007387 */ /* 0x0003e80000100a00 */
[----:B0-----:R-:W4:Y:S04]  /*6aa20*/  LDL.64 R10, [R1+0x44d0] ;  /* 0x0044d000010a7983 */ /* 0x001f280000100a00 */
[----:B------:R0:W-:Y:S01]  /*6aa30*/  STL.64 [R1+0xa9d8], R140 ;  /* 0x00a9d88c01007387 */ /* 0x0001e20000100a00 */
[----:B-1----:R-:W-:Y:S01]  /*6aa40*/  IMAD.MOV.U32 R54, RZ, RZ, R80 ;  /* 0x000000ffff367224 */ /* 0x002fe200078e0050 */
[----:B------:R-:W-:-:S02]  /*6aa50*/  MOV R55, R81 ;  /* 0x0000005100377202 */ /* 0x000fc40000000f00 */
[----:B------:R-:W4:Y:S04]  /*6aa60*/  LDL.64 R50, [R1+0x61b0] ;  /* 0x0061b00001327983 */ /* 0x000f280000100a00 */
[----:B------:R-:W4:Y:S01]  /*6aa70*/  LDL.64 R80, [R1+0x6270] ;  /* 0x0062700001507983 */ /* 0x000f220000100a00 */
[----:B0-----:R-:W-:-:S03]  /*6aa80*/  DADD R140, R30, R2 ;  /* 0x000000001e8c7229 */ /* 0x001fc60000000002 */
[----:B------:R-:W4:Y:S01]  /*6aa90*/  LDL.LU.64 R34, [R1+0xaa20] ;  /* 0x00aa200001227983 */ /* 0x000f220000300a00 */
[--C-:B------:R-:W-:Y:S02]  /*6aaa0*/  DADD R30, R108, R2.reuse ;  /* 0x000000006c1e7229 */ /* 0x100fe40000000002 */
[----:B------:R-:W-:Y:S01]  /*6aab0*/  DADD R108, R18, R2 ;  /* 0x00000000126c7229 */ /* 0x000fe20000000002 */
[----:B------:R-:W4:Y:S04]  /*6aac0*/  LDL.LU.64 R18, [R1+0xaa28] ;  /* 0x00aa280001127983 */ /* 0x000f280000300a00 */
[----:B------:R-:W-:Y:S04]  /*6aad0*/  STL.64 [R1+0x6a10], R66 ;  /* 0x006a104201007387 */ /* 0x000fe80000100a00 */
[----:B------:R0:W-:Y:S04]  /*6aae0*/  STL.64 [R1+0x3cd0], R64 ;  /* 0x003cd04001007387 */ /* 0x0001e80000100a00 */
[----:B------:R-:W-:Y:S04]  /*6aaf0*/  STL.64 [R1+0x40f0], R26 ;  /* 0x0040f01a01007387 */ /* 0x000fe80000100a00 */
[----:B------:R1:W-:Y:S04]  /*6ab00*/  STL.64 [R1+0x4150], R24 ;  /* 0x0041501801007387 */ /* 0x0003e80000100a00 */
[----:B0-----:R-:W4:Y:S04]  /*6ab10*/  LDL.128 R64, [R1+0x3d40] ;  /* 0x003d400001407983 */ /* 0x001f280000100c00 */
[----:B-1----:R-:W4:Y:S04]  /*6ab20*/  LDL.128 R24, [R1+0x3be0] ;  /* 0x003be00001187983 */ /* 0x002f280000100c00 */
[----:B--2---:R0:W-:Y:S01]  /*6ab30*/  STL.64 [R1+0x85c8], R6 ;  /* 0x0085c80601007387 */ /* 0x0041e20000100a00 */
[----:B------:R-:W-:-:S02]  /*6ab40*/  IMAD.MOV.U32 R102, RZ, RZ, R4 ;  /* 0x000000ffff667224 */ /* 0x000fc400078e0004 */
[----:B------:R-:W-:Y:S02]  /*6ab50*/  IMAD.MOV.U32 R103, RZ, RZ, R5 ;  /* 0x000000ffff677224 */ /* 0x000fe400078e0005 */
[----:B0-----:R-:W2:Y:S01]  /*6ab60*/  LDL.128 R4, [R1+0x5b90] ;  /* 0x005b900001047983 */ /* 0x001ea20000100c00 */
[--C-:B------:R-:W-:Y:S02]  /*6ab70*/  DADD R22, R22, R2.reuse ;  /* 0x0000000016167229 */ /* 0x100fe40000000002 */
[--C-:B------:R-:W-:Y:S02]  /*6ab80*/  DADD R20, R20, R2.reuse ;  /* 0x0000000014147229 */ /* 0x100fe40000000002 */
[--C-:B------:R-:W-:Y:S02]  /*6ab90*/  DADD R14, R14, R2.reuse ;  /* 0x000000000e0e7229 */ /* 0x100fe40000000002 */
[----:B------:R-:W-:Y:S01]  /*6aba0*/  DADD R12, R12, R2 ;  /* 0x000000000c0c7229 */ /* 0x000fe20000000002 */
[----:B------:R-:W-:Y:S04]  /*6abb0*/  STL.64 [R1+0xa978], R48 ;  /* 0x00a9783001007387 */ /* 0x000fe80000100a00 */
[----:B------:R0:W-:Y:S04]  /*6abc0*/  STL.64 [R1+0xaa18], R246 ;  /* 0x00aa18f601007387 */ /* 0x0001e80000100a00 */
[----:B------:R1:W-:Y:S04]  /*6abd0*/  STL.64 [R1+0xa9b8], R136 ;  /* 0x00a9b88801007387 */ /* 0x0003e80000100a00 */
[----:B------:R1:W-:Y:S04]  /*6abe0*/  STL.64 [R1+0xaa00], R160 ;  /* 0x00aa00a001007387 */ /* 0x0003e80000100a00 */
[----:B------:R3:W-:Y:S01]  /*6abf0*/  STL.64 [R1+0xaa08], R240 ;  /* 0x00aa08f001007387 */ /* 0x0007e20000100a00 */
[----:B0-----:R-:W-:-:S02]  /*6ac00*/  IMAD.MOV.U32 R246, RZ, RZ, R96 ;  /* 0x000000fffff67224 */ /* 0x001fc400078e0060 */
[----:B------:R-:W-:Y:S01]  /*6ac10*/  IMAD.MOV.U32 R247, RZ, RZ, R97 ;  /* 0x000000fffff77224 */ /* 0x000fe200078e0061 */
[----:B------:R0:W-:Y:S01]  /*6ac20*/  STL.64 [R1+0x9408], R98 ;  /* 0x0094086201007387 */ /* 0x0001e20000100a00 */
[----:B-1----:R-:W-:Y:S02]  /*6ac30*/  IMAD.MOV.U32 R136, RZ, RZ, R224 ;  /* 0x000000ffff887224 */ /* 0x002fe400078e00e0 */
[----:B------:R-:W-:Y:S01]  /*6ac40*/  IMAD.MOV.U32 R137, RZ, RZ, R225 ;  /* 0x000000ffff897224 */ /* 0x000fe200078e00e1 */
[----:B------:R-:W-:Y:S01]  /*6ac50*/  STL.64 [R1+0x4168], R22 ;  /* 0x0041681601007387 */ /* 0x000fe20000100a00 */
[----:B------:R-:W-:Y:S02]  /*6ac60*/  IMAD.MOV.U32 R160, RZ, RZ, R220 ;  /* 0x000000ffffa07224 */ /* 0x000fe400078e00dc */
[----:B------:R-:W-:Y:S01]  /*6ac70*/  IMAD.MOV.U32 R161, RZ, RZ, R221 ;  /* 0x000000ffffa17224 */ /* 0x000fe200078e00dd */
[----:B------:R-:W-:Y:S01]  /*6ac80*/  STL.64 [R1+0x41f0], R20 ;  /* 0x0041f01401007387 */ /* 0x000fe20000100a00 */
[----:B---3--:R-:W-:Y:S01]  /*6ac90*/  IMAD.MOV.U32 R240, RZ, RZ, R228 ;  /* 0x000000fffff07224 */ /* 0x008fe200078e00e4 */
[----:B------:R-:W-:-:S02]  /*6aca0*/  MOV R241, R229 ;  /* 0x000000e500f17202 */ /* 0x000fc40000000f00 */
[----:B------:R-:W-:Y:S04]  /*6acb0*/  STL.64 [R1+0x43b0], R14 ;  /* 0x0043b00e01007387 */ /* 0x000fe80000100a00 */
[----:B------:R1:W-:Y:S04]  /*6acc0*/  STL.64 [R1+0x4400], R12 ;  /* 0x0044000c01007387 */ /* 0x0003e80000100a00 */
[----:B0-----:R-:W3:Y:S04]  /*6acd0*/  LDL.128 R96, [R1+0x48f0] ;  /* 0x0048f00001607983 */ /* 0x001ee80000100c00 */
[----:B------:R-:W-:Y:S04]  /*6ace0*/  STL.64 [R1+0x8d08], R230 ;  /* 0x008d08e601007387 */ /* 0x000fe80000100a00 */
[----:B------:R0:W-:Y:S04]  /*6acf0*/  STL.64 [R1+0x9388], R222 ;  /* 0x009388de01007387 */ /* 0x0001e80000100a00 */
[----:B-1----:R-:W3:Y:S04]  /*6ad00*/  LDL.128 R12, [R1+0x3bb0] ;  /* 0x003bb000010c7983 */ /* 0x002ee80000100c00 */
[----:B------:R-:W3:Y:S04]  /*6ad10*/  LDL.128 R20, [R1+0x3bc0] ;  /* 0x003bc00001147983 */ /* 0x000ee80000100c00 */
[----:B0-----:R-:W3:Y:S04]  /*6ad20*/  LDL.128 R220, [R1+0x4f80] ;  /* 0x004f800001dc7983 */ /* 0x001ee80000100c00 */
[----:B------:R-:W3:Y:S04]  /*6ad30*/  LDL.128 R228, [R1+0x4fe0] ;  /* 0x004fe00001e47983 */ /* 0x000ee80000100c00 */
[----:B------:R-:W3:Y:S04]  /*6ad40*/  LDL.128 R224, [R1+0x5030] ;  /* 0x0050300001e07983 */ /* 0x000ee80000100c00 */
[----:B------:R0:W-:Y:S01]  /*6ad50*/  STL.64 [R1+0xa9a0], R134 ;  /* 0x00a9a08601007387 */ /* 0x0001e20000100a00 */
[----:B------:R-:W-:-:S03]  /*6ad60*/  DADD R46, R46, R2 ;  /* 0x000000002e2e7229 */ /* 0x000fc60000000002 */
[----:B------:R1:W-:Y:S01]  /*6ad70*/  STL.64 [R1+0xa9e0], R144 ;  /* 0x00a9e09001007387 */ /* 0x0003e20000100a00 */
[----:B0-----:R-:W-:Y:S02]  /*6ad80*/  IMAD.MOV.U32 R134, RZ, RZ, R56 ;  /* 0x000000ffff867224 */ /* 0x001fe400078e0038 */
[----:B------:R-:W-:Y:S01]  /*6ad90*/  IMAD.MOV.U32 R135, RZ, RZ, R57 ;  /* 0x000000ffff877224 */ /* 0x000fe200078e0039 */
[----:B-1----:R-:W-:-:S05]  /*6ada0*/  DADD R144, R136, R2 ;  /* 0x0000000088907229 */ /* 0x002fca0000000002 */
[--C-:B------:R-:W-:Y:S02]  /*6adb0*/  DADD R136, R134, R2.reuse ;  /* 0x0000000086887229 */ /* 0x100fe40000000002 */
[--C-:B------:R-:W-:Y:S02]  /*6adc0*/  DADD R134, R158, R2.reuse ;  /* 0x000000009e867229 */ /* 0x100fe40000000002 */
[--C-:B------:R-:W-:Y:S02]  /*6add0*/  DADD R158, R130, R2.reuse ;  /* 0x00000000829e7229 */ /* 0x100fe40000000002 */
[--C-:B------:R-:W-:Y:S02]  /*6ade0*/  DADD R130, R202, R2.reuse ;  /* 0x00000000ca827229 */ /* 0x100fe40000000002 */
[--C-:B------:R-:W-:Y:S01]  /*6adf0*/  DADD R202, R244, R2.reuse ;  /* 0x00000000f4ca7229 */ /* 0x100fe20000000002 */
[----:B------:R0:W-:Y:S01]  /*6ae00*/  STL.64 [R1+0x49b0], R46 ;  /* 0x0049b02e01007387 */ /* 0x0001e20000100a00 */
[----:B------:R-:W-:-:S02]  /*6ae10*/  DADD R244, R156, R2 ;  /* 0x000000009cf47229 */ /* 0x000fc40000000002 */
[--C-:B------:R-:W-:Y:S02]  /*6ae20*/  DADD R54, R54, R2.reuse ;  /* 0x0000000036367229 */ /* 0x100fe40000000002 */
[--C-:B------:R-:W-:Y:S02]  /*6ae30*/  DADD R44, R44, R2.reuse ;  /* 0x000000002c2c7229 */ /* 0x100fe40000000002 */
[--C-:B0-----:R-:W-:Y:S02]  /*6ae40*/  DADD R46, R198, R2.reuse ;  /* 0x00000000c62e7229 */ /* 0x101fe40000000002 */
[--C-:B------:R-:W-:Y:S02]  /*6ae50*/  DADD R198, R88, R2.reuse ;  /* 0x0000000058c67229 */ /* 0x100fe40000000002 */
[--C-:B------:R-:W-:Y:S02]  /*6ae60*/  DADD R88, R218, R2.reuse ;  /* 0x00000000da587229 */ /* 0x100fe40000000002 */
[----:B------:R-:W-:-:S02]  /*6ae70*/  DADD R218, R188, R2 ;  /* 0x00000000bcda7229 */ /* 0x000fc40000000002 */
[--C-:B------:R-:W-:Y:S02]  /*6ae80*/  DADD R188, R102, R2.reuse ;  /* 0x0000000066bc7229 */ /* 0x100fe40000000002 */
[--C-:B------:R-:W-:Y:S01]  /*6ae90*/  DADD R102, R16, R2.reuse ;  /* 0x0000000010667229 */ /* 0x100fe20000000002 */
[----:B------:R0:W-:Y:S04]  /*6aea0*/  STL.64 [R1+0x4768], R54 ;  /* 0x0047683601007387 */ /* 0x0001e80000100a00 */
[----:B------:R1:W-:Y:S04]  /*6aeb0*/  STL.64 [R1+0x4700], R44 ;  /* 0x0047002c01007387 */ /* 0x0003e80000100a00 */
[----:B------:R1:W-:Y:S01]  /*6aec0*/  STL.64 [R1+0xa990], R196 ;  /* 0x00a990c401007387 */ /* 0x0003e20000100a00 */
[----:B0-----:R-:W-:-:S02]  /*6aed0*/  DADD R54, R100, R2 ;  /* 0x0000000064367229 */ /* 0x001fc40000000002 */
[--C-:B------:R-:W-:Y:S02]  /*6aee0*/  DADD R100, R38, R2.reuse ;  /* 0x0000000026647229 */ /* 0x100fe40000000002 */
[--C-:B-1----:R-:W-:Y:S01]  /*6aef0*/  DADD R44, R52, R2.reuse ;  /* 0x00000000342c7229 */ /* 0x102fe20000000002 */
[----:B------:R-:W3:Y:S01]  /*6af00*/  LDL.LU.64 R38, [R1+0xaa10] ;  /* 0x00aa100001267983 */ /* 0x000ee20000300a00 */
[----:B------:R-:W-:Y:S01]  /*6af10*/  MOV R196, R106 ;  /* 0x0000006a00c47202 */ /* 0x000fe20000000f00 */
[----:B------:R-:W-:Y:S02]  /*6af20*/  IMAD.MOV.U32 R197, RZ, RZ, R107 ;  /* 0x000000ffffc57224 */ /* 0x000fe400078e006b */
[----:B------:R-:W-:Y:S04]  /*6af30*/  STL.64 [R1+0x8ef0], R102 ;  /* 0x008ef06601007387 */ /* 0x000fe80000100a00 */
[----:B------:R0:W-:Y:S01]  /*6af40*/  STL.64 [R1+0x5f30], R102 ;  /* 0x005f306601007387 */ /* 0x0001e20000100a00 */
[----:B----4-:R-:W-:-:S03]  /*6af50*/  DADD R106, R42, R2 ;  /* 0x000000002a6a7229 */ /* 0x010fc60000000002 */
[----:B------:R1:W-:Y:S04]  /*6af60*/  STL.64 [R1+0xa998], R212 ;  /* 0x00a998d401007387 */ /* 0x0003e80000100a00 */
[----:B------:R4:W-:Y:S04]  /*6af70*/  STL.64 [R1+0x47b0], R44 ;  /* 0x0047b02c01007387 */ /* 0x0009e80000100a00 */
[----:B0-----:R-:W3:Y:S01]  /*6af80*/  LDL.LU.64 R102, [R1+0xa970] ;  /* 0x00a9700001667983 */ /* 0x001ee20000300a00 */
[--C-:B------:R-:W-:Y:S01]  /*6af90*/  DADD R42, R182, R2.reuse ;  /* 0x00000000b62a7229 */ /* 0x100fe20000000002 */
[----:B-1----:R-:W-:Y:S01]  /*6afa0*/  IMAD.MOV.U32 R212, RZ, RZ, R58 ;  /* 0x000000ffffd47224 */ /* 0x002fe200078e003a */
[----:B------:R-:W-:Y:S01]  /*6afb0*/  MOV R213, R59 ;  /* 0x0000003b00d57202 */ /* 0x000fe20000000f00 */
[----:B------:R0:W-:Y:S01]  /*6afc0*/  STL.64 [R1+0xa9d0], R208 ;  /* 0x00a9d0d001007387 */ /* 0x0001e20000100a00 */
[----:B----4-:R-:W-:-:S02]  /*6afd0*/  DADD R44, R196, R2 ;  /* 0x00000000c42c7229 */ /* 0x010fc40000000002 */
[--C-:B------:R-:W-:Y:S01]  /*6afe0*/  DADD R196, R28, R2.reuse ;  /* 0x000000001cc47229 */ /* 0x100fe20000000002 */
[----:B------:R1:W-:Y:S01]  /*6aff0*/  STL.64 [R1+0xa9f0], R152 ;  /* 0x00a9f09801007387 */ /* 0x0003e20000100a00 */
[--C-:B------:R-:W-:Y:S02]  /*6b000*/  DADD R28, R76, R2.reuse ;  /* 0x000000004c1c7229 */ /* 0x100fe40000000002 */
[--C-:B------:R-:W-:Y:S01]  /*6b010*/  DADD R76, R74, R2.reuse ;  /* 0x000000004a4c7229 */ /* 0x100fe20000000002 */
[----:B------:R-:W-:Y:S01]  /*6b020*/  STL.64 [R1+0x8480], R216 ;  /* 0x008480d801007387 */ /* 0x000fe20000100a00 */
[--C-:B------:R-:W-:Y:S02]  /*6b030*/  DADD R182, R132, R2.reuse ;  /* 0x0000000084b67229 */ /* 0x100fe40000000002 */
[--C-:B0-----:R-:W-:Y:S01]  /*6b040*/  DADD R208, R40, R2.reuse ;  /* 0x0000000028d07229 */ /* 0x101fe20000000002 */
[----:B------:R-:W-:Y:S01]  /*6b050*/  STL.64 [R1+0x8710], R144 ;  /* 0x0087109001007387 */ /* 0x000fe20000100a00 */
[----:B------:R-:W-:-:S02]  /*6b060*/  DADD R40, R92, R2 ;  /* 0x000000005c287229 */ /* 0x000fc40000000002 */
[--C-:B------:R-:W-:Y:S01]  /*6b070*/  DADD R74, R72, R2.reuse ;  /* 0x00000000484a7229 */ /* 0x100fe20000000002 */
[----:B------:R-:W-:Y:S01]  /*6b080*/  STL.64 [R1+0x8488], R140 ;  /* 0x0084888c01007387 */ /* 0x000fe20000100a00 */
[--C-:B-1----:R-:W-:Y:S02]  /*6b090*/  DADD R152, R204, R2.reuse ;  /* 0x00000000cc987229 */ /* 0x102fe40000000002 */
[--C-:B------:R-:W-:Y:S01]  /*6b0a0*/  DADD R204, R10, R2.reuse ;  /* 0x000000000acc7229 */ /* 0x100fe20000000002 */
[----:B------:R-:W-:Y:S01]  /*6b0b0*/  STL.64 [R1+0x8a78], R124 ;  /* 0x008a787c01007387 */ /* 0x000fe20000100a00 */
[--C-:B------:R-:W-:Y:S02]  /*6b0c0*/  DADD R132, R210, R2.reuse ;  /* 0x00000000d2847229 */ /* 0x100fe40000000002 */
[--C-:B------:R-:W-:Y:S01]  /*6b0d0*/  DADD R92, R238, R2.reuse ;  /* 0x00000000ee5c7229 */ /* 0x100fe20000000002 */
[----:B------:R-:W-:Y:S01]  /*6b0e0*/  STL.64 [R1+0x84f8], R136 ;  /* 0x0084f88801007387 */ /* 0x000fe20000100a00 */
[----:B------:R-:W-:-:S02]  /*6b0f0*/  DADD R72, R242, R2 ;  /* 0x00000000f2487229 */ /* 0x000fc40000000002 */
[--C-:B------:R-:W-:Y:S01]  /*6b100*/  DADD R52, R200, R2.reuse ;  /* 0x00000000c8347229 */ /* 0x100fe20000000002 */
[----:B------:R-:W-:Y:S01]  /*6b110*/  STL.64 [R1+0x8500], R108 ;  /* 0x0085006c01007387 */ /* 0x000fe20000100a00 */
        /* <DEDUP_REMOVED lines=22> */
[----:B------:R-:W-:Y:S01]  /*6b280*/  DADD R248, R176, R2 ;  /* 0x00000000b0f87229 */ /* 0x000fe20000000002 */
[----:B--2---:R0:W-:Y:S01]  /*6b290*/  STL.64 [R1+0x9090], R4 ;  /* 0x0090900401007387 */ /* 0x0041e20000100a00 */
[----:B------:R-:W-:Y:S01]  /*6b2a0*/  MOV R48, R6 ;  /* 0x0000000600307202 */ /* 0x000fe20000000f00 */
[----:B------:R-:W-:-:S02]  /*6b2b0*/  IMAD.MOV.U32 R49, RZ, RZ, R7 ;  /* 0x000000ffff317224 */ /* 0x000fc400078e0007 */
[----:B------:R-:W-:Y:S04]  /*6b2c0*/  STL.64 [R1+0x8a70], R208 ;  /* 0x008a70d001007387 */ /* 0x000fe80000100a00 */
[----:B------:R-:W-:Y:S04]  /*6b2d0*/  STL.64 [R1+0x84d8], R204 ;  /* 0x0084d8cc01007387 */ /* 0x000fe80000100a00 */
[----:B0-----:R-:W2:Y:S01]  /*6b2e0*/  LDL.128 R4, [R1+0x3c60] ;  /* 0x003c600001047983 */ /* 0x001ea20000100c00 */
[--C-:B------:R-:W-:Y:S02]  /*6b2f0*/  DADD R156, R48, R2.reuse ;  /* 0x00000000309c7229 */ /* 0x100fe40000000002 */
[--C-:B------:R-:W-:Y:S01]  /*6b300*/  DADD R48, R8, R2.reuse ;  /* 0x0000000008307229 */ /* 0x100fe20000000002 */
[----:B------:R-:W-:Y:S04]  /*6b310*/  STL.64 [R1+0x8490], R200 ;  /* 0x008490c801007387 */ /* 0x000fe80000100a00 */
[----:B------:R-:W-:Y:S04]  /*6b320*/  STL.64 [R1+0x8598], R212 ;  /* 0x008598d401007387 */ /* 0x000fe80000100a00 */
[----:B------:R-:W-:Y:S04]  /*6b330*/  STL.64 [R1+0x8ed8], R48 ;  /* 0x008ed83001007387 */ /* 0x000fe80000100a00 */
[----:B------:R0:W-:Y:S04]  /*6b340*/  STL.64 [R1+0x5d18], R48 ;  /* 0x005d183001007387 */ /* 0x0001e80000100a00 */
[----:B------:R-:W-:Y:S04]  /*6b350*/  STL.64 [R1+0x8718], R196 ;  /* 0x008718c401007387 */ /* 0x000fe80000100a00 */
[----:B------:R-:W-:Y:S04]  /*6b360*/  STL.64 [R1+0x8f80], R184 ;  /* 0x008f80b801007387 */ /* 0x000fe80000100a00 */
[----:B0-----:R-:W4:Y:S01]  /*6b370*/  LDL.LU.64 R48, [R1+0xa978] ;  /* 0x00a9780001307983 */ /* 0x001f220000300a00 */
        /* <DEDUP_REMOVED lines=29> */
[----:B------:R1:W5:Y:S04]  /*6b550*/  LDL.LU.64 R236, [R1+0xa9f8] ;  /* 0x00a9f80001ec7983 */ /* 0x0003680000300a00 */
[----:B0-----:R0:W5:Y:S04]  /*6b560*/  LDL.LU.64 R152, [R1+0xa9f0] ;  /* 0x00a9f00001987983 */ /* 0x0011680000300a00 */
[----:B------:R0:W5:Y:S04]  /*6b570*/  LDL.LU.64 R216, [R1+0xa9e8] ;  /* 0x00a9e80001d87983 */ /* 0x0001680000300a00 */
[----:B------:R0:W5:Y:S04]  /*6b580*/  LDL.LU.64 R144, [R1+0xa9e0] ;  /* 0x00a9e00001907983 */ /* 0x0001680000300a00 */
[----:B------:R0:W5:Y:S04]  /*6b590*/  LDL.LU.64 R140, [R1+0xa9d8] ;  /* 0x00a9d800018c7983 */ /* 0x0001680000300a00 */
[----:B-1----:R0:W5:Y:S04]  /*6b5a0*/  LDL.LU.64 R208, [R1+0xa9d0] ;  /* 0x00a9d00001d07983 */ /* 0x0021680000300a00 */
        /* <DEDUP_REMOVED lines=12> */
[----:B---3--:R0:W5:Y:S01]  /*6b670*/  LDL.LU R250, [R1+0xa958] ;  /* 0x00a9580001fa7983 */ /* 0x0081620000300800 */
        /* <DEDUP_REMOVED lines=32> */
[--C-:B------:R-:W-:Y:S01]  /*6b880*/  DADD R34, R226, R2.reuse ;  /* 0x00000000e2227229 */ /* 0x100fe20000000002 */
[----:B------:R0:W-:Y:S04]  /*6b890*/  STL.64 [R1+0x9070], R80 ;  /* 0x0090705001007387 */ /* 0x0001e80000100a00 */
[----:B------:R0:W-:Y:S01]  /*6b8a0*/  STL.64 [R1+0x9080], R148 ;  /* 0x0090809401007387 */ /* 0x0001e20000100a00 */
[--C-:B--2---:R-:W-:Y:S02]  /*6b8b0*/  DADD R50, R6, R2.reuse ;  /* 0x0000000006327229 */ /* 0x104fe40000000002 */
[----:B------:R-:W-:-:S02]  /*6b8c0*/  DADD R6, R98, R2 ;  /* 0x0000000062067229 */ /* 0x000fc40000000002 */
[----:B------:R-:W-:Y:S01]  /*6b8d0*/  DADD R98, R220, R2 ;  /* 0x00000000dc627229 */ /* 0x000fe20000000002 */
[----:B------:R-:W-:-:S05]  /*6b8e0*/  MOV R2, 0x10 ;  /* 0x0000001000027802 */ /* 0x000fca0000000f00 */
[----:B------:R-:W-:-:S04]  /*6b8f0*/  IMAD R0, R0, 0x1e0, -R2 ;  /* 0x000001e000007824 */ /* 0x000fc800078e0a02 */
[----:B------:R4:W1:Y:S01]  /*6b900*/  LDC R2, c[0x3][R0+0x8] ;  /* 0x00c0020000027b82 */ /* 0x0008620000000800 */
[----:B------:R0:W-:Y:S04]  /*6b910*/  STL.64 [R1+0x9190], R150 ;  /* 0x0091909601007387 */ /* 0x0001e80000100a00 */
[----:B------:R0:W-:Y:S04]  /*6b920*/  STL.64 [R1+0x91e8], R248 ;  /* 0x0091e8f801007387 */ /* 0x0001e80000100a00 */
[----:B------:R0:W-:Y:S04]  /*6b930*/  STL.64 [R1+0x9210], R178 ;  /* 0x009210b201007387 */ /* 0x0001e80000100a00 */
[----:B------:R0:W-:Y:S01]  /*6b940*/  STL.64 [R1+0x9290], R232 ;  /* 0x009290e801007387 */ /* 0x0001e20000100a00 */
[----:B----4-:R-:W-:-:S03]  /*6b950*/  FFMA R0, RZ, R39, R49 ;  /* 0x00000027ff007223 */ /* 0x010fc60000000031 */
        /* <DEDUP_REMOVED lines=89> */
[----:B-1----:R-:W-:-:S11]  /*6bef0*/  ISETP.GE.AND P6, PT, R2, 0x1, PT ;  /* 0x000000010200780c */ /* 0x002fd60003fc6270 */
[----:B0-----:R-:W-:Y:S05]  /*6bf00*/  @P1 BRA P2, `(.L_x_3913) ;  /* 0x0000000000201947 */ /* 0x001fea0001000000 */
[----:B------:R-:W-:Y:S01]  /*6bf10*/  IMAD.MOV.U32 R248, RZ, RZ, R102 ;  /* 0x000000fffff87224 */ /* 0x000fe200078e0066 */
[----:B------:R-:W-:Y:S01]  /*6bf20*/  MOV R2, R38 ;  /* 0x0000002600027202 */ /* 0x000fe20000000f00 */
[----:B------:R-:W-:Y:S01]  /*6bf30*/  IMAD.MOV.U32 R249, RZ, RZ, R103 ;  /* 0x000000fffff97224 */ /* 0x000fe200078e0067 */
[----:B------:R-:W-:Y:S01]  /*6bf40*/  MOV R252, 0x6bf70 ;  /* 0x0006bf7000fc7802 */ /* 0x000fe20000000f00 */
[----:B------:R-:W-:-:S07]  /*6bf50*/  IMAD.MOV.U32 R251, RZ, RZ, R39 ;  /* 0x000000fffffb7224 */ /* 0x000fce00078e0027 */
[----:B-----5:R-:W-:Y:S05]  /*6bf60*/  CALL.REL.NOINC `($__internal_4_$__cuda_sm20_div_rn_f64_full) ;  /* 0x00000a1c00f87944 */ /* 0x020fea0003c00000 */
[----:B------:R-:W-:Y:S01]  /*6bf70*/  IMAD.MOV.U32 R48, RZ, RZ, R250 ;  /* 0x000000ffff307224 */ /* 0x000fe200078e00fa */
[----:B------:R-:W-:-:S07]  /*6bf80*/  MOV R49, R251 ;  /* 0x000000fb00317202 */ /* 0x000fce0000000f00 */
.L_x_3913:
[----:B------:R-:W-:Y:S05]  /*6bf90*/  BSYNC.RECONVERGENT B3 ;  /* 0x0000000000037941 */ /* 0x000fea0003800200 */
.L_x_3912:
        /* <DEDUP_REMOVED lines=20> */
[----:B-----5:R-:W-:Y:S05]  /*6c0e0*/  CALL.REL.NOINC `($__internal_4_$__cuda_sm20_div_rn_f64_full) ;  /* 0x00000a1c00987944 */ /* 0x020fea0003c00000 */
[----:B------:R-:W-:Y:S01]  /*6c0f0*/  MOV R80, R250 ;  /* 0x000000fa00507202 */ /* 0x000fe20000000f00 */
[----:B------:R-:W-:-:S07]  /*6c100*/  IMAD.MOV.U32 R81, RZ, RZ, R251 ;  /* 0x000000ffff517224 */ /* 0x000fce00078e00fb */
.L_x_3915:
[----:B------:R-:W-:Y:S05]  /*6c110*/  BSYNC.RECONVERGENT B3 ;  /* 0x0000000000037941 */ /* 0x000fea0003800200 */
.L_x_3914:
[----:B------:R-:W0:Y:S01]  /*6c120*/  MUFU.RCP64H R3, R39 ;  /* 0x0000002700037308 */ /* 0x000e220000001800 */
[----:B------:R-:W-:Y:S01]  /*6c130*/  IMAD.MOV.U32 R2, RZ, RZ, 0x1 ;  /* 0x00000001ff027424 */ /* 0x000fe200078e00ff */
[----:B------:R1:W-:Y:S01]  /*6c140*/  STL.128 [R1+0x3be0], R80 ;  /* 0x003be05001007387 */ /* 0x0003e20000100c00 */
[----:B-----5:R-:W-:Y:S01]  /*6c150*/  FSETP.GEU.AND P2, PT, |R59|, 6.5827683646048100446e-37, PT ;  /* 0x036000003b00780b */ /* 0x020fe20003f4e200 */
        /* <DEDUP_REMOVED lines=18> */
[----:B------:R-:W-:Y:S05]  /*6c280*/  CALL.REL.NOINC `($__internal_4_$__cuda_sm20_div_rn_f64_full) ;  /* 0x00000a1c00307944 */ /* 0x000fea0003c00000 */
[----:B------:R-:W-:Y:S02]  /*6c290*/  IMAD.MOV.U32 R150, RZ, RZ, R250 ;  /* 0x000000ffff967224 */ /* 0x000fe400078e00fa */
[----:B------:R-:W-:-:S07]  /*6c2a0*/  IMAD.MOV.U32 R151, RZ, RZ, R251 ;  /* 0x000000ffff977224 */ /* 0x000fce00078e00fb */
.L_x_3917:
[----:B------:R-:W-:Y:S05]  /*6c2b0*/  BSYNC.RECONVERGENT B3 ;  /* 0x0000000000037941 */ /* 0x000fea0003800200 */
.L_x_3916:
        /* <DEDUP_REMOVED lines=20> */
[----:B------:R-:W-:Y:S05]  /*6c400*/  CALL.REL.NOINC `($__internal_4_$__cuda_sm20_div_rn_f64_full) ;  /* 0x00000a1800d07944 */ /* 0x000fea0003c00000 */
[----:B------:R-:W-:Y:S01]  /*6c410*/  IMAD.MOV.U32 R48, RZ, RZ, R250 ;  /* 0x000000ffff307224 */ /* 0x000fe200078e00fa */
[----:B------:R-:W-:-:S07]  /*6c420*/  MOV R49, R251 ;  /* 0x000000fb00317202 */ /* 0x000fce0000000f00 */
.L_x_3919:
[----:B------:R-:W-:Y:S05]  /*6c430*/  BSYNC.RECONVERGENT B3 ;  /* 0x0000000000037941 */ /* 0x000fea0003800200 */
.L_x_3918:
[----:B------:R-:W2:Y:S01]  /*6c440*/  LDL.128 R24, [R1+0x3d30] ;  /* 0x003d300001187983 */ /* 0x000ea20000100c00 */
[----:B------:R-:W0:Y:S01]  /*6c450*/  MUFU.RCP64H R3, R23 ;  /* 0x0000001700037308 */ /* 0x000e220000001800 */
[----:B------:R-:W-:-:S06]  /*6c460*/  IMAD.MOV.U32 R2, RZ, RZ, 0x1 ;  /* 0x00000001ff027424 */ /* 0x000fcc00078e00ff */
[----:B0-----:R-:W-:-:S08]  /*6c470*/  DFMA R4, -R22, R2, 1 ;  /* 0x3ff000001604742b */ /* 0x001fd00000000102 */
[----:B------:R-:W-:-:S08]  /*6c480*/  DFMA R4, R4, R4, R4 ;  /* 0x000000040404722b */ /* 0x000fd00000000004 */
[----:B------:R-:W-:-:S08]  /*6c490*/  DFMA R2, R2, R4, R2 ;  /* 0x000000040202722b */ /* 0x000fd00000000002 */
[----:B------:R-:W-:-:S08]  /*6c4a0*/  DFMA R4, -R22, R2, 1 ;  /* 0x3ff000001604742b */ /* 0x000fd00000000102 */
[----:B------:R-:W-:Y:S01]  /*6c4b0*/  DFMA R2, R2, R4, R2 ;  /* 0x000000040202722b */ /* 0x000fe20000000002 */
[----:B------:R0:W-:Y:S01]  /*6c4c0*/  STL.128 [R1+0x3c60], R48 ;  /* 0x003c603001007387 */ /* 0x0001e20000100c00 */
[----:B------:R-:W-:Y:S01]  /*6c4d0*/  IMAD.MOV.U32 R148, RZ, RZ, R56 ;  /* 0x000000ffff947224 */ /* 0x000fe200078e0038 */
[----:B------:R-:W-:Y:S02]  /*6c4e0*/  MOV R149, R57 ;  /* 0x0000003900957202 */ /* 0x000fe40000000f00 */
[----:B------:R1:W-:Y:S04]  /*6c4f0*/  STL.64 [R1+0x3c80], R180 ;  /* 0x003c80b401007387 */ /* 0x0003e80000100a00 */
[----:B------:R1:W-:Y:S01]  /*6c500*/  STL.128 [R1+0x3c50], R148 ;  /* 0x003c509401007387 */ /* 0x0003e20000100c00 */
[----:B------:R-:W-:Y:S01]  /*6c510*/  BSSY.RECONVERGENT B3, `(.L_x_3920) ;  /* 0x0000010000037945 */ /* 0x000fe20003800200 */
[----:B--2---:R-:W-:-:S08]  /*6c520*/  DMUL R4, R24, R2 ;  /* 0x0000000218047228 */ /* 0x004fd00000000000 */
[----:B0-----:R-:W-:-:S08]  /*6c530*/  DFMA R48, -R22, R4, R24 ;  /* 0x000000041630722b */ /* 0x001fd00000000118 */
[----:B------:R-:W-:Y:S01]  /*6c540*/  DFMA R48, R2, R48, R4 ;  /* 0x000000300230722b */ /* 0x000fe20000000004 */
[----:B------:R-:W-:-:S09]  /*6c550*/  FSETP.GEU.AND P2, PT, |R25|, 6.5827683646048100446e-37, PT ;  /* 0x036000001900780b */ /* 0x000fd20003f4e200 */
        /* <DEDUP_REMOVED lines=11> */
.L_x_3921:
[----:B------:R-:W-:Y:S05]  /*6c610*/  BSYNC.RECONVERGENT B3 ;  /* 0x0000000000037941 */ /* 0x000fea0003800200 */
.L_x_3920:
        /* <DEDUP_REMOVED lines=21> */
[----:B------:R-:W-:Y:S01]  /*6c770*/  MOV R50, R250 ;  /* 0x000000fa00327202 */ /* 0x000fe20000000f00 */
[----:B------:R-:W-:-:S07]  /*6c780*/  IMAD.MOV.U32 R51, RZ, RZ, R251 ;  /* 0x000000ffff337224 */ /* 0x000fce00078e00fb */
.L_x_3923:
[----:B------:R-:W-:Y:S05]  /*6c790*/  BSYNC.RECONVERGENT B3 ;  /* 0x0000000000037941 */ /* 0x000fea0003800200 */
.L_x_3922:
[----:B------:R-:W2:Y:S01]  /*6c7a0*/  LDL.64 R4, [R1+0x3db8] ;  /* 0x003db80001047983 */ /* 0x000ea20000100a00 */
[----:B------:R-:W0:Y:S01]  /*6c7b0*/  MUFU.RCP64H R3, R21 ;  /* 0x0000001500037308 */ /* 0x000e220000001800 */
[----:B------:R-:W-:Y:S01]  /*6c7c0*/  IMAD.MOV.U32 R2, RZ, RZ, 0x1 ;  /* 0x00000001ff027424 */ /* 0x000fe200078e00ff */
[----:B------:R-:W-:Y:S01]  /*6c7d0*/  MOV R178, R66 ;  /* 0x0000004200b27202 */ /* 0x000fe20000000f00 */
[----:B------:R-:W-:Y:S01]  /*6c7e0*/  IMAD.MOV.U32 R179, RZ, RZ, R67 ;  /* 0x000000ffffb37224 */ /* 0x000fe200078e0043 */
[----:B------:R1:W-:Y:S01]  /*6c7f0*/  STL.128 [R1+0x3d30], R48 ;  /* 0x003d303001007387 */ /* 0x0003e20000100c00 */
[----:B------:R-:W-:Y:S03]  /*6c800*/  BSSY.RECONVERGENT B3, `(.L_x_3924) ;  /* 0x0000016000037945 */ /* 0x000fe60003800200 */
        /* <DEDUP_REMOVED lines=21> */
.L_x_3925:
[----:B------:R-:W-:Y:S05]  /*6c960*/  BSYNC.RECONVERGENT B3 ;  /* 0x0000000000037941 */ /* 0x000fea0003800200 */
.L_x_3924:
        /* <DEDUP_REMOVED lines=24> */
[----:B-----5:R-:W-:Y:S05]  /*6caf0*/  CALL.REL.NOINC `($__internal_4_$__cuda_sm20_div_rn_f64_full) ;  /* 0x00000a1400147944 */ /* 0x020fea0003c00000 */
[----:B------:R-:W-:Y:S02]  /*6cb00*/  IMAD.MOV.U32 R48, RZ, RZ, R250 ;  /* 0x000000ffff307224 */ /* 0x000fe400078e00fa */
[----:B------:R-:W-:-:S07]  /*6cb10*/  IMAD.MOV.U32 R49, RZ, RZ, R251 ;  /* 0x000000ffff317224 */ /* 0x000fce00078e00fb */
.L_x_3927:
[----:B------:R-:W-:Y:S05]  /*6cb20*/  BSYNC.RECONVERGENT B3 ;  /* 0x0000000000037941 */ /* 0x000fea0003800200 */
.L_x_3926:
        /* <DEDUP_REMOVED lines=23> */
.L_x_3929:
[----:B------:R-:W-:Y:S05]  /*6cca0*/  BSYNC.RECONVERGENT B3 ;  /* 0x0000000000037941 */ /* 0x000fea0003800200 */
.L_x_3928:
[----:B------:R-:W0:Y:S01]  /*6ccb0*/  MUFU.RCP64H R3, R39 ;  /* 0x0000002700037308 */ /* 0x000e220000001800 */
[----:B------:R-:W-:Y:S01]  /*6ccc0*/  IMAD.MOV.U32 R2, RZ, RZ, 0x1 ;  /* 0x00000001ff027424 */ /* 0x000fe200078e00ff */
[----:B------:R1:W-:Y:S01]  /*6ccd0*/  STL.128 [R1+0x4180], R48 ;  /* 0x0041803001007387 */ /* 0x0003e20000100c00 */
[----:B-----5:R-:W-:Y:S01]  /*6cce0*/  FSETP.GEU.AND P2, PT, |R27|, 6.5827683646048100446e-37, PT ;  /* 0x036000001b00780b */ /* 0x020fe20003f4e200 */
[----:B------:R-:W-:Y:S02]  /*6ccf0*/  BSSY.RECONVERGENT B3, `(.L_x_3930) ;  /* 0x0000015000037945 */ /* 0x000fe40003800200 */
        /* <DEDUP_REMOVED lines=20> */
.L_x_3931:
[----:B------:R-:W-:Y:S05]  /*6ce40*/  BSYNC.RECONVERGENT B3 ;  /* 0x0000000000037941 */ /* 0x000fea0003800200 */
.L_x_3930:
[----:B------:R-:W2:Y:S01]  /*6ce50*/  LDL.64 R2, [R1+0x4208] ;  /* 0x0042080001027983 */ /* 0x000ea20000100a00 */
[----:B------:R-:W0:Y:S01]  /*6ce60*/  MUFU.RCP64H R5, R37 ;  /* 0x0000002500057308 */ /* 0x000e220000001800 */
[----:B------:R-:W-:Y:S01]  /*6ce70*/  IMAD.MOV.U32 R4, RZ, RZ, 0x1 ;  /* 0x00000001ff047424 */ /* 0x000fe200078e00ff */
[----:B------:R-:W-:Y:S01]  /*6ce80*/  BSSY.RECONVERGENT B3, `(.L_x_3932) ;  /* 0x0000019000037945 */ /* 0x000fe20003800200 */
[----:B------:R-:W-:Y:S04]  /*6ce90*/  STL.128 [R1+0x41b0], R168 ;  /* 0x0041b0a801007387 */ /* 0x000fe80000100c00 */
[----:B0-----:R-:W-:-:S08]  /*6cea0*/  DFMA R20, -R36, R4, 1 ;  /* 0x3ff000002414742b */ /* 0x001fd00000000104 */
[----:B------:R-:W-:-:S08]  /*6ceb0*/  DFMA R20, R20, R20, R20 ;  /* 0x000000141414722b */ /* 0x000fd00000000014 */
[----:B------:R-:W-:-:S08]  /*6cec0*/  DFMA R4, R4, R20, R4 ;  /* 0x000000140404722b */ /* 0x000fd00000000004 */
[----:B------:R-:W-:-:S08]  /*6ced0*/  DFMA R20, -R36, R4, 1 ;  /* 0x3ff000002414742b */ /* 0x000fd00000000104 */
[----:B------:R-:W-:Y:S01]  /*6cee0*/  DFMA R4, R4, R20, R4 ;  /* 0x000000140404722b */ /* 0x000fe20000000004 */
[----:B------:R-:W-:Y:S01]  /*6cef0*/  MOV R20, R24 ;  /* 0x0000001800147202 */ /* 0x000fe20000000f00 */
[----:B------:R-:W-:-:S05]  /*6cf00*/  IMAD.MOV.U32 R21, RZ, RZ, R25 ;  /* 0x000000ffff157224 */ /* 0x000fca00078e0019 */
[----:B------:R2:W-:Y:S02]  /*6cf10*/  STL.128 [R1+0x41a0], R20 ;  /* 0x0041a01401007387 */ /* 0x0005e40000100c00 */
[----:B--2---:R-:W-:Y:S01]  /*6cf20*/  DMUL R20, R2, R4 ;  /* 0x0000000402147228 */ /* 0x004fe20000000000 */
[----:B------:R-:W-:-:S07]  /*6cf30*/  FSETP.GEU.AND P2, PT, |R3|, 6.5827683646048100446e-37, PT ;  /* 0x036000000300780b */ /* 0x000fce0003f4e200 */
        /* <DEDUP_REMOVED lines=13> */
.L_x_3933:
[----:B------:R-:W-:Y:S05]  /*6d010*/  BSYNC.RECONVERGENT B3 ;  /* 0x0000000000037941 */ /* 0x000fea0003800200 */
.L_x_3932:
[----:B------:R-:W2:Y:S04]  /*6d020*/  LDL.64 R24, [R1+0x8490] ;  /* 0x0084900001187983 */ /* 0x000ea80000100a00 */
[----:B------:R-:W3:Y:S04]  /*6d030*/  LDL.128 R20, [R1+0x4540] ;  /* 0x0045400001147983 */ /* 0x000ee80000100c00 */
[----:B------:R0:W5:Y:S01]  /*6d040*/  LDL.128 R168, [R1+0x4560] ;  /* 0x0045600001a87983 */ /* 0x0001620000100c00 */
[----:B------:R-:W-:-:S03]  /*6d050*/  IMAD.MOV.U32 R2, RZ, RZ, 0x1 ;  /* 0x00000001ff027424 */ /* 0x000fc600078e00ff */
[----:B------:R-:W-:Y:S04]  /*6d060*/  STL.64 [R1+0x4208], R4 ;  /* 0x0042080401007387 */ /* 0x000fe80000100a00 */
[----:B------:R-:W-:Y:S04]  /*6d070*/  STL.128 [R1+0x4210], R164 ;  /* 0x004210a401007387 */ /* 0x000fe80000100c00 */
[----:B------:R-:W-:Y:S01]  /*6d080*/  STL.64 [R1+0x42e0], R184 ;  /* 0x0042e0b801007387 */ /* 0x000fe20000100a00 */
[----:B------:R-:W-:Y:S01]  /*6d090*/  BSSY.RECONVERGENT B3, `(.L_x_3934) ;  /* 0x000001a000037945 */ /* 0x000fe20003800200 */
[----:B--2---:R-:W1:Y:S02]  /*6d0a0*/  MUFU.RCP64H R3, R25 ;  /* 0x0000001900037308 */ /* 0x004e640000001800 */
[----:B---3--:R1:W-:Y:S01]  /*6d0b0*/  STL.64 [R1+0x91b0], R20 ;  /* 0x0091b01401007387 */ /* 0x0083e20000100a00 */
[----:B------:R-:W-:Y:S01]  /*6d0c0*/  IMAD.MOV.U32 R26, RZ, RZ, R22 ;  /* 0x000000ffff1a7224 */ /* 0x000fe200078e0016 */
[----:B------:R-:W-:Y:S01]  /*6d0d0*/  MOV R27, R23 ;  /* 0x00000017001b7202 */ /* 0x000fe20000000f00 */
[----:B-1----:R-:W-:-:S08]  /*6d0e0*/  DFMA R20, -R24, R2, 1 ;  /* 0x3ff000001814742b */ /* 0x002fd00000000102 */
        /* <DEDUP_REMOVED lines=20> */
.L_x_3935:
[----:B------:R-:W-:Y:S05]  /*6d230*/  BSYNC.RECONVERGENT B3 ;  /* 0x0000000000037941 */ /* 0x000fea0003800200 */
.L_x_3934:
[----:B------:R-:W2:Y:S04]  /*6d240*/  LDL.128 R20, [R1+0x4690] ;  /* 0x0046900001147983 */ /* 0x000ea80000100c00 */
[----:B------:R-:W3:Y:S04]  /*6d250*/  LDL.64 R50, [R1+0x9368] ;  /* 0x0093680001327983 */ /* 0x000ee80000100a00 */
        /* <DEDUP_REMOVED lines=8> */
[----:B------:R-:W-:Y:S01]  /*6d2e0*/  DFMA R24, -R112, R4, 1 ;  /* 0x3ff000007018742b */ /* 0x000fe20000000104 */
[----:B--2---:R0:W-:Y:S01]  /*6d2f0*/  STL.64 [R1+0x88b0], R20 ;  /* 0x0088b01401007387 */ /* 0x0041e20000100a00 */
[----:B------:R-:W-:Y:S01]  /*6d300*/  IMAD.MOV.U32 R48, RZ, RZ, R22 ;  /* 0x000000ffff307224 */ /* 0x000fe200078e0016 */
[----:B------:R-:W-:Y:S02]  /*6d310*/  MOV R49, R23 ;  /* 0x0000001700317202 */ /* 0x000fe40000000f00 */
[----:B0-----:R0:W5:Y:S03]  /*6d320*/  LDL.128 R20, [R1+0x46b0] ;  /* 0x0046b00001147983 */ /* 0x0011660000100c00 */
[----:B------:R-:W-:-:S08]  /*6d330*/  DFMA R4, R4, R24, R4 ;  /* 0x000000180404722b */ /* 0x000fd00000000004 */
[----:B------:R-:W-:-:S08]  /*6d340*/  DMUL R24, R48, -R4 ;  /* 0x8000000430187228 */ /* 0x000fd00000000000 */
[----:B------:R-:W-:Y:S02]  /*6d350*/  DFMA R26, -R112, R24, -R48 ;  /* 0x00000018701a722b */ /* 0x000fe40000000930 */
[-C--:B---3-5:R-:W-:Y:S02]  /*6d360*/  DFMA R50, R50, R2.reuse, R170 ;  /* 0x000000023232722b */ /* 0x0a8fe400000000aa */
[----:B----4-:R-:W-:-:S04]  /*6d370*/  DFMA R170, R54, R2, R188 ;  /* 0x0000000236aa722b */ /* 0x010fc800000000bc */
        /* <DEDUP_REMOVED lines=21> */
.L_x_3937:
[----:B------:R-:W-:Y:S05]  /*6d4d0*/  BSYNC.RECONVERGENT B3 ;  /* 0x0000000000037941 */ /* 0x000fea0003800200 */
.L_x_3936:
[----:B------:R-:W2:Y:S01]  /*6d4e0*/  LDL.128 R24, [R1+0x4580] ;  /* 0x0045800001187983 */ /* 0x000ea20000100c00 */
[----:B------:R-:W0:Y:S01]  /*6d4f0*/  MUFU.RCP64H R3, R123 ;  /* 0x0000007b00037308 */ /* 0x000e220000001800 */
[----:B------:R-:W-:Y:S02]  /*6d500*/  HFMA2 R2, -RZ, RZ, 0, 5.9604644775390625e-08 ;  /* 0x00000001ff027431 */ /* 0x000fe400000001ff */
[----:B------:R-:W3:Y:S04]  /*6d510*/  LDL.64 R50, [R1+0x8820] ;  /* 0x0088200001327983 */ /* 0x000ee80000100a00 */
[----:B------:R-:W4:Y:S04]  /*6d520*/  LDL.128 R80, [R1+0x4900] ;  /* 0x0049000001507983 */ /* 0x000f280000100c00 */
[----:B------:R-:W4:Y:S04]  /*6d530*/  LDL.128 R56, [R1+0x4920] ;  /* 0x0049200001387983 */ /* 0x000f280000100c00 */
[----:B------:R1:W5:Y:S01]  /*6d540*/  LDL.128 R188, [R1+0x4910] ;  /* 0x0049100001bc7983 */ /* 0x0003620000100c00 */
[----:B--2---:R-:W-:Y:S01]  /*6d550*/  IMAD.MOV.U32 R54, RZ, RZ, R24 ;  /* 0x000000ffff367224 */ /* 0x004fe200078e0018 */
[----:B------:R-:W-:-:S02]  /*6d560*/  MOV R55, R25 ;  /* 0x0000001900377202 */ /* 0x000fc40000000f00 */
        /* <DEDUP_REMOVED lines=8> */
[----:B------:R-:W-:-:S07]  /*6d5f0*/  IMAD.MOV.U32 R49, RZ, RZ, R27 ;  /* 0x000000ffff317224 */ /* 0x000fce00078e001b */
[----:B------:R-:W-:-:S08]  /*6d600*/  DFMA R26, -R122, R24, -R96 ;  /* 0x000000187a1a722b */ /* 0x000fd00000000960 */
[----:B------:R-:W-:Y:S02]  /*6d610*/  DFMA R2, R2, R26, R24 ;  /* 0x0000001a0202722b */ /* 0x000fe40000000018 */
[----:B------:R-:W2:Y:S01]  /*6d620*/  LDL.64 R26, [R1+0x9228] ;  /* 0x00922800011a7983 */ /* 0x000ea20000100a00 */
[----:B------:R-:W-:Y:S02]  /*6d630*/  DADD R24, -RZ, -R4 ;  /* 0x00000000ff187229 */ /* 0x000fe40000000904 */
[-C--:B---3--:R-:W-:Y:S02]  /*6d640*/  DFMA R50, R50, R4.reuse, R22 ;  /* 0x000000043232722b */ /* 0x088fe40000000016 */
[----:B------:R-:W-:-:S03]  /*6d650*/  DFMA R48, R48, R4, R20 ;  /* 0x000000043030722b */ /* 0x000fc60000000014 */
[----:B------:R0:W-:Y:S01]  /*6d660*/  STL.64 [R1+0x4698], R24 ;  /* 0x0046981801007387 */ /* 0x0001e20000100a00 */
[----:B------:R-:W-:-:S03]  /*6d670*/  FFMA R0, RZ, R123, R3 ;  /* 0x0000007bff007223 */ /* 0x000fc60000000003 */
[----:B------:R1:W-:Y:S01]  /*6d680*/  STL.64 [R1+0x8938], R50 ;  /* 0x0089383201007387 */ /* 0x0003e20000100a00 */
[----:B0-----:R-:W-:Y:S02]  /*6d690*/  DFMA R24, R54, R4, R158 ;  /* 0x000000043618722b */ /* 0x001fe4000000009e */
[----:B------:R-:W-:Y:S01]  /*6d6a0*/  DADD R4, -RZ, -R96 ;  /* 0x00000000ff047229 */ /* 0x000fe20000000960 */
[----:B------:R1:W-:Y:S04]  /*6d6b0*/  STL.64 [R1+0x8930], R48 ;  /* 0x0089303001007387 */ /* 0x0003e80000100a00 */
[----:B------:R1:W-:Y:S04]  /*6d6c0*/  STL.64 [R1+0x8530], R24 ;  /* 0x0085301801007387 */ /* 0x0003e80000100a00 */
[----:B------:R1:W-:Y:S04]  /*6d6d0*/  STL.128 [R1+0x46b0], R48 ;  /* 0x0046b03001007387 */ /* 0x0003e80000100c00 */
[----:B----4-:R1:W-:Y:S04]  /*6d6e0*/  STL.128 [R1+0x8b90], R56 ;  /* 0x008b903801007387 */ /* 0x0103e80000100c00 */
        /* <DEDUP_REMOVED lines=11> */
[----:B-1---5:R-:W-:Y:S05]  /*6d7a0*/  CALL.REL.NOINC `($__internal_4_$__cuda_sm20_div_rn_f64_full) ;  /* 0x00000a0400e87944 */ /* 0x022fea0003c00000 */
[----:B------:R-:W-:Y:S01]  /*6d7b0*/  IMAD.MOV.U32 R2, RZ, RZ, R250 ;  /* 0x000000ffff027224 */ /* 0x000fe200078e00fa */
[----:B------:R-:W-:-:S07]  /*6d7c0*/  MOV R3, R251 ;  /* 0x000000fb00037202 */ /* 0x000fce0000000f00 */
.L_x_3939:
[----:B------:R-:W-:Y:S05]  /*6d7d0*/  BSYNC.RECONVERGENT B3 ;  /* 0x0000000000037941 */ /* 0x000fea0003800200 */
.L_x_3938:
[----:B-1----:R-:W2:Y:S04]  /*6d7e0*/  LDL.128 R24, [R1+0x47f0] ;  /* 0x0047f00001187983 */ /* 0x002ea80000100c00 */
[----:B------:R-:W3:Y:S01]  /*6d7f0*/  LDL.128 R20, [R1+0x4930] ;  /* 0x0049300001147983 */ /* 0x000ee20000100c00 */
[----:B------:R-:W0:Y:S01]  /*6d800*/  MUFU.RCP64H R5, R11 ;  /* 0x0000000b00057308 */ /* 0x000e220000001800 */
[----:B------:R-:W-:Y:S02]  /*6d810*/  IMAD.MOV.U32 R4, RZ, RZ, 0x1 ;  /* 0x00000001ff047424 */ /* 0x000fe400078e00ff */
[----:B------:R-:W4:Y:S04]  /*6d820*/  LDL.LU.64 R48, [R1+0x8b98] ;  /* 0x008b980001307983 */ /* 0x000f280000300a00 */
[----:B------:R-:W4:Y:S04]  /*6d830*/  LDL.LU.64 R80, [R1+0x8960] ;  /* 0x0089600001507983 */ /* 0x000f280000300a00 */
[----:B------:R-:W4:Y:S04]  /*6d840*/  LDL.128 R96, [R1+0x4950] ;  /* 0x0049500001607983 */ /* 0x000f280000100c00 */
[----:B------:R1:W5:Y:S01]  /*6d850*/  LDL.128 R56, [R1+0x4960] ;  /* 0x0049600001387983 */ /* 0x0003620000100c00 */
[----:B--2---:R-:W-:-:S03]  /*6d860*/  IMAD.MOV.U32 R66, RZ, RZ, R24 ;  /* 0x000000ffff427224 */ /* 0x004fc600078e0018 */
[----:B------:R0:W-:Y:S01]  /*6d870*/  STL.128 [R1+0x8ee0], R24 ;  /* 0x008ee01801007387 */ /* 0x0001e20000100c00 */
[----:B------:R-:W-:Y:S01]  /*6d880*/  IMAD.MOV.U32 R67, RZ, RZ, R25 ;  /* 0x000000ffff437224 */ /* 0x000fe200078e0019 */
[----:B0-----:R-:W-:-:S08]  /*6d890*/  DFMA R24, -R10, R4, 1 ;  /* 0x3ff000000a18742b */ /* 0x001fd00000000104 */
[----:B------:R-:W-:-:S08]  /*6d8a0*/  DFMA R24, R24, R24, R24 ;  /* 0x000000181818722b */ /* 0x000fd00000000018 */
[----:B------:R-:W-:-:S08]  /*6d8b0*/  DFMA R4, R4, R24, R4 ;  /* 0x000000180404722b */ /* 0x000fd00000000004 */
[----:B------:R-:W-:-:S08]  /*6d8c0*/  DFMA R24, -R10, R4, 1 ;  /* 0x3ff000000a18742b */ /* 0x000fd00000000104 */
[----:B------:R-:W-:Y:S01]  /*6d8d0*/  DFMA R4, R4, R24, R4 ;  /* 0x000000180404722b */ /* 0x000fe20000000004 */
[----:B------:R-:W-:-:S07]  /*6d8e0*/  MOV R50, R26 ;  /* 0x0000001a00327202 */ /* 0x000fce0000000f00 */
[----:B---3--:R-:W-:Y:S01]  /*6d8f0*/  DMUL R24, R20, -R4 ;  /* 0x8000000414187228 */ /* 0x008fe20000000000 */
[----:B------:R-:W-:-:S07]  /*6d900*/  IMAD.MOV.U32 R51, RZ, RZ, R27 ;  /* 0x000000ffff337224 */ /* 0x000fce00078e001b */
[----:B------:R-:W-:-:S08]  /*6d910*/  DFMA R26, -R10, R24, -R20 ;  /* 0x000000180a1a722b */ /* 0x000fd00000000914 */
[----:B------:R-:W-:Y:S02]  /*6d920*/  DFMA R54, R4, R26, R24 ;  /* 0x0000001a0436722b */ /* 0x000fe40000000018 */
[----:B------:R-:W2:Y:S01]  /*6d930*/  LDL.64 R26, [R1+0x8968] ;  /* 0x00896800011a7983 */ /* 0x000ea20000100a00 */
[----:B------:R-:W-:Y:S02]  /*6d940*/  DADD R4, -RZ, -R2 ;  /* 0x00000000ff047229 */ /* 0x000fe40000000902 */
[-C--:B----4-:R-:W-:Y:S02]  /*6d950*/  DFMA R48, R196, R2.reuse, R48 ;  /* 0x00000002c430722b */ /* 0x090fe40000000030 */
[----:B------:R-:W-:-:S03]  /*6d960*/  DFMA R24, R66, R2, R80 ;  /* 0x000000024218722b */ /* 0x000fc60000000050 */
[----:B------:R0:W-:Y:S01]  /*6d970*/  STL.128 [R1+0x48f0], R4 ;  /* 0x0048f00401007387 */ /* 0x0001e20000100c00 */
[----:B------:R-:W-:-:S03]  /*6d980*/  FFMA R0, RZ, R11, R55 ;  /* 0x0000000bff007223 */ /* 0x000fc60000000037 */
[----:B------:R1:W-:Y:S04]  /*6d990*/  STL.64 [R1+0x89d8], R48 ;  /* 0x0089d83001007387 */ /* 0x0003e80000100a00 */
[----:B------:R1:W-:Y:S01]  /*6d9a0*/  STL.64 [R1+0x8ab0], R24 ;  /* 0x008ab01801007387 */ /* 0x0003e20000100a00 */
[----:B0----5:R-:W-:Y:S02]  /*6d9b0*/  DFMA R4, R50, R2, R190 ;  /* 0x000000023204722b */ /* 0x021fe400000000be */
[----:B------:R-:W-:Y:S01]  /*6d9c0*/  DADD R2, -RZ, -R20 ;  /* 0x00000000ff027229 */ /* 0x000fe20000000914 */
        /* <DEDUP_REMOVED lines=14> */
[----:B-1----:R-:W-:Y:S05]  /*6dab0*/  CALL.REL.NOINC `($__internal_4_$__cuda_sm20_div_rn_f64_full) ;  /* 0x00000a0400247944 */ /* 0x002fea0003c00000 */
[----:B------:R-:W-:Y:S02]  /*6dac0*/  IMAD.MOV.U32 R54, RZ, RZ, R250 ;  /* 0x000000ffff367224 */ /* 0x000fe400078e00fa */
[----:B------:R-:W-:-:S07]  /*6dad0*/  IMAD.MOV.U32 R55, RZ, RZ, R251 ;  /* 0x000000ffff377224 */ /* 0x000fce00078e00fb */
.L_x_3941:
[----:B------:R-:W-:Y:S05]  /*6dae0*/  BSYNC.RECONVERGENT B3 ;  /* 0x0000000000037941 */ /* 0x000fea0003800200 */
.L_x_3940:
[----:B------:R-:W2:Y:S04]  /*6daf0*/  LDL.64 R20, [R1+0x8590] ;  /* 0x0085900001147983 */ /* 0x000ea80000100a00 */
[----:B-1----:R-:W3:Y:S04]  /*6db00*/  LDL.64 R48, [R1+0x8ec0] ;  /* 0x008ec00001307983 */ /* 0x002ee80000100a00 */
        /* <DEDUP_REMOVED lines=14> */
[----:B---3--:R-:W-:Y:S01]  /*6dbf0*/  DFMA R22, R48, R54, R56 ;  /* 0x000000363016722b */ /* 0x008fe20000000038 */
[----:B----4-:R0:W-:Y:S05]  /*6dc00*/  STL.128 [R1+0x9350], R80 ;  /* 0x0093505001007387 */ /* 0x0101ea0000100c00 */
[----:B------:R-:W-:Y:S01]  /*6dc10*/  FFMA R0, RZ, R21, R3 ;  /* 0x00000015ff007223 */ /* 0x000fe20000000003 */
[----:B------:R0:W-:Y:S01]  /*6dc20*/  STL.64 [R1+0x87c0], R22 ;  /* 0x0087c01601007387 */ /* 0x0001e20000100a00 */
[----:B------:R-:W-:-:S03]  /*6dc30*/  FSETP.GEU.AND P2, PT, |R5|, 6.5827683646048100446e-37, PT ;  /* 0x036000000500780b */ /* 0x000fc60003f4e200 */
        /* <DEDUP_REMOVED lines=16> */
.L_x_3943:
[----:B------:R-:W-:Y:S05]  /*6dd40*/  BSYNC.RECONVERGENT B3 ;  /* 0x0000000000037941 */ /* 0x000fea0003800200 */
.L_x_3942:
[----:B------:R-:W2:Y:S04]  /*6dd50*/  LDL.128 R24, [R1+0x4680] ;  /* 0x0046800001187983 */ /* 0x000ea80000100c00 */
[----:B------:R-:W3:Y:S04]  /*6dd60*/  LDL.64 R82, [R1+0x8530] ;  /* 0x0085300001527983 */ /* 0x000ee80000100a00 */
[----:B------:R-:W4:Y:S04]  /*6dd70*/  LDL.128 R20, [R1+0x4970] ;  /* 0x0049700001147983 */ /* 0x000f280000100c00 */
[----:B------:R-:W4:Y:S04]  /*6dd80*/  LDL.64 R98, [R1+0x88b0] ;  /* 0x0088b00001627983 */ /* 0x000f280000100a00 */
[----:B------:R-:W4:Y:S04]  /*6dd90*/  LDL.64 R96, [R1+0x87c0] ;  /* 0x0087c00001607983 */ /* 0x000f280000100a00 */
[----:B------:R0:W5:Y:S01]  /*6dda0*/  LDL.128 R48, [R1+0x4990] ;  /* 0x0049900001307983 */ /* 0x0001620000100c00 */
[----:B------:R-:W-:-:S02]  /*6ddb0*/  HFMA2 R4, -RZ, RZ, 0, 5.9604644775390625e-08 ;  /* 0x00000001ff047431 */ /* 0x000fc400000001ff */
[----:B--2---:R-:W-:Y:S01]  /*6ddc0*/  IMAD.MOV.U32 R148, RZ, RZ, R26 ;  /* 0x000000ffff947224 */ /* 0x004fe200078e001a */
[----:B------:R-:W-:Y:S01]  /*6ddd0*/  MOV R149, R27 ;  /* 0x0000001b00957202 */ /* 0x000fe20000000f00 */
[----:B------:R1:W-:Y:S01]  /*6dde0*/  STL.128 [R1+0x8890], R24 ;  /* 0x0088901801007387 */ /* 0x0003e20000100c00 */
[----:B------:R-:W-:Y:S02]  /*6ddf0*/  IMAD.MOV.U32 R102, RZ, RZ, R24 ;  /* 0x000000ffff667224 */ /* 0x000fe400078e0018 */
[----:B------:R-:W-:Y:S02]  /*6de00*/  IMAD.MOV.U32 R103, RZ, RZ, R25 ;  /* 0x000000ffff677224 */ /* 0x000fe400078e0019 */
[----:B-1----:R0:W5:Y:S01]  /*6de10*/  LDL.128 R24, [R1+0x49a0] ;  /* 0x0049a00001187983 */ /* 0x0021620000100c00 */
[----:B---3--:R-:W1:Y:S02]  /*6de20*/  MUFU.RCP64H R5, R83 ;  /* 0x0000005300057308 */ /* 0x008e640000001800 */
[----:B-1----:R-:W-:-:S08]  /*6de30*/  DFMA R56, -R82, R4, 1 ;  /* 0x3ff000005238742b */ /* 0x002fd00000000104 */
[----:B------:R-:W-:-:S08]  /*6de40*/  DFMA R56, R56, R56, R56 ;  /* 0x000000383838722b */ /* 0x000fd00000000038 */
[----:B------:R-:W-:-:S08]  /*6de50*/  DFMA R4, R4, R56, R4 ;  /* 0x000000380404722b */ /* 0x000fd00000000004 */
[----:B------:R-:W-:-:S08]  /*6de60*/  DFMA R56, -R82, R4, 1 ;  /* 0x3ff000005238742b */ /* 0x000fd00000000104 */
[----:B------:R-:W-:-:S08]  /*6de70*/  DFMA R4, R4, R56, R4 ;  /* 0x000000380404722b */ /* 0x000fd00000000004 */
[----:B----4-:R-:W-:-:S08]  /*6de80*/  DMUL R56, R20, -R4 ;  /* 0x8000000414387228 */ /* 0x010fd00000000000 */
[----:B------:R-:W-:Y:S02]  /*6de90*/  DFMA R80, -R82, R56, -R20 ;  /* 0x000000385250722b */ /* 0x000fe40000000914 */
[----:B------:R-:W-:Y:S02]  /*6dea0*/  DFMA R98, R98, R2, R58 ;  /* 0x000000026262722b */ /* 0x000fe4000000003a */
[----:B------:R-:W-:-:S04]  /*6deb0*/  DADD R58, -RZ, -R2 ;  /* 0x00000000ff3a7229 */ /* 0x000fc80000000902 */
[----:B------:R-:W-:Y:S02]  /*6dec0*/  DFMA R4, R4, R80, R56 ;  /* 0x000000500404722b */ /* 0x000fe40000000038 */
[-C--:B------:R-:W-:Y:S02]  /*6ded0*/  DFMA R80, R148, R2.reuse, R10 ;  /* 0x000000029450722b */ /* 0x080fe4000000000a */
[----:B------:R-:W-:Y:S02]  /*6dee0*/  DADD R56, -RZ, -R54 ;  /* 0x00000000ff387229 */ /* 0x000fe40000000936 */
[----:B------:R-:W-:Y:S02]  /*6def0*/  DFMA R10, R102, R2, R66 ;  /* 0x00000002660a722b */ /* 0x000fe40000000042 */
        /* <DEDUP_REMOVED lines=20> */
.L_x_3945:
[----:B------:R-:W-:Y:S05]  /*6e040*/  BSYNC.RECONVERGENT B3 ;  /* 0x0000000000037941 */ /* 0x000fea0003800200 */
.L_x_3944:
[----:B------:R-:W2:Y:S04]  /*6e050*/  LDL.64 R54, [R1+0x9228] ;  /* 0x0092280001367983 */ /* 0x000ea80000100a00 */
[----:B------:R-:W3:Y:S04]  /*6e060*/  LDL.LU.64 R58, [R1+0x8930] ;  /* 0x00893000013a7983 */ /* 0x000ee80000300a00 */
        /* <DEDUP_REMOVED lines=19> */
[----:B----45:R-:W-:-:S07]  /*6e1a0*/  DFMA R20, R56, R4, R50 ;  /* 0x000000043814722b */ /* 0x030fce0000000032 */
[----:B------:R0:W-:Y:S05]  /*6e1b0*/  STL.64 [R1+0x9e18], R20 ;  /* 0x009e181401007387 */ /* 0x0001ea0000100a00 */
[----:B------:R-:W-:Y:S05]  /*6e1c0*/  @P1 BRA P2, `(.L_x_3947) ;  /* 0x0000000000201947 */ /* 0x000fea0001000000 */
[----:B------:R-:W-:Y:S01]  /*6e1d0*/  IMAD.MOV.U32 R248, RZ, RZ, R2 ;  /* 0x000000fffff87224 */ /* 0x000fe200078e0002 */
[----:B------:R-:W-:Y:S01]  /*6e1e0*/  MOV R249, R3 ;  /* 0x0000000300f97202 */ /* 0x000fe20000000f00 */
[----:B------:R-:W-:Y:S01]  /*6e1f0*/  IMAD.MOV.U32 R2, RZ, RZ, R90 ;  /* 0x000000ffff027224 */ /* 0x000fe200078e005a */
[----:B------:R-:W-:Y:S01]  /*6e200*/  MOV R252, 0x6e230 ;  /* 0x0006e23000fc7802 */ /* 0x000fe20000000f00 */
[----:B------:R-:W-:-:S07]  /*6e210*/  IMAD.MOV.U32 R251, RZ, RZ, R91 ;  /* 0x000000fffffb7224 */ /* 0x000fce00078e005b */
[----:B0-----:R-:W-:Y:S05]  /*6e220*/  CALL.REL.NOINC `($__internal_4_$__cuda_sm20_div_rn_f64_full) ;  /* 0x000009fc00487944 */ /* 0x001fea0003c00000 */
[----:B------:R-:W-:Y:S01]  /*6e230*/  MOV R22, R250 ;  /* 0x000000fa00167202 */ /* 0x000fe20000000f00 */
[----:B------:R-:W-:-:S07]  /*6e240*/  IMAD.MOV.U32 R23, RZ, RZ, R251 ;  /* 0x000000ffff177224 */ /* 0x000fce00078e00fb */
.L_x_3947:
[----:B------:R-:W-:Y:S05]  /*6e250*/  BSYNC.RECONVERGENT B3 ;  /* 0x0000000000037941 */ /* 0x000fea0003800200 */
.L_x_3946:
[----:B------:R-:W2:Y:S04]  /*6e260*/  LDL.128 R56, [R1+0x48d0] ;  /* 0x0048d00001387983 */ /* 0x000ea80000100c00 */
[----:B------:R-:W3:Y:S04]  /*6e270*/  LDL.64 R156, [R1+0x84a0] ;  /* 0x0084a000019c7983 */ /* 0x000ee80000100a00 */
[----:B------:R-:W4:Y:S01]  /*6e280*/  LDL.64 R150, [R1+0x9e18] ;  /* 0x009e180001967983 */ /* 0x000f220000100a00 */
[----:B------:R-:W0:Y:S01]  /*6e290*/  MUFU.RCP64H R3, R47 ;  /* 0x0000002f00037308 */ /* 0x000e220000001800 */
[----:B------:R-:W-:-:S02]  /*6e2a0*/  IMAD.MOV.U32 R2, RZ, RZ, 0x1 ;  /* 0x00000001ff027424 */ /* 0x000fc400078e00ff */
        /* <DEDUP_REMOVED lines=32> */
[----:B------:R1:W-:Y:S01]  /*6e4b0*/  STL.64 [R1+0x9e10], R148 ;  /* 0x009e109401007387 */ /* 0x0003e20000100a00 */
[----:B------:R-:W-:-:S03]  /*6e4c0*/  FFMA R0, RZ, R47, R3 ;  /* 0x0000002fff007223 */ /* 0x000fc60000000003 */
[----:B------:R1:W-:Y:S04]  /*6e4d0*/  STL.64 [R1+0x9180], R96 ;  /* 0x0091806001007387 */ /* 0x0003e80000100a00 */
[----:B------:R1:W-:Y:S04]  /*6e4e0*/  STL.128 [R1+0x4970], R20 ;  /* 0x0049701401007387 */ /* 0x0003e80000100c00 */
[----:B---3--:R1:W-:Y:S04]  /*6e4f0*/  STL.128 [R1+0x4980], R156 ;  /* 0x0049809c01007387 */ /* 0x0083e80000100c00 */
[----:B------:R1:W-:Y:S04]  /*6e500*/  STL.64 [R1+0x9188], R98 ;  /* 0x0091886201007387 */ /* 0x0003e80000100a00 */
[----:B----4-:R1:W-:Y:S04]  /*6e510*/  STL.128 [R1+0x4990], R148 ;  /* 0x0049909401007387 */ /* 0x0103e80000100c00 */
        /* <DEDUP_REMOVED lines=16> */
.L_x_3949:
[----:B------:R-:W-:Y:S05]  /*6e620*/  BSYNC.RECONVERGENT B3 ;  /* 0x0000000000037941 */ /* 0x000fea0003800200 */
.L_x_3948:
[----:B------:R-:W2:Y:S04]  /*6e630*/  LDL.128 R20, [R1+0x4ad0] ;  /* 0x004ad00001147983 */ /* 0x000ea80000100c00 */
[----:B------:R-:W3:Y:S04]  /*6e640*/  LDL.64 R54, [R1+0x9200] ;  /* 0x0092000001367983 */ /* 0x000ee80000100a00 */
[----:B------:R-:W4:Y:S04]  /*6e650*/  LDL.LU.64 R108, [R1+0x92c8] ;  /* 0x0092c800016c7983 */ /* 0x000f280000300a00 */
        /* <DEDUP_REMOVED lines=18> */
[----:B------:R-:W1:Y:S01]  /*6e780*/  MUFU.RCP64H R5, R119 ;  /* 0x0000007700057308 */ /* 0x000e620000001800 */
        /* <DEDUP_REMOVED lines=17> */
[-C--:B---3--:R-:W-:Y:S02]  /*6e8a0*/  DFMA R54, R54, R2.reuse, R200 ;  /* 0x000000023636722b */ /* 0x088fe400000000c8 */
[-C--:B------:R-:W-:Y:S02]  /*6e8b0*/  DFMA R148, R148, R2.reuse, R80 ;  /* 0x000000029494722b */ /* 0x080fe40000000050 */
[-C--:B------:R-:W-:Y:S02]  /*6e8c0*/  DFMA R150, R134, R2.reuse, R82 ;  /* 0x000000028696722b */ /* 0x080fe40000000052 */
[-C--:B----4-:R-:W-:Y:S02]  /*6e8d0*/  DFMA R46, R102, R2.reuse, R108 ;  /* 0x00000002662e722b */ /* 0x090fe4000000006c */
        /* <DEDUP_REMOVED lines=29> */
.L_x_3951:
[----:B------:R-:W-:Y:S05]  /*6eab0*/  BSYNC.RECONVERGENT B3 ;  /* 0x0000000000037941 */ /* 0x000fea0003800200 */
.L_x_3950:
        /* <DEDUP_REMOVED lines=19> */
[----:B------:R-:W-:Y:S01]  /*6ebf0*/  MOV R248, R46 ;  /* 0x0000002e00f87202 */ /* 0x000fe20000000f00 */
[----:B------:R-:W-:Y:S01]  /*6ec00*/  IMAD.MOV.U32 R249, RZ, RZ, R47 ;  /* 0x000000fffff97224 */ /* 0x000fe200078e002f */
[----:B------:R-:W-:Y:S01]  /*6ec10*/  MOV R251, R91 ;  /* 0x0000005b00fb7202 */ /* 0x000fe20000000f00 */
[----:B------:R-:W-:Y:S01]  /*6ec20*/  IMAD.MOV.U32 R2, RZ, RZ, R90 ;  /* 0x000000ffff027224 */ /* 0x000fe200078e005a */
[----:B------:R-:W-:-:S07]  /*6ec30*/  MOV R252, 0x6ec50 ;  /* 0x0006ec5000fc7802 */ /* 0x000fce0000000f00 */
[----:B0-----:R-:W-:Y:S05]  /*6ec40*/  CALL.REL.NOINC `($__internal_4_$__cuda_sm20_div_rn_f64_full) ;  /* 0x000009f000c07944 */ /* 0x001fea0003c00000 */
[----:B------:R-:W-:Y:S02]  /*6ec50*/  IMAD.MOV.U32 R2, RZ, RZ, R250 ;  /* 0x000000ffff027224 */ /* 0x000fe400078e00fa */
[----:B------:R-:W-:-:S07]  /*6ec60*/  IMAD.MOV.U32 R3, RZ, RZ, R251 ;  /* 0x000000ffff037224 */ /* 0x000fce00078e00fb */
.L_x_3953:
[----:B------:R-:W-:Y:S05]  /*6ec70*/  BSYNC.RECONVERGENT B3 ;  /* 0x0000000000037941 */ /* 0x000fea0003800200 */
.L_x_3952:
[----:B------:R-:W2:Y:S04]  /*6ec80*/  LDL.LU.64 R80, [R1+0x9018] ;  /* 0x0090180001507983 */ /* 0x000ea80000300a00 */
[----:B------:R-:W2:Y:S04]  /*6ec90*/  LDL.64 R66, [R1+0x8d50] ;  /* 0x008d500001427983 */ /* 0x000ea80000100a00 */
[----:B------:R-:W3:Y:S04]  /*6eca0*/  LDL.64 R56, [R1+0x8e08] ;  /* 0x008e080001387983 */ /* 0x000ee80000100a00 */
[----:B------:R-:W4:Y:S04]  /*6ecb0*/  LDL.64 R54, [R1+0x8e00] ;  /* 0x008e000001367983 */ /* 0x000f280000100a00 */
[----:B------:R-:W4:Y:S04]  /*6ecc0*/  LDL.64 R50, [R1+0x8d58] ;  /* 0x008d580001327983 */ /* 0x000f280000100a00 */
[----:B------:R-:W4:Y:S04]  /*6ecd0*/  LDL.64 R58, [R1+0x88e8] ;  /* 0x0088e800013a7983 */ /* 0x000f280000100a00 */
[----:B------:R-:W4:Y:S04]  /*6ece0*/  LDL.128 R96, [R1+0x4b30] ;  /* 0x004b300001607983 */ /* 0x000f280000100c00 */
[----:B------:R1:W5:Y:S01]  /*6ecf0*/  LDL.128 R232, [R1+0x4b40] ;  /* 0x004b400001e87983 */ /* 0x0003620000100c00 */
[----:B0-----:R-:W0:Y:S01]  /*6ed00*/  MUFU.RCP64H R27, R31 ;  /* 0x0000001f001b7308 */ /* 0x001e220000001800 */
        /* <DEDUP_REMOVED lines=9> */
[----:B------:R-:W-:-:S07]  /*6eda0*/  DADD R4, -RZ, -R4 ;  /* 0x00000000ff047229 */ /* 0x000fce0000000904 */
[----:B------:R-:W-:Y:S01]  /*6edb0*/  STL.64 [R1+0x4ad8], R4 ;  /* 0x004ad80401007387 */ /* 0x000fe20000100a00 */
[----:B------:R-:W-:-:S05]  /*6edc0*/  FFMA R0, RZ, R31, R47 ;  /* 0x0000001fff007223 */ /* 0x000fca000000002f */
[----:B------:R-:W-:Y:S01]  /*6edd0*/  FSETP.GT.AND P1, PT, |R0|, 1.469367938527859385e-39, PT ;  /* 0x001000000000780b */ /* 0x000fe20003f24200 */
[----:B------:R-:W-:Y:S01]  /*6ede0*/  BSSY.RECONVERGENT B3, `(.L_x_3954) ;  /* 0x0000019000037945 */ /* 0x000fe20003800200 */
[-C--:B--2---:R-:W-:Y:S02]  /*6edf0*/  DFMA R26, R66, R2.reuse, R80 ;  /* 0x00000002421a722b */ /* 0x084fe40000000050 */
[----:B------:R-:W-:Y:S02]  /*6ee00*/  DADD R80, -RZ, -R2 ;  /* 0x00000000ff507229 */ /* 0x000fe40000000902 */
[-C--:B---3--:R-:W-:Y:S02]  /*6ee10*/  DFMA R56, R56, R2.reuse, R24 ;  /* 0x000000023838722b */ /* 0x088fe40000000018 */
[-C--:B----4-:R-:W-:Y:S02]  /*6ee20*/  DFMA R82, R54, R2.reuse, R110 ;  /* 0x000000023652722b */ /* 0x090fe4000000006e */
[----:B------:R-:W-:-:S03]  /*6ee30*/  DFMA R2, R50, R2, R20 ;  /* 0x000000023202722b */ /* 0x000fc60000000014 */
[----:B------:R-:W-:Y:S04]  /*6ee40*/  STL.64 [R1+0x88e0], R56 ;  /* 0x0088e03801007387 */ /* 0x000fe80000100a00 */
[----:B------:R0:W-:Y:S04]  /*6ee50*/  STL.64 [R1+0x97e0], R2 ;  /* 0x0097e00201007387 */ /* 0x0001e80000100a00 */
[----:B------:R1:W-:Y:S01]  /*6ee60*/  STL.64 [R1+0x8aa8], R82 ;  /* 0x008aa85201007387 */ /* 0x0003e20000100a00 */
[----:B0-----:R-:W-:-:S03]  /*6ee70*/  DADD R2, -RZ, -R22 ;  /* 0x00000000ff027229 */ /* 0x001fc60000000916 */
[----:B------:R1:W-:Y:S04]  /*6ee80*/  STL.128 [R1+0x4ae0], R80 ;  /* 0x004ae05001007387 */ /* 0x0003e80000100c00 */
[----:B------:R1:W-:Y:S04]  /*6ee90*/  STL.64 [R1+0x8cc8], R26 ;  /* 0x008cc81a01007387 */ /* 0x0003e80000100a00 */
[----:B------:R1:W-:Y:S04]  /*6eea0*/  STL.128 [R1+0x4af0], R56 ;  /* 0x004af03801007387 */ /* 0x0003e80000100c00 */
[----:B------:R1:W-:Y:S04]  /*6eeb0*/  STL.64 [R1+0x4b08], R26 ;  /* 0x004b081a01007387 */ /* 0x0003e80000100a00 */
        /* <DEDUP_REMOVED lines=11> */
.L_x_3955:
[----:B------:R-:W-:Y:S05]  /*6ef70*/  BSYNC.RECONVERGENT B3 ;  /* 0x0000000000037941 */ /* 0x000fea0003800200 */
.L_x_3954:
[----:B------:R-:W2:Y:S04]  /*6ef80*/  LDL.64 R22, [R1+0x8590] ;  /* 0x0085900001167983 */ /* 0x000ea80000100a00 */
[----:B-1----:R-:W3:Y:S04]  /*6ef90*/  LDL.LU.64 R26, [R1+0x9118] ;  /* 0x00911800011a7983 */ /* 0x002ee80000300a00 */
        /* <DEDUP_REMOVED lines=26> */
.L_x_3957:
[----:B------:R-:W-:Y:S05]  /*6f140*/  BSYNC.RECONVERGENT B3 ;  /* 0x0000000000037941 */ /* 0x000fea0003800200 */
.L_x_3956:
[----:B------:R-:W2:Y:S04]  /*6f150*/  LDL.128 R20, [R1+0x4b50] ;  /* 0x004b500001147983 */ /* 0x000ea80000100c00 */
[----:B------:R-:W3:Y:S04]  /*6f160*/  LDL.64 R66, [R1+0x8898] ;  /* 0x0088980001427983 */ /* 0x000ee80000100a00 */
        /* <DEDUP_REMOVED lines=11> */
[----:B------:R-:W-:Y:S02]  /*6f220*/  DFMA R4, R4, R50, R4 ;  /* 0x000000320404722b */ /* 0x000fe40000000004 */
[----:B------:R-:W-:Y:S01]  /*6f230*/  DADD R98, -RZ, -R46 ;  /* 0x00000000ff627229 */ /* 0x000fe2000000092e */
[----:B------:R-:W-:Y:S05]  /*6f240*/  BSSY.RECONVERGENT B3, `(.L_x_3958) ;  /* 0x000001b000037945 */ /* 0x000fea0003800200 */
[----:B--2---:R-:W-:-:S08]  /*6f250*/  DMUL R50, R20, -R4 ;  /* 0x8000000414327228 */ /* 0x004fd00000000000 */
[----:B------:R-:W-:Y:S02]  /*6f260*/  DFMA R54, -R62, R50, -R20 ;  /* 0x000000323e36722b */ /* 0x000fe40000000914 */
[-C--:B---3--:R-:W-:Y:S02]  /*6f270*/  DFMA R48, R66, R2.reuse, R48 ;  /* 0x000000024230722b */ /* 0x088fe40000000030 */
[-C--:B----45:R-:W-:Y:S02]  /*6f280*/  DFMA R66, R58, R2.reuse, R234 ;  /* 0x000000023a42722b */ /* 0x0b0fe400000000ea */
[----:B------:R-:W-:Y:S02]  /*6f290*/  DFMA R58, R56, R2, R126 ;  /* 0x00000002383a722b */ /* 0x000fe4000000007e */
[----:B------:R-:W-:Y:S02]  /*6f2a0*/  DFMA R4, R4, R54, R50 ;  /* 0x000000360404722b */ /* 0x000fe40000000032 */
[----:B------:R-:W-:-:S02]  /*6f2b0*/  DADD R56, -RZ, -R2 ;  /* 0x00000000ff387229 */ /* 0x000fc40000000902 */
[----:B------:R-:W-:Y:S01]  /*6f2c0*/  DADD R2, -RZ, -R20 ;  /* 0x00000000ff027229 */ /* 0x000fe20000000914 */
[----:B------:R0:W-:Y:S04]  /*6f2d0*/  STL.64 [R1+0x9ae0], R48 ;  /* 0x009ae03001007387 */ /* 0x0001e80000100a00 */
[----:B------:R0:W-:Y:S01]  /*6f2e0*/  STL.64 [R1+0x8900], R66 ;  /* 0x0089004201007387 */ /* 0x0001e20000100a00 */
[----:B------:R-:W-:-:S03]  /*6f2f0*/  FFMA R0, RZ, R63, R5 ;  /* 0x0000003fff007223 */ /* 0x000fc60000000005 */
[----:B------:R0:W-:Y:S04]  /*6f300*/  STL.128 [R1+0x4b10], R96 ;  /* 0x004b106001007387 */ /* 0x0001e80000100c00 */
[----:B------:R0:W-:Y:S04]  /*6f310*/  STL.128 [R1+0x4b20], R56 ;  /* 0x004b203801007387 */ /* 0x0001e80000100c00 */
[----:B------:R0:W-:Y:S04]  /*6f320*/  STL.64 [R1+0x4b38], R48 ;  /* 0x004b383001007387 */ /* 0x0001e80000100a00 */
[----:B------:R0:W-:Y:S01]  /*6f330*/  STL.64 [R1+0x4b48], R66 ;  /* 0x004b484201007387 */ /* 0x0001e20000100a00 */
        /* <DEDUP_REMOVED lines=11> */
.L_x_3959:
[----:B------:R-:W-:Y:S05]  /*6f3f0*/  BSYNC.RECONVERGENT B3 ;  /* 0x0000000000037941 */ /* 0x000fea0003800200 */
.L_x_3958:
        /* <DEDUP_REMOVED lines=34> */
.L_x_3961:
[----:B------:R-:W-:Y:S05]  /*6f620*/  BSYNC.RECONVERGENT B3 ;  /* 0x0000000000037941 */ /* 0x000fea0003800200 */
.L_x_3960:
[----:B0-----:R-:W2:Y:S04]  /*6f630*/  LDL.64 R96, [R1+0x8e90] ;  /* 0x008e900001607983 */ /* 0x001ea80000100a00 */
        /* <DEDUP_REMOVED lines=32> */
.L_x_3963:
[----:B------:R-:W-:Y:S05]  /*6f840*/  BSYNC.RECONVERGENT B3 ;  /* 0x0000000000037941 */ /* 0x000fea0003800200 */
.L_x_3962:
[----:B------:R-:W2:Y:S04]  /*6f850*/  LDL.64 R124, [R1+0x84f8] ;  /* 0x0084f800017c7983 */ /* 0x000ea80000100a00 */
[----:B------:R-:W3:Y:S01]  /*6f860*/  LDL.128 R20, [R1+0x4b90] ;  /* 0x004b900001147983 */ /* 0x000ee20000100c00 */
[----:B------:R-:W-:-:S03]  /*6f870*/  MOV R24, 0x1 ;  /* 0x0000000100187802 */ /* 0x000fc60000000f00 */
        /* <DEDUP_REMOVED lines=21> */
[----:B------:R-:W-:Y:S01]  /*6f9d0*/  DFMA R54, R24, R54, R26 ;  /* 0x000000361836722b */ /* 0x000fe2000000001a */
[----:B------:R0:W5:Y:S01]  /*6f9e0*/  LDL.128 R24, [R1+0x4ba0] ;  /* 0x004ba00001187983 */ /* 0x0001620000100c00 */
[----:B------:R-:W-:Y:S02]  /*6f9f0*/  DADD R108, -RZ, -R4 ;  /* 0x00000000ff6c7229 */ /* 0x000fe40000000904 */
[----:B------:R-:W-:Y:S02]  /*6fa00*/  DADD R110, -RZ, -R46 ;  /* 0x00000000ff6e7229 */ /* 0x000fe4000000092e */
[-C--:B----4-:R-:W-:Y:S02]  /*6fa10*/  DFMA R136, R136, R2.reuse, R102 ;  /* 0x000000028888722b */ /* 0x090fe40000000066 */
[----:B------:R-:W-:-:S03]  /*6fa20*/  DFMA R138, R134, R2, R66 ;  /* 0x00000002868a722b */ /* 0x000fc60000000042 */
[----:B------:R1:W-:Y:S01]  /*6fa30*/  STL.128 [R1+0x4b50], R108 ;  /* 0x004b506c01007387 */ /* 0x0003e20000100c00 */
[----:B------:R-:W-:-:S03]  /*6fa40*/  FFMA R0, RZ, R125, R55 ;  /* 0x0000007dff007223 */ /* 0x000fc60000000037 */
[----:B------:R0:W-:Y:S04]  /*6fa50*/  STL.64 [R1+0x9c80], R136 ;  /* 0x009c808801007387 */ /* 0x0001e80000100a00 */
[----:B------:R0:W-:Y:S01]  /*6fa60*/  STL.64 [R1+0x9c88], R138 ;  /* 0x009c888a01007387 */ /* 0x0001e20000100a00 */
[-C--:B-1----:R-:W-:Y:S02]  /*6fa70*/  DFMA R110, R126, R2.reuse, R48 ;  /* 0x000000027e6e722b */ /* 0x082fe40000000030 */
[----:B------:R-:W-:Y:S02]  /*6fa80*/  DFMA R108, R232, R2, R56 ;  /* 0x00000002e86c722b */ /* 0x000fe40000000038 */
[----:B------:R-:W-:Y:S02]  /*6fa90*/  DADD R48, -RZ, -R2 ;  /* 0x00000000ff307229 */ /* 0x000fe40000000902 */
[----:B------:R-:W-:Y:S01]  /*6faa0*/  DADD R2, -RZ, -R20 ;  /* 0x00000000ff027229 */ /* 0x000fe20000000914 */
[----:B------:R0:W-:Y:S04]  /*6fab0*/  STL.128 [R1+0x4b70], R136 ;  /* 0x004b708801007387 */ /* 0x0001e80000100c00 */
[----:B------:R0:W-:Y:S04]  /*6fac0*/  STL.128 [R1+0x4b60], R48 ;  /* 0x004b603001007387 */ /* 0x0001e80000100c00 */
        /* <DEDUP_REMOVED lines=23> */
.L_x_3965:
[----:B------:R-:W-:Y:S05]  /*6fc40*/  BSYNC.RECONVERGENT B3 ;  /* 0x0000000000037941 */ /* 0x000fea0003800200 */
.L_x_3964:
        /* <DEDUP_REMOVED lines=21> */
[----:B------:R-:W-:-:S04]  /*6fda0*/  IMAD.MOV.U32 R47, RZ, RZ, R111 ;  /* 0x000000ffff2f7224 */ /* 0x000fc800078e006f */
[-C--:B-----5:R-:W-:Y:S02]  /*6fdb0*/  DFMA R22, R56, R54.reuse, R26 ;  /* 0x000000363816722b */ /* 0x0a0fe4000000001a */
[----:B---3--:R-:W-:Y:S01]  /*6fdc0*/  DFMA R26, R46, R54, R48 ;  /* 0x000000362e1a722b */ /* 0x008fe20000000030 */
[----:B------:R-:W-:Y:S10]  /*6fdd0*/  @P1 BRA P2, `(.L_x_3967) ;  /* 0x0000000000201947 */ /* 0x000ff40001000000 */
        /* <DEDUP_REMOVED lines=8> */
.L_x_3967:
[----:B------:R-:W-:Y:S05]  /*6fe60*/  BSYNC.RECONVERGENT B3 ;  /* 0x0000000000037941 */ /* 0x000fea0003800200 */
.L_x_3966:
[----:B------:R-:W2:Y:S04]  /*6fe70*/  LDL.LU.64 R102, [R1+0x8f60] ;  /* 0x008f600001667983 */ /* 0x000ea80000300a00 */
[----:B------:R-:W2:Y:S04]  /*6fe80*/  LDL.64 R66, [R1+0x9068] ;  /* 0x0090680001427983 */ /* 0x000ea80000100a00 */
[----:B0-----:R-:W3:Y:S01]  /*6fe90*/  LDL.128 R108, [R1+0x47a0] ;  /* 0x0047a000016c7983 */ /* 0x001ee20000100c00 */
        /* <DEDUP_REMOVED lines=34> */
.L_x_3969:
[----:B------:R-:W-:Y:S05]  /*700c0*/  BSYNC.RECONVERGENT B3 ;  /* 0x0000000000037941 */ /* 0x000fea0003800200 */
.L_x_3968:
[----:B------:R-:W2:Y:S04]  /*700d0*/  LDL.LU.64 R96, [R1+0x8520] ;  /* 0x0085200001607983 */ /* 0x000ea80000300a00 */
[----:B------:R-:W2:Y:S04]  /*700e0*/  LDL.64 R66, [R1+0x8908] ;  /* 0x0089080001427983 */ /* 0x000ea80000100a00 */
[----:B------:R-:W3:Y:S01]  /*700f0*/  LDL.128 R108, [R1+0x4890] ;  /* 0x00489000016c7983 */ /* 0x000ee20000100c00 */
        /* <DEDUP_REMOVED lines=15> */
[-C--:B--2---:R-:W-:Y:S01]  /*701f0*/  DFMA R24, R66, R4.reuse, R96 ;  /* 0x000000044218722b */ /* 0x084fe20000000060 */
[----:B---3--:R-:W-:Y:S01]  /*70200*/  IMAD.MOV.U32 R56, RZ, RZ, R110 ;  /* 0x000000ffff387224 */ /* 0x008fe200078e006e */
[----:B------:R-:W-:Y:S01]  /*70210*/  STL.128 [R1+0x8a30], R108 ;  /* 0x008a306c01007387 */ /* 0x000fe20000100c00 */
[----:B------:R-:W-:Y:S01]  /*70220*/  IMAD.MOV.U32 R57, RZ, RZ, R111 ;  /* 0x000000ffff397224 */ /* 0x000fe200078e006f */
        /* <DEDUP_REMOVED lines=13> */
[----:B------:R-:W-:Y:S01]  /*70300*/  IMAD.MOV.U32 R2, RZ, RZ, R250 ;  /* 0x000000ffff027224 */ /* 0x000fe200078e00fa */
[----:B------:R-:W-:-:S07]  /*70310*/  MOV R3, R251 ;  /* 0x000000fb00037202 */ /* 0x000fce0000000f00 */
.L_x_3971:
[----:B------:R-:W-:Y:S05]  /*70320*/  BSYNC.RECONVERGENT B3 ;  /* 0x0000000000037941 */ /* 0x000fea0003800200 */
.L_x_3970:
[----:B------:R-:W0:Y:S01]  /*70330*/  MUFU.RCP64H R23, R63 ;  /* 0x0000003f00177308 */ /* 0x000e220000001800 */
[----:B------:R-:W-:Y:S01]  /*70340*/  IMAD.MOV.U32 R22, RZ, RZ, 0x1 ;  /* 0x00000001ff167424 */ /* 0x000fe200078e00ff */
[----:B------:R-:W2:Y:S04]  /*70350*/  LDL.LU.64 R102, [R1+0x8f78] ;  /* 0x008f780001667983 */ /* 0x000ea80000300a00 */
[----:B------:R-:W3:Y:S04]  /*70360*/  LDL.128 R108, [R1+0x4ab0] ;  /* 0x004ab000016c7983 */ /* 0x000ee80000100c00 */
[----:B------:R-:W4:Y:S04]  /*70370*/  LDL.64 R126, [R1+0x9e60] ;  /* 0x009e6000017e7983 */ /* 0x000f280000100a00 */
[----:B------:R-:W4:Y:S01]  /*70380*/  LDL.LU.64 R148, [R1+0x8f40] ;  /* 0x008f400001947983 */ /* 0x000f220000300a00 */
[----:B0-----:R-:W-:-:S03]  /*70390*/  DFMA R24, -R62, R22, 1 ;  /* 0x3ff000003e18742b */ /* 0x001fc60000000116 */
[----:B------:R-:W4:Y:S04]  /*703a0*/  LDL.LU.64 R136, [R1+0x8f50] ;  /* 0x008f500001887983 */ /* 0x000f280000300a00 */
[----:B------:R-:W4:Y:S01]  /*703b0*/  LDL.64 R66, [R1+0x8ba8] ;  /* 0x008ba80001427983 */ /* 0x000f220000100a00 */
[----:B------:R-:W-:-:S03]  /*703c0*/  DFMA R24, R24, R24, R24 ;  /* 0x000000181818722b */ /* 0x000fc60000000018 */
[----:B------:R-:W4:Y:S04]  /*703d0*/  LDL.64 R56, [R1+0x8bc0] ;  /* 0x008bc00001387983 */ /* 0x000f280000100a00 */
[----:B------:R-:W4:Y:S01]  /*703e0*/  LDL.64 R124, [R1+0x8950] ;  /* 0x00895000017c7983 */ /* 0x000f220000100a00 */
[----:B------:R-:W-:-:S03]  /*703f0*/  DFMA R22, R22, R24, R22 ;  /* 0x000000181616722b */ /* 0x000fc60000000016 */
[----:B------:R-:W4:Y:S04]  /*70400*/  LDL.128 R164, [R1+0x4c80] ;  /* 0x004c800001a47983 */ /* 0x000f280000100c00 */
[----:B------:R-:W4:Y:S01]  /*70410*/  LDL.128 R156, [R1+0x4ca0] ;  /* 0x004ca000019c7983 */ /* 0x000f220000100c00 */
[----:B------:R-:W-:-:S03]  /*70420*/  DFMA R24, -R62, R22, 1 ;  /* 0x3ff000003e18742b */ /* 0x000fc60000000116 */
[----:B------:R0:W5:Y:S05]  /*70430*/  LDL.128 R192, [R1+0x4c90] ;  /* 0x004c900001c07983 */ /* 0x00016a0000100c00 */
[----:B------:R-:W-:Y:S02]  /*70440*/  DFMA R22, R22, R24, R22 ;  /* 0x000000181616722b */ /* 0x000fe40000000016 */
[----:B------:R-:W2:Y:S02]  /*70450*/  LDL.128 R24, [R1+0x4ac0] ;  /* 0x004ac00001187983 */ /* 0x000ea40000100c00 */
[----:B--2---:R-:W-:Y:S01]  /*70460*/  MOV R96, R26 ;  /* 0x0000001a00607202 */ /* 0x004fe20000000f00 */
[----:B------:R-:W-:Y:S01]  /*70470*/  IMAD.MOV.U32 R97, RZ, RZ, R27 ;  /* 0x000000ffff617224 */ /* 0x000fe200078e001b */
[----:B------:R1:W-:Y:S05]  /*70480*/  STL.128 [R1+0x8eb0], R24 ;  /* 0x008eb01801007387 */ /* 0x0003ea0000100c00 */
[----:B------:R-:W-:Y:S01]  /*70490*/  DFMA R200, R96, R2, R102 ;  /* 0x0000000260c8722b */ /* 0x000fe20000000066 */
[----:B------:R-:W2:Y:S04]  /*704a0*/  LDL.64 R102, [R1+0x84e8] ;  /* 0x0084e80001667983 */ /* 0x000ea80000100a00 */
[----:B------:R-:W2:Y:S01]  /*704b0*/  LDL.64 R96, [R1+0x8dc0] ;  /* 0x008dc00001607983 */ /* 0x000ea20000100a00 */
[----:B------:R-:W-:Y:S01]  /*704c0*/  IMAD.MOV.U32 R80, RZ, RZ, R24 ;  /* 0x000000ffff507224 */ /* 0x000fe200078e0018 */
[----:B------:R-:W-:Y:S01]  /*704d0*/  MOV R81, R25 ;  /* 0x0000001900517202 */ /* 0x000fe20000000f00 */
[----:B-1----:R-:W-:-:S02]  /*704e0*/  DADD R26, -RZ, -R20 ;  /* 0x00000000ff1a7229 */ /* 0x002fc40000000914 */
[----:B------:R-:W-:Y:S02]  /*704f0*/  DADD R24, -RZ, -R54 ;  /* 0x00000000ff187229 */ /* 0x000fe40000000936 */
[----:B------:R-:W-:-:S05]  /*70500*/  DMUL R20, R22, -R82 ;  /* 0x8000005216147228 */ /* 0x000fca0000000000 */
[----:B------:R1:W-:Y:S03]  /*70510*/  STL.128 [R1+0x4b90], R24 ;  /* 0x004b901801007387 */ /* 0x0003e60000100c00 */
[----:B-1----:R-:W-:-:S08]  /*70520*/  DFMA R24, -R62, R20, -R82 ;  /* 0x000000143e18722b */ /* 0x002fd00000000952 */
[----:B------:R-:W-:Y:S01]  /*70530*/  DFMA R46, R22, R24, R20 ;  /* 0x00000018162e722b */ /* 0x000fe20000000014 */
[----:B------:R0:W5:Y:S04]  /*70540*/  LDL.128 R20, [R1+0x4c60] ;  /* 0x004c600001147983 */ /* 0x0001680000100c00 */
[----:B------:R0:W5:Y:S01]  /*70550*/  LDL.128 R24, [R1+0x4cb0] ;  /* 0x004cb00001187983 */ /* 0x0001620000100c00 */
[----:B---3--:R-:W-:Y:S01]  /*70560*/  IMAD.MOV.U32 R138, RZ, RZ, R108 ;  /* 0x000000ffff8a7224 */ /* 0x008fe200078e006c */
[----:B------:R-:W-:Y:S01]  /*70570*/  MOV R139, R109 ;  /* 0x0000006d008b7202 */ /* 0x000fe20000000f00 */
[----:B------:R-:W-:Y:S02]  /*70580*/  IMAD.MOV.U32 R134, RZ, RZ, R110 ;  /* 0x000000ffff867224 */ /* 0x000fe400078e006e */
[----:B------:R-:W-:Y:S01]  /*70590*/  IMAD.MOV.U32 R135, RZ, RZ, R111 ;  /* 0x000000ffff877224 */ /* 0x000fe200078e006f */
[----:B------:R1:W-:Y:S01]  /*705a0*/  STL.128 [R1+0x9a60], R108 ;  /* 0x009a606c01007387 */ /* 0x0003e20000100c00 */
[----:B----4-:R-:W-:-:S02]  /*705b0*/  DFMA R126, R126, R2, R98 ;  /* 0x000000027e7e722b */ /* 0x010fc40000000062 */
[-C--:B------:R-:W-:Y:S02]  /*705c0*/  DFMA R54, R138, R2.reuse, R148 ;  /* 0x000000028a36722b */ /* 0x080fe40000000094 */
[-C--:B------:R-:W-:Y:S01]  /*705d0*/  DFMA R98, R80, R2.reuse, R48 ;  /* 0x000000025062722b */ /* 0x080fe20000000030 */
[----:B------:R0:W-:Y:S01]  /*705e0*/  STL.64 [R1+0x4bf0], R66 ;  /* 0x004bf04201007387 */ /* 0x0001e20000100a00 */
[----:B------:R-:W-:Y:S01]  /*705f0*/  FFMA R0, RZ, R63, R47 ;  /* 0x0000003fff007223 */ /* 0x000fe2000000002f */
[----:B-1----:R-:W-:Y:S02]  /*70600*/  DADD R108, -RZ, -R4 ;  /* 0x00000000ff6c7229 */ /* 0x002fe40000000904 */
[----:B------:R-:W-:Y:S02]  /*70610*/  DADD R110, -RZ, -R2 ;  /* 0x00000000ff6e7229 */ /* 0x000fe40000000902 */
[----:B------:R-:W-:Y:S02]  /*70620*/  DFMA R4, R134, R2, R136 ;  /* 0x000000028604722b */ /* 0x000fe40000000088 */
[----:B------:R-:W-:Y:S01]  /*70630*/  DADD R2, -RZ, -R82 ;  /* 0x00000000ff027229 */ /* 0x000fe20000000952 */
[----:B------:R0:W-:Y:S04]  /*70640*/  STL.64 [R1+0x8958], R126 ;  /* 0x0089587e01007387 */ /* 0x0001e80000100a00 */
[----:B------:R0:W-:Y:S04]  /*70650*/  STL.128 [R1+0x4ba0], R108 ;  /* 0x004ba06c01007387 */ /* 0x0001e80000100c00 */
        /* <DEDUP_REMOVED lines=14> */
[----:B------:R0:W-:Y:S07]  /*70740*/  STL.128 [R1+0x4c10], R96 ;  /* 0x004c106001007387 */ /* 0x0001ee0000100c00 */
[----:B------:R-:W-:Y:S05]  /*70750*/  @P1 BRA P2, `(.L_x_3973) ;  /* 0x0000000000201947 */ /* 0x000fea0001000000 */
[----:B------:R-:W-:Y:S01]  /*70760*/  IMAD.MOV.U32 R248, RZ, RZ, R2 ;  /* 0x000000fffff87224 */ /* 0x000fe200078e0002 */
[----:B------:R-:W-:Y:S01]  /*70770*/  MOV R2, R62 ;  /* 0x0000003e00027202 */ /* 0x000fe20000000f00 */
[----:B------:R-:W-:Y:S01]  /*70780*/  IMAD.MOV.U32 R249, RZ, RZ, R3 ;  /* 0x000000fffff97224 */ /* 0x000fe200078e0003 */
[----:B------:R-:W-:Y:S01]  /*70790*/  MOV R252, 0x707c0 ;  /* 0x000707c000fc7802 */ /* 0x000fe20000000f00 */
[----:B------:R-:W-:-:S07]  /*707a0*/  IMAD.MOV.U32 R251, RZ, RZ, R63 ;  /* 0x000000fffffb7224 */ /* 0x000fce00078e003f */
[----:B0----5:R-:W-:Y:S05]  /*707b0*/  CALL.REL.NOINC `($__internal_4_$__cuda_sm20_div_rn_f64_full) ;  /* 0x000009d400e47944 */ /* 0x021fea0003c00000 */
[----:B------:R-:W-:Y:S01]  /*707c0*/  IMAD.MOV.U32 R46, RZ, RZ, R250 ;  /* 0x000000ffff2e7224 */ /* 0x000fe200078e00fa */
[----:B------:R-:W-:-:S07]  /*707d0*/  MOV R47, R251 ;  /* 0x000000fb002f7202 */ /* 0x000fce0000000f00 */
.L_x_3973:
[----:B------:R-:W-:Y:S05]  /*707e0*/  BSYNC.RECONVERGENT B3 ;  /* 0x0000000000037941 */ /* 0x000fea0003800200 */
.L_x_3972:
[----:B0-----:R-:W2:Y:S04]  /*707f0*/  LDL.64 R66, [R1+0x89f8] ;  /* 0x0089f80001427983 */ /* 0x001ea80000100a00 */
        /* <DEDUP_REMOVED lines=29> */
.L_x_3975:
[----:B------:R-:W-:Y:S05]  /*709d0*/  BSYNC.RECONVERGENT B3 ;  /* 0x0000000000037941 */ /* 0x000fea0003800200 */
.L_x_3974:
        /* <DEDUP_REMOVED lines=31> */
.L_x_3977:
[----:B------:R-:W-:Y:S05]  /*70bd0*/  BSYNC.RECONVERGENT B3 ;  /* 0x0000000000037941 */ /* 0x000fea0003800200 */
.L_x_3976:
[----:B------:R-:W2:Y:S04]  /*70be0*/  LDL.128 R80, [R1+0x4d30] ;  /* 0x004d300001507983 */ /* 0x000ea80000100c00 */
[----:B------:R-:W3:Y:S01]  /*70bf0*/  LDL.64 R66, [R1+0x9c88] ;  /* 0x009c880001427983 */ /* 0x000ee20000100a00 */
[----:B------:R-:W1:Y:S01]  /*70c00*/  MUFU.RCP64H R25, R43 ;  /* 0x0000002b00197308 */ /* 0x000e620000001800 */
        /* <DEDUP_REMOVED lines=10> */
[----:B--2---:R2:W-:Y:S02]  /*70cb0*/  STL.64 [R1+0x8ce0], R80 ;  /* 0x008ce05001007387 */ /* 0x0045e40000100a00 */
[----:B--2---:R-:W-:-:S02]  /*70cc0*/  DADD R80, -RZ, -R4 ;  /* 0x00000000ff507229 */ /* 0x004fc40000000904 */
[----:B-1----:R-:W-:-:S08]  /*70cd0*/  DFMA R4, -R42, R24, 1 ;  /* 0x3ff000002a04742b */ /* 0x002fd00000000118 */
[----:B------:R-:W-:-:S08]  /*70ce0*/  DFMA R4, R4, R4, R4 ;  /* 0x000000040404722b */ /* 0x000fd00000000004 */
[----:B------:R-:W-:-:S08]  /*70cf0*/  DFMA R4, R24, R4, R24 ;  /* 0x000000041804722b */ /* 0x000fd00000000018 */
[----:B------:R-:W-:Y:S01]  /*70d00*/  DFMA R24, -R42, R4, 1 ;  /* 0x3ff000002a18742b */ /* 0x000fe20000000104 */
[----:B0-----:R-:W-:Y:S01]  /*70d10*/  MOV R54, R82 ;  /* 0x0000005200367202 */ /* 0x001fe20000000f00 */
[----:B------:R-:W-:-:S06]  /*70d20*/  IMAD.MOV.U32 R55, RZ, RZ, R83 ;  /* 0x000000ffff377224 */ /* 0x000fcc00078e0053 */
[----:B------:R-:W-:-:S08]  /*70d30*/  DFMA R4, R4, R24, R4 ;  /* 0x000000180404722b */ /* 0x000fd00000000004 */
[----:B------:R-:W-:-:S08]  /*70d40*/  DMUL R24, R54, -R4 ;  /* 0x8000000436187228 */ /* 0x000fd00000000000 */
[----:B------:R-:W-:-:S08]  /*70d50*/  DFMA R48, -R42, R24, -R54 ;  /* 0x000000182a30722b */ /* 0x000fd00000000936 */
[----:B------:R-:W-:Y:S02]  /*70d60*/  DFMA R4, R4, R48, R24 ;  /* 0x000000300404722b */ /* 0x000fe40000000018 */
[-C--:B---3--:R-:W-:Y:S01]  /*70d70*/  DFMA R24, R66, R2.reuse, R22 ;  /* 0x000000024218722b */ /* 0x088fe20000000016 */
[----:B------:R-:W2:Y:S01]  /*70d80*/  LDL.64 R66, [R1+0x8d08] ;  /* 0x008d080001427983 */ /* 0x000ea20000100a00 */
[----:B------:R-:W-:Y:S02]  /*70d90*/  DADD R138, -RZ, -R46 ;  /* 0x00000000ff8a7229 */ /* 0x000fe4000000092e */
[----:B------:R-:W-:Y:S02]  /*70da0*/  DADD R82, -RZ, -R2 ;  /* 0x00000000ff527229 */ /* 0x000fe40000000902 */
[-C--:B----4-:R-:W-:Y:S02]  /*70db0*/  DFMA R46, R110, R2.reuse, R124 ;  /* 0x000000026e2e722b */ /* 0x090fe4000000007c */
[----:B------:R-:W-:-:S02]  /*70dc0*/  DFMA R26, R108, R2, R26 ;  /* 0x000000026c1a722b */ /* 0x000fc4000000001a */
[----:B------:R-:W-:Y:S02]  /*70dd0*/  DFMA R190, R102, R2, R20 ;  /* 0x0000000266be722b */ /* 0x000fe40000000014 */
[----:B------:R-:W-:Y:S01]  /*70de0*/  DADD R2, -RZ, -R54 ;  /* 0x00000000ff027229 */ /* 0x000fe20000000936 */
[----:B------:R0:W-:Y:S01]  /*70df0*/  STL.128 [R1+0x4c60], R80 ;  /* 0x004c605001007387 */ /* 0x0001e20000100c00 */
[----:B------:R-:W-:-:S03]  /*70e00*/  FFMA R0, RZ, R43, R5 ;  /* 0x0000002bff007223 */ /* 0x000fc60000000005 */
        /* <DEDUP_REMOVED lines=18> */
[----:B0----5:R-:W-:Y:S05]  /*70f30*/  CALL.REL.NOINC `($__internal_4_$__cuda_sm20_div_rn_f64_full) ;  /* 0x000009d000047944 */ /* 0x021fea0003c00000 */
[----:B------:R-:W-:Y:S02]  /*70f40*/  IMAD.MOV.U32 R4, RZ, RZ, R250 ;  /* 0x000000ffff047224 */ /* 0x000fe400078e00fa */
[----:B------:R-:W-:-:S07]  /*70f50*/  IMAD.MOV.U32 R5, RZ, RZ, R251 ;  /* 0x000000ffff057224 */ /* 0x000fce00078e00fb */
.L_x_3979:
[----:B------:R-:W-:Y:S05]  /*70f60*/  BSYNC.RECONVERGENT B3 ;  /* 0x0000000000037941 */ /* 0x000fea0003800200 */
.L_x_3978:
[----:B------:R-:W2:Y:S04]  /*70f70*/  LDL.128 R20, [R1+0x4660] ;  /* 0x0046600001147983 */ /* 0x000ea80000100c00 */
[----:B0-----:R-:W3:Y:S01]  /*70f80*/  LDL.64 R26, [R1+0x89d0] ;  /* 0x0089d000011a7983 */ /* 0x001ee20000100a00 */
[----:B------:R-:W0:Y:S01]  /*70f90*/  MUFU.RCP64H R3, R7 ;  /* 0x0000000700037308 */ /* 0x000e220000001800 */
[----:B------:R-:W-:Y:S01]  /*70fa0*/  IMAD.MOV.U32 R2, RZ, RZ, 0x1 ;  /* 0x00000001ff027424 */ /* 0x000fe200078e00ff */
[----:B------:R-:W-:Y:S01]  /*70fb0*/  BSSY.RECONVERGENT B3, `(.L_x_3980) ;  /* 0x000001f000037945 */ /* 0x000fe20003800200 */
[----:B--2---:R0:W-:Y:S01]  /*70fc0*/  STL.128 [R1+0x8740], R20 ;  /* 0x0087401401007387 */ /* 0x0041e20000100c00 */
[----:B------:R-:W-:Y:S01]  /*70fd0*/  IMAD.MOV.U32 R48, RZ, RZ, R20 ;  /* 0x000000ffff307224 */ /* 0x000fe200078e0014 */
[----:B------:R-:W-:-:S02]  /*70fe0*/  MOV R49, R21 ;  /* 0x0000001500317202 */ /* 0x000fc40000000f00 */
[----:B0-----:R-:W-:-:S08]  /*70ff0*/  DFMA R20, -R6, R2, 1 ;  /* 0x3ff000000614742b */ /* 0x001fd00000000102 */
[----:B------:R-:W-:-:S08]  /*71000*/  DFMA R20, R20, R20, R20 ;  /* 0x000000141414722b */ /* 0x000fd00000000014 */
[----:B------:R-:W-:-:S08]  /*71010*/  DFMA R2, R2, R20, R2 ;  /* 0x000000140202722b */ /* 0x000fd00000000002 */
[----:B------:R-:W-:-:S08]  /*71020*/  DFMA R20, -R6, R2, 1 ;  /* 0x3ff000000614742b */ /* 0x000fd00000000102 */
[----:B------:R-:W-:Y:S01]  /*71030*/  DFMA R2, R2, R20, R2 ;  /* 0x000000140202722b */ /* 0x000fe20000000002 */
[----:B------:R-:W-:-:S07]  /*71040*/  MOV R24, R22 ;  /* 0x0000001600187202 */ /* 0x000fce0000000f00 */
[----:B------:R-:W-:Y:S01]  /*71050*/  DMUL R20, R140, -R2 ;  /* 0x800000028c147228 */ /* 0x000fe20000000000 */
[----:B------:R-:W-:-:S07]  /*71060*/  IMAD.MOV.U32 R25, RZ, RZ, R23 ;  /* 0x000000ffff197224 */ /* 0x000fce00078e0017 */
[----:B------:R-:W-:-:S08]  /*71070*/  DFMA R22, -R6, R20, -R140 ;  /* 0x000000140616722b */ /* 0x000fd0000000098c */
[----:B------:R-:W-:Y:S02]  /*71080*/  DFMA R46, R2, R22, R20 ;  /* 0x00000016022e722b */ /* 0x000fe40000000014 */
[----:B------:R-:W-:Y:S02]  /*71090*/  DFMA R20, R48, R4, R142 ;  /* 0x000000043014722b */ /* 0x000fe4000000008e */
[----:B------:R-:W-:-:S05]  /*710a0*/  DADD R2, -RZ, -R140 ;  /* 0x00000000ff027229 */ /* 0x000fca000000098c */
[----:B------:R0:W-:Y:S01]  /*710b0*/  STL.64 [R1+0x8a98], R20 ;  /* 0x008a981401007387 */ /* 0x0001e20000100a00 */
[----:B------:R-:W-:-:S04]  /*710c0*/  FFMA R0, RZ, R7, R47 ;  /* 0x00000007ff007223 */ /* 0x000fc8000000002f */
[----:B------:R-:W-:Y:S02]  /*710d0*/  FSETP.GEU.AND P2, PT, |R3|, 6.5827683646048100446e-37, PT ;  /* 0x036000000300780b */ /* 0x000fe40003f4e200 */
[----:B------:R-:W-:Y:S01]  /*710e0*/  FSETP.GT.AND P1, PT, |R0|, 1.469367938527859385e-39, PT ;  /* 0x001000000000780b */ /* 0x000fe20003f24200 */
[-C--:B---3-5:R-:W-:Y:S02]  /*710f0*/  DFMA R26, R26, R4.reuse, R98 ;  /* 0x000000041a1a722b */ /* 0x0a8fe40000000062 */
[----:B------:R-:W-:-:S10]  /*71100*/  DFMA R24, R24, R4, R150 ;  /* 0x000000041818722b */ /* 0x000fd40000000096 */
        /* <DEDUP_REMOVED lines=9> */
.L_x_3981:
[----:B------:R-:W-:Y:S05]  /*711a0*/  BSYNC.RECONVERGENT B3 ;  /* 0x0000000000037941 */ /* 0x000fea0003800200 */
.L_x_3980:
[----:B------:R-:W2:Y:S01]  /*711b0*/  LDL.64 R48, [R1+0x8518] ;  /* 0x0085180001307983 */ /* 0x000ea20000100a00 */
[----:B------:R-:W-:-:S03]  /*711c0*/  IMAD.MOV.U32 R2, RZ, RZ, 0x1 ;  /* 0x00000001ff027424 */ /* 0x000fc600078e00ff */
[----:B------:R-:W3:Y:S04]  /*711d0*/  LDL.64 R98, [R1+0x8968] ;  /* 0x0089680001627983 */ /* 0x000ee80000100a00 */
[----:B------:R-:W4:Y:S04]  /*711e0*/  LDL.64 R102, [R1+0x8ab0] ;  /* 0x008ab00001667983 */ /* 0x000f280000100a00 */
        /* <DEDUP_REMOVED lines=18> */
[----:B------:R0:W5:Y:S01]  /*71310*/  LDL.128 R20, [R1+0x4de0] ;  /* 0x004de00001147983 */ /* 0x0001620000100c00 */
[----:B------:R-:W-:Y:S02]  /*71320*/  DADD R4, -RZ, -R4 ;  /* 0x00000000ff047229 */ /* 0x000fe40000000904 */
[-C--:B---3--:R-:W-:Y:S02]  /*71330*/  DFMA R166, R98, R46.reuse, R158 ;  /* 0x0000002e62a6722b */ /* 0x088fe4000000009e */
[-C--:B----4-:R-:W-:Y:S02]  /*71340*/  DFMA R164, R102, R46.reuse, R156 ;  /* 0x0000002e66a4722b */ /* 0x090fe4000000009c */
[-C--:B------:R-:W-:Y:S01]  /*71350*/  DFMA R140, R188, R46.reuse, R148 ;  /* 0x0000002ebc8c722b */ /* 0x080fe20000000094 */
[----:B------:R1:W-:Y:S01]  /*71360*/  STL.64 [R1+0x4d38], R4 ;  /* 0x004d380401007387 */ /* 0x0003e20000100a00 */
[----:B------:R-:W-:-:S02]  /*71370*/  DFMA R96, R66, R46, R96 ;  /* 0x0000002e4260722b */ /* 0x000fc40000000060 */
[-C--:B------:R-:W-:Y:S02]  /*71380*/  DFMA R142, R56, R46.reuse, R24 ;  /* 0x0000002e388e722b */ /* 0x080fe40000000018 */
[----:B------:R-:W-:Y:S02]  /*71390*/  DFMA R98, R54, R46, R26 ;  /* 0x0000002e3662722b */ /* 0x000fe4000000001a */
[----:B------:R-:W-:Y:S02]  /*713a0*/  DADD R172, -RZ, -R46 ;  /* 0x00000000ffac7229 */ /* 0x000fe4000000092e */
[----:B-1----:R-:W-:Y:S01]  /*713b0*/  DADD R4, -RZ, -R144 ;  /* 0x00000000ff047229 */ /* 0x002fe20000000990 */
[----:B------:R0:W-:Y:S01]  /*713c0*/  STL.64 [R1+0x9d30], R164 ;  /* 0x009d30a401007387 */ /* 0x0001e20000100a00 */
[----:B------:R-:W-:-:S03]  /*713d0*/  FFMA R0, RZ, R49, R3 ;  /* 0x00000031ff007223 */ /* 0x000fc60000000003 */
        /* <DEDUP_REMOVED lines=22> */
.L_x_3983:
[----:B------:R-:W-:Y:S05]  /*71540*/  BSYNC.RECONVERGENT B3 ;  /* 0x0000000000037941 */ /* 0x000fea0003800200 */
.L_x_3982:
        /* <DEDUP_REMOVED lines=23> */
[----:B------:R-:W4:Y:S05]  /*716c0*/  LDL.128 R156, [R1+0x4e30] ;  /* 0x004e3000019c7983 */ /* 0x000f2a0000100c00 */
[----:B------:R-:W-:-:S08]  /*716d0*/  DFMA R26, -R18, R24, -R22 ;  /* 0x00000018121a722b */ /* 0x000fd00000000916 */
[----:B------:R-:W-:Y:S02]  /*716e0*/  DFMA R46, R4, R26, R24 ;  /* 0x0000001a042e722b */ /* 0x000fe40000000018 */
[----:B------:R0:W5:Y:S08]  /*716f0*/  LDL.128 R24, [R1+0x4e40] ;  /* 0x004e400001187983 */ /* 0x0001700000100c00 */
[----:B------:R-:W-:-:S05]  /*71700*/  FFMA R0, RZ, R19, R47 ;  /* 0x00000013ff007223 */ /* 0x000fca000000002f */
[----:B------:R-:W-:Y:S01]  /*71710*/  FSETP.GT.AND P1, PT, |R0|, 1.469367938527859385e-39, PT ;  /* 0x001000000000780b */ /* 0x000fe20003f24200 */
[----:B------:R-:W-:Y:S01]  /*71720*/  BSSY.RECONVERGENT B3, `(.L_x_3984) ;  /* 0x000002c000037945 */ /* 0x000fe20003800200 */
[-C--:B--2---:R-:W-:Y:S02]  /*71730*/  DFMA R140, R98, R2.reuse, R124 ;  /* 0x00000002628c722b */ /* 0x084fe4000000007c */
[-C--:B---3--:R-:W-:Y:S02]  /*71740*/  DFMA R98, R96, R2.reuse, R146 ;  /* 0x000000026062722b */ /* 0x088fe40000000092 */
[----:B------:R-:W-:Y:S02]  /*71750*/  DADD R96, -RZ, -R2 ;  /* 0x00000000ff607229 */ /* 0x000fe40000000902 */
[-C--:B----4-:R-:W-:Y:S02]  /*71760*/  DFMA R148, R148, R2.reuse, R136 ;  /* 0x000000029494722b */ /* 0x090fe40000000088 */
        /* <DEDUP_REMOVED lines=39> */
.L_x_3985:
[----:B------:R-:W-:Y:S05]  /*719e0*/  BSYNC.RECONVERGENT B3 ;  /* 0x0000000000037941 */ /* 0x000fea0003800200 */
.L_x_3984:
[----:B------:R-:W2:Y:S04]  /*719f0*/  LDL.128 R108, [R1+0x48b0] ;  /* 0x0048b000016c7983 */ /* 0x000ea80000100c00 */
[----:B------:R-:W3:Y:S04]  /*71a00*/  LDL.128 R20, [R1+0x4e50] ;  /* 0x004e500001147983 */ /* 0x000ee80000100c00 */
[----:B------:R-:W4:Y:S04]  /*71a10*/  LDL.LU.64 R54, [R1+0x9e98] ;  /* 0x009e980001367983 */ /* 0x000f280000300a00 */
[----:B------:R-:W4:Y:S04]  /*71a20*/  LDL.LU.64 R66, [R1+0x9ea8] ;  /* 0x009ea80001427983 */ /* 0x000f280000300a00 */
[----:B------:R-:W4:Y:S04]  /*71a30*/  LDL.64 R56, [R1+0x9268] ;  /* 0x0092680001387983 */ /* 0x000f280000100a00 */
[----:B0-----:R-:W4:Y:S04]  /*71a40*/  LDL.64 R124, [R1+0x8f90] ;  /* 0x008f9000017c7983 */ /* 0x001f280000100a00 */
[----:B------:R-:W4:Y:S04]  /*71a50*/  LDL.64 R80, [R1+0x8750] ;  /* 0x0087500001507983 */ /* 0x000f280000100a00 */
[----:B------:R-:W4:Y:S01]  /*71a60*/  LDL.128 R136, [R1+0x4e70] ;  /* 0x004e700001887983 */ /* 0x000f220000100c00 */
[----:B------:R-:W0:Y:S01]  /*71a70*/  MUFU.RCP64H R3, R121 ;  /* 0x0000007900037308 */ /* 0x000e220000001800 */
[----:B------:R-:W-:-:S06]  /*71a80*/  IMAD.MOV.U32 R2, RZ, RZ, 0x1 ;  /* 0x00000001ff027424 */ /* 0x000fcc00078e00ff */
[----:B0-----:R-:W-:-:S08]  /*71a90*/  DFMA R4, -R120, R2, 1 ;  /* 0x3ff000007804742b */ /* 0x001fd00000000102 */
[----:B------:R-:W-:Y:S01]  /*71aa0*/  DFMA R4, R4, R4, R4 ;  /* 0x000000040404722b */ /* 0x000fe20000000004 */
[----:B--2---:R-:W-:Y:S02]  /*71ab0*/  IMAD.MOV.U32 R82, RZ, RZ, R110 ;  /* 0x000000ffff527224 */ /* 0x004fe400078e006e */
[----:B------:R-:W-:Y:S01]  /*71ac0*/  IMAD.MOV.U32 R83, RZ, RZ, R111 ;  /* 0x000000ffff537224 */ /* 0x000fe200078e006f */
[----:B------:R0:W-:Y:S01]  /*71ad0*/  STL.128 [R1+0x9a90], R108 ;  /* 0x009a906c01007387 */ /* 0x0001e20000100c00 */
[----:B------:R-:W-:Y:S01]  /*71ae0*/  MOV R48, R108 ;  /* 0x0000006c00307202 */ /* 0x000fe20000000f00 */
[----:B------:R-:W-:-:S03]  /*71af0*/  IMAD.MOV.U32 R49, RZ, RZ, R109 ;  /* 0x000000ffff317224 */ /* 0x000fc600078e006d */
[----:B0----5:R-:W-:Y:S01]  /*71b00*/  DFMA R108, R82, R46, R24 ;  /* 0x0000002e526c722b */ /* 0x021fe20000000018 */
[----:B------:R-:W2:Y:S01]  /*71b10*/  LDL.64 R82, [R1+0x9388] ;  /* 0x0093880001527983 */ /* 0x000ea20000100a00 */
[----:B------:R-:W-:-:S08]  /*71b20*/  DFMA R2, R2, R4, R2 ;  /* 0x000000040202722b */ /* 0x000fd00000000002 */
[----:B------:R-:W-:-:S08]  /*71b30*/  DFMA R4, -R120, R2, 1 ;  /* 0x3ff000007804742b */ /* 0x000fd00000000102 */
[----:B------:R-:W-:-:S08]  /*71b40*/  DFMA R2, R2, R4, R2 ;  /* 0x000000040202722b */ /* 0x000fd00000000002 */
[----:B---3--:R-:W-:-:S08]  /*71b50*/  DMUL R4, R20, -R2 ;  /* 0x8000000214047228 */ /* 0x008fd00000000000 */
[----:B------:R-:W-:-:S08]  /*71b60*/  DFMA R18, -R120, R4, -R20 ;  /* 0x000000047812722b */ /* 0x000fd00000000914 */
[----:B------:R-:W-:Y:S02]  /*71b70*/  DFMA R4, R2, R18, R4 ;  /* 0x000000120204722b */ /* 0x000fe40000000004 */
[-C--:B----4-:R-:W-:Y:S02]  /*71b80*/  DFMA R2, R48, R46.reuse, R54 ;  /* 0x0000002e3002722b */ /* 0x090fe40000000036 */
[-C--:B------:R-:W-:Y:S02]  /*71b90*/  DFMA R110, R212, R46.reuse, R26 ;  /* 0x0000002ed46e722b */ /* 0x080fe4000000001a */
[----:B------:R-:W-:Y:S02]  /*71ba0*/  DADD R126, -RZ, -R46 ;  /* 0x00000000ff7e7229 */ /* 0x000fe4000000092e */
[----:B------:R-:W-:Y:S01]  /*71bb0*/  DFMA R18, R56, R46, R66 ;  /* 0x0000002e3812722b */ /* 0x000fe20000000042 */
[----:B------:R-:W-:Y:S04]  /*71bc0*/  STL.64 [R1+0x9af0], R2 ;  /* 0x009af00201007387 */ /* 0x000fe80000100a00 */
[----:B------:R0:W-:Y:S01]  /*71bd0*/  STL.64 [R1+0x4e38], R2 ;  /* 0x004e380201007387 */ /* 0x0001e20000100a00 */
[----:B------:R-:W-:-:S03]  /*71be0*/  FFMA R0, RZ, R121, R5 ;  /* 0x00000079ff007223 */ /* 0x000fc60000000005 */
[----:B------:R1:W-:Y:S01]  /*71bf0*/  STL.128 [R1+0x4de0], R124 ;  /* 0x004de07c01007387 */ /* 0x0003e20000100c00 */
[----:B0-----:R-:W-:-:S03]  /*71c00*/  DADD R2, -RZ, -R20 ;  /* 0x00000000ff027229 */ /* 0x001fc60000000914 */
[----:B------:R1:W-:Y:S04]  /*71c10*/  STL.64 [R1+0x8f30], R108 ;  /* 0x008f306c01007387 */ /* 0x0003e80000100a00 */
[----:B------:R1:W-:Y:S04]  /*71c20*/  STL.128 [R1+0x4e40], R108 ;  /* 0x004e406c01007387 */ /* 0x0003e80000100c00 */
        /* <DEDUP_REMOVED lines=16> */
.L_x_3987:
[----:B------:R-:W-:Y:S05]  /*71d30*/  BSYNC.RECONVERGENT B3 ;  /* 0x0000000000037941 */ /* 0x000fea0003800200 */
.L_x_3986:
[----:B------:R-:W2:Y:S04]  /*71d40*/  LDL.LU.64 R26, [R1+0x8d90] ;  /* 0x008d9000011a7983 */ /* 0x000ea80000300a00 */
[----:B------:R-:W2:Y:S01]  /*71d50*/  LDL.64 R24, [R1+0x9128] ;  /* 0x0091280001187983 */ /* 0x000ea20000100a00 */
        /* <DEDUP_REMOVED lines=25> */
.L_x_3989:
[----:B------:R-:W-:Y:S05]  /*71ef0*/  BSYNC.RECONVERGENT B3 ;  /* 0x0000000000037941 */ /* 0x000fea0003800200 */
.L_x_3988:
[----:B------:R-:W2:Y:S01]  /*71f00*/  LDL.128 R24, [R1+0x4f50] ;  /* 0x004f500001187983 */ /* 0x000ea20000100c00 */
[----:B------:R-:W0:Y:S01]  /*71f10*/  MUFU.RCP64H R19, R45 ;  /* 0x0000002d00137308 */ /* 0x000e220000001800 */
[----:B------:R-:W-:Y:S02]  /*71f20*/  IMAD.MOV.U32 R18, RZ, RZ, 0x1 ;  /* 0x00000001ff127424 */ /* 0x000fe400078e00ff */
[----:B------:R-:W3:Y:S04]  /*71f30*/  LDL.64 R54, [R1+0x8ee8] ;  /* 0x008ee80001367983 */ /* 0x000ee80000100a00 */
[----:B------:R-:W4:Y:S04]  /*71f40*/  LDL.64 R48, [R1+0x8ee0] ;  /* 0x008ee00001307983 */ /* 0x000f280000100a00 */
[----:B------:R1:W5:Y:S04]  /*71f50*/  LDL.128 R108, [R1+0x4f70] ;  /* 0x004f7000016c7983 */ /* 0x0003680000100c00 */
        /* <DEDUP_REMOVED lines=8> */
[----:B------:R-:W-:Y:S02]  /*71fe0*/  DADD R150, -RZ, -R2 ;  /* 0x00000000ff967229 */ /* 0x000fe40000000902 */
        /* <DEDUP_REMOVED lines=17> */
[----:B------:R1:W-:Y:S04]  /*72100*/  STL.64 [R1+0x87a0], R4 ;  /* 0x0087a00401007387 */ /* 0x0003e80000100a00 */
[----:B------:R1:W-:Y:S01]  /*72110*/  STL.64 [R1+0x4e80], R4 ;  /* 0x004e800401007387 */ /* 0x0003e20000100a00 */
[----:B------:R-:W-:-:S02]  /*72120*/  FSETP.GT.AND P1, PT, |R0|, 1.469367938527859385e-39, PT ;  /* 0x001000000000780b */ /* 0x000fc40003f24200 */
[----:B------:R-:W-:Y:S01]  /*72130*/  FSETP.GEU.AND P2, PT, |R3|, 6.5827683646048100446e-37, PT ;  /* 0x036000000300780b */ /* 0x000fe20003f4e200 */
[----:B------:R1:W-:Y:S01]  /*72140*/  STL.128 [R1+0x4e60], R148 ;  /* 0x004e609401007387 */ /* 0x0003e20000100c00 */
[----:B------:R-:W-:Y:S11]  /*72150*/  BSSY.RECONVERGENT B3, `(.L_x_3990) ;  /* 0x000000a000037945 */ /* 0x000ff60003800200 */
[----:B------:R-:W-:Y:S05]  /*72160*/  @P1 BRA P2, `(.L_x_3991) ;  /* 0x0000000000201947 */ /* 0x000fea0001000000 */
[----:B------:R-:W-:Y:S01]  /*72170*/  IMAD.MOV.U32 R248, RZ, RZ, R2 ;  /* 0x000000fffff87224 */ /* 0x000fe200078e0002 */
[----:B------:R-:W-:Y:S01]  /*72180*/  MOV R249, R3 ;  /* 0x0000000300f97202 */ /* 0x000fe20000000f00 */
[----:B------:R-:W-:Y:S01]  /*72190*/  IMAD.MOV.U32 R2, RZ, RZ, R44 ;  /* 0x000000ffff027224 */ /* 0x000fe200078e002c */
[----:B------:R-:W-:Y:S01]  /*721a0*/  MOV R252, 0x721d0 ;  /* 0x000721d000fc7802 */ /* 0x000fe20000000f00 */
[----:B------:R-:W-:-:S07]  /*721b0*/  IMAD.MOV.U32 R251, RZ, RZ, R45 ;  /* 0x000000fffffb7224 */ /* 0x000fce00078e002d */
[----:B-1---5:R-:W-:Y:S05]  /*721c0*/  CALL.REL.NOINC `($__internal_4_$__cuda_sm20_div_rn_f64_full) ;  /* 0x000009bc00607944 */ /* 0x022fea0003c00000 */
[----:B------:R-:W-:Y:S01]  /*721d0*/  MOV R18, R250 ;  /* 0x000000fa00127202 */ /* 0x000fe20000000f00 */
[----:B------:R-:W-:-:S07]  /*721e0*/  IMAD.MOV.U32 R19, RZ, RZ, R251 ;  /* 0x000000ffff137224 */ /* 0x000fce00078e00fb */
.L_x_3991:
[----:B------:R-:W-:Y:S05]  /*721f0*/  BSYNC.RECONVERGENT B3 ;  /* 0x0000000000037941 */ /* 0x000fea0003800200 */
.L_x_3990:
[----:B------:R-:W2:Y:S04]  /*72200*/  LDL.64 R54, [R1+0x8d80] ;  /* 0x008d800001367983 */ /* 0x000ea80000100a00 */
[----:B-1----:R-:W3:Y:S01]  /*72210*/  LDL.128 R148, [R1+0x45e0] ;  /* 0x0045e00001947983 */ /* 0x002ee20000100c00 */
        /* <DEDUP_REMOVED lines=17> */
[----:B------:R-:W-:Y:S01]  /*72330*/  IMAD.MOV.U32 R48, RZ, RZ, R148 ;  /* 0x000000ffff307224 */ /* 0x000fe200078e0094 */
[----:B------:R-:W-:Y:S01]  /*72340*/  MOV R49, R149 ;  /* 0x0000009500317202 */ /* 0x000fe20000000f00 */
[----:B------:R-:W-:-:S03]  /*72350*/  IMAD.MOV.U32 R46, RZ, RZ, R150 ;  /* 0x000000ffff2e7224 */ /* 0x000fc600078e0096 */
[----:B------:R0:W-:Y:S01]  /*72360*/  STL.64 [R1+0x9000], R24 ;  /* 0x0090001801007387 */ /* 0x0001e20000100a00 */
[----:B------:R-:W-:Y:S01]  /*72370*/  IMAD.MOV.U32 R47, RZ, RZ, R151 ;  /* 0x000000ffff2f7224 */ /* 0x000fe200078e0097 */
[----:B------:R-:W-:-:S05]  /*72380*/  DFMA R48, R48, R18, R144 ;  /* 0x000000123030722b */ /* 0x000fca0000000090 */
        /* <DEDUP_REMOVED lines=10> */
.L_x_3993:
[----:B------:R-:W-:Y:S05]  /*72430*/  BSYNC.RECONVERGENT B3 ;  /* 0x0000000000037941 */ /* 0x000fea0003800200 */
.L_x_3992:
        /* <DEDUP_REMOVED lines=17> */
[----:B--2---:R-:W-:Y:S02]  /*72550*/  IMAD.MOV.U32 R56, RZ, RZ, R148 ;  /* 0x000000ffff387224 */ /* 0x004fe400078e0094 */
[----:B------:R-:W-:-:S06]  /*72560*/  IMAD.MOV.U32 R57, RZ, RZ, R149 ;  /* 0x000000ffff397224 */ /* 0x000fcc00078e0095 */
[-C--:B------:R-:W-:Y:S01]  /*72570*/  DFMA R56, R56, R4.reuse, R146 ;  /* 0x000000043838722b */ /* 0x080fe20000000092 */
[----:B------:R0:W-:Y:S06]  /*72580*/  STL.128 [R1+0x8bf0], R148 ;  /* 0x008bf09401007387 */ /* 0x0001ec0000100c00 */
[----:B------:R0:W-:Y:S01]  /*72590*/  STL.64 [R1+0x9dc8], R56 ;  /* 0x009dc83801007387 */ /* 0x0001e20000100a00 */
[----:B------:R-:W-:Y:S01]  /*725a0*/  MOV R54, R150 ;  /* 0x0000009600367202 */ /* 0x000fe20000000f00 */
[----:B------:R-:W-:Y:S01]  /*725b0*/  IMAD.MOV.U32 R55, RZ, RZ, R151 ;  /* 0x000000ffff377224 */ /* 0x000fe200078e0097 */
[----:B---3--:R-:W-:-:S05]  /*725c0*/  DFMA R20, R66, R4, R80 ;  /* 0x000000044214722b */ /* 0x008fca0000000050 */
[----:B------:R-:W-:Y:S01]  /*725d0*/  DFMA R46, R54, R4, R26 ;  /* 0x00000004362e722b */ /* 0x000fe2000000001a */
        /* <DEDUP_REMOVED lines=9> */
.L_x_3995:
[----:B------:R-:W-:Y:S05]  /*72670*/  BSYNC.RECONVERGENT B3 ;  /* 0x0000000000037941 */ /* 0x000fea0003800200 */
.L_x_3994:
[----:B------:R-:W2:Y:S04]  /*72680*/  LDL.64 R80, [R1+0x8a30] ;  /* 0x008a300001507983 */ /* 0x000ea80000100a00 */
[----:B0-----:R-:W3:Y:S04]  /*72690*/  LDL.64 R56, [R1+0x8908] ;  /* 0x0089080001387983 */ /* 0x001ee80000100a00 */
        /* <DEDUP_REMOVED lines=29> */
.L_x_3997:
[----:B------:R-:W-:Y:S05]  /*72870*/  BSYNC.RECONVERGENT B3 ;  /* 0x0000000000037941 */ /* 0x000fea0003800200 */
.L_x_3996:
        /* <DEDUP_REMOVED lines=35> */
.L_x_3999:
[----:B------:R-:W-:Y:S05]  /*72ab0*/  BSYNC.RECONVERGENT B3 ;  /* 0x0000000000037941 */ /* 0x000fea0003800200 */
.L_x_3998:
        /* <DEDUP_REMOVED lines=21> */
[----:B----4-:R-:W-:-:S05]  /*72c10*/  DFMA R22, R102, R46, R54 ;  /* 0x0000002e6616722b */ /* 0x010fca0000000036 */
[----:B------:R0:W-:Y:S01]  /*72c20*/  STL.64 [R1+0x9db8], R80 ;  /* 0x009db85001007387 */ /* 0x0001e20000100a00 */
[----:B-----5:R-:W-:-:S03]  /*72c30*/  DFMA R20, R96, R46, R20 ;  /* 0x0000002e6014722b */ /* 0x020fc60000000014 */
[----:B------:R0:W-:Y:S04]  /*72c40*/  STL.64 [R1+0x8928], R22 ;  /* 0x0089281601007387 */ /* 0x0001e80000100a00 */
[----:B------:R0:W-:Y:S01]  /*72c50*/  STL.64 [R1+0x9e80], R20 ;  /* 0x009e801401007387 */ /* 0x0001e20000100a00 */
        /* <DEDUP_REMOVED lines=9> */
.L_x_4001:
[----:B------:R-:W-:Y:S05]  /*72cf0*/  BSYNC.RECONVERGENT B3 ;  /* 0x0000000000037941 */ /* 0x000fea0003800200 */
.L_x_4000:
[----:B------:R-:W2:Y:S01]  /*72d00*/  LDL.128 R156, [R1+0x4f20] ;  /* 0x004f2000019c7983 */ /* 0x000ea20000100c00 */
[----:B------:R-:W-:Y:S02]  /*72d10*/  DADD R24, -RZ, -R24 ;  /* 0x00000000ff187229 */ /* 0x000fe40000000918 */
[----:B------:R-:W-:Y:S01]  /*72d20*/  DADD R26, -RZ, -R26 ;  /* 0x00000000ff1a7229 */ /* 0x000fe2000000091a */
[----:B------:R-:W3:Y:S04]  /*72d30*/  LDL.64 R66, [R1+0x8848] ;  /* 0x0088480001427983 */ /* 0x000ee80000100a00 */
[----:B------:R-:W4:Y:S04]  /*72d40*/  LDL.128 R148, [R1+0x85a0] ;  /* 0x0085a00001947983 */ /* 0x000f280000100c00 */
[----:B------:R2:W-:Y:S04]  /*72d50*/  STL.128 [R1+0x4f60], R24 ;  /* 0x004f601801007387 */ /* 0x0005e80000100c00 */
[----:B------:R-:W5:Y:S04]  /*72d60*/  LDL.128 R144, [R1+0x9dc0] ;  /* 0x009dc00001907983 */ /* 0x000f680000100c00 */
[----:B------:R-:W5:Y:S04]  /*72d70*/  LDL.64 R138, [R1+0x9db8] ;  /* 0x009db800018a7983 */ /* 0x000f680000100a00 */
[----:B------:R-:W5:Y:S04]  /*72d80*/  LDL.64 R126, [R1+0x8928] ;  /* 0x00892800017e7983 */ /* 0x000f680000100a00 */
[----:B------:R-:W5:Y:S01]  /*72d90*/  LDL.64 R108, [R1+0x9000] ;  /* 0x00900000016c7983 */ /* 0x000f620000100a00 */
[----:B------:R-:W1:Y:S01]  /*72da0*/  MUFU.RCP64H R55, R77 ;  /* 0x0000004d00377308 */ /* 0x000e620000001800 */
[----:B------:R-:W-:Y:S01]  /*72db0*/  MOV R54, 0x1 ;  /* 0x0000000100367802 */ /* 0x000fe20000000f00 */
        /* <DEDUP_REMOVED lines=10> */
[----:B--2---:R-:W-:Y:S01]  /*72e60*/  IMAD.MOV.U32 R26, RZ, RZ, R156 ;  /* 0x000000ffff1a7224 */ /* 0x004fe200078e009c */
[----:B------:R0:W-:Y:S01]  /*72e70*/  STL.128 [R1+0x87b0], R156 ;  /* 0x0087b09c01007387 */ /* 0x0001e20000100c00 */
[----:B------:R-:W-:Y:S01]  /*72e80*/  IMAD.MOV.U32 R27, RZ, RZ, R157 ;  /* 0x000000ffff1b7224 */ /* 0x000fe200078e009d */
[----:B------:R-:W-:Y:S01]  /*72e90*/  MOV R24, R158 ;  /* 0x0000009e00187202 */ /* 0x000fe20000000f00 */
[----:B------:R-:W-:Y:S02]  /*72ea0*/  IMAD.MOV.U32 R25, RZ, RZ, R159 ;  /* 0x000000ffff197224 */ /* 0x000fe400078e009f */
[----:B0-----:R-:W2:Y:S01]  /*72eb0*/  LDL.128 R156, [R1+0x5010] ;  /* 0x00501000019c7983 */ /* 0x001ea20000100c00 */
[----:B------:R-:W-:-:S08]  /*72ec0*/  DMUL R18, R82, -R4 ;  /* 0x8000000452127228 */ /* 0x000fd00000000000 */
[----:B------:R-:W-:Y:S02]  /*72ed0*/  DFMA R20, -R76, R18, -R82 ;  /* 0x000000124c14722b */ /* 0x000fe40000000952 */
[----:B------:R-:W-:Y:S02]  /*72ee0*/  DADD R22, -RZ, -R2 ;  /* 0x00000000ff167229 */ /* 0x000fe40000000902 */
[----:B---3--:R-:W-:-:S04]  /*72ef0*/  DFMA R136, R66, R2, R140 ;  /* 0x000000024288722b */ /* 0x008fc8000000008c */
[----:B------:R-:W-:Y:S02]  /*72f00*/  DFMA R54, R4, R20, R18 ;  /* 0x000000140436722b */ /* 0x000fe40000000012 */
[----:B------:R-:W-:Y:S02]  /*72f10*/  DADD R20, -RZ, -R46 ;  /* 0x00000000ff147229 */ /* 0x000fe4000000092e */
[-C--:B------:R-:W-:Y:S02]  /*72f20*/  DFMA R124, R26, R2.reuse, R48 ;  /* 0x000000021a7c722b */ /* 0x080fe40000000030 */
[----:B------:R-:W-:Y:S02]  /*72f30*/  DFMA R110, R24, R2, R56 ;  /* 0x00000002186e722b */ /* 0x000fe40000000038 */
[----:B------:R-:W-:Y:S01]  /*72f40*/  DADD R2, -RZ, -R82 ;  /* 0x00000000ff027229 */ /* 0x000fe20000000952 */
[----:B------:R0:W-:Y:S01]  /*72f50*/  STL.128 [R1+0x4f70], R20 ;  /* 0x004f701401007387 */ /* 0x0001e20000100c00 */
[----:B------:R-:W-:-:S03]  /*72f60*/  FFMA R0, RZ, R77, R55 ;  /* 0x0000004dff007223 */ /* 0x000fc60000000037 */
[----:B----4-:R0:W-:Y:S04]  /*72f70*/  STL.128 [R1+0x4f80], R148 ;  /* 0x004f809401007387 */ /* 0x0101e80000100c00 */
[----:B------:R0:W-:Y:S04]  /*72f80*/  STL.64 [R1+0x9db0], R136 ;  /* 0x009db08801007387 */ /* 0x0001e80000100a00 */
[----:B-----5:R0:W-:Y:S04]  /*72f90*/  STL.128 [R1+0x4f90], R144 ;  /* 0x004f909001007387 */ /* 0x0201e80000100c00 */
        /* <DEDUP_REMOVED lines=20> */
.L_x_4003:
[----:B------:R-:W-:Y:S05]  /*730e0*/  BSYNC.RECONVERGENT B3 ;  /* 0x0000000000037941 */ /* 0x000fea0003800200 */
.L_x_4002:
[----:B------:R-:W2:Y:S04]  /*730f0*/  LDL.LU.64 R46, [R1+0x8788] ;  /* 0x00878800012e7983 */ /* 0x000ea80000300a00 */
[----:B------:R-:W3:Y:S04]  /*73100*/  LDL.LU.64 R56, [R1+0x9048] ;  /* 0x0090480001387983 */ /* 0x000ee80000300a00 */
[----:B------:R-:W3:Y:S04]  /*73110*/  LDL.64 R48, [R1+0x87b8] ;  /* 0x0087b80001307983 */ /* 0x000ee80000100a00 */
[----:B------:R-:W4:Y:S04]  /*73120*/  LDL.64 R102, [R1+0x8848] ;  /* 0x0088480001667983 */ /* 0x000f280000100a00 */
[----:B------:R-:W4:Y:S04]  /*73130*/  LDL.LU.64 R96, [R1+0x8b88] ;  /* 0x008b880001607983 */ /* 0x000f280000300a00 */
[----:B------:R-:W4:Y:S04]  /*73140*/  LDL.64 R66, [R1+0x87b0] ;  /* 0x0087b00001427983 */ /* 0x000f280000100a00 */
[----:B0-----:R-:W4:Y:S04]  /*73150*/  LDL.64 R124, [R1+0x9e80] ;  /* 0x009e8000017c7983 */ /* 0x001f280000100a00 */
[----:B------:R0:W5:Y:S04]  /*73160*/  LDL.128 R20, [R1+0x5020] ;  /* 0x0050200001147983 */ /* 0x0001680000100c00 */
[----:B------:R0:W5:Y:S04]  /*73170*/  LDL.128 R108, [R1+0x5040] ;  /* 0x00504000016c7983 */ /* 0x0001680000100c00 */
        /* <DEDUP_REMOVED lines=12> */
[----:B------:R-:W-:-:S08]  /*73240*/  DFMA R18, -R32, R4, -R46 ;  /* 0x000000042012722b */ /* 0x000fd0000000092e */
[----:B------:R-:W-:Y:S02]  /*73250*/  DFMA R4, R2, R18, R4 ;  /* 0x000000120204722b */ /* 0x000fe40000000004 */
[-C--:B---3--:R-:W-:Y:S02]  /*73260*/  DFMA R2, R48, R54.reuse, R56 ;  /* 0x000000363002722b */ /* 0x088fe40000000038 */
[-C--:B----4-:R-:W-:Y:S02]  /*73270*/  DFMA R18, R102, R54.reuse, R230 ;  /* 0x000000366612722b */ /* 0x090fe400000000e6 */
[----:B------:R-:W-:-:S03]  /*73280*/  DFMA R208, R66, R54, R96 ;  /* 0x0000003642d0722b */ /* 0x000fc60000000060 */
        /* <DEDUP_REMOVED lines=18> */
.L_x_4005:
[----:B------:R-:W-:Y:S05]  /*733b0*/  BSYNC.RECONVERGENT B3 ;  /* 0x0000000000037941 */ /* 0x000fea0003800200 */
.L_x_4004:
        /* <DEDUP_REMOVED lines=34> */
.L_x_4007:
[----:B------:R-:W-:Y:S05]  /*735e0*/  BSYNC.RECONVERGENT B3 ;  /* 0x0000000000037941 */ /* 0x000fea0003800200 */
.L_x_4006:
[----:B------:R-:W2:Y:S04]  /*735f0*/  LDL.64 R48, [R1+0x9a60] ;  /* 0x009a600001307983 */ /* 0x000ea80000100a00 */
[----:B------:R-:W3:Y:S04]  /*73600*/  LDL.64 R66, [R1+0x8eb8] ;  /* 0x008eb80001427983 */ /* 0x000ee80000100a00 */
[----:B------:R-:W4:Y:S04]  /*73610*/  LDL.64 R80, [R1+0x9e60] ;  /* 0x009e600001507983 */ /* 0x000f280000100a00 */
[----:B------:R-:W5:Y:S04]  /*73620*/  LDL.64 R56, [R1+0x9a68] ;  /* 0x009a680001387983 */ /* 0x000f680000100a00 */
        /* <DEDUP_REMOVED lines=9> */
[-C--:B--2---:R-:W-:Y:S02]  /*736c0*/  DFMA R22, R48, R32.reuse, R22 ;  /* 0x000000203016722b */ /* 0x084fe40000000016 */
[----:B---3--:R-:W-:-:S06]  /*736d0*/  DFMA R66, R66, R32, R82 ;  /* 0x000000204242722b */ /* 0x008fcc0000000052 */
[----:B------:R-:W-:Y:S02]  /*736e0*/  DMUL R46, R2, -R22 ;  /* 0x80000016022e7228 */ /* 0x000fe40000000000 */
[----:B-----5:R-:W-:-:S06]  /*736f0*/  DFMA R20, R56, R32, R20 ;  /* 0x000000203814722b */ /* 0x020fcc0000000014 */
[----:B------:R-:W-:Y:S02]  /*73700*/  DFMA R48, -R76, R46, -R22 ;  /* 0x0000002e4c30722b */ /* 0x000fe40000000916 */
[----:B----4-:R-:W-:-:S06]  /*73710*/  DFMA R26, R54, R32, R26 ;  /* 0x00000020361a722b */ /* 0x010fcc000000001a */
        /* <DEDUP_REMOVED lines=15> */
.L_x_4009:
[----:B------:R-:W-:Y:S05]  /*73810*/  BSYNC.RECONVERGENT B3 ;  /* 0x0000000000037941 */ /* 0x000fea0003800200 */
.L_x_4008:
        /* <DEDUP_REMOVED lines=30> */
.L_x_4011:
[----:B------:R-:W-:Y:S05]  /*73a00*/  BSYNC.RECONVERGENT B3 ;  /* 0x0000000000037941 */ /* 0x000fea0003800200 */
.L_x_4010:
[----:B------:R-:W2:Y:S04]  /*73a10*/  LDL.64 R102, [R1+0x8a98] ;  /* 0x008a980001667983 */ /* 0x000ea80000100a00 */
[----:B------:R-:W3:Y:S04]  /*73a20*/  LDL.64 R108, [R1+0x8780] ;  /* 0x00878000016c7983 */ /* 0x000ee80000100a00 */
[----:B------:R-:W4:Y:S01]  /*73a30*/  LDL.128 R20, [R1+0x5070] ;  /* 0x0050700001147983 */ /* 0x000f220000100c00 */
[----:B------:R-:W-:-:S03]  /*73a40*/  IMAD.MOV.U32 R24, RZ, RZ, 0x1 ;  /* 0x00000001ff187424 */ /* 0x000fc600078e00ff */
[----:B0-----:R-:W4:Y:S04]  /*73a50*/  LDL.64 R124, [R1+0x8b80] ;  /* 0x008b8000017c7983 */ /* 0x001f280000100a00 */
[----:B------:R-:W4:Y:S04]  /*73a60*/  LDL.64 R126, [R1+0x9040] ;  /* 0x00904000017e7983 */ /* 0x000f280000100a00 */
[----:B------:R-:W4:Y:S04]  /*73a70*/  LDL.64 R134, [R1+0x8b58] ;  /* 0x008b580001867983 */ /* 0x000f280000100a00 */
[----:B------:R-:W4:Y:S04]  /*73a80*/  LDL.128 R144, [R1+0x5090] ;  /* 0x0050900001907983 */ /* 0x000f280000100c00 */
[----:B------:R0:W5:Y:S01]  /*73a90*/  LDL.128 R136, [R1+0x50b0] ;  /* 0x0050b00001887983 */ /* 0x0001620000100c00 */
[----:B--2---:R-:W1:Y:S02]  /*73aa0*/  MUFU.RCP64H R25, R103 ;  /* 0x0000006700197308 */ /* 0x004e640000001800 */
[----:B-1----:R-:W-:-:S08]  /*73ab0*/  DFMA R26, -R102, R24, 1 ;  /* 0x3ff00000661a742b */ /* 0x002fd00000000118 */
[----:B------:R-:W-:-:S08]  /*73ac0*/  DFMA R26, R26, R26, R26 ;  /* 0x0000001a1a1a722b */ /* 0x000fd0000000001a */
[----:B------:R-:W-:Y:S02]  /*73ad0*/  DFMA R80, R24, R26, R24 ;  /* 0x0000001a1850722b */ /* 0x000fe40000000018 */
[----:B------:R-:W-:Y:S01]  /*73ae0*/  DADD R26, -RZ, -R4 ;  /* 0x00000000ff1a7229 */ /* 0x000fe20000000904 */
[----:B---3--:R-:W-:Y:S01]  /*73af0*/  IMAD.MOV.U32 R24, RZ, RZ, R108 ;  /* 0x000000ffff187224 */ /* 0x008fe200078e006c */
[----:B------:R-:W-:-:S05]  /*73b00*/  MOV R25, R109 ;  /* 0x0000006d00197202 */ /* 0x000fca0000000f00 */
[----:B------:R1:W-:Y:S04]  /*73b10*/  STL.128 [R1+0x5010], R24 ;  /* 0x0050101801007387 */ /* 0x0003e80000100c00 */
[----:B-1----:R0:W5:Y:S01]  /*73b20*/  LDL.128 R24, [R1+0x50a0] ;  /* 0x0050a00001187983 */ /* 0x0021620000100c00 */
[----:B------:R-:W-:-:S08]  /*73b30*/  DFMA R4, -R102, R80, 1 ;  /* 0x3ff000006604742b */ /* 0x000fd00000000150 */
[----:B------:R-:W-:-:S08]  /*73b40*/  DFMA R4, R80, R4, R80 ;  /* 0x000000045004722b */ /* 0x000fd00000000050 */
[----:B----4-:R-:W-:-:S08]  /*73b50*/  DMUL R80, R20, -R4 ;  /* 0x8000000414507228 */ /* 0x010fd00000000000 */
[----:B------:R-:W-:-:S08]  /*73b60*/  DFMA R82, -R102, R80, -R20 ;  /* 0x000000506652722b */ /* 0x000fd00000000914 */
[----:B------:R-:W-:Y:S02]  /*73b70*/  DFMA R4, R4, R82, R80 ;  /* 0x000000520404722b */ /* 0x000fe40000000050 */
[----:B------:R-:W-:Y:S02]  /*73b80*/  DADD R80, -RZ, -R32 ;  /* 0x00000000ff507229 */ /* 0x000fe40000000920 */
[----:B------:R-:W-:Y:S02]  /*73b90*/  DADD R82, -RZ, -R46 ;  /* 0x00000000ff527229 */ /* 0x000fe4000000092e */
[-C--:B------:R-:W-:Y:S02]  /*73ba0*/  DFMA R142, R124, R2.reuse, R110 ;  /* 0x000000027c8e722b */ /* 0x080fe4000000006e */
        /* <DEDUP_REMOVED lines=32> */
.L_x_4013:
[----:B------:R-:W-:Y:S05]  /*73db0*/  BSYNC.RECONVERGENT B3 ;  /* 0x0000000000037941 */ /* 0x000fea0003800200 */
.L_x_4012:
[----:B------:R-:W2:Y:S04]  /*73dc0*/  LDL.64 R48, [R1+0x8910] ;  /* 0x0089100001307983 */ /* 0x000ea80000100a00 */
[----:B------:R-:W3:Y:S04]  /*73dd0*/  LDL.64 R32, [R1+0x9d30] ;  /* 0x009d300001207983 */ /* 0x000ee80000100a00 */
[----:B------:R-:W4:Y:S04]  /*73de0*/  LDL.64 R82, [R1+0x8da0] ;  /* 0x008da00001527983 */ /* 0x000f280000100a00 */
[----:B------:R-:W4:Y:S04]  /*73df0*/  LDL.64 R80, [R1+0x8da8] ;  /* 0x008da80001507983 */ /* 0x000f280000100a00 */
        /* <DEDUP_REMOVED lines=9> */
[----:B------:R-:W-:Y:S02]  /*73e90*/  DFMA R20, -R48, R2, 1 ;  /* 0x3ff000003014742b */ /* 0x000fe40000000102 */
[----:B---3--:R-:W-:-:S06]  /*73ea0*/  DFMA R22, R32, R4, R22 ;  /* 0x000000042016722b */ /* 0x008fcc0000000016 */
        /* <DEDUP_REMOVED lines=8> */
[-C--:B----45:R-:W-:Y:S02]  /*73f30*/  DFMA R20, R82, R4.reuse, R24 ;  /* 0x000000045214722b */ /* 0x0b0fe40000000018 */
[-C--:B------:R-:W-:Y:S02]  /*73f40*/  DFMA R26, R80, R4.reuse, R26 ;  /* 0x00000004501a722b */ /* 0x080fe4000000001a */
[-C--:B------:R-:W-:Y:S02]  /*73f50*/  DFMA R22, R66, R4.reuse, R236 ;  /* 0x000000044216722b */ /* 0x080fe400000000ec */
[-C--:B------:R-:W-:Y:S02]  /*73f60*/  DFMA R24, R56, R4.reuse, R136 ;  /* 0x000000043818722b */ /* 0x080fe40000000088 */
[----:B------:R-:W-:-:S04]  /*73f70*/  DFMA R82, R54, R4, R154 ;  /* 0x000000043652722b */ /* 0x000fc8000000009a */
[----:B------:R-:W-:Y:S07]  /*73f80*/  @P1 BRA P2, `(.L_x_4015) ;  /* 0x0000000000201947 */ /* 0x000fee0001000000 */
        /* <DEDUP_REMOVED lines=8> */
.L_x_4015:
[----:B------:R-:W-:Y:S05]  /*74010*/  BSYNC.RECONVERGENT B3 ;  /* 0x0000000000037941 */ /* 0x000fea0003800200 */
.L_x_4014:
        /* <DEDUP_REMOVED lines=35> */
.L_x_4017:
[----:B------:R-:W-:Y:S05]  /*74250*/  BSYNC.RECONVERGENT B3 ;  /* 0x0000000000037941 */ /* 0x000fea0003800200 */
.L_x_4016:
[----:B0-----:R-:W2:Y:S01]  /*74260*/  LDL.128 R24, [R1+0x5100] ;  /* 0x0051000001187983 */ /* 0x001ea20000100c00 */
[----:B------:R-:W0:Y:S01]  /*74270*/  MUFU.RCP64H R21, R45 ;  /* 0x0000002d00157308 */ /* 0x000e220000001800 */
[----:B------:R-:W-:Y:S02]  /*74280*/  IMAD.MOV.U32 R20, RZ, RZ, 0x1 ;  /* 0x00000001ff147424 */ /* 0x000fe400078e00ff */
[----:B------:R-:W3:Y:S04]  /*74290*/  LDL.LU.64 R134, [R1+0x8d78] ;  /* 0x008d780001867983 */ /* 0x000ee80000300a00 */
[----:B------:R-:W3:Y:S04]  /*742a0*/  LDL.64 R102, [R1+0x87a8] ;  /* 0x0087a80001667983 */ /* 0x000ee80000100a00 */
[----:B------:R-:W4:Y:S04]  /*742b0*/  LDL.64 R56, [R1+0x8918] ;  /* 0x0089180001387983 */ /* 0x000f280000100a00 */
[----:B------:R-:W4:Y:S01]  /*742c0*/  LDL.64 R148, [R1+0x9cd0] ;  /* 0x009cd00001947983 */ /* 0x000f220000100a00 */
[----:B0-----:R-:W-:-:S03]  /*742d0*/  DFMA R22, -R44, R20, 1 ;  /* 0x3ff000002c16742b */ /* 0x001fc60000000114 */
[----:B------:R-:W4:Y:S04]  /*742e0*/  LDL.64 R144, [R1+0x8c60] ;  /* 0x008c600001907983 */ /* 0x000f280000100a00 */
[----:B------:R-:W4:Y:S01]  /*742f0*/  LDL.64 R152, [R1+0x8d70] ;  /* 0x008d700001987983 */ /* 0x000f220000100a00 */
[----:B------:R-:W-:-:S03]  /*74300*/  DFMA R22, R22, R22, R22 ;  /* 0x000000161616722b */ /* 0x000fc60000000016 */
[----:B------:R0:W5:Y:S04]  /*74310*/  LDL.128 R124, [R1+0x5130] ;  /* 0x00513000017c7983 */ /* 0x0001680000100c00 */
[----:B------:R0:W5:Y:S04]  /*74320*/  LDL.128 R108, [R1+0x5140] ;  /* 0x00514000016c7983 */ /* 0x0001680000100c00 */
[----:B--2---:R1:W-:Y:S01]  /*74330*/  STL.64 [R1+0x8cb0], R24 ;  /* 0x008cb01801007387 */ /* 0x0043e20000100a00 */
[----:B------:R-:W-:Y:S01]  /*74340*/  MOV R54, R26 ;  /* 0x0000001a00367202 */ /* 0x000fe20000000f00 */
[----:B------:R-:W-:-:S02]  /*74350*/  IMAD.MOV.U32 R55, RZ, RZ, R27 ;  /* 0x000000ffff377224 */ /* 0x000fc400078e001b */
[----:B-1----:R-:W2:Y:S01]  /*74360*/  LDL.128 R24, [R1+0x4f40] ;  /* 0x004f400001187983 */ /* 0x002ea20000100c00 */
[----:B------:R-:W-:-:S08]  /*74370*/  DFMA R20, R20, R22, R20 ;  /* 0x000000161414722b */ /* 0x000fd00000000014 */
[----:B------:R-:W-:-:S08]  /*74380*/  DFMA R22, -R44, R20, 1 ;  /* 0x3ff000002c16742b */ /* 0x000fd00000000114 */
[----:B------:R-:W-:-:S08]  /*74390*/  DFMA R20, R20, R22, R20 ;  /* 0x000000161414722b */ /* 0x000fd00000000014 */
[----:B------:R-:W-:Y:S01]  /*743a0*/  DMUL R22, R20, -R54 ;  /* 0x8000003614167228 */ /* 0x000fe20000000000 */
[----:B--2---:R-:W-:Y:S01]  /*743b0*/  MOV R96, R24 ;  /* 0x0000001800607202 */ /* 0x004fe20000000f00 */
[----:B------:R-:W-:Y:S01]  /*743c0*/  IMAD.MOV.U32 R97, RZ, RZ, R25 ;  /* 0x000000ffff617224 */ /* 0x000fe200078e0019 */
[----:B------:R1:W-:Y:S01]  /*743d0*/  STL.128 [R1+0x9140], R24 ;  /* 0x0091401801007387 */ /* 0x0003e20000100c00 */
[----:B------:R-:W-:Y:S01]  /*743e0*/  IMAD.MOV.U32 R66, RZ, RZ, R26 ;  /* 0x000000ffff427224 */ /* 0x000fe200078e001a */
[----:B------:R-:W-:-:S03]  /*743f0*/  MOV R67, R27 ;  /* 0x0000001b00437202 */ /* 0x000fc60000000f00 */
[----:B-1----:R-:W-:-:S08]  /*74400*/  DFMA R24, -R44, R22, -R54 ;  /* 0x000000162c18722b */ /* 0x002fd00000000936 */
[----:B------:R-:W-:Y:S01]  /*74410*/  DFMA R32, R20, R24, R22 ;  /* 0x000000181420722b */ /* 0x000fe20000000016 */
[----:B------:R0:W5:Y:S04]  /*74420*/  LDL.128 R20, [R1+0x5110] ;  /* 0x0051100001147983 */ /* 0x0001680000100c00 */
[----:B------:R0:W5:Y:S01]  /*74430*/  LDL.128 R24, [R1+0x5150] ;  /* 0x0051500001187983 */ /* 0x0001620000100c00 */
[----:B------:R-:W-:Y:S02]  /*74440*/  DADD R140, -RZ, -R4 ;  /* 0x00000000ff8c7229 */ /* 0x000fe40000000904 */
[----:B------:R-:W-:Y:S02]  /*74450*/  DADD R142, -RZ, -R46 ;  /* 0x00000000ff8e7229 */ /* 0x000fe4000000092e */
[----:B------:R-:W-:-:S02]  /*74460*/  DADD R80, -RZ, -R2 ;  /* 0x00000000ff507229 */ /* 0x000fc40000000902 */
        /* <DEDUP_REMOVED lines=26> */
.L_x_4019:
[----:B------:R-:W-:Y:S05]  /*74610*/  BSYNC.RECONVERGENT B3 ;  /* 0x0000000000037941 */ /* 0x000fea0003800200 */
.L_x_4018:
        /* <DEDUP_REMOVED lines=31> */
.L_x_4021:
[----:B------:R-:W-:Y:S05]  /*74810*/  BSYNC.RECONVERGENT B3 ;  /* 0x0000000000037941 */ /* 0x000fea0003800200 */
.L_x_4020:
        /* <DEDUP_REMOVED lines=30> */
.L_x_4023:
[----:B------:R-:W-:Y:S05]  /*74a00*/  BSYNC.RECONVERGENT B3 ;  /* 0x0000000000037941 */ /* 0x000fea0003800200 */
.L_x_4022:
        /* <DEDUP_REMOVED lines=30> */
.L_x_4025:
[----:B------:R-:W-:Y:S05]  /*74bf0*/  BSYNC.RECONVERGENT B3 ;  /* 0x0000000000037941 */ /* 0x000fea0003800200 */
.L_x_4024:
[----:B------:R-:W2:Y:S01]  /*74c00*/  LDL.128 R24, [R1+0x5190] ;  /* 0x0051900001187983 */ /* 0x000ea20000100c00 */
[----:B------:R-:W0:Y:S01]  /*74c10*/  MUFU.RCP64H R23, R117 ;  /* 0x0000007500177308 */ /* 0x000e220000001800 */
[----:B------:R-:W-:Y:S02]  /*74c20*/  HFMA2 R22, -RZ, RZ, 0, 5.9604644775390625e-08 ;  /* 0x00000001ff167431 */ /* 0x000fe400000001ff */
[----:B------:R-:W3:Y:S04]  /*74c30*/  LDL.64 R124, [R1+0x84b8] ;  /* 0x0084b800017c7983 */ /* 0x000ee80000100a00 */
[----:B------:R-:W4:Y:S04]  /*74c40*/  LDL.64 R80, [R1+0x8cd8] ;  /* 0x008cd80001507983 */ /* 0x000f280000100a00 */
[----:B------:R-:W4:Y:S04]  /*74c50*/  LDL.64 R108, [R1+0x8cf0] ;  /* 0x008cf000016c7983 */ /* 0x000f280000100a00 */
[----:B------:R-:W4:Y:S04]  /*74c60*/  LDL.64 R134, [R1+0x8cf8] ;  /* 0x008cf80001867983 */ /* 0x000f280000100a00 */
[----:B------:R-:W4:Y:S04]  /*74c70*/  LDL.64 R102, [R1+0x84b0] ;  /* 0x0084b00001667983 */ /* 0x000f280000100a00 */
[----:B------:R-:W4:Y:S04]  /*74c80*/  LDL.64 R96, [R1+0x8cd0] ;  /* 0x008cd00001607983 */ /* 0x000f280000100a00 */
[----:B------:R-:W4:Y:S04]  /*74c90*/  LDL.64 R136, [R1+0x9cc0] ;  /* 0x009cc00001887983 */ /* 0x000f280000100a00 */
[----:B------:R-:W4:Y:S04]  /*74ca0*/  LDL.128 R140, [R1+0x51d0] ;  /* 0x0051d000018c7983 */ /* 0x000f280000100c00 */
[----:B------:R1:W5:Y:S04]  /*74cb0*/  LDL.128 R148, [R1+0x51e0] ;  /* 0x0051e00001947983 */ /* 0x0003680000100c00 */
[----:B--2---:R0:W-:Y:S02]  /*74cc0*/  STL.64 [R1+0x8c20], R24 ;  /* 0x008c201801007387 */ /* 0x0041e40000100a00 */
[----:B0-----:R-:W-:-:S08]  /*74cd0*/  DFMA R24, -R116, R22, 1 ;  /* 0x3ff000007418742b */ /* 0x001fd00000000116 */
[----:B------:R-:W-:-:S08]  /*74ce0*/  DFMA R24, R24, R24, R24 ;  /* 0x000000181818722b */ /* 0x000fd00000000018 */
[----:B------:R-:W-:-:S08]  /*74cf0*/  DFMA R22, R22, R24, R22 ;  /* 0x000000181616722b */ /* 0x000fd00000000016 */
[----:B------:R-:W-:Y:S01]  /*74d00*/  DFMA R24, -R116, R22, 1 ;  /* 0x3ff000007418742b */ /* 0x000fe20000000116 */
[----:B------:R-:W-:Y:S02]  /*74d10*/  IMAD.MOV.U32 R66, RZ, RZ, R26 ;  /* 0x000000ffff427224 */ /* 0x000fe400078e001a */
[----:B------:R-:W-:-:S05]  /*74d20*/  IMAD.MOV.U32 R67, RZ, RZ, R27 ;  /* 0x000000ffff437224 */ /* 0x000fca00078e001b */
[----:B------:R-:W-:Y:S02]  /*74d30*/  DFMA R22, R22, R24, R22 ;  /* 0x000000181616722b */ /* 0x000fe40000000016 */
[----:B------:R-:W-:-:S06]  /*74d40*/  DADD R24, -RZ, -R4 ;  /* 0x00000000ff187229 */ /* 0x000fcc0000000904 */
[----:B------:R-:W-:Y:S02]  /*74d50*/  DMUL R4, R22, -R66 ;  /* 0x8000004216047228 */ /* 0x000fe40000000000 */
[----:B------:R-:W-:-:S06]  /*74d60*/  DADD R26, -RZ, -R20 ;  /* 0x00000000ff1a7229 */ /* 0x000fcc0000000914 */
[----:B------:R-:W-:Y:S01]  /*74d70*/  DFMA R20, -R116, R4, -R66 ;  /* 0x000000047414722b */ /* 0x000fe20000000942 */
[----:B------:R0:W-:Y:S07]  /*74d80*/  STL.128 [R1+0x5110], R24 ;  /* 0x0051101801007387 */ /* 0x0001ee0000100c00 */
[----:B------:R-:W-:Y:S02]  /*74d90*/  DFMA R4, R22, R20, R4 ;  /* 0x000000141604722b */ /* 0x000fe40000000004 */
[----:B------:R1:W5:Y:S04]  /*74da0*/  LDL.128 R20, [R1+0x51a0] ;  /* 0x0051a00001147983 */ /* 0x0003680000100c00 */
[----:B0-----:R1:W5:Y:S01]  /*74db0*/  LDL.128 R24, [R1+0x51c0] ;  /* 0x0051c00001187983 */ /* 0x0013620000100c00 */
[----:B---3--:R-:W-:-:S02]  /*74dc0*/  DFMA R110, R124, R2, R110 ;  /* 0x000000027c6e722b */ /* 0x008fc4000000006e */
[-C--:B----4-:R-:W-:Y:S02]  /*74dd0*/  DFMA R80, R80, R2.reuse, R44 ;  /* 0x000000025050722b */ /* 0x090fe4000000002c */
[-C--:B------:R-:W-:Y:S02]  /*74de0*/  DFMA R124, R108, R2.reuse, R54 ;  /* 0x000000026c7c722b */ /* 0x080fe40000000036 */
[-C--:B------:R-:W-:Y:S02]  /*74df0*/  DFMA R126, R134, R2.reuse, R126 ;  /* 0x00000002867e722b */ /* 0x080fe4000000007e */
[----:B------:R-:W-:Y:S02]  /*74e00*/  DADD R32, -RZ, -R32 ;  /* 0x00000000ff207229 */ /* 0x000fe40000000920 */
        /* <DEDUP_REMOVED lines=30> */
.L_x_4027:
[----:B------:R-:W-:Y:S05]  /*74ff0*/  BSYNC.RECONVERGENT B3 ;  /* 0x0000000000037941 */ /* 0x000fea0003800200 */
.L_x_4026:
        /* <DEDUP_REMOVED lines=32> */
.L_x_4029:
[----:B------:R-:W-:Y:S05]  /*75200*/  BSYNC.RECONVERGENT B3 ;  /* 0x0000000000037941 */ /* 0x000fea0003800200 */
.L_x_4028:
[----:B------:R-:W2:Y:S04]  /*75210*/  LDL.128 R108, [R1+0x4e90] ;  /* 0x004e9000016c7983 */ /* 0x000ea80000100c00 */
[----:B------:R-:W3:Y:S01]  /*75220*/  LDL.LU.64 R56, [R1+0x89b0] ;  /* 0x0089b00001387983 */ /* 0x000ee20000300a00 */
[----:B------:R-:W0:Y:S01]  /*75230*/  MUFU.RCP64H R3, R75 ;  /* 0x0000004b00037308 */ /* 0x000e220000001800 */
[----:B------:R-:W-:-:S06]  /*75240*/  IMAD.MOV.U32 R2, RZ, RZ, 0x1 ;  /* 0x00000001ff027424 */ /* 0x000fcc00078e00ff */
[----:B0-----:R-:W-:-:S08]  /*75250*/  DFMA R24, -R74, R2, 1 ;  /* 0x3ff000004a18742b */ /* 0x001fd00000000102 */
[----:B------:R-:W-:Y:S01]  /*75260*/  DFMA R24, R24, R24, R24 ;  /* 0x000000181818722b */ /* 0x000fe20000000018 */
[----:B--2---:R-:W-:Y:S01]  /*75270*/  IMAD.MOV.U32 R80, RZ, RZ, R108 ;  /* 0x000000ffff507224 */ /* 0x004fe200078e006c */
[----:B------:R-:W-:Y:S01]  /*75280*/  MOV R81, R109 ;  /* 0x0000006d00517202 */ /* 0x000fe20000000f00 */
[----:B------:R0:W-:Y:S01]  /*75290*/  STL.128 [R1+0x9c00], R108 ;  /* 0x009c006c01007387 */ /* 0x0001e20000100c00 */
[----:B------:R-:W-:Y:S02]  /*752a0*/  IMAD.MOV.U32 R48, RZ, RZ, R110 ;  /* 0x000000ffff307224 */ /* 0x000fe400078e006e */
[----:B------:R-:W-:Y:S02]  /*752b0*/  IMAD.MOV.U32 R49, RZ, RZ, R111 ;  /* 0x000000ffff317224 */ /* 0x000fe400078e006f */
[----:B0-----:R-:W2:Y:S01]  /*752c0*/  LDL.128 R108, [R1+0x4ea0] ;  /* 0x004ea000016c7983 */ /* 0x001ea20000100c00 */
[----:B------:R-:W-:-:S08]  /*752d0*/  DFMA R2, R2, R24, R2 ;  /* 0x000000180202722b */ /* 0x000fd00000000002 */
[----:B------:R-:W-:-:S08]  /*752e0*/  DFMA R24, -R74, R2, 1 ;  /* 0x3ff000004a18742b */ /* 0x000fd00000000102 */
[----:B------:R-:W-:-:S08]  /*752f0*/  DFMA R2, R2, R24, R2 ;  /* 0x000000180202722b */ /* 0x000fd00000000002 */
[----:B------:R-:W-:-:S08]  /*75300*/  DMUL R24, R2, -R22 ;  /* 0x8000001602187228 */ /* 0x000fd00000000000 */
[----:B------:R-:W-:Y:S02]  /*75310*/  DFMA R44, -R74, R24, -R22 ;  /* 0x000000184a2c722b */ /* 0x000fe40000000916 */
[----:B------:R-:W-:-:S06]  /*75320*/  DFMA R48, R48, R32, R20 ;  /* 0x000000203030722b */ /* 0x000fcc0000000014 */
[----:B------:R-:W-:Y:S02]  /*75330*/  DFMA R2, R2, R44, R24 ;  /* 0x0000002c0202722b */ /* 0x000fe40000000018 */
[----:B------:R-:W-:-:S08]  /*75340*/  DADD R22, -RZ, -R22 ;  /* 0x00000000ff167229 */ /* 0x000fd00000000916 */
[----:B------:R-:W-:Y:S02]  /*75350*/  FFMA R0, RZ, R75, R3 ;  /* 0x0000004bff007223 */ /* 0x000fe40000000003 */
[----:B------:R-:W-:-:S03]  /*75360*/  FSETP.GEU.AND P2, PT, |R23|, 6.5827683646048100446e-37, PT ;  /* 0x036000001700780b */ /* 0x000fc60003f4e200 */
[----:B------:R-:W-:Y:S01]  /*75370*/  FSETP.GT.AND P1, PT, |R0|, 1.469367938527859385e-39, PT ;  /* 0x001000000000780b */ /* 0x000fe20003f24200 */
[----:B------:R-:W-:Y:S01]  /*75380*/  BSSY.RECONVERGENT B3, `(.L_x_4030) ;  /* 0x0000014000037945 */ /* 0x000fe20003800200 */
[----:B------:R-:W-:Y:S01]  /*75390*/  DFMA R44, R80, R32, R246 ;  /* 0x00000020502c722b */ /* 0x000fe200000000f6 */
[----:B--2---:R-:W-:Y:S01]  /*753a0*/  MOV R66, R108 ;  /* 0x0000006c00427202 */ /* 0x004fe20000000f00 */
[----:B------:R-:W-:Y:S01]  /*753b0*/  IMAD.MOV.U32 R67, RZ, RZ, R109 ;  /* 0x000000ffff437224 */ /* 0x000fe200078e006d */
[----:B------:R-:W-:Y:S01]  /*753c0*/  MOV R55, R111 ;  /* 0x0000006f00377202 */ /* 0x000fe20000000f00 */
[----:B------:R-:W-:-:S04]  /*753d0*/  IMAD.MOV.U32 R54, RZ, RZ, R110 ;  /* 0x000000ffff367224 */ /* 0x000fc800078e006e */
[-C--:B------:R-:W-:Y:S02]  /*753e0*/  DFMA R24, R66, R32.reuse, R26 ;  /* 0x000000204218722b */ /* 0x080fe4000000001a */
        /* <DEDUP_REMOVED lines=13> */
.L_x_4031:
[----:B------:R-:W-:Y:S05]  /*754c0*/  BSYNC.RECONVERGENT B3 ;  /* 0x0000000000037941 */ /* 0x000fea0003800200 */
.L_x_4030:
[----:B0-----:R-:W2:Y:S01]  /*754d0*/  LDL.128 R24, [R1+0x5230] ;  /* 0x0052300001187983 */ /* 0x001ea20000100c00 */
[----:B------:R-:W0:Y:S01]  /*754e0*/  MUFU.RCP64H R21, R53 ;  /* 0x0000003500157308 */ /* 0x000e220000001800 */
        /* <DEDUP_REMOVED lines=9> */
[----:B------:R-:W4:Y:S04]  /*75580*/  LDL.64 R158, [R1+0x8a58] ;  /* 0x008a5800019e7983 */ /* 0x000f280000100a00 */
[----:B------:R-:W4:Y:S01]  /*75590*/  LDL.128 R172, [R1+0x5280] ;  /* 0x0052800001ac7983 */ /* 0x000f220000100c00 */
        /* <DEDUP_REMOVED lines=9> */
[----:B------:R-:W-:-:S03]  /*75630*/  DADD R22, -RZ, -R2 ;  /* 0x00000000ff167229 */ /* 0x000fc60000000902 */
[----:B------:R0:W5:Y:S04]  /*75640*/  LDL.128 R108, [R1+0x52c0] ;  /* 0x0052c000016c7983 */ /* 0x0001680000100c00 */
        /* <DEDUP_REMOVED lines=32> */
.L_x_4033:
[----:B------:R-:W-:Y:S05]  /*75850*/  BSYNC.RECONVERGENT B3 ;  /* 0x0000000000037941 */ /* 0x000fea0003800200 */
.L_x_4032:
        /* <DEDUP_REMOVED lines=26> */
.L_x_4035:
[----:B------:R-:W-:Y:S05]  /*75a00*/  BSYNC.RECONVERGENT B3 ;  /* 0x0000000000037941 */ /* 0x000fea0003800200 */
.L_x_4034:
        /* <DEDUP_REMOVED lines=27> */
.L_x_4037:
[----:B------:R-:W-:Y:S05]  /*75bc0*/  BSYNC.RECONVERGENT B3 ;  /* 0x0000000000037941 */ /* 0x000fea0003800200 */
.L_x_4036:
        /* <DEDUP_REMOVED lines=17> */
[----:B--2---:R-:W-:Y:S01]  /*75ce0*/  DFMA R22, R52, R24, R206 ;  /* 0x000000183416722b */ /* 0x004fe200000000ce */
        /* <DEDUP_REMOVED lines=17> */
.L_x_4039:
[----:B------:R-:W-:Y:S05]  /*75e00*/  BSYNC.RECONVERGENT B3 ;  /* 0x0000000000037941 */ /* 0x000fea0003800200 */
.L_x_4038:
        /* <DEDUP_REMOVED lines=29> */
.L_x_4041:
[----:B------:R-:W-:Y:S05]  /*75fe0*/  BSYNC.RECONVERGENT B3 ;  /* 0x0000000000037941 */ /* 0x000fea0003800200 */
.L_x_4040:
[----:B------:R-:W2:Y:S04]  /*75ff0*/  LDL.64 R66, [R1+0x8910] ;  /* 0x0089100001427983 */ /* 0x000ea80000100a00 */
[----:B------:R-:W3:Y:S04]  /*76000*/  LDL.64 R52, [R1+0x8ab0] ;  /* 0x008ab00001347983 */ /* 0x000ee80000100a00 */
[----:B------:R-:W4:Y:S04]  /*76010*/  LDL.64 R102, [R1+0x8968] ;  /* 0x0089680001667983 */ /* 0x000f280000100a00 */
[----:B------:R-:W5:Y:S04]  /*76020*/  LDL.64 R54, [R1+0x8960] ;  /* 0x0089600001367983 */ /* 0x000f680000100a00 */
[----:B------:R-:W5:Y:S04]  /*76030*/  LDL.64 R96, [R1+0x8b90] ;  /* 0x008b900001607983 */ /* 0x000f680000100a00 */
[----:B------:R-:W5:Y:S01]  /*76040*/  LDL.64 R80, [R1+0x89d8] ;  /* 0x0089d80001507983 */ /* 0x000f620000100a00 */
        /* <DEDUP_REMOVED lines=18> */
[-C--:B-----5:R-:W-:Y:S02]  /*76170*/  DFMA R54, R54, R22.reuse, R30 ;  /* 0x000000163636722b */ /* 0x0a0fe4000000001e */
[-C--:B------:R-:W-:Y:S02]  /*76180*/  DFMA R52, R96, R22.reuse, R140 ;  /* 0x000000166034722b */ /* 0x080fe4000000008c */
[----:B------:R-:W-:-:S06]  /*76190*/  DFMA R44, R80, R22, R44 ;  /* 0x00000016502c722b */ /* 0x000fcc000000002c */
        /* <DEDUP_REMOVED lines=9> */
.L_x_4043:
[----:B------:R-:W-:Y:S05]  /*76230*/  BSYNC.RECONVERGENT B3 ;  /* 0x0000000000037941 */ /* 0x000fea0003800200 */
.L_x_4042:
        /* <DEDUP_REMOVED lines=32> */
.L_x_4045:
[----:B------:R-:W-:Y:S05]  /*76440*/  BSYNC.RECONVERGENT B3 ;  /* 0x0000000000037941 */ /* 0x000fea0003800200 */
.L_x_4044:
[----:B------:R-:W2:Y:S04]  /*76450*/  LDL.64 R124, [R1+0x9148] ;  /* 0x00914800017c7983 */ /* 0x000ea80000100a00 */
[----:B------:R-:W3:Y:S04]  /*76460*/  LDL.LU.64 R108, [R1+0x8fa8] ;  /* 0x008fa800016c7983 */ /* 0x000ee80000300a00 */
        /* <DEDUP_REMOVED lines=29> */
.L_x_4047:
[----:B------:R-:W-:Y:S05]  /*76640*/  BSYNC.RECONVERGENT B3 ;  /* 0x0000000000037941 */ /* 0x000fea0003800200 */
.L_x_4046:
[----:B------:R-:W2:Y:S04]  /*76650*/  LDL.64 R126, [R1+0x8880] ;  /* 0x00888000017e7983 */ /* 0x000ea80000100a00 */
[----:B------:R-:W3:Y:S04]  /*76660*/  LDL.LU.64 R108, [R1+0x8420] ;  /* 0x00842000016c7983 */ /* 0x000ee80000300a00 */
[----:B------:R-:W3:Y:S04]  /*76670*/  LDL.64 R102, [R1+0x8d70] ;  /* 0x008d700001667983 */ /* 0x000ee80000100a00 */
        /* <DEDUP_REMOVED lines=18> */
[----:B------:R-:W-:Y:S02]  /*767a0*/  DFMA R2, R2, R108, R102 ;  /* 0x0000006c0202722b */ /* 0x000fe40000000066 */
[-C--:B----4-:R-:W-:Y:S02]  /*767b0*/  DFMA R108, R144, R44.reuse, R52 ;  /* 0x0000002c906c722b */ /* 0x090fe40000000034 */
[----:B-----5:R-:W-:Y:S01]  /*767c0*/  DFMA R52, R134, R44, R80 ;  /* 0x0000002c8634722b */ /* 0x020fe20000000050 */
[----:B------:R-:W-:-:S05]  /*767d0*/  FSETP.GEU.AND P2, PT, |R125|, 6.5827683646048100446e-37, PT ;  /* 0x036000007d00780b */ /* 0x000fca0003f4e200 */
[----:B------:R-:W-:Y:S01]  /*767e0*/  FFMA R0, RZ, R127, R3 ;  /* 0x0000007fff007223 */ /* 0x000fe20000000003 */
[----:B------:R0:W-:Y:S04]  /*767f0*/  STL.64 [R1+0x89e0], R52 ;  /* 0x0089e03401007387 */ /* 0x0001e80000100a00 */
[----:B------:R-:W-:Y:S01]  /*76800*/  FSETP.GT.AND P1, PT, |R0|, 1.469367938527859385e-39, PT ;  /* 0x001000000000780b */ /* 0x000fe20003f24200 */
[-C--:B------:R-:W-:Y:S02]  /*76810*/  DFMA R96, R140, R44.reuse, R66 ;  /* 0x0000002c8c60722b */ /* 0x080fe40000000042 */
[-C--:B------:R-:W-:Y:S02]  /*76820*/  DFMA R66, R138, R44.reuse, R48 ;  /* 0x0000002c8a42722b */ /* 0x080fe40000000030 */
[----:B------:R-:W-:-:S02]  /*76830*/  DFMA R102, R142, R44, R54 ;  /* 0x0000002c8e66722b */ /* 0x000fc40000000036 */
[----:B------:R-:W-:-:S06]  /*76840*/  DFMA R48, R136, R44, R56 ;  /* 0x0000002c8830722b */ /* 0x000fcc0000000038 */
        /* <DEDUP_REMOVED lines=9> */
.L_x_4049:
[----:B------:R-:W-:Y:S05]  /*768e0*/  BSYNC.RECONVERGENT B3 ;  /* 0x0000000000037941 */ /* 0x000fea0003800200 */
.L_x_4048:
[----:B------:R-:W0:Y:S01]  /*768f0*/  MUFU.RCP64H R57, R99 ;  /* 0x0000006300397308 */ /* 0x000e220000001800 */
[----:B------:R-:W-:Y:S01]  /*76900*/  MOV R56, 0x1 ;  /* 0x0000000100387802 */ /* 0x000fe20000000f00 */
[----:B------:R-:W-:Y:S01]  /*76910*/  DADD R54, -RZ, -R4 ;  /* 0x00000000ff367229 */ /* 0x000fe20000000904 */
[----:B------:R-:W2:Y:S01]  /*76920*/  LDL.64 R162, [R1+0x8888] ;  /* 0x0088880001a27983 */ /* 0x000ea20000100a00 */
[----:B------:R-:W-:-:S03]  /*76930*/  DADD R52, -RZ, -R32 ;  /* 0x00000000ff347229 */ /* 0x000fc60000000920 */
[----:B------:R-:W3:Y:S04]  /*76940*/  LDL.64 R158, [R1+0x97f0] ;  /* 0x0097f000019e7983 */ /* 0x000ee80000100a00 */
[----:B------:R-:W4:Y:S04]  /*76950*/  LDL.64 R144, [R1+0x97f8] ;  /* 0x0097f80001907983 */ /* 0x000f280000100a00 */
[----:B------:R-:W4:Y:S01]  /*76960*/  LDL.64 R146, [R1+0x8a68] ;  /* 0x008a680001927983 */ /* 0x000f220000100a00 */
[----:B0-----:R-:W-:-:S03]  /*76970*/  DFMA R4, -R98, R56, 1 ;  /* 0x3ff000006204742b */ /* 0x001fc60000000138 */
[----:B------:R-:W4:Y:S04]  /*76980*/  LDL.64 R160, [R1+0x89b8] ;  /* 0x0089b80001a07983 */ /* 0x000f280000100a00 */
[----:B------:R-:W4:Y:S01]  /*76990*/  LDL.64 R134, [R1+0x8a50] ;  /* 0x008a500001867983 */ /* 0x000f220000100a00 */
[----:B------:R-:W-:-:S03]  /*769a0*/  DFMA R4, R4, R4, R4 ;  /* 0x000000040404722b */ /* 0x000fc60000000004 */
[----:B------:R-:W4:Y:S04]  /*769b0*/  LDL.64 R80, [R1+0x8a58] ;  /* 0x008a580001507983 */ /* 0x000f280000100a00 */
[----:B------:R-:W4:Y:S01]  /*769c0*/  LDL.64 R166, [R1+0x8978] ;  /* 0x0089780001a67983 */ /* 0x000f220000100a00 */
[----:B------:R-:W-:-:S03]  /*769d0*/  DFMA R4, R56, R4, R56 ;  /* 0x000000043804722b */ /* 0x000fc60000000038 */
[----:B------:R0:W-:Y:S04]  /*769e0*/  STL.128 [R1+0x5230], R52 ;  /* 0x0052303401007387 */ /* 0x0001e80000100c00 */
[----:B------:R-:W4:Y:S04]  /*769f0*/  LDL.64 R156, [R1+0x89e0] ;  /* 0x0089e000019c7983 */ /* 0x000f280000100a00 */
[----:B------:R-:W4:Y:S01]  /*76a00*/  LDL.128 R172, [R1+0x52f0] ;  /* 0x0052f00001ac7983 */ /* 0x000f220000100c00 */
[----:B------:R-:W-:-:S03]  /*76a10*/  DADD R26, -RZ, -R26 ;  /* 0x00000000ff1a7229 */ /* 0x000fc6000000091a */
[----:B------:R1:W5:Y:S01]  /*76a20*/  LDL.128 R124, [R1+0x52d0] ;  /* 0x0052d000017c7983 */ /* 0x0003620000100c00 */
[----:B0-----:R-:W-:-:S03]  /*76a30*/  DADD R54, -RZ, -R20 ;  /* 0x00000000ff367229 */ /* 0x001fc60000000914 */
[----:B------:R1:W5:Y:S01]  /*76a40*/  LDL.128 R148, [R1+0x5320] ;  /* 0x0053200001947983 */ /* 0x0003620000100c00 */
[----:B------:R-:W-:-:S03]  /*76a50*/  DFMA R20, -R98, R4, 1 ;  /* 0x3ff000006214742b */ /* 0x000fc60000000104 */
[----:B------:R1:W5:Y:S05]  /*76a60*/  LDL.128 R136, [R1+0x5330] ;  /* 0x0053300001887983 */ /* 0x00036a0000100c00 */
[----:B------:R-:W-:Y:S02]  /*76a70*/  DFMA R4, R4, R20, R4 ;  /* 0x000000140404722b */ /* 0x000fe40000000004 */
[----:B------:R-:W-:-:S06]  /*76a80*/  DADD R52, -RZ, -R24 ;  /* 0x00000000ff347229 */ /* 0x000fcc0000000918 */
[----:B------:R-:W-:Y:S02]  /*76a90*/  DMUL R20, R110, -R4 ;  /* 0x800000046e147228 */ /* 0x000fe40000000000 */
[----:B------:R-:W-:-:S06]  /*76aa0*/  DADD R24, -RZ, -R22 ;  /* 0x00000000ff187229 */ /* 0x000fcc0000000916 */
[----:B------:R-:W-:Y:S01]  /*76ab0*/  DFMA R22, -R98, R20, -R110 ;  /* 0x000000146216722b */ /* 0x000fe2000000096e */
[----:B------:R0:W-:Y:S04]  /*76ac0*/  STL.128 [R1+0x5240], R52 ;  /* 0x0052403401007387 */ /* 0x0001e80000100c00 */
[----:B------:R1:W-:Y:S03]  /*76ad0*/  STL.128 [R1+0x5250], R24 ;  /* 0x0052501801007387 */ /* 0x0003e60000100c00 */
[----:B------:R-:W-:Y:S02]  /*76ae0*/  DFMA R4, R4, R22, R20 ;  /* 0x000000160404722b */ /* 0x000fe40000000014 */
[----:B------:R1:W5:Y:S04]  /*76af0*/  LDL.128 R20, [R1+0x5340] ;  /* 0x0053400001147983 */ /* 0x0003680000100c00 */
[----:B0-----:R0:W5:Y:S04]  /*76b00*/  LDL.128 R52, [R1+0x5300] ;  /* 0x0053000001347983 */ /* 0x0011680000100c00 */
[----:B-1----:R0:W5:Y:S01]  /*76b10*/  LDL.128 R24, [R1+0x5310] ;  /* 0x0053100001187983 */ /* 0x0021620000100c00 */
[----:B------:R-:W-:-:S02]  /*76b20*/  DADD R140, -RZ, -R30 ;  /* 0x00000000ff8c7229 */ /* 0x000fc4000000091e */
[----:B------:R-:W-:Y:S02]  /*76b30*/  DADD R142, -RZ, -R44 ;  /* 0x00000000ff8e7229 */ /* 0x000fe4000000092c */
[----:B------:R-:W-:-:S05]  /*76b40*/  DADD R164, -RZ, -R2 ;  /* 0x00000000ffa47229 */ /* 0x000fca0000000902 */
[----:B------:R1:W-:Y:S01]  /*76b50*/  STL.128 [R1+0x5260], R140 ;  /* 0x0052608c01007387 */ /* 0x0003e20000100c00 */
[----:B------:R-:W-:-:S05]  /*76b60*/  FFMA R0, RZ, R99, R5 ;  /* 0x00000063ff007223 */ /* 0x000fca0000000005 */
[----:B------:R-:W-:Y:S01]  /*76b70*/  FSETP.GT.AND P1, PT, |R0|, 1.469367938527859385e-39, PT ;  /* 0x001000000000780b */ /* 0x000fe20003f24200 */
[----:B------:R-:W-:Y:S01]  /*76b80*/  BSSY.RECONVERGENT B3, `(.L_x_4050) ;  /* 0x0000020000037945 */ /* 0x000fe20003800200 */
[-C--:B--2---:R-:W-:Y:S02]  /*76b90*/  DFMA R30, R162, R2.reuse, R108 ;  /* 0x00000002a21e722b */ /* 0x084fe4000000006c */
[-C--:B---3--:R-:W-:Y:S02]  /*76ba0*/  DFMA R158, R158, R2.reuse, R102 ;  /* 0x000000029e9e722b */ /* 0x088fe40000000066 */
[-C--:B----4-:R-:W-:Y:S02]  /*76bb0*/  DFMA R144, R144, R2.reuse, R152 ;  /* 0x000000029090722b */ /* 0x090fe40000000098 */
[-C--:B------:R-:W-:Y:S02]  /*76bc0*/  DFMA R146, R146, R2.reuse, R154 ;  /* 0x000000029292722b */ /* 0x080fe4000000009a */
[----:B-1----:R-:W-:-:S02]  /*76bd0*/  DFMA R140, R160, R2, R96 ;  /* 0x00000002a08c722b */ /* 0x002fc40000000060 */
[-C--:B------:R-:W-:Y:S02]  /*76be0*/  DFMA R142, R134, R2.reuse, R66 ;  /* 0x00000002868e722b */ /* 0x080fe40000000042 */
[----:B------:R-:W-:Y:S01]  /*76bf0*/  DFMA R2, R80, R2, R48 ;  /* 0x000000025002722b */ /* 0x000fe20000000030 */
[----:B------:R-:W-:Y:S06]  /*76c00*/  STL.64 [R1+0x8b48], R30 ;  /* 0x008b481e01007387 */ /* 0x000fec0000100a00 */
[----:B------:R1:W-:Y:S04]  /*76c10*/  STL.64 [R1+0x8d30], R2 ;  /* 0x008d300201007387 */ /* 0x0003e80000100a00 */
[----:B------:R0:W-:Y:S01]  /*76c20*/  STL.128 [R1+0x5270], R164 ;  /* 0x005270a401007387 */ /* 0x0001e20000100c00 */
[----:B-1----:R-:W-:-:S03]  /*76c30*/  DADD R2, -RZ, -R110 ;  /* 0x00000000ff027229 */ /* 0x002fc6000000096e */
        /* <DEDUP_REMOVED lines=20> */
.L_x_4051:
[----:B------:R-:W-:Y:S05]  /*76d80*/  BSYNC.RECONVERGENT B3 ;  /* 0x0000000000037941 */ /* 0x000fea0003800200 */
.L_x_4050:
[----:B------:R-:W2:Y:S04]  /*76d90*/  LDL.64 R32, [R1+0x8c30] ;  /* 0x008c300001207983 */ /* 0x000ea80000100a00 */
[----:B------:R-:W3:Y:S04]  /*76da0*/  LDL.LU.64 R102, [R1+0x8c70] ;  /* 0x008c700001667983 */ /* 0x000ee80000300a00 */
[----:B0-----:R-:W4:Y:S04]  /*76db0*/  LDL.64 R140, [R1+0x90d8] ;  /* 0x0090d800018c7983 */ /* 0x001f280000100a00 */
[----:B------:R-:W4:Y:S04]  /*76dc0*/  LDL.64 R144, [R1+0x8c38] ;  /* 0x008c380001907983 */ /* 0x000f280000100a00 */
        /* <DEDUP_REMOVED lines=44> */
.L_x_4053:
[----:B------:R-:W-:Y:S05]  /*77090*/  BSYNC.RECONVERGENT B3 ;  /* 0x0000000000037941 */ /* 0x000fea0003800200 */
.L_x_4052:
[----:B------:R-:W2:Y:S04]  /*770a0*/  LDL.128 R108, [R1+0x4f00] ;  /* 0x004f0000016c7983 */ /* 0x000ea80000100c00 */
[----:B------:R-:W3:Y:S04]  /*770b0*/  LDL.128 R140, [R1+0x4ef0] ;  /* 0x004ef000018c7983 */ /* 0x000ee80000100c00 */
        /* <DEDUP_REMOVED lines=17> */
[----:B------:R-:W-:Y:S01]  /*771d0*/  MOV R97, R109 ;  /* 0x0000006d00617202 */ /* 0x000fe20000000f00 */
[----:B------:R3:W-:Y:S01]  /*771e0*/  STL.128 [R1+0x8d60], R108 ;  /* 0x008d606c01007387 */ /* 0x0007e20000100c00 */
[----:B------:R-:W-:Y:S02]  /*771f0*/  IMAD.MOV.U32 R124, RZ, RZ, R110 ;  /* 0x000000ffff7c7224 */ /* 0x000fe400078e006e */
[----:B------:R-:W-:Y:S01]  /*77200*/  IMAD.MOV.U32 R125, RZ, RZ, R111 ;  /* 0x000000ffff7d7224 */ /* 0x000fe200078e006f */
[----:B---3--:R-:W-:Y:S01]  /*77210*/  MOV R110, R140 ;  /* 0x0000008c006e7202 */ /* 0x008fe20000000f00 */
[----:B------:R-:W-:Y:S01]  /*77220*/  IMAD.MOV.U32 R111, RZ, RZ, R141 ;  /* 0x000000ffff6f7224 */ /* 0x000fe200078e008d */
[----:B------:R-:W-:Y:S01]  /*77230*/  MOV R109, R143 ;  /* 0x0000008f006d7202 */ /* 0x000fe20000000f00 */
[----:B------:R-:W-:-:S04]  /*77240*/  IMAD.MOV.U32 R108, RZ, RZ, R142 ;  /* 0x000000ffff6c7224 */ /* 0x000fc800078e008e */
[-C--:B------:R-:W-:Y:S02]  /*77250*/  DFMA R32, R110, R30.reuse, R48 ;  /* 0x0000001e6e20722b */ /* 0x080fe40000000030 */
[-C--:B------:R-:W-:Y:S01]  /*77260*/  DFMA R28, R108, R30.reuse, R52 ;  /* 0x0000001e6c1c722b */ /* 0x080fe20000000034 */
[----:B------:R0:W-:Y:S04]  /*77270*/  STL.128 [R1+0x8d40], R140 ;  /* 0x008d408c01007387 */ /* 0x0001e80000100c00 */
[----:B------:R0:W-:Y:S04]  /*77280*/  STL.64 [R1+0x8f08], R32 ;  /* 0x008f082001007387 */ /* 0x0001e80000100a00 */
[----:B------:R0:W-:Y:S01]  /*77290*/  STL.64 [R1+0x8ae8], R28 ;  /* 0x008ae81c01007387 */ /* 0x0001e20000100a00 */
[----:B----4-:R-:W-:-:S02]  /*772a0*/  DFMA R24, R126, R30, R24 ;  /* 0x0000001e7e18722b */ /* 0x010fc40000000018 */
        /* <DEDUP_REMOVED lines=11> */
.L_x_4055:
[----:B------:R-:W-:Y:S05]  /*77360*/  BSYNC.RECONVERGENT B3 ;  /* 0x0000000000037941 */ /* 0x000fea0003800200 */
.L_x_4054:
[----:B------:R-:W2:Y:S04]  /*77370*/  LDL.128 R108, [R1+0x50d0] ;  /* 0x0050d000016c7983 */ /* 0x000ea80000100c00 */
[----:B------:R-:W3:Y:S04]  /*77380*/  LDL.128 R136, [R1+0x50f0] ;  /* 0x0050f00001887983 */ /* 0x000ee80000100c00 */
[----:B------:R-:W4:Y:S01]  /*77390*/  LDL.64 R134, [R1+0x8cb0] ;  /* 0x008cb00001867983 */ /* 0x000f220000100a00 */
        /* <DEDUP_REMOVED lines=12> */
[----:B------:R-:W-:Y:S02]  /*77460*/  DFMA R2, R2, R28, R2 ;  /* 0x0000001c0202722b */ /* 0x000fe40000000002 */
[----:B------:R-:W-:-:S08]  /*77470*/  DFMA R28, R32, R26, R80 ;  /* 0x0000001a201c722b */ /* 0x000fd00000000050 */
[----:B------:R-:W-:-:S08]  /*77480*/  DMUL R32, R28, -R2 ;  /* 0x800000021c207228 */ /* 0x000fd00000000000 */
[----:B------:R-:W-:Y:S02]  /*77490*/  DFMA R48, -R94, R32, -R28 ;  /* 0x000000205e30722b */ /* 0x000fe4000000091c */
[----:B----4-:R-:W-:-:S06]  /*774a0*/  DFMA R80, R134, R26, R22 ;  /* 0x0000001a8650722b */ /* 0x010fcc0000000016 */
        /* <DEDUP_REMOVED lines=8> */
[----:B------:R-:W-:Y:S01]  /*77530*/  BSSY.RECONVERGENT B3, `(.L_x_4056) ;  /* 0x0000018000037945 */ /* 0x000fe20003800200 */
[----:B------:R-:W-:-:S04]  /*77540*/  DFMA R52, R52, R26, R66 ;  /* 0x0000001a3434722b */ /* 0x000fc80000000042 */
[----:B------:R-:W-:Y:S01]  /*77550*/  DFMA R32, R124, R26, R56 ;  /* 0x0000001a7c20722b */ /* 0x000fe20000000038 */
[----:B--2---:R-:W-:Y:S01]  /*77560*/  MOV R126, R110 ;  /* 0x0000006e007e7202 */ /* 0x004fe20000000f00 */
[----:B------:R-:W-:Y:S01]  /*77570*/  IMAD.MOV.U32 R127, RZ, RZ, R111 ;  /* 0x000000ffff7f7224 */ /* 0x000fe200078e006f */
[----:B------:R0:W-:Y:S02]  /*77580*/  STL.128 [R1+0x8c90], R108 ;  /* 0x008c906c01007387 */ /* 0x0001e40000100c00 */
[----:B0-----:R-:W-:Y:S01]  /*77590*/  IMAD.MOV.U32 R110, RZ, RZ, R108 ;  /* 0x000000ffff6e7224 */ /* 0x001fe200078e006c */
[----:B------:R-:W-:Y:S01]  /*775a0*/  MOV R111, R109 ;  /* 0x0000006d006f7202 */ /* 0x000fe20000000f00 */
[----:B------:R-:W-:Y:S01]  /*775b0*/  IMAD.MOV.U32 R109, RZ, RZ, R139 ;  /* 0x000000ffff6d7224 */ /* 0x000fe200078e008b */
[----:B------:R-:W-:-:S04]  /*775c0*/  MOV R108, R138 ;  /* 0x0000008a006c7202 */ /* 0x000fc80000000f00 */
        /* <DEDUP_REMOVED lines=14> */
.L_x_4057:
[----:B------:R-:W-:Y:S05]  /*776b0*/  BSYNC.RECONVERGENT B3 ;  /* 0x0000000000037941 */ /* 0x000fea0003800200 */
.L_x_4056:
[----:B------:R-:W1:Y:S01]  /*776c0*/  MUFU.RCP64H R25, R43 ;  /* 0x0000002b00197308 */ /* 0x000e620000001800 */
[----:B------:R-:W-:Y:S01]  /*776d0*/  MOV R24, 0x1 ;  /* 0x0000000100187802 */ /* 0x000fe20000000f00 */
[----:B------:R-:W-:Y:S01]  /*776e0*/  DADD R26, -RZ, -R26 ;  /* 0x00000000ff1a7229 */ /* 0x000fe2000000091a */
[----:B0-----:R-:W2:Y:S04]  /*776f0*/  LDL.128 R20, [R1+0x5350] ;  /* 0x0053500001147983 */ /* 0x001ea80000100c00 */
[----:B------:R-:W3:Y:S04]  /*77700*/  LDL.128 R108, [R1+0x5200] ;  /* 0x00520000016c7983 */ /* 0x000ee80000100c00 */
[----:B------:R-:W4:Y:S04]  /*77710*/  LDL.64 R162, [R1+0x8f88] ;  /* 0x008f880001a27983 */ /* 0x000f280000100a00 */
[----:B------:R-:W4:Y:S01]  /*77720*/  LDL.64 R180, [R1+0x8d30] ;  /* 0x008d300001b47983 */ /* 0x000f220000100a00 */
[----:B-1----:R-:W-:-:S03]  /*77730*/  DFMA R28, -R42, R24, 1 ;  /* 0x3ff000002a1c742b */ /* 0x002fc60000000118 */
[----:B------:R-:W4:Y:S04]  /*77740*/  LDL.64 R176, [R1+0x9900] ;  /* 0x0099000001b07983 */ /* 0x000f280000100a00 */
[----:B------:R-:W4:Y:S01]  /*77750*/  LDL.64 R174, [R1+0x8f08] ;  /* 0x008f080001ae7983 */ /* 0x000f220000100a00 */
[----:B------:R-:W-:-:S03]  /*77760*/  DFMA R28, R28, R28, R28 ;  /* 0x0000001c1c1c722b */ /* 0x000fc6000000001c */
[----:B------:R-:W4:Y:S04]  /*77770*/  LDL.64 R166, [R1+0x8ae8] ;  /* 0x008ae80001a67983 */ /* 0x000f280000100a00 */
[----:B------:R-:W4:Y:S01]  /*77780*/  LDL.64 R156, [R1+0x9c90] ;  /* 0x009c9000019c7983 */ /* 0x000f220000100a00 */
[----:B------:R-:W-:Y:S02]  /*77790*/  DFMA R28, R24, R28, R24 ;  /* 0x0000001c181c722b */ /* 0x000fe40000000018 */
[----:B------:R-:W-:Y:S01]  /*777a0*/  DADD R24, -RZ, -R30 ;  /* 0x00000000ff187229 */ /* 0x000fe2000000091e */
[----:B------:R0:W5:Y:S04]  /*777b0*/  LDL.128 R140, [R1+0x5380] ;  /* 0x00538000018c7983 */ /* 0x0001680000100c00 */
[----:B------:R0:W5:Y:S04]  /*777c0*/  LDL.128 R152, [R1+0x53a0] ;  /* 0x0053a00001987983 */ /* 0x0001680000100c00 */
[----:B------:R1:W-:Y:S04]  /*777d0*/  STL.128 [R1+0x52d0], R24 ;  /* 0x0052d01801007387 */ /* 0x0003e80000100c00 */
[----:B------:R0:W5:Y:S04]  /*777e0*/  LDL.128 R136, [R1+0x53b0] ;  /* 0x0053b00001887983 */ /* 0x0001680000100c00 */
[----:B------:R0:W5:Y:S04]  /*777f0*/  LDL.128 R144, [R1+0x53c0] ;  /* 0x0053c00001907983 */ /* 0x0001680000100c00 */
[----:B------:R0:W5:Y:S01]  /*77800*/  LDL.128 R124, [R1+0x53e0] ;  /* 0x0053e000017c7983 */ /* 0x0001620000100c00 */
[----:B-1----:R-:W-:-:S08]  /*77810*/  DFMA R24, -R42, R28, 1 ;  /* 0x3ff000002a18742b */ /* 0x002fd0000000011c */
[----:B------:R-:W-:Y:S01]  /*77820*/  DFMA R24, R28, R24, R28 ;  /* 0x000000181c18722b */ /* 0x000fe2000000001c */
[----:B------:R-:W2:Y:S02]  /*77830*/  LDL.128 R28, [R1+0x5210] ;  /* 0x00521000011c7983 */ /* 0x000ea40000100c00 */
[----:B--2---:R-:W-:Y:S01]  /*77840*/  IMAD.MOV.U32 R150, RZ, RZ, R28 ;  /* 0x000000ffff967224 */ /* 0x004fe200078e001c */
[----:B------:R-:W-:Y:S01]  /*77850*/  MOV R151, R29 ;  /* 0x0000001d00977202 */ /* 0x000fe20000000f00 */
[----:B------:R1:W-:Y:S01]  /*77860*/  STL.128 [R1+0x8af0], R28 ;  /* 0x008af01c01007387 */ /* 0x0003e20000100c00 */
[----:B------:R-:W-:Y:S02]  /*77870*/  IMAD.MOV.U32 R134, RZ, RZ, R30 ;  /* 0x000000ffff867224 */ /* 0x000fe400078e001e */
[----:B------:R-:W-:Y:S02]  /*77880*/  IMAD.MOV.U32 R135, RZ, RZ, R31 ;  /* 0x000000ffff877224 */ /* 0x000fe400078e001f */
[----:B-1----:R-:W2:Y:S01]  /*77890*/  LDL.128 R28, [R1+0x5220] ;  /* 0x00522000011c7983 */ /* 0x002ea20000100c00 */
[----:B------:R-:W-:Y:S01]  /*778a0*/  DMUL R26, R24, -R20 ;  /* 0x80000014181a7228 */ /* 0x000fe20000000000 */
[----:B---3--:R-:W-:Y:S01]  /*778b0*/  IMAD.MOV.U32 R160, RZ, RZ, R108 ;  /* 0x000000ffffa07224 */ /* 0x008fe200078e006c */
[----:B------:R-:W-:Y:S01]  /*778c0*/  MOV R158, R110 ;  /* 0x0000006e009e7202 */ /* 0x000fe20000000f00 */
[----:B------:R-:W-:Y:S01]  /*778d0*/  IMAD.MOV.U32 R161, RZ, RZ, R109 ;  /* 0x000000ffffa17224 */ /* 0x000fe200078e006d */
[----:B------:R1:W-:Y:S01]  /*778e0*/  STL.128 [R1+0x9b80], R108 ;  /* 0x009b806c01007387 */ /* 0x0003e20000100c00 */
[----:B------:R-:W-:-:S03]  /*778f0*/  IMAD.MOV.U32 R159, RZ, RZ, R111 ;  /* 0x000000ffff9f7224 */ /* 0x000fc600078e006f */
[----:B-1----:R0:W5:Y:S01]  /*77900*/  LDL.128 R108, [R1+0x53d0] ;  /* 0x0053d000016c7983 */ /* 0x0021620000100c00 */
[----:B------:R-:W-:Y:S01]  /*77910*/  DADD R182, -RZ, -R4 ;  /* 0x00000000ffb67229 */ /* 0x000fe20000000904 */
[----:B--2---:R-:W-:Y:S01]  /*77920*/  MOV R66, R28 ;  /* 0x0000001c00427202 */ /* 0x004fe20000000f00 */
[----:B------:R-:W-:Y:S01]  /*77930*/  IMAD.MOV.U32 R67, RZ, RZ, R29 ;  /* 0x000000ffff437224 */ /* 0x000fe200078e001d */
[----:B------:R1:W-:Y:S01]  /*77940*/  STL.128 [R1+0x8ad0], R28 ;  /* 0x008ad01c01007387 */ /* 0x0003e20000100c00 */
[----:B------:R-:W-:Y:S01]  /*77950*/  IMAD.MOV.U32 R56, RZ, RZ, R30 ;  /* 0x000000ffff387224 */ /* 0x000fe200078e001e */
[----:B------:R-:W-:Y:S01]  /*77960*/  MOV R57, R31 ;  /* 0x0000001f00397202 */ /* 0x000fe20000000f00 */
[----:B-1----:R-:W-:-:S08]  /*77970*/  DFMA R28, -R42, R26, -R20 ;  /* 0x0000001a2a1c722b */ /* 0x002fd00000000914 */
[----:B------:R-:W-:Y:S02]  /*77980*/  DFMA R44, R24, R28, R26 ;  /* 0x0000001c182c722b */ /* 0x000fe4000000001a */
        /* <DEDUP_REMOVED lines=39> */
.L_x_4059:
[----:B------:R-:W-:Y:S05]  /*77c00*/  BSYNC.RECONVERGENT B3 ;  /* 0x0000000000037941 */ /* 0x000fea0003800200 */
.L_x_4058:
        /* <DEDUP_REMOVED lines=31> */
.L_x_4061:
[----:B------:R-:W-:Y:S05]  /*77e00*/  BSYNC.RECONVERGENT B3 ;  /* 0x0000000000037941 */ /* 0x000fea0003800200 */
.L_x_4060:
        /* <DEDUP_REMOVED lines=31> */
.L_x_4063:
[----:B------:R-:W-:Y:S05]  /*78000*/  BSYNC.RECONVERGENT B3 ;  /* 0x0000000000037941 */ /* 0x000fea0003800200 */
.L_x_4062:
[----:B------:R-:W2:Y:S04]  /*78010*/  LDL.64 R56, [R1+0x8a98] ;  /* 0x008a980001387983 */ /* 0x000ea80000100a00 */
[----:B------:R-:W3:Y:S04]  /*78020*/  LDL.64 R80, [R1+0x8ee0] ;  /* 0x008ee00001507983 */ /* 0x000ee80000100a00 */
[----:B------:R-:W4:Y:S01]  /*78030*/  LDL.64 R66, [R1+0x8ee8] ;  /* 0x008ee80001427983 */ /* 0x000f220000100a00 */
[----:B------:R-:W-:Y:S01]  /*78040*/  MOV R2, 0x1 ;  /* 0x0000000100027802 */ /* 0x000fe20000000f00 */
        /* <DEDUP_REMOVED lines=26> */
.L_x_4065:
[----:B------:R-:W-:Y:S05]  /*781f0*/  BSYNC.RECONVERGENT B3 ;  /* 0x0000000000037941 */ /* 0x000fea0003800200 */
.L_x_4064:
[----:B------:R-:W2:Y:S04]  /*78200*/  LDL.64 R80, [R1+0x8910] ;  /* 0x0089100001507983 */ /* 0x000ea80000100a00 */
[----:B------:R-:W3:Y:S04]  /*78210*/  LDL.64 R52, [R1+0x9d30] ;  /* 0x009d300001347983 */ /* 0x000ee80000100a00 */
[----:B------:R-:W4:Y:S04]  /*78220*/  LDL.64 R66, [R1+0x8da0] ;  /* 0x008da00001427983 */ /* 0x000f280000100a00 */
        /* <DEDUP_REMOVED lines=34> */
.L_x_4067:
[----:B------:R-:W-:Y:S05]  /*78450*/  BSYNC.RECONVERGENT B3 ;  /* 0x0000000000037941 */ /* 0x000fea0003800200 */
.L_x_4066:
        /* <DEDUP_REMOVED lines=32> */
.L_x_4069:
[----:B------:R-:W-:Y:S05]  /*78660*/  BSYNC.RECONVERGENT B3 ;  /* 0x0000000000037941 */ /* 0x000fea0003800200 */
.L_x_4068:
        /* <DEDUP_REMOVED lines=30> */
.L_x_4071:
[----:B------:R-:W-:Y:S05]  /*78850*/  BSYNC.RECONVERGENT B3 ;  /* 0x0000000000037941 */ /* 0x000fea0003800200 */
.L_x_4070:
        /* <DEDUP_REMOVED lines=39> */
.L_x_4073:
[----:B------:R-:W-:Y:S05]  /*78ad0*/  BSYNC.RECONVERGENT B3 ;  /* 0x0000000000037941 */ /* 0x000fea0003800200 */
.L_x_4072:
        /* <DEDUP_REMOVED lines=39> */
.L_x_4075:
[----:B------:R-:W-:Y:S05]  /*78d50*/  BSYNC.RECONVERGENT B3 ;  /* 0x0000000000037941 */ /* 0x000fea0003800200 */
.L_x_4074:
[----:B------:R-:W2:Y:S01]  /*78d60*/  LDL.64 R154, [R1+0x8638] ;  /* 0x00863800019a7983 */ /* 0x000ea20000100a00 */
[----:B------:R-:W-:Y:S01]  /*78d70*/  MOV R26, 0x1 ;  /* 0x00000001001a7802 */ /* 0x000fe20000000f00 */
[----:B------:R-:W-:Y:S02]  /*78d80*/  DADD R110, -RZ, -R4 ;  /* 0x00000000ff6e7229 */ /* 0x000fe40000000904 */
[----:B------:R-:W-:Y:S01]  /*78d90*/  DADD R20, -RZ, -R20 ;  /* 0x00000000ff147229 */ /* 0x000fe20000000914 */
[----:B------:R-:W3:Y:S01]  /*78da0*/  LDL.64 R172, [R1+0x8fa0] ;  /* 0x008fa00001ac7983 */ /* 0x000ee20000100a00 */
[----:B------:R-:W-:-:S03]  /*78db0*/  DADD R22, -RZ, -R22 ;  /* 0x00000000ff167229 */ /* 0x000fc60000000916 */
        /* <DEDUP_REMOVED lines=9> */
[----:B------:R-:W4:Y:S04]  /*78e50*/  LDL.64 R186, [R1+0x88a8] ;  /* 0x0088a80001ba7983 */ /* 0x000f280000100a00 */
[----:B------:R-:W4:Y:S01]  /*78e60*/  LDL.128 R196, [R1+0x5460] ;  /* 0x0054600001c47983 */ /* 0x000f220000100c00 */
[----:B------:R-:W-:-:S02]  /*78e70*/  DADD R108, -RZ, -R44 ;  /* 0x00000000ff6c7229 */ /* 0x000fc4000000092c */
[----:B------:R-:W-:Y:S01]  /*78e80*/  DADD R24, -RZ, -R24 ;  /* 0x00000000ff187229 */ /* 0x000fe20000000918 */
[----:B------:R0:W5:Y:S04]  /*78e90*/  LDL.128 R144, [R1+0x5440] ;  /* 0x0054400001907983 */ /* 0x0001680000100c00 */
[----:B------:R1:W-:Y:S04]  /*78ea0*/  STL.128 [R1+0x5350], R108 ;  /* 0x0053506c01007387 */ /* 0x0003e80000100c00 */
[----:B------:R0:W5:Y:S04]  /*78eb0*/  LDL.128 R140, [R1+0x5450] ;  /* 0x00545000018c7983 */ /* 0x0001680000100c00 */
[----:B------:R0:W5:Y:S04]  /*78ec0*/  LDL.128 R136, [R1+0x5470] ;  /* 0x0054700001887983 */ /* 0x0001680000100c00 */
[----:B------:R0:W5:Y:S04]  /*78ed0*/  LDL.128 R164, [R1+0x5480] ;  /* 0x0054800001a47983 */ /* 0x0001680000100c00 */
[----:B-1----:R0:W5:Y:S01]  /*78ee0*/  LDL.128 R108, [R1+0x5410] ;  /* 0x00541000016c7983 */ /* 0x0021620000100c00 */
[----:B--2---:R-:W1:Y:S02]  /*78ef0*/  MUFU.RCP64H R27, R155 ;  /* 0x0000009b001b7308 */ /* 0x004e640000001800 */
[----:B-1----:R-:W-:-:S08]  /*78f00*/  DFMA R4, -R154, R26, 1 ;  /* 0x3ff000009a04742b */ /* 0x002fd0000000011a */
[----:B------:R-:W-:-:S08]  /*78f10*/  DFMA R4, R4, R4, R4 ;  /* 0x000000040404722b */ /* 0x000fd00000000004 */
[----:B------:R-:W-:-:S08]  /*78f20*/  DFMA R4, R26, R4, R26 ;  /* 0x000000041a04722b */ /* 0x000fd0000000001a */
[----:B------:R-:W-:-:S08]  /*78f30*/  DFMA R20, -R154, R4, 1 ;  /* 0x3ff000009a14742b */ /* 0x000fd00000000104 */
[----:B------:R-:W-:-:S08]  /*78f40*/  DFMA R4, R4, R20, R4 ;  /* 0x000000140404722b */ /* 0x000fd00000000004 */
[----:B------:R-:W-:Y:S02]  /*78f50*/  DMUL R20, R126, -R4 ;  /* 0x800000047e147228 */ /* 0x000fe40000000000 */
[----:B------:R-:W-:Y:S01]  /*78f60*/  DADD R26, -RZ, -R30 ;  /* 0x00000000ff1a7229 */ /* 0x000fe2000000091e */
[----:B------:R0:W5:Y:S05]  /*78f70*/  LDL.128 R28, [R1+0x5420] ;  /* 0x00542000011c7983 */ /* 0x00016a0000100c00 */
[----:B------:R-:W-:Y:S01]  /*78f80*/  DFMA R22, -R154, R20, -R126 ;  /* 0x000000149a16722b */ /* 0x000fe2000000097e */
[----:B------:R1:W-:Y:S07]  /*78f90*/  STL.128 [R1+0x5370], R24 ;  /* 0x0053701801007387 */ /* 0x0003ee0000100c00 */
[----:B------:R-:W-:-:S02]  /*78fa0*/  DFMA R4, R4, R22, R20 ;  /* 0x000000160404722b */ /* 0x000fc40000000014 */
[----:B------:R0:W5:Y:S04]  /*78fb0*/  LDL.128 R20, [R1+0x5400] ;  /* 0x0054000001147983 */ /* 0x0001680000100c00 */
[----:B-1----:R0:W5:Y:S01]  /*78fc0*/  LDL.128 R24, [R1+0x53f0] ;  /* 0x0053f00001187983 */ /* 0x0021620000100c00 */
[----:B------:R-:W-:Y:S02]  /*78fd0*/  DADD R148, -RZ, -R32 ;  /* 0x00000000ff947229 */ /* 0x000fe40000000920 */
[----:B------:R-:W-:Y:S02]  /*78fe0*/  DADD R150, -RZ, -R48 ;  /* 0x00000000ff967229 */ /* 0x000fe40000000930 */
[----:B------:R-:W-:Y:S02]  /*78ff0*/  DADD R184, -RZ, -R2 ;  /* 0x00000000ffb87229 */ /* 0x000fe40000000902 */
[----:B---3--:R-:W-:-:S02]  /*79000*/  DFMA R172, R172, R2, R152 ;  /* 0x00000002acac722b */ /* 0x008fc40000000098 */
[-C--:B----4-:R-:W-:Y:S01]  /*79010*/  DFMA R174, R174, R2.reuse, R96 ;  /* 0x00000002aeae722b */ /* 0x090fe20000000060 */
[----:B------:R1:W-:Y:S01]  /*79020*/  STL.128 [R1+0x5380], R148 ;  /* 0x0053809401007387 */ /* 0x0003e20000100c00 */
[-C--:B------:R-:W-:Y:S02]  /*79030*/  DFMA R160, R160, R2.reuse, R134 ;  /* 0x00000002a0a0722b */ /* 0x080fe40000000086 */
[-C--:B------:R-:W-:Y:S02]  /*79040*/  DFMA R162, R162, R2.reuse, R80 ;  /* 0x00000002a2a2722b */ /* 0x080fe40000000050 */
[-C--:B------:R-:W-:Y:S02]  /*79050*/  DFMA R156, R156, R2.reuse, R124 ;  /* 0x000000029c9c722b */ /* 0x080fe4000000007c */
[-C--:B------:R-:W-:Y:S02]  /*79060*/  DFMA R158, R158, R2.reuse, R102 ;  /* 0x000000029e9e722b */ /* 0x080fe40000000066 */
[----:B-1----:R-:W-:-:S02]  /*79070*/  DFMA R148, R180, R2, R66 ;  /* 0x00000002b494722b */ /* 0x002fc40000000042 */
[-C--:B------:R-:W-:Y:S02]  /*79080*/  DFMA R150, R178, R2.reuse, R56 ;  /* 0x00000002b296722b */ /* 0x080fe40000000038 */
[----:B------:R-:W-:Y:S01]  /*79090*/  DFMA R2, R176, R2, R52 ;  /* 0x00000002b002722b */ /* 0x000fe20000000034 */
[----:B------:R-:W-:Y:S06]  /*790a0*/  STL.128 [R1+0x5390], R184 ;  /* 0x005390b801007387 */ /* 0x000fec0000100c00 */
[----:B------:R1:W-:Y:S01]  /*790b0*/  STL.64 [R1+0x8980], R2 ;  /* 0x0089800201007387 */ /* 0x0003e20000100a00 */
[----:B------:R-:W-:-:S03]  /*790c0*/  FFMA R0, RZ, R155, R5 ;  /* 0x0000009bff007223 */ /* 0x000fc60000000005 */
[----:B------:R0:W-:Y:S01]  /*790d0*/  STL.64 [R1+0x8560], R172 ;  /* 0x008560ac01007387 */ /* 0x0001e20000100a00 */
        /* <DEDUP_REMOVED lines=25> */
.L_x_4077:
[----:B------:R-:W-:Y:S05]  /*79270*/  BSYNC.RECONVERGENT B3 ;  /* 0x0000000000037941 */ /* 0x000fea0003800200 */
.L_x_4076:
        /* <DEDUP_REMOVED lines=27> */
.L_x_4079:
[----:B------:R-:W-:Y:S05]  /*79430*/  BSYNC.RECONVERGENT B3 ;  /* 0x0000000000037941 */ /* 0x000fea0003800200 */
.L_x_4078:
        /* <DEDUP_REMOVED lines=27> */
.L_x_4081:
[----:B------:R-:W-:Y:S05]  /*795f0*/  BSYNC.RECONVERGENT B3 ;  /* 0x0000000000037941 */ /* 0x000fea0003800200 */
.L_x_4080:
        /* <DEDUP_REMOVED lines=26> */
.L_x_4083:
[----:B------:R-:W-:Y:S05]  /*797a0*/  BSYNC.RECONVERGENT B3 ;  /* 0x0000000000037941 */ /* 0x000fea0003800200 */
.L_x_4082:
[----:B------:R-:W2:Y:S04]  /*797b0*/  LDL.64 R52, [R1+0x8a60] ;  /* 0x008a600001347983 */ /* 0x000ea80000100a00 */
        /* <DEDUP_REMOVED lines=28> */
.L_x_4085:
[----:B------:R-:W-:Y:S05]  /*79980*/  BSYNC.RECONVERGENT B3 ;  /* 0x0000000000037941 */ /* 0x000fea0003800200 */
.L_x_4084:
        /* <DEDUP_REMOVED lines=30> */
.L_x_4087:
[----:B------:R-:W-:Y:S05]  /*79b70*/  BSYNC.RECONVERGENT B3 ;  /* 0x0000000000037941 */ /* 0x000fea0003800200 */
.L_x_4086:
        /* <DEDUP_REMOVED lines=29> */
.L_x_4089:
[----:B------:R-:W-:Y:S05]  /*79d50*/  BSYNC.RECONVERGENT B3 ;  /* 0x0000000000037941 */ /* 0x000fea0003800200 */
.L_x_4088:
        /* <DEDUP_REMOVED lines=36> */
.L_x_4091:
[----:B------:R-:W-:Y:S05]  /*79fa0*/  BSYNC.RECONVERGENT B3 ;  /* 0x0000000000037941 */ /* 0x000fea0003800200 */
.L_x_4090:
[----:B------:R-:W2:Y:S04]  /*79fb0*/  LDL.128 R148, [R1+0x4cf0] ;  /* 0x004cf00001947983 */ /* 0x000ea80000100c00 */
[----:B------:R-:W3:Y:S04]  /*79fc0*/  LDL.128 R124, [R1+0x4cd0] ;  /* 0x004cd000017c7983 */ /* 0x000ee80000100c00 */
[----:B------:R-:W4:Y:S04]  /*79fd0*/  LDL.64 R134, [R1+0x8ed0] ;  /* 0x008ed00001867983 */ /* 0x000f280000100a00 */
[----:B------:R-:W5:Y:S01]  /*79fe0*/  LDL.LU.64 R108, [R1+0x9d98] ;  /* 0x009d9800016c7983 */ /* 0x000f620000300a00 */
[----:B------:R-:W0:Y:S01]  /*79ff0*/  MUFU.RCP64H R3, R85 ;  /* 0x0000005500037308 */ /* 0x000e220000001800 */
[----:B------:R-:W-:-:S06]  /*7a000*/  HFMA2 R2, -RZ, RZ, 0, 5.9604644775390625e-08 ;  /* 0x00000001ff027431 */ /* 0x000fcc00000001ff */
[----:B0-----:R-:W-:-:S08]  /*7a010*/  DFMA R28, -R84, R2, 1 ;  /* 0x3ff00000541c742b */ /* 0x001fd00000000102 */
[----:B------:R-:W-:Y:S01]  /*7a020*/  DFMA R28, R28, R28, R28 ;  /* 0x0000001c1c1c722b */ /* 0x000fe2000000001c */
[----:B--2---:R-:W-:Y:S01]  /*7a030*/  IMAD.MOV.U32 R136, RZ, RZ, R148 ;  /* 0x000000ffff887224 */ /* 0x004fe200078e0094 */
[----:B------:R0:W-:Y:S01]  /*7a040*/  STL.128 [R1+0x9a50], R148 ;  /* 0x009a509401007387 */ /* 0x0001e20000100c00 */
[----:B------:R-:W-:Y:S01]  /*7a050*/  IMAD.MOV.U32 R137, RZ, RZ, R149 ;  /* 0x000000ffff897224 */ /* 0x000fe200078e0095 */
[----:B------:R-:W-:Y:S01]  /*7a060*/  MOV R102, R150 ;  /* 0x0000009600667202 */ /* 0x000fe20000000f00 */
[----:B------:R-:W-:Y:S02]  /*7a070*/  IMAD.MOV.U32 R103, RZ, RZ, R151 ;  /* 0x000000ffff677224 */ /* 0x000fe400078e0097 */
[----:B0-----:R-:W2:Y:S01]  /*7a080*/  LDL.128 R148, [R1+0x4ce0] ;  /* 0x004ce00001947983 */ /* 0x001ea20000100c00 */
[----:B------:R-:W-:Y:S01]  /*7a090*/  DFMA R2, R2, R28, R2 ;  /* 0x0000001c0202722b */ /* 0x000fe20000000002 */
[----:B---3--:R-:W-:Y:S01]  /*7a0a0*/  IMAD.MOV.U32 R96, RZ, RZ, R124 ;  /* 0x000000ffff607224 */ /* 0x008fe200078e007c */
[----:B------:R-:W-:-:S06]  /*7a0b0*/  MOV R97, R125 ;  /* 0x0000007d00617202 */ /* 0x000fcc0000000f00 */
[----:B------:R-:W-:Y:S02]  /*7a0c0*/  DFMA R28, -R84, R2, 1 ;  /* 0x3ff00000541c742b */ /* 0x000fe40000000102 */
[----:B------:R-:W-:-:S06]  /*7a0d0*/  DFMA R30, R96, R48, R30 ;  /* 0x00000030601e722b */ /* 0x000fcc000000001e */
[----:B------:R-:W-:-:S08]  /*7a0e0*/  DFMA R2, R2, R28, R2 ;  /* 0x0000001c0202722b */ /* 0x000fd00000000002 */
[----:B------:R-:W-:Y:S01]  /*7a0f0*/  DMUL R28, R30, -R2 ;  /* 0x800000021e1c7228 */ /* 0x000fe20000000000 */
[----:B------:R2:W-:Y:S07]  /*7a100*/  STL.128 [R1+0x89c0], R124 ;  /* 0x0089c07c01007387 */ /* 0x0005ee0000100c00 */
[----:B------:R-:W-:-:S08]  /*7a110*/  DFMA R96, -R84, R28, -R30 ;  /* 0x0000001c5460722b */ /* 0x000fd0000000091e */
[----:B------:R-:W-:Y:S02]  /*7a120*/  DFMA R28, R2, R96, R28 ;  /* 0x00000060021c722b */ /* 0x000fe4000000001c */
[-C--:B----4-:R-:W-:Y:S02]  /*7a130*/  DFMA R96, R134, R48.reuse, R56 ;  /* 0x000000308660722b */ /* 0x090fe40000000038 */
[----:B------:R-:W-:Y:S02]  /*7a140*/  DFMA R56, R126, R48, R80 ;  /* 0x000000307e38722b */ /* 0x000fe40000000050 */
[----:B------:R-:W-:-:S03]  /*7a150*/  DADD R2, -RZ, -R30 ;  /* 0x00000000ff027229 */ /* 0x000fc6000000091e */
[----:B------:R-:W-:Y:S01]  /*7a160*/  STL.64 [R1+0x8b28], R96 ;  /* 0x008b286001007387 */ /* 0x000fe20000100a00 */
[----:B------:R-:W-:-:S05]  /*7a170*/  FFMA R0, RZ, R85, R29 ;  /* 0x00000055ff007223 */ /* 0x000fca000000001d */
[----:B------:R-:W-:Y:S02]  /*7a180*/  FSETP.GT.AND P1, PT, |R0|, 1.469367938527859385e-39, PT ;  /* 0x001000000000780b */ /* 0x000fe40003f24200 */
[----:B------:R-:W-:Y:S01]  /*7a190*/  FSETP.GEU.AND P2, PT, |R3|, 6.5827683646048100446e-37, PT ;  /* 0x036000000300780b */ /* 0x000fe20003f4e200 */
[----:B------:R-:W-:Y:S01]  /*7a1a0*/  BSSY.RECONVERGENT B3, `(.L_x_4092) ;  /* 0x0000015000037945 */ /* 0x000fe20003800200 */
[----:B------:R-:W-:Y:S01]  /*7a1b0*/  DFMA R30, R136, R48, R142 ;  /* 0x00000030881e722b */ /* 0x000fe2000000008e */
[----:B--2---:R-:W-:Y:S01]  /*7a1c0*/  IMAD.MOV.U32 R124, RZ, RZ, R148 ;  /* 0x000000ffff7c7224 */ /* 0x004fe200078e0094 */
[----:B------:R-:W-:-:S06]  /*7a1d0*/  MOV R125, R149 ;  /* 0x00000095007d7202 */ /* 0x000fcc0000000f00 */
[----:B------:R-:W-:-:S07]  /*7a1e0*/  DFMA R80, R124, R48, R144 ;  /* 0x000000307c50722b */ /* 0x000fce0000000090 */
[----:B------:R5:W-:Y:S04]  /*7a1f0*/  STL.64 [R1+0x87e0], R80 ;  /* 0x0087e05001007387 */ /* 0x000be80000100a00 */
[----:B------:R0:W-:Y:S01]  /*7a200*/  STL.128 [R1+0x9020], R148 ;  /* 0x0090209401007387 */ /* 0x0001e20000100c00 */
[----:B-----5:R-:W-:-:S07]  /*7a210*/  DFMA R80, R102, R48, R108 ;  /* 0x000000306650722b */ /* 0x020fce000000006c */
[----:B------:R0:W-:Y:S01]  /*7a220*/  STL.64 [R1+0x88a0], R80 ;  /* 0x0088a05001007387 */ /* 0x0001e20000100a00 */
[----:B------:R-:W-:Y:S02]  /*7a230*/  IMAD.MOV.U32 R110, RZ, RZ, R150 ;  /* 0x000000ffff6e7224 */ /* 0x000fe400078e0096 */
        /* <DEDUP_REMOVED lines=11> */
.L_x_4093:
[----:B------:R-:W-:Y:S05]  /*7a2f0*/  BSYNC.RECONVERGENT B3 ;  /* 0x0000000000037941 */ /* 0x000fea0003800200 */
.L_x_4092:
[----:B------:R-:W2:Y:S04]  /*7a300*/  LDL.128 R108, [R1+0x4d10] ;  /* 0x004d1000016c7983 */ /* 0x000ea80000100c00 */
[----:B------:R-:W3:Y:S04]  /*7a310*/  LDL.LU.64 R102, [R1+0x84c0] ;  /* 0x0084c00001667983 */ /* 0x000ee80000300a00 */
[----:B------:R-:W4:Y:S04]  /*7a320*/  LDL.128 R136, [R1+0x4d20] ;  /* 0x004d200001887983 */ /* 0x000f280000100c00 */
[----:B------:R-:W5:Y:S01]  /*7a330*/  LDL.64 R126, [R1+0x8ce0] ;  /* 0x008ce000017e7983 */ /* 0x000f620000100a00 */
[----:B------:R-:W0:Y:S01]  /*7a340*/  MUFU.RCP64H R3, R75 ;  /* 0x0000004b00037308 */ /* 0x000e220000001800 */
[----:B------:R-:W-:-:S06]  /*7a350*/  HFMA2 R2, -RZ, RZ, 0, 5.9604644775390625e-08 ;  /* 0x00000001ff027431 */ /* 0x000fcc00000001ff */
[----:B0-----:R-:W-:-:S08]  /*7a360*/  DFMA R80, -R74, R2, 1 ;  /* 0x3ff000004a50742b */ /* 0x001fd00000000102 */
[----:B------:R-:W-:-:S08]  /*7a370*/  DFMA R80, R80, R80, R80 ;  /* 0x000000505050722b */ /* 0x000fd00000000050 */
[----:B------:R-:W-:-:S08]  /*7a380*/  DFMA R2, R2, R80, R2 ;  /* 0x000000500202722b */ /* 0x000fd00000000002 */
[----:B------:R-:W-:-:S08]  /*7a390*/  DFMA R80, -R74, R2, 1 ;  /* 0x3ff000004a50742b */ /* 0x000fd00000000102 */
[----:B------:R-:W-:Y:S01]  /*7a3a0*/  DFMA R2, R2, R80, R2 ;  /* 0x000000500202722b */ /* 0x000fe20000000002 */
[----:B------:R-:W-:Y:S01]  /*7a3b0*/  BSSY.RECONVERGENT B3, `(.L_x_4094) ;  /* 0x0000021000037945 */ /* 0x000fe20003800200 */
[----:B--2---:R-:W-:Y:S02]  /*7a3c0*/  IMAD.MOV.U32 R96, RZ, RZ, R108 ;  /* 0x000000ffff607224 */ /* 0x004fe400078e006c */
[----:B------:R-:W-:-:S06]  /*7a3d0*/  IMAD.MOV.U32 R97, RZ, RZ, R109 ;  /* 0x000000ffff617224 */ /* 0x000fcc00078e006d */
[----:B---3--:R-:W-:-:S08]  /*7a3e0*/  DFMA R80, R96, R28, R102 ;  /* 0x0000001c6050722b */ /* 0x008fd00000000066 */
[----:B------:R-:W-:-:S08]  /*7a3f0*/  DMUL R96, R2, -R80 ;  /* 0x8000005002607228 */ /* 0x000fd00000000000 */
[--C-:B------:R-:W-:Y:S02]  /*7a400*/  DFMA R102, -R74, R96, -R80.reuse ;  /* 0x000000604a66722b */ /* 0x100fe40000000950 */
[----:B------:R-:W-:-:S06]  /*7a410*/  DADD R80, -RZ, -R80 ;  /* 0x00000000ff507229 */ /* 0x000fcc0000000950 */
[----:B------:R-:W-:Y:S01]  /*7a420*/  DFMA R2, R2, R102, R96 ;  /* 0x000000660202722b */ /* 0x000fe20000000060 */
[----:B----4-:R-:W-:Y:S03]  /*7a430*/  STL.128 [R1+0x87f0], R136 ;  /* 0x0087f08801007387 */ /* 0x010fe60000100c00 */
[----:B------:R-:W-:-:S06]  /*7a440*/  FSETP.GEU.AND P2, PT, |R81|, 6.5827683646048100446e-37, PT ;  /* 0x036000005100780b */ /* 0x000fcc0003f4e200 */
[----:B------:R-:W-:-:S05]  /*7a450*/  FFMA R0, RZ, R75, R3 ;  /* 0x0000004bff007223 */ /* 0x000fca0000000003 */
[----:B------:R-:W-:Y:S01]  /*7a460*/  FSETP.GT.AND P1, PT, |R0|, 1.469367938527859385e-39, PT ;  /* 0x001000000000780b */ /* 0x000fe20003f24200 */
[----:B------:R0:W-:Y:S01]  /*7a470*/  STL.128 [R1+0x8e40], R108 ;  /* 0x008e406c01007387 */ /* 0x0001e20000100c00 */
[----:B-----5:R-:W-:Y:S01]  /*7a480*/  DFMA R30, R126, R28, R30 ;  /* 0x0000001c7e1e722b */ /* 0x020fe2000000001e */
[----:B------:R-:W-:Y:S01]  /*7a490*/  IMAD.MOV.U32 R124, RZ, RZ, R136 ;  /* 0x000000ffff7c7224 */ /* 0x000fe200078e0088 */
[----:B------:R-:W-:-:S05]  /*7a4a0*/  MOV R125, R137 ;  /* 0x00000089007d7202 */ /* 0x000fca0000000f00 */
[----:B------:R1:W-:Y:S01]  /*7a4b0*/  STL.64 [R1+0x9b28], R30 ;  /* 0x009b281e01007387 */ /* 0x0003e20000100a00 */
[-C--:B------:R-:W-:Y:S01]  /*7a4c0*/  DFMA R66, R124, R28.reuse, R66 ;  /* 0x0000001c7c42722b */ /* 0x080fe20000000042 */
[----:B0-----:R-:W-:Y:S01]  /*7a4d0*/  MOV R108, R110 ;  /* 0x0000006e006c7202 */ /* 0x001fe20000000f00 */
[----:B------:R-:W-:Y:S02]  /*7a4e0*/  IMAD.MOV.U32 R109, RZ, RZ, R111 ;  /* 0x000000ffff6d7224 */ /* 0x000fe400078e006f */
[----:B------:R-:W-:Y:S02]  /*7a4f0*/  IMAD.MOV.U32 R110, RZ, RZ, R138 ;  /* 0x000000ffff6e7224 */ /* 0x000fe400078e008a */
[----:B------:R-:W-:Y:S02]  /*7a500*/  IMAD.MOV.U32 R111, RZ, RZ, R139 ;  /* 0x000000ffff6f7224 */ /* 0x000fe400078e008b */
[----:B-1----:R-:W-:-:S04]  /*7a510*/  DFMA R30, R108, R28, R56 ;  /* 0x0000001c6c1e722b */ /* 0x002fc80000000038 */
        /* <DEDUP_REMOVED lines=10> */
.L_x_4095:
[----:B------:R-:W-:Y:S05]  /*7a5c0*/  BSYNC.RECONVERGENT B3 ;  /* 0x0000000000037941 */ /* 0x000fea0003800200 */
.L_x_4094:
[----:B------:R-:W2:Y:S01]  /*7a5d0*/  LDL.128 R108, [R1+0x5490] ;  /* 0x00549000016c7983 */ /* 0x000ea20000100c00 */
[----:B------:R-:W-:Y:S01]  /*7a5e0*/  DADD R124, -RZ, -R32 ;  /* 0x00000000ff7c7229 */ /* 0x000fe20000000920 */
[----:B------:R-:W0:Y:S01]  /*7a5f0*/  MUFU.RCP64H R33, R107 ;  /* 0x0000006b00217308 */ /* 0x000e220000001800 */
[----:B------:R-:W-:Y:S01]  /*7a600*/  IMAD.MOV.U32 R32, RZ, RZ, 0x1 ;  /* 0x00000001ff207424 */ /* 0x000fe200078e00ff */
[----:B------:R-:W-:Y:S01]  /*7a610*/  DADD R126, -RZ, -R24 ;  /* 0x00000000ff7e7229 */ /* 0x000fe20000000918 */
[----:B------:R-:W3:Y:S01]  /*7a620*/  LDL.64 R102, [R1+0x87a8] ;  /* 0x0087a80001667983 */ /* 0x000ee20000100a00 */
[----:B------:R-:W-:Y:S02]  /*7a630*/  DADD R24, -RZ, -R26 ;  /* 0x00000000ff187229 */ /* 0x000fe4000000091a */
[----:B------:R-:W-:Y:S01]  /*7a640*/  DADD R26, -RZ, -R20 ;  /* 0x00000000ff1a7229 */ /* 0x000fe20000000914 */
[----:B------:R-:W4:Y:S04]  /*7a650*/  LDL.64 R96, [R1+0x9140] ;  /* 0x0091400001607983 */ /* 0x000f280000100a00 */
[----:B------:R-:W4:Y:S04]  /*7a660*/  LDL.64 R80, [R1+0x9148] ;  /* 0x0091480001507983 */ /* 0x000f280000100a00 */
[----:B------:R-:W4:Y:S01]  /*7a670*/  LDL.64 R224, [R1+0x8980] ;  /* 0x0089800001e07983 */ /* 0x000f220000100a00 */
[----:B0-----:R-:W-:-:S03]  /*7a680*/  DFMA R20, -R106, R32, 1 ;  /* 0x3ff000006a14742b */ /* 0x001fc60000000120 */
[----:B------:R-:W4:Y:S04]  /*7a690*/  LDL.64 R56, [R1+0x88a0] ;  /* 0x0088a00001387983 */ /* 0x000f280000100a00 */
[----:B------:R-:W4:Y:S01]  /*7a6a0*/  LDL.128 R220, [R1+0x86e0] ;  /* 0x0086e00001dc7983 */ /* 0x000f220000100c00 */
[----:B------:R-:W-:-:S03]  /*7a6b0*/  DFMA R20, R20, R20, R20 ;  /* 0x000000141414722b */ /* 0x000fc60000000014 */
[----:B------:R0:W-:Y:S04]  /*7a6c0*/  STL.128 [R1+0x5400], R24 ;  /* 0x0054001801007387 */ /* 0x0001e80000100c00 */
[----:B------:R-:W4:Y:S04]  /*7a6d0*/  LDL.64 R212, [R1+0x87e0] ;  /* 0x0087e00001d47983 */ /* 0x000f280000100a00 */
[----:B------:R-:W4:Y:S04]  /*7a6e0*/  LDL.64 R206, [R1+0x9b28] ;  /* 0x009b280001ce7983 */ /* 0x000f280000100a00 */
[----:B------:R-:W4:Y:S01]  /*7a6f0*/  LDL.64 R198, [R1+0x8b28] ;  /* 0x008b280001c67983 */ /* 0x000f220000100a00 */
[----:B0-----:R-:W-:-:S03]  /*7a700*/  DFMA R24, R32, R20, R32 ;  /* 0x000000142018722b */ /* 0x001fc60000000020 */
        /* <DEDUP_REMOVED lines=9> */
[----:B-1----:R-:W-:-:S03]  /*7a7a0*/  DFMA R20, -R106, R24, 1 ;  /* 0x3ff000006a14742b */ /* 0x002fc60000000118 */
[----:B------:R0:W5:Y:S01]  /*7a7b0*/  LDL.128 R152, [R1+0x5520] ;  /* 0x0055200001987983 */ /* 0x0001620000100c00 */
[----:B------:R-:W-:-:S03]  /*7a7c0*/  DADD R22, -RZ, -R28 ;  /* 0x00000000ff167229 */ /* 0x000fc6000000091c */
[----:B------:R0:W5:Y:S01]  /*7a7d0*/  LDL.128 R172, [R1+0x5550] ;  /* 0x0055500001ac7983 */ /* 0x0001620000100c00 */
[----:B------:R-:W-:-:S03]  /*7a7e0*/  DFMA R24, R24, R20, R24 ;  /* 0x000000141818722b */ /* 0x000fc60000000018 */
[----:B------:R0:W5:Y:S01]  /*7a7f0*/  LDL.128 R180, [R1+0x5560] ;  /* 0x0055600001b47983 */ /* 0x0001620000100c00 */
[----:B------:R-:W-:-:S03]  /*7a800*/  DADD R20, -RZ, -R48 ;  /* 0x00000000ff147229 */ /* 0x000fc60000000930 */
[----:B------:R0:W5:Y:S04]  /*7a810*/  LDL.128 R184, [R1+0x5570] ;  /* 0x0055700001b87983 */ /* 0x0001680000100c00 */
[----:B------:R-:W-:Y:S04]  /*7a820*/  STL.128 [R1+0x5420], R20 ;  /* 0x0054201401007387 */ /* 0x000fe80000100c00 */
[----:B------:R1:W-:Y:S04]  /*7a830*/  STL.128 [R1+0x53f0], R124 ;  /* 0x0053f07c01007387 */ /* 0x0003e80000100c00 */
[----:B------:R0:W5:Y:S04]  /*7a840*/  LDL.128 R176, [R1+0x5580] ;  /* 0x0055800001b07983 */ /* 0x0001680000100c00 */
[----:B------:R0:W5:Y:S04]  /*7a850*/  LDL.128 R148, [R1+0x5590] ;  /* 0x0055900001947983 */ /* 0x0001680000100c00 */
[----:B-1----:R0:W5:Y:S01]  /*7a860*/  LDL.128 R124, [R1+0x5530] ;  /* 0x00553000017c7983 */ /* 0x0021620000100c00 */
[----:B--2---:R-:W-:-:S08]  /*7a870*/  DMUL R20, R108, -R24 ;  /* 0x800000186c147228 */ /* 0x004fd00000000000 */
[----:B------:R-:W-:-:S08]  /*7a880*/  DFMA R22, -R106, R20, -R108 ;  /* 0x000000146a16722b */ /* 0x000fd0000000096c */
[----:B------:R-:W-:Y:S01]  /*7a890*/  DFMA R32, R24, R22, R20 ;  /* 0x000000161820722b */ /* 0x000fe20000000014 */
[----:B------:R0:W5:Y:S04]  /*7a8a0*/  LDL.128 R24, [R1+0x54b0] ;  /* 0x0054b00001187983 */ /* 0x0001680000100c00 */
[----:B------:R0:W5:Y:S01]  /*7a8b0*/  LDL.128 R20, [R1+0x54c0] ;  /* 0x0054c00001147983 */ /* 0x0001620000100c00 */
[-C--:B---3--:R-:W-:Y:S02]  /*7a8c0*/  DFMA R214, R102, R2.reuse, R66 ;  /* 0x0000000266d6722b */ /* 0x088fe40000000042 */
[----:B----4-:R-:W-:Y:S02]  /*7a8d0*/  DFMA R204, R96, R2, R52 ;  /* 0x0000000260cc722b */ /* 0x010fe40000000034 */
[----:B------:R-:W-:-:S02]  /*7a8e0*/  DADD R226, -RZ, -R4 ;  /* 0x00000000ffe27229 */ /* 0x000fc40000000904 */
[----:B------:R-:W-:Y:S02]  /*7a8f0*/  DADD R28, -RZ, -R2 ;  /* 0x00000000ff1c7229 */ /* 0x000fe40000000902 */
[----:B------:R-:W-:Y:S02]  /*7a900*/  DFMA R196, R80, R2, R164 ;  /* 0x0000000250c4722b */ /* 0x000fe400000000a4 */
[----:B------:R-:W-:Y:S01]  /*7a910*/  DADD R2, -RZ, -R108 ;  /* 0x00000000ff027229 */ /* 0x000fe2000000096c */
[----:B------:R0:W-:Y:S01]  /*7a920*/  STL.64 [R1+0x87e8], R214 ;  /* 0x0087e8d601007387 */ /* 0x0001e20000100a00 */
[----:B------:R-:W-:-:S03]  /*7a930*/  FFMA R0, RZ, R107, R33 ;  /* 0x0000006bff007223 */ /* 0x000fc60000000021 */
[----:B------:R0:W-:Y:S04]  /*7a940*/  STL.64 [R1+0x9b20], R204 ;  /* 0x009b20cc01007387 */ /* 0x0001e80000100a00 */
[----:B------:R0:W-:Y:S04]  /*7a950*/  STL.128 [R1+0x53e0], R224 ;  /* 0x0053e0e001007387 */ /* 0x0001e80000100c00 */
[----:B------:R0:W-:Y:S04]  /*7a960*/  STL.128 [R1+0x5430], R28 ;  /* 0x0054301c01007387 */ /* 0x0001e80000100c00 */
        /* <DEDUP_REMOVED lines=18> */
.L_x_4097:
[----:B------:R-:W-:Y:S05]  /*7aa90*/  BSYNC.RECONVERGENT B3 ;  /* 0x0000000000037941 */ /* 0x000fea0003800200 */
.L_x_4096:
[----:B------:R-:W2:Y:S01]  /*7aaa0*/  LDL.128 R164, [R1+0x43a0] ;  /* 0x0043a00001a47983 */ /* 0x000ea20000100c00 */
        /* <DEDUP_REMOVED lines=26> */
.L_x_4099:
[----:B------:R-:W-:Y:S05]  /*7ac50*/  BSYNC.RECONVERGENT B3 ;  /* 0x0000000000037941 */ /* 0x000fea0003800200 */
.L_x_4098:
        /* <DEDUP_REMOVED lines=34> */
.L_x_4101:
[----:B------:R-:W-:Y:S05]  /*7ae80*/  BSYNC.RECONVERGENT B3 ;  /* 0x0000000000037941 */ /* 0x000fea0003800200 */
.L_x_4100:
        /* <DEDUP_REMOVED lines=30> */
.L_x_4103:
[----:B------:R-:W-:Y:S05]  /*7b070*/  BSYNC.RECONVERGENT B3 ;  /* 0x0000000000037941 */ /* 0x000fea0003800200 */
.L_x_4102:
        /* <DEDUP_REMOVED lines=30> */
.L_x_4105:
[----:B------:R-:W-:Y:S05]  /*7b260*/  BSYNC.RECONVERGENT B3 ;  /* 0x0000000000037941 */ /* 0x000fea0003800200 */
.L_x_4104:
        /* <DEDUP_REMOVED lines=30> */
.L_x_4107:
[----:B------:R-:W-:Y:S05]  /*7b450*/  BSYNC.RECONVERGENT B3 ;  /* 0x0000000000037941 */ /* 0x000fea0003800200 */
.L_x_4106:
        /* <DEDUP_REMOVED lines=30> */
.L_x_4109:
[----:B------:R-:W-:Y:S05]  /*7b640*/  BSYNC.RECONVERGENT B3 ;  /* 0x0000000000037941 */ /* 0x000fea0003800200 */
.L_x_4108:
        /* <DEDUP_REMOVED lines=35> */
.L_x_4111:
[----:B------:R-:W-:Y:S05]  /*7b880*/  BSYNC.RECONVERGENT B3 ;  /* 0x0000000000037941 */ /* 0x000fea0003800200 */
.L_x_4110:
        /* <DEDUP_REMOVED lines=33> */
.L_x_4113:
[----:B------:R-:W-:Y:S05]  /*7baa0*/  BSYNC.RECONVERGENT B3 ;  /* 0x0000000000037941 */ /* 0x000fea0003800200 */
.L_x_4112:
        /* <DEDUP_REMOVED lines=19> */
[-C--:B--2---:R-:W-:Y:S02]  /*7bbe0*/  DFMA R80, R108, R56.reuse, R40 ;  /* 0x000000386c50722b */ /* 0x084fe40000000028 */
[-C--:B---3--:R-:W-:Y:S02]  /*7bbf0*/  DFMA R102, R136, R56.reuse, R102 ;  /* 0x000000388866722b */ /* 0x088fe40000000066 */
[----:B----4-:R-:W-:-:S05]  /*7bc00*/  DFMA R40, R106, R56, R96 ;  /* 0x000000386a28722b */ /* 0x010fca0000000060 */
        /* <DEDUP_REMOVED lines=9> */
.L_x_4115:
[----:B------:R-:W-:Y:S05]  /*7bca0*/  BSYNC.RECONVERGENT B3 ;  /* 0x0000000000037941 */ /* 0x000fea0003800200 */
.L_x_4114:
[----:B------:R-:W2:Y:S04]  /*7bcb0*/  LDL.64 R106, [R1+0x9c88] ;  /* 0x009c8800016a7983 */ /* 0x000ea80000100a00 */
[----:B------:R-:W3:Y:S04]  /*7bcc0*/  LDL.64 R144, [R1+0x8c10] ;  /* 0x008c100001907983 */ /* 0x000ee80000100a00 */
        /* <DEDUP_REMOVED lines=30> */
.L_x_4117:
[----:B------:R-:W-:Y:S05]  /*7beb0*/  BSYNC.RECONVERGENT B3 ;  /* 0x0000000000037941 */ /* 0x000fea0003800200 */
.L_x_4116:
        /* <DEDUP_REMOVED lines=43> */
.L_x_4119:
[----:B------:R-:W-:Y:S05]  /*7c170*/  BSYNC.RECONVERGENT B3 ;  /* 0x0000000000037941 */ /* 0x000fea0003800200 */
.L_x_4118:
[----:B------:R-:W2:Y:S04]  /*7c180*/  LDL.64 R144, [R1+0x8910] ;  /* 0x0089100001907983 */ /* 0x000ea80000100a00 */
[----:B------:R-:W3:Y:S04]  /*7c190*/  LDL.64 R136, [R1+0x9d30] ;  /* 0x009d300001887983 */ /* 0x000ee80000100a00 */
[----:B------:R-:W4:Y:S04]  /*7c1a0*/  LDL.64 R160, [R1+0x8da0] ;  /* 0x008da00001a07983 */ /* 0x000f280000100a00 */
[----:B------:R-:W5:Y:S04]  /*7c1b0*/  LDL.64 R156, [R1+0x8da8] ;  /* 0x008da800019c7983 */ /* 0x000f680000100a00 */
[----:B------:R-:W5:Y:S04]  /*7c1c0*/  LDL.LU.64 R140, [R1+0x8798] ;  /* 0x00879800018c7983 */ /* 0x000f680000300a00 */
        /* <DEDUP_REMOVED lines=32> */
.L_x_4121:
[----:B------:R-:W-:Y:S05]  /*7c3d0*/  BSYNC.RECONVERGENT B3 ;  /* 0x0000000000037941 */ /* 0x000fea0003800200 */
.L_x_4120:
        /* <DEDUP_REMOVED lines=32> */
.L_x_4123:
[----:B------:R-:W-:Y:S05]  /*7c5e0*/  BSYNC.RECONVERGENT B3 ;  /* 0x0000000000037941 */ /* 0x000fea0003800200 */
.L_x_4122:
        /* <DEDUP_REMOVED lines=30> */
.L_x_4125:
[----:B------:R-:W-:Y:S05]  /*7c7d0*/  BSYNC.RECONVERGENT B3 ;  /* 0x0000000000037941 */ /* 0x000fea0003800200 */
.L_x_4124:
[----:B------:R-:W2:Y:S04]  /*7c7e0*/  LDL.64 R148, [R1+0x85a0] ;  /* 0x0085a00001947983 */ /* 0x000ea80000100a00 */
[----:B------:R-:W3:Y:S04]  /*7c7f0*/  LDL.64 R140, [R1+0x9140] ;  /* 0x00914000018c7983 */ /* 0x000ee80000100a00 */
        /* <DEDUP_REMOVED lines=29> */
.L_x_4127:
[----:B------:R-:W-:Y:S05]  /*7c9d0*/  BSYNC.RECONVERGENT B3 ;  /* 0x0000000000037941 */ /* 0x000fea0003800200 */
.L_x_4126:
        /* <DEDUP_REMOVED lines=44> */
.L_x_4129:
[----:B------:R-:W-:Y:S05]  /*7cca0*/  BSYNC.RECONVERGENT B3 ;  /* 0x0000000000037941 */ /* 0x000fea0003800200 */
.L_x_4128:
        /* <DEDUP_REMOVED lines=34> */
.L_x_4131:
[----:B------:R-:W-:Y:S05]  /*7ced0*/  BSYNC.RECONVERGENT B3 ;  /* 0x0000000000037941 */ /* 0x000fea0003800200 */
.L_x_4130:
        /* <DEDUP_REMOVED lines=36> */
.L_x_4133:
[----:B------:R-:W-:Y:S05]  /*7d120*/  BSYNC.RECONVERGENT B3 ;  /* 0x0000000000037941 */ /* 0x000fea0003800200 */
.L_x_4132:
        /* <DEDUP_REMOVED lines=38> */
.L_x_4135:
[----:B------:R-:W-:Y:S05]  /*7d390*/  BSYNC.RECONVERGENT B3 ;  /* 0x0000000000037941 */ /* 0x000fea0003800200 */
.L_x_4134:
        /* <DEDUP_REMOVED lines=20> */
[----:B---3--:R-:W-:-:S06]  /*7d4e0*/  DFMA R48, R162, R136, R158 ;  /* 0x00000088a230722b */ /* 0x008fcc000000009e */
[----:B------:R-:W-:Y:S01]  /*7d4f0*/  FFMA R0, RZ, R161, R41 ;  /* 0x000000a1ff007223 */ /* 0x000fe20000000029 */
[----:B------:R0:W-:Y:S01]  /*7d500*/  STL.64 [R1+0x8770], R48 ;  /* 0x0087703001007387 */ /* 0x0001e20000100a00 */
        /* <DEDUP_REMOVED lines=17> */
.L_x_4137:
[----:B------:R-:W-:Y:S05]  /*7d620*/  BSYNC.RECONVERGENT B3 ;  /* 0x0000000000037941 */ /* 0x000fea0003800200 */
.L_x_4136:
        /* <DEDUP_REMOVED lines=39> */
.L_x_4139:
[----:B------:R-:W-:Y:S05]  /*7d8a0*/  BSYNC.RECONVERGENT B3 ;  /* 0x0000000000037941 */ /* 0x000fea0003800200 */
.L_x_4138:
[----:B------:R-:W2:Y:S04]  /*7d8b0*/  LDL.64 R154, [R1+0x88a8] ;  /* 0x0088a800019a7983 */ /* 0x000ea80000100a00 */
[----:B------:R-:W3:Y:S04]  /*7d8c0*/  LDL.LU.64 R178, [R1+0x8460] ;  /* 0x0084600001b27983 */ /* 0x000ee80000300a00 */
        /* <DEDUP_REMOVED lines=42> */
.L_x_4141:
[----:B------:R-:W-:Y:S05]  /*7db70*/  BSYNC.RECONVERGENT B3 ;  /* 0x0000000000037941 */ /* 0x000fea0003800200 */
.L_x_4140:
[----:B------:R-:W-:Y:S01]  /*7db80*/  DADD R124, -RZ, -R32 ;  /* 0x00000000ff7c7229 */ /* 0x000fe20000000920 */
[----:B------:R-:W2:Y:S01]  /*7db90*/  LDL.64 R214, [R1+0x8560] ;  /* 0x0085600001d67983 */ /* 0x000ea20000100a00 */
[----:B------:R-:W-:-:S03]  /*7dba0*/  DADD R126, -RZ, -R4 ;  /* 0x00000000ff7e7229 */ /* 0x000fc60000000904 */
[----:B------:R-:W3:Y:S04]  /*7dbb0*/  LDL.64 R204, [R1+0x8568] ;  /* 0x0085680001cc7983 */ /* 0x000ee80000100a00 */
[----:B------:R0:W-:Y:S04]  /*7dbc0*/  STL.128 [R1+0x5490], R124 ;  /* 0x0054907c01007387 */ /* 0x0001e80000100c00 */
[----:B------:R-:W4:Y:S04]  /*7dbd0*/  LDL.64 R198, [R1+0x8a00] ;  /* 0x008a000001c67983 */ /* 0x000f280000100a00 */
[----:B------:R-:W4:Y:S04]  /*7dbe0*/  LDL.64 R206, [R1+0x8a20] ;  /* 0x008a200001ce7983 */ /* 0x000f280000100a00 */
[----:B------:R-:W4:Y:S01]  /*7dbf0*/  LDL.64 R212, [R1+0x8a28] ;  /* 0x008a280001d47983 */ /* 0x000f220000100a00 */
[----:B0-----:R-:W-:-:S03]  /*7dc00*/  DADD R124, -RZ, -R28 ;  /* 0x00000000ff7c7229 */ /* 0x001fc6000000091c */
[----:B------:R-:W4:Y:S01]  /*7dc10*/  LDL.64 R210, [R1+0x93b0] ;  /* 0x0093b00001d27983 */ /* 0x000f220000100a00 */
[----:B------:R-:W-:-:S03]  /*7dc20*/  DADD R126, -RZ, -R42 ;  /* 0x00000000ff7e7229 */ /* 0x000fc6000000092a */
[----:B------:R-:W4:Y:S04]  /*7dc30*/  LDL.64 R202, [R1+0x93b8] ;  /* 0x0093b80001ca7983 */ /* 0x000f280000100a00 */
[----:B------:R0:W-:Y:S01]  /*7dc40*/  STL.128 [R1+0x54a0], R124 ;  /* 0x0054a07c01007387 */ /* 0x0001e20000100c00 */
[----:B------:R-:W1:Y:S03]  /*7dc50*/  MUFU.RCP64H R5, R87 ;  /* 0x0000005700057308 */ /* 0x000e660000001800 */
[----:B------:R-:W4:Y:S04]  /*7dc60*/  LDL.64 R194, [R1+0x8a08] ;  /* 0x008a080001c27983 */ /* 0x000f280000100a00 */
[----:B------:R-:W4:Y:S04]  /*7dc70*/  LDL.64 R188, [R1+0x8980] ;  /* 0x0089800001bc7983 */ /* 0x000f280000100a00 */
[----:B------:R-:W4:Y:S01]  /*7dc80*/  LDL.64 R196, [R1+0x8770] ;  /* 0x0087700001c47983 */ /* 0x000f220000100a00 */
[----:B0-----:R-:W-:-:S03]  /*7dc90*/  DADD R126, -RZ, -R24 ;  /* 0x00000000ff7e7229 */ /* 0x001fc60000000918 */
[----:B------:R-:W4:Y:S01]  /*7dca0*/  LDL.128 R224, [R1+0x5650] ;  /* 0x0056500001e07983 */ /* 0x000f220000100c00 */
[----:B------:R-:W-:Y:S02]  /*7dcb0*/  DADD R24, -RZ, -R26 ;  /* 0x00000000ff187229 */ /* 0x000fe4000000091a */
[----:B------:R-:W-:Y:S01]  /*7dcc0*/  DADD R26, -RZ, -R20 ;  /* 0x00000000ff1a7229 */ /* 0x000fe20000000914 */
[----:B------:R-:W4:Y:S01]  /*7dcd0*/  LDL.128 R220, [R1+0x5680] ;  /* 0x0056800001dc7983 */ /* 0x000f220000100c00 */
[----:B------:R-:W-:Y:S02]  /*7dce0*/  DADD R20, -RZ, -R22 ;  /* 0x00000000ff147229 */ /* 0x000fe40000000916 */
[----:B------:R-:W-:Y:S01]  /*7dcf0*/  DADD R22, -RZ, -R96 ;  /* 0x00000000ff167229 */ /* 0x000fe20000000960 */
[----:B------:R0:W5:Y:S01]  /*7dd00*/  LDL.128 R160, [R1+0x55c0] ;  /* 0x0055c00001a07983 */ /* 0x0001620000100c00 */
[----:B------:R-:W-:-:S03]  /*7dd10*/  DADD R110, -RZ, -R110 ;  /* 0x00000000ff6e7229 */ /* 0x000fc6000000096e */
[----:B------:R0:W5:Y:S04]  /*7dd20*/  LDL.128 R168, [R1+0x55d0] ;  /* 0x0055d00001a87983 */ /* 0x0001680000100c00 */
[----:B------:R1:W-:Y:S01]  /*7dd30*/  STL.128 [R1+0x54e0], R20 ;  /* 0x0054e01401007387 */ /* 0x0003e20000100c00 */
[----:B------:R-:W-:-:S03]  /*7dd40*/  IMAD.MOV.U32 R4, RZ, RZ, 0x1 ;  /* 0x00000001ff047424 */ /* 0x000fc600078e00ff */
[----:B------:R0:W5:Y:S04]  /*7dd50*/  LDL.128 R164, [R1+0x55e0] ;  /* 0x0055e00001a47983 */ /* 0x0001680000100c00 */
[----:B------:R0:W5:Y:S04]  /*7dd60*/  LDL.128 R156, [R1+0x55f0] ;  /* 0x0055f000019c7983 */ /* 0x0001680000100c00 */
[----:B------:R0:W5:Y:S01]  /*7dd70*/  LDL.128 R152, [R1+0x5600] ;  /* 0x0056000001987983 */ /* 0x0001620000100c00 */
[----:B-1----:R-:W-:-:S03]  /*7dd80*/  DADD R20, -RZ, -R80 ;  /* 0x00000000ff147229 */ /* 0x002fc60000000950 */
[----:B------:R0:W5:Y:S01]  /*7dd90*/  LDL.128 R144, [R1+0x5620] ;  /* 0x0056200001907983 */ /* 0x0001620000100c00 */
[----:B------:R-:W-:-:S03]  /*7dda0*/  DADD R22, -RZ, -R66 ;  /* 0x00000000ff167229 */ /* 0x000fc60000000942 */
[----:B------:R0:W5:Y:S04]  /*7ddb0*/  LDL.128 R140, [R1+0x5630] ;  /* 0x00563000018c7983 */ /* 0x0001680000100c00 */
[----:B------:R1:W-:Y:S02]  /*7ddc0*/  STL.128 [R1+0x54f0], R20 ;  /* 0x0054f01401007387 */ /* 0x0003e40000100c00 */
[----:B-1----:R-:W-:Y:S02]  /*7ddd0*/  DADD R20, -RZ, -R108 ;  /* 0x00000000ff147229 */ /* 0x002fe4000000096c */
[----:B------:R-:W-:-:S07]  /*7dde0*/  DADD R22, -RZ, -R106 ;  /* 0x00000000ff167229 */ /* 0x000fce000000096a */
[----:B------:R1:W-:Y:S02]  /*7ddf0*/  STL.128 [R1+0x5500], R20 ;  /* 0x0055001401007387 */ /* 0x0003e40000100c00 */
[----:B-1----:R-:W-:-:S08]  /*7de00*/  DFMA R20, -R86, R4, 1 ;  /* 0x3ff000005614742b */ /* 0x002fd00000000104 */
[----:B------:R-:W-:-:S08]  /*7de10*/  DFMA R20, R20, R20, R20 ;  /* 0x000000141414722b */ /* 0x000fd00000000014 */
[----:B------:R-:W-:-:S08]  /*7de20*/  DFMA R4, R4, R20, R4 ;  /* 0x000000140404722b */ /* 0x000fd00000000004 */
[----:B------:R-:W-:Y:S02]  /*7de30*/  DFMA R20, -R86, R4, 1 ;  /* 0x3ff000005614742b */ /* 0x000fe40000000104 */
[----:B------:R-:W-:Y:S01]  /*7de40*/  DADD R22, -RZ, -R136 ;  /* 0x00000000ff167229 */ /* 0x000fe20000000988 */
[----:B------:R1:W-:Y:S01]  /*7de50*/  STL.128 [R1+0x54c0], R24 ;  /* 0x0054c01801007387 */ /* 0x0003e20000100c00 */
[----:B------:R-:W-:Y:S02]  /*7de60*/  DADD R124, -RZ, -R44 ;  /* 0x00000000ff7c7229 */ /* 0x000fe4000000092c */
[----:B------:R-:W-:Y:S01]  /*7de70*/  DADD R108, -RZ, -R102 ;  /* 0x00000000ff6c7229 */ /* 0x000fe20000000966 */
[----:B------:R0:W5:Y:S01]  /*7de80*/  LDL.128 R136, [R1+0x5640] ;  /* 0x0056400001887983 */ /* 0x0001620000100c00 */
[----:B------:R-:W-:Y:S02]  /*7de90*/  DFMA R4, R4, R20, R4 ;  /* 0x000000140404722b */ /* 0x000fe40000000004 */
[----:B------:R-:W-:-:S07]  /*7dea0*/  DADD R20, -RZ, -R134 ;  /* 0x00000000ff147229 */ /* 0x000fce0000000986 */
[----:B------:R0:W-:Y:S01]  /*7deb0*/  STL.128 [R1+0x5520], R20 ;  /* 0x0055201401007387 */ /* 0x0001e20000100c00 */
[----:B-1----:R-:W-:Y:S02]  /*7dec0*/  DADD R24, -RZ, -R56 ;  /* 0x00000000ff187229 */ /* 0x002fe40000000938 */
[----:B------:R-:W-:Y:S02]  /*7ded0*/  DADD R26, -RZ, -R52 ;  /* 0x00000000ff1a7229 */ /* 0x000fe40000000934 */
[----:B0-----:R-:W-:-:S08]  /*7dee0*/  DMUL R20, R4, -R150 ;  /* 0x8000009604147228 */ /* 0x001fd00000000000 */
[----:B------:R-:W-:Y:S01]  /*7def0*/  DFMA R22, -R86, R20, -R150 ;  /* 0x000000145616722b */ /* 0x000fe20000000996 */
[----:B------:R0:W-:Y:S04]  /*7df00*/  STL.128 [R1+0x54b0], R124 ;  /* 0x0054b07c01007387 */ /* 0x0001e80000100c00 */
[----:B------:R1:W-:Y:S03]  /*7df10*/  STL.128 [R1+0x54d0], R24 ;  /* 0x0054d01801007387 */ /* 0x0003e60000100c00 */
[----:B------:R-:W-:Y:S01]  /*7df20*/  DFMA R4, R4, R22, R20 ;  /* 0x000000160404722b */ /* 0x000fe20000000014 */
[----:B------:R1:W-:Y:S04]  /*7df30*/  STL.128 [R1+0x5510], R108 ;  /* 0x0055106c01007387 */ /* 0x0003e80000100c00 */
[----:B------:R1:W5:Y:S04]  /*7df40*/  LDL.128 R20, [R1+0x55b0] ;  /* 0x0055b00001147983 */ /* 0x0003680000100c00 */
[----:B0-----:R0:W5:Y:S04]  /*7df50*/  LDL.128 R124, [R1+0x5660] ;  /* 0x00566000017c7983 */ /* 0x0011680000100c00 */
[----:B-1----:R0:W5:Y:S04]  /*7df60*/  LDL.128 R24, [R1+0x55a0] ;  /* 0x0055a00001187983 */ /* 0x0021680000100c00 */
[----:B------:R0:W5:Y:S01]  /*7df70*/  LDL.128 R108, [R1+0x5670] ;  /* 0x00567000016c7983 */ /* 0x0001620000100c00 */
        /* <DEDUP_REMOVED lines=41> */
[----:B------:R-:W-:Y:S01]  /*7e210*/  MOV R4, R250 ;  /* 0x000000fa00047202 */ /* 0x000fe20000000f00 */
[----:B------:R-:W-:-:S07]  /*7e220*/  IMAD.MOV.U32 R5, RZ, RZ, R251 ;  /* 0x000000ffff057224 */ /* 0x000fce00078e00fb */
.L_x_4143:
[----:B------:R-:W-:Y:S05]  /*7e230*/  BSYNC.RECONVERGENT B3 ;  /* 0x0000000000037941 */ /* 0x000fea0003800200 */
.L_x_4142:
[----:B0-----:R-:W2:Y:S04]  /*7e240*/  LDL.64 R42, [R1+0x8df8] ;  /* 0x008df800012a7983 */ /* 0x001ea80000100a00 */
        /* <DEDUP_REMOVED lines=27> */
.L_x_4145:
[----:B------:R-:W-:Y:S05]  /*7e400*/  BSYNC.RECONVERGENT B3 ;  /* 0x0000000000037941 */ /* 0x000fea0003800200 */
.L_x_4144:
[----:B------:R-:W2:Y:S04]  /*7e410*/  LDL.LU.64 R32, [R1+0x84e8] ;  /* 0x0084e80001207983 */ /* 0x000ea80000300a00 */
        /* <DEDUP_REMOVED lines=21> */
[----:B------:R-:W-:-:S06]  /*7e570*/  MOV R2, 0x1 ;  /* 0x0000000100027802 */ /* 0x000fcc0000000f00 */
        /* <DEDUP_REMOVED lines=42> */
.L_x_4147:
[----:B------:R-:W-:Y:S05]  /*7e820*/  BSYNC.RECONVERGENT B3 ;  /* 0x0000000000037941 */ /* 0x000fea0003800200 */
.L_x_4146:
        /* <DEDUP_REMOVED lines=42> */
.L_x_4149:
[----:B------:R-:W-:Y:S05]  /*7ead0*/  BSYNC.RECONVERGENT B3 ;  /* 0x0000000000037941 */ /* 0x000fea0003800200 */
.L_x_4148:
        /* <DEDUP_REMOVED lines=38> */
.L_x_4151:
[----:B------:R-:W-:Y:S05]  /*7ed40*/  BSYNC.RECONVERGENT B3 ;  /* 0x0000000000037941 */ /* 0x000fea0003800200 */
.L_x_4150:
        /* <DEDUP_REMOVED lines=34> */
.L_x_4153:
[----:B------:R-:W-:Y:S05]  /*7ef70*/  BSYNC.RECONVERGENT B3 ;  /* 0x0000000000037941 */ /* 0x000fea0003800200 */
.L_x_4152:
        /* <DEDUP_REMOVED lines=32> */
.L_x_4155:
[----:B------:R-:W-:Y:S05]  /*7f180*/  BSYNC.RECONVERGENT B3 ;  /* 0x0000000000037941 */ /* 0x000fea0003800200 */
.L_x_4154:
        /* <DEDUP_REMOVED lines=30> */
.L_x_4157:
[----:B------:R-:W-:Y:S05]  /*7f370*/  BSYNC.RECONVERGENT B3 ;  /* 0x0000000000037941 */ /* 0x000fea0003800200 */
.L_x_4156:
        /* <DEDUP_REMOVED lines=31> */
.L_x_4159:
[----:B------:R-:W-:Y:S05]  /*7f570*/  BSYNC.RECONVERGENT B3 ;  /* 0x0000000000037941 */ /* 0x000fea0003800200 */
.L_x_4158:
[----:B------:R-:W2:Y:S04]  /*7f580*/  LDL.64 R66, [R1+0x85a8] ;  /* 0x0085a80001427983 */ /* 0x000ea80000100a00 */
        /* <DEDUP_REMOVED lines=43> */
.L_x_4161:
[----:B------:R-:W-:Y:S05]  /*7f840*/  BSYNC.RECONVERGENT B3 ;  /* 0x0000000000037941 */ /* 0x000fea0003800200 */
.L_x_4160:
        /* <DEDUP_REMOVED lines=34> */
.L_x_4163:
[----:B------:R-:W-:Y:S05]  /*7fa70*/  BSYNC.RECONVERGENT B3 ;  /* 0x0000000000037941 */ /* 0x000fea0003800200 */
.L_x_4162:
        /* <DEDUP_REMOVED lines=36> */
.L_x_4165:
[----:B------:R-:W-:Y:S05]  /*7fcc0*/  BSYNC.RECONVERGENT B3 ;  /* 0x0000000000037941 */ /* 0x000fea0003800200 */
.L_x_4164:
        /* <DEDUP_REMOVED lines=39> */
.L_x_4167:
[----:B------:R-:W-:Y:S05]  /*7ff40*/  BSYNC.RECONVERGENT B3 ;  /* 0x0000000000037941 */ /* 0x000fea0003800200 */
.L_x_4166:
        /* <DEDUP_REMOVED lines=39> */
.L_x_4169:
[----:B------:R-:W-:Y:S05]  /*801c0*/  BSYNC.RECONVERGENT B3 ;  /* 0x0000000000037941 */ /* 0x000fea0003800200 */
.L_x_4168:
        /* <DEDUP_REMOVED lines=42> */
.L_x_4171:
[----:B------:R-:W-:Y:S05]  /*80470*/  BSYNC.RECONVERGENT B3 ;  /* 0x0000000000037941 */ /* 0x000fea0003800200 */
.L_x_4170:
        /* <DEDUP_REMOVED lines=22> */
[-C--:B----4-:R-:W-:Y:S02]  /*805e0*/  DFMA R164, R162, R26.reuse, R124 ;  /* 0x0000001aa2a4722b */ /* 0x090fe4000000007c */
[----:B-----5:R-:W-:Y:S02]  /*805f0*/  DFMA R162, R160, R26, R110 ;  /* 0x0000001aa0a2722b */ /* 0x020fe4000000006e */
[----:B------:R-:W-:Y:S02]  /*80600*/  DFMA R2, R2, R138, R134 ;  /* 0x0000008a0202722b */ /* 0x000fe40000000086 */
[----:B------:R-:W-:-:S02]  /*80610*/  DFMA R160, R154, R26, R108 ;  /* 0x0000001a9aa0722b */ /* 0x000fc4000000006c */
[----:B------:R-:W-:Y:S02]  /*80620*/  DFMA R108, R142, R26, R156 ;  /* 0x0000001a8e6c722b */ /* 0x000fe4000000009c */
[----:B------:R-:W-:-:S04]  /*80630*/  DADD R126, -RZ, -R42 ;  /* 0x00000000ff7e7229 */ /* 0x000fc8000000092a */
[----:B------:R-:W-:Y:S01]  /*80640*/  FFMA R0, RZ, R141, R3 ;  /* 0x0000008dff007223 */ /* 0x000fe20000000003 */
[----:B------:R-:W-:Y:S04]  /*80650*/  STL.64 [R1+0x9d40], R108 ;  /* 0x009d406c01007387 */ /* 0x000fe80000100a00 */
[----:B------:R-:W-:Y:S02]  /*80660*/  FSETP.GT.AND P1, PT, |R0|, 1.469367938527859385e-39, PT ;  /* 0x001000000000780b */ /* 0x000fe40003f24200 */
[----:B------:R-:W-:Y:S01]  /*80670*/  FSETP.GEU.AND P2, PT, |R127|, 6.5827683646048100446e-37, PT ;  /* 0x036000007f00780b */ /* 0x000fe20003f4e200 */
[-C--:B------:R-:W-:Y:S02]  /*80680*/  DFMA R42, R158, R26.reuse, R136 ;  /* 0x0000001a9e2a722b */ /* 0x080fe40000000088 */
[----:B------:R-:W-:-:S02]  /*80690*/  DFMA R134, R152, R26, R148 ;  /* 0x0000001a9886722b */ /* 0x000fc40000000094 */
[-C--:B------:R-:W-:Y:S02]  /*806a0*/  DFMA R106, R150, R26.reuse, R106 ;  /* 0x0000001a966a722b */ /* 0x080fe4000000006a */
[-C--:B------:R-:W-:Y:S01]  /*806b0*/  DFMA R96, R146, R26.reuse, R96 ;  /* 0x0000001a9260722b */ /* 0x080fe20000000060 */
[----:B------:R0:W-:Y:S02]  /*806c0*/  STL.64 [R1+0x89a0], R42 ;  /* 0x0089a02a01007387 */ /* 0x0001e40000100a00 */
[----:B0-----:R-:W-:-:S03]  /*806d0*/  DFMA R42, R144, R26, R172 ;  /* 0x0000001a902a722b */ /* 0x001fc600000000ac */
[----:B------:R-:W-:Y:S08]  /*806e0*/  @P1 BRA P2, `(.L_x_4173) ;  /* 0x0000000000201947 */ /* 0x000ff00001000000 */
        /* <DEDUP_REMOVED lines=8> */
.L_x_4173:
[----:B------:R-:W-:Y:S05]  /*80770*/  BSYNC.RECONVERGENT B3 ;  /* 0x0000000000037941 */ /* 0x000fea0003800200 */
.L_x_4172:
[----:B------:R-:W2:Y:S04]  /*80780*/  LDL.64 R184, [R1+0x9160] ;  /* 0x0091600001b87983 */ /* 0x000ea80000100a00 */
[----:B------:R-:W3:Y:S04]  /*80790*/  LDL.64 R190, [R1+0x8770] ;  /* 0x0087700001be7983 */ /* 0x000ee80000100a00 */
[----:B------:R-:W4:Y:S01]  /*807a0*/  LDL.LU.64 R172, [R1+0x8dd8] ;  /* 0x008dd80001ac7983 */ /* 0x000f220000300a00 */
[----:B------:R-:W-:Y:S02]  /*807b0*/  DADD R108, -RZ, -R28 ;  /* 0x00000000ff6c7229 */ /* 0x000fe4000000091c */
[----:B------:R-:W-:Y:S01]  /*807c0*/  DADD R110, -RZ, -R24 ;  /* 0x00000000ff6e7229 */ /* 0x000fe20000000918 */
[----:B------:R-:W4:Y:S04]  /*807d0*/  LDL.64 R196, [R1+0x8ca0] ;  /* 0x008ca00001c47983 */ /* 0x000f280000100a00 */
[----:B------:R-:W4:Y:S04]  /*807e0*/  LDL.64 R180, [R1+0x8760] ;  /* 0x0087600001b47983 */ /* 0x000f280000100a00 */
[----:B------:R0:W-:Y:S01]  /*807f0*/  STL.128 [R1+0x55a0], R108 ;  /* 0x0055a06c01007387 */ /* 0x0001e20000100c00 */
[----:B------:R-:W1:Y:S03]  /*80800*/  MUFU.RCP64H R25, R89 ;  /* 0x0000005900197308 */ /* 0x000e660000001800 */
[----:B------:R-:W4:Y:S04]  /*80810*/  LDL.64 R182, [R1+0x8768] ;  /* 0x0087680001b67983 */ /* 0x000f280000100a00 */
[----:B------:R-:W4:Y:S04]  /*80820*/  LDL.64 R192, [R1+0x8578] ;  /* 0x0085780001c07983 */ /* 0x000f280000100a00 */
[----:B------:R-:W4:Y:S01]  /*80830*/  LDL.64 R186, [R1+0x9168] ;  /* 0x0091680001ba7983 */ /* 0x000f220000100a00 */
[----:B0-----:R-:W-:-:S03]  /*80840*/  DADD R108, -RZ, -R22 ;  /* 0x00000000ff6c7229 */ /* 0x001fc60000000916 */
[----:B------:R-:W4:Y:S01]  /*80850*/  LDL.64 R178, [R1+0x8570] ;  /* 0x0085700001b27983 */ /* 0x000f220000100a00 */
[----:B------:R-:W-:Y:S02]  /*80860*/  DADD R110, -RZ, -R20 ;  /* 0x00000000ff6e7229 */ /* 0x000fe40000000914 */
[----:B------:R-:W-:Y:S01]  /*80870*/  DADD R20, -RZ, -R44 ;  /* 0x00000000ff147229 */ /* 0x000fe2000000092c */
[----:B------:R-:W4:Y:S01]  /*80880*/  LDL.64 R174, [R1+0x8778] ;  /* 0x0087780001ae7983 */ /* 0x000f220000100a00 */
[----:B------:R-:W-:-:S03]  /*80890*/  DADD R22, -RZ, -R32 ;  /* 0x00000000ff167229 */ /* 0x000fc60000000920 */
[----:B------:R-:W4:Y:S04]  /*808a0*/  LDL.64 R188, [R1+0x9d40] ;  /* 0x009d400001bc7983 */ /* 0x000f280000100a00 */
[----:B------:R0:W-:Y:S01]  /*808b0*/  STL.128 [R1+0x55c0], R20 ;  /* 0x0055c01401007387 */ /* 0x0001e20000100c00 */
[----:B------:R-:W-:-:S03]  /*808c0*/  IMAD.MOV.U32 R24, RZ, RZ, 0x1 ;  /* 0x00000001ff187424 */ /* 0x000fc600078e00ff */
[----:B------:R-:W4:Y:S04]  /*808d0*/  LDL.64 R176, [R1+0x89a0] ;  /* 0x0089a00001b07983 */ /* 0x000f280000100a00 */
[----:B------:R-:W4:Y:S01]  /*808e0*/  LDL.128 R200, [R1+0x5700] ;  /* 0x0057000001c87983 */ /* 0x000f220000100c00 */
[----:B------:R-:W-:-:S03]  /*808f0*/  DADD R26, -RZ, -R26 ;  /* 0x00000000ff1a7229 */ /* 0x000fc6000000091a */
        /* <DEDUP_REMOVED lines=13> */
[----:B-1----:R-:W-:-:S08]  /*809d0*/  DFMA R20, -R88, R24, 1 ;  /* 0x3ff000005814742b */ /* 0x002fd00000000118 */
[----:B------:R-:W-:Y:S02]  /*809e0*/  DFMA R20, R20, R20, R20 ;  /* 0x000000141414722b */ /* 0x000fe40000000014 */
[----:B------:R-:W-:-:S06]  /*809f0*/  DADD R22, -RZ, -R102 ;  /* 0x00000000ff167229 */ /* 0x000fcc0000000966 */
[----:B------:R-:W-:Y:S02]  /*80a00*/  DFMA R24, R24, R20, R24 ;  /* 0x000000141818722b */ /* 0x000fe40000000018 */
[----:B------:R-:W-:-:S07]  /*80a10*/  DADD R20, -RZ, -R80 ;  /* 0x00000000ff147229 */ /* 0x000fce0000000950 */
[----:B------:R1:W-:Y:S02]  /*80a20*/  STL.128 [R1+0x55f0], R20 ;  /* 0x0055f01401007387 */ /* 0x0003e40000100c00 */
[----:B-1----:R-:W-:-:S08]  /*80a30*/  DFMA R20, -R88, R24, 1 ;  /* 0x3ff000005814742b */ /* 0x002fd00000000118 */
[----:B------:R-:W-:Y:S02]  /*80a40*/  DFMA R20, R24, R20, R24 ;  /* 0x000000141814722b */ /* 0x000fe40000000018 */
[----:B------:R-:W-:-:S07]  /*80a50*/  DADD R24, -RZ, -R66 ;  /* 0x00000000ff187229 */ /* 0x000fce0000000942 */
[----:B------:R-:W-:Y:S04]  /*80a60*/  STL.128 [R1+0x5600], R24 ;  /* 0x0056001801007387 */ /* 0x000fe80000100c00 */
[----:B------:R1:W-:Y:S04]  /*80a70*/  STL.128 [R1+0x55b0], R108 ;  /* 0x0055b06c01007387 */ /* 0x0003e80000100c00 */
[----:B-1----:R0:W5:Y:S01]  /*80a80*/  LDL.128 R108, [R1+0x56a0] ;  /* 0x0056a000016c7983 */ /* 0x0021620000100c00 */
[-C--:B--2---:R-:W-:Y:S02]  /*80a90*/  DFMA R184, R184, R2.reuse, R166 ;  /* 0x00000002b8b8722b */ /* 0x084fe400000000a6 */
[----:B---3--:R-:W-:Y:S01]  /*80aa0*/  DFMA R166, R190, R2, R134 ;  /* 0x00000002bea6722b */ /* 0x008fe20000000086 */
[----:B------:R-:W2:Y:S01]  /*80ab0*/  LDL.64 R190, [R1+0x9d48] ;  /* 0x009d480001be7983 */ /* 0x000ea20000100a00 */
[----:B----4-:R-:W-:-:S08]  /*80ac0*/  DMUL R22, R20, -R172 ;  /* 0x800000ac14167228 */ /* 0x010fd00000000000 */
[----:B------:R-:W-:-:S08]  /*80ad0*/  DFMA R24, -R88, R22, -R172 ;  /* 0x000000165818722b */ /* 0x000fd000000009ac */
[----:B------:R-:W-:Y:S02]  /*80ae0*/  DFMA R28, R20, R24, R22 ;  /* 0x00000018141c722b */ /* 0x000fe40000000016 */
[----:B------:R0:W5:Y:S04]  /*80af0*/  LDL.128 R24, [R1+0x5690] ;  /* 0x0056900001187983 */ /* 0x0001680000100c00 */
[----:B------:R0:W5:Y:S01]  /*80b00*/  LDL.128 R20, [R1+0x56b0] ;  /* 0x0056b00001147983 */ /* 0x0001620000100c00 */
[----:B------:R-:W-:Y:S01]  /*80b10*/  DADD R198, -RZ, -R4 ;  /* 0x00000000ffc67229 */ /* 0x000fe20000000904 */
[----:B------:R-:W-:Y:S01]  /*80b20*/  MOV R4, R196 ;  /* 0x000000c400047202 */ /* 0x000fe20000000f00 */
[----:B------:R-:W-:Y:S01]  /*80b30*/  IMAD.MOV.U32 R5, RZ, RZ, R197 ;  /* 0x000000ffff057224 */ /* 0x000fe200078e00c5 */
[----:B------:R-:W-:-:S02]  /*80b40*/  DFMA R180, R180, R2, R164 ;  /* 0x00000002b4b4722b */ /* 0x000fc400000000a4 */
[-C--:B------:R-:W-:Y:S02]  /*80b50*/  DFMA R182, R182, R2.reuse, R162 ;  /* 0x00000002b6b6722b */ /* 0x080fe400000000a2 */
[-C--:B------:R-:W-:Y:S02]  /*80b60*/  DFMA R164, R192, R2.reuse, R160 ;  /* 0x00000002c0a4722b */ /* 0x080fe400000000a0 */
[----:B------:R-:W-:Y:S02]  /*80b70*/  DADD R40, -RZ, -R2 ;  /* 0x00000000ff287229 */ /* 0x000fe40000000902 */
[-C--:B------:R-:W-:Y:S02]  /*80b80*/  DFMA R186, R186, R2.reuse, R170 ;  /* 0x00000002baba722b */ /* 0x080fe400000000aa */
[-C--:B------:R-:W-:Y:S02]  /*80b90*/  DFMA R178, R178, R2.reuse, R168 ;  /* 0x00000002b2b2722b */ /* 0x080fe400000000a8 */
        /* <DEDUP_REMOVED lines=34> */
.L_x_4175:
[----:B------:R-:W-:Y:S05]  /*80dc0*/  BSYNC.RECONVERGENT B3 ;  /* 0x0000000000037941 */ /* 0x000fea0003800200 */
.L_x_4174:
[----:B0-----:R-:W2:Y:S04]  /*80dd0*/  LDL.64 R40, [R1+0x9c08] ;  /* 0x009c080001287983 */ /* 0x001ea80000100a00 */
        /* <DEDUP_REMOVED lines=31> */
.L_x_4177:
[----:B------:R-:W-:Y:S05]  /*80fd0*/  BSYNC.RECONVERGENT B3 ;  /* 0x0000000000037941 */ /* 0x000fea0003800200 */
.L_x_4176:
        /* <DEDUP_REMOVED lines=25> */
[----:B------:R-:W-:Y:S01]  /*81170*/  DFMA R40, R80, R4, R40 ;  /* 0x000000045028722b */ /* 0x000fe20000000028 */
        /* <DEDUP_REMOVED lines=16> */
.L_x_4179:
[----:B------:R-:W-:Y:S05]  /*81280*/  BSYNC.RECONVERGENT B3 ;  /* 0x0000000000037941 */ /* 0x000fea0003800200 */
.L_x_4178:
        /* <DEDUP_REMOVED lines=38> */
.L_x_4181:
[----:B------:R-:W-:Y:S05]  /*814f0*/  BSYNC.RECONVERGENT B3 ;  /* 0x0000000000037941 */ /* 0x000fea0003800200 */
.L_x_4180:
[----:B------:R-:W2:Y:S04]  /*81500*/  LDL.128 R140, [R1+0x5170] ;  /* 0x00517000018c7983 */ /* 0x000ea80000100c00 */
[----:B------:R-:W3:Y:S01]  /*81510*/  LDL.64 R110, [R1+0x8c20] ;  /* 0x008c2000016e7983 */ /* 0x000ee20000100a00 */
[----:B------:R-:W1:Y:S01]  /*81520*/  MUFU.RCP64H R3, R95 ;  /* 0x0000005f00037308 */ /* 0x000e620000001800 */
[----:B------:R-:W-:-:S06]  /*81530*/  HFMA2 R2, -RZ, RZ, 0, 5.9604644775390625e-08 ;  /* 0x00000001ff027431 */ /* 0x000fcc00000001ff */
[----:B-1----:R-:W-:-:S08]  /*81540*/  DFMA R44, -R94, R2, 1 ;  /* 0x3ff000005e2c742b */ /* 0x002fd00000000102 */
[----:B------:R-:W-:-:S08]  /*81550*/  DFMA R44, R44, R44, R44 ;  /* 0x0000002c2c2c722b */ /* 0x000fd0000000002c */
[----:B------:R-:W-:Y:S01]  /*81560*/  DFMA R2, R2, R44, R2 ;  /* 0x0000002c0202722b */ /* 0x000fe20000000002 */
[----:B--2---:R-:W-:Y:S01]  /*81570*/  IMAD.MOV.U32 R136, RZ, RZ, R140 ;  /* 0x000000ffff887224 */ /* 0x004fe200078e008c */
[----:B------:R1:W-:Y:S01]  /*81580*/  STL.128 [R1+0x8830], R140 ;  /* 0x0088308c01007387 */ /* 0x0003e20000100c00 */
[----:B------:R-:W-:Y:S01]  /*81590*/  IMAD.MOV.U32 R137, RZ, RZ, R141 ;  /* 0x000000ffff897224 */ /* 0x000fe200078e008d */
[----:B------:R-:W-:Y:S01]  /*815a0*/  MOV R126, R142 ;  /* 0x0000008e007e7202 */ /* 0x000fe20000000f00 */
[----:B------:R-:W-:Y:S02]  /*815b0*/  IMAD.MOV.U32 R127, RZ, RZ, R143 ;  /* 0x000000ffff7f7224 */ /* 0x000fe400078e008f */
[----:B-1----:R-:W2:Y:S01]  /*815c0*/  LDL.128 R140, [R1+0x5180] ;  /* 0x00518000018c7983 */ /* 0x002ea20000100c00 */
        /* <DEDUP_REMOVED lines=26> */
[----:B01----:R-:W-:Y:S05]  /*81770*/  CALL.REL.NOINC `($__internal_4_$__cuda_sm20_div_rn_f64_full) ;  /* 0x000008c400f47944 */ /* 0x003fea0003c00000 */
[----:B------:R-:W-:Y:S01]  /*81780*/  IMAD.MOV.U32 R44, RZ, RZ, R250 ;  /* 0x000000ffff2c7224 */ /* 0x000fe200078e00fa */
[----:B------:R-:W-:-:S07]  /*81790*/  MOV R45, R251 ;  /* 0x000000fb002d7202 */ /* 0x000fce0000000f00 */
.L_x_4183:
[----:B------:R-:W-:Y:S05]  /*817a0*/  BSYNC.RECONVERGENT B3 ;  /* 0x0000000000037941 */ /* 0x000fea0003800200 */
.L_x_4182:
[----:B------:R-:W2:Y:S04]  /*817b0*/  LDL.64 R94, [R1+0x8af8] ;  /* 0x008af800015e7983 */ /* 0x000ea80000100a00 */
[----:B------:R-:W3:Y:S04]  /*817c0*/  LDL.64 R146, [R1+0x8ad0] ;  /* 0x008ad00001927983 */ /* 0x000ee80000100a00 */
[----:B-1----:R-:W4:Y:S04]  /*817d0*/  LDL.64 R142, [R1+0x8f88] ;  /* 0x008f8800018e7983 */ /* 0x002f280000100a00 */
[----:B------:R-:W5:Y:S04]  /*817e0*/  LDL.64 R66, [R1+0x9b80] ;  /* 0x009b800001427983 */ /* 0x000f680000100a00 */
        /* <DEDUP_REMOVED lines=35> */
.L_x_4185:
[----:B------:R-:W-:Y:S05]  /*81a20*/  BSYNC.RECONVERGENT B3 ;  /* 0x0000000000037941 */ /* 0x000fea0003800200 */
.L_x_4184:
        /* <DEDUP_REMOVED lines=9> */
[----:B0-----:R-:W5:Y:S04]  /*81ac0*/  LDL.64 R162, [R1+0x9838] ;  /* 0x0098380001a27983 */ /* 0x001f680000100a00 */
        /* <DEDUP_REMOVED lines=11> */
[----:B------:R-:W-:Y:S02]  /*81b80*/  DMUL R40, R2, -R22 ;  /* 0x8000001602287228 */ /* 0x000fe40000000000 */
[-C--:B---3--:R-:W-:Y:S02]  /*81b90*/  DFMA R136, R136, R32.reuse, R52 ;  /* 0x000000208888722b */ /* 0x088fe40000000034 */
[----:B----4-:R-:W-:-:S04]  /*81ba0*/  DFMA R52, R148, R32, R48 ;  /* 0x000000209434722b */ /* 0x010fc80000000030 */
[----:B------:R-:W-:Y:S02]  /*81bb0*/  DFMA R80, -R124, R40, -R22 ;  /* 0x000000287c50722b */ /* 0x000fe40000000916 */
[-C--:B-----5:R-:W-:Y:S01]  /*81bc0*/  DFMA R48, R142, R32.reuse, R106 ;  /* 0x000000208e30722b */ /* 0x0a0fe2000000006a */
[----:B------:R0:W-:Y:S01]  /*81bd0*/  STL.64 [R1+0x8948], R52 ;  /* 0x0089483401007387 */ /* 0x0001e20000100a00 */
[----:B------:R-:W-:-:S04]  /*81be0*/  DFMA R96, R146, R32, R96 ;  /* 0x000000209260722b */ /* 0x000fc80000000060 */
[----:B------:R-:W-:Y:S01]  /*81bf0*/  DFMA R40, R2, R80, R40 ;  /* 0x000000500228722b */ /* 0x000fe20000000028 */
[----:B------:R1:W-:Y:S01]  /*81c00*/  STL.64 [R1+0x93f0], R48 ;  /* 0x0093f03001007387 */ /* 0x0003e20000100a00 */
[-C--:B------:R-:W-:Y:S02]  /*81c10*/  DFMA R80, R154, R32.reuse, R102 ;  /* 0x000000209a50722b */ /* 0x080fe40000000066 */
[-C--:B------:R-:W-:Y:S02]  /*81c20*/  DFMA R102, R152, R32.reuse, R20 ;  /* 0x000000209866722b */ /* 0x080fe40000000014 */
[-C--:B0-----:R-:W-:Y:S02]  /*81c30*/  DFMA R52, R140, R32.reuse, R94 ;  /* 0x000000208c34722b */ /* 0x081fe4000000005e */
[----:B------:R-:W-:Y:S02]  /*81c40*/  DADD R2, -RZ, -R22 ;  /* 0x00000000ff027229 */ /* 0x000fe40000000916 */
[----:B-1----:R-:W-:Y:S01]  /*81c50*/  DFMA R48, R126, R32, R92 ;  /* 0x000000207e30722b */ /* 0x002fe2000000005c */
[----:B------:R-:W-:Y:S01]  /*81c60*/  FFMA R0, RZ, R125, R41 ;  /* 0x0000007dff007223 */ /* 0x000fe20000000029 */
        /* <DEDUP_REMOVED lines=19> */
.L_x_4187:
[----:B------:R-:W-:Y:S05]  /*81da0*/  BSYNC.RECONVERGENT B3 ;  /* 0x0000000000037941 */ /* 0x000fea0003800200 */
.L_x_4186:
        /* <DEDUP_REMOVED lines=44> */
.L_x_4189:
[----:B------:R-:W-:Y:S05]  /*82070*/  BSYNC.RECONVERGENT B3 ;  /* 0x0000000000037941 */ /* 0x000fea0003800200 */
.L_x_4188:
[----:B------:R-:W2:Y:S01]  /*82080*/  LDL.64 R20, [R1+0x8dd0] ;  /* 0x008dd00001147983 */ /* 0x000ea20000100a00 */
[----:B------:R-:W0:Y:S01]  /*82090*/  MUFU.RCP64H R81, R129 ;  /* 0x0000008100517308 */ /* 0x000e220000001800 */
[----:B------:R-:W-:Y:S01]  /*820a0*/  DADD R22, -RZ, -R28 ;  /* 0x00000000ff167229 */ /* 0x000fe2000000091c */
[----:B------:R-:W-:Y:S01]  /*820b0*/  IMAD.MOV.U32 R80, RZ, RZ, 0x1 ;  /* 0x00000001ff507424 */ /* 0x000fe200078e00ff */
        /* <DEDUP_REMOVED lines=27> */
[----:B------:R-:W-:Y:S02]  /*82270*/  DADD R20, -RZ, -R4 ;  /* 0x00000000ff147229 */ /* 0x000fe40000000904 */
[----:B------:R-:W-:-:S04]  /*82280*/  DADD R22, -RZ, -R24 ;  /* 0x00000000ff167229 */ /* 0x000fc80000000918 */
[----:B------:R-:W-:-:S03]  /*82290*/  DFMA R4, -R128, R28, 1 ;  /* 0x3ff000008004742b */ /* 0x000fc6000000011c */
[----:B------:R0:W-:Y:S05]  /*822a0*/  STL.128 [R1+0x5690], R20 ;  /* 0x0056901401007387 */ /* 0x0001ea0000100c00 */
[----:B------:R-:W-:Y:S02]  /*822b0*/  DFMA R4, R28, R4, R28 ;  /* 0x000000041c04722b */ /* 0x000fe4000000001c */
[----:B0-----:R-:W-:Y:S02]  /*822c0*/  DADD R20, -RZ, -R26 ;  /* 0x00000000ff147229 */ /* 0x001fe4000000091a */
[----:B------:R-:W-:Y:S01]  /*822d0*/  DADD R22, -RZ, -R44 ;  /* 0x00000000ff167229 */ /* 0x000fe2000000092c */
[----:B------:R1:W5:Y:S06]  /*822e0*/  LDL.128 R24, [R1+0x5760] ;  /* 0x0057600001187983 */ /* 0x00036c0000100c00 */
[----:B------:R0:W-:Y:S02]  /*822f0*/  STL.128 [R1+0x56a0], R20 ;  /* 0x0056a01401007387 */ /* 0x0001e40000100c00 */
[----:B0-----:R-:W-:-:S08]  /*82300*/  DMUL R20, R138, -R4 ;  /* 0x800000048a147228 */ /* 0x001fd00000000000 */
[----:B------:R-:W-:-:S08]  /*82310*/  DFMA R22, -R128, R20, -R138 ;  /* 0x000000148016722b */ /* 0x000fd0000000098a */
        /* <DEDUP_REMOVED lines=9> */
[-C--:B------:R-:W-:Y:S02]  /*823b0*/  DFMA R182, R182, R2.reuse, R66 ;  /* 0x00000002b6b6722b */ /* 0x080fe40000000042 */
[-C--:B------:R-:W-:Y:S02]  /*823c0*/  DFMA R178, R178, R2.reuse, R56 ;  /* 0x00000002b2b2722b */ /* 0x080fe40000000038 */
[-C--:B------:R-:W-:Y:S02]  /*823d0*/  DFMA R174, R174, R2.reuse, R106 ;  /* 0x00000002aeae722b */ /* 0x080fe4000000006a */
[-C--:B------:R-:W-:Y:S02]  /*823e0*/  DFMA R166, R166, R2.reuse, R136 ;  /* 0x00000002a6a6722b */ /* 0x080fe40000000088 */
[-C--:B0-----:R-:W-:Y:S02]  /*823f0*/  DFMA R160, R192, R2.reuse, R52 ;  /* 0x00000002c0a0722b */ /* 0x081fe40000000034 */
        /* <DEDUP_REMOVED lines=32> */
.L_x_4191:
[----:B------:R-:W-:Y:S05]  /*82600*/  BSYNC.RECONVERGENT B3 ;  /* 0x0000000000037941 */ /* 0x000fea0003800200 */
.L_x_4190:
[----:B------:R-:W2:Y:S04]  /*82610*/  LDL.128 R136, [R1+0x4850] ;  /* 0x0048500001887983 */ /* 0x000ea80000100c00 */
[----:B------:R-:W3:Y:S01]  /*82620*/  LDL.128 R204, [R1+0x4860] ;  /* 0x0048600001cc7983 */ /* 0x000ee20000100c00 */
        /* <DEDUP_REMOVED lines=23> */
[-C--:B------:R-:W-:Y:S02]  /*827a0*/  DFMA R32, R56, R4.reuse, R108 ;  /* 0x000000043820722b */ /* 0x080fe4000000006c */
[----:B------:R-:W-:Y:S01]  /*827b0*/  DFMA R44, R44, R4, R244 ;  /* 0x000000042c2c722b */ /* 0x000fe200000000f4 */
        /* <DEDUP_REMOVED lines=16> */
.L_x_4193:
[----:B------:R-:W-:Y:S05]  /*828c0*/  BSYNC.RECONVERGENT B3 ;  /* 0x0000000000037941 */ /* 0x000fea0003800200 */
.L_x_4192:
[----:B------:R-:W2:Y:S04]  /*828d0*/  LDL.64 R90, [R1+0x8aa8] ;  /* 0x008aa800015a7983 */ /* 0x000ea80000100a00 */
[----:B------:R-:W3:Y:S04]  /*828e0*/  LDL.64 R48, [R1+0x8e00] ;  /* 0x008e000001307983 */ /* 0x000ee80000100a00 */
[----:B------:R-:W4:Y:S04]  /*828f0*/  LDL.64 R80, [R1+0x8d50] ;  /* 0x008d500001507983 */ /* 0x000f280000100a00 */
[----:B------:R-:W5:Y:S04]  /*82900*/  LDL.64 R108, [R1+0x8e08] ;  /* 0x008e0800016c7983 */ /* 0x000f680000100a00 */
[----:B------:R-:W5:Y:S01]  /*82910*/  LDL.64 R66, [R1+0x8d58] ;  /* 0x008d580001427983 */ /* 0x000f620000100a00 */
[----:B------:R-:W-:Y:S01]  /*82920*/  IMAD.MOV.U32 R2, RZ, RZ, 0x1 ;  /* 0x00000001ff027424 */ /* 0x000fe200078e00ff */
[----:B------:R-:W-:Y:S01]  /*82930*/  BSSY.RECONVERGENT B3, `(.L_x_4194) ;  /* 0x000001b000037945 */ /* 0x000fe20003800200 */
[----:B--2---:R-:W1:Y:S04]  /*82940*/  MUFU.RCP64H R3, R91 ;  /* 0x0000005b00037308 */ /* 0x004e680000001800 */
        /* <DEDUP_REMOVED lines=15> */
[----:B------:R-:W-:-:S08]  /*82a40*/  DFMA R66, R66, R28, R156 ;  /* 0x0000001c4242722b */ /* 0x000fd0000000009c */
        /* <DEDUP_REMOVED lines=9> */
.L_x_4195:
[----:B------:R-:W-:Y:S05]  /*82ae0*/  BSYNC.RECONVERGENT B3 ;  /* 0x0000000000037941 */ /* 0x000fea0003800200 */
.L_x_4194:
[----:B------:R-:W2:Y:S04]  /*82af0*/  LDL.LU.64 R134, [R1+0x88e0] ;  /* 0x0088e00001867983 */ /* 0x000ea80000300a00 */
        /* <DEDUP_REMOVED lines=33> */
.L_x_4197:
[----:B------:R-:W-:Y:S05]  /*82d10*/  BSYNC.RECONVERGENT B3 ;  /* 0x0000000000037941 */ /* 0x000fea0003800200 */
.L_x_4196:
[----:B------:R-:W2:Y:S04]  /*82d20*/  LDL.64 R108, [R1+0x9c00] ;  /* 0x009c0000016c7983 */ /* 0x000ea80000100a00 */
[----:B------:R-:W3:Y:S04]  /*82d30*/  LDL.64 R80, [R1+0x9800] ;  /* 0x0098000001507983 */ /* 0x000ee80000100a00 */
[----:B------:R-:W4:Y:S04]  /*82d40*/  LDL.64 R88, [R1+0x9c08] ;  /* 0x009c080001587983 */ /* 0x000f280000100a00 */
        /* <DEDUP_REMOVED lines=29> */
.L_x_4199:
[----:B------:R-:W-:Y:S05]  /*82f20*/  BSYNC.RECONVERGENT B3 ;  /* 0x0000000000037941 */ /* 0x000fea0003800200 */
.L_x_4198:
        /* <DEDUP_REMOVED lines=30> */
.L_x_4201:
[----:B------:R-:W-:Y:S05]  /*83110*/  BSYNC.RECONVERGENT B3 ;  /* 0x0000000000037941 */ /* 0x000fea0003800200 */
.L_x_4200:
        /* <DEDUP_REMOVED lines=30> */
.L_x_4203:
[----:B------:R-:W-:Y:S05]  /*83300*/  BSYNC.RECONVERGENT B3 ;  /* 0x0000000000037941 */ /* 0x000fea0003800200 */
.L_x_4202:
[----:B------:R-:W2:Y:S04]  /*83310*/  LDL.64 R88, [R1+0x8cf0] ;  /* 0x008cf00001587983 */ /* 0x000ea80000100a00 */
[----:B------:R-:W3:Y:S04]  /*83320*/  LDL.64 R102, [R1+0x8cd0] ;  /* 0x008cd00001667983 */ /* 0x000ee80000100a00 */
[----:B------:R-:W4:Y:S04]  /*83330*/  LDL.LU.64 R106, [R1+0x84b8] ;  /* 0x0084b800016a7983 */ /* 0x000f280000300a00 */
[----:B0-----:R-:W5:Y:S04]  /*83340*/  LDL.LU.64 R138, [R1+0x85b8] ;  /* 0x0085b800018a7983 */ /* 0x001f680000300a00 */
        /* <DEDUP_REMOVED lines=33> */
.L_x_4205:
[----:B------:R-:W-:Y:S05]  /*83560*/  BSYNC.RECONVERGENT B3 ;  /* 0x0000000000037941 */ /* 0x000fea0003800200 */
.L_x_4204:
        /* <DEDUP_REMOVED lines=35> */
.L_x_4207:
[----:B------:R-:W-:Y:S05]  /*837a0*/  BSYNC.RECONVERGENT B3 ;  /* 0x0000000000037941 */ /* 0x000fea0003800200 */
.L_x_4206:
        /* <DEDUP_REMOVED lines=45> */
.L_x_4209:
[----:B------:R-:W-:Y:S05]  /*83a80*/  BSYNC.RECONVERGENT B3 ;  /* 0x0000000000037941 */ /* 0x000fea0003800200 */
.L_x_4208:
        /* <DEDUP_REMOVED lines=42> */
.L_x_4211:
[----:B------:R-:W-:Y:S05]  /*83d30*/  BSYNC.RECONVERGENT B3 ;  /* 0x0000000000037941 */ /* 0x000fea0003800200 */
.L_x_4210:
[----:B------:R-:W2:Y:S04]  /*83d40*/  LDL.128 R24, [R1+0x5810] ;  /* 0x0058100001187983 */ /* 0x000ea80000100c00 */
        /* <DEDUP_REMOVED lines=13> */
[----:B------:R-:W-:-:S02]  /*83e20*/  DADD R88, -RZ, -R28 ;  /* 0x00000000ff587229 */ /* 0x000fc4000000091c */
[----:B------:R-:W-:Y:S01]  /*83e30*/  DADD R90, -RZ, -R40 ;  /* 0x00000000ff5a7229 */ /* 0x000fe20000000928 */
[----:B------:R-:W4:Y:S04]  /*83e40*/  LDL.64 R236, [R1+0x9d60] ;  /* 0x009d600001ec7983 */ /* 0x000f280000100a00 */
[----:B------:R-:W4:Y:S04]  /*83e50*/  LDL.64 R212, [R1+0x90c0] ;  /* 0x0090c00001d47983 */ /* 0x000f280000100a00 */
[----:B------:R-:W4:Y:S04]  /*83e60*/  LDL.128 R240, [R1+0x5910] ;  /* 0x0059100001f07983 */ /* 0x000f280000100c00 */
        /* <DEDUP_REMOVED lines=20> */
[----:B0-----:R1:W5:Y:S04]  /*83fb0*/  LDL.128 R88, [R1+0x5870] ;  /* 0x0058700001587983 */ /* 0x0013680000100c00 */
[----:B------:R1:W5:Y:S04]  /*83fc0*/  LDL.128 R164, [R1+0x5920] ;  /* 0x0059200001a47983 */ /* 0x0003680000100c00 */
[----:B------:R1:W5:Y:S01]  /*83fd0*/  LDL.128 R184, [R1+0x5930] ;  /* 0x0059300001b87983 */ /* 0x0003620000100c00 */
[----:B------:R-:W0:Y:S01]  /*83fe0*/  MUFU.RCP64H R29, R15 ;  /* 0x0000000f001d7308 */ /* 0x000e220000001800 */
[----:B------:R-:W-:-:S06]  /*83ff0*/  IMAD.MOV.U32 R28, RZ, RZ, 0x1 ;  /* 0x00000001ff1c7424 */ /* 0x000fcc00078e00ff */
[----:B0-----:R-:W-:-:S08]  /*84000*/  DFMA R20, -R14, R28, 1 ;  /* 0x3ff000000e14742b */ /* 0x001fd0000000011c */
[----:B------:R-:W-:-:S08]  /*84010*/  DFMA R20, R20, R20, R20 ;  /* 0x000000141414722b */ /* 0x000fd00000000014 */
[----:B------:R-:W-:Y:S02]  /*84020*/  DFMA R28, R28, R20, R28 ;  /* 0x000000141c1c722b */ /* 0x000fe4000000001c */
[----:B------:R-:W-:Y:S02]  /*84030*/  DADD R20, -RZ, -R22 ;  /* 0x00000000ff147229 */ /* 0x000fe40000000916 */
[----:B------:R-:W-:-:S07]  /*84040*/  DADD R22, -RZ, -R32 ;  /* 0x00000000ff167229 */ /* 0x000fce0000000920 */
[----:B------:R0:W-:Y:S02]  /*84050*/  STL.128 [R1+0x5780], R20 ;  /* 0x0057801401007387 */ /* 0x0001e40000100c00 */
[----:B0-----:R-:W-:Y:S02]  /*84060*/  DFMA R20, -R14, R28, 1 ;  /* 0x3ff000000e14742b */ /* 0x001fe4000000011c */
[----:B------:R-:W-:-:S06]  /*84070*/  DADD R22, -RZ, -R2 ;  /* 0x00000000ff167229 */ /* 0x000fcc0000000902 */
[----:B------:R-:W-:Y:S02]  /*84080*/  DFMA R28, R28, R20, R28 ;  /* 0x000000141c1c722b */ /* 0x000fe4000000001c */
[----:B------:R-:W-:-:S07]  /*84090*/  DADD R20, -RZ, -R56 ;  /* 0x00000000ff147229 */ /* 0x000fce0000000938 */
[----:B------:R2:W-:Y:S01]  /*840a0*/  STL.128 [R1+0x5790], R20 ;  /* 0x0057901401007387 */ /* 0x0005e20000100c00 */
[----:B------:R-:W-:Y:S01]  /*840b0*/  DADD R238, -RZ, -R4 ;  /* 0x00000000ffee7229 */ /* 0x000fe20000000904 */
[----:B------:R-:W-:Y:S01]  /*840c0*/  BSSY.RECONVERGENT B3, `(.L_x_4212) ;  /* 0x0000031000037945 */ /* 0x000fe20003800200 */
[----:B--2---:R-:W-:-:S08]  /*840d0*/  DMUL R20, R24, R28 ;  /* 0x0000001c18147228 */ /* 0x004fd00000000000 */
[----:B------:R-:W-:-:S08]  /*840e0*/  DFMA R22, -R14, R20, R24 ;  /* 0x000000140e16722b */ /* 0x000fd00000000118 */
[----:B------:R-:W-:Y:S02]  /*840f0*/  DFMA R156, R28, R22, R20 ;  /* 0x000000161c9c722b */ /* 0x000fe40000000014 */
        /* <DEDUP_REMOVED lines=13> */
[----:B------:R1:W-:Y:S01]  /*841d0*/  STL.64 [R1+0x90a0], R216 ;  /* 0x0090a0d801007387 */ /* 0x0003e20000100a00 */
        /* <DEDUP_REMOVED lines=31> */
.L_x_4213:
[----:B------:R-:W-:Y:S05]  /*843d0*/  BSYNC.RECONVERGENT B3 ;  /* 0x0000000000037941 */ /* 0x000fea0003800200 */
.L_x_4212:
        /* <DEDUP_REMOVED lines=24> */
.L_x_4215:
[----:B------:R-:W-:Y:S05]  /*84560*/  BSYNC.RECONVERGENT B3 ;  /* 0x0000000000037941 */ /* 0x000fea0003800200 */
.L_x_4214:
        /* <DEDUP_REMOVED lines=27> */
.L_x_4217:
[----:B------:R-:W-:Y:S05]  /*84720*/  BSYNC.RECONVERGENT B3 ;  /* 0x0000000000037941 */ /* 0x000fea0003800200 */
.L_x_4216:
        /* <DEDUP_REMOVED lines=31> */
.L_x_4219:
[----:B------:R-:W-:Y:S05]  /*84920*/  BSYNC.RECONVERGENT B3 ;  /* 0x0000000000037941 */ /* 0x000fea0003800200 */
.L_x_4218:
        /* <DEDUP_REMOVED lines=34> */
.L_x_4221:
[----:B------:R-:W-:Y:S05]  /*84b50*/  BSYNC.RECONVERGENT B3 ;  /* 0x0000000000037941 */ /* 0x000fea0003800200 */
.L_x_4220:
[----:B0-----:R-:W2:Y:S04]  /*84b60*/  LDL.128 R136, [R1+0x4730] ;  /* 0x0047300001887983 */ /* 0x001ea80000100c00 */
        /* <DEDUP_REMOVED lines=42> */
.L_x_4223:
[----:B------:R-:W-:Y:S05]  /*84e10*/  BSYNC.RECONVERGENT B3 ;  /* 0x0000000000037941 */ /* 0x000fea0003800200 */
.L_x_4222:
[----:B------:R-:W2:Y:S04]  /*84e20*/  LDL.64 R56, [R1+0x8df8] ;  /* 0x008df80001387983 */ /* 0x000ea80000100a00 */
[----:B------:R-:W3:Y:S01]  /*84e30*/  LDL.64 R48, [R1+0x8e50] ;  /* 0x008e500001307983 */ /* 0x000ee20000100a00 */
        /* <DEDUP_REMOVED lines=26> */
.L_x_4225:
[----:B------:R-:W-:Y:S05]  /*84fe0*/  BSYNC.RECONVERGENT B3 ;  /* 0x0000000000037941 */ /* 0x000fea0003800200 */
.L_x_4224:
[----:B------:R-:W2:Y:S04]  /*84ff0*/  LDL.64 R106, [R1+0x9e50] ;  /* 0x009e5000016a7983 */ /* 0x000ea80000100a00 */
[----:B------:R-:W3:Y:S04]  /*85000*/  LDL.64 R102, [R1+0x9e58] ;  /* 0x009e580001667983 */ /* 0x000ee80000100a00 */
[----:B------:R-:W0:Y:S04]  /*85010*/  LDL.64 R86, [R1+0x9e40] ;  /* 0x009e400001567983 */ /* 0x000e280000100a00 */
[----:B------:R-:W4:Y:S01]  /*85020*/  LDL.64 R56, [R1+0x9e48] ;  /* 0x009e480001387983 */ /* 0x000f220000100a00 */
        /* <DEDUP_REMOVED lines=19> */
[-C--:B0-----:R-:W-:Y:S02]  /*85160*/  DFMA R136, R86, R40.reuse, R176 ;  /* 0x000000285688722b */ /* 0x081fe400000000b0 */
[----:B----4-:R-:W-:-:S06]  /*85170*/  DFMA R146, R56, R40, R166 ;  /* 0x000000283892722b */ /* 0x010fcc00000000a6 */
        /* <DEDUP_REMOVED lines=9> */
.L_x_4227:
[----:B------:R-:W-:Y:S05]  /*85210*/  BSYNC.RECONVERGENT B3 ;  /* 0x0000000000037941 */ /* 0x000fea0003800200 */
.L_x_4226:
        /* <DEDUP_REMOVED lines=34> */
.L_x_4229:
[----:B------:R-:W-:Y:S05]  /*85440*/  BSYNC.RECONVERGENT B3 ;  /* 0x0000000000037941 */ /* 0x000fea0003800200 */
.L_x_4228:
[----:B------:R-:W2:Y:S04]  /*85450*/  LDL.64 R138, [R1+0x9110] ;  /* 0x00911000018a7983 */ /* 0x000ea80000100a00 */
        /* <DEDUP_REMOVED lines=30> */
.L_x_4231:
[----:B------:R-:W-:Y:S05]  /*85640*/  BSYNC.RECONVERGENT B3 ;  /* 0x0000000000037941 */ /* 0x000fea0003800200 */
.L_x_4230:
        /* <DEDUP_REMOVED lines=32> */
.L_x_4233:
[----:B------:R-:W-:Y:S05]  /*85850*/  BSYNC.RECONVERGENT B3 ;  /* 0x0000000000037941 */ /* 0x000fea0003800200 */
.L_x_4232:
        /* <DEDUP_REMOVED lines=35> */
.L_x_4235:
[----:B------:R-:W-:Y:S05]  /*85a90*/  BSYNC.RECONVERGENT B3 ;  /* 0x0000000000037941 */ /* 0x000fea0003800200 */
.L_x_4234:
        /* <DEDUP_REMOVED lines=32> */
.L_x_4237:
[----:B------:R-:W-:Y:S05]  /*85ca0*/  BSYNC.RECONVERGENT B3 ;  /* 0x0000000000037941 */ /* 0x000fea0003800200 */
.L_x_4236:
        /* <DEDUP_REMOVED lines=34> */
.L_x_4239:
[----:B------:R-:W-:Y:S05]  /*85ed0*/  BSYNC.RECONVERGENT B3 ;  /* 0x0000000000037941 */ /* 0x000fea0003800200 */
.L_x_4238:
        /* <DEDUP_REMOVED lines=30> */
.L_x_4241:
[----:B------:R-:W-:Y:S05]  /*860c0*/  BSYNC.RECONVERGENT B3 ;  /* 0x0000000000037941 */ /* 0x000fea0003800200 */
.L_x_4240:
        /* <DEDUP_REMOVED lines=30> */
.L_x_4243:
[----:B------:R-:W-:Y:S05]  /*862b0*/  BSYNC.RECONVERGENT B3 ;  /* 0x0000000000037941 */ /* 0x000fea0003800200 */
.L_x_4242:
[----:B------:R-:W2:Y:S04]  /*862c0*/  LDL.64 R136, [R1+0x8b80] ;  /* 0x008b800001887983 */ /* 0x000ea80000100a00 */
[----:B------:R-:W3:Y:S04]  /*862d0*/  LDL.64 R106, [R1+0x9040] ;  /* 0x00904000016a7983 */ /* 0x000ee80000100a00 */
[----:B------:R-:W4:Y:S04]  /*862e0*/  LDL.64 R134, [R1+0x8b58] ;  /* 0x008b580001867983 */ /* 0x000f280000100a00 */
[----:B------:R-:W5:Y:S01]  /*862f0*/  LDL.64 R126, [R1+0x8780] ;  /* 0x00878000017e7983 */ /* 0x000f620000100a00 */
[----:B------:R-:W0:Y:S01]  /*86300*/  MUFU.RCP64H R3, R47 ;  /* 0x0000002f00037308 */ /* 0x000e220000001800 */
[----:B------:R-:W-:Y:S01]  /*86310*/  MOV R2, 0x1 ;  /* 0x0000000100027802 */ /* 0x000fe20000000f00 */
        /* <DEDUP_REMOVED lines=28> */
.L_x_4245:
[----:B------:R-:W-:Y:S05]  /*864e0*/  BSYNC.RECONVERGENT B3 ;  /* 0x0000000000037941 */ /* 0x000fea0003800200 */
.L_x_4244:
        /* <DEDUP_REMOVED lines=38> */
.L_x_4247:
[----:B------:R-:W-:Y:S05]  /*86750*/  BSYNC.RECONVERGENT B3 ;  /* 0x0000000000037941 */ /* 0x000fea0003800200 */
.L_x_4246:
        /* <DEDUP_REMOVED lines=35> */
.L_x_4249:
[----:B------:R-:W-:Y:S05]  /*86990*/  BSYNC.RECONVERGENT B3 ;  /* 0x0000000000037941 */ /* 0x000fea0003800200 */
.L_x_4248:
        /* <DEDUP_REMOVED lines=43> */
.L_x_4251:
[----:B------:R-:W-:Y:S05]  /*86c50*/  BSYNC.RECONVERGENT B3 ;  /* 0x0000000000037941 */ /* 0x000fea0003800200 */
.L_x_4250:
        /* <DEDUP_REMOVED lines=42> */
.L_x_4253:
[----:B------:R-:W-:Y:S05]  /*86f00*/  BSYNC.RECONVERGENT B3 ;  /* 0x0000000000037941 */ /* 0x000fea0003800200 */
.L_x_4252:
        /* <DEDUP_REMOVED lines=45> */
.L_x_4255:
[----:B------:R-:W-:Y:S05]  /*871e0*/  BSYNC.RECONVERGENT B3 ;  /* 0x0000000000037941 */ /* 0x000fea0003800200 */
.L_x_4254:
        /* <DEDUP_REMOVED lines=42> */
.L_x_4257:
[----:B------:R-:W-:Y:S05]  /*87490*/  BSYNC.RECONVERGENT B3 ;  /* 0x0000000000037941 */ /* 0x000fea0003800200 */
.L_x_4256:
        /* <DEDUP_REMOVED lines=50> */
.L_x_4259:
[----:B------:R-:W-:Y:S05]  /*877c0*/  BSYNC.RECONVERGENT B3 ;  /* 0x0000000000037941 */ /* 0x000fea0003800200 */
.L_x_4258:
[----:B------:R-:W2:Y:S01]  /*877d0*/  LDL.128 R76, [R1+0x5940] ;  /* 0x00594000014c7983 */ /* 0x000ea20000100c00 */
[----:B------:R-:W0:Y:S01]  /*877e0*/  MUFU.RCP64H R109, R121 ;  /* 0x00000079006d7308 */ /* 0x000e220000001800 */
[----:B------:R-:W-:Y:S01]  /*877f0*/  IMAD.MOV.U32 R108, RZ, RZ, 0x1 ;  /* 0x00000001ff6c7424 */ /* 0x000fe200078e00ff */
[----:B------:R-:W-:Y:S01]  /*87800*/  DADD R158, -RZ, -R24 ;  /* 0x00000000ff9e7229 */ /* 0x000fe20000000918 */
[----:B------:R-:W3:Y:S01]  /*87810*/  LDL.128 R220, [R1+0x5a90] ;  /* 0x005a900001dc7983 */ /* 0x000ee20000100c00 */
[----:B------:R-:W-:Y:S02]  /*87820*/  DADD R26, -RZ, -R26 ;  /* 0x00000000ff1a7229 */ /* 0x000fe4000000091a */
[----:B------:R-:W-:Y:S01]  /*87830*/  DADD R110, -RZ, -R44 ;  /* 0x00000000ff6e7229 */ /* 0x000fe2000000092c */
[----:B------:R-:W4:Y:S01]  /*87840*/  LDL.128 R188, [R1+0x5ad0] ;  /* 0x005ad00001bc7983 */ /* 0x000f220000100c00 */
[----:B------:R-:W-:Y:S02]  /*87850*/  DADD R124, -RZ, -R52 ;  /* 0x00000000ff7c7229 */ /* 0x000fe40000000934 */
[----:B------:R-:W-:Y:S01]  /*87860*/  DADD R126, -RZ, -R48 ;  /* 0x00000000ff7e7229 */ /* 0x000fe20000000930 */
[----:B------:R-:W4:Y:S01]  /*87870*/  LDL.64 R52, [R1+0x87d8] ;  /* 0x0087d80001347983 */ /* 0x000f220000100a00 */
[----:B------:R-:W-:-:S02]  /*87880*/  DADD R142, -RZ, -R84 ;  /* 0x00000000ff8e7229 */ /* 0x000fc40000000954 */
[----:B------:R-:W-:Y:S01]  /*87890*/  DADD R84, -RZ, -R86 ;  /* 0x00000000ff547229 */ /* 0x000fe20000000956 */
[----:B------:R-:W4:Y:S01]  /*878a0*/  LDL.64 R48, [R1+0x90c0] ;  /* 0x0090c00001307983 */ /* 0x000f220000100a00 */
[----:B------:R-:W-:Y:S02]  /*878b0*/  DADD R86, -RZ, -R74 ;  /* 0x00000000ff567229 */ /* 0x000fe4000000094a */
[----:B0-----:R-:W-:Y:S01]  /*878c0*/  DFMA R24, -R120, R108, 1 ;  /* 0x3ff000007818742b */ /* 0x001fe2000000016c */
[----:B------:R0:W-:Y:S01]  /*878d0*/  STL.128 [R1+0x5850], R124 ;  /* 0x0058507c01007387 */ /* 0x0001e20000100c00 */
[----:B------:R-:W-:Y:S02]  /*878e0*/  DADD R74, -RZ, -R92 ;  /* 0x00000000ff4a7229 */ /* 0x000fe4000000095c */
[----:B------:R-:W-:Y:S01]  /*878f0*/  DADD R92, -RZ, -R96 ;  /* 0x00000000ff5c7229 */ /* 0x000fe20000000960 */
[----:B------:R-:W4:Y:S01]  /*87900*/  LDL.64 R44, [R1+0x9050] ;  /* 0x00905000012c7983 */ /* 0x000f220000100a00 */
[----:B------:R-:W-:-:S02]  /*87910*/  DADD R94, -RZ, -R94 ;  /* 0x00000000ff5e7229 */ /* 0x000fc4000000095e */
[----:B------:R-:W-:Y:S01]  /*87920*/  DFMA R24, R24, R24, R24 ;  /* 0x000000181818722b */ /* 0x000fe20000000018 */
[----:B------:R-:W-:Y:S01]  /*87930*/  STL.128 [R1+0x5810], R156 ;  /* 0x0058109c01007387 */ /* 0x000fe20000100c00 */
[----:B------:R-:W-:Y:S02]  /*87940*/  DADD R136, -RZ, -R56 ;  /* 0x00000000ff887229 */ /* 0x000fe40000000938 */
[----:B------:R-:W-:Y:S01]  /*87950*/  DADD R138, -RZ, -R66 ;  /* 0x00000000ff8a7229 */ /* 0x000fe20000000942 */
[----:B------:R1:W-:Y:S01]  /*87960*/  STL.128 [R1+0x58b0], R92 ;  /* 0x0058b05c01007387 */ /* 0x0003e20000100c00 */
[----:B------:R-:W-:Y:S02]  /*87970*/  DADD R140, -RZ, -R80 ;  /* 0x00000000ff8c7229 */ /* 0x000fe40000000950 */
[----:B------:R-:W-:Y:S01]  /*87980*/  DFMA R108, R108, R24, R108 ;  /* 0x000000186c6c722b */ /* 0x000fe2000000006c */
[----:B0-----:R-:W4:Y:S01]  /*87990*/  LDL.128 R124, [R1+0x5ae0] ;  /* 0x005ae000017c7983 */ /* 0x001f220000100c00 */
[----:B------:R-:W-:-:S02]  /*879a0*/  DADD R24, -RZ, -R14 ;  /* 0x00000000ff187229 */ /* 0x000fc4000000090e */
[----:B------:R-:W-:Y:S01]  /*879b0*/  DADD R88, -RZ, -R88 ;  /* 0x00000000ff587229 */ /* 0x000fe20000000958 */
[----:B------:R-:W4:Y:S01]  /*879c0*/  LDL.64 R80, [R1+0x86c0] ;  /* 0x0086c00001507983 */ /* 0x000f220000100a00 */
[----:B------:R-:W-:Y:S02]  /*879d0*/  DADD R90, -RZ, -R90 ;  /* 0x00000000ff5a7229 */ /* 0x000fe4000000095a */
[----:B------:R-:W-:Y:S01]  /*879e0*/  DFMA R14, -R120, R108, 1 ;  /* 0x3ff00000780e742b */ /* 0x000fe2000000016c */
[----:B------:R0:W-:Y:S01]  /*879f0*/  STL.128 [R1+0x5820], R24 ;  /* 0x0058201801007387 */ /* 0x0001e20000100c00 */
[----:B------:R-:W-:-:S03]  /*87a00*/  DADD R72, -RZ, -R72 ;  /* 0x00000000ff487229 */ /* 0x000fc60000000948 */
[----:B-1----:R-:W4:Y:S03]  /*87a10*/  LDL.128 R92, [R1+0x5b00] ;  /* 0x005b0000015c7983 */ /* 0x002f260000100c00 */
[----:B------:R-:W-:Y:S01]  /*87a20*/  DFMA R14, R108, R14, R108 ;  /* 0x0000000e6c0e722b */ /* 0x000fe2000000006c */
[----:B------:R-:W4:Y:S01]  /*87a30*/  LDL.64 R66, [R1+0x86c8] ;  /* 0x0086c80001427983 */ /* 0x000f220000100a00 */
[----:B------:R-:W-:-:S03]  /*87a40*/  DADD R108, -RZ, -R40 ;  /* 0x00000000ff6c7229 */ /* 0x000fc60000000928 */
[----:B------:R-:W4:Y:S01]  /*87a50*/  LDL.64 R56, [R1+0x87d0] ;  /* 0x0087d00001387983 */ /* 0x000f220000100a00 */
[----:B0-----:R-:W-:-:S03]  /*87a60*/  DADD R24, -RZ, -R28 ;  /* 0x00000000ff187229 */ /* 0x001fc6000000091c */
[----:B------:R0:W-:Y:S01]  /*87a70*/  STL.128 [R1+0x5840], R108 ;  /* 0x0058406c01007387 */ /* 0x0001e20000100c00 */
[----:B------:R-:W-:-:S03]  /*87a80*/  DADD R26, -RZ, -R32 ;  /* 0x00000000ff1a7229 */ /* 0x000fc60000000920 */
[----:B------:R-:W4:Y:S04]  /*87a90*/  LDL.64 R40, [R1+0x9058] ;  /* 0x0090580001287983 */ /* 0x000f280000100a00 */
[----:B------:R-:W-:Y:S04]  /*87aa0*/  STL.128 [R1+0x5830], R24 ;  /* 0x0058301801007387 */ /* 0x000fe80000100c00 */
[----:B------:R-:W4:Y:S04]  /*87ab0*/  LDL.64 R32, [R1+0x86b0] ;  /* 0x0086b00001207983 */ /* 0x000f280000100a00 */
[----:B0-----:R-:W4:Y:S04]  /*87ac0*/  LDL.128 R108, [R1+0x5af0] ;  /* 0x005af000016c7983 */ /* 0x001f280000100c00 */
[----:B------:R-:W-:Y:S04]  /*87ad0*/  STL.128 [R1+0x5860], R136 ;  /* 0x0058608801007387 */ /* 0x000fe80000100c00 */
[----:B------:R0:W-:Y:S04]  /*87ae0*/  STL.128 [R1+0x5870], R140 ;  /* 0x0058708c01007387 */ /* 0x0001e80000100c00 */
        /* <DEDUP_REMOVED lines=26> */
[----:B------:R-:W-:-:S08]  /*87c90*/  DFMA R24, -R120, R28, -R76 ;  /* 0x0000001c7818722b */ /* 0x000fd0000000094c */
[----:B------:R-:W-:Y:S02]  /*87ca0*/  DFMA R216, R14, R24, R28 ;  /* 0x000000180ed8722b */ /* 0x000fe4000000001c */
[----:B------:R-:W2:Y:S04]  /*87cb0*/  LDL.128 R24, [R1+0x5a80] ;  /* 0x005a800001187983 */ /* 0x000ea80000100c00 */
[----:B---3--:R1:W-:Y:S04]  /*87cc0*/  STL.128 [R1+0x8440], R220 ;  /* 0x008440dc01007387 */ /* 0x0083e80000100c00 */
[----:B------:R-:W3:Y:S04]  /*87cd0*/  LDL.64 R14, [R1+0x90c8] ;  /* 0x0090c800010e7983 */ /* 0x000ee80000100a00 */
[----:B------:R-:W3:Y:S04]  /*87ce0*/  LDL.64 R28, [R1+0x86b8] ;  /* 0x0086b800011c7983 */ /* 0x000ee80000100a00 */
[----:B----4-:R4:W-:Y:S04]  /*87cf0*/  STL.128 [R1+0x84e0], R124 ;  /* 0x0084e07c01007387 */ /* 0x0109e80000100c00 */
[----:B-1----:R-:W3:Y:S04]  /*87d00*/  LDL.128 R220, [R1+0x5b20] ;  /* 0x005b200001dc7983 */ /* 0x002ee80000100c00 */
[----:B----4-:R-:W4:Y:S04]  /*87d10*/  LDL.128 R124, [R1+0x5b40] ;  /* 0x005b4000017c7983 */ /* 0x010f280000100c00 */
[----:B------:R1:W-:Y:S04]  /*87d20*/  STL.128 [R1+0x8610], R108 ;  /* 0x0086106c01007387 */ /* 0x0003e80000100c00 */
[----:B-1----:R-:W4:Y:S04]  /*87d30*/  LDL.128 R108, [R1+0x5b50] ;  /* 0x005b5000016c7983 */ /* 0x002f280000100c00 */
[----:B--2---:R1:W-:Y:S04]  /*87d40*/  STL.128 [R1+0x84c0], R24 ;  /* 0x0084c01801007387 */ /* 0x0043e80000100c00 */
[----:B-1----:R-:W2:Y:S04]  /*87d50*/  LDL.128 R24, [R1+0x5b10] ;  /* 0x005b100001187983 */ /* 0x002ea80000100c00 */
[----:B------:R1:W-:Y:S04]  /*87d60*/  STL.128 [R1+0x85f0], R92 ;  /* 0x0085f05c01007387 */ /* 0x0003e80000100c00 */
[----:B---3--:R3:W-:Y:S04]  /*87d70*/  STL.128 [R1+0x8620], R220 ;  /* 0x008620dc01007387 */ /* 0x0087e80000100c00 */
[----:B----4-:R4:W-:Y:S04]  /*87d80*/  STL.128 [R1+0x8640], R124 ;  /* 0x0086407c01007387 */ /* 0x0109e80000100c00 */
[----:B-1----:R-:W2:Y:S04]  /*87d90*/  LDL.128 R92, [R1+0x5b60] ;  /* 0x005b6000015c7983 */ /* 0x002ea80000100c00 */
[----:B---3--:R-:W3:Y:S04]  /*87da0*/  LDL.128 R220, [R1+0x5b80] ;  /* 0x005b800001dc7983 */ /* 0x008ee80000100c00 */
        /* <DEDUP_REMOVED lines=8> */
[----:B-1----:R-:W2:Y:S04]  /*87e30*/  LDL.64 R92, [R1+0x90a8] ;  /* 0x0090a800015c7983 */ /* 0x002ea80000100a00 */
[----:B---3--:R-:W3:Y:S04]  /*87e40*/  LDL.128 R220, [R1+0x5bd0] ;  /* 0x005bd00001dc7983 */ /* 0x008ee80000100c00 */
[----:B------:R-:W3:Y:S04]  /*87e50*/  LDL.64 R94, [R1+0x90a0] ;  /* 0x0090a000015e7983 */ /* 0x000ee80000100a00 */
[----:B----4-:R-:W4:Y:S04]  /*87e60*/  LDL.128 R124, [R1+0x5be0] ;  /* 0x005be000017c7983 */ /* 0x010f280000100c00 */
[----:B------:R1:W-:Y:S04]  /*87e70*/  STL.128 [R1+0x85b0], R108 ;  /* 0x0085b06c01007387 */ /* 0x0003e80000100c00 */
[----:B-1----:R-:W4:Y:S04]  /*87e80*/  LDL.128 R108, [R1+0x5bf0] ;  /* 0x005bf000016c7983 */ /* 0x002f280000100c00 */
[----:B------:R1:W-:Y:S04]  /*87e90*/  STL.128 [R1+0x8420], R188 ;  /* 0x008420bc01007387 */ /* 0x0003e80000100c00 */
[----:B-1----:R0:W5:Y:S04]  /*87ea0*/  LDL.128 R188, [R1+0x5b30] ;  /* 0x005b300001bc7983 */ /* 0x0021680000100c00 */
[----:B--2---:R1:W-:Y:S04]  /*87eb0*/  STL.128 [R1+0x8600], R24 ;  /* 0x0086001801007387 */ /* 0x0043e80000100c00 */
[----:B-1----:R-:W2:Y:S01]  /*87ec0*/  LDL.128 R24, [R1+0x5bc0] ;  /* 0x005bc00001187983 */ /* 0x002ea20000100c00 */
[----:B------:R-:W-:-:S03]  /*87ed0*/  DFMA R14, R14, R2, R134 ;  /* 0x000000020e0e722b */ /* 0x000fc60000000086 */
[----:B---3--:R1:W-:Y:S04]  /*87ee0*/  STL.128 [R1+0x8670], R220 ;  /* 0x008670dc01007387 */ /* 0x0083e80000100c00 */
[----:B----4-:R3:W-:Y:S01]  /*87ef0*/  STL.128 [R1+0x8470], R124 ;  /* 0x0084707c01007387 */ /* 0x0107e20000100c00 */
[-C--:B-1----:R-:W-:Y:S02]  /*87f00*/  DFMA R220, R92, R2.reuse, R200 ;  /* 0x000000025cdc722b */ /* 0x082fe400000000c8 */
[-C--:B------:R-:W-:Y:S02]  /*87f10*/  DFMA R222, R80, R2.reuse, R198 ;  /* 0x0000000250de722b */ /* 0x080fe400000000c6 */
[-C--:B------:R-:W-:Y:S02]  /*87f20*/  DFMA R200, R66, R2.reuse, R196 ;  /* 0x0000000242c8722b */ /* 0x080fe400000000c4 */
[----:B------:R-:W-:-:S02]  /*87f30*/  DFMA R92, R32, R2, R102 ;  /* 0x00000002205c722b */ /* 0x000fc40000000066 */
[-C--:B---3--:R-:W-:Y:S02]  /*87f40*/  DFMA R124, R52, R2.reuse, R212 ;  /* 0x00000002347c722b */ /* 0x088fe400000000d4 */
[----:B------:R-:W-:Y:S01]  /*87f50*/  DFMA R126, R48, R2, R214 ;  /* 0x00000002307e722b */ /* 0x000fe200000000d6 */
[----:B------:R-:W-:Y:S01]  /*87f60*/  STL.64 [R1+0x85e8], R216 ;  /* 0x0085e8d801007387 */ /* 0x000fe20000100a00 */
[----:B------:R-:W-:-:S03]  /*87f70*/  FFMA R0, RZ, R121, R217 ;  /* 0x00000079ff007223 */ /* 0x000fc600000000d9 */
[----:B------:R-:W-:Y:S04]  /*87f80*/  STL.64 [R1+0x8788], R14 ;  /* 0x0087880e01007387 */ /* 0x000fe80000100a00 */
[----:B------:R-:W-:Y:S04]  /*87f90*/  STL.64 [R1+0x8810], R220 ;  /* 0x008810dc01007387 */ /* 0x000fe80000100a00 */
[----:B------:R-:W-:Y:S04]  /*87fa0*/  STL.64 [R1+0x8818], R222 ;  /* 0x008818de01007387 */ /* 0x000fe80000100a00 */
[----:B------:R1:W-:Y:S04]  /*87fb0*/  STL.128 [R1+0x8680], R108 ;  /* 0x0086806c01007387 */ /* 0x0003e80000100c00 */
[----:B------:R-:W-:Y:S04]  /*87fc0*/  STL.64 [R1+0x90f0], R200 ;  /* 0x0090f0c801007387 */ /* 0x000fe80000100a00 */
[----:B------:R-:W-:Y:S01]  /*87fd0*/  STL.64 [R1+0x90e0], R124 ;  /* 0x0090e07c01007387 */ /* 0x000fe20000100a00 */
[----:B-1----:R-:W-:-:S02]  /*87fe0*/  DFMA R108, R44, R2, R192 ;  /* 0x000000022c6c722b */ /* 0x002fc400000000c0 */
[----:B------:R-:W-:Y:S01]  /*87ff0*/  DFMA R110, R40, R2, R106 ;  /* 0x00000002286e722b */ /* 0x000fe2000000006a */
[----:B------:R-:W-:Y:S04]  /*88000*/  STL.64 [R1+0x90e8], R126 ;  /* 0x0090e87e01007387 */ /* 0x000fe80000100a00 */
[----:B------:R-:W-:Y:S04]  /*88010*/  STL.64 [R1+0x8800], R108 ;  /* 0x0088006c01007387 */ /* 0x000fe80000100a00 */
[----:B------:R-:W-:Y:S04]  /*88020*/  STL.64 [R1+0x8808], R110 ;  /* 0x0088086e01007387 */ /* 0x000fe80000100a00 */
[----:B------:R-:W-:Y:S04]  /*88030*/  STL.128 [R1+0x58e0], R220 ;  /* 0x0058e0dc01007387 */ /* 0x000fe80000100c00 */
[----:B------:R-:W-:Y:S04]  /*88040*/  STL.64 [R1+0x86d0], R92 ;  /* 0x0086d05c01007387 */ /* 0x000fe80000100a00 */
[----:B------:R-:W-:Y:S04]  /*88050*/  STL.128 [R1+0x5900], R124 ;  /* 0x0059007c01007387 */ /* 0x000fe80000100c00 */
[----:B------:R-:W-:Y:S04]  /*88060*/  STL.64 [R1+0x5910], R14 ;  /* 0x0059100e01007387 */ /* 0x000fe80000100a00 */
[----:B------:R-:W-:Y:S01]  /*88070*/  STL.128 [R1+0x5920], R108 ;  /* 0x0059206c01007387 */ /* 0x000fe20000100c00 */
[----:B------:R-:W-:Y:S01]  /*88080*/  FSETP.GT.AND P1, PT, |R0|, 1.469367938527859385e-39, PT ;  /* 0x001000000000780b */ /* 0x000fe20003f24200 */
[----:B------:R-:W-:Y:S02]  /*88090*/  BSSY.RECONVERGENT B3, `(.L_x_4260) ;  /* 0x000001a000037945 */ /* 0x000fe40003800200 */
[----:B--2---:R1:W-:Y:S02]  /*880a0*/  STL.128 [R1+0x8870], R24 ;  /* 0x0088701801007387 */ /* 0x0043e40000100c00 */
[----:B-1----:R-:W-:-:S02]  /*880b0*/  DADD R24, -RZ, -R4 ;  /* 0x00000000ff187229 */ /* 0x002fc40000000904 */
[----:B------:R-:W-:-:S07]  /*880c0*/  DADD R26, -RZ, -R2 ;  /* 0x00000000ff1a7229 */ /* 0x000fce0000000902 */
[----:B------:R1:W-:Y:S02]  /*880d0*/  STL.128 [R1+0x58c0], R24 ;  /* 0x0058c01801007387 */ /* 0x0003e40000100c00 */
[-C--:B-1----:R-:W-:Y:S02]  /*880e0*/  DFMA R26, R94, R2.reuse, R202 ;  /* 0x000000025e1a722b */ /* 0x082fe400000000ca */
[-C--:B------:R-:W-:Y:S02]  /*880f0*/  DFMA R24, R22, R2.reuse, R208 ;  /* 0x000000021618722b */ /* 0x080fe400000000d0 */
[-C--:B------:R-:W-:Y:S02]  /*88100*/  DFMA R202, R56, R2.reuse, R194 ;  /* 0x0000000238ca722b */ /* 0x080fe400000000c2 */
[----:B------:R-:W-:Y:S02]  /*88110*/  DFMA R94, R28, R2, R210 ;  /* 0x000000021c5e722b */ /* 0x000fe400000000d2 */
[----:B------:R-:W-:Y:S01]  /*88120*/  DADD R2, -RZ, -R76 ;  /* 0x00000000ff027229 */ /* 0x000fe2000000094c */
[----:B------:R0:W-:Y:S04]  /*88130*/  STL.128 [R1+0x58d0], R24 ;  /* 0x0058d01801007387 */ /* 0x0001e80000100c00 */
[----:B------:R0:W-:Y:S04]  /*88140*/  STL.64 [R1+0x90f8], R202 ;  /* 0x0090f8ca01007387 */ /* 0x0001e80000100a00 */
[----:B------:R0:W-:Y:S04]  /*88150*/  STL.128 [R1+0x58f0], R200 ;  /* 0x0058f0c801007387 */ /* 0x0001e80000100c00 */
[----:B------:R0:W-:Y:S04]  /*88160*/  STL.64 [R1+0x86d8], R94 ;  /* 0x0086d85e01007387 */ /* 0x0001e80000100a00 */
[----:B------:R0:W-:Y:S01]  /*88170*/  STL.128 [R1+0x5930], R92 ;  /* 0x0059305c01007387 */ /* 0x0001e20000100c00 */
[----:B------:R-:W-:-:S13]  /*88180*/  FSETP.GEU.AND P2, PT, |R3|, 6.5827683646048100446e-37, PT ;  /* 0x036000000300780b */ /* 0x000fda0003f4e200 */
        /* <DEDUP_REMOVED lines=8> */
[----:B------:R-:W-:-:S05]  /*88210*/  IMAD.MOV.U32 R3, RZ, RZ, R251 ;  /* 0x000000ffff037224 */ /* 0x000fca00078e00fb */
[----:B------:R1:W-:Y:S02]  /*88220*/  STL.64 [R1+0x85e8], R2 ;  /* 0x0085e80201007387 */ /* 0x0003e40000100a00 */
.L_x_4261:
[----:B------:R-:W-:Y:S05]  /*88230*/  BSYNC.RECONVERGENT B3 ;  /* 0x0000000000037941 */ /* 0x000fea0003800200 */
.L_x_4260:
[----:B0-----:R-:W2:Y:S04]  /*88240*/  LDL.128 R92, [R1+0x4400] ;  /* 0x00440000015c7983 */ /* 0x001ea80000100c00 */
[----:B------:R-:W3:Y:S04]  /*88250*/  LDL.64 R4, [R1+0x85e8] ;  /* 0x0085e80001047983 */ /* 0x000ee80000100a00 */
[----:B------:R-:W4:Y:S04]  /*88260*/  LDL.LU.64 R40, [R1+0x8548] ;  /* 0x0085480001287983 */ /* 0x000f280000300a00 */
[----:B------:R-:W4:Y:S01]  /*88270*/  LDL.64 R28, [R1+0x9128] ;  /* 0x00912800011c7983 */ /* 0x000f220000100a00 */
        /* <DEDUP_REMOVED lines=27> */
[----:B------:R-:W-:-:S05]  /*88430*/  IMAD.MOV.U32 R3, RZ, RZ, R251 ;  /* 0x000000ffff037224 */ /* 0x000fca00078e00fb */
[----:B------:R0:W-:Y:S02]  /*88440*/  STL.64 [R1+0x85e0], R2 ;  /* 0x0085e00201007387 */ /* 0x0001e40000100a00 */
.L_x_4263:
[----:B------:R-:W-:Y:S05]  /*88450*/  BSYNC.RECONVERGENT B3 ;  /* 0x0000000000037941 */ /* 0x000fea0003800200 */
.L_x_4262:
        /* <DEDUP_REMOVED lines=25> */
[----:B------:R-:W-:Y:S05]  /*885f0*/  CALL.REL.NOINC `($__internal_4_$__cuda_sm20_div_rn_f64_full) ;  /* 0x0000085800547944 */ /* 0x000fea0003c00000 */
[----:B------:R-:W-:Y:S01]  /*88600*/  IMAD.MOV.U32 R2, RZ, RZ, R250 ;  /* 0x000000ffff027224 */ /* 0x000fe200078e00fa */
[----:B------:R-:W-:-:S05]  /*88610*/  MOV R3, R251 ;  /* 0x000000fb00037202 */ /* 0x000fca0000000f00 */
[----:B------:R0:W-:Y:S02]  /*88620*/  STL.64 [R1+0x85d8], R2 ;  /* 0x0085d80201007387 */ /* 0x0001e40000100a00 */
.L_x_4265:
[----:B------:R-:W-:Y:S05]  /*88630*/  BSYNC.RECONVERGENT B3 ;  /* 0x0000000000037941 */ /* 0x000fea0003800200 */
.L_x_4264:
[----:B------:R-:W2:Y:S04]  /*88640*/  LDL.128 R76, [R1+0x4410] ;  /* 0x00441000014c7983 */ /* 0x000ea80000100c00 */
[----:B------:R-:W3:Y:S01]  /*88650*/  LDL.64 R40, [R1+0x85d8] ;  /* 0x0085d80001287983 */ /* 0x000ee20000100a00 */
        /* <DEDUP_REMOVED lines=17> */
[----:B------:R-:W-:Y:S02]  /*88770*/  IMAD.MOV.U32 R32, RZ, RZ, R78 ;  /* 0x000000ffff207224 */ /* 0x000fe400078e004e */
[----:B------:R-:W-:-:S06]  /*88780*/  IMAD.MOV.U32 R33, RZ, RZ, R79 ;  /* 0x000000ffff217224 */ /* 0x000fcc00078e004f */
[----:B---3--:R-:W-:Y:S02]  /*88790*/  DFMA R4, R32, R40, R4 ;  /* 0x000000282004722b */ /* 0x008fe40000000004 */
[----:B------:R-:W-:Y:S09]  /*887a0*/  @P1 BRA P2, `(.L_x_4267) ;  /* 0x0000000000241947 */ /* 0x000ff20001000000 */
[----:B------:R-:W-:Y:S01]  /*887b0*/  IMAD.MOV.U32 R248, RZ, RZ, R2 ;  /* 0x000000fffff87224 */ /* 0x000fe200078e0002 */
[----:B------:R-:W-:Y:S01]  /*887c0*/  MOV R2, R118 ;  /* 0x0000007600027202 */ /* 0x000fe20000000f00 */
[----:B------:R-:W-:Y:S01]  /*887d0*/  IMAD.MOV.U32 R249, RZ, RZ, R3 ;  /* 0x000000fffff97224 */ /* 0x000fe200078e0003 */
[----:B------:R-:W-:Y:S01]  /*887e0*/  MOV R252, 0x88810 ;  /* 0x0008881000fc7802 */ /* 0x000fe20000000f00 */
[----:B------:R-:W-:-:S07]  /*887f0*/  IMAD.MOV.U32 R251, RZ, RZ, R119 ;  /* 0x000000fffffb7224 */ /* 0x000fce00078e0077 */
[----:B0-----:R-:W-:Y:S05]  /*88800*/  CALL.REL.NOINC `($__internal_4_$__cuda_sm20_div_rn_f64_full) ;  /* 0x0000085400d07944 */ /* 0x001fea0003c00000 */
[----:B------:R-:W-:Y:S01]  /*88810*/  IMAD.MOV.U32 R2, RZ, RZ, R250 ;  /* 0x000000ffff027224 */ /* 0x000fe200078e00fa */
[----:B------:R-:W-:-:S05]  /*88820*/  MOV R3, R251 ;  /* 0x000000fb00037202 */ /* 0x000fca0000000f00 */
[----:B------:R1:W-:Y:S02]  /*88830*/  STL.64 [R1+0x85d0], R2 ;  /* 0x0085d00201007387 */ /* 0x0003e40000100a00 */
.L_x_4267:
[----:B------:R-:W-:Y:S05]  /*88840*/  BSYNC.RECONVERGENT B3 ;  /* 0x0000000000037941 */ /* 0x000fea0003800200 */
.L_x_4266:
[----:B------:R-:W2:Y:S04]  /*88850*/  LDL.128 R124, [R1+0x4450] ;  /* 0x00445000017c7983 */ /* 0x000ea80000100c00 */
[----:B------:R-:W3:Y:S04]  /*88860*/  LDL.64 R40, [R1+0x85d0] ;  /* 0x0085d00001287983 */ /* 0x000ee80000100a00 */
[----:B------:R-:W3:Y:S01]  /*88870*/  LDL.64 R32, [R1+0x9138] ;  /* 0x0091380001207983 */ /* 0x000ee20000100a00 */
        /* <DEDUP_REMOVED lines=8> */
[----:B------:R-:W-:-:S08]  /*88900*/  DMUL R14, R88, -R2 ;  /* 0x80000002580e7228 */ /* 0x000fd00000000000 */
[----:B------:R-:W-:-:S08]  /*88910*/  DFMA R28, -R124, R14, -R88 ;  /* 0x0000000e7c1c722b */ /* 0x000fd00000000958 */
[----:B0-----:R-:W-:Y:S02]  /*88920*/  DFMA R44, R2, R28, R14 ;  /* 0x0000001c022c722b */ /* 0x001fe4000000000e */
        /* <DEDUP_REMOVED lines=16> */
.L_x_4269:
[----:B------:R-:W-:Y:S05]  /*88a30*/  BSYNC.RECONVERGENT B3 ;  /* 0x0000000000037941 */ /* 0x000fea0003800200 */
.L_x_4268:
        /* <DEDUP_REMOVED lines=30> */
.L_x_4271:
[----:B------:R-:W-:Y:S05]  /*88c20*/  BSYNC.RECONVERGENT B3 ;  /* 0x0000000000037941 */ /* 0x000fea0003800200 */
.L_x_4270:
[----:B------:R-:W2:Y:S04]  /*88c30*/  LDL.128 R76, [R1+0x44a0] ;  /* 0x0044a000014c7983 */ /* 0x000ea80000100c00 */
[----:B------:R-:W3:Y:S04]  /*88c40*/  LDL.64 R44, [R1+0x8550] ;  /* 0x00855000012c7983 */ /* 0x000ee80000100a00 */
[----:B------:R-:W3:Y:S01]  /*88c50*/  LDL.LU.64 R40, [R1+0x8508] ;  /* 0x0085080001287983 */ /* 0x000ee20000300a00 */
        /* <DEDUP_REMOVED lines=27> */
.L_x_4273:
[----:B------:R-:W-:Y:S05]  /*88e10*/  BSYNC.RECONVERGENT B3 ;  /* 0x0000000000037941 */ /* 0x000fea0003800200 */
.L_x_4272:
        /* <DEDUP_REMOVED lines=28> */
.L_x_4275:
[----:B------:R-:W-:Y:S05]  /*88fe0*/  BSYNC.RECONVERGENT B3 ;  /* 0x0000000000037941 */ /* 0x000fea0003800200 */
.L_x_4274:
        /* <DEDUP_REMOVED lines=30> */
.L_x_4277:
[----:B------:R-:W-:Y:S05]  /*891d0*/  BSYNC.RECONVERGENT B3 ;  /* 0x0000000000037941 */ /* 0x000fea0003800200 */
.L_x_4276:
        /* <DEDUP_REMOVED lines=29> */
.L_x_4279:
[----:B------:R-:W-:Y:S05]  /*893b0*/  BSYNC.RECONVERGENT B3 ;  /* 0x0000000000037941 */ /* 0x000fea0003800200 */
.L_x_4278:
[----:B------:R-:W2:Y:S04]  /*893c0*/  LDL.64 R32, [R1+0x8a78] ;  /* 0x008a780001207983 */ /* 0x000ea80000100a00 */
[----:B------:R-:W3:Y:S04]  /*893d0*/  LDL.64 R40, [R1+0x8510] ;  /* 0x0085100001287983 */ /* 0x000ee80000100a00 */
[----:B------:R-:W3:Y:S01]  /*893e0*/  LDL.128 R88, [R1+0x44d0] ;  /* 0x0044d00001587983 */ /* 0x000ee20000100c00 */
        /* <DEDUP_REMOVED lines=25> */
.L_x_4281:
[----:B------:R-:W-:Y:S05]  /*89580*/  BSYNC.RECONVERGENT B3 ;  /* 0x0000000000037941 */ /* 0x000fea0003800200 */
.L_x_4280:
        /* <DEDUP_REMOVED lines=18> */
[----:B--2---:R0:W-:Y:S01]  /*896b0*/  STL.64 [R1+0x8940], R32 ;  /* 0x0089402001007387 */ /* 0x0041e20000100a00 */
[----:B------:R-:W-:-:S03]  /*896c0*/  DFMA R14, R32, R220, R178 ;  /* 0x000000dc200e722b */ /* 0x000fc600000000b2 */
[----:B---3--:R0:W-:Y:S01]  /*896d0*/  STL.128 [R1+0x9340], R84 ;  /* 0x0093405401007387 */ /* 0x0081e20000100c00 */
        /* <DEDUP_REMOVED lines=16> */
.L_x_4283:
[----:B------:R-:W-:Y:S05]  /*897e0*/  BSYNC.RECONVERGENT B3 ;  /* 0x0000000000037941 */ /* 0x000fea0003800200 */
.L_x_4282:
[----:B------:R-:W2:Y:S04]  /*897f0*/  LDL.64 R44, [R1+0x84f8] ;  /* 0x0084f800012c7983 */ /* 0x000ea80000100a00 */
[----:B0-----:R-:W3:Y:S04]  /*89800*/  LDL.64 R32, [R1+0x8508] ;  /* 0x0085080001207983 */ /* 0x001ee80000100a00 */
[----:B------:R-:W4:Y:S04]  /*89810*/  LDL.LU.64 R60, [R1+0x85c8] ;  /* 0x0085c800013c7983 */ /* 0x000f280000300a00 */
[----:B------:R-:W4:Y:S04]  /*89820*/  LDL.64 R56, [R1+0x9078] ;  /* 0x0090780001387983 */ /* 0x000f280000100a00 */
        /* <DEDUP_REMOVED lines=31> */
.L_x_4285:
[----:B------:R-:W-:Y:S05]  /*89a20*/  BSYNC.RECONVERGENT B3 ;  /* 0x0000000000037941 */ /* 0x000fea0003800200 */
.L_x_4284:
[----:B------:R-:W2:Y:S04]  /*89a30*/  LDL.64 R32, [R1+0x84b8] ;  /* 0x0084b80001207983 */ /* 0x000ea80000100a00 */
[----:B------:R-:W3:Y:S04]  /*89a40*/  LDL.LU.64 R56, [R1+0x84c0] ;  /* 0x0084c00001387983 */ /* 0x000ee80000300a00 */
        /* <DEDUP_REMOVED lines=30> */
.L_x_4287:
[----:B------:R-:W-:Y:S05]  /*89c30*/  BSYNC.RECONVERGENT B3 ;  /* 0x0000000000037941 */ /* 0x000fea0003800200 */
.L_x_4286:
[----:B------:R-:W2:Y:S04]  /*89c40*/  LDL.128 R84, [R1+0x4590] ;  /* 0x0045900001547983 */ /* 0x000ea80000100c00 */
[----:B------:R-:W3:Y:S04]  /*89c50*/  LDL.LU.64 R60, [R1+0x8820] ;  /* 0x00882000013c7983 */ /* 0x000ee80000300a00 */
[----:B------:R-:W4:Y:S04]  /*89c60*/  LDL.64 R56, [R1+0x8e70] ;  /* 0x008e700001387983 */ /* 0x000f280000100a00 */
[----:B------:R-:W5:Y:S01]  /*89c70*/  LDL.64 R52, [R1+0x8e78] ;  /* 0x008e780001347983 */ /* 0x000f620000100a00 */
[----:B------:R-:W-:Y:S01]  /*89c80*/  HFMA2 R2, -RZ, RZ, 0, 5.9604644775390625e-08 ;  /* 0x00000001ff027431 */ /* 0x000fe200000001ff */
        /* <DEDUP_REMOVED lines=19> */
[----:B-----5:R-:W-:-:S08]  /*89dc0*/  DFMA R52, R52, R218, R234 ;  /* 0x000000da3434722b */ /* 0x020fd000000000ea */
        /* <DEDUP_REMOVED lines=9> */
.L_x_4289:
[----:B------:R-:W-:Y:S05]  /*89e60*/  BSYNC.RECONVERGENT B3 ;  /* 0x0000000000037941 */ /* 0x000fea0003800200 */
.L_x_4288:
[----:B------:R-:W2:Y:S04]  /*89e70*/  LDL.LU.64 R80, [R1+0x8440] ;  /* 0x0084400001507983 */ /* 0x000ea80000300a00 */
[----:B------:R-:W2:Y:S04]  /*89e80*/  LDL.LU.64 R70, [R1+0x9350] ;  /* 0x0093500001467983 */ /* 0x000ea80000300a00 */
[----:B------:R-:W3:Y:S04]  /*89e90*/  LDL.LU.64 R66, [R1+0x8670] ;  /* 0x0086700001427983 */ /* 0x000ee80000300a00 */
        /* <DEDUP_REMOVED lines=29> */
.L_x_4291:
[----:B------:R-:W-:Y:S05]  /*8a070*/  BSYNC.RECONVERGENT B3 ;  /* 0x0000000000037941 */ /* 0x000fea0003800200 */
.L_x_4290:
[----:B------:R-:W2:Y:S04]  /*8a080*/  LDL.128 R136, [R1+0x45d0] ;  /* 0x0045d00001887983 */ /* 0x000ea80000100c00 */
[----:B------:R-:W3:Y:S04]  /*8a090*/  LDL.LU.64 R86, [R1+0x8680] ;  /* 0x0086800001567983 */ /* 0x000ee80000300a00 */
[----:B------:R-:W3:Y:S04]  /*8a0a0*/  LDL.LU.64 R84, [R1+0x86a0] ;  /* 0x0086a00001547983 */ /* 0x000ee80000300a00 */
[----:B------:R-:W4:Y:S04]  /*8a0b0*/  LDL.LU.64 R80, [R1+0x8600] ;  /* 0x0086000001507983 */ /* 0x000f280000300a00 */
[----:B------:R-:W4:Y:S04]  /*8a0c0*/  LDL.64 R70, [R1+0x8a10] ;  /* 0x008a100001467983 */ /* 0x000f280000100a00 */
[----:B------:R-:W5:Y:S01]  /*8a0d0*/  LDL.64 R66, [R1+0x8a18] ;  /* 0x008a180001427983 */ /* 0x000f620000100a00 */
        /* <DEDUP_REMOVED lines=30> */
.L_x_4293:
[----:B------:R-:W-:Y:S05]  /*8a2c0*/  BSYNC.RECONVERGENT B3 ;  /* 0x0000000000037941 */ /* 0x000fea0003800200 */
.L_x_4292:
[----:B------:R-:W2:Y:S04]  /*8a2d0*/  LDL.64 R66, [R1+0x8500] ;  /* 0x0085000001427983 */ /* 0x000ea80000100a00 */
[----:B------:R-:W3:Y:S04]  /*8a2e0*/  LDL.LU.64 R102, [R1+0x8470] ;  /* 0x0084700001667983 */ /* 0x000ee80000300a00 */
        /* <DEDUP_REMOVED lines=30> */
.L_x_4295:
[----:B------:R-:W-:Y:S05]  /*8a4d0*/  BSYNC.RECONVERGENT B3 ;  /* 0x0000000000037941 */ /* 0x000fea0003800200 */
.L_x_4294:
[----:B------:R-:W2:Y:S04]  /*8a4e0*/  LDL.128 R136, [R1+0x4610] ;  /* 0x0046100001887983 */ /* 0x000ea80000100c00 */
[----:B------:R-:W3:Y:S04]  /*8a4f0*/  LDL.LU.64 R102, [R1+0x8878] ;  /* 0x0088780001667983 */ /* 0x000ee80000300a00 */
[----:B------:R-:W3:Y:S04]  /*8a500*/  LDL.LU.64 R86, [R1+0x8f10] ;  /* 0x008f100001567983 */ /* 0x000ee80000300a00 */
[----:B------:R-:W4:Y:S04]  /*8a510*/  LDL.64 R84, [R1+0x9170] ;  /* 0x0091700001547983 */ /* 0x000f280000100a00 */
        /* <DEDUP_REMOVED lines=15> */
[----:B------:R-:W-:-:S05]  /*8a610*/  DADD R2, -RZ, -R152 ;  /* 0x00000000ff027229 */ /* 0x000fca0000000998 */
[----:B------:R-:W-:Y:S01]  /*8a620*/  STL.64 [R1+0x84c0], R40 ;  /* 0x0084c02801007387 */ /* 0x000fe20000100a00 */
[----:B------:R-:W-:-:S04]  /*8a630*/  FFMA R0, RZ, R67, R209 ;  /* 0x00000043ff007223 */ /* 0x000fc800000000d1 */
[----:B------:R-:W-:Y:S02]  /*8a640*/  FSETP.GEU.AND P2, PT, |R3|, 6.5827683646048100446e-37, PT ;  /* 0x036000000300780b */ /* 0x000fe40003f4e200 */
[----:B------:R-:W-:Y:S01]  /*8a650*/  FSETP.GT.AND P1, PT, |R0|, 1.469367938527859385e-39, PT ;  /* 0x001000000000780b */ /* 0x000fe20003f24200 */
[----:B------:R4:W-:Y:S01]  /*8a660*/  STL.128 [R1+0x86a0], R136 ;  /* 0x0086a08801007387 */ /* 0x0009e20000100c00 */
[-C--:B-----5:R-:W-:Y:S02]  /*8a670*/  DFMA R14, R70, R210.reuse, R14 ;  /* 0x000000d2460e722b */ /* 0x0a0fe4000000000e */
[----:B----4-:R-:W-:-:S09]  /*8a680*/  DFMA R136, R84, R210, R190 ;  /* 0x000000d25488722b */ /* 0x010fd200000000be */
        /* <DEDUP_REMOVED lines=9> */
.L_x_4297:
[----:B------:R-:W-:Y:S05]  /*8a720*/  BSYNC.RECONVERGENT B3 ;  /* 0x0000000000037941 */ /* 0x000fea0003800200 */
.L_x_4296:
[----:B------:R-:W2:Y:S04]  /*8a730*/  LDL.LU.64 R86, [R1+0x8460] ;  /* 0x0084600001567983 */ /* 0x000ea80000300a00 */
[----:B------:R-:W2:Y:S04]  /*8a740*/  LDL.LU.64 R84, [R1+0x8580] ;  /* 0x0085800001547983 */ /* 0x000ea80000300a00 */
[----:B------:R-:W3:Y:S04]  /*8a750*/  LDL.LU.64 R70, [R1+0x8588] ;  /* 0x0085880001467983 */ /* 0x000ee80000300a00 */
        /* <DEDUP_REMOVED lines=29> */
.L_x_4299:
[----:B------:R-:W-:Y:S05]  /*8a930*/  BSYNC.RECONVERGENT B3 ;  /* 0x0000000000037941 */ /* 0x000fea0003800200 */
.L_x_4298:
[----:B------:R-:W2:Y:S04]  /*8a940*/  LDL.128 R144, [R1+0x4650] ;  /* 0x0046500001907983 */ /* 0x000ea80000100c00 */
[----:B------:R-:W3:Y:S04]  /*8a950*/  LDL.LU.64 R86, [R1+0x8640] ;  /* 0x0086400001567983 */ /* 0x000ee80000300a00 */
[----:B------:R-:W3:Y:S04]  /*8a960*/  LDL.64 R84, [R1+0x8bf0] ;  /* 0x008bf00001547983 */ /* 0x000ee80000100a00 */
[----:B------:R-:W4:Y:S04]  /*8a970*/  LDL.LU.64 R102, [R1+0x8db0] ;  /* 0x008db00001667983 */ /* 0x000f280000300a00 */
[----:B------:R-:W5:Y:S01]  /*8a980*/  LDL.64 R70, [R1+0x8bf8] ;  /* 0x008bf80001467983 */ /* 0x000f620000100a00 */
[----:B------:R-:W-:Y:S01]  /*8a990*/  HFMA2 R2, -RZ, RZ, 0, 5.9604644775390625e-08 ;  /* 0x00000001ff027431 */ /* 0x000fe200000001ff */
[----:B------:R-:W-:Y:S01]  /*8a9a0*/  BSSY.RECONVERGENT B3, `(.L_x_4300) ;  /* 0x000001e000037945 */ /* 0x000fe20003800200 */
[----:B--2---:R-:W-:-:S04]  /*8a9b0*/  IMAD.MOV.U32 R67, RZ, RZ, R147 ;  /* 0x000000ffff437224 */ /* 0x004fc800078e0093 */
[----:B------:R-:W1:Y:S01]  /*8a9c0*/  MUFU.RCP64H R3, R67 ;  /* 0x0000004300037308 */ /* 0x000e620000001800 */
[----:B------:R-:W-:-:S06]  /*8a9d0*/  IMAD.MOV.U32 R66, RZ, RZ, R146 ;  /* 0x000000ffff427224 */ /* 0x000fcc00078e0092 */
        /* <DEDUP_REMOVED lines=8> */
[----:B---3--:R-:W-:Y:S02]  /*8aa60*/  DFMA R60, R84, R202, R86 ;  /* 0x000000ca543c722b */ /* 0x008fe40000000056 */
[----:B------:R-:W-:Y:S01]  /*8aa70*/  DADD R2, -RZ, -R148 ;  /* 0x00000000ff027229 */ /* 0x000fe20000000994 */
[----:B------:R0:W-:Y:S04]  /*8aa80*/  STL.128 [R1+0x8580], R144 ;  /* 0x0085809001007387 */ /* 0x0001e80000100c00 */
[----:B------:R0:W-:Y:S01]  /*8aa90*/  STL.64 [R1+0x84d8], R60 ;  /* 0x0084d83c01007387 */ /* 0x0001e20000100a00 */
[----:B------:R-:W-:-:S04]  /*8aaa0*/  FFMA R0, RZ, R67, R201 ;  /* 0x00000043ff007223 */ /* 0x000fc800000000c9 */
[----:B------:R-:W-:Y:S02]  /*8aab0*/  FSETP.GEU.AND P2, PT, |R3|, 6.5827683646048100446e-37, PT ;  /* 0x036000000300780b */ /* 0x000fe40003f4e200 */
        /* <DEDUP_REMOVED lines=12> */
.L_x_4301:
[----:B------:R-:W-:Y:S05]  /*8ab80*/  BSYNC.RECONVERGENT B3 ;  /* 0x0000000000037941 */ /* 0x000fea0003800200 */
.L_x_4300:
[----:B------:R-:W2:Y:S04]  /*8ab90*/  LDL.64 R66, [R1+0x8590] ;  /* 0x0085900001427983 */ /* 0x000ea80000100a00 */
[----:B------:R-:W3:Y:S04]  /*8aba0*/  LDL.LU.64 R86, [R1+0x8740] ;  /* 0x0087400001567983 */ /* 0x000ee80000300a00 */
[----:B------:R-:W4:Y:S04]  /*8abb0*/  LDL.LU.64 R84, [R1+0x8748] ;  /* 0x0087480001547983 */ /* 0x000f280000300a00 */
        /* <DEDUP_REMOVED lines=28> */
.L_x_4303:
[----:B------:R-:W-:Y:S05]  /*8ad80*/  BSYNC.RECONVERGENT B3 ;  /* 0x0000000000037941 */ /* 0x000fea0003800200 */
.L_x_4302:
        /* <DEDUP_REMOVED lines=31> */
.L_x_4305:
[----:B------:R-:W-:Y:S05]  /*8af80*/  BSYNC.RECONVERGENT B3 ;  /* 0x0000000000037941 */ /* 0x000fea0003800200 */
.L_x_4304:
[----:B------:R-:W2:Y:S04]  /*8af90*/  LDL.64 R60, [R1+0x8598] ;  /* 0x00859800013c7983 */ /* 0x000ea80000100a00 */
[----:B------:R-:W3:Y:S04]  /*8afa0*/  LDL.128 R144, [R1+0x46b0] ;  /* 0x0046b00001907983 */ /* 0x000ee80000100c00 */
[----:B------:R-:W4:Y:S04]  /*8afb0*/  LDL.LU.64 R84, [R1+0x8938] ;  /* 0x0089380001547983 */ /* 0x000f280000300a00 */
        /* <DEDUP_REMOVED lines=31> */
.L_x_4307:
[----:B------:R-:W-:Y:S05]  /*8b1b0*/  BSYNC.RECONVERGENT B3 ;  /* 0x0000000000037941 */ /* 0x000fea0003800200 */
.L_x_4306:
[----:B------:R-:W2:Y:S04]  /*8b1c0*/  LDL.LU.64 R86, [R1+0x8650] ;  /* 0x0086500001567983 */ /* 0x000ea80000300a00 */
        /* <DEDUP_REMOVED lines=30> */
.L_x_4309:
[----:B------:R-:W-:Y:S05]  /*8b3b0*/  BSYNC.RECONVERGENT B3 ;  /* 0x0000000000037941 */ /* 0x000fea0003800200 */
.L_x_4308:
[----:B------:R-:W2:Y:S04]  /*8b3c0*/  LDL.128 R60, [R1+0x4700] ;  /* 0x00470000013c7983 */ /* 0x000ea80000100c00 */
[----:B------:R-:W3:Y:S04]  /*8b3d0*/  LDL.64 R86, [R1+0x8d10] ;  /* 0x008d100001567983 */ /* 0x000ee80000100a00 */
[----:B------:R-:W4:Y:S04]  /*8b3e0*/  LDL.LU.64 R134, [R1+0x8448] ;  /* 0x0084480001867983 */ /* 0x000f280000300a00 */
        /* <DEDUP_REMOVED lines=29> */
.L_x_4311:
[----:B------:R-:W-:Y:S05]  /*8b5c0*/  BSYNC.RECONVERGENT B3 ;  /* 0x0000000000037941 */ /* 0x000fea0003800200 */
.L_x_4310:
[----:B------:R-:W2:Y:S01]  /*8b5d0*/  LDL.128 R144, [R1+0x4710] ;  /* 0x0047100001907983 */ /* 0x000ea20000100c00 */
[----:B------:R-:W0:Y:S01]  /*8b5e0*/  MUFU.RCP64H R3, R69 ;  /* 0x0000004500037308 */ /* 0x000e220000001800 */
[----:B------:R-:W-:Y:S01]  /*8b5f0*/  HFMA2 R2, -RZ, RZ, 0, 5.9604644775390625e-08 ;  /* 0x00000001ff027431 */ /* 0x000fe200000001ff */
        /* <DEDUP_REMOVED lines=30> */
.L_x_4313:
[----:B------:R-:W-:Y:S05]  /*8b7e0*/  BSYNC.RECONVERGENT B3 ;  /* 0x0000000000037941 */ /* 0x000fea0003800200 */
.L_x_4312:
[----:B------:R-:W2:Y:S04]  /*8b7f0*/  LDL.128 R68, [R1+0x4750] ;  /* 0x0047500001447983 */ /* 0x000ea80000100c00 */
[----:B------:R-:W3:Y:S04]  /*8b800*/  LDL.64 R142, [R1+0x9198] ;  /* 0x00919800018e7983 */ /* 0x000ee80000100a00 */
[----:B0-----:R-:W4:Y:S04]  /*8b810*/  LDL.LU.64 R144, [R1+0x9090] ;  /* 0x0090900001907983 */ /* 0x001f280000300a00 */
        /* <DEDUP_REMOVED lines=35> */
.L_x_4315:
[----:B------:R-:W-:Y:S05]  /*8ba50*/  BSYNC.RECONVERGENT B3 ;  /* 0x0000000000037941 */ /* 0x000fea0003800200 */
.L_x_4314:
[----:B------:R-:W2:Y:S04]  /*8ba60*/  LDL.128 R84, [R1+0x4760] ;  /* 0x0047600001547983 */ /* 0x000ea80000100c00 */
[----:B------:R-:W3:Y:S04]  /*8ba70*/  LDL.64 R4, [R1+0x8470] ;  /* 0x0084700001047983 */ /* 0x000ee80000100a00 */
[----:B------:R-:W4:Y:S04]  /*8ba80*/  LDL.64 R142, [R1+0x8df8] ;  /* 0x008df800018e7983 */ /* 0x000f280000100a00 */
        /* <DEDUP_REMOVED lines=29> */
.L_x_4317:
[----:B------:R-:W-:Y:S05]  /*8bc60*/  BSYNC.RECONVERGENT B3 ;  /* 0x0000000000037941 */ /* 0x000fea0003800200 */
.L_x_4316:
        /* <DEDUP_REMOVED lines=13> */
[----:B------:R-:W-:Y:S02]  /*8bd40*/  BSSY.RECONVERGENT B3, `(.L_x_4318) ;  /* 0x000001b000037945 */ /* 0x000fe40003800200 */
[----:B------:R-:W-:-:S05]  /*8bd50*/  DFMA R44, R138, R178, R44 ;  /* 0x000000b28a2c722b */ /* 0x000fca000000002c */
        /* <DEDUP_REMOVED lines=25> */
.L_x_4319:
[----:B------:R-:W-:Y:S05]  /*8bef0*/  BSYNC.RECONVERGENT B3 ;  /* 0x0000000000037941 */ /* 0x000fea0003800200 */
.L_x_4318:
[----:B------:R-:W2:Y:S04]  /*8bf00*/  LDL.128 R104, [R1+0x47b0] ;  /* 0x0047b00001687983 */ /* 0x000ea80000100c00 */
[----:B------:R-:W3:Y:S04]  /*8bf10*/  LDL.64 R142, [R1+0x9068] ;  /* 0x00906800018e7983 */ /* 0x000ee80000100a00 */
[----:B------:R-:W4:Y:S04]  /*8bf20*/  LDL.64 R138, [R1+0x8e80] ;  /* 0x008e8000018a7983 */ /* 0x000f280000100a00 */
        /* <DEDUP_REMOVED lines=28> */
.L_x_4321:
[----:B------:R-:W-:Y:S05]  /*8c0f0*/  BSYNC.RECONVERGENT B3 ;  /* 0x0000000000037941 */ /* 0x000fea0003800200 */
.L_x_4320:
[----:B------:R-:W2:Y:S04]  /*8c100*/  LDL.128 R164, [R1+0x47d0] ;  /* 0x0047d00001a47983 */ /* 0x000ea80000100c00 */
[----:B------:R-:W3:Y:S04]  /*8c110*/  LDL.LU.64 R146, [R1+0x84e0] ;  /* 0x0084e00001927983 */ /* 0x000ee80000300a00 */
[----:B------:R-:W4:Y:S04]  /*8c120*/  LDL.LU.64 R156, [R1+0x8618] ;  /* 0x00861800019c7983 */ /* 0x000f280000300a00 */
[----:B------:R-:W5:Y:S04]  /*8c130*/  LDL.LU.64 R150, [R1+0x85f0] ;  /* 0x0085f00001967983 */ /* 0x000f680000300a00 */
[----:B------:R-:W5:Y:S04]  /*8c140*/  LDL.LU.64 R142, [R1+0x8668] ;  /* 0x00866800018e7983 */ /* 0x000f680000300a00 */
[----:B------:R-:W3:Y:S01]  /*8c150*/  LDL.LU.64 R160, [R1+0x8468] ;  /* 0x0084680001a07983 */ /* 0x000ee20000300a00 */
[----:B--2---:R-:W-:Y:S01]  /*8c160*/  MOV R158, R164 ;  /* 0x000000a4009e7202 */ /* 0x004fe20000000f00 */
[----:B------:R-:W-:-:S02]  /*8c170*/  IMAD.MOV.U32 R159, RZ, RZ, R165 ;  /* 0x000000ffff9f7224 */ /* 0x000fc400078e00a5 */
[----:B------:R0:W-:Y:S01]  /*8c180*/  STL.128 [R1+0x92e0], R164 ;  /* 0x0092e0a401007387 */ /* 0x0001e20000100c00 */
[----:B------:R-:W-:Y:S01]  /*8c190*/  IMAD.MOV.U32 R134, RZ, RZ, R166 ;  /* 0x000000ffff867224 */ /* 0x000fe200078e00a6 */
[----:B------:R-:W-:Y:S02]  /*8c1a0*/  MOV R135, R167 ;  /* 0x000000a700877202 */ /* 0x000fe40000000f00 */
[----:B0-----:R-:W2:Y:S01]  /*8c1b0*/  LDL.128 R164, [R1+0x47c0] ;  /* 0x0047c00001a47983 */ /* 0x001ea20000100c00 */
[----:B------:R-:W0:Y:S01]  /*8c1c0*/  MUFU.RCP64H R3, R123 ;  /* 0x0000007b00037308 */ /* 0x000e220000001800 */
        /* <DEDUP_REMOVED lines=22> */
[-C--:B----4-:R-:W-:Y:S02]  /*8c330*/  DFMA R138, R138, R144.reuse, R156 ;  /* 0x000000908a8a722b */ /* 0x090fe4000000009c */
[-C--:B-----5:R-:W-:Y:S02]  /*8c340*/  DFMA R150, R148, R144.reuse, R150 ;  /* 0x000000909496722b */ /* 0x0a0fe40000000096 */
[----:B------:R-:W-:Y:S01]  /*8c350*/  DFMA R52, R134, R144, R142 ;  /* 0x000000908634722b */ /* 0x000fe2000000008e */
[----:B--2---:R0:W-:Y:S01]  /*8c360*/  STL.128 [R1+0x88b0], R164 ;  /* 0x0088b0a401007387 */ /* 0x0041e20000100c00 */
[----:B------:R-:W-:Y:S01]  /*8c370*/  IMAD.MOV.U32 R66, RZ, RZ, R164 ;  /* 0x000000ffff427224 */ /* 0x000fe200078e00a4 */
[----:B------:R-:W-:-:S06]  /*8c380*/  MOV R67, R165 ;  /* 0x000000a500437202 */ /* 0x000fcc0000000f00 */
        /* <DEDUP_REMOVED lines=10> */
.L_x_4323:
[----:B------:R-:W-:Y:S05]  /*8c430*/  BSYNC.RECONVERGENT B3 ;  /* 0x0000000000037941 */ /* 0x000fea0003800200 */
.L_x_4322:
[----:B0-----:R-:W2:Y:S04]  /*8c440*/  LDL.128 R164, [R1+0x4800] ;  /* 0x0048000001a47983 */ /* 0x001ea80000100c00 */
        /* <DEDUP_REMOVED lines=21> */
[----:B---3--:R-:W-:-:S05]  /*8c5a0*/  DFMA R66, R148, R186, R156 ;  /* 0x000000ba9442722b */ /* 0x008fca000000009c */
[-C--:B------:R-:W-:Y:S02]  /*8c5b0*/  DFMA R48, R122, R186.reuse, R56 ;  /* 0x000000ba7a30722b */ /* 0x080fe40000000038 */
        /* <DEDUP_REMOVED lines=10> */
.L_x_4325:
[----:B------:R-:W-:Y:S05]  /*8c660*/  BSYNC.RECONVERGENT B3 ;  /* 0x0000000000037941 */ /* 0x000fea0003800200 */
.L_x_4324:
[----:B------:R-:W2:Y:S04]  /*8c670*/  LDL.128 R168, [R1+0x4880] ;  /* 0x0048800001a87983 */ /* 0x000ea80000100c00 */
[----:B------:R-:W3:Y:S04]  /*8c680*/  LDL.LU.64 R134, [R1+0x8690] ;  /* 0x0086900001867983 */ /* 0x000ee80000300a00 */
[----:B0-----:R-:W4:Y:S04]  /*8c690*/  LDL.LU.64 R164, [R1+0x8478] ;  /* 0x0084780001a47983 */ /* 0x001f280000300a00 */
[----:B------:R-:W4:Y:S04]  /*8c6a0*/  LDL.64 R148, [R1+0x9e48] ;  /* 0x009e480001947983 */ /* 0x000f280000100a00 */
[----:B------:R-:W5:Y:S04]  /*8c6b0*/  LDL.64 R160, [R1+0x9e50] ;  /* 0x009e500001a07983 */ /* 0x000f680000100a00 */
[----:B------:R-:W5:Y:S04]  /*8c6c0*/  LDL.64 R158, [R1+0x9e58] ;  /* 0x009e5800019e7983 */ /* 0x000f680000100a00 */
[----:B------:R-:W5:Y:S04]  /*8c6d0*/  LDL.LU.64 R156, [R1+0x85b0] ;  /* 0x0085b000019c7983 */ /* 0x000f680000300a00 */
[----:B------:R-:W5:Y:S01]  /*8c6e0*/  LDL.64 R128, [R1+0x9e40] ;  /* 0x009e400001807983 */ /* 0x000f620000100a00 */
[----:B------:R-:W-:Y:S01]  /*8c6f0*/  IMAD.MOV.U32 R2, RZ, RZ, 0x1 ;  /* 0x00000001ff027424 */ /* 0x000fe200078e00ff */
[----:B------:R-:W-:Y:S01]  /*8c700*/  BSSY.RECONVERGENT B3, `(.L_x_4326) ;  /* 0x0000020000037945 */ /* 0x000fe20003800200 */
[----:B------:R-:W-:Y:S01]  /*8c710*/  DFMA R28, R204, R142, R28 ;  /* 0x0000008ecc1c722b */ /* 0x000fe2000000001c */
        /* <DEDUP_REMOVED lines=15> */
[----:B------:R0:W-:Y:S01]  /*8c810*/  STL.128 [R1+0x89f0], R168 ;  /* 0x0089f0a801007387 */ /* 0x0001e20000100c00 */
[-C--:B---3--:R-:W-:Y:S02]  /*8c820*/  DFMA R134, R206, R142.reuse, R134 ;  /* 0x0000008ece86722b */ /* 0x088fe40000000086 */
[-C--:B----4-:R-:W-:Y:S02]  /*8c830*/  DFMA R148, R148, R142.reuse, R164 ;  /* 0x0000008e9494722b */ /* 0x090fe400000000a4 */
[-C--:B-----5:R-:W-:Y:S02]  /*8c840*/  DFMA R234, R160, R142.reuse, R136 ;  /* 0x0000008ea0ea722b */ /* 0x0a0fe40000000088 */
[-C--:B------:R-:W-:Y:S02]  /*8c850*/  DFMA R44, R158, R142.reuse, R52 ;  /* 0x0000008e9e2c722b */ /* 0x080fe40000000034 */
        /* <DEDUP_REMOVED lines=10> */
.L_x_4327:
[----:B------:R-:W-:Y:S05]  /*8c900*/  BSYNC.RECONVERGENT B3 ;  /* 0x0000000000037941 */ /* 0x000fea0003800200 */
.L_x_4326:
[----:B------:R-:W2:Y:S04]  /*8c910*/  LDL.128 R164, [R1+0x48c0] ;  /* 0x0048c00001a47983 */ /* 0x000ea80000100c00 */
[----:B------:R-:W3:Y:S04]  /*8c920*/  LDL.LU.64 R136, [R1+0x8908] ;  /* 0x0089080001887983 */ /* 0x000ee80000300a00 */
        /* <DEDUP_REMOVED lines=32> */
.L_x_4329:
[----:B------:R-:W-:Y:S05]  /*8cb30*/  BSYNC.RECONVERGENT B3 ;  /* 0x0000000000037941 */ /* 0x000fea0003800200 */
.L_x_4328:
        /* <DEDUP_REMOVED lines=33> */
.L_x_4331:
[----:B------:R-:W-:Y:S05]  /*8cd50*/  BSYNC.RECONVERGENT B3 ;  /* 0x0000000000037941 */ /* 0x000fea0003800200 */
.L_x_4330:
[----:B------:R-:W2:Y:S01]  /*8cd60*/  LDL.LU.64 R44, [R1+0x8ab0] ;  /* 0x008ab000012c7983 */ /* 0x000ea20000300a00 */
[----:B------:R-:W0:Y:S01]  /*8cd70*/  MUFU.RCP64H R3, R9 ;  /* 0x0000000900037308 */ /* 0x000e220000001800 */
[----:B------:R-:W-:Y:S02]  /*8cd80*/  MOV R2, 0x1 ;  /* 0x0000000100027802 */ /* 0x000fe40000000f00 */
[----:B------:R-:W3:Y:S04]  /*8cd90*/  LDL.LU.64 R52, [R1+0x89d8] ;  /* 0x0089d80001347983 */ /* 0x000ee80000300a00 */
[----:B------:R-:W4:Y:S04]  /*8cda0*/  LDL.LU.64 R164, [R1+0x8620] ;  /* 0x0086200001a47983 */ /* 0x000f280000300a00 */
        /* <DEDUP_REMOVED lines=13> */
[----:B---3--:R-:W-:-:S08]  /*8ce80*/  DFMA R6, R52, R140, R14 ;  /* 0x0000008c3406722b */ /* 0x008fd0000000000e */
[----:B------:R-:W-:-:S05]  /*8ce90*/  FFMA R0, RZ, R9, R161 ;  /* 0x00000009ff007223 */ /* 0x000fca00000000a1 */
[----:B------:R-:W-:Y:S01]  /*8cea0*/  FSETP.GT.AND P1, PT, |R0|, 1.469367938527859385e-39, PT ;  /* 0x001000000000780b */ /* 0x000fe20003f24200 */
[----:B------:R-:W-:Y:S01]  /*8ceb0*/  BSSY.RECONVERGENT B3, `(.L_x_4332) ;  /* 0x0000010000037945 */ /* 0x000fe20003800200 */
[-C--:B----4-:R-:W-:Y:S02]  /*8cec0*/  DFMA R226, R158, R140.reuse, R164 ;  /* 0x0000008c9ee2722b */ /* 0x090fe400000000a4 */
[-C--:B-----5:R-:W-:Y:S02]  /*8ced0*/  DFMA R28, R156, R140.reuse, R28 ;  /* 0x0000008c9c1c722b */ /* 0x0a0fe4000000001c */
[-C--:B------:R-:W-:Y:S02]  /*8cee0*/  DFMA R44, R122, R140.reuse, R96 ;  /* 0x0000008c7a2c722b */ /* 0x080fe40000000060 */
[----:B--2---:R-:W-:Y:S02]  /*8cef0*/  DFMA R14, R2, R140, R102 ;  /* 0x0000008c020e722b */ /* 0x004fe40000000066 */
[----:B------:R-:W-:-:S10]  /*8cf00*/  DADD R2, -RZ, -R232 ;  /* 0x00000000ff027229 */ /* 0x000fd400000009e8 */
[----:B------:R-:W-:-:S13]  /*8cf10*/  FSETP.GEU.AND P2, PT, |R3|, 6.5827683646048100446e-37, PT ;  /* 0x036000000300780b */ /* 0x000fda0003f4e200 */
        /* <DEDUP_REMOVED lines=9> */
.L_x_4333:
[----:B------:R-:W-:Y:S05]  /*8cfb0*/  BSYNC.RECONVERGENT B3 ;  /* 0x0000000000037941 */ /* 0x000fea0003800200 */
.L_x_4332:
[----:B------:R-:W2:Y:S04]  /*8cfc0*/  LDL.64 R102, [R1+0x84a0] ;  /* 0x0084a00001667983 */ /* 0x000ea80000100a00 */
[----:B------:R-:W3:Y:S04]  /*8cfd0*/  LDL.128 R172, [R1+0x4960] ;  /* 0x0049600001ac7983 */ /* 0x000ee80000100c00 */
[----:B------:R-:W4:Y:S04]  /*8cfe0*/  LDL.LU.64 R164, [R1+0x87c8] ;  /* 0x0087c80001a47983 */ /* 0x000f280000300a00 */
[----:B------:R-:W5:Y:S04]  /*8cff0*/  LDL.64 R96, [R1+0x8e90] ;  /* 0x008e900001607983 */ /* 0x000f680000100a00 */
[----:B------:R-:W5:Y:S01]  /*8d000*/  LDL.64 R156, [R1+0x8b38] ;  /* 0x008b3800019c7983 */ /* 0x000f620000100a00 */
        /* <DEDUP_REMOVED lines=16> */
[----:B------:R-:W-:Y:S02]  /*8d110*/  IMAD.MOV.U32 R122, RZ, RZ, R172 ;  /* 0x000000ffff7a7224 */ /* 0x000fe400078e00ac */
[----:B------:R-:W-:Y:S01]  /*8d120*/  IMAD.MOV.U32 R123, RZ, RZ, R173 ;  /* 0x000000ffff7b7224 */ /* 0x000fe200078e00ad */
[-C--:B----4-:R-:W-:Y:S02]  /*8d130*/  DFMA R52, R164, R160.reuse, R6 ;  /* 0x000000a0a434722b */ /* 0x090fe40000000006 */
[-C--:B------:R-:W-:Y:S02]  /*8d140*/  DFMA R66, R10, R160.reuse, R154 ;  /* 0x000000a00a42722b */ /* 0x080fe4000000009a */
[-C--:B-----5:R-:W-:Y:S02]  /*8d150*/  DFMA R96, R96, R160.reuse, R14 ;  /* 0x000000a06060722b */ /* 0x0a0fe4000000000e */
        /* <DEDUP_REMOVED lines=11> */
.L_x_4335:
[----:B------:R-:W-:Y:S05]  /*8d210*/  BSYNC.RECONVERGENT B3 ;  /* 0x0000000000037941 */ /* 0x000fea0003800200 */
.L_x_4334:
[----:B------:R-:W2:Y:S04]  /*8d220*/  LDL.128 R172, [R1+0x49b0] ;  /* 0x0049b00001ac7983 */ /* 0x000ea80000100c00 */
[----:B------:R-:W3:Y:S04]  /*8d230*/  LDL.64 R28, [R1+0x84a8] ;  /* 0x0084a800011c7983 */ /* 0x000ee80000100a00 */
[----:B------:R-:W4:Y:S04]  /*8d240*/  LDL.64 R164, [R1+0x9e10] ;  /* 0x009e100001a47983 */ /* 0x000f280000100a00 */
[----:B------:R-:W5:Y:S04]  /*8d250*/  LDL.64 R44, [R1+0x9e18] ;  /* 0x009e1800012c7983 */ /* 0x000f680000100a00 */
[----:B------:R-:W5:Y:S04]  /*8d260*/  LDL.64 R102, [R1+0x9180] ;  /* 0x0091800001667983 */ /* 0x000f680000100a00 */
        /* <DEDUP_REMOVED lines=33> */
.L_x_4337:
[----:B------:R-:W-:Y:S05]  /*8d480*/  BSYNC.RECONVERGENT B3 ;  /* 0x0000000000037941 */ /* 0x000fea0003800200 */
.L_x_4336:
[----:B------:R-:W2:Y:S04]  /*8d490*/  LDL.128 R164, [R1+0x49c0] ;  /* 0x0049c00001a47983 */ /* 0x000ea80000100c00 */
[----:B------:R-:W3:Y:S04]  /*8d4a0*/  LDL.128 R172, [R1+0x49d0] ;  /* 0x0049d00001ac7983 */ /* 0x000ee80000100c00 */
[----:B------:R-:W4:Y:S01]  /*8d4b0*/  LDL.64 R154, [R1+0x8718] ;  /* 0x00871800019a7983 */ /* 0x000f220000100a00 */
[----:B------:R-:W-:-:S03]  /*8d4c0*/  IMAD.MOV.U32 R2, RZ, RZ, 0x1 ;  /* 0x00000001ff027424 */ /* 0x000fc600078e00ff */
[----:B--2---:R0:W-:Y:S01]  /*8d4d0*/  STL.128 [R1+0x9920], R164 ;  /* 0x009920a401007387 */ /* 0x0041e20000100c00 */
[----:B------:R-:W-:Y:S01]  /*8d4e0*/  MOV R170, R166 ;  /* 0x000000a600aa7202 */ /* 0x000fe20000000f00 */
[----:B------:R-:W-:Y:S02]  /*8d4f0*/  IMAD.MOV.U32 R171, RZ, RZ, R167 ;  /* 0x000000ffffab7224 */ /* 0x000fe400078e00a7 */
[----:B---3--:R1:W-:Y:S01]  /*8d500*/  STL.128 [R1+0x9d80], R172 ;  /* 0x009d80ac01007387 */ /* 0x0083e20000100c00 */
[----:B------:R-:W-:Y:S02]  /*8d510*/  IMAD.MOV.U32 R156, RZ, RZ, R174 ;  /* 0x000000ffff9c7224 */ /* 0x000fe400078e00ae */
[----:B------:R-:W-:Y:S02]  /*8d520*/  IMAD.MOV.U32 R157, RZ, RZ, R175 ;  /* 0x000000ffff9d7224 */ /* 0x000fe400078e00af */
[----:B0-----:R-:W-:Y:S01]  /*8d530*/  IMAD.MOV.U32 R166, RZ, RZ, R172 ;  /* 0x000000ffffa67224 */ /* 0x001fe200078e00ac */
[----:B------:R-:W-:-:S02]  /*8d540*/  MOV R167, R173 ;  /* 0x000000ad00a77202 */ /* 0x000fc40000000f00 */
[----:B-1----:R-:W2:Y:S01]  /*8d550*/  LDL.128 R172, [R1+0x49e0] ;  /* 0x0049e00001ac7983 */ /* 0x002ea20000100c00 */
[----:B------:R-:W-:Y:S02]  /*8d560*/  IMAD.MOV.U32 R56, RZ, RZ, R164 ;  /* 0x000000ffff387224 */ /* 0x000fe400078e00a4 */
[----:B------:R-:W-:Y:S02]  /*8d570*/  IMAD.MOV.U32 R57, RZ, RZ, R165 ;  /* 0x000000ffff397224 */ /* 0x000fe400078e00a5 */
[----:B------:R-:W3:Y:S01]  /*8d580*/  LDL.64 R164, [R1+0x89d8] ;  /* 0x0089d80001a47983 */ /* 0x000ee20000100a00 */
[----:B----4-:R-:W0:Y:S02]  /*8d590*/  MUFU.RCP64H R3, R155 ;  /* 0x0000009b00037308 */ /* 0x010e240000001800 */
        /* <DEDUP_REMOVED lines=16> */
[-C--:B------:R-:W-:Y:S01]  /*8d6a0*/  DFMA R166, R156, R6.reuse, R134 ;  /* 0x000000069ca6722b */ /* 0x080fe20000000086 */
[----:B--2---:R0:W-:Y:S01]  /*8d6b0*/  STL.128 [R1+0x8740], R172 ;  /* 0x008740ac01007387 */ /* 0x0041e20000100c00 */
        /* <DEDUP_REMOVED lines=13> */
.L_x_4339:
[----:B------:R-:W-:Y:S05]  /*8d790*/  BSYNC.RECONVERGENT B3 ;  /* 0x0000000000037941 */ /* 0x000fea0003800200 */
.L_x_4338:
[----:B0-----:R-:W2:Y:S04]  /*8d7a0*/  LDL.128 R172, [R1+0x49f0] ;  /* 0x0049f00001ac7983 */ /* 0x001ea80000100c00 */
[----:B------:R0:W-:Y:S04]  /*8d7b0*/  STL.128 [R1+0xa960], R8 ;  /* 0x00a9600801007387 */ /* 0x0001e80000100c00 */
[----:B------:R-:W3:Y:S04]  /*8d7c0*/  LDL.LU.64 R182, [R1+0x8440] ;  /* 0x0084400001b67983 */ /* 0x000ee80000300a00 */
[----:B0-----:R-:W4:Y:S01]  /*8d7d0*/  LDL.128 R8, [R1+0x4a10] ;  /* 0x004a100001087983 */ /* 0x001f220000100c00 */
[----:B--2---:R-:W-:Y:S01]  /*8d7e0*/  MOV R206, R172 ;  /* 0x000000ac00ce7202 */ /* 0x004fe20000000f00 */
[----:B------:R-:W-:-:S02]  /*8d7f0*/  IMAD.MOV.U32 R207, RZ, RZ, R173 ;  /* 0x000000ffffcf7224 */ /* 0x000fc400078e00ad */
[----:B------:R0:W-:Y:S01]  /*8d800*/  STL.128 [R1+0x9a40], R172 ;  /* 0x009a40ac01007387 */ /* 0x0001e20000100c00 */
[----:B------:R-:W-:Y:S01]  /*8d810*/  IMAD.MOV.U32 R204, RZ, RZ, R174 ;  /* 0x000000ffffcc7224 */ /* 0x000fe200078e00ae */
[----:B------:R-:W-:Y:S02]  /*8d820*/  MOV R205, R175 ;  /* 0x000000af00cd7202 */ /* 0x000fe40000000f00 */
[----:B0-----:R-:W2:Y:S01]  /*8d830*/  LDL.128 R172, [R1+0x4a00] ;  /* 0x004a000001ac7983 */ /* 0x001ea20000100c00 */
[----:B----4-:R-:W-:Y:S01]  /*8d840*/  IMAD.MOV.U32 R180, RZ, RZ, R8 ;  /* 0x000000ffffb47224 */ /* 0x010fe200078e0008 */
[----:B------:R-:W-:Y:S02]  /*8d850*/  MOV R181, R9 ;  /* 0x0000000900b57202 */ /* 0x000fe40000000f00 */
[----:B------:R0:W-:Y:S01]  /*8d860*/  STL.128 [R1+0x9270], R8 ;  /* 0x0092700801007387 */ /* 0x0001e20000100c00 */
[----:B------:R-:W-:Y:S02]  /*8d870*/  IMAD.MOV.U32 R146, RZ, RZ, R10 ;  /* 0x000000ffff927224 */ /* 0x000fe400078e000a */
[----:B------:R-:W-:-:S02]  /*8d880*/  IMAD.MOV.U32 R147, RZ, RZ, R11 ;  /* 0x000000ffff937224 */ /* 0x000fc400078e000b */
[----:B0-----:R-:W4:Y:S01]  /*8d890*/  LDL.128 R8, [R1+0x4a20] ;  /* 0x004a200001087983 */ /* 0x001f220000100c00 */
[----:B--2---:R-:W-:-:S03]  /*8d8a0*/  IMAD.MOV.U32 R170, RZ, RZ, R172 ;  /* 0x000000ffffaa7224 */ /* 0x004fc600078e00ac */
[----:B------:R4:W-:Y:S01]  /*8d8b0*/  STL.128 [R1+0x9e30], R172 ;  /* 0x009e30ac01007387 */ /* 0x0009e20000100c00 */
[----:B------:R-:W-:Y:S01]  /*8d8c0*/  IMAD.MOV.U32 R171, RZ, RZ, R173 ;  /* 0x000000ffffab7224 */ /* 0x000fe200078e00ad */
[----:B------:R-:W-:Y:S01]  /*8d8d0*/  MOV R138, R174 ;  /* 0x000000ae008a7202 */ /* 0x000fe20000000f00 */
[----:B------:R-:W-:Y:S01]  /*8d8e0*/  IMAD.MOV.U32 R139, RZ, RZ, R175 ;  /* 0x000000ffff8b7224 */ /* 0x000fe200078e00af */
[----:B----4-:R-:W-:Y:S01]  /*8d8f0*/  MOV R174, R8 ;  /* 0x0000000800ae7202 */ /* 0x010fe20000000f00 */
[----:B------:R-:W-:Y:S01]  /*8d900*/  IMAD.MOV.U32 R175, RZ, RZ, R9 ;  /* 0x000000ffffaf7224 */ /* 0x000fe200078e0009 */
        /* <DEDUP_REMOVED lines=16> */
[----:B0-----:R0:W5:Y:S01]  /*8da10*/  LDL.LU.128 R8, [R1+0xa960] ;  /* 0x00a9600001087983 */ /* 0x0011620000300c00 */
[----:B------:R-:W-:-:S08]  /*8da20*/  DMUL R14, R2, -R32 ;  /* 0x80000020020e7228 */ /* 0x000fd00000000000 */
[----:B------:R-:W-:Y:S02]  /*8da30*/  DFMA R48, -R130, R14, -R32 ;  /* 0x0000000e8230722b */ /* 0x000fe40000000920 */
[-C--:B------:R-:W-:Y:S02]  /*8da40*/  DFMA R170, R170, R4.reuse, R128 ;  /* 0x00000004aaaa722b */ /* 0x080fe40000000080 */
[----:B------:R-:W-:-:S04]  /*8da50*/  DFMA R128, R174, R4, R152 ;  /* 0x00000004ae80722b */ /* 0x000fc80000000098 */
        /* <DEDUP_REMOVED lines=10> */
[-C--:B---3--:R-:W-:Y:S02]  /*8db00*/  DFMA R48, R180, R4.reuse, R182 ;  /* 0x00000004b430722b */ /* 0x088fe400000000b6 */
[-C--:B------:R-:W-:Y:S02]  /*8db10*/  DFMA R146, R146, R4.reuse, R136 ;  /* 0x000000049292722b */ /* 0x080fe40000000088 */
[----:B------:R-:W-:-:S02]  /*8db20*/  DFMA R66, R172, R4, R52 ;  /* 0x00000004ac42722b */ /* 0x000fc40000000034 */
[-C--:B------:R-:W-:Y:S02]  /*8db30*/  DFMA R96, R154, R4.reuse, R96 ;  /* 0x000000049a60722b */ /* 0x080fe40000000060 */
[----:B------:R-:W-:Y:S01]  /*8db40*/  DFMA R44, R134, R4, R44 ;  /* 0x00000004862c722b */ /* 0x000fe2000000002c */
[----:B0-----:R-:W-:Y:S10]  /*8db50*/  @P1 BRA P2, `(.L_x_4341) ;  /* 0x0000000000201947 */ /* 0x001ff40001000000 */
        /* <DEDUP_REMOVED lines=8> */
.L_x_4341:
[----:B------:R-:W-:Y:S05]  /*8dbe0*/  BSYNC.RECONVERGENT B3 ;  /* 0x0000000000037941 */ /* 0x000fea0003800200 */
.L_x_4340:
[----:B------:R-:W2:Y:S04]  /*8dbf0*/  LDL.64 R130, [R1+0x8aa8] ;  /* 0x008aa80001827983 */ /* 0x000ea80000100a00 */
[----:B------:R-:W3:Y:S04]  /*8dc00*/  LDL.64 R152, [R1+0x8eb0] ;  /* 0x008eb00001987983 */ /* 0x000ee80000100a00 */
[----:B------:R-:W4:Y:S04]  /*8dc10*/  LDL.64 R172, [R1+0x9a60] ;  /* 0x009a600001ac7983 */ /* 0x000f280000100a00 */
[----:B------:R-:W4:Y:S04]  /*8dc20*/  LDL.64 R134, [R1+0x9a68] ;  /* 0x009a680001867983 */ /* 0x000f280000100a00 */
[----:B------:R-:W4:Y:S04]  /*8dc30*/  LDL.64 R150, [R1+0x8eb8] ;  /* 0x008eb80001967983 */ /* 0x000f280000100a00 */
        /* <DEDUP_REMOVED lines=30> */
.L_x_4343:
[----:B------:R-:W-:Y:S05]  /*8de20*/  BSYNC.RECONVERGENT B3 ;  /* 0x0000000000037941 */ /* 0x000fea0003800200 */
.L_x_4342:
[----:B------:R-:W2:Y:S04]  /*8de30*/  LDL.128 R172, [R1+0x4af0] ;  /* 0x004af00001ac7983 */ /* 0x000ea80000100c00 */
[----:B------:R-:W3:Y:S04]  /*8de40*/  LDL.64 R136, [R1+0x9010] ;  /* 0x0090100001887983 */ /* 0x000ee80000100a00 */
[----:B------:R-:W4:Y:S04]  /*8de50*/  LDL.64 R130, [R1+0x8cc8] ;  /* 0x008cc80001827983 */ /* 0x000f280000100a00 */
[----:B------:R-:W4:Y:S04]  /*8de60*/  LDL.LU.64 R148, [R1+0x88e8] ;  /* 0x0088e80001947983 */ /* 0x000f280000300a00 */
[----:B------:R-:W4:Y:S01]  /*8de70*/  LDL.64 R122, [R1+0x97e0] ;  /* 0x0097e000017a7983 */ /* 0x000f220000100a00 */
        /* <DEDUP_REMOVED lines=8> */
[----:B------:R-:W-:Y:S01]  /*8df00*/  DFMA R52, -R58, R48, -R14 ;  /* 0x000000303a34722b */ /* 0x000fe2000000090e */
[----:B------:R-:W-:Y:S01]  /*8df10*/  BSSY.RECONVERGENT B3, `(.L_x_4344) ;  /* 0x0000017000037945 */ /* 0x000fe20003800200 */
[----:B--2---:R0:W-:Y:S06]  /*8df20*/  STL.128 [R1+0x9d70], R172 ;  /* 0x009d70ac01007387 */ /* 0x0041ec0000100c00 */
[----:B0-----:R-:W-:Y:S02]  /*8df30*/  DFMA R174, R2, R52, R48 ;  /* 0x0000003402ae722b */ /* 0x001fe40000000030 */
[----:B------:R-:W-:-:S08]  /*8df40*/  DADD R2, -RZ, -R14 ;  /* 0x00000000ff027229 */ /* 0x000fd0000000090e */
[----:B------:R-:W-:Y:S02]  /*8df50*/  FFMA R0, RZ, R59, R175 ;  /* 0x0000003bff007223 */ /* 0x000fe400000000af */
[----:B------:R-:W-:-:S03]  /*8df60*/  FSETP.GEU.AND P2, PT, |R3|, 6.5827683646048100446e-37, PT ;  /* 0x036000000300780b */ /* 0x000fc60003f4e200 */
[----:B------:R-:W-:Y:S01]  /*8df70*/  FSETP.GT.AND P1, PT, |R0|, 1.469367938527859385e-39, PT ;  /* 0x001000000000780b */ /* 0x000fe20003f24200 */
[----:B------:R-:W-:Y:S02]  /*8df80*/  IMAD.MOV.U32 R56, RZ, RZ, R172 ;  /* 0x000000ffff387224 */ /* 0x000fe400078e00ac */
[----:B------:R-:W-:Y:S01]  /*8df90*/  IMAD.MOV.U32 R57, RZ, RZ, R173 ;  /* 0x000000ffff397224 */ /* 0x000fe200078e00ad */
[-C--:B---3--:R-:W-:Y:S02]  /*8dfa0*/  DFMA R28, R136, R154.reuse, R28 ;  /* 0x0000009a881c722b */ /* 0x088fe4000000001c */
[-C--:B----4-:R-:W-:Y:S02]  /*8dfb0*/  DFMA R136, R130, R154.reuse, R102 ;  /* 0x0000009a8288722b */ /* 0x090fe40000000066 */
        /* <DEDUP_REMOVED lines=12> */
.L_x_4345:
[----:B------:R-:W-:Y:S05]  /*8e080*/  BSYNC.RECONVERGENT B3 ;  /* 0x0000000000037941 */ /* 0x000fea0003800200 */
.L_x_4344:
[----:B------:R-:W2:Y:S04]  /*8e090*/  LDL.128 R148, [R1+0x4b40] ;  /* 0x004b400001947983 */ /* 0x000ea80000100c00 */
[----:B------:R-:W3:Y:S04]  /*8e0a0*/  LDL.LU.64 R102, [R1+0x8900] ;  /* 0x0089000001667983 */ /* 0x000ee80000300a00 */
[----:B------:R-:W4:Y:S04]  /*8e0b0*/  LDL.64 R80, [R1+0x9110] ;  /* 0x0091100001507983 */ /* 0x000f280000100a00 */
        /* <DEDUP_REMOVED lines=32> */
.L_x_4347:
[----:B------:R-:W-:Y:S05]  /*8e2c0*/  BSYNC.RECONVERGENT B3 ;  /* 0x0000000000037941 */ /* 0x000fea0003800200 */
.L_x_4346:
[----:B------:R-:W2:Y:S04]  /*8e2d0*/  LDL.64 R56, [R1+0x9c80] ;  /* 0x009c800001387983 */ /* 0x000ea80000100a00 */
[----:B------:R-:W3:Y:S04]  /*8e2e0*/  LDL.64 R96, [R1+0x9c88] ;  /* 0x009c880001607983 */ /* 0x000ee80000100a00 */
[----:B------:R-:W4:Y:S04]  /*8e2f0*/  LDL.64 R80, [R1+0x8c10] ;  /* 0x008c100001507983 */ /* 0x000f280000100a00 */
        /* <DEDUP_REMOVED lines=29> */
.L_x_4349:
[----:B------:R-:W-:Y:S05]  /*8e4d0*/  BSYNC.RECONVERGENT B3 ;  /* 0x0000000000037941 */ /* 0x000fea0003800200 */
.L_x_4348:
[----:B------:R-:W0:Y:S04]  /*8e4e0*/  LDL.LU.64 R28, [R1+0x8e10] ;  /* 0x008e1000011c7983 */ /* 0x000e280000300a00 */
[----:B------:R-:W2:Y:S04]  /*8e4f0*/  LDL.64 R32, [R1+0x4bb8] ;  /* 0x004bb80001207983 */ /* 0x000ea80000100a00 */
[----:B------:R-:W3:Y:S01]  /*8e500*/  LDL.LU.64 R52, [R1+0x8e18] ;  /* 0x008e180001347983 */ /* 0x000ee20000300a00 */
[----:B------:R-:W1:Y:S01]  /*8e510*/  MUFU.RCP64H R3, R65 ;  /* 0x0000004100037308 */ /* 0x000e620000001800 */
[----:B------:R-:W-:-:S02]  /*8e520*/  IMAD.MOV.U32 R2, RZ, RZ, 0x1 ;  /* 0x00000001ff027424 */ /* 0x000fc400078e00ff */
        /* <DEDUP_REMOVED lines=12> */
[----:B------:R-:W4:Y:S01]  /*8e5f0*/  LDL.64 R100, [R1+0x4c38] ;  /* 0x004c380001647983 */ /* 0x000f220000100a00 */
[----:B0-----:R-:W-:-:S02]  /*8e600*/  DFMA R150, R28, R14, R242 ;  /* 0x0000000e1c96722b */ /* 0x001fc400000000f2 */
[----:B-1----:R-:W-:Y:S01]  /*8e610*/  DFMA R28, -R64, R2, 1 ;  /* 0x3ff00000401c742b */ /* 0x002fe20000000102 */
[----:B------:R-:W4:Y:S07]  /*8e620*/  LDL.LU.64 R242, [R1+0x8dc0] ;  /* 0x008dc00001f27983 */ /* 0x000f2e0000300a00 */
[----:B------:R-:W-:-:S08]  /*8e630*/  DFMA R28, R28, R28, R28 ;  /* 0x0000001c1c1c722b */ /* 0x000fd0000000001c */
[----:B------:R-:W-:-:S08]  /*8e640*/  DFMA R2, R2, R28, R2 ;  /* 0x0000001c0202722b */ /* 0x000fd00000000002 */
[----:B------:R-:W-:Y:S02]  /*8e650*/  DFMA R28, -R64, R2, 1 ;  /* 0x3ff00000401c742b */ /* 0x000fe40000000102 */
[-C--:B--2---:R-:W-:Y:S02]  /*8e660*/  DFMA R148, R32, R14.reuse, R238 ;  /* 0x0000000e2094722b */ /* 0x084fe400000000ee */
[----:B---3--:R-:W-:Y:S01]  /*8e670*/  DFMA R52, R52, R14, R164 ;  /* 0x0000000e3434722b */ /* 0x008fe200000000a4 */
[----:B------:R-:W2:Y:S03]  /*8e680*/  LDL.LU.64 R238, [R1+0x8f68] ;  /* 0x008f680001ee7983 */ /* 0x000ea60000300a00 */
[----:B------:R-:W-:Y:S01]  /*8e690*/  DFMA R28, R2, R28, R2 ;  /* 0x0000001c021c722b */ /* 0x000fe20000000002 */
[----:B------:R-:W3:Y:S04]  /*8e6a0*/  LDL.LU.64 R164, [R1+0x8b78] ;  /* 0x008b780001a47983 */ /* 0x000ee80000300a00 */
[----:B------:R-:W2:Y:S03]  /*8e6b0*/  LDL.64 R2, [R1+0x4bf8] ;  /* 0x004bf80001027983 */ /* 0x000ea60000100a00 */
[----:B------:R-:W-:-:S08]  /*8e6c0*/  DMUL R32, R28, -R148 ;  /* 0x800000941c207228 */ /* 0x000fd00000000000 */
[----:B------:R-:W-:-:S08]  /*8e6d0*/  DFMA R48, -R64, R32, -R148 ;  /* 0x000000204030722b */ /* 0x000fd00000000994 */
[----:B------:R-:W-:Y:S02]  /*8e6e0*/  DFMA R28, R28, R48, R32 ;  /* 0x000000301c1c722b */ /* 0x000fe40000000020 */
[----:B------:R-:W3:Y:S04]  /*8e6f0*/  LDL.LU.64 R48, [R1+0x8bc0] ;  /* 0x008bc00001307983 */ /* 0x000ee80000300a00 */
[----:B------:R-:W3:Y:S01]  /*8e700*/  LDL.LU.64 R32, [R1+0x8f48] ;  /* 0x008f480001207983 */ /* 0x000ee20000300a00 */
[-C--:B----4-:R-:W-:Y:S02]  /*8e710*/  DFMA R96, R96, R14.reuse, R222 ;  /* 0x0000000e6060722b */ /* 0x090fe400000000de */
[----:B------:R-:W-:Y:S01]  /*8e720*/  DFMA R222, R206, R14, R136 ;  /* 0x0000000ecede722b */ /* 0x000fe20000000088 */
[----:B------:R-:W-:-:S05]  /*8e730*/  FFMA R0, RZ, R65, R29 ;  /* 0x00000041ff007223 */ /* 0x000fca000000001d */
[----:B------:R-:W-:Y:S01]  /*8e740*/  FSETP.GT.AND P1, PT, |R0|, 1.469367938527859385e-39, PT ;  /* 0x001000000000780b */ /* 0x000fe20003f24200 */
[-C--:B------:R-:W-:Y:S01]  /*8e750*/  DFMA R66, R66, R14.reuse, R146 ;  /* 0x0000000e4242722b */ /* 0x080fe20000000092 */
[----:B------:R-:W-:Y:S01]  /*8e760*/  BSSY.RECONVERGENT B3, `(.L_x_4350) ;  /* 0x000001b000037945 */ /* 0x000fe20003800200 */
[-C--:B------:R-:W-:Y:S02]  /*8e770*/  DFMA R80, R80, R14.reuse, R128 ;  /* 0x0000000e5050722b */ /* 0x080fe40000000080 */
[-C--:B------:R-:W-:Y:S02]  /*8e780*/  DFMA R146, R224, R14.reuse, R230 ;  /* 0x0000000ee092722b */ /* 0x080fe400000000e6 */
[-C--:B------:R-:W-:Y:S02]  /*8e790*/  DFMA R180, R180, R14.reuse, R152 ;  /* 0x0000000eb4b4722b */ /* 0x080fe40000000098 */
[-C--:B------:R-:W-:Y:S02]  /*8e7a0*/  DFMA R56, R242, R14.reuse, R56 ;  /* 0x0000000ef238722b */ /* 0x080fe40000000038 */
[----:B--2---:R-:W-:-:S02]  /*8e7b0*/  DFMA R206, R2, R14, R182 ;  /* 0x0000000e02ce722b */ /* 0x004fc400000000b6 */
[----:B------:R-:W-:-:S10]  /*8e7c0*/  DADD R2, -RZ, -R148 ;  /* 0x00000000ff027229 */ /* 0x000fd40000000994 */
[----:B------:R-:W-:Y:S01]  /*8e7d0*/  FSETP.GEU.AND P2, PT, |R3|, 6.5827683646048100446e-37, PT ;  /* 0x036000000300780b */ /* 0x000fe20003f4e200 */
[-C--:B---3--:R-:W-:Y:S02]  /*8e7e0*/  DFMA R48, R48, R14.reuse, R228 ;  /* 0x0000000e3030722b */ /* 0x088fe400000000e4 */
[-C--:B------:R-:W-:Y:S02]  /*8e7f0*/  DFMA R134, R164, R14.reuse, R134 ;  /* 0x0000000ea486722b */ /* 0x080fe40000000086 */
[----:B------:R-:W-:-:S03]  /*8e800*/  DFMA R32, R32, R14, R138 ;  /* 0x0000000e2020722b */ /* 0x000fc6000000008a */
[----:B------:R0:W-:Y:S01]  /*8e810*/  STL.64 [R1+0x8488], R48 ;  /* 0x0084883001007387 */ /* 0x0001e20000100a00 */
[-C--:B------:R-:W-:Y:S02]  /*8e820*/  DFMA R130, R238, R14.reuse, R130 ;  /* 0x0000000eee82722b */ /* 0x080fe40000000082 */
[-C--:B------:R-:W-:Y:S02]  /*8e830*/  DFMA R138, R236, R14.reuse, R166 ;  /* 0x0000000eec8a722b */ /* 0x080fe400000000a6 */
[-C--:B------:R-:W-:Y:S02]  /*8e840*/  DFMA R164, R232, R14.reuse, R168 ;  /* 0x0000000ee8a4722b */ /* 0x080fe400000000a8 */
[-C--:B0-----:R-:W-:Y:S02]  /*8e850*/  DFMA R48, R248, R14.reuse, R102 ;  /* 0x0000000ef830722b */ /* 0x081fe40000000066 */
        /* <DEDUP_REMOVED lines=11> */
.L_x_4351:
[----:B------:R-:W-:Y:S05]  /*8e910*/  BSYNC.RECONVERGENT B3 ;  /* 0x0000000000037941 */ /* 0x000fea0003800200 */
.L_x_4350:
[----:B------:R-:W2:Y:S01]  /*8e920*/  LDL.LU.64 R122, [R1+0x8d08] ;  /* 0x008d0800017a7983 */ /* 0x000ea20000300a00 */
[----:B------:R-:W0:Y:S01]  /*8e930*/  MUFU.RCP64H R3, R133 ;  /* 0x0000008500037308 */ /* 0x000e220000001800 */
[----:B------:R-:W-:Y:S02]  /*8e940*/  MOV R2, 0x1 ;  /* 0x0000000100027802 */ /* 0x000fe40000000f00 */
[----:B------:R-:W3:Y:S04]  /*8e950*/  LDL.LU.64 R148, [R1+0x8aa0] ;  /* 0x008aa00001947983 */ /* 0x000ee80000300a00 */
[----:B------:R-:W4:Y:S04]  /*8e960*/  LDL.LU.64 R136, [R1+0x8850] ;  /* 0x0088500001887983 */ /* 0x000f280000300a00 */
[----:B------:R-:W4:Y:S04]  /*8e970*/  LDL.LU.64 R128, [R1+0x8858] ;  /* 0x0088580001807983 */ /* 0x000f280000300a00 */
[----:B------:R-:W4:Y:S01]  /*8e980*/  LDL.128 R228, [R1+0x4cc0] ;  /* 0x004cc00001e47983 */ /* 0x000f220000100c00 */
[----:B0-----:R-:W-:-:S03]  /*8e990*/  DFMA R64, -R132, R2, 1 ;  /* 0x3ff000008440742b */ /* 0x001fc60000000102 */
[----:B------:R-:W4:Y:S04]  /*8e9a0*/  LDL.LU.64 R182, [R1+0x8ab8] ;  /* 0x008ab80001b67983 */ /* 0x000f280000300a00 */
[----:B------:R-:W4:Y:S01]  /*8e9b0*/  LDL.LU.64 R168, [R1+0x85f8] ;  /* 0x0085f80001a87983 */ /* 0x000f220000300a00 */
[----:B------:R-:W-:-:S03]  /*8e9c0*/  DFMA R64, R64, R64, R64 ;  /* 0x000000404040722b */ /* 0x000fc60000000040 */
[----:B------:R-:W4:Y:S04]  /*8e9d0*/  LDL.64 R100, [R1+0x9e70] ;  /* 0x009e700001647983 */ /* 0x000f280000100a00 */
[----:B------:R-:W4:Y:S01]  /*8e9e0*/  LDL.64 R166, [R1+0x9e78] ;  /* 0x009e780001a67983 */ /* 0x000f220000100a00 */
[----:B------:R-:W-:-:S03]  /*8e9f0*/  DFMA R2, R2, R64, R2 ;  /* 0x000000400202722b */ /* 0x000fc60000000002 */
[----:B------:R-:W4:Y:S05]  /*8ea00*/  LDL.64 R152, [R1+0x9850] ;  /* 0x0098500001987983 */ /* 0x000f2a0000100a00 */
[----:B------:R-:W-:-:S08]  /*8ea10*/  DFMA R64, -R132, R2, 1 ;  /* 0x3ff000008440742b */ /* 0x000fd00000000102 */
[----:B------:R-:W-:Y:S02]  /*8ea20*/  DFMA R2, R2, R64, R2 ;  /* 0x000000400202722b */ /* 0x000fe40000000002 */
[----:B--2---:R-:W-:-:S06]  /*8ea30*/  DFMA R122, R122, R28, R32 ;  /* 0x0000001c7a7a722b */ /* 0x004fcc0000000020 */
[----:B------:R-:W-:-:S08]  /*8ea40*/  DMUL R32, R2, -R240 ;  /* 0x800000f002207228 */ /* 0x000fd00000000000 */
[----:B------:R-:W-:-:S08]  /*8ea50*/  DFMA R64, -R132, R32, -R240 ;  /* 0x000000208440722b */ /* 0x000fd000000009f0 */
[----:B------:R-:W-:Y:S01]  /*8ea60*/  DFMA R32, R2, R64, R32 ;  /* 0x000000400220722b */ /* 0x000fe20000000020 */
[----:B------:R-:W2:Y:S01]  /*8ea70*/  LDL.64 R2, [R1+0x4c90] ;  /* 0x004c900001027983 */ /* 0x000ea20000100a00 */
[-C--:B---3--:R-:W-:Y:S02]  /*8ea80*/  DFMA R148, R148, R28.reuse, R56 ;  /* 0x0000001c9494722b */ /* 0x088fe40000000038 */
[-C--:B----4-:R-:W-:Y:S02]  /*8ea90*/  DFMA R56, R136, R28.reuse, R48 ;  /* 0x0000001c8838722b */ /* 0x090fe40000000030 */
[-C--:B------:R-:W-:Y:S01]  /*8eaa0*/  DFMA R136, R128, R28.reuse, R44 ;  /* 0x0000001c8088722b */ /* 0x080fe2000000002c */
[----:B------:R-:W-:Y:S03]  /*8eab0*/  STL.128 [R1+0x87c0], R228 ;  /* 0x0087c0e401007387 */ /* 0x000fe60000100c00 */
[----:B------:R-:W-:Y:S01]  /*8eac0*/  FFMA R0, RZ, R133, R33 ;  /* 0x00000085ff007223 */ /* 0x000fe20000000021 */
[----:B------:R-:W-:-:S04]  /*8ead0*/  DFMA R64, R182, R28, R66 ;  /* 0x0000001cb640722b */ /* 0x000fc80000000042 */
[----:B------:R-:W-:-:S03]  /*8eae0*/  FSETP.GT.AND P1, PT, |R0|, 1.469367938527859385e-39, PT ;  /* 0x001000000000780b */ /* 0x000fc60003f24200 */
[----:B------:R0:W-:Y:S01]  /*8eaf0*/  STL.64 [R1+0x8478], R64 ;  /* 0x0084784001007387 */ /* 0x0001e20000100a00 */
[----:B------:R-:W-:Y:S01]  /*8eb00*/  BSSY.RECONVERGENT B3, `(.L_x_4352) ;  /* 0x0000013000037945 */ /* 0x000fe20003800200 */
[-C--:B------:R-:W-:Y:S02]  /*8eb10*/  DFMA R100, R100, R28.reuse, R168 ;  /* 0x0000001c6464722b */ /* 0x080fe400000000a8 */
[----:B------:R-:W-:Y:S01]  /*8eb20*/  DFMA R242, R166, R28, R134 ;  /* 0x0000001ca6f2722b */ /* 0x000fe20000000086 */
[----:B0-----:R-:W-:Y:S02]  /*8eb30*/  IMAD.MOV.U32 R64, RZ, RZ, R228 ;  /* 0x000000ffff407224 */ /* 0x001fe400078e00e4 */
[----:B------:R-:W-:-:S06]  /*8eb40*/  IMAD.MOV.U32 R65, RZ, RZ, R229 ;  /* 0x000000ffff417224 */ /* 0x000fcc00078e00e5 */
[-C--:B------:R-:W-:Y:S02]  /*8eb50*/  DFMA R44, R64, R28.reuse, R102 ;  /* 0x0000001c402c722b */ /* 0x080fe40000000066 */
[----:B--2---:R-:W-:Y:S02]  /*8eb60*/  DFMA R128, R2, R28, R96 ;  /* 0x0000001c0280722b */ /* 0x004fe40000000060 */
[----:B------:R-:W-:-:S10]  /*8eb70*/  DADD R2, -RZ, -R240 ;  /* 0x00000000ff027229 */ /* 0x000fd400000009f0 */
[----:B------:R-:W-:Y:S01]  /*8eb80*/  FSETP.GEU.AND P2, PT, |R3|, 6.5827683646048100446e-37, PT ;  /* 0x036000000300780b */ /* 0x000fe20003f4e200 */
[----:B------:R-:W-:-:S12]  /*8eb90*/  DFMA R96, R152, R28, R130 ;  /* 0x0000001c9860722b */ /* 0x000fd80000000082 */
[----:B------:R-:W-:Y:S05]  /*8eba0*/  @P1 BRA P2, `(.L_x_4353) ;  /* 0x0000000000201947 */ /* 0x000fea0001000000 */
        /* <DEDUP_REMOVED lines=8> */
.L_x_4353:
[----:B------:R-:W-:Y:S05]  /*8ec30*/  BSYNC.RECONVERGENT B3 ;  /* 0x0000000000037941 */ /* 0x000fea0003800200 */
.L_x_4352:
[----:B------:R-:W2:Y:S04]  /*8ec40*/  LDL.128 R228, [R1+0x4d00] ;  /* 0x004d000001e47983 */ /* 0x000ea80000100c00 */
[----:B------:R-:W3:Y:S04]  /*8ec50*/  LDL.64 R64, [R1+0x89c0] ;  /* 0x0089c00001407983 */ /* 0x000ee80000100a00 */
[----:B------:R-:W4:Y:S04]  /*8ec60*/  LDL.LU.64 R204, [R1+0x8608] ;  /* 0x0086080001cc7983 */ /* 0x000f280000300a00 */
[----:B------:R-:W4:Y:S04]  /*8ec70*/  LDL.64 R182, [R1+0x9020] ;  /* 0x0090200001b67983 */ /* 0x000f280000100a00 */
[----:B------:R-:W4:Y:S04]  /*8ec80*/  LDL.64 R168, [R1+0x89c8] ;  /* 0x0089c80001a87983 */ /* 0x000f280000100a00 */
[----:B------:R-:W4:Y:S04]  /*8ec90*/  LDL.64 R166, [R1+0x9028] ;  /* 0x0090280001a67983 */ /* 0x000f280000100a00 */
[----:B------:R-:W4:Y:S04]  /*8eca0*/  LDL.64 R134, [R1+0x9a50] ;  /* 0x009a500001867983 */ /* 0x000f280000100a00 */
[----:B------:R-:W4:Y:S04]  /*8ecb0*/  LDL.64 R132, [R1+0x9a58] ;  /* 0x009a580001847983 */ /* 0x000f280000100a00 */
[----:B------:R-:W4:Y:S01]  /*8ecc0*/  LDL.64 R102, [R1+0x8ed0] ;  /* 0x008ed00001667983 */ /* 0x000f220000100a00 */
        /* <DEDUP_REMOVED lines=19> */
[-C--:B----4-:R-:W-:Y:S02]  /*8ee00*/  DFMA R66, R182, R32.reuse, R204 ;  /* 0x00000020b642722b */ /* 0x090fe400000000cc */
[-C--:B------:R-:W-:Y:S02]  /*8ee10*/  DFMA R48, R168, R32.reuse, R244 ;  /* 0x00000020a830722b */ /* 0x080fe400000000f4 */
[-C--:B------:R-:W-:Y:S02]  /*8ee20*/  DFMA R64, R166, R32.reuse, R56 ;  /* 0x00000020a640722b */ /* 0x080fe40000000038 */
[-C--:B------:R-:W-:Y:S01]  /*8ee30*/  DFMA R168, R132, R32.reuse, R146 ;  /* 0x0000002084a8722b */ /* 0x080fe20000000092 */
[----:B------:R0:W-:Y:S01]  /*8ee40*/  STL.64 [R1+0x84c8], R66 ;  /* 0x0084c84201007387 */ /* 0x0001e20000100a00 */
[-C--:B------:R-:W-:Y:S02]  /*8ee50*/  DFMA R102, R102, R32.reuse, R44 ;  /* 0x000000206666722b */ /* 0x080fe4000000002c */
[----:B0-----:R-:W-:-:S02]  /*8ee60*/  DFMA R66, R134, R32, R138 ;  /* 0x000000208642722b */ /* 0x001fc4000000008a */
[----:B------:R-:W-:Y:S09]  /*8ee70*/  @P1 BRA P2, `(.L_x_4355) ;  /* 0x0000000000201947 */ /* 0x000ff20001000000 */
        /* <DEDUP_REMOVED lines=8> */
.L_x_4355:
[----:B------:R-:W-:Y:S05]  /*8ef00*/  BSYNC.RECONVERGENT B3 ;  /* 0x0000000000037941 */ /* 0x000fea0003800200 */
.L_x_4354:
        /* <DEDUP_REMOVED lines=35> */
.L_x_4357:
[----:B------:R-:W-:Y:S05]  /*8f140*/  BSYNC.RECONVERGENT B3 ;  /* 0x0000000000037941 */ /* 0x000fea0003800200 */
.L_x_4356:
[----:B------:R-:W2:Y:S04]  /*8f150*/  LDL.64 R66, [R1+0x4d78] ;  /* 0x004d780001427983 */ /* 0x000ea80000100a00 */
[----:B------:R-:W3:Y:S04]  /*8f160*/  LDL.LU.64 R138, [R1+0x8da0] ;  /* 0x008da000018a7983 */ /* 0x000ee80000300a00 */
        /* <DEDUP_REMOVED lines=35> */
.L_x_4359:
[----:B------:R-:W-:Y:S05]  /*8f3a0*/  BSYNC.RECONVERGENT B3 ;  /* 0x0000000000037941 */ /* 0x000fea0003800200 */
.L_x_4358:
[----:B------:R-:W2:Y:S04]  /*8f3b0*/  LDL.64 R170, [R1+0x8750] ;  /* 0x0087500001aa7983 */ /* 0x000ea80000100a00 */
[----:B------:R-:W3:Y:S04]  /*8f3c0*/  LDL.LU.64 R248, [R1+0x8420] ;  /* 0x0084200001f87983 */ /* 0x000ee80000300a00 */
[----:B------:R-:W4:Y:S01]  /*8f3d0*/  LDL.128 R96, [R1+0x4dc0] ;  /* 0x004dc00001607983 */ /* 0x000f220000100c00 */
[----:B------:R-:W-:-:S03]  /*8f3e0*/  IMAD.MOV.U32 R2, RZ, RZ, 0x1 ;  /* 0x00000001ff027424 */ /* 0x000fc600078e00ff */
[----:B------:R-:W3:Y:S04]  /*8f3f0*/  LDL.LU.64 R182, [R1+0x8c78] ;  /* 0x008c780001b67983 */ /* 0x000ee80000300a00 */
        /* <DEDUP_REMOVED lines=13> */
[----:B------:R-:W3:Y:S01]  /*8f4d0*/  LDL.64 R224, [R1+0x8c50] ;  /* 0x008c500001e07983 */ /* 0x000ee20000100a00 */
[----:B--2---:R-:W0:Y:S03]  /*8f4e0*/  MUFU.RCP64H R3, R171 ;  /* 0x000000ab00037308 */ /* 0x004e260000001800 */
[----:B----4-:R1:W-:Y:S01]  /*8f4f0*/  STL.128 [R1+0x8790], R96 ;  /* 0x0087906001007387 */ /* 0x0103e20000100c00 */
[----:B------:R-:W-:Y:S01]  /*8f500*/  IMAD.MOV.U32 R138, RZ, RZ, R96 ;  /* 0x000000ffff8a7224 */ /* 0x000fe200078e0060 */
[----:B------:R-:W-:Y:S01]  /*8f510*/  MOV R139, R97 ;  /* 0x00000061008b7202 */ /* 0x000fe20000000f00 */
[----:B0-----:R-:W-:Y:S01]  /*8f520*/  DFMA R66, -R170, R2, 1 ;  /* 0x3ff00000aa42742b */ /* 0x001fe20000000102 */
[----:B-1----:R-:W2:Y:S07]  /*8f530*/  LDL.64 R98, [R1+0x8bd0] ;  /* 0x008bd00001627983 */ /* 0x002eae0000100a00 */
[----:B------:R-:W-:-:S08]  /*8f540*/  DFMA R66, R66, R66, R66 ;  /* 0x000000424242722b */ /* 0x000fd00000000042 */
[----:B------:R-:W-:-:S08]  /*8f550*/  DFMA R2, R2, R66, R2 ;  /* 0x000000420202722b */ /* 0x000fd00000000002 */
[----:B------:R-:W-:-:S08]  /*8f560*/  DFMA R66, -R170, R2, 1 ;  /* 0x3ff00000aa42742b */ /* 0x000fd00000000102 */
[----:B------:R-:W-:-:S08]  /*8f570*/  DFMA R2, R2, R66, R2 ;  /* 0x000000420202722b */ /* 0x000fd00000000002 */
[----:B---3--:R-:W-:-:S08]  /*8f580*/  DMUL R66, R248, -R2 ;  /* 0x80000002f8427228 */ /* 0x008fd00000000000 */
[----:B------:R-:W-:-:S08]  /*8f590*/  DFMA R96, -R170, R66, -R248 ;  /* 0x00000042aa60722b */ /* 0x000fd000000009f8 */
[----:B------:R-:W-:Y:S01]  /*8f5a0*/  DFMA R96, R2, R96, R66 ;  /* 0x000000600260722b */ /* 0x000fe20000000042 */
[----:B------:R-:W3:Y:S04]  /*8f5b0*/  LDL.LU.64 R2, [R1+0x8610] ;  /* 0x0086100001027983 */ /* 0x000ee80000300a00 */
[----:B------:R-:W3:Y:S01]  /*8f5c0*/  LDL.64 R66, [R1+0x8c30] ;  /* 0x008c300001427983 */ /* 0x000ee20000100a00 */
[-C--:B------:R-:W-:Y:S02]  /*8f5d0*/  DFMA R182, R182, R40.reuse, R164 ;  /* 0x00000028b6b6722b */ /* 0x080fe400000000a4 */
[----:B------:R-:W-:Y:S02]  /*8f5e0*/  DFMA R164, R232, R40, R236 ;  /* 0x00000028e8a4722b */ /* 0x000fe400000000ec */
[----:B------:R-:W-:-:S05]  /*8f5f0*/  FFMA R0, RZ, R171, R97 ;  /* 0x000000abff007223 */ /* 0x000fca0000000061 */
        /* <DEDUP_REMOVED lines=10> */
[-C--:B--2---:R-:W-:Y:S02]  /*8f6a0*/  DFMA R98, R98, R40.reuse, R238 ;  /* 0x000000286262722b */ /* 0x084fe400000000ee */
[----:B---3--:R-:W-:Y:S02]  /*8f6b0*/  DFMA R66, R66, R40, R2 ;  /* 0x000000284242722b */ /* 0x008fe40000000002 */
[----:B------:R-:W-:-:S10]  /*8f6c0*/  DADD R2, -RZ, -R248 ;  /* 0x00000000ff027229 */ /* 0x000fd400000009f8 */
[----:B------:R-:W-:-:S13]  /*8f6d0*/  FSETP.GEU.AND P2, PT, |R3|, 6.5827683646048100446e-37, PT ;  /* 0x036000000300780b */ /* 0x000fda0003f4e200 */
        /* <DEDUP_REMOVED lines=9> */
.L_x_4361:
[----:B------:R-:W-:Y:S05]  /*8f770*/  BSYNC.RECONVERGENT B3 ;  /* 0x0000000000037941 */ /* 0x000fea0003800200 */
.L_x_4360:
[----:B------:R-:W2:Y:S01]  /*8f780*/  LDL.64 R228, [R1+0x8910] ;  /* 0x0089100001e47983 */ /* 0x000ea20000100a00 */
[----:B------:R-:W-:-:S03]  /*8f790*/  IMAD.MOV.U32 R2, RZ, RZ, 0x1 ;  /* 0x00000001ff027424 */ /* 0x000fc600078e00ff */
[----:B------:R0:W-:Y:S04]  /*8f7a0*/  STL.128 [R1+0xa960], R4 ;  /* 0x00a9600401007387 */ /* 0x0001e80000100c00 */
[----:B------:R-:W3:Y:S04]  /*8f7b0*/  LDL.128 R236, [R1+0x4e00] ;  /* 0x004e000001ec7983 */ /* 0x000ee80000100c00 */
[----:B------:R-:W4:Y:S04]  /*8f7c0*/  LDL.64 R246, [R1+0x9328] ;  /* 0x0093280001f67983 */ /* 0x000f280000100a00 */
[----:B------:R-:W4:Y:S04]  /*8f7d0*/  LDL.64 R244, [R1+0x9ea0] ;  /* 0x009ea00001f47983 */ /* 0x000f280000100a00 */
[----:B0-----:R-:W4:Y:S04]  /*8f7e0*/  LDL.128 R4, [R1+0x4e40] ;  /* 0x004e400001047983 */ /* 0x001f280000100c00 */
        /* <DEDUP_REMOVED lines=14> */
[----:B------:R-:W2:Y:S04]  /*8f8d0*/  LDL.LU.64 R134, [R1+0x8ce8] ;  /* 0x008ce80001867983 */ /* 0x000ea80000300a00 */
[----:B------:R-:W2:Y:S04]  /*8f8e0*/  LDL.64 R164, [R1+0x9388] ;  /* 0x0093880001a47983 */ /* 0x000ea80000100a00 */
[----:B---3--:R0:W-:Y:S04]  /*8f8f0*/  STL.128 [R1+0x99f0], R236 ;  /* 0x0099f0ec01007387 */ /* 0x0081e80000100c00 */
[----:B----4-:R1:W-:Y:S01]  /*8f900*/  STL.128 [R1+0x99e0], R4 ;  /* 0x0099e00401007387 */ /* 0x0103e20000100c00 */
[----:B0-----:R-:W-:Y:S01]  /*8f910*/  MOV R236, R6 ;  /* 0x0000000600ec7202 */ /* 0x001fe20000000f00 */
[----:B------:R-:W-:-:S02]  /*8f920*/  IMAD.MOV.U32 R237, RZ, RZ, R7 ;  /* 0x000000ffffed7224 */ /* 0x000fc400078e0007 */
[----:B-1----:R0:W5:Y:S01]  /*8f930*/  LDL.LU.128 R4, [R1+0xa960] ;  /* 0x00a9600001047983 */ /* 0x0021620000300c00 */
[----:B--2---:R-:W-:-:S03]  /*8f940*/  DFMA R134, R134, R96, R234 ;  /* 0x000000608686722b */ /* 0x004fc600000000ea */
[----:B------:R-:W2:Y:S01]  /*8f950*/  LDL.LU.64 R234, [R1+0x8698] ;  /* 0x0086980001ea7983 */ /* 0x000ea20000300a00 */
[----:B------:R-:W-:Y:S02]  /*8f960*/  DADD R2, -RZ, -R48 ;  /* 0x00000000ff027229 */ /* 0x000fe40000000930 */
[-C--:B------:R-:W-:Y:S02]  /*8f970*/  DFMA R48, R164, R96.reuse, R66 ;  /* 0x00000060a430722b */ /* 0x080fe40000000042 */
[-C--:B------:R-:W-:Y:S02]  /*8f980*/  DFMA R66, R246, R96.reuse, R98 ;  /* 0x00000060f642722b */ /* 0x080fe40000000062 */
[-C--:B------:R-:W-:Y:S02]  /*8f990*/  DFMA R98, R244, R96.reuse, R64 ;  /* 0x00000060f462722b */ /* 0x080fe40000000040 */
[----:B------:R-:W-:Y:S01]  /*8f9a0*/  DFMA R64, R240, R96, R168 ;  /* 0x00000060f040722b */ /* 0x000fe200000000a8 */
[----:B------:R-:W-:-:S02]  /*8f9b0*/  FFMA R0, RZ, R229, R171 ;  /* 0x000000e5ff007223 */ /* 0x000fc400000000ab */
[----:B------:R0:W-:Y:S04]  /*8f9c0*/  STL.64 [R1+0x8428], R66 ;  /* 0x0084284201007387 */ /* 0x0001e80000100a00 */
[----:B------:R0:W-:Y:S01]  /*8f9d0*/  STL.64 [R1+0x84c0], R64 ;  /* 0x0084c04001007387 */ /* 0x0001e20000100a00 */
[----:B------:R-:W-:Y:S02]  /*8f9e0*/  FSETP.GT.AND P1, PT, |R0|, 1.469367938527859385e-39, PT ;  /* 0x001000000000780b */ /* 0x000fe40003f24200 */
[----:B------:R-:W-:Y:S01]  /*8f9f0*/  FSETP.GEU.AND P2, PT, |R3|, 6.5827683646048100446e-37, PT ;  /* 0x036000000300780b */ /* 0x000fe20003f4e200 */
[-C--:B------:R-:W-:Y:S01]  /*8fa00*/  DFMA R164, R248, R96.reuse, R206 ;  /* 0x00000060f8a4722b */ /* 0x080fe200000000ce */
[----:B------:R-:W-:Y:S01]  /*8fa10*/  BSSY.RECONVERGENT B3, `(.L_x_4362) ;  /* 0x000000f000037945 */ /* 0x000fe20003800200 */
[----:B------:R-:W-:-:S02]  /*8fa20*/  DFMA R232, R232, R96, R180 ;  /* 0x00000060e8e8722b */ /* 0x000fc400000000b4 */
[-C--:B------:R-:W-:Y:S02]  /*8fa30*/  DFMA R224, R224, R96.reuse, R222 ;  /* 0x00000060e0e0722b */ /* 0x080fe400000000de */
[-C--:B------:R-:W-:Y:S02]  /*8fa40*/  DFMA R244, R238, R96.reuse, R132 ;  /* 0x00000060eef4722b */ /* 0x080fe40000000084 */
[-C--:B------:R-:W-:Y:S02]  /*8fa50*/  DFMA R206, R236, R96.reuse, R130 ;  /* 0x00000060ecce722b */ /* 0x080fe40000000082 */
[----:B--2---:R-:W-:Y:S02]  /*8fa60*/  DFMA R226, R226, R96, R234 ;  /* 0x00000060e2e2722b */ /* 0x004fe400000000ea */
[----:B0-----:R-:W-:Y:S09]  /*8fa70*/  @P1 BRA P2, `(.L_x_4363) ;  /* 0x0000000000201947 */ /* 0x001ff20001000000 */
        /* <DEDUP_REMOVED lines=8> */
.L_x_4363:
[----:B------:R-:W-:Y:S05]  /*8fb00*/  BSYNC.RECONVERGENT B3 ;  /* 0x0000000000037941 */ /* 0x000fea0003800200 */
.L_x_4362:
[----:B------:R-:W2:Y:S04]  /*8fb10*/  LDL.128 R64, [R1+0x4e80] ;  /* 0x004e800001407983 */ /* 0x000ea80000100c00 */
[----:B------:R-:W3:Y:S04]  /*8fb20*/  LDL.64 R234, [R1+0x8f28] ;  /* 0x008f280001ea7983 */ /* 0x000ee80000100a00 */
[----:B------:R-:W4:Y:S04]  /*8fb30*/  LDL.LU.64 R180, [R1+0x87a0] ;  /* 0x0087a00001b47983 */ /* 0x000f280000300a00 */
        /* <DEDUP_REMOVED lines=30> */
.L_x_4365:
[----:B------:R-:W-:Y:S05]  /*8fd20*/  BSYNC.RECONVERGENT B3 ;  /* 0x0000000000037941 */ /* 0x000fea0003800200 */
.L_x_4364:
[----:B-----5:R0:W-:Y:S04]  /*8fd30*/  STL.128 [R1+0xa960], R4 ;  /* 0x00a9600401007387 */ /* 0x0201e80000100c00 */
[----:B------:R-:W2:Y:S04]  /*8fd40*/  LDL.LU.64 R238, [R1+0x84e8] ;  /* 0x0084e80001ee7983 */ /* 0x000ea80000300a00 */
[----:B------:R-:W3:Y:S04]  /*8fd50*/  LDL.64 R236, [R1+0x9c08] ;  /* 0x009c080001ec7983 */ /* 0x000ee80000100a00 */
[----:B------:R-:W4:Y:S04]  /*8fd60*/  LDL.64 R222, [R1+0x9c00] ;  /* 0x009c000001de7983 */ /* 0x000f280000100a00 */
[----:B0-----:R-:W2:Y:S04]  /*8fd70*/  LDL.128 R4, [R1+0x4eb0] ;  /* 0x004eb00001047983 */ /* 0x001ea80000100c00 */
[----:B------:R-:W4:Y:S04]  /*8fd80*/  LDL.64 R228, [R1+0x9800] ;  /* 0x0098000001e47983 */ /* 0x000f280000100a00 */
[----:B------:R-:W4:Y:S01]  /*8fd90*/  LDL.64 R148, [R1+0x9808] ;  /* 0x0098080001947983 */ /* 0x000f220000100a00 */
[----:B------:R-:W-:-:S03]  /*8fda0*/  IMAD.MOV.U32 R2, RZ, RZ, 0x1 ;  /* 0x00000001ff027424 */ /* 0x000fc600078e00ff */
[----:B--2---:R0:W-:Y:S01]  /*8fdb0*/  STL.128 [R1+0x9090], R4 ;  /* 0x0090900401007387 */ /* 0x0041e20000100c00 */
[----:B------:R-:W-:Y:S01]  /*8fdc0*/  MOV R146, R4 ;  /* 0x0000000400927202 */ /* 0x000fe20000000f00 */
[----:B------:R-:W-:Y:S02]  /*8fdd0*/  IMAD.MOV.U32 R147, RZ, RZ, R5 ;  /* 0x000000ffff937224 */ /* 0x000fe400078e0005 */
[----:B0-----:R0:W5:Y:S02]  /*8fde0*/  LDL.LU.128 R4, [R1+0xa960] ;  /* 0x00a9600001047983 */ /* 0x0011640000300c00 */
[----:B------:R-:W1:Y:S02]  /*8fdf0*/  MUFU.RCP64H R3, R147 ;  /* 0x0000009300037308 */ /* 0x000e640000001800 */
        /* <DEDUP_REMOVED lines=12> */
[-C--:B---3--:R-:W-:Y:S01]  /*8fec0*/  DFMA R130, R236, R168.reuse, R52 ;  /* 0x000000a8ec82722b */ /* 0x088fe20000000034 */
[----:B------:R-:W-:Y:S01]  /*8fed0*/  BSSY.RECONVERGENT B3, `(.L_x_4366) ;  /* 0x000000d000037945 */ /* 0x000fe20003800200 */
[-C--:B----4-:R-:W-:Y:S02]  /*8fee0*/  DFMA R222, R222, R168.reuse, R204 ;  /* 0x000000a8dede722b */ /* 0x090fe400000000cc */
        /* <DEDUP_REMOVED lines=11> */
.L_x_4367:
[----:B------:R-:W-:Y:S05]  /*8ffa0*/  BSYNC.RECONVERGENT B3 ;  /* 0x0000000000037941 */ /* 0x000fea0003800200 */
.L_x_4366:
[----:B------:R-:W2:Y:S04]  /*8ffb0*/  LDL.128 R236, [R1+0x4ee0] ;  /* 0x004ee00001ec7983 */ /* 0x000ea80000100c00 */
[----:B------:R-:W3:Y:S04]  /*8ffc0*/  LDL.64 R228, [R1+0x8ef8] ;  /* 0x008ef80001e47983 */ /* 0x000ee80000100a00 */
[----:B------:R-:W4:Y:S04]  /*8ffd0*/  LDL.64 R240, [R1+0x9c50] ;  /* 0x009c500001f07983 */ /* 0x000f280000100a00 */
[----:B------:R-:W4:Y:S01]  /*8ffe0*/  LDL.64 R182, [R1+0x8c88] ;  /* 0x008c880001b67983 */ /* 0x000f220000100a00 */
[----:B------:R-:W-:-:S03]  /*8fff0*/  IMAD.MOV.U32 R2, RZ, RZ, 0x1 ;  /* 0x00000001ff027424 */ /* 0x000fc600078e00ff */
[----:B--2---:R0:W-:Y:S01]  /*90000*/  STL.128 [R1+0x8900], R236 ;  /* 0x008900ec01007387 */ /* 0x0041e20000100c00 */
[----:B------:R-:W-:Y:S01]  /*90010*/  MOV R204, R236 ;  /* 0x000000ec00cc7202 */ /* 0x000fe20000000f00 */
[----:B------:R-:W-:Y:S02]  /*90020*/  IMAD.MOV.U32 R205, RZ, RZ, R237 ;  /* 0x000000ffffcd7224 */ /* 0x000fe400078e00ed */
[----:B0-----:R-:W2:Y:S04]  /*90030*/  LDL.64 R238, [R1+0x9c58] ;  /* 0x009c580001ee7983 */ /* 0x001ea80000100a00 */
[----:B------:R-:W2:Y:S01]  /*90040*/  LDL.64 R236, [R1+0x8c80] ;  /* 0x008c800001ec7983 */ /* 0x000ea20000100a00 */
[----:B------:R-:W0:Y:S02]  /*90050*/  MUFU.RCP64H R3, R205 ;  /* 0x000000cd00037308 */ /* 0x000e240000001800 */
        /* <DEDUP_REMOVED lines=14> */
[-C--:B----4-:R-:W-:Y:S02]  /*90140*/  DFMA R130, R240, R150.reuse, R130 ;  /* 0x00000096f082722b */ /* 0x090fe40000000082 */
[-C--:B------:R-:W-:Y:S02]  /*90150*/  DFMA R182, R182, R150.reuse, R180 ;  /* 0x00000096b6b6722b */ /* 0x080fe400000000b4 */
[----:B--2---:R-:W-:-:S07]  /*90160*/  DFMA R98, R238, R150, R98 ;  /* 0x00000096ee62722b */ /* 0x004fce0000000062 */
        /* <DEDUP_REMOVED lines=11> */
.L_x_4369:
[----:B------:R-:W-:Y:S05]  /*90220*/  BSYNC.RECONVERGENT B3 ;  /* 0x0000000000037941 */ /* 0x000fea0003800200 */
.L_x_4368:
[----:B-----5:R1:W-:Y:S04]  /*90230*/  STL.128 [R1+0xa960], R4 ;  /* 0x00a9600401007387 */ /* 0x0203e80000100c00 */
[----:B------:R-:W2:Y:S04]  /*90240*/  LDL.LU.64 R238, [R1+0x9088] ;  /* 0x0090880001ee7983 */ /* 0x000ea80000300a00 */
[----:B------:R-:W3:Y:S04]  /*90250*/  LDL.LU.64 R236, [R1+0x8d68] ;  /* 0x008d680001ec7983 */ /* 0x000ee80000300a00 */
[----:B------:R-:W4:Y:S04]  /*90260*/  LDL.64 R180, [R1+0x8d40] ;  /* 0x008d400001b47983 */ /* 0x000f280000100a00 */
[----:B-1----:R-:W2:Y:S04]  /*90270*/  LDL.128 R4, [R1+0x4f10] ;  /* 0x004f100001047983 */ /* 0x002ea80000100c00 */
[----:B------:R-:W4:Y:S04]  /*90280*/  LDL.64 R146, [R1+0x8d48] ;  /* 0x008d480001927983 */ /* 0x000f280000100a00 */
[----:B------:R-:W4:Y:S01]  /*90290*/  LDL.64 R138, [R1+0x8d60] ;  /* 0x008d6000018a7983 */ /* 0x000f220000100a00 */
[----:B------:R-:W-:-:S03]  /*902a0*/  IMAD.MOV.U32 R2, RZ, RZ, 0x1 ;  /* 0x00000001ff027424 */ /* 0x000fc600078e00ff */
[----:B--2---:R1:W-:Y:S01]  /*902b0*/  STL.128 [R1+0x88e0], R4 ;  /* 0x0088e00401007387 */ /* 0x0043e20000100c00 */
[----:B------:R-:W-:Y:S01]  /*902c0*/  MOV R132, R4 ;  /* 0x0000000400847202 */ /* 0x000fe20000000f00 */
[----:B------:R-:W-:Y:S02]  /*902d0*/  IMAD.MOV.U32 R133, RZ, RZ, R5 ;  /* 0x000000ffff857224 */ /* 0x000fe400078e0005 */
[----:B-1----:R1:W5:Y:S02]  /*902e0*/  LDL.LU.128 R4, [R1+0xa960] ;  /* 0x00a9600001047983 */ /* 0x0023640000300c00 */
[----:B------:R-:W2:Y:S02]  /*902f0*/  MUFU.RCP64H R3, R133 ;  /* 0x0000008500037308 */ /* 0x000ea40000001800 */
[----:B--2---:R-:W-:-:S08]  /*90300*/  DFMA R52, -R132, R2, 1 ;  /* 0x3ff000008434742b */ /* 0x004fd00000000102 */
        /* <DEDUP_REMOVED lines=12> */
[-C--:B------:R-:W-:Y:S02]  /*903d0*/  DFMA R238, R238, R148.reuse, R226 ;  /* 0x00000094eeee722b */ /* 0x080fe400000000e2 */
[-C--:B---3--:R-:W-:Y:S02]  /*903e0*/  DFMA R236, R236, R148.reuse, R206 ;  /* 0x00000094ecec722b */ /* 0x088fe400000000ce */
[-C--:B----4-:R-:W-:Y:S02]  /*903f0*/  DFMA R246, R180, R148.reuse, R48 ;  /* 0x00000094b4f6722b */ /* 0x090fe40000000030 */
[-C--:B------:R-:W-:Y:S02]  /*90400*/  DFMA R240, R146, R148.reuse, R230 ;  /* 0x0000009492f0722b */ /* 0x080fe400000000e6 */
[----:B------:R-:W-:-:S03]  /*90410*/  DFMA R138, R138, R148, R224 ;  /* 0x000000948a8a722b */ /* 0x000fc600000000e0 */
[----:B-1----:R-:W-:Y:S08]  /*90420*/  @P1 BRA P2, `(.L_x_4371) ;  /* 0x0000000000201947 */ /* 0x002ff00001000000 */
        /* <DEDUP_REMOVED lines=8> */
.L_x_4371:
[----:B------:R-:W-:Y:S05]  /*904b0*/  BSYNC.RECONVERGENT B3 ;  /* 0x0000000000037941 */ /* 0x000fea0003800200 */
.L_x_4370:
[----:B------:R-:W2:Y:S04]  /*904c0*/  LDL.128 R224, [R1+0x4f30] ;  /* 0x004f300001e07983 */ /* 0x000ea80000100c00 */
[----:B------:R-:W3:Y:S04]  /*904d0*/  LDL.LU.64 R132, [R1+0x8848] ;  /* 0x0088480001847983 */ /* 0x000ee80000300a00 */
        /* <DEDUP_REMOVED lines=22> */
[----:B------:R-:W-:-:S08]  /*90640*/  DFMA R48, R146, R204, R232 ;  /* 0x000000cc9230722b */ /* 0x000fd000000000e8 */
        /* <DEDUP_REMOVED lines=9> */
.L_x_4373:
[----:B------:R-:W-:Y:S05]  /*906e0*/  BSYNC.RECONVERGENT B3 ;  /* 0x0000000000037941 */ /* 0x000fea0003800200 */
.L_x_4372:
[----:B------:R-:W2:Y:S04]  /*906f0*/  LDL.64 R180, [R1+0x85a0] ;  /* 0x0085a00001b47983 */ /* 0x000ea80000100a00 */
[----:B------:R-:W3:Y:S04]  /*90700*/  LDL.LU.64 R130, [R1+0x87a8] ;  /* 0x0087a80001827983 */ /* 0x000ee80000300a00 */
        /* <DEDUP_REMOVED lines=29> */
.L_x_4375:
[----:B------:R-:W-:Y:S05]  /*908e0*/  BSYNC.RECONVERGENT B3 ;  /* 0x0000000000037941 */ /* 0x000fea0003800200 */
.L_x_4374:
[----:B------:R-:W2:Y:S04]  /*908f0*/  LDL.64 R52, [R1+0x85a8] ;  /* 0x0085a80001347983 */ /* 0x000ea80000100a00 */
[----:B------:R-:W3:Y:S01]  /*90900*/  LDL.128 R224, [R1+0x4fb0] ;  /* 0x004fb00001e07983 */ /* 0x000ee20000100c00 */
[----:B------:R-:W0:Y:S01]  /*90910*/  MUFU.RCP64H R3, R17 ;  /* 0x0000001100037308 */ /* 0x000e220000001800 */
[----:B------:R-:W-:Y:S02]  /*90920*/  HFMA2 R2, -RZ, RZ, 0, 5.9604644775390625e-08 ;  /* 0x00000001ff027431 */ /* 0x000fe400000001ff */
[----:B------:R-:W4:Y:S04]  /*90930*/  LDL.64 R232, [R1+0x9000] ;  /* 0x0090000001e87983 */ /* 0x000f280000100a00 */
[----:B------:R-:W4:Y:S04]  /*90940*/  LDL.64 R132, [R1+0x9db0] ;  /* 0x009db00001847983 */ /* 0x000f280000100a00 */
[----:B------:R-:W4:Y:S04]  /*90950*/  LDL.64 R230, [R1+0x9008] ;  /* 0x0090080001e67983 */ /* 0x000f280000100a00 */
[----:B------:R-:W4:Y:S01]  /*90960*/  LDL.LU.64 R180, [R1+0x8928] ;  /* 0x0089280001b47983 */ /* 0x000f220000300a00 */
[----:B0-----:R-:W-:-:S03]  /*90970*/  DFMA R48, -R16, R2, 1 ;  /* 0x3ff000001030742b */ /* 0x001fc60000000102 */
[----:B------:R-:W4:Y:S04]  /*90980*/  LDL.64 R98, [R1+0x9dc0] ;  /* 0x009dc00001627983 */ /* 0x000f280000100a00 */
[----:B------:R-:W4:Y:S01]  /*90990*/  LDL.64 R248, [R1+0x9db8] ;  /* 0x009db80001f87983 */ /* 0x000f220000100a00 */
[----:B------:R-:W-:-:S08]  /*909a0*/  DFMA R48, R48, R48, R48 ;  /* 0x000000303030722b */ /* 0x000fd00000000030 */
[----:B------:R-:W-:-:S08]  /*909b0*/  DFMA R2, R2, R48, R2 ;  /* 0x000000300202722b */ /* 0x000fd00000000002 */
[----:B------:R-:W-:-:S08]  /*909c0*/  DFMA R48, -R16, R2, 1 ;  /* 0x3ff000001030742b */ /* 0x000fd00000000102 */
[----:B------:R-:W-:Y:S02]  /*909d0*/  DFMA R48, R2, R48, R2 ;  /* 0x000000300230722b */ /* 0x000fe40000000002 */
[----:B--2---:R-:W-:Y:S01]  /*909e0*/  DFMA R2, R52, R80, R242 ;  /* 0x000000503402722b */ /* 0x004fe200000000f2 */
[----:B------:R-:W2:Y:S01]  /*909f0*/  LDL.LU.64 R242, [R1+0x84d8] ;  /* 0x0084d80001f27983 */ /* 0x000ea20000300a00 */
[----:B---3--:R-:W-:-:S03]  /*90a00*/  IMAD.MOV.U32 R222, RZ, RZ, R224 ;  /* 0x000000ffffde7224 */ /* 0x008fc600078e00e0 */
[----:B------:R0:W-:Y:S01]  /*90a10*/  STL.128 [R1+0x8680], R224 ;  /* 0x008680e001007387 */ /* 0x0001e20000100c00 */
[----:B------:R-:W-:Y:S02]  /*90a20*/  IMAD.MOV.U32 R223, RZ, RZ, R225 ;  /* 0x000000ffffdf7224 */ /* 0x000fe400078e00e1 */
[----:B------:R-:W-:-:S08]  /*90a30*/  DMUL R52, R48, -R2 ;  /* 0x8000000230347228 */ /* 0x000fd00000000000 */
[----:B------:R-:W-:Y:S01]  /*90a40*/  DFMA R56, -R16, R52, -R2 ;  /* 0x000000341038722b */ /* 0x000fe20000000902 */
[----:B0-----:R-:W2:Y:S07]  /*90a50*/  LDL.64 R226, [R1+0x9dc8] ;  /* 0x009dc80001e27983 */ /* 0x001eae0000100a00 */
[----:B------:R-:W-:Y:S01]  /*90a60*/  DFMA R56, R48, R56, R52 ;  /* 0x000000383038722b */ /* 0x000fe20000000034 */
[----:B------:R-:W3:Y:S04]  /*90a70*/  LDL.64 R224, [R1+0x9e80] ;  /* 0x009e800001e07983 */ /* 0x000ee80000100a00 */
[----:B------:R-:W3:Y:S01]  /*90a80*/  LDL.LU.64 R52, [R1+0x8478] ;  /* 0x0084780001347983 */ /* 0x000ee20000300a00 */
[----:B------:R-:W-:-:S04]  /*90a90*/  DADD R2, -RZ, -R2 ;  /* 0x00000000ff027229 */ /* 0x000fc80000000902 */
[----:B------:R-:W-:-:S05]  /*90aa0*/  FFMA R0, RZ, R17, R57 ;  /* 0x00000011ff007223 */ /* 0x000fca0000000039 */
[----:B------:R-:W-:Y:S02]  /*90ab0*/  FSETP.GT.AND P1, PT, |R0|, 1.469367938527859385e-39, PT ;  /* 0x001000000000780b */ /* 0x000fe40003f24200 */
[----:B------:R-:W-:Y:S01]  /*90ac0*/  FSETP.GEU.AND P2, PT, |R3|, 6.5827683646048100446e-37, PT ;  /* 0x036000000300780b */ /* 0x000fe20003f4e200 */
[-C--:B----4-:R-:W-:Y:S01]  /*90ad0*/  DFMA R232, R232, R80.reuse, R138 ;  /* 0x00000050e8e8722b */ /* 0x090fe2000000008a */
[----:B------:R-:W-:Y:S01]  /*90ae0*/  BSSY.RECONVERGENT B3, `(.L_x_4376) ;  /* 0x0000012000037945 */ /* 0x000fe20003800200 */
[-C--:B------:R-:W-:Y:S02]  /*90af0*/  DFMA R132, R132, R80.reuse, R130 ;  /* 0x000000508484722b */ /* 0x080fe40000000082 */
[-C--:B------:R-:W-:Y:S02]  /*90b00*/  DFMA R138, R230, R80.reuse, R100 ;  /* 0x00000050e68a722b */ /* 0x080fe40000000064 */
[-C--:B------:R-:W-:Y:S02]  /*90b10*/  DFMA R180, R180, R80.reuse, R234 ;  /* 0x00000050b4b4722b */ /* 0x080fe400000000ea */
[----:B------:R-:W-:-:S02]  /*90b20*/  DFMA R130, R248, R80, R228 ;  /* 0x00000050f882722b */ /* 0x000fc400000000e4 */
[-C--:B------:R-:W-:Y:S02]  /*90b30*/  DFMA R146, R222, R80.reuse, R146 ;  /* 0x00000050de92722b */ /* 0x080fe40000000092 */
[-C--:B--2---:R-:W-:Y:S02]  /*90b40*/  DFMA R226, R226, R80.reuse, R242 ;  /* 0x00000050e2e2722b */ /* 0x084fe400000000f2 */
[-C--:B---3--:R-:W-:Y:S02]  /*90b50*/  DFMA R100, R224, R80.reuse, R182 ;  /* 0x00000050e064722b */ /* 0x088fe400000000b6 */
        /* <DEDUP_REMOVED lines=10> */
.L_x_4377:
[----:B------:R-:W-:Y:S05]  /*90c00*/  BSYNC.RECONVERGENT B3 ;  /* 0x0000000000037941 */ /* 0x000fea0003800200 */
.L_x_4376:
[----:B-----5:R0:W-:Y:S04]  /*90c10*/  STL.128 [R1+0xa960], R4 ;  /* 0x00a9600401007387 */ /* 0x0201e80000100c00 */
[----:B------:R-:W2:Y:S04]  /*90c20*/  LDL.LU.64 R222, [R1+0x8b80] ;  /* 0x008b800001de7983 */ /* 0x000ea80000300a00 */
[----:B------:R-:W3:Y:S04]  /*90c30*/  LDL.LU.64 R224, [R1+0x8780] ;  /* 0x0087800001e07983 */ /* 0x000ee80000300a00 */
[----:B------:R-:W4:Y:S04]  /*90c40*/  LDL.64 R228, [R1+0x9040] ;  /* 0x0090400001e47983 */ /* 0x000f280000100a00 */
[----:B0-----:R-:W2:Y:S01]  /*90c50*/  LDL.128 R4, [R1+0x4ff0] ;  /* 0x004ff00001047983 */ /* 0x001ea20000100c00 */
[----:B------:R-:W0:Y:S01]  /*90c60*/  MUFU.RCP64H R3, R35 ;  /* 0x0000002300037308 */ /* 0x000e220000001800 */
[----:B------:R-:W-:-:S02]  /*90c70*/  IMAD.MOV.U32 R2, RZ, RZ, 0x1 ;  /* 0x00000001ff027424 */ /* 0x000fc400078e00ff */
[----:B------:R-:W4:Y:S04]  /*90c80*/  LDL.64 R182, [R1+0x8b58] ;  /* 0x008b580001b67983 */ /* 0x000f280000100a00 */
        /* <DEDUP_REMOVED lines=9> */
[----:B------:R-:W-:Y:S01]  /*90d20*/  IMAD.MOV.U32 R48, RZ, RZ, R6 ;  /* 0x000000ffff307224 */ /* 0x000fe200078e0006 */
[----:B------:R-:W-:Y:S02]  /*90d30*/  MOV R49, R7 ;  /* 0x0000000700317202 */ /* 0x000fe40000000f00 */
[----:B0-----:R0:W5:Y:S01]  /*90d40*/  LDL.LU.128 R4, [R1+0xa960] ;  /* 0x00a9600001047983 */ /* 0x0011620000300c00 */
[----:B------:R-:W-:-:S04]  /*90d50*/  DADD R2, -RZ, -R128 ;  /* 0x00000000ff027229 */ /* 0x000fc80000000980 */
[----:B------:R-:W-:-:S05]  /*90d60*/  FFMA R0, RZ, R35, R53 ;  /* 0x00000023ff007223 */ /* 0x000fca0000000035 */
[----:B------:R-:W-:Y:S02]  /*90d70*/  FSETP.GT.AND P1, PT, |R0|, 1.469367938527859385e-39, PT ;  /* 0x001000000000780b */ /* 0x000fe40003f24200 */
[----:B------:R-:W-:Y:S01]  /*90d80*/  FSETP.GEU.AND P2, PT, |R3|, 6.5827683646048100446e-37, PT ;  /* 0x036000000300780b */ /* 0x000fe20003f4e200 */
[-C--:B------:R-:W-:Y:S01]  /*90d90*/  DFMA R222, R222, R56.reuse, R130 ;  /* 0x00000038dede722b */ /* 0x080fe20000000082 */
[----:B------:R-:W-:Y:S01]  /*90da0*/  BSSY.RECONVERGENT B3, `(.L_x_4378) ;  /* 0x000000f000037945 */ /* 0x000fe20003800200 */
[-C--:B---3--:R-:W-:Y:S02]  /*90db0*/  DFMA R224, R224, R56.reuse, R100 ;  /* 0x00000038e0e0722b */ /* 0x088fe40000000064 */
[-C--:B------:R-:W-:Y:S02]  /*90dc0*/  DFMA R132, R18, R56.reuse, R132 ;  /* 0x000000381284722b */ /* 0x080fe40000000084 */
[-C--:B----4-:R-:W-:Y:S02]  /*90dd0*/  DFMA R180, R228, R56.reuse, R180 ;  /* 0x00000038e4b4722b */ /* 0x090fe400000000b4 */
[----:B------:R-:W-:-:S02]  /*90de0*/  DFMA R130, R182, R56, R138 ;  /* 0x00000038b682722b */ /* 0x000fc4000000008a */
[----:B------:R-:W-:Y:S02]  /*90df0*/  DFMA R128, R48, R56, R146 ;  /* 0x000000383080722b */ /* 0x000fe40000000092 */
[----:B0-----:R-:W-:Y:S09]  /*90e00*/  @P1 BRA P2, `(.L_x_4379) ;  /* 0x0000000000201947 */ /* 0x001ff20001000000 */
        /* <DEDUP_REMOVED lines=8> */
.L_x_4379:
[----:B------:R-:W-:Y:S05]  /*90e90*/  BSYNC.RECONVERGENT B3 ;  /* 0x0000000000037941 */ /* 0x000fea0003800200 */
.L_x_4378:
[----:B------:R-:W2:Y:S04]  /*90ea0*/  LDL.128 R228, [R1+0x5050] ;  /* 0x0050500001e47983 */ /* 0x000ea80000100c00 */
[----:B------:R-:W3:Y:S04]  /*90eb0*/  LDL.LU.64 R182, [R1+0x84b0] ;  /* 0x0084b00001b67983 */ /* 0x000ee80000300a00 */
[----:B------:R-:W4:Y:S04]  /*90ec0*/  LDL.64 R146, [R1+0x8cf0] ;  /* 0x008cf00001927983 */ /* 0x000f280000100a00 */
[----:B------:R-:W4:Y:S04]  /*90ed0*/  LDL.64 R138, [R1+0x8cf8] ;  /* 0x008cf800018a7983 */ /* 0x000f280000100a00 */
[----:B------:R-:W4:Y:S01]  /*90ee0*/  LDL.64 R234, [R1+0x8cd0] ;  /* 0x008cd00001ea7983 */ /* 0x000f220000100a00 */
[----:B------:R-:W0:Y:S01]  /*90ef0*/  MUFU.RCP64H R3, R83 ;  /* 0x0000005300037308 */ /* 0x000e220000001800 */
[----:B------:R-:W-:-:S06]  /*90f00*/  HFMA2 R2, -RZ, RZ, 0, 5.9604644775390625e-08 ;  /* 0x00000001ff027431 */ /* 0x000fcc00000001ff */
[----:B0-----:R-:W-:-:S08]  /*90f10*/  DFMA R48, -R82, R2, 1 ;  /* 0x3ff000005230742b */ /* 0x001fd00000000102 */
[----:B------:R-:W-:-:S08]  /*90f20*/  DFMA R48, R48, R48, R48 ;  /* 0x000000303030722b */ /* 0x000fd00000000030 */
[----:B------:R-:W-:-:S08]  /*90f30*/  DFMA R2, R2, R48, R2 ;  /* 0x000000300202722b */ /* 0x000fd00000000002 */
[----:B------:R-:W-:Y:S01]  /*90f40*/  DFMA R48, -R82, R2, 1 ;  /* 0x3ff000005230742b */ /* 0x000fe20000000102 */
[----:B--2---:R0:W-:Y:S02]  /*90f50*/  STL.128 [R1+0x9da0], R228 ;  /* 0x009da0e401007387 */ /* 0x0041e40000100c00 */
[----:B0-----:R-:W-:Y:S02]  /*90f60*/  IMAD.MOV.U32 R228, RZ, RZ, R230 ;  /* 0x000000ffffe47224 */ /* 0x001fe400078e00e6 */
[----:B------:R-:W-:Y:S02]  /*90f70*/  IMAD.MOV.U32 R229, RZ, RZ, R231 ;  /* 0x000000ffffe57224 */ /* 0x000fe400078e00e7 */
[----:B------:R-:W2:Y:S01]  /*90f80*/  LDL.64 R230, [R1+0x8cd8] ;  /* 0x008cd80001e67983 */ /* 0x000ea20000100a00 */
        /* <DEDUP_REMOVED lines=12> */
[-C--:B------:R-:W-:Y:S02]  /*91050*/  DFMA R130, R234, R52.reuse, R130 ;  /* 0x00000034ea82722b */ /* 0x080fe40000000082 */
[-C--:B------:R-:W-:Y:S02]  /*91060*/  DFMA R128, R228, R52.reuse, R180 ;  /* 0x00000034e480722b */ /* 0x080fe400000000b4 */
[----:B--2---:R-:W-:-:S02]  /*91070*/  DFMA R122, R230, R52, R224 ;  /* 0x00000034e67a722b */ /* 0x004fc400000000e0 */
[----:B------:R-:W-:Y:S09]  /*91080*/  @P1 BRA P2, `(.L_x_4381) ;  /* 0x0000000000201947 */ /* 0x000ff20001000000 */
        /* <DEDUP_REMOVED lines=8> */
.L_x_4381:
[----:B------:R-:W-:Y:S05]  /*91110*/  BSYNC.RECONVERGENT B3 ;  /* 0x0000000000037941 */ /* 0x000fea0003800200 */
.L_x_4380:
[----:B------:R-:W2:Y:S04]  /*91120*/  LDL.128 R228, [R1+0x50c0] ;  /* 0x0050c00001e47983 */ /* 0x000ea80000100c00 */
[----:B------:R-:W3:Y:S04]  /*91130*/  LDL.LU.64 R180, [R1+0x8918] ;  /* 0x0089180001b47983 */ /* 0x000ee80000300a00 */
[----:B------:R-:W4:Y:S04]  /*91140*/  LDL.64 R222, [R1+0x9cd0] ;  /* 0x009cd00001de7983 */ /* 0x000f280000100a00 */
[----:B------:R-:W4:Y:S04]  /*91150*/  LDL.64 R242, [R1+0x9cd8] ;  /* 0x009cd80001f27983 */ /* 0x000f280000100a00 */
[----:B------:R-:W4:Y:S04]  /*91160*/  LDL.64 R248, [R1+0x8d70] ;  /* 0x008d700001f87983 */ /* 0x000f280000100a00 */
[----:B------:R-:W4:Y:S04]  /*91170*/  LDL.64 R224, [R1+0x8d78] ;  /* 0x008d780001e07983 */ /* 0x000f280000100a00 */
[----:B------:R-:W4:Y:S01]  /*91180*/  LDL.64 R234, [R1+0x8c60] ;  /* 0x008c600001ea7983 */ /* 0x000f220000100a00 */
[----:B------:R-:W-:-:S03]  /*91190*/  HFMA2 R2, -RZ, RZ, 0, 5.9604644775390625e-08 ;  /* 0x00000001ff027431 */ /* 0x000fc600000001ff */
[----:B--2---:R0:W-:Y:S02]  /*911a0*/  STL.128 [R1+0x8d00], R228 ;  /* 0x008d00e401007387 */ /* 0x0041e40000100c00 */
[----:B0-----:R-:W-:Y:S02]  /*911b0*/  IMAD.MOV.U32 R228, RZ, RZ, R230 ;  /* 0x000000ffffe47224 */ /* 0x001fe400078e00e6 */
[----:B------:R-:W-:Y:S02]  /*911c0*/  IMAD.MOV.U32 R229, RZ, RZ, R231 ;  /* 0x000000ffffe57224 */ /* 0x000fe400078e00e7 */
[----:B------:R-:W2:Y:S02]  /*911d0*/  LDL.64 R230, [R1+0x8c68] ;  /* 0x008c680001e67983 */ /* 0x000ea40000100a00 */
        /* <DEDUP_REMOVED lines=19> */
[----:B------:R-:W-:-:S02]  /*91310*/  DFMA R182, R234, R48, R128 ;  /* 0x00000030eab6722b */ /* 0x000fc40000000080 */
[----:B--2---:R-:W-:Y:S01]  /*91320*/  DFMA R138, R230, R48, R130 ;  /* 0x00000030e68a722b */ /* 0x004fe20000000082 */
        /* <DEDUP_REMOVED lines=9> */
.L_x_4383:
[----:B------:R-:W-:Y:S05]  /*913c0*/  BSYNC.RECONVERGENT B3 ;  /* 0x0000000000037941 */ /* 0x000fea0003800200 */
.L_x_4382:
[----:B------:R-:W0:Y:S01]  /*913d0*/  MUFU.RCP64H R3, R47 ;  /* 0x0000002f00037308 */ /* 0x000e220000001800 */
[----:B------:R-:W-:Y:S01]  /*913e0*/  IMAD.MOV.U32 R2, RZ, RZ, 0x1 ;  /* 0x00000001ff027424 */ /* 0x000fe200078e00ff */
[----:B------:R-:W2:Y:S04]  /*913f0*/  LDL.LU.64 R234, [R1+0x8428] ;  /* 0x0084280001ea7983 */ /* 0x000ea80000300a00 */
[----:B------:R-:W2:Y:S04]  /*91400*/  LDL.64 R230, [R1+0x99a8] ;  /* 0x0099a80001e67983 */ /* 0x000ea80000100a00 */
[----:B------:R-:W3:Y:S04]  /*91410*/  LDL.64 R128, [R1+0x8c90] ;  /* 0x008c900001807983 */ /* 0x000ee80000100a00 */
[----:B------:R-:W4:Y:S01]  /*91420*/  LDL.LU.64 R242, [R1+0x8ac0] ;  /* 0x008ac00001f27983 */ /* 0x000f220000300a00 */
[----:B0-----:R-:W-:-:S03]  /*91430*/  DFMA R100, -R46, R2, 1 ;  /* 0x3ff000002e64742b */ /* 0x001fc60000000102 */
[----:B------:R-:W4:Y:S04]  /*91440*/  LDL.64 R248, [R1+0x99a0] ;  /* 0x0099a00001f87983 */ /* 0x000f280000100a00 */
[----:B------:R-:W4:Y:S01]  /*91450*/  LDL.64 R228, [R1+0x8c98] ;  /* 0x008c980001e47983 */ /* 0x000f220000100a00 */
[----:B------:R-:W-:-:S03]  /*91460*/  DFMA R100, R100, R100, R100 ;  /* 0x000000646464722b */ /* 0x000fc60000000064 */
[----:B------:R-:W4:Y:S04]  /*91470*/  LDL.64 R226, [R1+0x8ac8] ;  /* 0x008ac80001e27983 */ /* 0x000f280000100a00 */
[----:B------:R-:W4:Y:S01]  /*91480*/  LDL.64 R146, [R1+0x8cb0] ;  /* 0x008cb00001927983 */ /* 0x000f220000100a00 */
[----:B------:R-:W-:-:S08]  /*91490*/  DFMA R2, R2, R100, R2 ;  /* 0x000000640202722b */ /* 0x000fd00000000002 */
[----:B------:R-:W-:-:S08]  /*914a0*/  DFMA R100, -R46, R2, 1 ;  /* 0x3ff000002e64742b */ /* 0x000fd00000000102 */
[----:B------:R-:W-:-:S08]  /*914b0*/  DFMA R2, R2, R100, R2 ;  /* 0x000000640202722b */ /* 0x000fd00000000002 */
[----:B------:R-:W-:-:S08]  /*914c0*/  DMUL R100, R2, -R98 ;  /* 0x8000006202647228 */ /* 0x000fd00000000000 */
[----:B------:R-:W-:-:S08]  /*914d0*/  DFMA R102, -R46, R100, -R98 ;  /* 0x000000642e66722b */ /* 0x000fd00000000962 */
[----:B------:R-:W-:Y:S01]  /*914e0*/  DFMA R130, R2, R102, R100 ;  /* 0x000000660282722b */ /* 0x000fe20000000064 */
[----:B------:R-:W4:Y:S01]  /*914f0*/  LDL.LU.64 R100, [R1+0x8448] ;  /* 0x0084480001647983 */ /* 0x000f220000300a00 */
        /* <DEDUP_REMOVED lines=21> */
.L_x_4385:
[----:B------:R-:W-:Y:S05]  /*91650*/  BSYNC.RECONVERGENT B3 ;  /* 0x0000000000037941 */ /* 0x000fea0003800200 */
.L_x_4384:
[----:B------:R-:W2:Y:S01]  /*91660*/  LDL.128 R100, [R1+0x5160] ;  /* 0x0051600001647983 */ /* 0x000ea20000100c00 */
[----:B------:R-:W-:-:S03]  /*91670*/  IMAD.MOV.U32 R2, RZ, RZ, 0x1 ;  /* 0x00000001ff027424 */ /* 0x000fc600078e00ff */
[----:B------:R-:W3:Y:S04]  /*91680*/  LDL.LU.64 R228, [R1+0x8840] ;  /* 0x0088400001e47983 */ /* 0x000ee80000300a00 */
[----:B------:R-:W4:Y:S04]  /*91690*/  LDL.64 R244, [R1+0x8be8] ;  /* 0x008be80001f47983 */ /* 0x000f280000100a00 */
[----:B------:R-:W4:Y:S04]  /*916a0*/  LDL.64 R248, [R1+0x9ca8] ;  /* 0x009ca80001f87983 */ /* 0x000f280000100a00 */
[----:B------:R-:W4:Y:S04]  /*916b0*/  LDL.64 R236, [R1+0x9cc0] ;  /* 0x009cc00001ec7983 */ /* 0x000f280000100a00 */
[----:B------:R-:W4:Y:S01]  /*916c0*/  LDL.64 R226, [R1+0x9cc8] ;  /* 0x009cc80001e27983 */ /* 0x000f220000100a00 */
[----:B--2---:R-:W-:Y:S01]  /*916d0*/  MOV R181, R103 ;  /* 0x0000006700b57202 */ /* 0x004fe20000000f00 */
[----:B------:R-:W-:-:S02]  /*916e0*/  IMAD.MOV.U32 R180, RZ, RZ, R102 ;  /* 0x000000ffffb47224 */ /* 0x000fc400078e0066 */
[----:B------:R0:W-:Y:S01]  /*916f0*/  STL.128 [R1+0x8920], R100 ;  /* 0x0089206401007387 */ /* 0x0001e20000100c00 */
[----:B------:R-:W0:Y:S03]  /*91700*/  MUFU.RCP64H R3, R181 ;  /* 0x000000b500037308 */ /* 0x000e260000001800 */
        /* <DEDUP_REMOVED lines=8> */
[----:B------:R-:W2:Y:S04]  /*91790*/  LDL.LU.64 R102, [R1+0x8be0] ;  /* 0x008be00001667983 */ /* 0x000ea80000300a00 */
[----:B------:R-:W2:Y:S01]  /*917a0*/  LDL.64 R100, [R1+0x9ca0] ;  /* 0x009ca00001647983 */ /* 0x000ea20000100a00 */
[----:B------:R-:W-:-:S03]  /*917b0*/  DADD R2, -RZ, -R134 ;  /* 0x00000000ff027229 */ /* 0x000fc60000000986 */
[----:B------:R-:W-:-:S05]  /*917c0*/  FFMA R0, RZ, R181, R147 ;  /* 0x000000b5ff007223 */ /* 0x000fca0000000093 */
[----:B------:R-:W-:Y:S02]  /*917d0*/  FSETP.GT.AND P1, PT, |R0|, 1.469367938527859385e-39, PT ;  /* 0x001000000000780b */ /* 0x000fe40003f24200 */
[----:B------:R-:W-:Y:S01]  /*917e0*/  FSETP.GEU.AND P2, PT, |R3|, 6.5827683646048100446e-37, PT ;  /* 0x036000000300780b */ /* 0x000fe20003f4e200 */
[-C--:B---3--:R-:W-:Y:S01]  /*917f0*/  DFMA R228, R228, R130.reuse, R122 ;  /* 0x00000082e4e4722b */ /* 0x088fe2000000007a */
[----:B------:R-:W-:Y:S01]  /*91800*/  BSSY.RECONVERGENT B3, `(.L_x_4386) ;  /* 0x0000010000037945 */ /* 0x000fe20003800200 */
[-C--:B----4-:R-:W-:Y:S02]  /*91810*/  DFMA R244, R244, R130.reuse, R222 ;  /* 0x00000082f4f4722b */ /* 0x090fe400000000de */
[-C--:B------:R-:W-:Y:S02]  /*91820*/  DFMA R182, R248, R130.reuse, R182 ;  /* 0x00000082f8b6722b */ /* 0x080fe400000000b6 */
[-C--:B------:R-:W-:Y:S02]  /*91830*/  DFMA R236, R236, R130.reuse, R232 ;  /* 0x00000082ecec722b */ /* 0x080fe400000000e8 */
[----:B------:R-:W-:-:S02]  /*91840*/  DFMA R122, R226, R130, R138 ;  /* 0x00000082e27a722b */ /* 0x000fc4000000008a */
[-C--:B--2---:R-:W-:Y:S02]  /*91850*/  DFMA R224, R102, R130.reuse, R224 ;  /* 0x0000008266e0722b */ /* 0x084fe400000000e0 */
        /* <DEDUP_REMOVED lines=10> */
.L_x_4387:
[----:B------:R-:W-:Y:S05]  /*91900*/  BSYNC.RECONVERGENT B3 ;  /* 0x0000000000037941 */ /* 0x000fea0003800200 */
.L_x_4386:
[----:B------:R-:W2:Y:S01]  /*91910*/  LDL.64 R222, [R1+0x8880] ;  /* 0x0088800001de7983 */ /* 0x000ea20000100a00 */
[----:B------:R-:W-:-:S03]  /*91920*/  IMAD.MOV.U32 R2, RZ, RZ, 0x1 ;  /* 0x00000001ff027424 */ /* 0x000fc600078e00ff */
[----:B------:R-:W3:Y:S04]  /*91930*/  LDL.64 R232, [R1+0x86f8] ;  /* 0x0086f80001e87983 */ /* 0x000ee80000100a00 */
        /* <DEDUP_REMOVED lines=14> */
[----:B------:R-:W-:Y:S02]  /*91a20*/  DADD R2, -RZ, -R82 ;  /* 0x00000000ff027229 */ /* 0x000fe40000000952 */
[----:B---3--:R-:W-:-:S06]  /*91a30*/  DFMA R82, R232, R146, R240 ;  /* 0x00000092e852722b */ /* 0x008fcc00000000f0 */
[----:B------:R-:W-:Y:S01]  /*91a40*/  FFMA R0, RZ, R223, R129 ;  /* 0x000000dfff007223 */ /* 0x000fe20000000081 */
[----:B------:R0:W-:Y:S01]  /*91a50*/  STL.64 [R1+0x8428], R82 ;  /* 0x0084285201007387 */ /* 0x0001e20000100a00 */
[----:B------:R-:W-:-:S03]  /*91a60*/  FSETP.GEU.AND P2, PT, |R3|, 6.5827683646048100446e-37, PT ;  /* 0x036000000300780b */ /* 0x000fc60003f4e200 */
[----:B------:R-:W-:Y:S01]  /*91a70*/  FSETP.GT.AND P1, PT, |R0|, 1.469367938527859385e-39, PT ;  /* 0x001000000000780b */ /* 0x000fe20003f24200 */
[-C--:B----4-:R-:W-:Y:S01]  /*91a80*/  DFMA R138, R138, R146.reuse, R134 ;  /* 0x000000928a8a722b */ /* 0x090fe20000000086 */
[----:B------:R-:W-:Y:S01]  /*91a90*/  BSSY.RECONVERGENT B3, `(.L_x_4388) ;  /* 0x000000d000037945 */ /* 0x000fe20003800200 */
[-C--:B------:R-:W-:Y:S02]  /*91aa0*/  DFMA R180, R180, R146.reuse, R246 ;  /* 0x00000092b4b4722b */ /* 0x080fe400000000f6 */
[-C--:B------:R-:W-:Y:S02]  /*91ab0*/  DFMA R102, R226, R146.reuse, R122 ;  /* 0x00000092e266722b */ /* 0x080fe4000000007a */
[----:B--2---:R-:W-:-:S06]  /*91ac0*/  DFMA R134, R248, R146, R100 ;  /* 0x00000092f886722b */ /* 0x004fcc0000000064 */
        /* <DEDUP_REMOVED lines=9> */
.L_x_4389:
[----:B------:R-:W-:Y:S05]  /*91b60*/  BSYNC.RECONVERGENT B3 ;  /* 0x0000000000037941 */ /* 0x000fea0003800200 */
.L_x_4388:
[----:B-----5:R0:W-:Y:S04]  /*91b70*/  STL.128 [R1+0xa960], R4 ;  /* 0x00a9600401007387 */ /* 0x0201e80000100c00 */
[----:B------:R-:W2:Y:S04]  /*91b80*/  LDL.64 R232, [R1+0x8888] ;  /* 0x0088880001e87983 */ /* 0x000ea80000100a00 */
[----:B------:R-:W3:Y:S04]  /*91b90*/  LDL.LU.64 R240, [R1+0x89b8] ;  /* 0x0089b80001f07983 */ /* 0x000ee80000300a00 */
[----:B------:R-:W4:Y:S04]  /*91ba0*/  LDL.64 R226, [R1+0x8a68] ;  /* 0x008a680001e27983 */ /* 0x000f280000100a00 */
[----:B0-----:R-:W2:Y:S04]  /*91bb0*/  LDL.128 R4, [R1+0x51f0] ;  /* 0x0051f00001047983 */ /* 0x001ea80000100c00 */
[----:B------:R-:W4:Y:S04]  /*91bc0*/  LDL.64 R248, [R1+0x8a50] ;  /* 0x008a500001f87983 */ /* 0x000f280000100a00 */
[----:B------:R-:W4:Y:S04]  /*91bd0*/  LDL.64 R222, [R1+0x8a58] ;  /* 0x008a580001de7983 */ /* 0x000f280000100a00 */
[----:B--2---:R0:W-:Y:S04]  /*91be0*/  STL.128 [R1+0x8950], R4 ;  /* 0x0089500401007387 */ /* 0x0041e80000100c00 */
[----:B------:R-:W2:Y:S01]  /*91bf0*/  LDL.64 R246, [R1+0x8950] ;  /* 0x0089500001f67983 */ /* 0x000ea20000100a00 */
[----:B------:R-:W-:-:S03]  /*91c00*/  MOV R2, 0x1 ;  /* 0x0000000100027802 */ /* 0x000fc60000000f00 */
[----:B0-----:R0:W5:Y:S01]  /*91c10*/  LDL.LU.128 R4, [R1+0xa960] ;  /* 0x00a9600001047983 */ /* 0x0011620000300c00 */
        /* <DEDUP_REMOVED lines=9> */
[----:B------:R-:W2:Y:S04]  /*91cb0*/  LDL.64 R100, [R1+0x97f0] ;  /* 0x0097f00001647983 */ /* 0x000ea80000100a00 */
[----:B------:R-:W2:Y:S01]  /*91cc0*/  LDL.64 R82, [R1+0x97f8] ;  /* 0x0097f80001527983 */ /* 0x000ea20000100a00 */
[----:B------:R-:W-:-:S03]  /*91cd0*/  DADD R2, -RZ, -R98 ;  /* 0x00000000ff027229 */ /* 0x000fc60000000962 */
[----:B------:R-:W-:-:S05]  /*91ce0*/  FFMA R0, RZ, R247, R123 ;  /* 0x000000f7ff007223 */ /* 0x000fca000000007b */
[----:B------:R-:W-:Y:S02]  /*91cf0*/  FSETP.GT.AND P1, PT, |R0|, 1.469367938527859385e-39, PT ;  /* 0x001000000000780b */ /* 0x000fe40003f24200 */
[----:B------:R-:W-:Y:S01]  /*91d00*/  FSETP.GEU.AND P2, PT, |R3|, 6.5827683646048100446e-37, PT ;  /* 0x036000000300780b */ /* 0x000fe20003f4e200 */
[-C--:B------:R-:W-:Y:S01]  /*91d10*/  DFMA R232, R232, R128.reuse, R224 ;  /* 0x00000080e8e8722b */ /* 0x080fe200000000e0 */
[----:B------:R-:W-:Y:S01]  /*91d20*/  BSSY.RECONVERGENT B3, `(.L_x_4390) ;  /* 0x0000010000037945 */ /* 0x000fe20003800200 */
[-C--:B---3--:R-:W-:Y:S02]  /*91d30*/  DFMA R240, R240, R128.reuse, R182 ;  /* 0x00000080f0f0722b */ /* 0x088fe400000000b6 */
[-C--:B----4-:R-:W-:Y:S02]  /*91d40*/  DFMA R226, R226, R128.reuse, R180 ;  /* 0x00000080e2e2722b */ /* 0x090fe400000000b4 */
[-C--:B------:R-:W-:Y:S02]  /*91d50*/  DFMA R224, R248, R128.reuse, R102 ;  /* 0x00000080f8e0722b */ /* 0x080fe40000000066 */
[----:B------:R-:W-:-:S02]  /*91d60*/  DFMA R222, R222, R128, R228 ;  /* 0x00000080dede722b */ /* 0x000fc400000000e4 */
[-C--:B--2---:R-:W-:Y:S02]  /*91d70*/  DFMA R138, R100, R128.reuse, R138 ;  /* 0x00000080648a722b */ /* 0x084fe4000000008a */
        /* <DEDUP_REMOVED lines=10> */
.L_x_4391:
[----:B------:R-:W-:Y:S05]  /*91e20*/  BSYNC.RECONVERGENT B3 ;  /* 0x0000000000037941 */ /* 0x000fea0003800200 */
.L_x_4390:
[----:B------:R-:W2:Y:S04]  /*91e30*/  LDL.64 R180, [R1+0x8978] ;  /* 0x0089780001b47983 */ /* 0x000ea80000100a00 */
[----:B-----5:R0:W-:Y:S04]  /*91e40*/  STL.64 [R1+0xa958], R4 ;  /* 0x00a9580401007387 */ /* 0x0201e80000100a00 */
[----:B------:R-:W3:Y:S04]  /*91e50*/  LDL.64 R248, [R1+0x9b88] ;  /* 0x009b880001f87983 */ /* 0x000ee80000100a00 */
[----:B------:R-:W4:Y:S04]  /*91e60*/  LDL.64 R228, [R1+0x8af0] ;  /* 0x008af00001e47983 */ /* 0x000f280000100a00 */
[----:B0-----:R-:W3:Y:S01]  /*91e70*/  LDL.LU.64 R4, [R1+0x8440] ;  /* 0x0084400001047983 */ /* 0x001ee20000300a00 */
        /* <DEDUP_REMOVED lines=10> */
[----:B---3--:R-:W-:-:S08]  /*91f20*/  DMUL R82, R2, -R4 ;  /* 0x8000000402527228 */ /* 0x008fd00000000000 */
[----:B------:R-:W-:-:S08]  /*91f30*/  DFMA R98, -R180, R82, -R4 ;  /* 0x00000052b462722b */ /* 0x000fd00000000904 */
[----:B------:R-:W-:Y:S01]  /*91f40*/  DFMA R102, R2, R98, R82 ;  /* 0x000000620266722b */ /* 0x000fe20000000052 */
[----:B------:R-:W2:Y:S04]  /*91f50*/  LDL.LU.64 R2, [R1+0x8f88] ;  /* 0x008f880001027983 */ /* 0x000ea80000300a00 */
[----:B------:R-:W3:Y:S04]  /*91f60*/  LDL.LU.64 R98, [R1+0x8ad8] ;  /* 0x008ad80001627983 */ /* 0x000ee80000300a00 */
[----:B------:R-:W4:Y:S01]  /*91f70*/  LDL.LU.64 R82, [R1+0x8870] ;  /* 0x0088700001527983 */ /* 0x000f220000300a00 */
[----:B------:R-:W-:-:S05]  /*91f80*/  FFMA R0, RZ, R181, R103 ;  /* 0x000000b5ff007223 */ /* 0x000fca0000000067 */
[----:B------:R-:W-:Y:S01]  /*91f90*/  FSETP.GT.AND P1, PT, |R0|, 1.469367938527859385e-39, PT ;  /* 0x001000000000780b */ /* 0x000fe20003f24200 */
[-C--:B--2---:R-:W-:Y:S02]  /*91fa0*/  DFMA R230, R2, R122.reuse, R230 ;  /* 0x0000007a02e6722b */ /* 0x084fe400000000e6 */
[----:B------:R-:W-:Y:S01]  /*91fb0*/  DADD R2, -RZ, -R4 ;  /* 0x00000000ff027229 */ /* 0x000fe20000000904 */
[----:B------:R0:W5:Y:S01]  /*91fc0*/  LDL.LU.64 R4, [R1+0xa958] ;  /* 0x00a9580001047983 */ /* 0x0001620000300a00 */
[----:B---3--:R-:W-:-:S07]  /*91fd0*/  DFMA R98, R98, R122, R234 ;  /* 0x0000007a6262722b */ /* 0x008fce00000000ea */
[----:B------:R0:W-:Y:S01]  /*91fe0*/  STL.64 [R1+0x8420], R98 ;  /* 0x0084206201007387 */ /* 0x0001e20000100a00 */
[----:B------:R-:W-:Y:S01]  /*91ff0*/  FSETP.GEU.AND P2, PT, |R3|, 6.5827683646048100446e-37, PT ;  /* 0x036000000300780b */ /* 0x000fe20003f4e200 */
[-C--:B------:R-:W-:Y:S01]  /*92000*/  DFMA R234, R248, R122.reuse, R238 ;  /* 0x0000007af8ea722b */ /* 0x080fe200000000ee */
[----:B------:R-:W-:Y:S01]  /*92010*/  BSSY.RECONVERGENT B3, `(.L_x_4392) ;  /* 0x000000e000037945 */ /* 0x000fe20003800200 */
[-C--:B----4-:R-:W-:Y:S02]  /*92020*/  DFMA R228, R228, R122.reuse, R82 ;  /* 0x0000007ae4e4722b */ /* 0x090fe40000000052 */
[-C--:B------:R-:W-:Y:S02]  /*92030*/  DFMA R134, R134, R122.reuse, R100 ;  /* 0x0000007a8686722b */ /* 0x080fe40000000064 */
        /* <DEDUP_REMOVED lines=11> */
.L_x_4393:
[----:B------:R-:W-:Y:S05]  /*920f0*/  BSYNC.RECONVERGENT B3 ;  /* 0x0000000000037941 */ /* 0x000fea0003800200 */
.L_x_4392:
[----:B------:R-:W2:Y:S04]  /*92100*/  LDL.LU.64 R182, [R1+0x89e8] ;  /* 0x0089e80001b67983 */ /* 0x000ea80000300a00 */
[----:B-----5:R0:W-:Y:S04]  /*92110*/  STL.64 [R1+0xa958], R4 ;  /* 0x00a9580401007387 */ /* 0x0201e80000100a00 */
[----:B------:R-:W3:Y:S04]  /*92120*/  LDL.64 R242, [R1+0x8fa0] ;  /* 0x008fa00001f27983 */ /* 0x000ee80000100a00 */
[----:B------:R-:W4:Y:S04]  /*92130*/  LDL.64 R180, [R1+0x89e0] ;  /* 0x0089e00001b47983 */ /* 0x000f280000100a00 */
[----:B0-----:R-:W3:Y:S01]  /*92140*/  LDL.LU.64 R4, [R1+0x8488] ;  /* 0x0084880001047983 */ /* 0x001ee20000300a00 */
[----:B------:R-:W0:Y:S01]  /*92150*/  MUFU.RCP64H R3, R55 ;  /* 0x0000003700037308 */ /* 0x000e220000001800 */
[----:B------:R-:W-:-:S02]  /*92160*/  IMAD.MOV.U32 R2, RZ, RZ, 0x1 ;  /* 0x00000001ff027424 */ /* 0x000fc400078e00ff */
        /* <DEDUP_REMOVED lines=11> */
[----:B------:R-:W4:Y:S04]  /*92220*/  LDL.64 R98, [R1+0x8b18] ;  /* 0x008b180001627983 */ /* 0x000f280000100a00 */
[----:B------:R-:W4:Y:S04]  /*92230*/  LDL.64 R136, [R1+0x8b48] ;  /* 0x008b480001887983 */ /* 0x000f280000100a00 */
[----:B------:R-:W4:Y:S01]  /*92240*/  LDL.64 R82, [R1+0x97c8] ;  /* 0x0097c80001527983 */ /* 0x000f220000100a00 */
[----:B--2---:R-:W-:-:S03]  /*92250*/  DFMA R182, R182, R102, R138 ;  /* 0x00000066b6b6722b */ /* 0x004fc6000000008a */
[----:B------:R-:W2:Y:S01]  /*92260*/  LDL.64 R138, [R1+0x8b10] ;  /* 0x008b1000018a7983 */ /* 0x000ea20000100a00 */
[----:B---3--:R-:W-:-:S03]  /*92270*/  DFMA R242, R242, R102, R4 ;  /* 0x00000066f2f2722b */ /* 0x008fc60000000004 */
[----:B------:R0:W5:Y:S01]  /*92280*/  LDL.LU.64 R4, [R1+0xa958] ;  /* 0x00a9580001047983 */ /* 0x0001620000300a00 */
[----:B------:R-:W-:Y:S01]  /*92290*/  FFMA R0, RZ, R55, R101 ;  /* 0x00000037ff007223 */ /* 0x000fe20000000065 */
[----:B------:R-:W-:-:S04]  /*922a0*/  FSETP.GEU.AND P2, PT, |R3|, 6.5827683646048100446e-37, PT ;  /* 0x036000000300780b */ /* 0x000fc80003f4e200 */
[----:B------:R-:W-:Y:S01]  /*922b0*/  FSETP.GT.AND P1, PT, |R0|, 1.469367938527859385e-39, PT ;  /* 0x001000000000780b */ /* 0x000fe20003f24200 */
[-C--:B----4-:R-:W-:Y:S01]  /*922c0*/  DFMA R180, R180, R102.reuse, R244 ;  /* 0x00000066b4b4722b */ /* 0x090fe200000000f4 */
[----:B------:R-:W-:Y:S01]  /*922d0*/  BSSY.RECONVERGENT B3, `(.L_x_4394) ;  /* 0x0000010000037945 */ /* 0x000fe20003800200 */
[-C--:B------:R-:W-:Y:S02]  /*922e0*/  DFMA R246, R246, R102.reuse, R240 ;  /* 0x00000066f6f6722b */ /* 0x080fe400000000f0 */
[-C--:B------:R-:W-:Y:S02]  /*922f0*/  DFMA R222, R248, R102.reuse, R222 ;  /* 0x00000066f8de722b */ /* 0x080fe400000000de */
[-C--:B------:R-:W-:Y:S02]  /*92300*/  DFMA R232, R136, R102.reuse, R232 ;  /* 0x0000006688e8722b */ /* 0x080fe400000000e8 */
[-C--:B------:R-:W-:Y:S02]  /*92310*/  DFMA R244, R82, R102.reuse, R224 ;  /* 0x0000006652f4722b */ /* 0x080fe400000000e0 */
[----:B--2---:R-:W-:-:S02]  /*92320*/  DFMA R136, R138, R102, R134 ;  /* 0x000000668a88722b */ /* 0x004fc40000000086 */
        /* <DEDUP_REMOVED lines=10> */
.L_x_4395:
[----:B------:R-:W-:Y:S05]  /*923d0*/  BSYNC.RECONVERGENT B3 ;  /* 0x0000000000037941 */ /* 0x000fea0003800200 */
.L_x_4394:
[----:B------:R-:W2:Y:S01]  /*923e0*/  LDL.64 R226, [R1+0x88a8] ;  /* 0x0088a80001e27983 */ /* 0x000ea20000100a00 */
[----:B------:R-:W-:-:S03]  /*923f0*/  MOV R2, 0x1 ;  /* 0x0000000100027802 */ /* 0x000fc60000000f00 */
[----:B------:R-:W3:Y:S04]  /*92400*/  LDL.64 R224, [R1+0x9838] ;  /* 0x0098380001e07983 */ /* 0x000ee80000100a00 */
[----:B------:R-:W4:Y:S04]  /*92410*/  LDL.64 R240, [R1+0x8f00] ;  /* 0x008f000001f07983 */ /* 0x000f280000100a00 */
[----:B------:R-:W4:Y:S04]  /*92420*/  LDL.64 R138, [R1+0x8970] ;  /* 0x00897000018a7983 */ /* 0x000f280000100a00 */
[----:B-----5:R0:W-:Y:S04]  /*92430*/  STL.64 [R1+0xa958], R4 ;  /* 0x00a9580401007387 */ /* 0x0201e80000100a00 */
[----:B------:R-:W4:Y:S04]  /*92440*/  LDL.64 R248, [R1+0x9c98] ;  /* 0x009c980001f87983 */ /* 0x000f280000100a00 */
[----:B0-----:R-:W4:Y:S01]  /*92450*/  LDL.64 R4, [R1+0x9900] ;  /* 0x0099000001047983 */ /* 0x001f220000100a00 */
        /* <DEDUP_REMOVED lines=10> */
[----:B---3--:R-:W-:-:S03]  /*92500*/  DFMA R224, R224, R100, R180 ;  /* 0x00000064e0e0722b */ /* 0x008fc600000000b4 */
[----:B------:R-:W3:Y:S01]  /*92510*/  LDL.64 R180, [R1+0x9908] ;  /* 0x0099080001b47983 */ /* 0x000ee20000100a00 */
[----:B----4-:R-:W-:-:S03]  /*92520*/  DFMA R240, R240, R100, R234 ;  /* 0x00000064f0f0722b */ /* 0x010fc600000000ea */
[----:B------:R-:W4:Y:S04]  /*92530*/  LDL.64 R234, [R1+0x8ae8] ;  /* 0x008ae80001ea7983 */ /* 0x000f280000100a00 */
[----:B------:R-:W4:Y:S01]  /*92540*/  LDL.LU.64 R82, [R1+0x8420] ;  /* 0x0084200001527983 */ /* 0x000f220000300a00 */
[-C--:B--2---:R-:W-:Y:S02]  /*92550*/  DFMA R2, R2, R100.reuse, R228 ;  /* 0x000000640202722b */ /* 0x084fe400000000e4 */
[-C--:B------:R-:W-:Y:S01]  /*92560*/  DFMA R138, R138, R100.reuse, R230 ;  /* 0x000000648a8a722b */ /* 0x080fe200000000e6 */
[----:B------:R-:W2:Y:S04]  /*92570*/  LDL.64 R228, [R1+0x88d8] ;  /* 0x0088d80001e47983 */ /* 0x000ea80000100a00 */
[----:B------:R0:W-:Y:S01]  /*92580*/  STL.64 [R1+0x8440], R2 ;  /* 0x0084400201007387 */ /* 0x0001e20000100a00 */
[----:B---3--:R-:W-:-:S03]  /*92590*/  DFMA R180, R180, R100, R136 ;  /* 0x00000064b4b4722b */ /* 0x008fc60000000088 */
[----:B------:R-:W3:Y:S04]  /*925a0*/  LDL.64 R136, [R1+0x88d0] ;  /* 0x0088d00001887983 */ /* 0x000ee80000100a00 */
[----:B------:R-:W3:Y:S01]  /*925b0*/  LDL.64 R230, [R1+0x9c90] ;  /* 0x009c900001e67983 */ /* 0x000ee20000100a00 */
[----:B0-----:R-:W-:-:S03]  /*925c0*/  DADD R2, -RZ, -R164 ;  /* 0x00000000ff027229 */ /* 0x001fc600000009a4 */
[----:B------:R-:W4:Y:S01]  /*925d0*/  LDL.64 R164, [R1+0x8f08] ;  /* 0x008f080001a47983 */ /* 0x000f220000100a00 */
[----:B------:R-:W-:-:S03]  /*925e0*/  DFMA R182, R4, R100, R182 ;  /* 0x0000006404b6722b */ /* 0x000fc600000000b6 */
[----:B------:R0:W5:Y:S01]  /*925f0*/  LDL.LU.64 R4, [R1+0xa958] ;  /* 0x00a9580001047983 */ /* 0x0001620000300a00 */
[----:B----4-:R-:W-:-:S03]  /*92600*/  DFMA R164, R164, R100, R134 ;  /* 0x00000064a4a4722b */ /* 0x010fc60000000086 */
[----:B------:R-:W4:Y:S01]  /*92610*/  LDL.LU.64 R134, [R1+0x8428] ;  /* 0x0084280001867983 */ /* 0x000f220000300a00 */
[----:B------:R-:W-:Y:S01]  /*92620*/  DFMA R82, R248, R100, R82 ;  /* 0x00000064f852722b */ /* 0x000fe20000000052 */
[----:B------:R-:W-:Y:S01]  /*92630*/  FFMA R0, RZ, R227, R99 ;  /* 0x000000e3ff007223 */ /* 0x000fe20000000063 */
[----:B------:R-:W-:-:S05]  /*92640*/  FSETP.GEU.AND P2, PT, |R3|, 6.5827683646048100446e-37, PT ;  /* 0x036000000300780b */ /* 0x000fca0003f4e200 */
[----:B------:R0:W-:Y:S01]  /*92650*/  STL.64 [R1+0x8448], R82 ;  /* 0x0084485201007387 */ /* 0x0001e20000100a00 */
[----:B------:R-:W-:Y:S01]  /*92660*/  FSETP.GT.AND P1, PT, |R0|, 1.469367938527859385e-39, PT ;  /* 0x001000000000780b */ /* 0x000fe20003f24200 */
[----:B------:R-:W-:Y:S01]  /*92670*/  BSSY.RECONVERGENT B3, `(.L_x_4396) ;  /* 0x0000010000037945 */ /* 0x000fe20003800200 */
[-C--:B--2---:R-:W-:Y:S02]  /*92680*/  DFMA R228, R228, R100.reuse, R236 ;  /* 0x00000064e4e4722b */ /* 0x084fe400000000ec */
[-C--:B----4-:R-:W-:Y:S02]  /*92690*/  DFMA R234, R234, R100.reuse, R134 ;  /* 0x00000064eaea722b */ /* 0x090fe40000000086 */
[----:B---3--:R-:W-:-:S05]  /*926a0*/  DFMA R134, R136, R100, R238 ;  /* 0x000000648886722b */ /* 0x008fca00000000ee */
[----:B------:R0:W-:Y:S04]  /*926b0*/  STL.64 [R1+0x8478], R234 ;  /* 0x008478ea01007387 */ /* 0x0001e80000100a00 */
[----:B------:R0:W-:Y:S01]  /*926c0*/  STL.64 [R1+0x8488], R134 ;  /* 0x0084888601007387 */ /* 0x0001e20000100a00 */
        /* <DEDUP_REMOVED lines=10> */
.L_x_4397:
[----:B------:R-:W-:Y:S05]  /*92770*/  BSYNC.RECONVERGENT B3 ;  /* 0x0000000000037941 */ /* 0x000fea0003800200 */
.L_x_4396:
[----:B------:R-:W2:Y:S01]  /*92780*/  LDL.LU.64 R226, [R1+0x8568] ;  /* 0x0085680001e27983 */ /* 0x000ea20000300a00 */
[----:B------:R-:W1:Y:S01]  /*92790*/  MUFU.RCP64H R3, R31 ;  /* 0x0000001f00037308 */ /* 0x000e620000001800 */
[----:B------:R-:W-:Y:S02]  /*927a0*/  IMAD.MOV.U32 R2, RZ, RZ, 0x1 ;  /* 0x00000001ff027424 */ /* 0x000fe400078e00ff */
[----:B------:R-:W3:Y:S04]  /*927b0*/  LDL.64 R236, [R1+0x8a20] ;  /* 0x008a200001ec7983 */ /* 0x000ee80000100a00 */
[----:B------:R-:W4:Y:S04]  /*927c0*/  LDL.64 R222, [R1+0x93b0] ;  /* 0x0093b00001de7983 */ /* 0x000f280000100a00 */
[----:B0-----:R-:W4:Y:S04]  /*927d0*/  LDL.64 R234, [R1+0x93b8] ;  /* 0x0093b80001ea7983 */ /* 0x001f280000100a00 */
[----:B------:R-:W4:Y:S01]  /*927e0*/  LDL.64 R248, [R1+0x8a00] ;  /* 0x008a000001f87983 */ /* 0x000f220000100a00 */
[----:B-1----:R-:W-:-:S03]  /*927f0*/  DFMA R82, -R30, R2, 1 ;  /* 0x3ff000001e52742b */ /* 0x002fc60000000102 */
        /* <DEDUP_REMOVED lines=9> */
[----:B------:R-:W4:Y:S01]  /*92890*/  LDL.64 R134, [R1+0x8560] ;  /* 0x0085600001867983 */ /* 0x000f220000100a00 */
[----:B--2---:R-:W-:-:S03]  /*928a0*/  DFMA R226, R226, R98, R232 ;  /* 0x00000062e2e2722b */ /* 0x004fc600000000e8 */
[----:B------:R-:W2:Y:S01]  /*928b0*/  LDL.64 R232, [R1+0x8a28] ;  /* 0x008a280001e87983 */ /* 0x000ea20000100a00 */
[----:B------:R-:W-:-:S03]  /*928c0*/  DADD R2, -RZ, -R166 ;  /* 0x00000000ff027229 */ /* 0x000fc600000009a6 */
[----:B------:R-:W-:Y:S01]  /*928d0*/  FFMA R0, RZ, R31, R83 ;  /* 0x0000001fff007223 */ /* 0x000fe20000000053 */
[-C--:B---3--:R-:W-:Y:S01]  /*928e0*/  DFMA R236, R236, R98.reuse, R224 ;  /* 0x00000062ecec722b */ /* 0x088fe200000000e0 */
[----:B------:R-:W-:Y:S01]  /*928f0*/  BSSY.RECONVERGENT B3, `(.L_x_4398) ;  /* 0x0000013000037945 */ /* 0x000fe20003800200 */
[-C--:B----4-:R-:W-:Y:S02]  /*92900*/  DFMA R222, R222, R98.reuse, R180 ;  /* 0x00000062dede722b */ /* 0x090fe400000000b4 */
[----:B------:R-:W-:Y:S01]  /*92910*/  FSETP.GT.AND P1, PT, |R0|, 1.469367938527859385e-39, PT ;  /* 0x001000000000780b */ /* 0x000fe20003f24200 */
[-C--:B------:R-:W-:Y:S01]  /*92920*/  DFMA R234, R234, R98.reuse, R164 ;  /* 0x00000062eaea722b */ /* 0x080fe200000000a4 */
[----:B------:R-:W-:Y:S01]  /*92930*/  FSETP.GEU.AND P2, PT, |R3|, 6.5827683646048100446e-37, PT ;  /* 0x036000000300780b */ /* 0x000fe20003f4e200 */
[-C--:B------:R-:W-:Y:S02]  /*92940*/  DFMA R180, R238, R98.reuse, R244 ;  /* 0x00000062eeb4722b */ /* 0x080fe400000000f4 */
[----:B------:R-:W-:-:S02]  /*92950*/  DFMA R164, R230, R98, R136 ;  /* 0x00000062e6a4722b */ /* 0x000fc40000000088 */
[-C--:B------:R-:W-:Y:S02]  /*92960*/  DFMA R134, R134, R98.reuse, R242 ;  /* 0x000000628686722b */ /* 0x080fe400000000f2 */
[-C--:B--2---:R-:W-:Y:S02]  /*92970*/  DFMA R224, R232, R98.reuse, R182 ;  /* 0x00000062e8e0722b */ /* 0x084fe400000000b6 */
        /* <DEDUP_REMOVED lines=10> */
.L_x_4399:
[----:B------:R-:W-:Y:S05]  /*92a20*/  BSYNC.RECONVERGENT B3 ;  /* 0x0000000000037941 */ /* 0x000fea0003800200 */
.L_x_4398:
[----:B------:R-:W2:Y:S01]  /*92a30*/  LDL.64 R246, [R1+0x8868] ;  /* 0x0088680001f67983 */ /* 0x000ea20000100a00 */
[----:B------:R-:W-:-:S03]  /*92a40*/  IMAD.MOV.U32 R2, RZ, RZ, 0x1 ;  /* 0x00000001ff027424 */ /* 0x000fc600078e00ff */
[----:B------:R-:W3:Y:S04]  /*92a50*/  LDL.64 R166, [R1+0x87e8] ;  /* 0x0087e80001a67983 */ /* 0x000ee80000100a00 */
[----:B------:R-:W4:Y:S04]  /*92a60*/  LDL.LU.64 R238, [R1+0x86e8] ;  /* 0x0086e80001ee7983 */ /* 0x000f280000300a00 */
[----:B-----5:R0:W-:Y:S04]  /*92a70*/  STL.64 [R1+0xa958], R4 ;  /* 0x00a9580401007387 */ /* 0x0201e80000100a00 */
[----:B------:R-:W4:Y:S04]  /*92a80*/  LDL.64 R232, [R1+0x9b20] ;  /* 0x009b200001e87983 */ /* 0x000f280000100a00 */
[----:B------:R-:W4:Y:S04]  /*92a90*/  LDL.64 R244, [R1+0x88a0] ;  /* 0x0088a00001f47983 */ /* 0x000f280000100a00 */
[----:B0-----:R-:W4:Y:S04]  /*92aa0*/  LDL.LU.64 R4, [R1+0x84c8] ;  /* 0x0084c80001047983 */ /* 0x001f280000300a00 */
        /* <DEDUP_REMOVED lines=12> */
[----:B------:R-:W2:Y:S01]  /*92b70*/  LDL.64 R136, [R1+0x87e0] ;  /* 0x0087e00001887983 */ /* 0x000ea20000100a00 */
[-C--:B---3--:R-:W-:Y:S02]  /*92b80*/  DFMA R166, R166, R82.reuse, R226 ;  /* 0x00000052a6a6722b */ /* 0x088fe400000000e2 */
[----:B----4-:R-:W-:Y:S01]  /*92b90*/  DFMA R238, R238, R82, R228 ;  /* 0x00000052eeee722b */ /* 0x010fe200000000e4 */
[----:B------:R-:W3:Y:S01]  /*92ba0*/  LDL.LU.64 R226, [R1+0x84c0] ;  /* 0x0084c00001e27983 */ /* 0x000ee20000300a00 */
[----:B------:R-:W-:-:S03]  /*92bb0*/  DADD R2, -RZ, -R134 ;  /* 0x00000000ff027229 */ /* 0x000fc60000000986 */
[----:B------:R-:W4:Y:S04]  /*92bc0*/  LDL.64 R228, [R1+0x86e0] ;  /* 0x0086e00001e47983 */ /* 0x000f280000100a00 */
[----:B------:R-:W4:Y:S01]  /*92bd0*/  LDL.64 R134, [R1+0x8b20] ;  /* 0x008b200001867983 */ /* 0x000f220000100a00 */
[----:B------:R-:W-:Y:S02]  /*92be0*/  FFMA R0, RZ, R247, R31 ;  /* 0x000000f7ff007223 */ /* 0x000fe4000000001f */
[----:B------:R-:W-:-:S03]  /*92bf0*/  FSETP.GEU.AND P2, PT, |R3|, 6.5827683646048100446e-37, PT ;  /* 0x036000000300780b */ /* 0x000fc60003f4e200 */
[----:B------:R-:W-:Y:S01]  /*92c00*/  FSETP.GT.AND P1, PT, |R0|, 1.469367938527859385e-39, PT ;  /* 0x001000000000780b */ /* 0x000fe20003f24200 */
[-C--:B--2---:R-:W-:Y:S01]  /*92c10*/  DFMA R136, R136, R82.reuse, R4 ;  /* 0x000000528888722b */ /* 0x084fe20000000004 */
[----:B------:R0:W5:Y:S01]  /*92c20*/  LDL.LU.64 R4, [R1+0xa958] ;  /* 0x00a9580001047983 */ /* 0x0001620000300a00 */
[-C--:B------:R-:W-:Y:S01]  /*92c30*/  DFMA R232, R232, R82.reuse, R224 ;  /* 0x00000052e8e8722b */ /* 0x080fe200000000e0 */
[----:B------:R-:W-:Y:S01]  /*92c40*/  BSSY.RECONVERGENT B3, `(.L_x_4400) ;  /* 0x0000010000037945 */ /* 0x000fe20003800200 */
[-C--:B---3--:R-:W-:Y:S02]  /*92c50*/  DFMA R244, R244, R82.reuse, R226 ;  /* 0x00000052f4f4722b */ /* 0x088fe400000000e2 */
[-C--:B------:R-:W-:Y:S02]  /*92c60*/  DFMA R230, R230, R82.reuse, R222 ;  /* 0x00000052e6e6722b */ /* 0x080fe400000000de */
[-C--:B------:R-:W-:Y:S02]  /*92c70*/  DFMA R242, R242, R82.reuse, R240 ;  /* 0x00000052f2f2722b */ /* 0x080fe400000000f0 */
[----:B----4-:R-:W-:-:S02]  /*92c80*/  DFMA R228, R228, R82, R182 ;  /* 0x00000052e4e4722b */ /* 0x010fc400000000b6 */
        /* <DEDUP_REMOVED lines=11> */
.L_x_4401:
[----:B------:R-:W-:Y:S05]  /*92d40*/  BSYNC.RECONVERGENT B3 ;  /* 0x0000000000037941 */ /* 0x000fea0003800200 */
.L_x_4400:
[----:B-----5:R0:W-:Y:S04]  /*92d50*/  STL.64 [R1+0xa958], R4 ;  /* 0x00a9580401007387 */ /* 0x0201e80000100a00 */
[----:B------:R-:W2:Y:S04]  /*92d60*/  LDL.64 R222, [R1+0x9168] ;  /* 0x0091680001de7983 */ /* 0x000ea80000100a00 */
[----:B------:R-:W3:Y:S04]  /*92d70*/  LDL.64 R182, [R1+0x8760] ;  /* 0x0087600001b67983 */ /* 0x000ee80000100a00 */
[----:B0-----:R-:W4:Y:S01]  /*92d80*/  LDL.64 R4, [R1+0x9160] ;  /* 0x0091600001047983 */ /* 0x001f220000100a00 */
[----:B------:R-:W0:Y:S01]  /*92d90*/  MUFU.RCP64H R3, R43 ;  /* 0x0000002b00037308 */ /* 0x000e220000001800 */
[----:B------:R-:W-:-:S02]  /*92da0*/  MOV R2, 0x1 ;  /* 0x0000000100027802 */ /* 0x000fc40000000f00 */
[----:B------:R-:W3:Y:S04]  /*92db0*/  LDL.64 R180, [R1+0x8768] ;  /* 0x0087680001b47983 */ /* 0x000ee80000100a00 */
[----:B------:R-:W3:Y:S04]  /*92dc0*/  LDL.64 R240, [R1+0x8578] ;  /* 0x0085780001f07983 */ /* 0x000ee80000100a00 */
        /* <DEDUP_REMOVED lines=12> */
[----:B------:R-:W3:Y:S01]  /*92e90*/  LDL.64 R136, [R1+0x8570] ;  /* 0x0085700001887983 */ /* 0x000ee20000100a00 */
[----:B----4-:R-:W-:-:S03]  /*92ea0*/  DFMA R166, R4, R30, R166 ;  /* 0x0000001e04a6722b */ /* 0x010fc600000000a6 */
[----:B------:R0:W5:Y:S01]  /*92eb0*/  LDL.LU.64 R4, [R1+0xa958] ;  /* 0x00a9580001047983 */ /* 0x0001620000300a00 */
[----:B------:R-:W-:Y:S01]  /*92ec0*/  FFMA R0, RZ, R43, R135 ;  /* 0x0000002bff007223 */ /* 0x000fe20000000087 */
[----:B------:R-:W-:-:S04]  /*92ed0*/  FSETP.GEU.AND P2, PT, |R3|, 6.5827683646048100446e-37, PT ;  /* 0x036000000300780b */ /* 0x000fc80003f4e200 */
[----:B------:R-:W-:Y:S01]  /*92ee0*/  FSETP.GT.AND P1, PT, |R0|, 1.469367938527859385e-39, PT ;  /* 0x001000000000780b */ /* 0x000fe20003f24200 */
[-C--:B--2---:R-:W-:Y:S01]  /*92ef0*/  DFMA R222, R222, R30.reuse, R236 ;  /* 0x0000001edede722b */ /* 0x084fe200000000ec */
[----:B------:R-:W-:Y:S01]  /*92f00*/  BSSY.RECONVERGENT B3, `(.L_x_4402) ;  /* 0x0000011000037945 */ /* 0x000fe20003800200 */
[-C--:B---3--:R-:W-:Y:S02]  /*92f10*/  DFMA R182, R182, R30.reuse, R232 ;  /* 0x0000001eb6b6722b */ /* 0x088fe400000000e8 */
        /* <DEDUP_REMOVED lines=15> */
.L_x_4403:
[----:B------:R-:W-:Y:S05]  /*93010*/  BSYNC.RECONVERGENT B3 ;  /* 0x0000000000037941 */ /* 0x000fea0003800200 */
.L_x_4402:
[----:B-----5:R0:W-:Y:S04]  /*93020*/  STL.64 [R1+0xa958], R4 ;  /* 0x00a9580401007387 */ /* 0x0201e80000100a00 */
[----:B------:R-:W2:Y:S04]  /*93030*/  LDL.64 R226, [R1+0x8738] ;  /* 0x0087380001e27983 */ /* 0x000ea80000100a00 */
[----:B------:R-:W3:Y:S04]  /*93040*/  LDL.64 R228, [R1+0x8730] ;  /* 0x0087300001e47983 */ /* 0x000ee80000100a00 */
[----:B0-----:R-:W4:Y:S01]  /*93050*/  LDL.64 R4, [R1+0x8948] ;  /* 0x0089480001047983 */ /* 0x001f220000100a00 */
[----:B------:R-:W-:-:S03]  /*93060*/  IMAD.MOV.U32 R2, RZ, RZ, 0x1 ;  /* 0x00000001ff027424 */ /* 0x000fc600078e00ff */
[----:B------:R-:W3:Y:S04]  /*93070*/  LDL.64 R230, [R1+0x9b58] ;  /* 0x009b580001e67983 */ /* 0x000ee80000100a00 */
[----:B------:R-:W3:Y:S04]  /*93080*/  LDL.64 R224, [R1+0x9d40] ;  /* 0x009d400001e07983 */ /* 0x000ee80000100a00 */
[----:B------:R-:W3:Y:S04]  /*93090*/  LDL.64 R248, [R1+0x8dd0] ;  /* 0x008dd00001f87983 */ /* 0x000ee80000100a00 */
        /* <DEDUP_REMOVED lines=10> */
[----:B------:R-:W4:Y:S01]  /*93140*/  LDL.64 R2, [R1+0x9b50] ;  /* 0x009b500001027983 */ /* 0x000f220000100a00 */
[-C--:B--2---:R-:W-:Y:S02]  /*93150*/  DFMA R226, R226, R134.reuse, R180 ;  /* 0x00000086e2e2722b */ /* 0x084fe400000000b4 */
[-C--:B---3--:R-:W-:Y:S01]  /*93160*/  DFMA R228, R228, R134.reuse, R182 ;  /* 0x00000086e4e4722b */ /* 0x088fe200000000b6 */
[----:B------:R-:W2:Y:S04]  /*93170*/  LDL.64 R180, [R1+0x89a8] ;  /* 0x0089a80001b47983 */ /* 0x000ea80000100a00 */
[----:B------:R-:W3:Y:S01]  /*93180*/  LDL.64 R182, [R1+0x89a0] ;  /* 0x0089a00001b67983 */ /* 0x000ee20000100a00 */
[----:B------:R-:W-:Y:S01]  /*93190*/  MOV R165, R5 ;  /* 0x0000000500a57202 */ /* 0x000fe20000000f00 */
[----:B------:R-:W-:Y:S01]  /*931a0*/  IMAD.MOV.U32 R164, RZ, RZ, R4 ;  /* 0x000000ffffa47224 */ /* 0x000fe200078e0004 */
[-C--:B------:R-:W-:Y:S01]  /*931b0*/  DFMA R230, R230, R134.reuse, R222 ;  /* 0x00000086e6e6722b */ /* 0x080fe200000000de */
[----:B------:R0:W5:Y:S02]  /*931c0*/  LDL.LU.64 R4, [R1+0xa958] ;  /* 0x00a9580001047983 */ /* 0x0001640000300a00 */
[----:B------:R-:W-:Y:S01]  /*931d0*/  FFMA R0, RZ, R165, R137 ;  /* 0x000000a5ff007223 */ /* 0x000fe20000000089 */
[-C--:B------:R-:W-:Y:S01]  /*931e0*/  DFMA R224, R224, R134.reuse, R244 ;  /* 0x00000086e0e0722b */ /* 0x080fe200000000f4 */
[----:B------:R-:W3:Y:S04]  /*931f0*/  LDL.64 R222, [R1+0x9d48] ;  /* 0x009d480001de7983 */ /* 0x000ee80000100a00 */
[----:B------:R-:W3:Y:S01]  /*93200*/  LDL.LU.64 R244, [R1+0x8440] ;  /* 0x0084400001f47983 */ /* 0x000ee20000300a00 */
[----:B----4-:R-:W-:-:S02]  /*93210*/  DFMA R164, R2, R134, R166 ;  /* 0x0000008602a4722b */ /* 0x010fc400000000a6 */
[----:B------:R-:W-:Y:S01]  /*93220*/  DADD R2, -RZ, -R138 ;  /* 0x00000000ff027229 */ /* 0x000fe2000000098a */
[----:B------:R-:W4:Y:S04]  /*93230*/  LDL.LU.64 R166, [R1+0x8448] ;  /* 0x0084480001a67983 */ /* 0x000f280000300a00 */
[----:B------:R-:W4:Y:S01]  /*93240*/  LDL.64 R138, [R1+0x8720] ;  /* 0x00872000018a7983 */ /* 0x000f220000100a00 */
[-C--:B--2---:R-:W-:Y:S02]  /*93250*/  DFMA R180, R180, R134.reuse, R234 ;  /* 0x00000086b4b4722b */ /* 0x084fe400000000ea */
[----:B---3--:R-:W-:Y:S01]  /*93260*/  DFMA R182, R182, R134, R242 ;  /* 0x00000086b6b6722b */ /* 0x008fe200000000f2 */
[----:B------:R-:W2:Y:S04]  /*93270*/  LDL.64 R234, [R1+0x9aa0] ;  /* 0x009aa00001ea7983 */ /* 0x000ea80000100a00 */
[----:B------:R-:W3:Y:S01]  /*93280*/  LDL.64 R242, [R1+0x9aa8] ;  /* 0x009aa80001f27983 */ /* 0x000ee20000100a00 */
[----:B------:R-:W-:-:S02]  /*93290*/  FSETP.GT.AND P1, PT, |R0|, 1.469367938527859385e-39, PT ;  /* 0x001000000000780b */ /* 0x000fc40003f24200 */
[----:B------:R-:W-:Y:S01]  /*932a0*/  FSETP.GEU.AND P2, PT, |R3|, 6.5827683646048100446e-37, PT ;  /* 0x036000000300780b */ /* 0x000fe20003f4e200 */
[----:B------:R-:W-:Y:S01]  /*932b0*/  BSSY.RECONVERGENT B3, `(.L_x_4404) ;  /* 0x0000015000037945 */ /* 0x000fe20003800200 */
[-C--:B------:R-:W-:Y:S02]  /*932c0*/  DFMA R222, R222, R134.reuse, R244 ;  /* 0x00000086dede722b */ /* 0x080fe400000000f4 */
[-C--:B------:R-:W-:Y:S02]  /*932d0*/  DFMA R246, R246, R134.reuse, R232 ;  /* 0x00000086f6f6722b */ /* 0x080fe400000000e8 */
[-C--:B----4-:R-:W-:Y:S02]  /*932e0*/  DFMA R138, R138, R134.reuse, R236 ;  /* 0x000000868a8a722b */ /* 0x090fe400000000ec */
[----:B--2---:R-:W-:-:S05]  /*932f0*/  DFMA R240, R234, R134, R240 ;  /* 0x00000086eaf0722b */ /* 0x004fca00000000f0 */
[----:B------:R1:W-:Y:S01]  /*93300*/  STL.64 [R1+0x8420], R138 ;  /* 0x0084208a01007387 */ /* 0x0003e20000100a00 */
[----:B---3--:R-:W-:-:S03]  /*93310*/  DFMA R234, R242, R134, R238 ;  /* 0x00000086f2ea722b */ /* 0x008fc600000000ee */
[----:B------:R0:W-:Y:S01]  /*93320*/  STL.64 [R1+0x8440], R240 ;  /* 0x008440f001007387 */ /* 0x0001e20000100a00 */
[----:B-1----:R-:W-:-:S03]  /*93330*/  DFMA R138, R248, R134, R166 ;  /* 0x00000086f88a722b */ /* 0x002fc600000000a6 */
[----:B------:R0:W-:Y:S04]  /*93340*/  STL.64 [R1+0x8428], R234 ;  /* 0x008428ea01007387 */ /* 0x0001e80000100a00 */
[----:B------:R0:W-:Y:S01]  /*93350*/  STL.64 [R1+0x8448], R138 ;  /* 0x0084488a01007387 */ /* 0x0001e20000100a00 */
[----:B------:R-:W-:Y:S05]  /*93360*/  @P1 BRA P2, `(.L_x_4405) ;  /* 0x0000000000241947 */ /* 0x000fea0001000000 */
[----:B------:R-:W2:Y:S01]  /*93370*/  LDL.64 R166, [R1+0x8948] ;  /* 0x0089480001a67983 */ /* 0x000ea20000100a00 */
[----:B------:R-:W-:Y:S01]  /*93380*/  IMAD.MOV.U32 R248, RZ, RZ, R2 ;  /* 0x000000fffff87224 */ /* 0x000fe200078e0002 */
[----:B------:R-:W-:Y:S01]  /*93390*/  MOV R252, 0x933e0 ;  /* 0x000933e000fc7802 */ /* 0x000fe20000000f00 */
[----:B------:R-:W-:Y:S01]  /*933a0*/  IMAD.MOV.U32 R249, RZ, RZ, R3 ;  /* 0x000000fffff97224 */ /* 0x000fe200078e0003 */
[----:B--2---:R-:W-:Y:S01]  /*933b0*/  MOV R2, R166 ;  /* 0x000000a600027202 */ /* 0x004fe20000000f00 */
[----:B------:R-:W-:-:S07]  /*933c0*/  IMAD.MOV.U32 R251, RZ, RZ, R167 ;  /* 0x000000fffffb7224 */ /* 0x000fce00078e00a7 */
[----:B0----5:R-:W-:Y:S05]  /*933d0*/  CALL.REL.NOINC `($__internal_4_$__cuda_sm20_div_rn_f64_full) ;  /* 0x000007a800dc7944 */ /* 0x021fea0003c00000 */
[----:B------:R-:W-:Y:S01]  /*933e0*/  IMAD.MOV.U32 R136, RZ, RZ, R250 ;  /* 0x000000ffff887224 */ /* 0x000fe200078e00fa */
[----:B------:R-:W-:-:S07]  /*933f0*/  MOV R137, R251 ;  /* 0x000000fb00897202 */ /* 0x000fce0000000f00 */
.L_x_4405:
[----:B------:R-:W-:Y:S05]  /*93400*/  BSYNC.RECONVERGENT B3 ;  /* 0x0000000000037941 */ /* 0x000fea0003800200 */
.L_x_4404:
[----:B------:R-:W2:Y:S04]  /*93410*/  LDL.64 R236, [R1+0x93c8] ;  /* 0x0093c80001ec7983 */ /* 0x000ea80000100a00 */
[----:B------:R-:W3:Y:S04]  /*93420*/  LDL.64 R244, [R1+0x8990] ;  /* 0x0089900001f47983 */ /* 0x000ee80000100a00 */
[----:B------:R-:W4:Y:S04]  /*93430*/  LDL.64 R232, [R1+0x8860] ;  /* 0x0088600001e87983 */ /* 0x000f280000100a00 */
[----:B------:R-:W4:Y:S04]  /*93440*/  LDL.64 R166, [R1+0x93c0] ;  /* 0x0093c00001a67983 */ /* 0x000f280000100a00 */
[----:B------:R-:W4:Y:S04]  /*93450*/  LDL.64 R242, [R1+0x8998] ;  /* 0x0089980001f27983 */ /* 0x000f280000100a00 */
[----:B0-----:R-:W4:Y:S04]  /*93460*/  LDL.64 R234, [R1+0x8ea0] ;  /* 0x008ea00001ea7983 */ /* 0x001f280000100a00 */
[----:B------:R-:W4:Y:S04]  /*93470*/  LDL.64 R240, [R1+0x8a80] ;  /* 0x008a800001f07983 */ /* 0x000f280000100a00 */
[----:B------:R-:W4:Y:S04]  /*93480*/  LDL.64 R238, [R1+0x8a88] ;  /* 0x008a880001ee7983 */ /* 0x000f280000100a00 */
[----:B------:R0:W-:Y:S04]  /*93490*/  STL.64 [R1+0xa968], R8 ;  /* 0x00a9680801007387 */ /* 0x0001e80000100a00 */
[----:B------:R1:W-:Y:S04]  /*934a0*/  STL.64 [R1+0xa960], R6 ;  /* 0x00a9600601007387 */ /* 0x0003e80000100a00 */
[----:B-----5:R1:W-:Y:S04]  /*934b0*/  STL.64 [R1+0xa958], R4 ;  /* 0x00a9580401007387 */ /* 0x0203e80000100a00 */
[----:B0-----:R-:W4:Y:S04]  /*934c0*/  LDL.LU.64 R8, [R1+0x8478] ;  /* 0x0084780001087983 */ /* 0x001f280000300a00 */
[----:B-1----:R-:W4:Y:S04]  /*934d0*/  LDL.LU.64 R6, [R1+0x8440] ;  /* 0x0084400001067983 */ /* 0x002f280000300a00 */
[----:B------:R-:W4:Y:S01]  /*934e0*/  LDL.LU.64 R4, [R1+0x8488] ;  /* 0x0084880001047983 */ /* 0x000f220000300a00 */
[----:B------:R-:W0:Y:S01]  /*934f0*/  MUFU.RCP64H R3, R21 ;  /* 0x0000001500037308 */ /* 0x000e220000001800 */
[----:B------:R-:W-:-:S02]  /*93500*/  IMAD.MOV.U32 R2, RZ, RZ, 0x1 ;  /* 0x00000001ff027424 */ /* 0x000fc400078e00ff */
[----:B------:R-:W4:Y:S01]  /*93510*/  LDL.64 R248, [R1+0x9d60] ;  /* 0x009d600001f87983 */ /* 0x000f220000100a00 */
[----:B--2---:R-:W-:-:S03]  /*93520*/  DFMA R236, R236, R136, R230 ;  /* 0x00000088ecec722b */ /* 0x004fc600000000e6 */
[----:B------:R-:W2:Y:S01]  /*93530*/  LDL.64 R230, [R1+0x93f0] ;  /* 0x0093f00001e67983 */ /* 0x000ea20000100a00 */
[----:B---3--:R-:W-:-:S03]  /*93540*/  DFMA R244, R244, R136, R228 ;  /* 0x00000088f4f4722b */ /* 0x008fc600000000e4 */
[----:B------:R-:W3:Y:S01]  /*93550*/  LDL.64 R228, [R1+0x93f8] ;  /* 0x0093f80001e47983 */ /* 0x000ee20000100a00 */
[----:B----4-:R-:W-:-:S03]  /*93560*/  DFMA R232, R232, R136, R222 ;  /* 0x00000088e8e8722b */ /* 0x010fc600000000de */
[----:B------:R-:W4:Y:S01]  /*93570*/  LDL.64 R222, [R1+0x93e0] ;  /* 0x0093e00001de7983 */ /* 0x000f220000100a00 */
[----:B0-----:R-:W-:-:S08]  /*93580*/  DFMA R138, -R20, R2, 1 ;  /* 0x3ff00000148a742b */ /* 0x001fd00000000102 */
        /* <DEDUP_REMOVED lines=8> */
[-C--:B------:R-:W-:Y:S01]  /*93610*/  DFMA R234, R234, R136.reuse, R224 ;  /* 0x00000088eaea722b */ /* 0x080fe200000000e0 */
[----:B------:R-:W4:Y:S01]  /*93620*/  LDL.64 R226, [R1+0x93e8] ;  /* 0x0093e80001e27983 */ /* 0x000f220000100a00 */
[-C--:B------:R-:W-:Y:S02]  /*93630*/  DFMA R240, R240, R136.reuse, R182 ;  /* 0x00000088f0f0722b */ /* 0x080fe400000000b6 */
[----:B------:R-:W-:Y:S01]  /*93640*/  DFMA R238, R238, R136, R180 ;  /* 0x00000088eeee722b */ /* 0x000fe200000000b4 */
[----:B------:R-:W4:Y:S01]  /*93650*/  LDL.LU.64 R224, [R1+0x8428] ;  /* 0x0084280001e07983 */ /* 0x000f220000300a00 */
[----:B------:R-:W-:-:S03]  /*93660*/  DFMA R138, R138, R166, R164 ;  /* 0x000000a68a8a722b */ /* 0x000fc600000000a4 */
[----:B------:R-:W4:Y:S04]  /*93670*/  LDL.64 R182, [R1+0x8a40] ;  /* 0x008a400001b67983 */ /* 0x000f280000100a00 */
[----:B------:R-:W4:Y:S04]  /*93680*/  LDL.LU.64 R180, [R1+0x8420] ;  /* 0x0084200001b47983 */ /* 0x000f280000300a00 */
[----:B------:R-:W4:Y:S04]  /*93690*/  LDL.64 R166, [R1+0x8a48] ;  /* 0x008a480001a67983 */ /* 0x000f280000100a00 */
[----:B------:R-:W4:Y:S01]  /*936a0*/  LDL.LU.64 R164, [R1+0x8448] ;  /* 0x0084480001a47983 */ /* 0x000f220000300a00 */
[----:B--2---:R-:W-:-:S03]  /*936b0*/  DFMA R230, R230, R136, R8 ;  /* 0x00000088e6e6722b */ /* 0x004fc60000000008 */
[----:B------:R0:W5:Y:S01]  /*936c0*/  LDL.LU.64 R8, [R1+0xa968] ;  /* 0x00a9680001087983 */ /* 0x0001620000300a00 */
[----:B---3--:R-:W-:-:S03]  /*936d0*/  DFMA R228, R228, R136, R6 ;  /* 0x00000088e4e4722b */ /* 0x008fc60000000006 */
[----:B------:R0:W5:Y:S01]  /*936e0*/  LDL.LU.64 R6, [R1+0xa960] ;  /* 0x00a9600001067983 */ /* 0x0001620000300a00 */
[----:B----4-:R-:W-:-:S03]  /*936f0*/  DFMA R222, R222, R136, R4 ;  /* 0x00000088dede722b */ /* 0x010fc60000000004 */
[----:B------:R0:W5:Y:S01]  /*93700*/  LDL.LU.64 R4, [R1+0xa958] ;  /* 0x00a9580001047983 */ /* 0x0001620000300a00 */
[----:B------:R-:W-:Y:S01]  /*93710*/  DADD R2, -RZ, -R2 ;  /* 0x00000000ff027229 */ /* 0x000fe20000000902 */
[----:B------:R-:W-:-:S05]  /*93720*/  FFMA R0, RZ, R21, R139 ;  /* 0x00000015ff007223 */ /* 0x000fca000000008b */
[----:B------:R-:W-:-:S04]  /*93730*/  FSETP.GT.AND P1, PT, |R0|, 1.469367938527859385e-39, PT ;  /* 0x001000000000780b */ /* 0x000fc80003f24200 */
[----:B------:R-:W-:Y:S01]  /*93740*/  FSETP.GEU.AND P2, PT, |R3|, 6.5827683646048100446e-37, PT ;  /* 0x036000000300780b */ /* 0x000fe20003f4e200 */
[----:B------:R1:W-:Y:S01]  /*93750*/  STL.64 [R1+0x84d8], R222 ;  /* 0x0084d8de01007387 */ /* 0x0003e20000100a00 */
[----:B------:R-:W-:Y:S01]  /*93760*/  BSSY.RECONVERGENT B3, `(.L_x_4406) ;  /* 0x000000e000037945 */ /* 0x000fe20003800200 */
[-C--:B------:R-:W-:Y:S02]  /*93770*/  DFMA R226, R226, R136.reuse, R224 ;  /* 0x00000088e2e2722b */ /* 0x080fe400000000e0 */
[-C--:B------:R-:W-:Y:S02]  /*93780*/  DFMA R224, R182, R136.reuse, R180 ;  /* 0x00000088b6e0722b */ /* 0x080fe400000000b4 */
[-C--:B-1----:R-:W-:Y:S02]  /*93790*/  DFMA R222, R166, R136.reuse, R246 ;  /* 0x00000088a6de722b */ /* 0x082fe400000000f6 */
        /* <DEDUP_REMOVED lines=10> */
.L_x_4407:
[----:B------:R-:W-:Y:S05]  /*93840*/  BSYNC.RECONVERGENT B3 ;  /* 0x0000000000037941 */ /* 0x000fea0003800200 */
.L_x_4406:
[----:B------:R0:W-:Y:S04]  /*93850*/  STL.64 [R1+0xa970], R10 ;  /* 0x00a9700a01007387 */ /* 0x0001e80000100a00 */
[----:B-----5:R1:W-:Y:S04]  /*93860*/  STL.64 [R1+0xa968], R8 ;  /* 0x00a9680801007387 */ /* 0x0203e80000100a00 */
[----:B------:R2:W-:Y:S04]  /*93870*/  STL.64 [R1+0xa960], R6 ;  /* 0x00a9600601007387 */ /* 0x0005e80000100a00 */
[----:B0-----:R-:W3:Y:S04]  /*93880*/  LDL.64 R10, [R1+0x90a0] ;  /* 0x0090a000010a7983 */ /* 0x001ee80000100a00 */
[----:B-1----:R-:W4:Y:S04]  /*93890*/  LDL.64 R8, [R1+0x90a8] ;  /* 0x0090a80001087983 */ /* 0x002f280000100a00 */
[----:B--2---:R-:W2:Y:S04]  /*938a0*/  LDL.64 R6, [R1+0x86c0] ;  /* 0x0086c00001067983 */ /* 0x004ea80000100a00 */
[----:B------:R0:W-:Y:S04]  /*938b0*/  STL.64 [R1+0xa958], R4 ;  /* 0x00a9580401007387 */ /* 0x0001e80000100a00 */
[----:B------:R-:W2:Y:S04]  /*938c0*/  LDL.64 R246, [R1+0x9050] ;  /* 0x0090500001f67983 */ /* 0x000ea80000100a00 */
[----:B------:R-:W2:Y:S04]  /*938d0*/  LDL.64 R248, [R1+0x86b8] ;  /* 0x0086b80001f87983 */ /* 0x000ea80000100a00 */
[----:B0-----:R-:W2:Y:S01]  /*938e0*/  LDL.64 R4, [R1+0x86c8] ;  /* 0x0086c80001047983 */ /* 0x001ea20000100a00 */
[----:B------:R-:W0:Y:S01]  /*938f0*/  MUFU.RCP64H R3, R25 ;  /* 0x0000001900037308 */ /* 0x000e220000001800 */
[----:B------:R-:W-:-:S06]  /*93900*/  IMAD.MOV.U32 R2, RZ, RZ, 0x1 ;  /* 0x00000001ff027424 */ /* 0x000fcc00078e00ff */
[----:B0-----:R-:W-:-:S08]  /*93910*/  DFMA R164, -R24, R2, 1 ;  /* 0x3ff0000018a4742b */ /* 0x001fd00000000102 */
[----:B------:R-:W-:-:S08]  /*93920*/  DFMA R164, R164, R164, R164 ;  /* 0x000000a4a4a4722b */ /* 0x000fd000000000a4 */
[----:B------:R-:W-:-:S08]  /*93930*/  DFMA R2, R2, R164, R2 ;  /* 0x000000a40202722b */ /* 0x000fd00000000002 */
[----:B------:R-:W-:Y:S02]  /*93940*/  DFMA R166, -R24, R2, 1 ;  /* 0x3ff0000018a6742b */ /* 0x000fe40000000102 */
[----:B------:R-:W-:Y:S01]  /*93950*/  DFMA R164, R22, R138, R236 ;  /* 0x0000008a16a4722b */ /* 0x000fe200000000ec */
[----:B------:R-:W2:Y:S05]  /*93960*/  LDL.64 R236, [R1+0x86b0] ;  /* 0x0086b00001ec7983 */ /* 0x000eaa0000100a00 */
[----:B------:R-:W-:-:S08]  /*93970*/  DFMA R166, R2, R166, R2 ;  /* 0x000000a602a6722b */ /* 0x000fd00000000002 */
[----:B------:R-:W-:-:S08]  /*93980*/  DMUL R2, R164, -R166 ;  /* 0x800000a6a4027228 */ /* 0x000fd00000000000 */
[----:B------:R-:W-:-:S08]  /*93990*/  DFMA R180, -R24, R2, -R164 ;  /* 0x0000000218b4722b */ /* 0x000fd000000009a4 */
[----:B------:R-:W-:Y:S01]  /*939a0*/  DFMA R2, R166, R180, R2 ;  /* 0x000000b4a602722b */ /* 0x000fe20000000002 */
        /* <DEDUP_REMOVED lines=12> */
[----:B---3--:R-:W3:Y:S01]  /*93a70*/  LDL.64 R240, [R1+0x87d0] ;  /* 0x0087d00001f07983 */ /* 0x008ee20000100a00 */
[----:B------:R-:W-:-:S03]  /*93a80*/  DFMA R238, R4, R138, R238 ;  /* 0x0000008a04ee722b */ /* 0x000fc600000000ee */
[----:B------:R0:W5:Y:S04]  /*93a90*/  LDL.LU.64 R6, [R1+0xa960] ;  /* 0x00a9600001067983 */ /* 0x0001680000300a00 */
[----:B------:R0:W5:Y:S01]  /*93aa0*/  LDL.LU.64 R4, [R1+0xa958] ;  /* 0x00a9580001047983 */ /* 0x0001620000300a00 */
[----:B------:R-:W-:Y:S01]  /*93ab0*/  DADD R164, -RZ, -R164 ;  /* 0x00000000ffa47229 */ /* 0x000fe200000009a4 */
[----:B------:R-:W-:Y:S02]  /*93ac0*/  FFMA R0, RZ, R25, R3 ;  /* 0x00000019ff007223 */ /* 0x000fe40000000003 */
[----:B------:R0:W-:Y:S03]  /*93ad0*/  STL.64 [R1+0x8478], R238 ;  /* 0x008478ee01007387 */ /* 0x0001e60000100a00 */
[----:B------:R-:W-:-:S04]  /*93ae0*/  FSETP.GT.AND P1, PT, |R0|, 1.469367938527859385e-39, PT ;  /* 0x001000000000780b */ /* 0x000fc80003f24200 */
[----:B------:R-:W-:Y:S01]  /*93af0*/  FSETP.GEU.AND P2, PT, |R165|, 6.5827683646048100446e-37, PT ;  /* 0x03600000a500780b */ /* 0x000fe20003f4e200 */
[----:B------:R-:W-:Y:S01]  /*93b00*/  BSSY.RECONVERGENT B3, `(.L_x_4408) ;  /* 0x0000016000037945 */ /* 0x000fe20003800200 */
[-C--:B------:R-:W-:Y:S02]  /*93b10*/  DFMA R246, R246, R138.reuse, R226 ;  /* 0x0000008af6f6722b */ /* 0x080fe400000000e2 */
[----:B------:R-:W-:-:S07]  /*93b20*/  DFMA R166, R166, R138, R228 ;  /* 0x0000008aa6a6722b */ /* 0x000fce00000000e4 */
[----:B------:R0:W-:Y:S01]  /*93b30*/  STL.64 [R1+0x8420], R166 ;  /* 0x008420a601007387 */ /* 0x0001e20000100a00 */
[-C--:B----4-:R-:W-:Y:S02]  /*93b40*/  DFMA R230, R244, R138.reuse, R230 ;  /* 0x0000008af4e6722b */ /* 0x090fe400000000e6 */
[-C--:B--2---:R-:W-:Y:S02]  /*93b50*/  DFMA R232, R242, R138.reuse, R232 ;  /* 0x0000008af2e8722b */ /* 0x084fe400000000e8 */
[----:B---3--:R-:W-:-:S03]  /*93b60*/  DFMA R234, R240, R138, R234 ;  /* 0x0000008af0ea722b */ /* 0x008fc600000000ea */
[----:B------:R0:W-:Y:S04]  /*93b70*/  STL.64 [R1+0x8428], R230 ;  /* 0x008428e601007387 */ /* 0x0001e80000100a00 */
[----:B------:R0:W-:Y:S04]  /*93b80*/  STL.64 [R1+0x8440], R232 ;  /* 0x008440e801007387 */ /* 0x0001e80000100a00 */
[----:B------:R0:W-:Y:S01]  /*93b90*/  STL.64 [R1+0x8448], R234 ;  /* 0x008448ea01007387 */ /* 0x0001e20000100a00 */
        /* <DEDUP_REMOVED lines=12> */
.L_x_4409:
[----:B------:R-:W-:Y:S05]  /*93c60*/  BSYNC.RECONVERGENT B3 ;  /* 0x0000000000037941 */ /* 0x000fea0003800200 */
.L_x_4408:
[----:B------:R-:W2:Y:S04]  /*93c70*/  LDL.LU.64 R180, [R1+0x85e8] ;  /* 0x0085e80001b47983 */ /* 0x000ea80000300a00 */
[----:B------:R-:W3:Y:S04]  /*93c80*/  LDL.LU.64 R182, [R1+0x85e0] ;  /* 0x0085e00001b67983 */ /* 0x000ee80000300a00 */
[----:B------:R-:W4:Y:S04]  /*93c90*/  LDL.LU.64 R248, [R1+0x85d8] ;  /* 0x0085d80001f87983 */ /* 0x000f280000300a00 */
[----:B0-----:R-:W4:Y:S04]  /*93ca0*/  LDL.LU.64 R238, [R1+0x85d0] ;  /* 0x0085d00001ee7983 */ /* 0x001f280000300a00 */
[----:B------:R-:W4:Y:S04]  /*93cb0*/  LDL.LU.64 R236, [R1+0x8558] ;  /* 0x0085580001ec7983 */ /* 0x000f280000300a00 */
[----:B------:R-:W4:Y:S04]  /*93cc0*/  LDL.LU.64 R234, [R1+0x8550] ;  /* 0x0085500001ea7983 */ /* 0x000f280000300a00 */
[----:B------:R-:W4:Y:S04]  /*93cd0*/  LDL.LU.64 R224, [R1+0x8548] ;  /* 0x0085480001e07983 */ /* 0x000f280000300a00 */
[----:B------:R-:W4:Y:S04]  /*93ce0*/  LDL.LU.64 R232, [R1+0x8540] ;  /* 0x0085400001e87983 */ /* 0x000f280000300a00 */
[----:B------:R-:W4:Y:S04]  /*93cf0*/  LDL.LU.64 R230, [R1+0x8538] ;  /* 0x0085380001e67983 */ /* 0x000f280000300a00 */
[----:B------:R-:W4:Y:S04]  /*93d00*/  LDL.LU.64 R228, [R1+0x8510] ;  /* 0x0085100001e47983 */ /* 0x000f280000300a00 */
[----:B------:R-:W4:Y:S04]  /*93d10*/  LDL.LU.64 R226, [R1+0x84b8] ;  /* 0x0084b80001e27983 */ /* 0x000f280000300a00 */
[----:B------:R-:W4:Y:S04]  /*93d20*/  LDL.128 R164, [R1+0x5c00] ;  /* 0x005c000001a47983 */ /* 0x000f280000100c00 */
[----:B------:R-:W4:Y:S01]  /*93d30*/  LDL.LU.64 R222, [R1+0x8508] ;  /* 0x0085080001de7983 */ /* 0x000f220000300a00 */
[----:B--2---:R-:W-:-:S02]  /*93d40*/  DADD R180, -RZ, -R180 ;  /* 0x00000000ffb47229 */ /* 0x004fc400000009b4 */
[----:B---3--:R-:W-:-:S07]  /*93d50*/  DADD R182, -RZ, -R182 ;  /* 0x00000000ffb67229 */ /* 0x008fce00000009b6 */
[----:B------:R4:W-:Y:S02]  /*93d60*/  STL.128 [R1+0x5940], R180 ;  /* 0x005940b401007387 */ /* 0x0009e40000100c00 */
[----:B----4-:R-:W-:Y:S02]  /*93d70*/  DADD R180, -RZ, -R248 ;  /* 0x00000000ffb47229 */ /* 0x010fe400000009f8 */
[----:B------:R-:W-:Y:S01]  /*93d80*/  DADD R182, -RZ, -R238 ;  /* 0x00000000ffb67229 */ /* 0x000fe200000009ee */
[----:B------:R-:W2:Y:S06]  /*93d90*/  LDL.64 R248, [R1+0x8800] ;  /* 0x0088000001f87983 */ /* 0x000eac0000100a00 */
[----:B------:R0:W-:Y:S02]  /*93da0*/  STL.128 [R1+0x5950], R180 ;  /* 0x005950b401007387 */ /* 0x0001e40000100c00 */
[----:B0-----:R-:W-:-:S02]  /*93db0*/  DADD R180, -RZ, -R236 ;  /* 0x00000000ffb47229 */ /* 0x001fc400000009ec */
[----:B------:R-:W-:Y:S01]  /*93dc0*/  DADD R182, -RZ, -R234 ;  /* 0x00000000ffb67229 */ /* 0x000fe200000009ea */
[----:B------:R0:W5:Y:S06]  /*93dd0*/  LDL.128 R236, [R1+0x5d00] ;  /* 0x005d000001ec7983 */ /* 0x00016c0000100c00 */
[----:B------:R1:W-:Y:S02]  /*93de0*/  STL.128 [R1+0x5960], R180 ;  /* 0x005960b401007387 */ /* 0x0003e40000100c00 */
[----:B-1----:R-:W-:Y:S02]  /*93df0*/  DADD R180, -RZ, -R224 ;  /* 0x00000000ffb47229 */ /* 0x002fe400000009e0 */
[----:B------:R-:W3:Y:S01]  /*93e00*/  LDL.LU.64 R224, [R1+0x8470] ;  /* 0x0084700001e07983 */ /* 0x000ee20000300a00 */
[----:B------:R-:W-:-:S02]  /*93e10*/  DADD R182, -RZ, -R232 ;  /* 0x00000000ffb67229 */ /* 0x000fc400000009e8 */
[----:B------:R-:W-:Y:S01]  /*93e20*/  DADD R176, -RZ, -R176 ;  /* 0x00000000ffb07229 */ /* 0x000fe200000009b0 */
[----:B------:R0:W5:Y:S04]  /*93e30*/  LDL.128 R232, [R1+0x5cb0] ;  /* 0x005cb00001e87983 */ /* 0x0001680000100c00 */
[----:B------:R1:W-:Y:S02]  /*93e40*/  STL.128 [R1+0x5970], R180 ;  /* 0x005970b401007387 */ /* 0x0003e40000100c00 */
[----:B-1----:R-:W-:Y:S02]  /*93e50*/  DADD R180, -RZ, -R230 ;  /* 0x00000000ffb47229 */ /* 0x002fe400000009e6 */
[----:B------:R-:W-:Y:S02]  /*93e60*/  DADD R182, -RZ, -R228 ;  /* 0x00000000ffb67229 */ /* 0x000fe400000009e4 */
[----:B------:R-:W-:Y:S01]  /*93e70*/  DADD R148, -RZ, -R148 ;  /* 0x00000000ff947229 */ /* 0x000fe20000000994 */
[----:B------:R0:W5:Y:S04]  /*93e80*/  LDL.128 R228, [R1+0x5cf0] ;  /* 0x005cf00001e47983 */ /* 0x0001680000100c00 */
[----:B------:R1:W-:Y:S02]  /*93e90*/  STL.128 [R1+0x5980], R180 ;  /* 0x005980b401007387 */ /* 0x0003e40000100c00 */
[----:B-1----:R-:W-:-:S02]  /*93ea0*/  DADD R180, -RZ, -R226 ;  /* 0x00000000ffb47229 */ /* 0x002fc400000009e2 */
[----:B------:R-:W-:-:S07]  /*93eb0*/  DADD R182, -RZ, -R218 ;  /* 0x00000000ffb67229 */ /* 0x000fce00000009da */
[----:B------:R1:W-:Y:S02]  /*93ec0*/  STL.128 [R1+0x59a0], R180 ;  /* 0x0059a0b401007387 */ /* 0x0003e40000100c00 */
[----:B-1----:R-:W-:Y:S02]  /*93ed0*/  DADD R180, -RZ, -R162 ;  /* 0x00000000ffb47229 */ /* 0x002fe400000009a2 */
[----:B---3--:R-:W-:Y:S02]  /*93ee0*/  DADD R182, -RZ, -R224 ;  /* 0x00000000ffb67229 */ /* 0x008fe400000009e0 */
[----:B------:R-:W-:Y:S01]  /*93ef0*/  DADD R162, -RZ, -R158 ;  /* 0x00000000ffa27229 */ /* 0x000fe2000000099e */
[----:B------:R0:W5:Y:S04]  /*93f00*/  LDL.128 R224, [R1+0x5c80] ;  /* 0x005c800001e07983 */ /* 0x0001680000100c00 */
[----:B------:R1:W-:Y:S02]  /*93f10*/  STL.128 [R1+0x5a10], R180 ;  /* 0x005a10b401007387 */ /* 0x0003e40000100c00 */
[----:B-1----:R-:W-:-:S02]  /*93f20*/  DADD R180, -RZ, -R178 ;  /* 0x00000000ffb47229 */ /* 0x002fc400000009b2 */
[----:B------:R-:W-:-:S07]  /*93f30*/  DADD R178, -RZ, -R140 ;  /* 0x00000000ffb27229 */ /* 0x000fce000000098c */
[----:B------:R1:W-:Y:S04]  /*93f40*/  STL.128 [R1+0x5a50], R176 ;  /* 0x005a50b001007387 */ /* 0x0003e80000100c00 */
[----:B-1----:R-:W3:Y:S01]  /*93f50*/  LDL.128 R176, [R1+0x5d40] ;  /* 0x005d400001b07983 */ /* 0x002ee20000100c00 */
[----:B------:R-:W-:-:S07]  /*93f60*/  DADD R182, -RZ, -R188 ;  /* 0x00000000ffb67229 */ /* 0x000fce00000009bc */
[----:B------:R1:W-:Y:S02]  /*93f70*/  STL.128 [R1+0x5a20], R180 ;  /* 0x005a20b401007387 */ /* 0x0003e40000100c00 */
[----:B-1----:R-:W-:Y:S02]  /*93f80*/  DADD R180, -RZ, -R144 ;  /* 0x00000000ffb47229 */ /* 0x002fe40000000990 */
[----:B------:R-:W-:Y:S01]  /*93f90*/  DADD R182, -RZ, -R186 ;  /* 0x00000000ffb67229 */ /* 0x000fe200000009ba */
[----:B---3--:R1:W-:Y:S04]  /*93fa0*/  STL.128 [R1+0x8550], R176 ;  /* 0x008550b001007387 */ /* 0x0083e80000100c00 */
[----:B-1----:R-:W3:Y:S04]  /*93fb0*/  LDL.128 R176, [R1+0x5d70] ;  /* 0x005d700001b07983 */ /* 0x002ee80000100c00 */
[----:B------:R1:W-:Y:S02]  /*93fc0*/  STL.128 [R1+0x5a30], R180 ;  /* 0x005a30b401007387 */ /* 0x0003e40000100c00 */
[----:B-1----:R-:W-:-:S02]  /*93fd0*/  DADD R180, -RZ, -R142 ;  /* 0x00000000ffb47229 */ /* 0x002fc4000000098e */
[----:B-----5:R-:W-:Y:S01]  /*93fe0*/  DADD R142, -RZ, -R4 ;  /* 0x00000000ff8e7229 */ /* 0x020fe20000000904 */
[----:B------:R-:W1:Y:S01]  /*93ff0*/  MUFU.RCP64H R5, R39 ;  /* 0x0000002700057308 */ /* 0x000e620000001800 */
[----:B------:R-:W-:Y:S01]  /*94000*/  MOV R4, 0x1 ;  /* 0x0000000100047802 */ /* 0x000fe20000000f00 */
[----:B------:R-:W-:Y:S02]  /*94010*/  DADD R140, -RZ, -R6 ;  /* 0x00000000ff8c7229 */ /* 0x000fe40000000906 */
[----:B------:R-:W-:Y:S02]  /*94020*/  DADD R158, -RZ, -R154 ;  /* 0x00000000ff9e7229 */ /* 0x000fe4000000099a */
[----:B------:R-:W-:Y:S02]  /*94030*/  DADD R154, -RZ, -R40 ;  /* 0x00000000ff9a7229 */ /* 0x000fe40000000928 */
[----:B------:R-:W-:Y:S02]  /*94040*/  DADD R168, -RZ, -R168 ;  /* 0x00000000ffa87229 */ /* 0x000fe400000009a8 */
[----:B-1----:R-:W-:Y:S01]  /*94050*/  DFMA R6, -R38, R4, 1 ;  /* 0x3ff000002606742b */ /* 0x002fe20000000104 */
[----:B------:R1:W-:Y:S01]  /*94060*/  STL.128 [R1+0x5a70], R140 ;  /* 0x005a708c01007387 */ /* 0x0003e20000100c00 */
[----:B------:R-:W-:-:S02]  /*94070*/  DADD R218, -RZ, -R214 ;  /* 0x00000000ffda7229 */ /* 0x000fc400000009d6 */
[----:B------:R-:W-:Y:S01]  /*94080*/  DADD R216, -RZ, -R216 ;  /* 0x00000000ffd87229 */ /* 0x000fe200000009d8 */
[----:B------:R-:W4:Y:S03]  /*94090*/  LDL.LU.64 R40, [R1+0x8420] ;  /* 0x0084200001287983 */ /* 0x000f260000300a00 */
[----:B------:R-:W-:-:S08]  /*940a0*/  DFMA R6, R6, R6, R6 ;  /* 0x000000060606722b */ /* 0x000fd00000000006 */
[----:B-1----:R-:W-:Y:S02]  /*940b0*/  DFMA R140, R4, R6, R4 ;  /* 0x00000006048c722b */ /* 0x002fe40000000004 */
[----:B------:R-:W-:Y:S02]  /*940c0*/  DADD R4, -RZ, -R174 ;  /* 0x00000000ff047229 */ /* 0x000fe400000009ae */
[----:B------:R-:W-:Y:S02]  /*940d0*/  DADD R6, -RZ, -R172 ;  /* 0x00000000ff067229 */ /* 0x000fe400000009ac */
[----:B------:R-:W-:Y:S02]  /*940e0*/  DADD R214, -RZ, -R210 ;  /* 0x00000000ffd67229 */ /* 0x000fe400000009d2 */
[----:B------:R-:W-:Y:S01]  /*940f0*/  DADD R208, -RZ, -R208 ;  /* 0x00000000ffd07229 */ /* 0x000fe200000009d0 */
[----:B------:R1:W-:Y:S04]  /*94100*/  STL.128 [R1+0x59b0], R216 ;  /* 0x0059b0d801007387 */ /* 0x0003e80000100c00 */
[----:B------:R-:W-:Y:S01]  /*94110*/  STL.128 [R1+0x5a90], R4 ;  /* 0x005a900401007387 */ /* 0x000fe20000100c00 */
[----:B------:R-:W-:-:S03]  /*94120*/  DADD R210, -RZ, -R202 ;  /* 0x00000000ffd27229 */ /* 0x000fc600000009ca */
[----:B---3--:R3:W-:Y:S04]  /*94130*/  STL.128 [R1+0x84b0], R176 ;  /* 0x0084b0b001007387 */ /* 0x0087e80000100c00 */
[----:B-1----:R-:W2:Y:S01]  /*94140*/  LDL.128 R216, [R1+0x5d30] ;  /* 0x005d300001d87983 */ /* 0x002ea20000100c00 */
[----:B------:R-:W-:Y:S02]  /*94150*/  DADD R134, -RZ, -R134 ;  /* 0x00000000ff867229 */ /* 0x000fe40000000986 */
[----:B------:R-:W-:Y:S01]  /*94160*/  DADD R136, -RZ, -R136 ;  /* 0x00000000ff887229 */ /* 0x000fe20000000988 */
[----:B------:R0:W5:Y:S01]  /*94170*/  LDL.128 R172, [R1+0x5c50] ;  /* 0x005c500001ac7983 */ /* 0x0001620000100c00 */
[----:B---3--:R-:W-:Y:S02]  /*94180*/  DADD R178, -RZ, -R152 ;  /* 0x00000000ffb27229 */ /* 0x008fe40000000998 */
[----:B------:R-:W-:-:S02]  /*94190*/  DADD R152, -RZ, -R44 ;  /* 0x00000000ff987229 */ /* 0x000fc4000000092c */
[----:B------:R-:W-:Y:S01]  /*941a0*/  DFMA R4, -R38, R140, 1 ;  /* 0x3ff000002604742b */ /* 0x000fe2000000018c */
[----:B------:R1:W-:Y:S04]  /*941b0*/  STL.128 [R1+0x59d0], R208 ;  /* 0x0059d0d001007387 */ /* 0x0003e80000100c00 */
[----:B------:R3:W-:Y:S01]  /*941c0*/  STL.128 [R1+0x5ac0], R152 ;  /* 0x005ac09801007387 */ /* 0x0007e20000100c00 */
[----:B------:R-:W-:Y:S02]  /*941d0*/  DADD R176, -RZ, -R32 ;  /* 0x00000000ffb07229 */ /* 0x000fe40000000920 */
[----:B------:R-:W-:Y:S01]  /*941e0*/  DFMA R140, R140, R4, R140 ;  /* 0x000000048c8c722b */ /* 0x000fe2000000008c */
[----:B------:R-:W4:Y:S01]  /*941f0*/  LDL.64 R32, [R1+0x8818] ;  /* 0x0088180001207983 */ /* 0x000f220000100a00 */
[----:B------:R-:W-:-:S02]  /*94200*/  DADD R138, -RZ, -R138 ;  /* 0x00000000ff8a7229 */ /* 0x000fc4000000098a */
[----:B------:R-:W-:Y:S01]  /*94210*/  DADD R6, -RZ, -R28 ;  /* 0x00000000ff067229 */ /* 0x000fe2000000091c */
[----:B------:R-:W4:Y:S04]  /*94220*/  LDL.64 R44, [R1+0x8788] ;  /* 0x00878800012c7983 */ /* 0x000f280000100a00 */
[----:B-1----:R-:W4:Y:S01]  /*94230*/  LDL.128 R208, [R1+0x5ce0] ;  /* 0x005ce00001d07983 */ /* 0x002f220000100c00 */
[----:B---3--:R-:W-:Y:S02]  /*94240*/  DADD R154, -RZ, -R170 ;  /* 0x00000000ff9a7229 */ /* 0x008fe400000009aa */
[----:B------:R-:W-:Y:S02]  /*94250*/  DADD R4, -RZ, -R14 ;  /* 0x00000000ff047229 */ /* 0x000fe4000000090e */
[----:B------:R-:W-:Y:S01]  /*94260*/  DADD R152, -RZ, -R96 ;  /* 0x00000000ff987229 */ /* 0x000fe20000000960 */
[----:B------:R-:W3:Y:S01]  /*94270*/  LDL.64 R14, [R1+0x90f8] ;  /* 0x0090f800010e7983 */ /* 0x000ee20000100a00 */
[----:B------:R-:W-:-:S02]  /*94280*/  DADD R170, -RZ, -R150 ;  /* 0x00000000ffaa7229 */ /* 0x000fc40000000996 */
[----:B------:R-:W-:Y:S01]  /*94290*/  DADD R150, -RZ, -R204 ;  /* 0x00000000ff967229 */ /* 0x000fe200000009cc */
[----:B------:R-:W-:Y:S04]  /*942a0*/  STL.128 [R1+0x5b80], R136 ;  /* 0x005b808801007387 */ /* 0x000fe80000100c00 */
[----:B------:R1:W-:Y:S04]  /*942b0*/  STL.128 [R1+0x5ae0], R168 ;  /* 0x005ae0a801007387 */ /* 0x0003e80000100c00 */
[----:B------:R0:W-:Y:S04]  /*942c0*/  STL.128 [R1+0x5af0], R148 ;  /* 0x005af09401007387 */ /* 0x0001e80000100c00 */
[----:B------:R0:W-:Y:S04]  /*942d0*/  STL.128 [R1+0x5ad0], R152 ;  /* 0x005ad09801007387 */ /* 0x0001e80000100c00 */
[----:B------:R-:W3:Y:S04]  /*942e0*/  LDL.64 R28, [R1+0x8808] ;  /* 0x00880800011c7983 */ /* 0x000ee80000100a00 */
[----:B-1----:R-:W3:Y:S01]  /*942f0*/  LDL.LU.64 R168, [R1+0x8448] ;  /* 0x0084480001a87983 */ /* 0x002ee20000300a00 */
[----:B0-----:R-:W-:-:S03]  /*94300*/  DADD R148, -RZ, -R206 ;  /* 0x00000000ff947229 */ /* 0x001fc600000009ce */
[----:B------:R0:W-:Y:S01]  /*94310*/  STL.128 [R1+0x5ab0], R176 ;  /* 0x005ab0b001007387 */ /* 0x0001e20000100c00 */
[----:B------:R-:W-:-:S03]  /*94320*/  DADD R150, -RZ, -R80 ;  /* 0x00000000ff967229 */ /* 0x000fc60000000950 */
[----:B------:R-:W3:Y:S04]  /*94330*/  LDL.64 R96, [R1+0x90e8] ;  /* 0x0090e80001607983 */ /* 0x000ee80000100a00 */
[----:B------:R1:W-:Y:S04]  /*94340*/  STL.128 [R1+0x5b00], R148 ;  /* 0x005b009401007387 */ /* 0x0003e80000100c00 */
[----:B------:R-:W3:Y:S04]  /*94350*/  LDL.LU.64 R154, [R1+0x8428] ;  /* 0x00842800019a7983 */ /* 0x000ee80000300a00 */
[----:B0-----:R-:W3:Y:S04]  /*94360*/  LDL.LU.64 R176, [R1+0x84d8] ;  /* 0x0084d80001b07983 */ /* 0x001ee80000300a00 */
[----:B------:R-:W3:Y:S01]  /*94370*/  LDL.64 R178, [R1+0x8d28] ;  /* 0x008d280001b27983 */ /* 0x000ee20000100a00 */
[----:B-1----:R-:W-:-:S03]  /*94380*/  DADD R148, -RZ, -R56 ;  /* 0x00000000ff947229 */ /* 0x002fc60000000938 */
[----:B------:R-:W3:Y:S04]  /*94390*/  LDL.64 R152, [R1+0x90e0] ;  /* 0x0090e00001987983 */ /* 0x000ee80000100a00 */
[----:B------:R-:W3:Y:S01]  /*943a0*/  LDL.LU.64 R56, [R1+0x8488] ;  /* 0x0084880001387983 */ /* 0x000ee20000300a00 */
[----:B------:R-:W-:-:S03]  /*943b0*/  DADD R150, -RZ, -R52 ;  /* 0x00000000ff967229 */ /* 0x000fc60000000934 */
[----:B------:R-:W3:Y:S04]  /*943c0*/  LDL.LU.64 R170, [R1+0x8440] ;  /* 0x0084400001aa7983 */ /* 0x000ee80000300a00 */
[----:B------:R0:W-:Y:S04]  /*943d0*/  STL.128 [R1+0x5b10], R148 ;  /* 0x005b109401007387 */ /* 0x0001e80000100c00 */
[----:B------:R-:W3:Y:S04]  /*943e0*/  LDL.64 R204, [R1+0x90f0] ;  /* 0x0090f00001cc7983 */ /* 0x000ee80000100a00 */
[----:B------:R-:W3:Y:S04]  /*943f0*/  LDL.LU.64 R206, [R1+0x8478] ;  /* 0x0084780001ce7983 */ /* 0x000ee80000300a00 */
[----:B------:R-:W3:Y:S01]  /*94400*/  LDL.64 R52, [R1+0x8810] ;  /* 0x0088100001347983 */ /* 0x000ee20000100a00 */
[----:B0-----:R-:W-:-:S02]  /*94410*/  DADD R150, -RZ, -R132 ;  /* 0x00000000ff967229 */ /* 0x001fc40000000984 */
[----:B------:R-:W-:Y:S02]  /*94420*/  DADD R132, -RZ, -R30 ;  /* 0x00000000ff847229 */ /* 0x000fe4000000091e */
[----:B------:R-:W-:Y:S01]  /*94430*/  DADD R148, -RZ, -R48 ;  /* 0x00000000ff947229 */ /* 0x000fe20000000930 */
[----:B------:R-:W3:Y:S04]  /*94440*/  LDL.LU.64 R48, [R1+0x84c0] ;  /* 0x0084c00001307983 */ /* 0x000ee80000300a00 */
[----:B------:R-:W-:Y:S04]  /*94450*/  STL.128 [R1+0x5b70], R132 ;  /* 0x005b708401007387 */ /* 0x000fe80000100c00 */
[----:B------:R0:W-:Y:S04]  /*94460*/  STL.128 [R1+0x5b20], R148 ;  /* 0x005b209401007387 */ /* 0x0001e80000100c00 */
[----:B------:R1:W-:Y:S04]  /*94470*/  STL.128 [R1+0x5aa0], R4 ;  /* 0x005aa00401007387 */ /* 0x0003e80000100c00 */
[----:B0-----:R-:W3:Y:S01]  /*94480*/  LDL.LU.64 R150, [R1+0x84c8] ;  /* 0x0084c80001967983 */ /* 0x001ee20000300a00 */
[----:B-1----:R-:W-:-:S02]  /*94490*/  DMUL R4, R140, R164 ;  /* 0x000000a48c047228 */ /* 0x002fc40000000000 */
[----:B------:R-:W-:Y:S02]  /*944a0*/  DADD R202, -RZ, -R198 ;  /* 0x00000000ffca7229 */ /* 0x000fe400000009c6 */
[----:B------:R-:W-:Y:S02]  /*944b0*/  DADD R198, -RZ, -R194 ;  /* 0x00000000ffc67229 */ /* 0x000fe400000009c2 */
[----:B------:R-:W-:Y:S02]  /*944c0*/  DADD R220, -RZ, -R220 ;  /* 0x00000000ffdc7229 */ /* 0x000fe400000009dc */
[----:B------:R-:W-:Y:S02]  /*944d0*/  DADD R222, -RZ, -R222 ;  /* 0x00000000ffde7229 */ /* 0x000fe400000009de */
[----:B------:R-:W-:Y:S02]  /*944e0*/  DADD R212, -RZ, -R212 ;  /* 0x00000000ffd47229 */ /* 0x000fe400000009d4 */
[----:B------:R-:W-:-:S02]  /*944f0*/  DADD R196, -RZ, -R196 ;  /* 0x00000000ffc47229 */ /* 0x000fc400000009c4 */
[----:B------:R-:W-:Y:S02]  /*94500*/  DADD R192, -RZ, -R192 ;  /* 0x00000000ffc07229 */ /* 0x000fe400000009c0 */
[----:B------:R-:W-:Y:S02]  /*94510*/  DADD R194, -RZ, -R190 ;  /* 0x00000000ffc27229 */ /* 0x000fe400000009be */
[----:B------:R-:W-:Y:S02]  /*94520*/  DADD R182, -RZ, -R184 ;  /* 0x00000000ffb67229 */ /* 0x000fe400000009b8 */
[----:B------:R-:W-:Y:S02]  /*94530*/  DADD R160, -RZ, -R160 ;  /* 0x00000000ffa07229 */ /* 0x000fe400000009a0 */
[----:B------:R-:W-:Y:S02]  /*94540*/  DADD R156, -RZ, -R156 ;  /* 0x00000000ff9c7229 */ /* 0x000fe4000000099c */
[----:B------:R-:W-:-:S02]  /*94550*/  DFMA R6, -R38, R4, R164 ;  /* 0x000000042606722b */ /* 0x000fc400000001a4 */
[----:B------:R-:W-:Y:S01]  /*94560*/  DADD R200, -RZ, -R200 ;  /* 0x00000000ffc87229 */ /* 0x000fe200000009c8 */
[----:B------:R-:W-:Y:S04]  /*94570*/  STL.128 [R1+0x5990], R220 ;  /* 0x005990dc01007387 */ /* 0x000fe80000100c00 */
[----:B------:R-:W-:Y:S04]  /*94580*/  STL.128 [R1+0x59c0], R212 ;  /* 0x0059c0d401007387 */ /* 0x000fe80000100c00 */
[----:B------:R0:W-:Y:S04]  /*94590*/  STL.128 [R1+0x59e0], R200 ;  /* 0x0059e0c801007387 */ /* 0x0001e80000100c00 */
[----:B------:R-:W-:Y:S04]  /*945a0*/  STL.128 [R1+0x59f0], R196 ;  /* 0x0059f0c401007387 */ /* 0x000fe80000100c00 */
[----:B------:R-:W-:Y:S04]  /*945b0*/  STL.128 [R1+0x5a00], R192 ;  /* 0x005a00c001007387 */ /* 0x000fe80000100c00 */
[----:B------:R-:W-:Y:S04]  /*945c0*/  STL.128 [R1+0x5a40], R180 ;  /* 0x005a40b401007387 */ /* 0x000fe80000100c00 */
[----:B------:R-:W-:Y:S01]  /*945d0*/  STL.128 [R1+0x5a60], R160 ;  /* 0x005a60a001007387 */ /* 0x000fe20000100c00 */
[----:B0-----:R-:W-:-:S03]  /*945e0*/  DFMA R200, R140, R6, R4 ;  /* 0x000000068cc8722b */ /* 0x001fc60000000004 */
[----:B------:R0:W-:Y:S04]  /*945f0*/  STL.128 [R1+0x5a80], R156 ;  /* 0x005a809c01007387 */ /* 0x0001e80000100c00 */
[----:B------:R1:W5:Y:S04]  /*94600*/  LDL.64 R202, [R1+0x5d10] ;  /* 0x005d100001ca7983 */ /* 0x0003680000100a00 */
        /* <DEDUP_REMOVED lines=12> */
[----:B0-----:R1:W5:Y:S04]  /*946d0*/  LDL.128 R216, [R1+0x5d60] ;  /* 0x005d600001d87983 */ /* 0x0013680000100c00 */
[----:B----4-:R0:W-:Y:S04]  /*946e0*/  STL.128 [R1+0x8540], R208 ;  /* 0x008540d001007387 */ /* 0x0101e80000100c00 */
[----:B0-----:R1:W5:Y:S01]  /*946f0*/  LDL.128 R208, [R1+0x5d50] ;  /* 0x005d500001d07983 */ /* 0x0013620000100c00 */
[----:B---3--:R-:W-:-:S03]  /*94700*/  DFMA R134, R14, R2, R168 ;  /* 0x000000020e86722b */ /* 0x008fc600000000a8 */
[----:B------:R-:W2:Y:S01]  /*94710*/  LDL.64 R14, [R1+0x86d8] ;  /* 0x0086d800010e7983 */ /* 0x000ea20000100a00 */
[----:B------:R-:W-:-:S03]  /*94720*/  DFMA R138, R32, R2, R56 ;  /* 0x00000002208a722b */ /* 0x000fc60000000038 */
[----:B------:R-:W3:Y:S01]  /*94730*/  LDL.64 R32, [R1+0x86d0] ;  /* 0x0086d00001207983 */ /* 0x000ee20000100a00 */
[----:B------:R-:W-:Y:S02]  /*94740*/  DADD R144, -RZ, -R130 ;  /* 0x00000000ff907229 */ /* 0x000fe40000000982 */
[----:B------:R-:W-:Y:S02]  /*94750*/  DADD R128, -RZ, -R128 ;  /* 0x00000000ff807229 */ /* 0x000fe40000000980 */
[----:B------:R-:W-:Y:S02]  /*94760*/  DADD R130, -RZ, -R122 ;  /* 0x00000000ff827229 */ /* 0x000fe4000000097a */
[----:B------:R-:W-:Y:S02]  /*94770*/  DADD R80, -RZ, -R98 ;  /* 0x00000000ff507229 */ /* 0x000fe40000000962 */
[----:B------:R-:W-:-:S03]  /*94780*/  DADD R82, -RZ, -R82 ;  /* 0x00000000ff527229 */ /* 0x000fc60000000952 */
[----:B------:R0:W-:Y:S01]  /*94790*/  STL.128 [R1+0x5b40], R128 ;  /* 0x005b408001007387 */ /* 0x0001e20000100c00 */
[-C--:B------:R-:W-:Y:S02]  /*947a0*/  DFMA R98, R28, R2.reuse, R244 ;  /* 0x000000021c62722b */ /* 0x080fe400000000f4 */
[----:B------:R-:W-:Y:S01]  /*947b0*/  DADD R146, -RZ, -R146 ;  /* 0x00000000ff927229 */ /* 0x000fe20000000992 */
[----:B------:R-:W-:Y:S01]  /*947c0*/  STL.128 [R1+0x5b60], R80 ;  /* 0x005b605001007387 */ /* 0x000fe20000100c00 */
[----:B------:R-:W-:Y:S02]  /*947d0*/  DFMA R132, R204, R2, R206 ;  /* 0x00000002cc84722b */ /* 0x000fe400000000ce */
[----:B------:R-:W-:Y:S02]  /*947e0*/  DADD R28, -RZ, -R2 ;  /* 0x00000000ff1c7229 */ /* 0x000fe40000000902 */
[----:B0-----:R-:W-:Y:S02]  /*947f0*/  DADD R128, -RZ, -R102 ;  /* 0x00000000ff807229 */ /* 0x001fe40000000966 */
[----:B------:R-:W-:-:S02]  /*94800*/  DADD R130, -RZ, -R100 ;  /* 0x00000000ff827229 */ /* 0x000fc40000000964 */
[-C--:B------:R-:W-:Y:S02]  /*94810*/  DFMA R136, R52, R2.reuse, R48 ;  /* 0x000000023488722b */ /* 0x080fe40000000030 */
[----:B------:R-:W-:-:S03]  /*94820*/  DFMA R100, R44, R2, R40 ;  /* 0x000000022c64722b */ /* 0x000fc60000000028 */
[----:B------:R0:W-:Y:S01]  /*94830*/  STL.128 [R1+0x5b50], R128 ;  /* 0x005b508001007387 */ /* 0x0001e20000100c00 */
[-C--:B------:R-:W-:Y:S01]  /*94840*/  DFMA R102, R178, R2.reuse, R176 ;  /* 0x00000002b266722b */ /* 0x080fe200000000b0 */
[----:B------:R-:W-:Y:S02]  /*94850*/  FFMA R0, RZ, R39, R201 ;  /* 0x00000027ff007223 */ /* 0x000fe400000000c9 */
[----:B------:R1:W-:Y:S04]  /*94860*/  STL.128 [R1+0x5b30], R144 ;  /* 0x005b309001007387 */ /* 0x0003e80000100c00 */
[----:B------:R1:W-:Y:S01]  /*94870*/  STL.64 [R1+0x8640], R136 ;  /* 0x0086408801007387 */ /* 0x0003e20000100a00 */
[-C--:B------:R-:W-:Y:S02]  /*94880*/  DFMA R30, R26, R2.reuse, R150 ;  /* 0x000000021a1e722b */ /* 0x080fe40000000096 */
[----:B0-----:R-:W-:-:S02]  /*94890*/  DFMA R130, R96, R2, R154 ;  /* 0x000000026082722b */ /* 0x001fc4000000009a */
[-C--:B------:R-:W-:Y:S02]  /*948a0*/  DFMA R128, R152, R2.reuse, R170 ;  /* 0x000000029880722b */ /* 0x080fe400000000aa */
[----:B------:R-:W-:Y:S01]  /*948b0*/  DFMA R96, R248, R2, R246 ;  /* 0x00000002f860722b */ /* 0x000fe200000000f6 */
        /* <DEDUP_REMOVED lines=17> */
[----:B------:R-:W-:Y:S01]  /*949d0*/  BSSY.RECONVERGENT B3, `(.L_x_4410) ;  /* 0x000000f000037945 */ /* 0x000fe20003800200 */
[----:B--2---:R-:W-:-:S07]  /*949e0*/  DFMA R82, R14, R2, R240 ;  /* 0x000000020e52722b */ /* 0x004fce00000000f0 */
[----:B------:R1:W-:Y:S01]  /*949f0*/  STL.64 [R1+0x85c8], R82 ;  /* 0x0085c85201007387 */ /* 0x0003e20000100a00 */
[----:B---3--:R-:W-:-:S07]  /*94a00*/  DFMA R80, R32, R2, R242 ;  /* 0x000000022050722b */ /* 0x008fce00000000f2 */
        /* <DEDUP_REMOVED lines=11> */
.L_x_4411:
[----:B------:R-:W-:Y:S05]  /*94ac0*/  BSYNC.RECONVERGENT B3 ;  /* 0x0000000000037941 */ /* 0x000fea0003800200 */
.L_x_4410:
[----:B-1----:R-:W2:Y:S01]  /*94ad0*/  LDL.128 R80, [R1+0x43b0] ;  /* 0x0043b00001507983 */ /* 0x002ea20000100c00 */
[----:B------:R-:W-:Y:S01]  /*94ae0*/  HFMA2 R2, -RZ, RZ, 0, 5.9604644775390625e-08 ;  /* 0x00000001ff027431 */ /* 0x000fe200000001ff */
[----:B------:R-:W-:Y:S01]  /*94af0*/  BSSY.RECONVERGENT B3, `(.L_x_4412) ;  /* 0x000001a000037945 */ /* 0x000fe20003800200 */
[----:B--2---:R-:W-:Y:S01]  /*94b00*/  IMAD.MOV.U32 R33, RZ, RZ, R81 ;  /* 0x000000ffff217224 */ /* 0x004fe200078e0051 */
[----:B------:R0:W-:Y:S01]  /*94b10*/  STL.128 [R1+0x85b0], R80 ;  /* 0x0085b05001007387 */ /* 0x0001e20000100c00 */
[----:B------:R-:W-:Y:S02]  /*94b20*/  IMAD.MOV.U32 R32, RZ, RZ, R80 ;  /* 0x000000ffff207224 */ /* 0x000fe400078e0050 */
[----:B------:R-:W1:Y:S04]  /*94b30*/  MUFU.RCP64H R3, R33 ;  /* 0x0000002100037308 */ /* 0x000e680000001800 */
        /* <DEDUP_REMOVED lines=21> */
.L_x_4413:
[----:B------:R-:W-:Y:S05]  /*94c90*/  BSYNC.RECONVERGENT B3 ;  /* 0x0000000000037941 */ /* 0x000fea0003800200 */
.L_x_4412:
        /* <DEDUP_REMOVED lines=27> */
.L_x_4415:
[----:B------:R-:W-:Y:S05]  /*94e50*/  BSYNC.RECONVERGENT B3 ;  /* 0x0000000000037941 */ /* 0x000fea0003800200 */
.L_x_4414:
[----:B------:R-:W2:Y:S04]  /*94e60*/  LDL.64 R28, [R1+0x8480] ;  /* 0x00848000011c7983 */ /* 0x000ea80000100a00 */
[----:B------:R-:W3:Y:S04]  /*94e70*/  LDL.LU.64 R40, [R1+0x8540] ;  /* 0x0085400001287983 */ /* 0x000ee80000300a00 */
        /* <DEDUP_REMOVED lines=26> */
.L_x_4417:
[----:B------:R-:W-:Y:S05]  /*95020*/  BSYNC.RECONVERGENT B3 ;  /* 0x0000000000037941 */ /* 0x000fea0003800200 */
.L_x_4416:
        /* <DEDUP_REMOVED lines=27> */
.L_x_4419:
[----:B------:R-:W-:Y:S05]  /*951e0*/  BSYNC.RECONVERGENT B3 ;  /* 0x0000000000037941 */ /* 0x000fea0003800200 */
.L_x_4418:
[----:B------:R-:W2:Y:S04]  /*951f0*/  LDL.128 R80, [R1+0x4470] ;  /* 0x0044700001507983 */ /* 0x000ea80000100c00 */
[----:B------:R-:W3:Y:S01]  /*95200*/  LDL.LU.64 R32, [R1+0x91f8] ;  /* 0x0091f80001207983 */ /* 0x000ee20000300a00 */
        /* <DEDUP_REMOVED lines=28> */
.L_x_4421:
[----:B------:R-:W-:Y:S05]  /*953d0*/  BSYNC.RECONVERGENT B3 ;  /* 0x0000000000037941 */ /* 0x000fea0003800200 */
.L_x_4420:
        /* <DEDUP_REMOVED lines=30> */
.L_x_4423:
[----:B------:R-:W-:Y:S05]  /*955c0*/  BSYNC.RECONVERGENT B3 ;  /* 0x0000000000037941 */ /* 0x000fea0003800200 */
.L_x_4422:
        /* <DEDUP_REMOVED lines=25> */
.L_x_4425:
[----:B------:R-:W-:Y:S05]  /*95760*/  BSYNC.RECONVERGENT B3 ;  /* 0x0000000000037941 */ /* 0x000fea0003800200 */
.L_x_4424:
        /* <DEDUP_REMOVED lines=25> */
.L_x_4427:
[----:B------:R-:W-:Y:S05]  /*95900*/  BSYNC.RECONVERGENT B3 ;  /* 0x0000000000037941 */ /* 0x000fea0003800200 */
.L_x_4426:
        /* <DEDUP_REMOVED lines=26> */
.L_x_4429:
[----:B------:R-:W-:Y:S05]  /*95ab0*/  BSYNC.RECONVERGENT B3 ;  /* 0x0000000000037941 */ /* 0x000fea0003800200 */
.L_x_4428:
        /* <DEDUP_REMOVED lines=28> */
.L_x_4431:
[----:B------:R-:W-:Y:S05]  /*95c80*/  BSYNC.RECONVERGENT B3 ;  /* 0x0000000000037941 */ /* 0x000fea0003800200 */
.L_x_4430:
[----:B------:R-:W2:Y:S04]  /*95c90*/  LDL.64 R48, [R1+0x8898] ;  /* 0x0088980001307983 */ /* 0x000ea80000100a00 */
[----:B------:R-:W3:Y:S04]  /*95ca0*/  LDL.LU.64 R96, [R1+0x8df8] ;  /* 0x008df80001607983 */ /* 0x000ee80000300a00 */
        /* <DEDUP_REMOVED lines=27> */
.L_x_4433:
[----:B------:R-:W-:Y:S05]  /*95e60*/  BSYNC.RECONVERGENT B3 ;  /* 0x0000000000037941 */ /* 0x000fea0003800200 */
.L_x_4432:
[----:B------:R-:W2:Y:S04]  /*95e70*/  LDL.128 R136, [R1+0x48a0] ;  /* 0x0048a00001887983 */ /* 0x000ea80000100c00 */
[----:B------:R-:W3:Y:S04]  /*95e80*/  LDL.64 R122, [R1+0x8fb0] ;  /* 0x008fb000017a7983 */ /* 0x000ee80000100a00 */
[----:B------:R-:W4:Y:S04]  /*95e90*/  LDL.64 R102, [R1+0x8fc0] ;  /* 0x008fc00001667983 */ /* 0x000f280000100a00 */
[----:B------:R-:W5:Y:S04]  /*95ea0*/  LDL.LU.64 R100, [R1+0x8ed8] ;  /* 0x008ed80001647983 */ /* 0x000f680000300a00 */
[----:B------:R-:W5:Y:S04]  /*95eb0*/  LDL.64 R98, [R1+0x8fc8] ;  /* 0x008fc80001627983 */ /* 0x000f680000100a00 */
[----:B------:R-:W5:Y:S04]  /*95ec0*/  LDL.LU.64 R128, [R1+0x9200] ;  /* 0x0092000001807983 */ /* 0x000f680000300a00 */
        /* <DEDUP_REMOVED lines=37> */
.L_x_4435:
[----:B------:R-:W-:Y:S05]  /*96120*/  BSYNC.RECONVERGENT B3 ;  /* 0x0000000000037941 */ /* 0x000fea0003800200 */
.L_x_4434:
[----:B------:R-:W2:Y:S04]  /*96130*/  LDL.64 R48, [R1+0x89d0] ;  /* 0x0089d00001307983 */ /* 0x000ea80000100a00 */
        /* <DEDUP_REMOVED lines=32> */
.L_x_4437:
[----:B------:R-:W-:Y:S05]  /*96340*/  BSYNC.RECONVERGENT B3 ;  /* 0x0000000000037941 */ /* 0x000fea0003800200 */
.L_x_4436:
        /* <DEDUP_REMOVED lines=37> */
.L_x_4439:
[----:B------:R-:W-:Y:S05]  /*965a0*/  BSYNC.RECONVERGENT B3 ;  /* 0x0000000000037941 */ /* 0x000fea0003800200 */
.L_x_4438:
[----:B------:R-:W2:Y:S04]  /*965b0*/  LDL.64 R140, [R1+0x87c8] ;  /* 0x0087c800018c7983 */ /* 0x000ea80000100a00 */
[----:B------:R-:W3:Y:S04]  /*965c0*/  LDL.128 R204, [R1+0x4a60] ;  /* 0x004a600001cc7983 */ /* 0x000ee80000100c00 */
        /* <DEDUP_REMOVED lines=49> */
.L_x_4441:
[----:B------:R-:W-:Y:S05]  /*968e0*/  BSYNC.RECONVERGENT B3 ;  /* 0x0000000000037941 */ /* 0x000fea0003800200 */
.L_x_4440:
[----:B------:R-:W2:Y:S04]  /*968f0*/  LDL.64 R140, [R1+0x8ab8] ;  /* 0x008ab800018c7983 */ /* 0x000ea80000100a00 */
[----:B------:R-:W3:Y:S04]  /*96900*/  LDL.LU.64 R40, [R1+0x89c0] ;  /* 0x0089c00001287983 */ /* 0x000ee80000300a00 */
[----:B------:R-:W4:Y:S04]  /*96910*/  LDL.LU.64 R158, [R1+0x8ed0] ;  /* 0x008ed000019e7983 */ /* 0x000f280000300a00 */
[----:B------:R-:W5:Y:S04]  /*96920*/  LDL.64 R186, [R1+0x9020] ;  /* 0x0090200001ba7983 */ /* 0x000f680000100a00 */
[----:B------:R-:W5:Y:S04]  /*96930*/  LDL.64 R184, [R1+0x89c8] ;  /* 0x0089c80001b87983 */ /* 0x000f680000100a00 */
[----:B------:R-:W5:Y:S04]  /*96940*/  LDL.64 R102, [R1+0x9028] ;  /* 0x0090280001667983 */ /* 0x000f680000100a00 */
[----:B------:R-:W5:Y:S04]  /*96950*/  LDL.64 R180, [R1+0x9a50] ;  /* 0x009a500001b47983 */ /* 0x000f680000100a00 */
[----:B------:R-:W5:Y:S04]  /*96960*/  LDL.LU.64 R174, [R1+0x84e0] ;  /* 0x0084e00001ae7983 */ /* 0x000f680000300a00 */
[----:B------:R-:W5:Y:S01]  /*96970*/  LDL.64 R172, [R1+0x9a58] ;  /* 0x009a580001ac7983 */ /* 0x000f620000100a00 */
[----:B------:R-:W-:Y:S01]  /*96980*/  MOV R2, 0x1 ;  /* 0x0000000100027802 */ /* 0x000fe20000000f00 */
[----:B------:R-:W-:Y:S01]  /*96990*/  BSSY.RECONVERGENT B3, `(.L_x_4442) ;  /* 0x000001e000037945 */ /* 0x000fe20003800200 */
[----:B--2---:R-:W0:Y:S04]  /*969a0*/  MUFU.RCP64H R3, R141 ;  /* 0x0000008d00037308 */ /* 0x004e280000001800 */
        /* <DEDUP_REMOVED lines=28> */
.L_x_4443:
[----:B------:R-:W-:Y:S05]  /*96b70*/  BSYNC.RECONVERGENT B3 ;  /* 0x0000000000037941 */ /* 0x000fea0003800200 */
.L_x_4442:
[----:B------:R-:W2:Y:S04]  /*96b80*/  LDL.64 R14, [R1+0x4d88] ;  /* 0x004d8800010e7983 */ /* 0x000ea80000100a00 */
[----:B------:R-:W3:Y:S04]  /*96b90*/  LDL.64 R134, [R1+0x8e48] ;  /* 0x008e480001867983 */ /* 0x000ee80000100a00 */
[----:B------:R-:W4:Y:S04]  /*96ba0*/  LDL.LU.64 R180, [R1+0x87f0] ;  /* 0x0087f00001b47983 */ /* 0x000f280000300a00 */
        /* <DEDUP_REMOVED lines=32> */
.L_x_4445:
[----:B------:R-:W-:Y:S05]  /*96db0*/  BSYNC.RECONVERGENT B3 ;  /* 0x0000000000037941 */ /* 0x000fea0003800200 */
.L_x_4444:
        /* <DEDUP_REMOVED lines=46> */
.L_x_4447:
[----:B------:R-:W-:Y:S05]  /*970a0*/  BSYNC.RECONVERGENT B3 ;  /* 0x0000000000037941 */ /* 0x000fea0003800200 */
.L_x_4446:
[----:B------:R-:W2:Y:S04]  /*970b0*/  LDL.64 R144, [R1+0x9090] ;  /* 0x0090900001907983 */ /* 0x000ea80000100a00 */
[----:B------:R-:W3:Y:S04]  /*970c0*/  LDL.64 R156, [R1+0x9c00] ;  /* 0x009c0000019c7983 */ /* 0x000ee80000100a00 */
[----:B------:R-:W4:Y:S04]  /*970d0*/  LDL.64 R172, [R1+0x9c08] ;  /* 0x009c080001ac7983 */ /* 0x000f280000100a00 */
        /* <DEDUP_REMOVED lines=30> */
.L_x_4449:
[----:B------:R-:W-:Y:S05]  /*972c0*/  BSYNC.RECONVERGENT B3 ;  /* 0x0000000000037941 */ /* 0x000fea0003800200 */
.L_x_4448:
[----:B------:R-:W2:Y:S04]  /*972d0*/  LDL.64 R144, [R1+0x8900] ;  /* 0x0089000001907983 */ /* 0x000ea80000100a00 */
        /* <DEDUP_REMOVED lines=34> */
.L_x_4451:
[----:B------:R-:W-:Y:S05]  /*97500*/  BSYNC.RECONVERGENT B3 ;  /* 0x0000000000037941 */ /* 0x000fea0003800200 */
.L_x_4450:
[----:B------:R-:W2:Y:S04]  /*97510*/  LDL.64 R144, [R1+0x88e0] ;  /* 0x0088e00001907983 */ /* 0x000ea80000100a00 */
[----:B------:R-:W3:Y:S04]  /*97520*/  LDL.128 R208, [R1+0x4f00] ;  /* 0x004f000001d07983 */ /* 0x000ee80000100c00 */
        /* <DEDUP_REMOVED lines=36> */
.L_x_4453:
[----:B------:R-:W-:Y:S05]  /*97770*/  BSYNC.RECONVERGENT B3 ;  /* 0x0000000000037941 */ /* 0x000fea0003800200 */
.L_x_4452:
        /* <DEDUP_REMOVED lines=31> */
.L_x_4455:
[----:B------:R-:W-:Y:S05]  /*97970*/  BSYNC.RECONVERGENT B3 ;  /* 0x0000000000037941 */ /* 0x000fea0003800200 */
.L_x_4454:
        /* <DEDUP_REMOVED lines=31> */
.L_x_4457:
[----:B------:R-:W-:Y:S05]  /*97b70*/  BSYNC.RECONVERGENT B3 ;  /* 0x0000000000037941 */ /* 0x000fea0003800200 */
.L_x_4456:
[----:B------:R-:W2:Y:S04]  /*97b80*/  LDL.64 R122, [R1+0x8928] ;  /* 0x00892800017a7983 */ /* 0x000ea80000100a00 */
[----:B------:R-:W3:Y:S04]  /*97b90*/  LDL.128 R208, [R1+0x50f0] ;  /* 0x0050f00001d07983 */ /* 0x000ee80000100c00 */
[----:B------:R-:W4:Y:S04]  /*97ba0*/  LDL.64 R136, [R1+0x8c98] ;  /* 0x008c980001887983 */ /* 0x000f280000100a00 */
[----:B------:R-:W5:Y:S04]  /*97bb0*/  LDL.64 R190, [R1+0x8cb0] ;  /* 0x008cb00001be7983 */ /* 0x000f680000100a00 */
[----:B------:R-:W5:Y:S04]  /*97bc0*/  LDL.LU.64 R182, [R1+0x8ac8] ;  /* 0x008ac80001b67983 */ /* 0x000f680000300a00 */
[----:B------:R-:W5:Y:S04]  /*97bd0*/  LDL.64 R206, [R1+0x99a0] ;  /* 0x0099a00001ce7983 */ /* 0x000f680000100a00 */
        /* <DEDUP_REMOVED lines=36> */
.L_x_4459:
[----:B------:R-:W-:Y:S05]  /*97e20*/  BSYNC.RECONVERGENT B3 ;  /* 0x0000000000037941 */ /* 0x000fea0003800200 */
.L_x_4458:
        /* <DEDUP_REMOVED lines=35> */
.L_x_4461:
[----:B------:R-:W-:Y:S05]  /*98060*/  BSYNC.RECONVERGENT B3 ;  /* 0x0000000000037941 */ /* 0x000fea0003800200 */
.L_x_4460:
[----:B------:R-:W2:Y:S04]  /*98070*/  LDL.128 R208, [R1+0x5220] ;  /* 0x0052200001d07983 */ /* 0x000ea80000100c00 */
[----:B------:R-:W3:Y:S04]  /*98080*/  LDL.64 R132, [R1+0x9b80] ;  /* 0x009b800001847983 */ /* 0x000ee80000100a00 */
[----:B------:R-:W4:Y:S04]  /*98090*/  LDL.LU.64 R172, [R1+0x8ad0] ;  /* 0x008ad00001ac7983 */ /* 0x000f280000300a00 */
[----:B------:R-:W5:Y:S04]  /*980a0*/  LDL.64 R184, [R1+0x8af8] ;  /* 0x008af80001b87983 */ /* 0x000f680000100a00 */
[----:B------:R-:W5:Y:S04]  /*980b0*/  LDL.LU.64 R206, [R1+0x84e8] ;  /* 0x0084e80001ce7983 */ /* 0x000f680000300a00 */
        /* <DEDUP_REMOVED lines=21> */
[-C--:B---3--:R-:W-:Y:S02]  /*98210*/  DFMA R132, R132, R122.reuse, R4 ;  /* 0x0000007a8484722b */ /* 0x088fe40000000004 */
[-C--:B----4-:R-:W-:Y:S02]  /*98220*/  DFMA R172, R172, R122.reuse, R174 ;  /* 0x0000007aacac722b */ /* 0x090fe400000000ae */
[-C--:B-----5:R-:W-:Y:S02]  /*98230*/  DFMA R4, R184, R122.reuse, R138 ;  /* 0x0000007ab804722b */ /* 0x0a0fe4000000008a */
        /* <DEDUP_REMOVED lines=13> */
.L_x_4463:
[----:B------:R-:W-:Y:S05]  /*98310*/  BSYNC.RECONVERGENT B3 ;  /* 0x0000000000037941 */ /* 0x000fea0003800200 */
.L_x_4462:
[----:B------:R-:W2:Y:S04]  /*98320*/  LDL.64 R184, [R1+0x88a8] ;  /* 0x0088a80001b87983 */ /* 0x000ea80000100a00 */
[----:B------:R-:W3:Y:S04]  /*98330*/  LDL.128 R220, [R1+0x5320] ;  /* 0x0053200001dc7983 */ /* 0x000ee80000100c00 */
        /* <DEDUP_REMOVED lines=50> */
.L_x_4465:
[----:B------:R-:W-:Y:S05]  /*98660*/  BSYNC.RECONVERGENT B3 ;  /* 0x0000000000037941 */ /* 0x000fea0003800200 */
.L_x_4464:
[----:B------:R-:W2:Y:S04]  /*98670*/  LDL.64 R28, [R1+0x5438] ;  /* 0x00543800011c7983 */ /* 0x000ea80000100a00 */
[----:B------:R-:W3:Y:S04]  /*98680*/  LDL.128 R220, [R1+0x53a0] ;  /* 0x0053a00001dc7983 */ /* 0x000ee80000100c00 */
[----:B------:R-:W4:Y:S04]  /*98690*/  LDL.64 R138, [R1+0x8a28] ;  /* 0x008a2800018a7983 */ /* 0x000f280000100a00 */
[----:B------:R-:W5:Y:S04]  /*986a0*/  LDL.LU.64 R180, [R1+0x8980] ;  /* 0x0089800001b47983 */ /* 0x000f680000300a00 */
[----:B------:R-:W5:Y:S04]  /*986b0*/  LDL.64 R192, [R1+0x93b0] ;  /* 0x0093b00001c07983 */ /* 0x000f680000100a00 */
[----:B------:R-:W5:Y:S04]  /*986c0*/  LDL.64 R182, [R1+0x93b8] ;  /* 0x0093b80001b67983 */ /* 0x000f680000100a00 */
[----:B------:R-:W5:Y:S04]  /*986d0*/  LDL.LU.64 R216, [R1+0x8548] ;  /* 0x0085480001d87983 */ /* 0x000f680000300a00 */
[----:B------:R-:W5:Y:S04]  /*986e0*/  LDL.LU.64 R214, [R1+0x8560] ;  /* 0x0085600001d67983 */ /* 0x000f680000300a00 */
        /* <DEDUP_REMOVED lines=40> */
.L_x_4467:
[----:B------:R-:W-:Y:S05]  /*98970*/  BSYNC.RECONVERGENT B3 ;  /* 0x0000000000037941 */ /* 0x000fea0003800200 */
.L_x_4466:
[----:B------:R-:W2:Y:S04]  /*98980*/  LDL.64 R194, [R1+0x8868] ;  /* 0x0088680001c27983 */ /* 0x000ea80000100a00 */
[----:B------:R-:W3:Y:S04]  /*98990*/  LDL.128 R224, [R1+0x5470] ;  /* 0x0054700001e07983 */ /* 0x000ee80000100c00 */
        /* <DEDUP_REMOVED lines=46> */
.L_x_4469:
[----:B------:R-:W-:Y:S05]  /*98c80*/  BSYNC.RECONVERGENT B3 ;  /* 0x0000000000037941 */ /* 0x000fea0003800200 */
.L_x_4468:
[----:B------:R-:W2:Y:S04]  /*98c90*/  LDL.LU.64 R188, [R1+0x8578] ;  /* 0x0085780001bc7983 */ /* 0x000ea80000300a00 */
        /* <DEDUP_REMOVED lines=41> */
.L_x_4471:
[----:B------:R-:W-:Y:S05]  /*98f30*/  BSYNC.RECONVERGENT B3 ;  /* 0x0000000000037941 */ /* 0x000fea0003800200 */
.L_x_4470:
        /* <DEDUP_REMOVED lines=51> */
.L_x_4473:
[----:B------:R-:W-:Y:S05]  /*99270*/  BSYNC.RECONVERGENT B3 ;  /* 0x0000000000037941 */ /* 0x000fea0003800200 */
.L_x_4472:
        /* <DEDUP_REMOVED lines=54> */
.L_x_4475:
[----:B------:R-:W-:Y:S05]  /*995e0*/  BSYNC.RECONVERGENT B3 ;  /* 0x0000000000037941 */ /* 0x000fea0003800200 */
.L_x_4474:
        /* <DEDUP_REMOVED lines=49> */
.L_x_4477:
[----:B------:R-:W-:Y:S05]  /*99900*/  BSYNC.RECONVERGENT B3 ;  /* 0x0000000000037941 */ /* 0x000fea0003800200 */
.L_x_4476:
        /* <DEDUP_REMOVED lines=31> */
[----:B----4-:R-:W-:-:S03]  /*99b00*/  DFMA R246, R218, R6, R184 ;  /* 0x00000006daf6722b */ /* 0x010fc600000000b8 */
[----:B------:R0:W-:Y:S01]  /*99b10*/  STL.64 [R1+0x8428], R186 ;  /* 0x008428ba01007387 */ /* 0x0001e20000100a00 */
        /* <DEDUP_REMOVED lines=18> */
.L_x_4479:
[----:B------:R-:W-:Y:S05]  /*99c40*/  BSYNC.RECONVERGENT B3 ;  /* 0x0000000000037941 */ /* 0x000fea0003800200 */
.L_x_4478:
[----:B------:R-:W-:Y:S01]  /*99c50*/  DADD R202, -RZ, -R178 ;  /* 0x00000000ffca7229 */ /* 0x000fe200000009b2 */
[----:B------:R-:W2:Y:S01]  /*99c60*/  LDL.128 R220, [R1+0x5ed0] ;  /* 0x005ed00001dc7983 */ /* 0x000ea20000100c00 */
[----:B------:R-:W-:Y:S02]  /*99c70*/  DADD R156, -RZ, -R176 ;  /* 0x00000000ff9c7229 */ /* 0x000fe400000009b0 */
[----:B------:R-:W-:Y:S01]  /*99c80*/  DADD R158, -RZ, -R170 ;  /* 0x00000000ff9e7229 */ /* 0x000fe200000009aa */
[----:B------:R-:W3:Y:S04]  /*99c90*/  LDL.128 R192, [R1+0x5f00] ;  /* 0x005f000001c07983 */ /* 0x000ee80000100c00 */
[----:B------:R0:W-:Y:S01]  /*99ca0*/  STL.128 [R1+0x5c00], R200 ;  /* 0x005c00c801007387 */ /* 0x0001e20000100c00 */
[----:B------:R-:W-:-:S02]  /*99cb0*/  DADD R148, -RZ, -R148 ;  /* 0x00000000ff947229 */ /* 0x000fc40000000994 */
[----:B------:R-:W-:Y:S01]  /*99cc0*/  DADD R4, -RZ, -R4 ;  /* 0x00000000ff047229 */ /* 0x000fe20000000904 */
[----:B------:R-:W4:Y:S01]  /*99cd0*/  LDL.128 R172, [R1+0x5e90] ;  /* 0x005e900001ac7983 */ /* 0x000f220000100c00 */
[----:B------:R-:W-:Y:S02]  /*99ce0*/  DADD R6, -RZ, -R6 ;  /* 0x00000000ff067229 */ /* 0x000fe40000000906 */
[----:B------:R-:W-:Y:S01]  /*99cf0*/  DADD R140, -RZ, -R140 ;  /* 0x00000000ff8c7229 */ /* 0x000fe2000000098c */
[----:B------:R1:W5:Y:S01]  /*99d00*/  LDL.128 R176, [R1+0x5e30] ;  /* 0x005e300001b07983 */ /* 0x0003620000100c00 */
[----:B------:R-:W-:Y:S02]  /*99d10*/  DADD R144, -RZ, -R144 ;  /* 0x00000000ff907229 */ /* 0x000fe40000000990 */
[----:B------:R-:W-:Y:S01]  /*99d20*/  DADD R128, -RZ, -R128 ;  /* 0x00000000ff807229 */ /* 0x000fe20000000980 */
[----:B------:R1:W5:Y:S04]  /*99d30*/  LDL.128 R180, [R1+0x5e40] ;  /* 0x005e400001b47983 */ /* 0x0003680000100c00 */
[----:B0-----:R-:W2:Y:S01]  /*99d40*/  LDL.LU.64 R202, [R1+0x84b8] ;  /* 0x0084b80001ca7983 */ /* 0x001ea20000300a00 */
[----:B------:R-:W-:-:S02]  /*99d50*/  DADD R130, -RZ, -R130 ;  /* 0x00000000ff827229 */ /* 0x000fc40000000982 */
[----:B------:R-:W-:Y:S01]  /*99d60*/  DADD R132, -RZ, -R132 ;  /* 0x00000000ff847229 */ /* 0x000fe20000000984 */
[----:B------:R0:W-:Y:S01]  /*99d70*/  STL.128 [R1+0x5c10], R156 ;  /* 0x005c109c01007387 */ /* 0x0001e20000100c00 */
[----:B------:R-:W-:Y:S02]  /*99d80*/  DADD R134, -RZ, -R134 ;  /* 0x00000000ff867229 */ /* 0x000fe40000000986 */
[----:B------:R-:W-:Y:S01]  /*99d90*/  DADD R136, -RZ, -R136 ;  /* 0x00000000ff887229 */ /* 0x000fe20000000988 */
[----:B------:R1:W-:Y:S01]  /*99da0*/  STL.128 [R1+0x5d00], R4 ;  /* 0x005d000401007387 */ /* 0x0003e20000100c00 */
[----:B------:R-:W-:-:S03]  /*99db0*/  DADD R138, -RZ, -R138 ;  /* 0x00000000ff8a7229 */ /* 0x000fc6000000098a */
[----:B------:R-:W4:Y:S04]  /*99dc0*/  LDL.64 R200, [R1+0x9888] ;  /* 0x0098880001c87983 */ /* 0x000f280000100a00 */
[----:B------:R-:W-:Y:S01]  /*99dd0*/  STL.128 [R1+0x5cd0], R128 ;  /* 0x005cd08001007387 */ /* 0x000fe20000100c00 */
[----:B0-----:R-:W-:-:S03]  /*99de0*/  DADD R158, -RZ, -R152 ;  /* 0x00000000ff9e7229 */ /* 0x001fc60000000998 */
[----:B------:R-:W-:Y:S01]  /*99df0*/  STL.128 [R1+0x5ce0], R132 ;  /* 0x005ce08401007387 */ /* 0x000fe20000100c00 */
[----:B------:R-:W-:Y:S02]  /*99e00*/  DADD R152, -RZ, -R154 ;  /* 0x00000000ff987229 */ /* 0x000fe4000000099a */
[----:B------:R-:W-:Y:S01]  /*99e10*/  DADD R154, -RZ, -R150 ;  /* 0x00000000ff9a7229 */ /* 0x000fe20000000996 */
[----:B------:R-:W-:Y:S01]  /*99e20*/  STL.128 [R1+0x5cf0], R136 ;  /* 0x005cf08801007387 */ /* 0x000fe20000100c00 */
[----:B------:R-:W-:Y:S02]  /*99e30*/  DADD R150, -RZ, -R56 ;  /* 0x00000000ff967229 */ /* 0x000fe40000000938 */
[----:B------:R-:W-:Y:S01]  /*99e40*/  DADD R156, -RZ, -R168 ;  /* 0x00000000ff9c7229 */ /* 0x000fe200000009a8 */
[----:B------:R-:W4:Y:S04]  /*99e50*/  LDL.64 R56, [R1+0x9880] ;  /* 0x0098800001387983 */ /* 0x000f280000100a00 */
[----:B------:R0:W-:Y:S04]  /*99e60*/  STL.128 [R1+0x5c50], R148 ;  /* 0x005c509401007387 */ /* 0x0001e80000100c00 */
[----:B------:R-:W3:Y:S01]  /*99e70*/  LDL.128 R168, [R1+0x5ec0] ;  /* 0x005ec00001a87983 */ /* 0x000ee20000100c00 */
[----:B-1----:R-:W-:-:S03]  /*99e80*/  DADD R4, -RZ, -R2 ;  /* 0x00000000ff047229 */ /* 0x002fc60000000902 */
[----:B------:R1:W-:Y:S04]  /*99e90*/  STL.128 [R1+0x5c20], R156 ;  /* 0x005c209c01007387 */ /* 0x0003e80000100c00 */
[----:B------:R-:W-:Y:S01]  /*99ea0*/  STL.128 [R1+0x5c40], R152 ;  /* 0x005c409801007387 */ /* 0x000fe20000100c00 */
[----:B0-----:R-:W-:-:S03]  /*99eb0*/  DADD R148, -RZ, -R142 ;  /* 0x00000000ff947229 */ /* 0x001fc6000000098e */
[----:B------:R0:W5:Y:S01]  /*99ec0*/  LDL.128 R132, [R1+0x5d80] ;  /* 0x005d800001847983 */ /* 0x0001620000100c00 */
[----:B------:R-:W-:Y:S02]  /*99ed0*/  DADD R150, -RZ, -R52 ;  /* 0x00000000ff967229 */ /* 0x000fe40000000934 */
[----:B------:R-:W-:Y:S01]  /*99ee0*/  DADD R142, -RZ, -R96 ;  /* 0x00000000ff8e7229 */ /* 0x000fe20000000960 */
[----:B------:R-:W4:Y:S01]  /*99ef0*/  LDL.64 R52, [R1+0x8620] ;  /* 0x0086200001347983 */ /* 0x000f220000100a00 */
[----:B------:R-:W-:Y:S02]  /*99f00*/  DADD R96, -RZ, -R98 ;  /* 0x00000000ff607229 */ /* 0x000fe40000000962 */
[----:B------:R-:W-:Y:S01]  /*99f10*/  DADD R98, -RZ, -R146 ;  /* 0x00000000ff627229 */ /* 0x000fe20000000992 */
[----:B------:R0:W-:Y:S01]  /*99f20*/  STL.128 [R1+0x5c60], R148 ;  /* 0x005c609401007387 */ /* 0x0001e20000100c00 */
[----:B-1----:R-:W-:Y:S02]  /*99f30*/  DADD R156, -RZ, -R166 ;  /* 0x00000000ff9c7229 */ /* 0x002fe400000009a6 */
[----:B------:R-:W-:Y:S01]  /*99f40*/  DADD R158, -RZ, -R164 ;  /* 0x00000000ff9e7229 */ /* 0x000fe200000009a4 */
[----:B------:R-:W-:Y:S01]  /*99f50*/  STL.128 [R1+0x5c90], R140 ;  /* 0x005c908c01007387 */ /* 0x000fe20000100c00 */
[----:B------:R-:W-:-:S03]  /*99f60*/  DADD R146, -RZ, -R100 ;  /* 0x00000000ff927229 */ /* 0x000fc60000000964 */
[----:B------:R1:W-:Y:S04]  /*99f70*/  STL.128 [R1+0x5ca0], R96 ;  /* 0x005ca06001007387 */ /* 0x0003e80000100c00 */
[----:B------:R-:W-:Y:S01]  /*99f80*/  STL.128 [R1+0x5c30], R156 ;  /* 0x005c309c01007387 */ /* 0x000fe20000100c00 */
[----:B0-----:R-:W-:-:S03]  /*99f90*/  DADD R148, -RZ, -R48 ;  /* 0x00000000ff947229 */ /* 0x001fc60000000930 */
[----:B------:R-:W-:Y:S01]  /*99fa0*/  STL.128 [R1+0x5cb0], R144 ;  /* 0x005cb09001007387 */ /* 0x000fe20000100c00 */
[----:B------:R-:W-:-:S03]  /*99fb0*/  DADD R150, -RZ, -R44 ;  /* 0x00000000ff967229 */ /* 0x000fc6000000092c */
[----:B------:R-:W4:Y:S01]  /*99fc0*/  LDL.LU.64 R48, [R1+0x8420] ;  /* 0x0084200001307983 */ /* 0x000f220000300a00 */
[----:B-1----:R-:W-:-:S03]  /*99fd0*/  DADD R98, -RZ, -R122 ;  /* 0x00000000ff627229 */ /* 0x002fc6000000097a */
[----:B------:R0:W-:Y:S01]  /*99fe0*/  STL.128 [R1+0x5c70], R148 ;  /* 0x005c709401007387 */ /* 0x0001e20000100c00 */
[----:B------:R-:W-:-:S03]  /*99ff0*/  DADD R96, -RZ, -R102 ;  /* 0x00000000ff607229 */ /* 0x000fc60000000966 */
[----:B------:R-:W4:Y:S04]  /*9a000*/  LDL.64 R122, [R1+0x85d8] ;  /* 0x0085d800017a7983 */ /* 0x000f280000100a00 */
[----:B------:R1:W-:Y:S04]  /*9a010*/  STL.128 [R1+0x5cc0], R96 ;  /* 0x005cc06001007387 */ /* 0x0003e80000100c00 */
[----:B------:R1:W5:Y:S01]  /*9a020*/  LDL.128 R128, [R1+0x5da0] ;  /* 0x005da00001807983 */ /* 0x0003620000100c00 */
[----:B0-----:R-:W-:-:S03]  /*9a030*/  DADD R150, -RZ, -R32 ;  /* 0x00000000ff967229 */ /* 0x001fc60000000920 */
[----:B------:R0:W5:Y:S01]  /*9a040*/  LDL.128 R140, [R1+0x5db0] ;  /* 0x005db000018c7983 */ /* 0x0001620000100c00 */
[----:B------:R-:W0:Y:S01]  /*9a050*/  MUFU.RCP64H R33, R121 ;  /* 0x0000007900217308 */ /* 0x000e220000001800 */
[----:B------:R-:W-:Y:S01]  /*9a060*/  IMAD.MOV.U32 R32, RZ, RZ, 0x1 ;  /* 0x00000001ff207424 */ /* 0x000fe200078e00ff */
[----:B------:R-:W-:Y:S01]  /*9a070*/  DADD R148, -RZ, -R40 ;  /* 0x00000000ff947229 */ /* 0x000fe20000000928 */
[----:B------:R0:W5:Y:S04]  /*9a080*/  LDL.128 R136, [R1+0x5dc0] ;  /* 0x005dc00001887983 */ /* 0x0001680000100c00 */
[----:B-1----:R1:W5:Y:S04]  /*9a090*/  LDL.128 R96, [R1+0x5d90] ;  /* 0x005d900001607983 */ /* 0x0023680000100c00 */
[----:B------:R1:W-:Y:S04]  /*9a0a0*/  STL.128 [R1+0x5c80], R148 ;  /* 0x005c809401007387 */ /* 0x0003e80000100c00 */
[----:B------:R1:W5:Y:S01]  /*9a0b0*/  LDL.128 R100, [R1+0x5dd0] ;  /* 0x005dd00001647983 */ /* 0x0003620000100c00 */
[----:B0-----:R-:W-:-:S03]  /*9a0c0*/  DFMA R40, -R120, R32, 1 ;  /* 0x3ff000007828742b */ /* 0x001fc60000000120 */
[----:B------:R0:W5:Y:S04]  /*9a0d0*/  LDL.128 R164, [R1+0x5de0] ;  /* 0x005de00001a47983 */ /* 0x0001680000100c00 */
[----:B------:R0:W5:Y:S01]  /*9a0e0*/  LDL.128 R144, [R1+0x5df0] ;  /* 0x005df00001907983 */ /* 0x0001620000100c00 */
[----:B------:R-:W-:-:S03]  /*9a0f0*/  DFMA R40, R40, R40, R40 ;  /* 0x000000282828722b */ /* 0x000fc60000000028 */
[----:B-1----:R0:W5:Y:S04]  /*9a100*/  LDL.128 R148, [R1+0x5e00] ;  /* 0x005e000001947983 */ /* 0x0021680000100c00 */
[----:B------:R0:W5:Y:S01]  /*9a110*/  LDL.128 R152, [R1+0x5e10] ;  /* 0x005e100001987983 */ /* 0x0001620000100c00 */
[----:B------:R-:W-:-:S03]  /*9a120*/  DFMA R32, R32, R40, R32 ;  /* 0x000000282020722b */ /* 0x000fc60000000020 */
[----:B------:R0:W5:Y:S04]  /*9a130*/  LDL.128 R156, [R1+0x5e20] ;  /* 0x005e2000019c7983 */ /* 0x0001680000100c00 */
[----:B------:R0:W5:Y:S01]  /*9a140*/  LDL.128 R224, [R1+0x5e50] ;  /* 0x005e500001e07983 */ /* 0x0001620000100c00 */
[----:B------:R-:W-:-:S03]  /*9a150*/  DFMA R40, -R120, R32, 1 ;  /* 0x3ff000007828742b */ /* 0x000fc60000000120 */
[----:B------:R0:W5:Y:S04]  /*9a160*/  LDL.128 R184, [R1+0x5e60] ;  /* 0x005e600001b87983 */ /* 0x0001680000100c00 */
[----:B------:R0:W5:Y:S01]  /*9a170*/  LDL.128 R188, [R1+0x5e70] ;  /* 0x005e700001bc7983 */ /* 0x0001620000100c00 */
[----:B------:R-:W-:-:S03]  /*9a180*/  DFMA R32, R32, R40, R32 ;  /* 0x000000282020722b */ /* 0x000fc60000000020 */
        /* <DEDUP_REMOVED lines=8> */
[----:B------:R-:W-:Y:S01]  /*9a210*/  DFMA R248, R32, R44, R40 ;  /* 0x0000002c20f8722b */ /* 0x000fe20000000028 */
[----:B------:R-:W4:Y:S04]  /*9a220*/  LDL.64 R32, [R1+0x8640] ;  /* 0x0086400001207983 */ /* 0x000f280000100a00 */
[----:B------:R-:W2:Y:S04]  /*9a230*/  LDL.64 R40, [R1+0x5f38] ;  /* 0x005f380001287983 */ /* 0x000ea80000100a00 */
[----:B------:R-:W2:Y:S04]  /*9a240*/  LDL.64 R44, [R1+0x8648] ;  /* 0x00864800012c7983 */ /* 0x000ea80000100a00 */
[----:B---3--:R1:W-:Y:S04]  /*9a250*/  STL.128 [R1+0x8470], R168 ;  /* 0x008470a801007387 */ /* 0x0083e80000100c00 */
[----:B-1----:R-:W3:Y:S04]  /*9a260*/  LDL.128 R168, [R1+0x5f40] ;  /* 0x005f400001a87983 */ /* 0x002ee80000100c00 */
[----:B------:R1:W-:Y:S04]  /*9a270*/  STL.128 [R1+0x8480], R220 ;  /* 0x008480dc01007387 */ /* 0x0003e80000100c00 */
[----:B------:R0:W-:Y:S04]  /*9a280*/  STL.128 [R1+0x84c0], R192 ;  /* 0x0084c0c001007387 */ /* 0x0001e80000100c00 */
[----:B-1----:R-:W3:Y:S04]  /*9a290*/  LDL.128 R220, [R1+0x5f50] ;  /* 0x005f500001dc7983 */ /* 0x002ee80000100c00 */
[----:B0-----:R-:W3:Y:S01]  /*9a2a0*/  LDL.128 R192, [R1+0x5f60] ;  /* 0x005f600001c07983 */ /* 0x001ee20000100c00 */
[----:B----4-:R-:W-:-:S03]  /*9a2b0*/  DFMA R6, R32, R2, R48 ;  /* 0x000000022006722b */ /* 0x010fc60000000030 */
[----:B------:R-:W4:Y:S04]  /*9a2c0*/  LDL.64 R48, [R1+0x8628] ;  /* 0x0086280001307983 */ /* 0x000f280000100a00 */
[----:B--2---:R0:W-:Y:S04]  /*9a2d0*/  STL.64 [R1+0x84d8], R40 ;  /* 0x0084d82801007387 */ /* 0x0041e80000100a00 */
[----:B------:R1:W-:Y:S04]  /*9a2e0*/  STL.128 [R1+0x5d10], R4 ;  /* 0x005d100401007387 */ /* 0x0003e80000100c00 */
[----:B------:R-:W2:Y:S04]  /*9a2f0*/  LDL.64 R32, [R1+0x85c0] ;  /* 0x0085c00001207983 */ /* 0x000ea80000100a00 */
[----:B0-----:R-:W4:Y:S04]  /*9a300*/  LDL.64 R40, [R1+0x85d0] ;  /* 0x0085d00001287983 */ /* 0x001f280000100a00 */
[----:B-1----:R-:W2:Y:S04]  /*9a310*/  LDL.LU.64 R4, [R1+0x8428] ;  /* 0x0084280001047983 */ /* 0x002ea80000300a00 */
[----:B---3--:R0:W-:Y:S04]  /*9a320*/  STL.128 [R1+0x8550], R168 ;  /* 0x008550a801007387 */ /* 0x0081e80000100c00 */
[----:B0-----:R-:W3:Y:S04]  /*9a330*/  LDL.64 R170, [R1+0x8f10] ;  /* 0x008f100001aa7983 */ /* 0x001ee80000100a00 */
[----:B------:R-:W3:Y:S04]  /*9a340*/  LDL.64 R168, [R1+0x8f18] ;  /* 0x008f180001a87983 */ /* 0x000ee80000100a00 */
[----:B------:R0:W-:Y:S04]  /*9a350*/  STL.128 [R1+0x8440], R172 ;  /* 0x008440ac01007387 */ /* 0x0001e80000100c00 */
[----:B------:R1:W-:Y:S04]  /*9a360*/  STL.128 [R1+0x84e0], R220 ;  /* 0x0084e0dc01007387 */ /* 0x0003e80000100c00 */
[----:B------:R1:W-:Y:S04]  /*9a370*/  STL.128 [R1+0x8540], R192 ;  /* 0x008540c001007387 */ /* 0x0003e80000100c00 */
[----:B0-----:R0:W5:Y:S04]  /*9a380*/  LDL.128 R172, [R1+0x5f20] ;  /* 0x005f200001ac7983 */ /* 0x0011680000100c00 */
[----:B-1----:R0:W5:Y:S04]  /*9a390*/  LDL.128 R220, [R1+0x5f70] ;  /* 0x005f700001dc7983 */ /* 0x0021680000100c00 */
[----:B------:R0:W5:Y:S01]  /*9a3a0*/  LDL.128 R192, [R1+0x5f80] ;  /* 0x005f800001c07983 */ /* 0x0001620000100c00 */
[----:B--2---:R-:W-:-:S03]  /*9a3b0*/  DFMA R44, R44, R2, R4 ;  /* 0x000000022c2c722b */ /* 0x004fc60000000004 */
[----:B------:R-:W2:Y:S01]  /*9a3c0*/  LDL.64 R4, [R1+0x85c8] ;  /* 0x0085c80001047983 */ /* 0x000ea20000100a00 */
[-C--:B------:R-:W-:Y:S02]  /*9a3d0*/  DFMA R122, R122, R2.reuse, R244 ;  /* 0x000000027a7a722b */ /* 0x080fe400000000f4 */
[-C--:B----4-:R-:W-:Y:S02]  /*9a3e0*/  DFMA R40, R40, R2.reuse, R246 ;  /* 0x000000022828722b */ /* 0x090fe400000000f6 */
[-C--:B------:R-:W-:Y:S02]  /*9a3f0*/  DFMA R244, R200, R2.reuse, R240 ;  /* 0x00000002c8f4722b */ /* 0x080fe400000000f0 */
[-C--:B------:R-:W-:Y:S02]  /*9a400*/  DFMA R56, R56, R2.reuse, R242 ;  /* 0x000000023838722b */ /* 0x080fe400000000f2 */
[----:B------:R-:W-:-:S04]  /*9a410*/  DFMA R242, R52, R2, R234 ;  /* 0x0000000234f2722b */ /* 0x000fc800000000ea */
[----:B------:R-:W-:Y:S01]  /*9a420*/  IMAD.MOV.U32 R234, RZ, RZ, R40 ;  /* 0x000000ffffea7224 */ /* 0x000fe200078e0028 */
[-C--:B---3--:R-:W-:Y:S02]  /*9a430*/  DFMA R246, R170, R2.reuse, R238 ;  /* 0x00000002aaf6722b */ /* 0x088fe400000000ee */
[-C--:B------:R-:W-:Y:S02]  /*9a440*/  DFMA R170, R32, R2.reuse, R230 ;  /* 0x0000000220aa722b */ /* 0x080fe400000000e6 */
[-C--:B------:R-:W-:Y:S02]  /*9a450*/  DFMA R240, R168, R2.reuse, R236 ;  /* 0x00000002a8f0722b */ /* 0x080fe400000000ec */
[----:B------:R-:W-:Y:S01]  /*9a460*/  DFMA R168, R48, R2, R232 ;  /* 0x0000000230a8722b */ /* 0x000fe200000000e8 */
[----:B------:R-:W-:Y:S01]  /*9a470*/  IMAD.MOV.U32 R236, RZ, RZ, R122 ;  /* 0x000000ffffec7224 */ /* 0x000fe200078e007a */
[----:B------:R-:W-:Y:S01]  /*9a480*/  MOV R237, R123 ;  /* 0x0000007b00ed7202 */ /* 0x000fe20000000f00 */
[----:B------:R-:W-:Y:S01]  /*9a490*/  IMAD.MOV.U32 R238, RZ, RZ, R56 ;  /* 0x000000ffffee7224 */ /* 0x000fe200078e0038 */
[----:B------:R-:W-:Y:S01]  /*9a4a0*/  MOV R232, R44 ;  /* 0x0000002c00e87202 */ /* 0x000fe20000000f00 */
[----:B------:R-:W-:Y:S01]  /*9a4b0*/  IMAD.MOV.U32 R239, RZ, RZ, R57 ;  /* 0x000000ffffef7224 */ /* 0x000fe200078e0039 */
[----:B------:R-:W-:Y:S01]  /*9a4c0*/  MOV R235, R41 ;  /* 0x0000002900eb7202 */ /* 0x000fe20000000f00 */
[----:B------:R-:W-:Y:S01]  /*9a4d0*/  IMAD.MOV.U32 R233, RZ, RZ, R45 ;  /* 0x000000ffffe97224 */ /* 0x000fe200078e002d */
[----:B------:R-:W-:Y:S01]  /*9a4e0*/  STL.64 [R1+0x84b0], R248 ;  /* 0x0084b0f801007387 */ /* 0x000fe20000100a00 */
[----:B------:R-:W-:-:S03]  /*9a4f0*/  FFMA R0, RZ, R121, R249 ;  /* 0x00000079ff007223 */ /* 0x000fc600000000f9 */
        /* <DEDUP_REMOVED lines=9> */
[----:B------:R-:W-:Y:S04]  /*9a590*/  STL.64 [R1+0x8420], R168 ;  /* 0x008420a801007387 */ /* 0x000fe80000100a00 */
[----:B------:R-:W-:Y:S04]  /*9a5a0*/  STL.128 [R1+0x5d30], R236 ;  /* 0x005d30ec01007387 */ /* 0x000fe80000100c00 */
[----:B------:R-:W-:Y:S04]  /*9a5b0*/  STL.64 [R1+0x8428], R170 ;  /* 0x008428aa01007387 */ /* 0x000fe80000100a00 */
[----:B------:R-:W-:Y:S04]  /*9a5c0*/  STL.128 [R1+0x5d40], R244 ;  /* 0x005d40f401007387 */ /* 0x000fe80000100c00 */
[----:B------:R-:W-:Y:S04]  /*9a5d0*/  STL.128 [R1+0x5d50], R240 ;  /* 0x005d50f001007387 */ /* 0x000fe80000100c00 */
[----:B------:R-:W-:Y:S01]  /*9a5e0*/  STL.128 [R1+0x5d60], R168 ;  /* 0x005d60a801007387 */ /* 0x000fe20000100c00 */
[----:B------:R-:W-:Y:S01]  /*9a5f0*/  FSETP.GT.AND P1, PT, |R0|, 1.469367938527859385e-39, PT ;  /* 0x001000000000780b */ /* 0x000fe20003f24200 */
[----:B------:R-:W-:Y:S01]  /*9a600*/  BSSY.RECONVERGENT B3, `(.L_x_4480) ;  /* 0x000000f000037945 */ /* 0x000fe20003800200 */
[----:B--2---:R-:W-:-:S07]  /*9a610*/  DFMA R2, R4, R2, R228 ;  /* 0x000000020402722b */ /* 0x004fce00000000e4 */
[----:B------:R1:W-:Y:S02]  /*9a620*/  STL.64 [R1+0x8660], R2 ;  /* 0x0086600201007387 */ /* 0x0003e40000100a00 */
[----:B-1----:R-:W-:-:S10]  /*9a630*/  DADD R2, -RZ, -R202 ;  /* 0x00000000ff027229 */ /* 0x002fd400000009ca */
        /* <DEDUP_REMOVED lines=9> */
[----:B------:R-:W-:-:S05]  /*9a6d0*/  MOV R3, R251 ;  /* 0x000000fb00037202 */ /* 0x000fca0000000f00 */
[----:B------:R0:W-:Y:S02]  /*9a6e0*/  STL.64 [R1+0x84b0], R2 ;  /* 0x0084b00201007387 */ /* 0x0001e40000100a00 */
.L_x_4481:
[----:B------:R-:W-:Y:S05]  /*9a6f0*/  BSYNC.RECONVERGENT B3 ;  /* 0x0000000000037941 */ /* 0x000fea0003800200 */
.L_x_4480:
        /* <DEDUP_REMOVED lines=27> */
.L_x_4483:
[----:B------:R-:W-:Y:S05]  /*9a8b0*/  BSYNC.RECONVERGENT B3 ;  /* 0x0000000000037941 */ /* 0x000fea0003800200 */
.L_x_4482:
        /* <DEDUP_REMOVED lines=26> */
.L_x_4485:
[----:B------:R-:W-:Y:S05]  /*9aa60*/  BSYNC.RECONVERGENT B3 ;  /* 0x0000000000037941 */ /* 0x000fea0003800200 */
.L_x_4484:
        /* <DEDUP_REMOVED lines=26> */
.L_x_4487:
[----:B------:R-:W-:Y:S05]  /*9ac10*/  BSYNC.RECONVERGENT B3 ;  /* 0x0000000000037941 */ /* 0x000fea0003800200 */
.L_x_4486:
[----:B------:R-:W2:Y:S01]  /*9ac20*/  LDL.LU.64 R44, [R1+0x9138] ;  /* 0x00913800012c7983 */ /* 0x000ea20000300a00 */
        /* <DEDUP_REMOVED lines=25> */
.L_x_4489:
[----:B------:R-:W-:Y:S05]  /*9adc0*/  BSYNC.RECONVERGENT B3 ;  /* 0x0000000000037941 */ /* 0x000fea0003800200 */
.L_x_4488:
        /* <DEDUP_REMOVED lines=25> */
.L_x_4491:
[----:B------:R-:W-:Y:S05]  /*9af60*/  BSYNC.RECONVERGENT B3 ;  /* 0x0000000000037941 */ /* 0x000fea0003800200 */
.L_x_4490:
        /* <DEDUP_REMOVED lines=25> */
.L_x_4493:
[----:B------:R-:W-:Y:S05]  /*9b100*/  BSYNC.RECONVERGENT B3 ;  /* 0x0000000000037941 */ /* 0x000fea0003800200 */
.L_x_4492:
        /* <DEDUP_REMOVED lines=26> */
.L_x_4495:
[----:B------:R-:W-:Y:S05]  /*9b2b0*/  BSYNC.RECONVERGENT B3 ;  /* 0x0000000000037941 */ /* 0x000fea0003800200 */
.L_x_4494:
        /* <DEDUP_REMOVED lines=26> */
.L_x_4497:
[----:B------:R-:W-:Y:S05]  /*9b460*/  BSYNC.RECONVERGENT B3 ;  /* 0x0000000000037941 */ /* 0x000fea0003800200 */
.L_x_4496:
        /* <DEDUP_REMOVED lines=25> */
.L_x_4499:
[----:B------:R-:W-:Y:S05]  /*9b600*/  BSYNC.RECONVERGENT B3 ;  /* 0x0000000000037941 */ /* 0x000fea0003800200 */
.L_x_4498:
        /* <DEDUP_REMOVED lines=25> */
.L_x_4501:
[----:B------:R-:W-:Y:S05]  /*9b7a0*/  BSYNC.RECONVERGENT B3 ;  /* 0x0000000000037941 */ /* 0x000fea0003800200 */
.L_x_4500:
        /* <DEDUP_REMOVED lines=27> */
.L_x_4503:
[----:B------:R-:W-:Y:S05]  /*9b960*/  BSYNC.RECONVERGENT B3 ;  /* 0x0000000000037941 */ /* 0x000fea0003800200 */
.L_x_4502:
        /* <DEDUP_REMOVED lines=30> */
.L_x_4505:
[----:B------:R-:W-:Y:S05]  /*9bb50*/  BSYNC.RECONVERGENT B3 ;  /* 0x0000000000037941 */ /* 0x000fea0003800200 */
.L_x_4504:
[----:B------:R-:W2:Y:S04]  /*9bb60*/  LDL.LU.64 R52, [R1+0x8a10] ;  /* 0x008a100001347983 */ /* 0x000ea80000300a00 */
[----:B------:R-:W3:Y:S04]  /*9bb70*/  LDL.LU.64 R80, [R1+0x8a18] ;  /* 0x008a180001507983 */ /* 0x000ee80000300a00 */
[----:B------:R-:W4:Y:S01]  /*9bb80*/  LDL.LU.64 R56, [R1+0x8820] ;  /* 0x0088200001387983 */ /* 0x000f220000300a00 */
        /* <DEDUP_REMOVED lines=27> */
.L_x_4507:
[----:B------:R-:W-:Y:S05]  /*9bd40*/  BSYNC.RECONVERGENT B3 ;  /* 0x0000000000037941 */ /* 0x000fea0003800200 */
.L_x_4506:
[----:B------:R-:W2:Y:S04]  /*9bd50*/  LDL.64 R80, [R1+0x8530] ;  /* 0x0085300001507983 */ /* 0x000ea80000100a00 */
[----:B------:R-:W3:Y:S04]  /*9bd60*/  LDL.LU.64 R110, [R1+0x8478] ;  /* 0x00847800016e7983 */ /* 0x000ee80000300a00 */
        /* <DEDUP_REMOVED lines=30> */
.L_x_4509:
[----:B------:R-:W-:Y:S05]  /*9bf50*/  BSYNC.RECONVERGENT B3 ;  /* 0x0000000000037941 */ /* 0x000fea0003800200 */
.L_x_4508:
        /* <DEDUP_REMOVED lines=30> */
.L_x_4511:
[----:B------:R-:W-:Y:S05]  /*9c140*/  BSYNC.RECONVERGENT B3 ;  /* 0x0000000000037941 */ /* 0x000fea0003800200 */
.L_x_4510:
[----:B------:R-:W2:Y:S04]  /*9c150*/  LDL.64 R2, [R1+0x4720] ;  /* 0x0047200001027983 */ /* 0x000ea80000100a00 */
[----:B------:R-:W3:Y:S04]  /*9c160*/  LDL.LU.64 R108, [R1+0x8548] ;  /* 0x00854800016c7983 */ /* 0x000ee80000300a00 */
[----:B------:R-:W3:Y:S04]  /*9c170*/  LDL.LU.64 R102, [R1+0x8930] ;  /* 0x0089300001667983 */ /* 0x000ee80000300a00 */
[----:B------:R-:W4:Y:S01]  /*9c180*/  LDL.LU.64 R80, [R1+0x8938] ;  /* 0x0089380001507983 */ /* 0x000f220000300a00 */
        /* <DEDUP_REMOVED lines=26> */
.L_x_4513:
[----:B------:R-:W-:Y:S05]  /*9c330*/  BSYNC.RECONVERGENT B3 ;  /* 0x0000000000037941 */ /* 0x000fea0003800200 */
.L_x_4512:
[----:B------:R-:W2:Y:S04]  /*9c340*/  LDL.LU.64 R108, [R1+0x8488] ;  /* 0x00848800016c7983 */ /* 0x000ea80000300a00 */
[----:B------:R-:W2:Y:S04]  /*9c350*/  LDL.LU.64 R80, [R1+0x9198] ;  /* 0x0091980001507983 */ /* 0x000ea80000300a00 */
        /* <DEDUP_REMOVED lines=33> */
.L_x_4515:
[----:B------:R-:W-:Y:S05]  /*9c570*/  BSYNC.RECONVERGENT B3 ;  /* 0x0000000000037941 */ /* 0x000fea0003800200 */
.L_x_4514:
        /* <DEDUP_REMOVED lines=27> */
.L_x_4517:
[----:B------:R-:W-:Y:S05]  /*9c730*/  BSYNC.RECONVERGENT B3 ;  /* 0x0000000000037941 */ /* 0x000fea0003800200 */
.L_x_4516:
[----:B------:R-:W2:Y:S04]  /*9c740*/  LDL.128 R80, [R1+0x4790] ;  /* 0x0047900001507983 */ /* 0x000ea80000100c00 */
[----:B------:R-:W3:Y:S04]  /*9c750*/  LDL.LU.64 R120, [R1+0x8db8] ;  /* 0x008db80001787983 */ /* 0x000ee80000300a00 */
[----:B------:R-:W4:Y:S04]  /*9c760*/  LDL.64 R114, [R1+0x8d88] ;  /* 0x008d880001727983 */ /* 0x000f280000100a00 */
        /* <DEDUP_REMOVED lines=31> */
.L_x_4519:
[----:B------:R-:W-:Y:S05]  /*9c960*/  BSYNC.RECONVERGENT B3 ;  /* 0x0000000000037941 */ /* 0x000fea0003800200 */
.L_x_4518:
[----:B------:R-:W2:Y:S04]  /*9c970*/  LDL.64 R110, [R1+0x8e80] ;  /* 0x008e8000016e7983 */ /* 0x000ea80000100a00 */
[----:B------:R-:W3:Y:S04]  /*9c980*/  LDL.LU.64 R116, [R1+0x9068] ;  /* 0x0090680001747983 */ /* 0x000ee80000300a00 */
        /* <DEDUP_REMOVED lines=28> */
.L_x_4521:
[----:B------:R-:W-:Y:S05]  /*9cb50*/  BSYNC.RECONVERGENT B3 ;  /* 0x0000000000037941 */ /* 0x000fea0003800200 */
.L_x_4520:
[----:B------:R-:W2:Y:S04]  /*9cb60*/  LDL.64 R102, [R1+0x88b8] ;  /* 0x0088b80001667983 */ /* 0x000ea80000100a00 */
[----:B------:R-:W3:Y:S04]  /*9cb70*/  LDL.LU.64 R104, [R1+0x92e0] ;  /* 0x0092e00001687983 */ /* 0x000ee80000300a00 */
[----:B------:R-:W4:Y:S04]  /*9cb80*/  LDL.64 R126, [R1+0x91d8] ;  /* 0x0091d800017e7983 */ /* 0x000f280000100a00 */
[----:B------:R-:W5:Y:S04]  /*9cb90*/  LDL.64 R100, [R1+0x92e8] ;  /* 0x0092e80001647983 */ /* 0x000f680000100a00 */
[----:B------:R-:W5:Y:S04]  /*9cba0*/  LDL.LU.64 R124, [R1+0x8448] ;  /* 0x00844800017c7983 */ /* 0x000f680000300a00 */
        /* <DEDUP_REMOVED lines=32> */
.L_x_4523:
[----:B------:R-:W-:Y:S05]  /*9cdb0*/  BSYNC.RECONVERGENT B3 ;  /* 0x0000000000037941 */ /* 0x000fea0003800200 */
.L_x_4522:
[----:B------:R-:W2:Y:S04]  /*9cdc0*/  LDL.64 R106, [R1+0x89b0] ;  /* 0x0089b000016a7983 */ /* 0x000ea80000100a00 */
[----:B------:R-:W3:Y:S04]  /*9cdd0*/  LDL.LU.64 R124, [R1+0x8ee0] ;  /* 0x008ee000017c7983 */ /* 0x000ee80000300a00 */
        /* <DEDUP_REMOVED lines=29> */
.L_x_4525:
[----:B------:R-:W-:Y:S05]  /*9cfb0*/  BSYNC.RECONVERGENT B3 ;  /* 0x0000000000037941 */ /* 0x000fea0003800200 */
.L_x_4524:
[----:B------:R-:W2:Y:S04]  /*9cfc0*/  LDL.64 R112, [R1+0x8468] ;  /* 0x0084680001707983 */ /* 0x000ea80000100a00 */
[----:B------:R-:W3:Y:S04]  /*9cfd0*/  LDL.LU.64 R130, [R1+0x8460] ;  /* 0x0084600001827983 */ /* 0x000ee80000300a00 */
[----:B------:R-:W4:Y:S04]  /*9cfe0*/  LDL.64 R128, [R1+0x9a98] ;  /* 0x009a980001807983 */ /* 0x000f280000100a00 */
        /* <DEDUP_REMOVED lines=31> */
.L_x_4527:
[----:B------:R-:W-:Y:S05]  /*9d1e0*/  BSYNC.RECONVERGENT B3 ;  /* 0x0000000000037941 */ /* 0x000fea0003800200 */
.L_x_4526:
        /* <DEDUP_REMOVED lines=32> */
.L_x_4529:
[----:B------:R-:W-:Y:S05]  /*9d3f0*/  BSYNC.RECONVERGENT B3 ;  /* 0x0000000000037941 */ /* 0x000fea0003800200 */
.L_x_4528:
[----:B------:R-:W2:Y:S04]  /*9d400*/  LDL.64 R112, [R1+0x84a0] ;  /* 0x0084a00001707983 */ /* 0x000ea80000100a00 */
[----:B------:R-:W3:Y:S04]  /*9d410*/  LDL.LU.64 R130, [R1+0x8e90] ;  /* 0x008e900001827983 */ /* 0x000ee80000300a00 */
[----:B------:R-:W4:Y:S04]  /*9d420*/  LDL.LU.64 R128, [R1+0x8b38] ;  /* 0x008b380001807983 */ /* 0x000f280000300a00 */
[----:B------:R-:W5:Y:S04]  /*9d430*/  LDL.LU.64 R116, [R1+0x8b90] ;  /* 0x008b900001747983 */ /* 0x000f680000300a00 */
[----:B------:R-:W5:Y:S01]  /*9d440*/  LDL.LU.64 R124, [R1+0x8b98] ;  /* 0x008b9800017c7983 */ /* 0x000f620000300a00 */
        /* <DEDUP_REMOVED lines=29> */
.L_x_4531:
[----:B------:R-:W-:Y:S05]  /*9d620*/  BSYNC.RECONVERGENT B3 ;  /* 0x0000000000037941 */ /* 0x000fea0003800200 */
.L_x_4530:
        /* <DEDUP_REMOVED lines=35> */
.L_x_4533:
[----:B------:R-:W-:Y:S05]  /*9d860*/  BSYNC.RECONVERGENT B3 ;  /* 0x0000000000037941 */ /* 0x000fea0003800200 */
.L_x_4532:
[----:B------:R-:W2:Y:S04]  /*9d870*/  LDL.64 R124, [R1+0x8aa8] ;  /* 0x008aa800017c7983 */ /* 0x000ea80000100a00 */
[----:B------:R-:W3:Y:S04]  /*9d880*/  LDL.LU.64 R106, [R1+0x9d80] ;  /* 0x009d8000016a7983 */ /* 0x000ee80000300a00 */
[----:B------:R-:W4:Y:S04]  /*9d890*/  LDL.LU.64 R140, [R1+0x8740] ;  /* 0x00874000018c7983 */ /* 0x000f280000300a00 */
        /* <DEDUP_REMOVED lines=34> */
.L_x_4535:
[----:B------:R-:W-:Y:S05]  /*9dac0*/  BSYNC.RECONVERGENT B3 ;  /* 0x0000000000037941 */ /* 0x000fea0003800200 */
.L_x_4534:
        /* <DEDUP_REMOVED lines=34> */
.L_x_4537:
[----:B------:R-:W-:Y:S05]  /*9dcf0*/  BSYNC.RECONVERGENT B3 ;  /* 0x0000000000037941 */ /* 0x000fea0003800200 */
.L_x_4536:
[----:B------:R-:W2:Y:S04]  /*9dd00*/  LDL.64 R114, [R1+0x87c8] ;  /* 0x0087c80001727983 */ /* 0x000ea80000100a00 */
        /* <DEDUP_REMOVED lines=32> */
.L_x_4539:
[----:B------:R-:W-:Y:S05]  /*9df10*/  BSYNC.RECONVERGENT B3 ;  /* 0x0000000000037941 */ /* 0x000fea0003800200 */
.L_x_4538:
[----:B------:R-:W2:Y:S04]  /*9df20*/  LDL.64 R114, [R1+0x8ab8] ;  /* 0x008ab80001727983 */ /* 0x000ea80000100a00 */
[----:B------:R-:W3:Y:S04]  /*9df30*/  LDL.64 R106, [R1+0x4cd0] ;  /* 0x004cd000016a7983 */ /* 0x000ee80000100a00 */
[----:B------:R-:W4:Y:S04]  /*9df40*/  LDL.LU.64 R182, [R1+0x89c8] ;  /* 0x0089c80001b67983 */ /* 0x000f280000300a00 */
[----:B------:R-:W5:Y:S04]  /*9df50*/  LDL.LU.64 R178, [R1+0x9028] ;  /* 0x0090280001b27983 */ /* 0x000f680000300a00 */
[----:B------:R-:W5:Y:S04]  /*9df60*/  LDL.LU.64 R174, [R1+0x84c0] ;  /* 0x0084c00001ae7983 */ /* 0x000f680000300a00 */
[----:B------:R-:W5:Y:S04]  /*9df70*/  LDL.64 R154, [R1+0x9020] ;  /* 0x00902000019a7983 */ /* 0x000f680000100a00 */
        /* <DEDUP_REMOVED lines=35> */
.L_x_4541:
[----:B------:R-:W-:Y:S05]  /*9e1b0*/  BSYNC.RECONVERGENT B3 ;  /* 0x0000000000037941 */ /* 0x000fea0003800200 */
.L_x_4540:
[----:B------:R-:W2:Y:S04]  /*9e1c0*/  LDL.64 R112, [R1+0x8750] ;  /* 0x0087500001707983 */ /* 0x000ea80000100a00 */
[----:B------:R-:W3:Y:S04]  /*9e1d0*/  LDL.128 R184, [R1+0x4d20] ;  /* 0x004d200001b87983 */ /* 0x000ee80000100c00 */
        /* <DEDUP_REMOVED lines=36> */
.L_x_4543:
[----:B------:R-:W-:Y:S05]  /*9e420*/  BSYNC.RECONVERGENT B3 ;  /* 0x0000000000037941 */ /* 0x000fea0003800200 */
.L_x_4542:
[----:B------:R-:W2:Y:S04]  /*9e430*/  LDL.64 R120, [R1+0x8910] ;  /* 0x0089100001787983 */ /* 0x000ea80000100a00 */
[----:B------:R-:W3:Y:S04]  /*9e440*/  LDL.LU.64 R210, [R1+0x8470] ;  /* 0x0084700001d27983 */ /* 0x000ee80000300a00 */
[----:B------:R-:W3:Y:S04]  /*9e450*/  LDL.64 R196, [R1+0x99f0] ;  /* 0x0099f00001c47983 */ /* 0x000ee80000100a00 */
[----:B------:R-:W4:Y:S04]  /*9e460*/  LDL.64 R152, [R1+0x9af0] ;  /* 0x009af00001987983 */ /* 0x000f280000100a00 */
[----:B------:R-:W5:Y:S04]  /*9e470*/  LDL.LU.64 R112, [R1+0x9320] ;  /* 0x0093200001707983 */ /* 0x000f680000300a00 */
[----:B------:R-:W5:Y:S04]  /*9e480*/  LDL.LU.64 R216, [R1+0x8440] ;  /* 0x0084400001d87983 */ /* 0x000f680000300a00 */
        /* <DEDUP_REMOVED lines=45> */
.L_x_4545:
[----:B------:R-:W-:Y:S05]  /*9e760*/  BSYNC.RECONVERGENT B3 ;  /* 0x0000000000037941 */ /* 0x000fea0003800200 */
.L_x_4544:
        /* <DEDUP_REMOVED lines=21> */
[----:B----4-:R-:W-:-:S05]  /*9e8c0*/  DFMA R8, R174, R134, R52 ;  /* 0x00000086ae08722b */ /* 0x010fca0000000034 */
[----:B------:R-:W-:Y:S06]  /*9e8d0*/  @P1 BRA P2, `(.L_x_4547) ;  /* 0x0000000000201947 */ /* 0x000fec0001000000 */
        /* <DEDUP_REMOVED lines=8> */
.L_x_4547:
[----:B------:R-:W-:Y:S05]  /*9e960*/  BSYNC.RECONVERGENT B3 ;  /* 0x0000000000037941 */ /* 0x000fea0003800200 */
.L_x_4546:
[----:B------:R-:W2:Y:S04]  /*9e970*/  LDL.64 R174, [R1+0x9090] ;  /* 0x0090900001ae7983 */ /* 0x000ea80000100a00 */
[----:B------:R-:W3:Y:S04]  /*9e980*/  LDL.64 R118, [R1+0x9c00] ;  /* 0x009c000001767983 */ /* 0x000ee80000100a00 */
        /* <DEDUP_REMOVED lines=32> */
.L_x_4549:
[----:B------:R-:W-:Y:S05]  /*9eb90*/  BSYNC.RECONVERGENT B3 ;  /* 0x0000000000037941 */ /* 0x000fea0003800200 */
.L_x_4548:
[----:B------:R-:W2:Y:S04]  /*9eba0*/  LDL.64 R174, [R1+0x8900] ;  /* 0x0089000001ae7983 */ /* 0x000ea80000100a00 */
        /* <DEDUP_REMOVED lines=34> */
.L_x_4551:
[----:B------:R-:W-:Y:S05]  /*9edd0*/  BSYNC.RECONVERGENT B3 ;  /* 0x0000000000037941 */ /* 0x000fea0003800200 */
.L_x_4550:
[----:B------:R-:W2:Y:S04]  /*9ede0*/  LDL.64 R120, [R1+0x88e0] ;  /* 0x0088e00001787983 */ /* 0x000ea80000100a00 */
[----:B------:R-:W3:Y:S04]  /*9edf0*/  LDL.LU.64 R192, [R1+0x84e0] ;  /* 0x0084e00001c07983 */ /* 0x000ee80000300a00 */
        /* <DEDUP_REMOVED lines=34> */
.L_x_4553:
[----:B------:R-:W-:Y:S05]  /*9f020*/  BSYNC.RECONVERGENT B3 ;  /* 0x0000000000037941 */ /* 0x000fea0003800200 */
.L_x_4552:
        /* <DEDUP_REMOVED lines=31> */
.L_x_4555:
[----:B------:R-:W-:Y:S05]  /*9f220*/  BSYNC.RECONVERGENT B3 ;  /* 0x0000000000037941 */ /* 0x000fea0003800200 */
.L_x_4554:
        /* <DEDUP_REMOVED lines=30> */
.L_x_4557:
[----:B------:R-:W-:Y:S05]  /*9f410*/  BSYNC.RECONVERGENT B3 ;  /* 0x0000000000037941 */ /* 0x000fea0003800200 */
.L_x_4556:
        /* <DEDUP_REMOVED lines=19> */
[----:B------:R0:W-:Y:S07]  /*9f550*/  STL.64 [R1+0x89c0], R124 ;  /* 0x0089c07c01007387 */ /* 0x0001ee0000100a00 */
        /* <DEDUP_REMOVED lines=18> */
.L_x_4559:
[----:B------:R-:W-:Y:S05]  /*9f680*/  BSYNC.RECONVERGENT B3 ;  /* 0x0000000000037941 */ /* 0x000fea0003800200 */
.L_x_4558:
[----:B------:R-:W2:Y:S04]  /*9f690*/  LDL.64 R122, [R1+0x8d08] ;  /* 0x008d0800017a7983 */ /* 0x000ea80000100a00 */
[----:B------:R-:W3:Y:S04]  /*9f6a0*/  LDL.LU.64 R178, [R1+0x8c60] ;  /* 0x008c600001b27983 */ /* 0x000ee80000300a00 */
[----:B------:R-:W4:Y:S04]  /*9f6b0*/  LDL.64 R124, [R1+0x8d78] ;  /* 0x008d7800017c7983 */ /* 0x000f280000100a00 */
        /* <DEDUP_REMOVED lines=36> */
.L_x_4561:
[----:B------:R-:W-:Y:S05]  /*9f900*/  BSYNC.RECONVERGENT B3 ;  /* 0x0000000000037941 */ /* 0x000fea0003800200 */
.L_x_4560:
        /* <DEDUP_REMOVED lines=40> */
.L_x_4563:
[----:B------:R-:W-:Y:S05]  /*9fb90*/  BSYNC.RECONVERGENT B3 ;  /* 0x0000000000037941 */ /* 0x000fea0003800200 */
.L_x_4562:
[----:B------:R-:W2:Y:S04]  /*9fba0*/  LDL.64 R152, [R1+0x8880] ;  /* 0x0088800001987983 */ /* 0x000ea80000100a00 */
[----:B------:R-:W3:Y:S04]  /*9fbb0*/  LDL.128 R216, [R1+0x5180] ;  /* 0x0051800001d87983 */ /* 0x000ee80000100c00 */
[----:B------:R-:W4:Y:S04]  /*9fbc0*/  LDL.64 R118, [R1+0x8830] ;  /* 0x0088300001767983 */ /* 0x000f280000100a00 */
[----:B------:R-:W5:Y:S04]  /*9fbd0*/  LDL.LU.64 R198, [R1+0x86f8] ;  /* 0x0086f80001c67983 */ /* 0x000f680000300a00 */
        /* <DEDUP_REMOVED lines=34> */
.L_x_4565:
[----:B------:R-:W-:Y:S05]  /*9fe00*/  BSYNC.RECONVERGENT B3 ;  /* 0x0000000000037941 */ /* 0x000fea0003800200 */
.L_x_4564:
[----:B------:R-:W2:Y:S04]  /*9fe10*/  LDL.64 R182, [R1+0x8950] ;  /* 0x0089500001b67983 */ /* 0x000ea80000100a00 */
[----:B------:R-:W3:Y:S04]  /*9fe20*/  LDL.128 R216, [R1+0x51d0] ;  /* 0x0051d00001d87983 */ /* 0x000ee80000100c00 */
[----:B------:R-:W4:Y:S04]  /*9fe30*/  LDL.LU.64 R190, [R1+0x8a68] ;  /* 0x008a680001be7983 */ /* 0x000f280000300a00 */
[----:B------:R-:W5:Y:S04]  /*9fe40*/  LDL.64 R188, [R1+0x97f0] ;  /* 0x0097f00001bc7983 */ /* 0x000f680000100a00 */
[----:B------:R-:W5:Y:S04]  /*9fe50*/  LDL.64 R202, [R1+0x97f8] ;  /* 0x0097f80001ca7983 */ /* 0x000f680000100a00 */
        /* <DEDUP_REMOVED lines=37> */
.L_x_4567:
[----:B------:R-:W-:Y:S05]  /*a00b0*/  BSYNC.RECONVERGENT B3 ;  /* 0x0000000000037941 */ /* 0x000fea0003800200 */
.L_x_4566:
        /* <DEDUP_REMOVED lines=40> */
.L_x_4569:
[----:B------:R-:W-:Y:S05]  /*a0340*/  BSYNC.RECONVERGENT B3 ;  /* 0x0000000000037941 */ /* 0x000fea0003800200 */
.L_x_4568:
        /* <DEDUP_REMOVED lines=45> */
.L_x_4571:
[----:B------:R-:W-:Y:S05]  /*a0620*/  BSYNC.RECONVERGENT B3 ;  /* 0x0000000000037941 */ /* 0x000fea0003800200 */
.L_x_4570:
        /* <DEDUP_REMOVED lines=49> */
.L_x_4573:
[----:B------:R-:W-:Y:S05]  /*a0940*/  BSYNC.RECONVERGENT B3 ;  /* 0x0000000000037941 */ /* 0x000fea0003800200 */
.L_x_4572:
        /* <DEDUP_REMOVED lines=43> */
.L_x_4575:
[----:B------:R-:W-:Y:S05]  /*a0c00*/  BSYNC.RECONVERGENT B3 ;  /* 0x0000000000037941 */ /* 0x000fea0003800200 */
.L_x_4574:
        /* <DEDUP_REMOVED lines=45> */
.L_x_4577:
[----:B------:R-:W-:Y:S05]  /*a0ee0*/  BSYNC.RECONVERGENT B3 ;  /* 0x0000000000037941 */ /* 0x000fea0003800200 */
.L_x_4576:
[----:B------:R-:W2:Y:S04]  /*a0ef0*/  LDL.128 R220, [R1+0x5570] ;  /* 0x0055700001dc7983 */ /* 0x000ea80000100c00 */
[----:B------:R-:W3:Y:S04]  /*a0f00*/  LDL.LU.64 R182, [R1+0x8570] ;  /* 0x0085700001b67983 */ /* 0x000ee80000300a00 */
        /* <DEDUP_REMOVED lines=43> */
.L_x_4579:
[----:B------:R-:W-:Y:S05]  /*a11c0*/  BSYNC.RECONVERGENT B3 ;  /* 0x0000000000037941 */ /* 0x000fea0003800200 */
.L_x_4578:
[----:B------:R0:W-:Y:S04]  /*a11d0*/  STL.128 [R1+0xa960], R4 ;  /* 0x00a9600401007387 */ /* 0x0001e80000100c00 */
[----:B------:R-:W2:Y:S04]  /*a11e0*/  LDL.128 R212, [R1+0x5630] ;  /* 0x0056300001d47983 */ /* 0x000ea80000100c00 */
[----:B------:R-:W3:Y:S04]  /*a11f0*/  LDL.64 R210, [R1+0x8948] ;  /* 0x0089480001d27983 */ /* 0x000ee80000100a00 */
[----:B------:R-:W4:Y:S04]  /*a1200*/  LDL.64 R226, [R1+0x9b50] ;  /* 0x009b500001e27983 */ /* 0x000f280000100a00 */
[----:B0-----:R-:W3:Y:S04]  /*a1210*/  LDL.128 R4, [R1+0x5670] ;  /* 0x0056700001047983 */ /* 0x001ee80000100c00 */
        /* <DEDUP_REMOVED lines=10> */
[----:B------:R-:W-:-:S03]  /*a12c0*/  IMAD.MOV.U32 R2, RZ, RZ, 0x1 ;  /* 0x00000001ff027424 */ /* 0x000fc600078e00ff */
[----:B--2---:R0:W-:Y:S04]  /*a12d0*/  STL.128 [R1+0x9200], R212 ;  /* 0x009200d401007387 */ /* 0x0041e80000100c00 */
[----:B---3--:R1:W-:Y:S01]  /*a12e0*/  STL.128 [R1+0x91f0], R4 ;  /* 0x0091f00401007387 */ /* 0x0083e20000100c00 */
[----:B0-----:R-:W-:Y:S01]  /*a12f0*/  MOV R212, R6 ;  /* 0x0000000600d47202 */ /* 0x001fe20000000f00 */
[----:B------:R-:W-:Y:S02]  /*a1300*/  IMAD.MOV.U32 R213, RZ, RZ, R7 ;  /* 0x000000ffffd57224 */ /* 0x000fe400078e0007 */
[----:B-1----:R0:W5:Y:S01]  /*a1310*/  LDL.LU.128 R4, [R1+0xa960] ;  /* 0x00a9600001047983 */ /* 0x0021620000300c00 */
        /* <DEDUP_REMOVED lines=36> */
.L_x_4581:
[----:B------:R-:W-:Y:S05]  /*a1560*/  BSYNC.RECONVERGENT B3 ;  /* 0x0000000000037941 */ /* 0x000fea0003800200 */
.L_x_4580:
[----:B-----5:R0:W-:Y:S04]  /*a1570*/  STL.128 [R1+0xa960], R4 ;  /* 0x00a9600401007387 */ /* 0x0201e80000100c00 */
[----:B------:R-:W2:Y:S01]  /*a1580*/  LDL.64 R178, [R1+0x93c0] ;  /* 0x0093c00001b27983 */ /* 0x000ea20000100a00 */
[----:B------:R-:W1:Y:S01]  /*a1590*/  MUFU.RCP64H R3, R21 ;  /* 0x0000001500037308 */ /* 0x000e620000001800 */
[----:B------:R-:W-:Y:S02]  /*a15a0*/  IMAD.MOV.U32 R2, RZ, RZ, 0x1 ;  /* 0x00000001ff027424 */ /* 0x000fe400078e00ff */
[----:B------:R-:W3:Y:S04]  /*a15b0*/  LDL.LU.64 R198, [R1+0x8a40] ;  /* 0x008a400001c67983 */ /* 0x000ee80000300a00 */
[----:B------:R-:W4:Y:S04]  /*a15c0*/  LDL.64 R222, [R1+0x8990] ;  /* 0x0089900001de7983 */ /* 0x000f280000100a00 */
[----:B0-----:R-:W3:Y:S04]  /*a15d0*/  LDL.128 R4, [R1+0x56f0] ;  /* 0x0056f00001047983 */ /* 0x001ee80000100c00 */
[----:B------:R-:W4:Y:S01]  /*a15e0*/  LDL.LU.64 R190, [R1+0x8a80] ;  /* 0x008a800001be7983 */ /* 0x000f220000300a00 */
[----:B-1----:R-:W-:-:S03]  /*a15f0*/  DFMA R120, -R20, R2, 1 ;  /* 0x3ff000001478742b */ /* 0x002fc60000000102 */
[----:B------:R-:W4:Y:S04]  /*a1600*/  LDL.64 R218, [R1+0x8ea0] ;  /* 0x008ea00001da7983 */ /* 0x000f280000100a00 */
[----:B------:R-:W4:Y:S01]  /*a1610*/  LDL.64 R220, [R1+0x8998] ;  /* 0x0089980001dc7983 */ /* 0x000f220000100a00 */
        /* <DEDUP_REMOVED lines=9> */
[----:B------:R-:W-:Y:S02]  /*a16b0*/  DFMA R120, R2, R120, R2 ;  /* 0x000000780278722b */ /* 0x000fe40000000002 */
[----:B--2---:R-:W-:Y:S01]  /*a16c0*/  DFMA R2, R178, R118, R152 ;  /* 0x00000076b202722b */ /* 0x004fe20000000098 */
[----:B---3--:R0:W-:Y:S01]  /*a16d0*/  STL.128 [R1+0x9130], R4 ;  /* 0x0091300401007387 */ /* 0x0081e20000100c00 */
[----:B------:R-:W-:Y:S01]  /*a16e0*/  MOV R204, R6 ;  /* 0x0000000600cc7202 */ /* 0x000fe20000000f00 */
[----:B------:R-:W-:-:S02]  /*a16f0*/  IMAD.MOV.U32 R205, RZ, RZ, R7 ;  /* 0x000000ffffcd7224 */ /* 0x000fc400078e0007 */
[----:B0-----:R-:W2:Y:S03]  /*a1700*/  LDL.128 R4, [R1+0x5730] ;  /* 0x0057300001047983 */ /* 0x001ea60000100c00 */
[----:B------:R-:W-:-:S08]  /*a1710*/  DMUL R152, R120, -R2 ;  /* 0x8000000278987228 */ /* 0x000fd00000000000 */
[----:B------:R-:W-:-:S08]  /*a1720*/  DFMA R178, -R20, R152, -R2 ;  /* 0x0000009814b2722b */ /* 0x000fd00000000902 */
[----:B------:R-:W-:Y:S02]  /*a1730*/  DFMA R120, R120, R178, R152 ;  /* 0x000000b27878722b */ /* 0x000fe40000000098 */
[----:B------:R-:W3:Y:S01]  /*a1740*/  LDL.64 R178, [R1+0x93f8] ;  /* 0x0093f80001b27983 */ /* 0x000ee20000100a00 */
[----:B------:R-:W-:-:S03]  /*a1750*/  DADD R2, -RZ, -R2 ;  /* 0x00000000ff027229 */ /* 0x000fc60000000902 */
[----:B--2---:R0:W-:Y:S01]  /*a1760*/  STL.128 [R1+0x9120], R4 ;  /* 0x0091200401007387 */ /* 0x0041e20000100c00 */
[----:B------:R-:W-:Y:S01]  /*a1770*/  IMAD.MOV.U32 R202, RZ, RZ, R6 ;  /* 0x000000ffffca7224 */ /* 0x000fe200078e0006 */
[----:B------:R-:W-:Y:S02]  /*a1780*/  MOV R203, R7 ;  /* 0x0000000700cb7202 */ /* 0x000fe40000000f00 */
[----:B0-----:R0:W5:Y:S01]  /*a1790*/  LDL.LU.128 R4, [R1+0xa960] ;  /* 0x00a9600001047983 */ /* 0x0011620000300c00 */
[----:B------:R-:W-:Y:S02]  /*a17a0*/  FFMA R0, RZ, R21, R121 ;  /* 0x00000015ff007223 */ /* 0x000fe40000000079 */
[----:B------:R-:W-:-:S03]  /*a17b0*/  FSETP.GEU.AND P2, PT, |R3|, 6.5827683646048100446e-37, PT ;  /* 0x036000000300780b */ /* 0x000fc60003f4e200 */
[----:B------:R-:W-:Y:S01]  /*a17c0*/  FSETP.GT.AND P1, PT, |R0|, 1.469367938527859385e-39, PT ;  /* 0x001000000000780b */ /* 0x000fe20003f24200 */
[-C--:B------:R-:W-:Y:S02]  /*a17d0*/  DFMA R198, R198, R118.reuse, R154 ;  /* 0x00000076c6c6722b */ /* 0x080fe4000000009a */
[-C--:B----4-:R-:W-:Y:S01]  /*a17e0*/  DFMA R154, R222, R118.reuse, R192 ;  /* 0x00000076de9a722b */ /* 0x090fe200000000c0 */
        /* <DEDUP_REMOVED lines=22> */
.L_x_4583:
[----:B------:R-:W-:Y:S05]  /*a1950*/  BSYNC.RECONVERGENT B3 ;  /* 0x0000000000037941 */ /* 0x000fea0003800200 */
.L_x_4582:
[----:B------:R-:W2:Y:S04]  /*a1960*/  LDL.128 R224, [R1+0x57d0] ;  /* 0x0057d00001e07983 */ /* 0x000ea80000100c00 */
        /* <DEDUP_REMOVED lines=51> */
.L_x_4585:
[----:B------:R-:W-:Y:S05]  /*a1ca0*/  BSYNC.RECONVERGENT B3 ;  /* 0x0000000000037941 */ /* 0x000fea0003800200 */
.L_x_4584:
        /* <DEDUP_REMOVED lines=49> */
.L_x_4587:
[----:B------:R-:W-:Y:S05]  /*a1fc0*/  BSYNC.RECONVERGENT B3 ;  /* 0x0000000000037941 */ /* 0x000fea0003800200 */
.L_x_4586:
        /* <DEDUP_REMOVED lines=48> */
.L_x_4589:
[----:B------:R-:W-:Y:S05]  /*a22d0*/  BSYNC.RECONVERGENT B3 ;  /* 0x0000000000037941 */ /* 0x000fea0003800200 */
.L_x_4588:
[----:B------:R-:W-:Y:S01]  /*a22e0*/  DADD R152, -RZ, -R244 ;  /* 0x00000000ff987229 */ /* 0x000fe200000009f4 */
[----:B------:R-:W2:Y:S01]  /*a22f0*/  LDL.64 R248, [R1+0x8420] ;  /* 0x0084200001f87983 */ /* 0x000ea20000100a00 */
[----:B------:R-:W-:Y:S02]  /*a2300*/  DADD R154, -RZ, -R242 ;  /* 0x00000000ff9a7229 */ /* 0x000fe400000009f2 */
[----:B------:R-:W-:Y:S01]  /*a2310*/  DADD R160, -RZ, -R8 ;  /* 0x00000000ffa07229 */ /* 0x000fe20000000908 */
[----:B------:R-:W3:Y:S04]  /*a2320*/  LDL.64 R246, [R1+0x8428] ;  /* 0x0084280001f67983 */ /* 0x000ee80000100a00 */
[----:B------:R0:W-:Y:S01]  /*a2330*/  STL.128 [R1+0x5d80], R152 ;  /* 0x005d809801007387 */ /* 0x0001e20000100c00 */
[----:B------:R-:W-:-:S03]  /*a2340*/  DADD R162, -RZ, -R176 ;  /* 0x00000000ffa27229 */ /* 0x000fc600000009b0 */
[----:B------:R-:W4:Y:S04]  /*a2350*/  LDL.64 R244, [R1+0x8608] ;  /* 0x0086080001f47983 */ /* 0x000f280000100a00 */
[----:B------:R-:W2:Y:S01]  /*a2360*/  LDL.64 R242, [R1+0x8600] ;  /* 0x0086000001f27983 */ /* 0x000ea20000100a00 */
[----:B------:R-:W-:Y:S02]  /*a2370*/  DADD R148, -RZ, -R148 ;  /* 0x00000000ff947229 */ /* 0x000fe40000000994 */
[----:B------:R-:W-:Y:S01]  /*a2380*/  DADD R100, -RZ, -R100 ;  /* 0x00000000ff647229 */ /* 0x000fe20000000964 */
[----:B------:R1:W5:Y:S01]  /*a2390*/  LDL.128 R156, [R1+0x5fd0] ;  /* 0x005fd000019c7983 */ /* 0x0003620000100c00 */
[----:B0-----:R-:W-:-:S03]  /*a23a0*/  DADD R152, -RZ, -R240 ;  /* 0x00000000ff987229 */ /* 0x001fc600000009f0 */
[----:B------:R1:W5:Y:S01]  /*a23b0*/  LDL.128 R184, [R1+0x6040] ;  /* 0x0060400001b87983 */ /* 0x0003620000100c00 */
[----:B------:R-:W-:-:S03]  /*a23c0*/  DADD R154, -RZ, -R238 ;  /* 0x00000000ff9a7229 */ /* 0x000fc600000009ee */
[----:B------:R0:W-:Y:S04]  /*a23d0*/  STL.128 [R1+0x5e90], R160 ;  /* 0x005e90a001007387 */ /* 0x0001e80000100c00 */
[----:B------:R1:W-:Y:S04]  /*a23e0*/  STL.128 [R1+0x5d90], R152 ;  /* 0x005d909801007387 */ /* 0x0003e80000100c00 */
[----:B------:R-:W3:Y:S04]  /*a23f0*/  LDL.64 R240, [R1+0x85f8] ;  /* 0x0085f80001f07983 */ /* 0x000ee80000100a00 */
[----:B------:R-:W3:Y:S04]  /*a2400*/  LDL.64 R238, [R1+0x85f0] ;  /* 0x0085f00001ee7983 */ /* 0x000ee80000100a00 */
[----:B0-----:R-:W3:Y:S01]  /*a2410*/  LDL.64 R160, [R1+0x8660] ;  /* 0x0086600001a07983 */ /* 0x001ee20000100a00 */
[----:B-1----:R-:W-:-:S03]  /*a2420*/  DADD R152, -RZ, -R236 ;  /* 0x00000000ff987229 */ /* 0x002fc600000009ec */
[----:B------:R0:W5:Y:S01]  /*a2430*/  LDL.128 R188, [R1+0x6050] ;  /* 0x0060500001bc7983 */ /* 0x0001620000100c00 */
[----:B------:R-:W-:-:S03]  /*a2440*/  DADD R154, -RZ, -R234 ;  /* 0x00000000ff9a7229 */ /* 0x000fc600000009ea */
[----:B------:R-:W3:Y:S04]  /*a2450*/  LDL.64 R236, [R1+0x8618] ;  /* 0x0086180001ec7983 */ /* 0x000ee80000100a00 */
[----:B------:R1:W-:Y:S04]  /*a2460*/  STL.128 [R1+0x5da0], R152 ;  /* 0x005da09801007387 */ /* 0x0003e80000100c00 */
[----:B------:R-:W3:Y:S01]  /*a2470*/  LDL.64 R234, [R1+0x8610] ;  /* 0x0086100001ea7983 */ /* 0x000ee20000100a00 */
[----:B------:R-:W-:Y:S02]  /*a2480*/  DADD R128, -RZ, -R128 ;  /* 0x00000000ff807229 */ /* 0x000fe40000000980 */
[----:B------:R-:W-:Y:S01]  /*a2490*/  DADD R130, -RZ, -R130 ;  /* 0x00000000ff827229 */ /* 0x000fe20000000982 */
[----:B------:R0:W5:Y:S01]  /*a24a0*/  LDL.128 R204, [R1+0x6080] ;  /* 0x0060800001cc7983 */ /* 0x0001620000100c00 */
[----:B------:R-:W-:-:S02]  /*a24b0*/  DADD R132, -RZ, -R132 ;  /* 0x00000000ff847229 */ /* 0x000fc40000000984 */
[----:B------:R-:W-:Y:S01]  /*a24c0*/  DADD R134, -RZ, -R134 ;  /* 0x00000000ff867229 */ /* 0x000fe20000000986 */
[----:B------:R0:W5:Y:S01]  /*a24d0*/  LDL.128 R196, [R1+0x6090] ;  /* 0x0060900001c47983 */ /* 0x0001620000100c00 */
[----:B-1----:R-:W-:Y:S02]  /*a24e0*/  DADD R152, -RZ, -R232 ;  /* 0x00000000ff987229 */ /* 0x002fe400000009e8 */
[----:B------:R-:W-:Y:S01]  /*a24f0*/  DADD R154, -RZ, -R230 ;  /* 0x00000000ff9a7229 */ /* 0x000fe200000009e6 */
[----:B------:R-:W3:Y:S04]  /*a2500*/  LDL.64 R232, [R1+0x8568] ;  /* 0x0085680001e87983 */ /* 0x000ee80000100a00 */
[----:B------:R-:W3:Y:S04]  /*a2510*/  LDL.64 R230, [R1+0x8560] ;  /* 0x0085600001e67983 */ /* 0x000ee80000100a00 */
[----:B------:R1:W-:Y:S02]  /*a2520*/  STL.128 [R1+0x5db0], R152 ;  /* 0x005db09801007387 */ /* 0x0003e40000100c00 */
[----:B-1----:R-:W-:-:S02]  /*a2530*/  DADD R152, -RZ, -R228 ;  /* 0x00000000ff987229 */ /* 0x002fc400000009e4 */
[----:B------:R-:W-:Y:S01]  /*a2540*/  DADD R154, -RZ, -R200 ;  /* 0x00000000ff9a7229 */ /* 0x000fe200000009c8 */
[----:B------:R-:W3:Y:S01]  /*a2550*/  LDL.LU.64 R228, [R1+0x84b0] ;  /* 0x0084b00001e47983 */ /* 0x000ee20000300a00 */
[----:B------:R-:W-:Y:S02]  /*a2560*/  DADD R136, -RZ, -R136 ;  /* 0x00000000ff887229 */ /* 0x000fe40000000988 */
[----:B------:R-:W-:Y:S01]  /*a2570*/  DADD R138, -RZ, -R138 ;  /* 0x00000000ff8a7229 */ /* 0x000fe2000000098a */
[----:B------:R1:W-:Y:S04]  /*a2580*/  STL.128 [R1+0x5e60], R128 ;  /* 0x005e608001007387 */ /* 0x0003e80000100c00 */
[----:B------:R0:W-:Y:S04]  /*a2590*/  STL.128 [R1+0x5dc0], R152 ;  /* 0x005dc09801007387 */ /* 0x0001e80000100c00 */
[----:B------:R-:W-:Y:S04]  /*a25a0*/  STL.128 [R1+0x5e70], R132 ;  /* 0x005e708401007387 */ /* 0x000fe80000100c00 */
[----:B------:R0:W-:Y:S04]  /*a25b0*/  STL.128 [R1+0x5e80], R136 ;  /* 0x005e808801007387 */ /* 0x0001e80000100c00 */
[----:B-1----:R1:W5:Y:S01]  /*a25c0*/  LDL.128 R128, [R1+0x5fc0] ;  /* 0x005fc00001807983 */ /* 0x0023620000100c00 */
[----:B0-----:R-:W-:-:S03]  /*a25d0*/  DADD R152, -RZ, -R172 ;  /* 0x00000000ff987229 */ /* 0x001fc600000009ac */
[----:B------:R1:W5:Y:S01]  /*a25e0*/  LDL.128 R200, [R1+0x6070] ;  /* 0x0060700001c87983 */ /* 0x0003620000100c00 */
[----:B------:R-:W-:-:S03]  /*a25f0*/  DADD R154, -RZ, -R170 ;  /* 0x00000000ff9a7229 */ /* 0x000fc600000009aa */
[----:B------:R1:W5:Y:S04]  /*a2600*/  LDL.64 R172, [R1+0x6068] ;  /* 0x0060680001ac7983 */ /* 0x0003680000100a00 */
[----:B------:R0:W-:Y:S04]  /*a2610*/  STL.128 [R1+0x5dd0], R152 ;  /* 0x005dd09801007387 */ /* 0x0001e80000100c00 */
[----:B------:R1:W5:Y:S04]  /*a2620*/  LDL.128 R136, [R1+0x5fa0] ;  /* 0x005fa00001887983 */ /* 0x0003680000100c00 */
[----:B------:R1:W5:Y:S01]  /*a2630*/  LDL.128 R132, [R1+0x5fb0] ;  /* 0x005fb00001847983 */ /* 0x0003620000100c00 */
[----:B0-----:R-:W-:-:S02]  /*a2640*/  DADD R152, -RZ, -R166 ;  /* 0x00000000ff987229 */ /* 0x001fc400000009a6 */
[----:B------:R-:W-:Y:S01]  /*a2650*/  DADD R154, -RZ, -R164 ;  /* 0x00000000ff9a7229 */ /* 0x000fe200000009a4 */
[----:B------:R1:W5:Y:S06]  /*a2660*/  LDL.128 R164, [R1+0x6010] ;  /* 0x0060100001a47983 */ /* 0x00036c0000100c00 */
[----:B------:R0:W-:Y:S02]  /*a2670*/  STL.128 [R1+0x5de0], R152 ;  /* 0x005de09801007387 */ /* 0x0001e40000100c00 */
[----:B0-----:R-:W-:Y:S02]  /*a2680*/  DADD R152, -RZ, -R168 ;  /* 0x00000000ff987229 */ /* 0x001fe400000009a8 */
[----:B------:R-:W-:Y:S01]  /*a2690*/  DADD R154, -RZ, -R32 ;  /* 0x00000000ff9a7229 */ /* 0x000fe20000000920 */
[----:B------:R1:W5:Y:S06]  /*a26a0*/  LDL.128 R168, [R1+0x6030] ;  /* 0x0060300001a87983 */ /* 0x00036c0000100c00 */
[----:B------:R0:W-:Y:S02]  /*a26b0*/  STL.128 [R1+0x5df0], R152 ;  /* 0x005df09801007387 */ /* 0x0001e40000100c00 */
[----:B0-----:R-:W-:-:S02]  /*a26c0*/  DADD R152, -RZ, -R180 ;  /* 0x00000000ff987229 */ /* 0x001fc400000009b4 */
[----:B------:R-:W-:Y:S01]  /*a26d0*/  DADD R154, -RZ, -R146 ;  /* 0x00000000ff9a7229 */ /* 0x000fe20000000992 */
[----:B------:R1:W5:Y:S01]  /*a26e0*/  LDL.128 R180, [R1+0x60a0] ;  /* 0x0060a00001b47983 */ /* 0x0003620000100c00 */
[----:B------:R-:W-:-:S05]  /*a26f0*/  DADD R146, -RZ, -R40 ;  /* 0x00000000ff927229 */ /* 0x000fca0000000928 */
[----:B------:R0:W-:Y:S02]  /*a2700*/  STL.128 [R1+0x5e00], R152 ;  /* 0x005e009801007387 */ /* 0x0001e40000100c00 */
[----:B0-----:R-:W-:Y:S02]  /*a2710*/  DADD R152, -RZ, -R150 ;  /* 0x00000000ff987229 */ /* 0x001fe40000000996 */
[----:B------:R-:W-:Y:S02]  /*a2720*/  DADD R150, -RZ, -R144 ;  /* 0x00000000ff967229 */ /* 0x000fe40000000990 */
[----:B------:R-:W-:Y:S02]  /*a2730*/  DADD R144, -RZ, -R142 ;  /* 0x00000000ff907229 */ /* 0x000fe4000000098e */
[----:B------:R-:W-:Y:S01]  /*a2740*/  DADD R154, -RZ, -R4 ;  /* 0x00000000ff9a7229 */ /* 0x000fe20000000904 */
[----:B------:R-:W0:Y:S02]  /*a2750*/  MUFU.RCP64H R5, R37 ;  /* 0x0000002500057308 */ /* 0x000e240000001800 */
[----:B------:R1:W-:Y:S01]  /*a2760*/  STL.128 [R1+0x5e20], R148 ;  /* 0x005e209401007387 */ /* 0x0003e20000100c00 */
[----:B------:R-:W-:-:S03]  /*a2770*/  MOV R4, 0x1 ;  /* 0x0000000100047802 */ /* 0x000fc60000000f00 */
[----:B------:R0:W-:Y:S04]  /*a2780*/  STL.128 [R1+0x5e30], R144 ;  /* 0x005e309001007387 */ /* 0x0001e80000100c00 */
[----:B------:R0:W-:Y:S04]  /*a2790*/  STL.128 [R1+0x5e10], R152 ;  /* 0x005e109801007387 */ /* 0x0001e80000100c00 */
[----:B-1----:R1:W5:Y:S01]  /*a27a0*/  LDL.128 R148, [R1+0x5ff0] ;  /* 0x005ff00001947983 */ /* 0x0023620000100c00 */
[----:B0-----:R-:W-:Y:S02]  /*a27b0*/  DFMA R32, -R36, R4, 1 ;  /* 0x3ff000002420742b */ /* 0x001fe40000000104 */
[----:B------:R-:W-:-:S02]  /*a27c0*/  DADD R146, -RZ, -R102 ;  /* 0x00000000ff927229 */ /* 0x000fc40000000966 */
[----:B------:R-:W-:Y:S02]  /*a27d0*/  DADD R144, -RZ, -R126 ;  /* 0x00000000ff907229 */ /* 0x000fe4000000097e */
[----:B------:R-:W-:Y:S01]  /*a27e0*/  DADD R102, -RZ, -R140 ;  /* 0x00000000ff667229 */ /* 0x000fe2000000098c */
[----:B------:R1:W5:Y:S01]  /*a27f0*/  LDL.128 R152, [R1+0x5fe0] ;  /* 0x005fe00001987983 */ /* 0x0003620000100c00 */
[----:B------:R-:W-:-:S03]  /*a2800*/  DFMA R32, R32, R32, R32 ;  /* 0x000000202020722b */ /* 0x000fc60000000020 */
[----:B------:R0:W-:Y:S04]  /*a2810*/  STL.128 [R1+0x5e40], R144 ;  /* 0x005e409001007387 */ /* 0x0001e80000100c00 */
[----:B------:R1:W-:Y:S01]  /*a2820*/  STL.128 [R1+0x5e50], R100 ;  /* 0x005e506401007387 */ /* 0x0003e20000100c00 */
[----:B------:R-:W-:-:S03]  /*a2830*/  DFMA R4, R4, R32, R4 ;  /* 0x000000200404722b */ /* 0x000fc60000000004 */
[----:B------:R0:W5:Y:S05]  /*a2840*/  LDL.128 R140, [R1+0x6020] ;  /* 0x00602000018c7983 */ /* 0x00016a0000100c00 */
[----:B------:R-:W-:Y:S01]  /*a2850*/  DFMA R32, -R36, R4, 1 ;  /* 0x3ff000002420742b */ /* 0x000fe20000000104 */
[----:B0-----:R0:W5:Y:S04]  /*a2860*/  LDL.128 R144, [R1+0x6000] ;  /* 0x0060000001907983 */ /* 0x0011680000100c00 */
[----:B-1----:R0:W5:Y:S03]  /*a2870*/  LDL.128 R100, [R1+0x5f90] ;  /* 0x005f900001647983 */ /* 0x0021660000100c00 */
[----:B------:R-:W-:-:S02]  /*a2880*/  DFMA R4, R4, R32, R4 ;  /* 0x000000200404722b */ /* 0x000fc40000000004 */
[----:B------:R-:W-:Y:S02]  /*a2890*/  DADD R8, -RZ, -R174 ;  /* 0x00000000ff087229 */ /* 0x000fe400000009ae */
[----:B------:R-:W-:-:S04]  /*a28a0*/  DADD R10, -RZ, -R10 ;  /* 0x00000000ff0a7229 */ /* 0x000fc8000000090a */
[----:B------:R-:W-:-:S03]  /*a28b0*/  DMUL R32, R4, R194 ;  /* 0x000000c204207228 */ /* 0x000fc60000000000 */
[----:B------:R1:W-:Y:S01]  /*a28c0*/  STL.128 [R1+0x5ea0], R8 ;  /* 0x005ea00801007387 */ /* 0x0003e20000100c00 */
[----:B------:R-:W-:-:S04]  /*a28d0*/  DADD R104, -RZ, -R104 ;  /* 0x00000000ff687229 */ /* 0x000fc80000000968 */
[----:B------:R-:W-:Y:S02]  /*a28e0*/  DFMA R40, -R36, R32, R194 ;  /* 0x000000202428722b */ /* 0x000fe400000001c2 */
[----:B------:R-:W-:-:S06]  /*a28f0*/  DADD R106, -RZ, -R106 ;  /* 0x00000000ff6a7229 */ /* 0x000fcc000000096a */
[----:B------:R-:W-:Y:S02]  /*a2900*/  DFMA R226, R4, R40, R32 ;  /* 0x0000002804e2722b */ /* 0x000fe40000000020 */
[----:B-1----:R-:W-:Y:S02]  /*a2910*/  DADD R8, -RZ, -R44 ;  /* 0x00000000ff087229 */ /* 0x002fe4000000092c */
[----:B------:R-:W-:Y:S01]  /*a2920*/  DADD R10, -RZ, -R48 ;  /* 0x00000000ff0a7229 */ /* 0x000fe20000000930 */
[----:B------:R-:W-:Y:S06]  /*a2930*/  STL.128 [R1+0x5ed0], R104 ;  /* 0x005ed06801007387 */ /* 0x000fec0000100c00 */
[----:B------:R1:W-:Y:S01]  /*a2940*/  STL.128 [R1+0x5eb0], R8 ;  /* 0x005eb00801007387 */ /* 0x0003e20000100c00 */
[----:B------:R-:W-:-:S02]  /*a2950*/  DADD R126, -RZ, -R2 ;  /* 0x00000000ff7e7229 */ /* 0x000fc40000000902 */
[-C--:B--2---:R-:W-:Y:S02]  /*a2960*/  DFMA R208, R242, R2.reuse, R208 ;  /* 0x00000002f2d0722b */ /* 0x084fe400000000d0 */
[-C--:B----4-:R-:W-:Y:S02]  /*a2970*/  DFMA R210, R244, R2.reuse, R210 ;  /* 0x00000002f4d2722b */ /* 0x090fe400000000d2 */
[----:B------:R-:W-:Y:S02]  /*a2980*/  DFMA R212, R248, R2, R212 ;  /* 0x00000002f8d4722b */ /* 0x000fe400000000d4 */
[----:B-1----:R-:W-:Y:S02]  /*a2990*/  DADD R8, -RZ, -R52 ;  /* 0x00000000ff087229 */ /* 0x002fe40000000934 */
[----:B------:R-:W-:Y:S01]  /*a29a0*/  DADD R10, -RZ, -R56 ;  /* 0x00000000ff0a7229 */ /* 0x000fe20000000938 */
[----:B---3--:R-:W-:Y:S02]  /*a29b0*/  IMAD.MOV.U32 R4, RZ, RZ, R160 ;  /* 0x000000ffff047224 */ /* 0x008fe400078e00a0 */
[----:B------:R-:W-:-:S04]  /*a29c0*/  IMAD.MOV.U32 R5, RZ, RZ, R161 ;  /* 0x000000ffff057224 */ /* 0x000fc800078e00a1 */
[----:B------:R1:W-:Y:S01]  /*a29d0*/  STL.128 [R1+0x5ec0], R8 ;  /* 0x005ec00801007387 */ /* 0x0003e20000100c00 */
[-C--:B------:R-:W-:Y:S02]  /*a29e0*/  DFMA R216, R238, R2.reuse, R216 ;  /* 0x00000002eed8722b */ /* 0x080fe400000000d8 */
[----:B------:R-:W-:Y:S02]  /*a29f0*/  DADD R108, -RZ, -R108 ;  /* 0x00000000ff6c7229 */ /* 0x000fe4000000096c */
[-C--:B------:R-:W-:Y:S02]  /*a2a00*/  DFMA R106, R236, R2.reuse, R218 ;  /* 0x00000002ec6a722b */ /* 0x080fe400000000da */
[-C--:B------:R-:W-:Y:S02]  /*a2a10*/  DFMA R218, R240, R2.reuse, R214 ;  /* 0x00000002f0da722b */ /* 0x080fe400000000d6 */
[----:B------:R-:W-:Y:S02]  /*a2a20*/  DFMA R214, R246, R2, R192 ;  /* 0x00000002f6d6722b */ /* 0x000fe400000000c0 */
[----:B------:R-:W-:-:S02]  /*a2a30*/  DADD R110, -RZ, -R110 ;  /* 0x00000000ff6e7229 */ /* 0x000fc4000000096e */
[----:B------:R-:W-:Y:S02]  /*a2a40*/  DFMA R104, R234, R2, R220 ;  /* 0x00000002ea68722b */ /* 0x000fe400000000dc */
[----:B------:R-:W-:Y:S02]  /*a2a50*/  DADD R112, -RZ, -R112 ;  /* 0x00000000ff707229 */ /* 0x000fe40000000970 */
[----:B------:R-:W-:Y:S02]  /*a2a60*/  DADD R114, -RZ, -R114 ;  /* 0x00000000ff727229 */ /* 0x000fe40000000972 */
[----:B------:R-:W-:Y:S02]  /*a2a70*/  DADD R116, -RZ, -R116 ;  /* 0x00000000ff747229 */ /* 0x000fe40000000974 */
[----:B------:R-:W-:Y:S02]  /*a2a80*/  DADD R118, -RZ, -R118 ;  /* 0x00000000ff767229 */ /* 0x000fe40000000976 */
[----:B------:R-:W-:-:S02]  /*a2a90*/  DADD R120, -RZ, -R120 ;  /* 0x00000000ff787229 */ /* 0x000fc40000000978 */
[----:B------:R-:W-:Y:S02]  /*a2aa0*/  DADD R122, -RZ, -R122 ;  /* 0x00000000ff7a7229 */ /* 0x000fe4000000097a */
[----:B------:R-:W-:Y:S02]  /*a2ab0*/  DADD R124, -RZ, -R124 ;  /* 0x00000000ff7c7229 */ /* 0x000fe4000000097c */
[-C--:B-1----:R-:W-:Y:S02]  /*a2ac0*/  DFMA R10, R232, R2.reuse, R222 ;  /* 0x00000002e80a722b */ /* 0x082fe400000000de */
[-C--:B------:R-:W-:Y:S02]  /*a2ad0*/  DFMA R8, R230, R2.reuse, R224 ;  /* 0x00000002e608722b */ /* 0x080fe400000000e0 */
[----:B------:R-:W-:Y:S01]  /*a2ae0*/  DFMA R2, R4, R2, R178 ;  /* 0x000000020402722b */ /* 0x000fe200000000b2 */
[----:B------:R0:W-:Y:S01]  /*a2af0*/  STL.64 [R1+0x8448], R226 ;  /* 0x008448e201007387 */ /* 0x0001e20000100a00 */
[----:B------:R-:W-:-:S03]  /*a2b00*/  FFMA R0, RZ, R37, R227 ;  /* 0x00000025ff007223 */ /* 0x000fc600000000e3 */
[----:B------:R0:W-:Y:S04]  /*a2b10*/  STL.128 [R1+0x5ee0], R108 ;  /* 0x005ee06c01007387 */ /* 0x0001e80000100c00 */
[----:B------:R0:W-:Y:S04]  /*a2b20*/  STL.128 [R1+0x5ef0], R112 ;  /* 0x005ef07001007387 */ /* 0x0001e80000100c00 */
[----:B------:R0:W-:Y:S01]  /*a2b30*/  STL.128 [R1+0x5f00], R116 ;  /* 0x005f007401007387 */ /* 0x0001e20000100c00 */
[----:B------:R-:W-:-:S03]  /*a2b40*/  DADD R162, -RZ, -R228 ;  /* 0x00000000ffa27229 */ /* 0x000fc600000009e4 */
[----:B------:R0:W-:Y:S04]  /*a2b50*/  STL.128 [R1+0x5f10], R120 ;  /* 0x005f107801007387 */ /* 0x0001e80000100c00 */
[----:B------:R0:W-:Y:S04]  /*a2b60*/  STL.128 [R1+0x5f20], R124 ;  /* 0x005f207c01007387 */ /* 0x0001e80000100c00 */
[----:B------:R0:W-:Y:S04]  /*a2b70*/  STL.128 [R1+0x5d70], R160 ;  /* 0x005d70a001007387 */ /* 0x0001e80000100c00 */
[----:B------:R0:W-:Y:S04]  /*a2b80*/  STL.64 [R1+0x8b80], R104 ;  /* 0x008b806801007387 */ /* 0x0001e80000100a00 */
[----:B------:R0:W-:Y:S04]  /*a2b90*/  STL.64 [R1+0x8b88], R106 ;  /* 0x008b886a01007387 */ /* 0x0001e80000100a00 */
[----:B------:R0:W-:Y:S04]  /*a2ba0*/  STL.128 [R1+0x5f30], R8 ;  /* 0x005f300801007387 */ /* 0x0001e80000100c00 */
        /* <DEDUP_REMOVED lines=18> */
.L_x_4591:
[----:B------:R-:W-:Y:S05]  /*a2cd0*/  BSYNC.RECONVERGENT B3 ;  /* 0x0000000000037941 */ /* 0x000fea0003800200 */
.L_x_4590:
[----:B0-----:R-:W0:Y:S01]  /*a2ce0*/  MUFU.RCP64H R3, R39 ;  /* 0x0000002700037308 */ /* 0x001e220000001800 */
        /* <DEDUP_REMOVED lines=22> */
.L_x_4593:
[----:B------:R-:W-:Y:S05]  /*a2e50*/  BSYNC.RECONVERGENT B3 ;  /* 0x0000000000037941 */ /* 0x000fea0003800200 */
.L_x_4592:
        /* <DEDUP_REMOVED lines=23> */
.L_x_4595:
[----:B------:R-:W-:Y:S05]  /*a2fd0*/  BSYNC.RECONVERGENT B3 ;  /* 0x0000000000037941 */ /* 0x000fea0003800200 */
.L_x_4594:
        /* <DEDUP_REMOVED lines=24> */
.L_x_4597:
[----:B------:R-:W-:Y:S05]  /*a3160*/  BSYNC.RECONVERGENT B3 ;  /* 0x0000000000037941 */ /* 0x000fea0003800200 */
.L_x_4596:
[----:B------:R-:W2:Y:S01]  /*a3170*/  LDL.64 R40, [R1+0x8520] ;  /* 0x0085200001287983 */ /* 0x000ea20000100a00 */
        /* <DEDUP_REMOVED lines=25> */
.L_x_4599:
[----:B------:R-:W-:Y:S05]  /*a3310*/  BSYNC.RECONVERGENT B3 ;  /* 0x0000000000037941 */ /* 0x000fea0003800200 */
.L_x_4598:
        /* <DEDUP_REMOVED lines=26> */
.L_x_4601:
[----:B------:R-:W-:Y:S05]  /*a34c0*/  BSYNC.RECONVERGENT B3 ;  /* 0x0000000000037941 */ /* 0x000fea0003800200 */
.L_x_4600:
        /* <DEDUP_REMOVED lines=25> */
.L_x_4603:
[----:B------:R-:W-:Y:S05]  /*a3660*/  BSYNC.RECONVERGENT B3 ;  /* 0x0000000000037941 */ /* 0x000fea0003800200 */
.L_x_4602:
        /* <DEDUP_REMOVED lines=25> */
.L_x_4605:
[----:B------:R-:W-:Y:S05]  /*a3800*/  BSYNC.RECONVERGENT B3 ;  /* 0x0000000000037941 */ /* 0x000fea0003800200 */
.L_x_4604:
        /* <DEDUP_REMOVED lines=25> */
.L_x_4607:
[----:B------:R-:W-:Y:S05]  /*a39a0*/  BSYNC.RECONVERGENT B3 ;  /* 0x0000000000037941 */ /* 0x000fea0003800200 */
.L_x_4606:
        /* <DEDUP_REMOVED lines=26> */
.L_x_4609:
[----:B------:R-:W-:Y:S05]  /*a3b50*/  BSYNC.RECONVERGENT B3 ;  /* 0x0000000000037941 */ /* 0x000fea0003800200 */
.L_x_4608:
[----:B------:R-:W2:Y:S04]  /*a3b60*/  LDL.64 R88, [R1+0x8518] ;  /* 0x0085180001587983 */ /* 0x000ea80000100a00 */
[----:B------:R-:W3:Y:S01]  /*a3b70*/  LDL.LU.64 R56, [R1+0x8fb0] ;  /* 0x008fb00001387983 */ /* 0x000ee20000300a00 */
[----:B------:R-:W-:-:S03]  /*a3b80*/  MOV R2, 0x1 ;  /* 0x0000000100027802 */ /* 0x000fc60000000f00 */
[----:B------:R-:W4:Y:S04]  /*a3b90*/  LDL.LU.64 R94, [R1+0x8f80] ;  /* 0x008f8000015e7983 */ /* 0x000f280000300a00 */
[----:B------:R-:W4:Y:S04]  /*a3ba0*/  LDL.LU.64 R92, [R1+0x8fd0] ;  /* 0x008fd000015c7983 */ /* 0x000f280000300a00 */
        /* <DEDUP_REMOVED lines=35> */
.L_x_4611:
[----:B------:R-:W-:Y:S05]  /*a3de0*/  BSYNC.RECONVERGENT B3 ;  /* 0x0000000000037941 */ /* 0x000fea0003800200 */
.L_x_4610:
        /* <DEDUP_REMOVED lines=10> */
[----:B------:R-:W5:Y:S01]  /*a3e90*/  LDL.128 R160, [R1+0x4aa0] ;  /* 0x004aa00001a07983 */ /* 0x000f620000100c00 */
        /* <DEDUP_REMOVED lines=35> */
.L_x_4613:
[----:B------:R-:W-:Y:S05]  /*a40d0*/  BSYNC.RECONVERGENT B3 ;  /* 0x0000000000037941 */ /* 0x000fea0003800200 */
.L_x_4612:
        /* <DEDUP_REMOVED lines=46> */
.L_x_4615:
[----:B------:R-:W-:Y:S05]  /*a43c0*/  BSYNC.RECONVERGENT B3 ;  /* 0x0000000000037941 */ /* 0x000fea0003800200 */
.L_x_4614:
        /* <DEDUP_REMOVED lines=33> */
.L_x_4617:
[----:B------:R-:W-:Y:S05]  /*a45e0*/  BSYNC.RECONVERGENT B3 ;  /* 0x0000000000037941 */ /* 0x000fea0003800200 */
.L_x_4616:
        /* <DEDUP_REMOVED lines=35> */
.L_x_4619:
[----:B------:R-:W-:Y:S05]  /*a4820*/  BSYNC.RECONVERGENT B3 ;  /* 0x0000000000037941 */ /* 0x000fea0003800200 */
.L_x_4618:
        /* <DEDUP_REMOVED lines=35> */
.L_x_4621:
[----:B------:R-:W-:Y:S05]  /*a4a60*/  BSYNC.RECONVERGENT B3 ;  /* 0x0000000000037941 */ /* 0x000fea0003800200 */
.L_x_4620:
[----:B------:R-:W2:Y:S04]  /*a4a70*/  LDL.64 R120, [R1+0x8928] ;  /* 0x0089280001787983 */ /* 0x000ea80000100a00 */
[----:B------:R-:W3:Y:S04]  /*a4a80*/  LDL.LU.64 R118, [R1+0x8cb0] ;  /* 0x008cb00001767983 */ /* 0x000ee80000300a00 */
[----:B------:R-:W4:Y:S04]  /*a4a90*/  LDL.64 R98, [R1+0x99a8] ;  /* 0x0099a80001627983 */ /* 0x000f280000100a00 */
[----:B------:R-:W5:Y:S04]  /*a4aa0*/  LDL.LU.64 R136, [R1+0x8c90] ;  /* 0x008c900001887983 */ /* 0x000f680000300a00 */
        /* <DEDUP_REMOVED lines=35> */
.L_x_4623:
[----:B------:R-:W-:Y:S05]  /*a4ce0*/  BSYNC.RECONVERGENT B3 ;  /* 0x0000000000037941 */ /* 0x000fea0003800200 */
.L_x_4622:
        /* <DEDUP_REMOVED lines=35> */
.L_x_4625:
[----:B------:R-:W-:Y:S05]  /*a4f20*/  BSYNC.RECONVERGENT B3 ;  /* 0x0000000000037941 */ /* 0x000fea0003800200 */
.L_x_4624:
        /* <DEDUP_REMOVED lines=38> */
.L_x_4627:
[----:B------:R-:W-:Y:S05]  /*a5190*/  BSYNC.RECONVERGENT B3 ;  /* 0x0000000000037941 */ /* 0x000fea0003800200 */
.L_x_4626:
        /* <DEDUP_REMOVED lines=49> */
.L_x_4629:
[----:B------:R-:W-:Y:S05]  /*a54b0*/  BSYNC.RECONVERGENT B3 ;  /* 0x0000000000037941 */ /* 0x000fea0003800200 */
.L_x_4628:
[----:B------:R-:W2:Y:S04]  /*a54c0*/  LDL.64 R124, [R1+0x8868] ;  /* 0x00886800017c7983 */ /* 0x000ea80000100a00 */
[----:B------:R-:W3:Y:S04]  /*a54d0*/  LDL.64 R98, [R1+0x93a0] ;  /* 0x0093a00001627983 */ /* 0x000ee80000100a00 */
[----:B------:R-:W4:Y:S04]  /*a54e0*/  LDL.64 R110, [R1+0x93b0] ;  /* 0x0093b000016e7983 */ /* 0x000f280000100a00 */
[----:B------:R-:W5:Y:S04]  /*a54f0*/  LDL.64 R144, [R1+0x93b8] ;  /* 0x0093b80001907983 */ /* 0x000f680000100a00 */
[----:B------:R-:W5:Y:S04]  /*a5500*/  LDL.LU.64 R112, [R1+0x8a28] ;  /* 0x008a280001707983 */ /* 0x000f680000300a00 */
        /* <DEDUP_REMOVED lines=38> */
.L_x_4631:
[----:B------:R-:W-:Y:S05]  /*a5770*/  BSYNC.RECONVERGENT B3 ;  /* 0x0000000000037941 */ /* 0x000fea0003800200 */
.L_x_4630:
        /* <DEDUP_REMOVED lines=43> */
.L_x_4633:
[----:B------:R-:W-:Y:S05]  /*a5a30*/  BSYNC.RECONVERGENT B3 ;  /* 0x0000000000037941 */ /* 0x000fea0003800200 */
.L_x_4632:
        /* <DEDUP_REMOVED lines=54> */
.L_x_4635:
[----:B------:R-:W-:Y:S05]  /*a5da0*/  BSYNC.RECONVERGENT B3 ;  /* 0x0000000000037941 */ /* 0x000fea0003800200 */
.L_x_4634:
        /* <DEDUP_REMOVED lines=49> */
.L_x_4637:
[----:B------:R-:W-:Y:S05]  /*a60c0*/  BSYNC.RECONVERGENT B3 ;  /* 0x0000000000037941 */ /* 0x000fea0003800200 */
.L_x_4636:
[----:B------:R-:W0:Y:S01]  /*a60d0*/  MUFU.RCP64H R3, R31 ;  /* 0x0000001f00037308 */ /* 0x000e220000001800 */
[----:B------:R-:W-:Y:S01]  /*a60e0*/  IMAD.MOV.U32 R2, RZ, RZ, 0x1 ;  /* 0x00000001ff027424 */ /* 0x000fe200078e00ff */
[----:B------:R-:W2:Y:S04]  /*a60f0*/  LDL.128 R164, [R1+0x58e0] ;  /* 0x0058e00001a47983 */ /* 0x000ea80000100c00 */
[----:B------:R-:W3:Y:S04]  /*a6100*/  LDL.64 R156, [R1+0x90f8] ;  /* 0x0090f800019c7983 */ /* 0x000ee80000100a00 */
[----:B------:R-:W4:Y:S04]  /*a6110*/  LDL.LU.64 R138, [R1+0x8800] ;  /* 0x00880000018a7983 */ /* 0x000f280000300a00 */
[----:B------:R-:W5:Y:S01]  /*a6120*/  LDL.64 R152, [R1+0x90e8] ;  /* 0x0090e80001987983 */ /* 0x000f620000100a00 */
[----:B0-----:R-:W-:-:S03]  /*a6130*/  DFMA R110, -R30, R2, 1 ;  /* 0x3ff000001e6e742b */ /* 0x001fc60000000102 */
[----:B------:R-:W3:Y:S04]  /*a6140*/  LDL.LU.64 R124, [R1+0x8810] ;  /* 0x00881000017c7983 */ /* 0x000ee80000300a00 */
[----:B------:R-:W5:Y:S01]  /*a6150*/  LDL.64 R158, [R1+0x90f0] ;  /* 0x0090f000019e7983 */ /* 0x000f620000100a00 */
[----:B------:R-:W-:-:S03]  /*a6160*/  DFMA R110, R110, R110, R110 ;  /* 0x0000006e6e6e722b */ /* 0x000fc6000000006e */
[----:B------:R-:W5:Y:S04]  /*a6170*/  LDL.64 R150, [R1+0x8788] ;  /* 0x0087880001967983 */ /* 0x000f680000100a00 */
[----:B------:R-:W5:Y:S01]  /*a6180*/  LDL.64 R148, [R1+0x8d28] ;  /* 0x008d280001947983 */ /* 0x000f620000100a00 */
[----:B------:R-:W-:-:S03]  /*a6190*/  DFMA R2, R2, R110, R2 ;  /* 0x0000006e0202722b */ /* 0x000fc60000000002 */
[----:B------:R-:W5:Y:S04]  /*a61a0*/  LDL.64 R154, [R1+0x90e0] ;  /* 0x0090e000019a7983 */ /* 0x000f680000100a00 */
[----:B------:R-:W5:Y:S01]  /*a61b0*/  LDL.64 R146, [R1+0x86d0] ;  /* 0x0086d00001927983 */ /* 0x000f620000100a00 */
[----:B------:R-:W-:-:S03]  /*a61c0*/  DFMA R110, -R30, R2, 1 ;  /* 0x3ff000001e6e742b */ /* 0x000fc60000000102 */
[----:B------:R-:W5:Y:S05]  /*a61d0*/  LDL.64 R134, [R1+0x86d8] ;  /* 0x0086d80001867983 */ /* 0x000f6a0000100a00 */
[----:B------:R-:W-:Y:S02]  /*a61e0*/  DFMA R110, R2, R110, R2 ;  /* 0x0000006e026e722b */ /* 0x000fe40000000002 */
[----:B------:R-:W-:-:S08]  /*a61f0*/  DFMA R2, R26, R108, R120 ;  /* 0x0000006c1a02722b */ /* 0x000fd00000000078 */
[----:B------:R-:W-:-:S08]  /*a6200*/  DMUL R120, R110, -R2 ;  /* 0x800000026e787228 */ /* 0x000fd00000000000 */
[----:B------:R-:W-:-:S08]  /*a6210*/  DFMA R122, -R30, R120, -R2 ;  /* 0x000000781e7a722b */ /* 0x000fd00000000902 */
[----:B------:R-:W-:Y:S02]  /*a6220*/  DFMA R110, R110, R122, R120 ;  /* 0x0000007a6e6e722b */ /* 0x000fe40000000078 */
[----:B------:R-:W5:Y:S01]  /*a6230*/  LDL.128 R120, [R1+0x5920] ;  /* 0x0059200001787983 */ /* 0x000f620000100c00 */
[----:B------:R-:W-:-:S07]  /*a6240*/  DADD R2, -RZ, -R2 ;  /* 0x00000000ff027229 */ /* 0x000fce0000000902 */
[----:B------:R-:W-:-:S03]  /*a6250*/  FFMA R0, RZ, R31, R111 ;  /* 0x0000001fff007223 */ /* 0x000fc6000000006f */
[----:B------:R-:W-:Y:S02]  /*a6260*/  FSETP.GEU.AND P2, PT, |R3|, 6.5827683646048100446e-37, PT ;  /* 0x036000000300780b */ /* 0x000fe40003f4e200 */
[----:B------:R-:W-:Y:S01]  /*a6270*/  FSETP.GT.AND P1, PT, |R0|, 1.469367938527859385e-39, PT ;  /* 0x001000000000780b */ /* 0x000fe20003f24200 */
[----:B------:R-:W-:Y:S01]  /*a6280*/  BSSY.RECONVERGENT B3, `(.L_x_4638) ;  /* 0x000001c000037945 */ /* 0x000fe20003800200 */
[----:B--2---:R-:W-:Y:S01]  /*a6290*/  STL.128 [R1+0x8cb0], R164 ;  /* 0x008cb0a401007387 */ /* 0x004fe20000100c00 */
[----:B------:R-:W-:Y:S01]  /*a62a0*/  MOV R144, R166 ;  /* 0x000000a600907202 */ /* 0x000fe20000000f00 */
[----:B------:R-:W-:Y:S01]  /*a62b0*/  IMAD.MOV.U32 R145, RZ, RZ, R167 ;  /* 0x000000ffff917224 */ /* 0x000fe200078e00a7 */
[-C--:B----4-:R-:W-:Y:S02]  /*a62c0*/  DFMA R138, R138, R108.reuse, R72 ;  /* 0x0000006c8a8a722b */ /* 0x090fe40000000048 */
[-C--:B---3--:R-:W-:Y:S02]  /*a62d0*/  DFMA R124, R124, R108.reuse, R118 ;  /* 0x0000006c7c7c722b */ /* 0x088fe40000000076 */
[----:B-----5:R-:W-:-:S02]  /*a62e0*/  DFMA R72, R148, R108, R136 ;  /* 0x0000006c9448722b */ /* 0x020fc40000000088 */
[-C--:B------:R-:W-:Y:S02]  /*a62f0*/  DFMA R118, R154, R108.reuse, R112 ;  /* 0x0000006c9a76722b */ /* 0x080fe40000000070 */
[-C--:B------:R-:W-:Y:S02]  /*a6300*/  DFMA R136, R146, R108.reuse, R130 ;  /* 0x0000006c9288722b */ /* 0x080fe40000000082 */
[-C--:B------:R-:W-:Y:S01]  /*a6310*/  DFMA R134, R134, R108.reuse, R126 ;  /* 0x0000006c8686722b */ /* 0x080fe2000000007e */
[----:B------:R-:W-:Y:S01]  /*a6320*/  IMAD.MOV.U32 R142, RZ, RZ, R122 ;  /* 0x000000ffff8e7224 */ /* 0x000fe200078e007a */
[----:B------:R-:W-:Y:S01]  /*a6330*/  MOV R143, R123 ;  /* 0x0000007b008f7202 */ /* 0x000fe20000000f00 */
[----:B------:R0:W-:Y:S02]  /*a6340*/  STL.128 [R1+0x8c70], R120 ;  /* 0x008c707801007387 */ /* 0x0001e40000100c00 */
[-C--:B0-----:R-:W-:Y:S02]  /*a6350*/  DFMA R120, R156, R108.reuse, R114 ;  /* 0x0000006c9c78722b */ /* 0x081fe40000000072 */
        /* <DEDUP_REMOVED lines=14> */
.L_x_4639:
[----:B------:R-:W-:Y:S05]  /*a6440*/  BSYNC.RECONVERGENT B3 ;  /* 0x0000000000037941 */ /* 0x000fea0003800200 */
.L_x_4638:
        /* <DEDUP_REMOVED lines=48> */
.L_x_4641:
[----:B------:R-:W-:Y:S05]  /*a6750*/  BSYNC.RECONVERGENT B3 ;  /* 0x0000000000037941 */ /* 0x000fea0003800200 */
.L_x_4640:
        /* <DEDUP_REMOVED lines=36> */
[----:B------:R-:W-:-:S12]  /*a69a0*/  DFMA R156, R136, R112, R72 ;  /* 0x00000070889c722b */ /* 0x000fd80000000048 */
        /* <DEDUP_REMOVED lines=9> */
.L_x_4643:
[----:B------:R-:W-:Y:S05]  /*a6a40*/  BSYNC.RECONVERGENT B3 ;  /* 0x0000000000037941 */ /* 0x000fea0003800200 */
.L_x_4642:
[----:B------:R-:W2:Y:S04]  /*a6a50*/  LDL.64 R184, [R1+0x84f8] ;  /* 0x0084f80001b87983 */ /* 0x000ea80000100a00 */
[----:B------:R-:W3:Y:S04]  /*a6a60*/  LDL.128 R72, [R1+0x60b0] ;  /* 0x0060b00001487983 */ /* 0x000ee80000100c00 */
[----:B------:R0:W-:Y:S04]  /*a6a70*/  STL.128 [R1+0x5f90], R104 ;  /* 0x005f906801007387 */ /* 0x0001e80000100c00 */
[----:B------:R-:W4:Y:S04]  /*a6a80*/  LDL.64 R188, [R1+0x8b80] ;  /* 0x008b800001bc7983 */ /* 0x000f280000100a00 */
[----:B------:R-:W4:Y:S04]  /*a6a90*/  LDL.64 R186, [R1+0x8b88] ;  /* 0x008b880001ba7983 */ /* 0x000f280000100a00 */
[----:B------:R-:W4:Y:S01]  /*a6aa0*/  LDL.128 R200, [R1+0x8440] ;  /* 0x0084400001c87983 */ /* 0x000f220000100c00 */
[----:B0-----:R-:W-:-:S03]  /*a6ab0*/  DADD R104, -RZ, -R4 ;  /* 0x00000000ff687229 */ /* 0x001fc60000000904 */
[----:B------:R0:W5:Y:S01]  /*a6ac0*/  LDL.64 R182, [R1+0x61b8] ;  /* 0x0061b80001b67983 */ /* 0x0001620000100a00 */
[----:B------:R-:W-:Y:S02]  /*a6ad0*/  DADD R106, -RZ, -R12 ;  /* 0x00000000ff6a7229 */ /* 0x000fe4000000090c */
[----:B------:R-:W-:Y:S01]  /*a6ae0*/  DADD R12, -RZ, -R56 ;  /* 0x00000000ff0c7229 */ /* 0x000fe20000000938 */
[----:B------:R0:W5:Y:S01]  /*a6af0*/  LDL.128 R120, [R1+0x60f0] ;  /* 0x0060f00001787983 */ /* 0x0001620000100c00 */
[----:B------:R-:W-:-:S03]  /*a6b00*/  DADD R14, -RZ, -R14 ;  /* 0x00000000ff0e7229 */ /* 0x000fc6000000090e */
[----:B------:R1:W-:Y:S04]  /*a6b10*/  STL.128 [R1+0x5fa0], R104 ;  /* 0x005fa06801007387 */ /* 0x0003e80000100c00 */
[----:B------:R0:W-:Y:S01]  /*a6b20*/  STL.128 [R1+0x5fe0], R12 ;  /* 0x005fe00c01007387 */ /* 0x0001e20000100c00 */
[----:B------:R-:W-:Y:S02]  /*a6b30*/  DADD R78, -RZ, -R78 ;  /* 0x00000000ff4e7229 */ /* 0x000fe4000000094e */
[----:B------:R-:W-:Y:S01]  /*a6b40*/  DADD R92, -RZ, -R92 ;  /* 0x00000000ff5c7229 */ /* 0x000fe2000000095c */
[----:B------:R0:W5:Y:S01]  /*a6b50*/  LDL.128 R124, [R1+0x6120] ;  /* 0x00612000017c7983 */ /* 0x0001620000100c00 */
[----:B------:R-:W-:Y:S02]  /*a6b60*/  DADD R100, -RZ, -R100 ;  /* 0x00000000ff647229 */ /* 0x000fe40000000964 */
[----:B------:R-:W-:Y:S01]  /*a6b70*/  DADD R102, -RZ, -R102 ;  /* 0x00000000ff667229 */ /* 0x000fe20000000966 */
[----:B------:R0:W5:Y:S01]  /*a6b80*/  LDL.128 R144, [R1+0x6150] ;  /* 0x0061500001907983 */ /* 0x0001620000100c00 */
[----:B-1----:R-:W-:-:S03]  /*a6b90*/  DADD R104, -RZ, -R32 ;  /* 0x00000000ff687229 */ /* 0x002fc60000000920 */
[----:B------:R1:W5:Y:S01]  /*a6ba0*/  LDL.128 R140, [R1+0x6160] ;  /* 0x00616000018c7983 */ /* 0x0003620000100c00 */
[----:B------:R-:W-:Y:S02]  /*a6bb0*/  DADD R106, -RZ, -R38 ;  /* 0x00000000ff6a7229 */ /* 0x000fe40000000926 */
[----:B0-----:R-:W-:Y:S01]  /*a6bc0*/  DADD R12, -RZ, -R76 ;  /* 0x00000000ff0c7229 */ /* 0x001fe2000000094c */
[----:B------:R1:W5:Y:S01]  /*a6bd0*/  LDL.128 R148, [R1+0x6170] ;  /* 0x0061700001947983 */ /* 0x0003620000100c00 */
[----:B------:R-:W-:-:S03]  /*a6be0*/  DADD R14, -RZ, -R90 ;  /* 0x00000000ff0e7229 */ /* 0x000fc6000000095a */
[----:B------:R0:W-:Y:S01]  /*a6bf0*/  STL.128 [R1+0x5fb0], R104 ;  /* 0x005fb06801007387 */ /* 0x0001e20000100c00 */
[----:B------:R-:W-:-:S03]  /*a6c00*/  DADD R76, -RZ, -R88 ;  /* 0x00000000ff4c7229 */ /* 0x000fc60000000958 */
[----:B------:R1:W-:Y:S01]  /*a6c10*/  STL.128 [R1+0x5ff0], R12 ;  /* 0x005ff00c01007387 */ /* 0x0003e20000100c00 */
[----:B------:R-:W-:Y:S02]  /*a6c20*/  DADD R108, -RZ, -R108 ;  /* 0x00000000ff6c7229 */ /* 0x000fe4000000096c */
[----:B------:R-:W-:Y:S01]  /*a6c30*/  DADD R110, -RZ, -R110 ;  /* 0x00000000ff6e7229 */ /* 0x000fe2000000096e */
[----:B------:R0:W5:Y:S01]  /*a6c40*/  LDL.128 R116, [R1+0x6180] ;  /* 0x0061800001747983 */ /* 0x0001620000100c00 */
[----:B------:R-:W-:Y:S02]  /*a6c50*/  DADD R112, -RZ, -R112 ;  /* 0x00000000ff707229 */ /* 0x000fe40000000970 */
[----:B------:R-:W-:Y:S01]  /*a6c60*/  DADD R114, -RZ, -R2 ;  /* 0x00000000ff727229 */ /* 0x000fe20000000902 */
[----:B------:R-:W-:Y:S01]  /*a6c70*/  STL.128 [R1+0x6030], R100 ;  /* 0x0060306401007387 */ /* 0x000fe20000100c00 */
[----:B0-----:R-:W-:-:S03]  /*a6c80*/  DADD R104, -RZ, -R40 ;  /* 0x00000000ff687229 */ /* 0x001fc60000000928 */
[----:B------:R0:W5:Y:S01]  /*a6c90*/  LDL.128 R88, [R1+0x60d0] ;  /* 0x0060d00001587983 */ /* 0x0001620000100c00 */
[----:B------:R-:W-:Y:S02]  /*a6ca0*/  DADD R106, -RZ, -R44 ;  /* 0x00000000ff6a7229 */ /* 0x000fe4000000092c */
[----:B-1----:R-:W-:Y:S01]  /*a6cb0*/  DADD R14, -RZ, -R94 ;  /* 0x00000000ff0e7229 */ /* 0x002fe2000000095e */
[----:B------:R0:W5:Y:S01]  /*a6cc0*/  LDL.128 R136, [R1+0x6190] ;  /* 0x0061900001887983 */ /* 0x0001620000100c00 */
[----:B------:R-:W-:-:S03]  /*a6cd0*/  DADD R94, -RZ, -R98 ;  /* 0x00000000ff5e7229 */ /* 0x000fc60000000962 */
[----:B------:R1:W-:Y:S01]  /*a6ce0*/  STL.128 [R1+0x5fc0], R104 ;  /* 0x005fc06801007387 */ /* 0x0003e20000100c00 */
[----:B------:R-:W-:-:S03]  /*a6cf0*/  DADD R12, -RZ, -R96 ;  /* 0x00000000ff0c7229 */ /* 0x000fc60000000960 */
[----:B------:R0:W-:Y:S04]  /*a6d00*/  STL.128 [R1+0x6000], R76 ;  /* 0x0060004c01007387 */ /* 0x0001e80000100c00 */
[----:B------:R0:W-:Y:S04]  /*a6d10*/  STL.128 [R1+0x6020], R92 ;  /* 0x0060205c01007387 */ /* 0x0001e80000100c00 */
[----:B------:R0:W-:Y:S01]  /*a6d20*/  STL.128 [R1+0x6040], R108 ;  /* 0x0060406c01007387 */ /* 0x0001e20000100c00 */
[----:B-1----:R-:W-:-:S03]  /*a6d30*/  DADD R104, -RZ, -R48 ;  /* 0x00000000ff687229 */ /* 0x002fc60000000930 */
[----:B------:R-:W-:Y:S01]  /*a6d40*/  STL.128 [R1+0x6050], R112 ;  /* 0x0060507001007387 */ /* 0x000fe20000100c00 */
[----:B------:R-:W-:-:S03]  /*a6d50*/  DADD R106, -RZ, -R52 ;  /* 0x00000000ff6a7229 */ /* 0x000fc60000000934 */
[----:B0-----:R0:W5:Y:S04]  /*a6d60*/  LDL.128 R76, [R1+0x6110] ;  /* 0x00611000014c7983 */ /* 0x0011680000100c00 */
[----:B------:R1:W-:Y:S04]  /*a6d70*/  STL.128 [R1+0x5fd0], R104 ;  /* 0x005fd06801007387 */ /* 0x0003e80000100c00 */
        /* <DEDUP_REMOVED lines=8> */
[----:B------:R0:W5:Y:S04]  /*a6e00*/  LDL.128 R128, [R1+0x61e0] ;  /* 0x0061e00001807983 */ /* 0x0001680000100c00 */
[----:B------:R0:W5:Y:S01]  /*a6e10*/  LDL.128 R112, [R1+0x61f0] ;  /* 0x0061f00001707983 */ /* 0x0001620000100c00 */
[----:B------:R-:W-:-:S03]  /*a6e20*/  MOV R4, 0x1 ;  /* 0x0000000100047802 */ /* 0x000fc60000000f00 */
[----:B------:R1:W-:Y:S01]  /*a6e30*/  STL.128 [R1+0x6010], R12 ;  /* 0x0060100c01007387 */ /* 0x0003e20000100c00 */
[-C--:B------:R-:W-:Y:S02]  /*a6e40*/  DFMA R198, R216, R2.reuse, R174 ;  /* 0x00000002d8c6722b */ /* 0x080fe400000000ae */
[-C--:B------:R-:W-:Y:S02]  /*a6e50*/  DFMA R192, R218, R2.reuse, R172 ;  /* 0x00000002dac0722b */ /* 0x080fe400000000ac */
[-C--:B------:R-:W-:Y:S02]  /*a6e60*/  DFMA R194, R208, R2.reuse, R166 ;  /* 0x00000002d0c2722b */ /* 0x080fe400000000a6 */
[-C--:B------:R-:W-:Y:S02]  /*a6e70*/  DFMA R172, R210, R2.reuse, R164 ;  /* 0x00000002d2ac722b */ /* 0x080fe400000000a4 */
[----:B------:R-:W-:Y:S01]  /*a6e80*/  DFMA R174, R212, R2, R160 ;  /* 0x00000002d4ae722b */ /* 0x000fe200000000a0 */
[----:B------:R0:W-:Y:S04]  /*a6e90*/  STL.64 [R1+0x8b98], R198 ;  /* 0x008b98c601007387 */ /* 0x0001e80000100a00 */
[----:B------:R0:W-:Y:S04]  /*a6ea0*/  STL.128 [R1+0x6080], R192 ;  /* 0x006080c001007387 */ /* 0x0001e80000100c00 */
[----:B------:R0:W-:Y:S01]  /*a6eb0*/  STL.128 [R1+0x6090], R172 ;  /* 0x006090ac01007387 */ /* 0x0001e20000100c00 */
[----:B------:R-:W-:Y:S01]  /*a6ec0*/  BSSY.RECONVERGENT B3, `(.L_x_4644) ;  /* 0x0000021000037945 */ /* 0x000fe20003800200 */
[----:B--2---:R-:W1:Y:S02]  /*a6ed0*/  MUFU.RCP64H R5, R185 ;  /* 0x000000b900057308 */ /* 0x004e640000001800 */
[----:B-1----:R-:W-:-:S08]  /*a6ee0*/  DFMA R12, -R184, R4, 1 ;  /* 0x3ff00000b80c742b */ /* 0x002fd00000000104 */
[----:B------:R-:W-:-:S08]  /*a6ef0*/  DFMA R12, R12, R12, R12 ;  /* 0x0000000c0c0c722b */ /* 0x000fd0000000000c */
[----:B------:R-:W-:-:S08]  /*a6f00*/  DFMA R4, R4, R12, R4 ;  /* 0x0000000c0404722b */ /* 0x000fd00000000004 */
[----:B------:R-:W-:-:S08]  /*a6f10*/  DFMA R12, -R184, R4, 1 ;  /* 0x3ff00000b80c742b */ /* 0x000fd00000000104 */
[----:B------:R-:W-:-:S08]  /*a6f20*/  DFMA R4, R4, R12, R4 ;  /* 0x0000000c0404722b */ /* 0x000fd00000000004 */
[----:B---3--:R-:W-:-:S08]  /*a6f30*/  DMUL R12, R4, -R72 ;  /* 0x80000048040c7228 */ /* 0x008fd00000000000 */
[----:B------:R-:W-:Y:S02]  /*a6f40*/  DFMA R14, -R184, R12, -R72 ;  /* 0x0000000cb80e722b */ /* 0x000fe40000000948 */
[-C--:B----4-:R-:W-:Y:S02]  /*a6f50*/  DFMA R196, R186, R2.reuse, R176 ;  /* 0x00000002bac4722b */ /* 0x090fe400000000b0 */
[----:B------:R-:W-:-:S04]  /*a6f60*/  DFMA R190, R200, R2, R156 ;  /* 0x00000002c8be722b */ /* 0x000fc8000000009c */
[----:B------:R-:W-:Y:S02]  /*a6f70*/  DFMA R4, R4, R14, R12 ;  /* 0x0000000e0404722b */ /* 0x000fe4000000000c */
[-C--:B------:R-:W-:Y:S02]  /*a6f80*/  DFMA R14, R188, R2.reuse, R178 ;  /* 0x00000002bc0e722b */ /* 0x080fe400000000b2 */
[-C--:B------:R-:W-:Y:S02]  /*a6f90*/  DFMA R12, R10, R2.reuse, R180 ;  /* 0x000000020a0c722b */ /* 0x080fe400000000b4 */
[----:B------:R-:W-:Y:S02]  /*a6fa0*/  DFMA R188, R214, R2, R158 ;  /* 0x00000002d6bc722b */ /* 0x000fe4000000009e */
[----:B------:R-:W-:Y:S01]  /*a6fb0*/  DADD R2, -RZ, -R72 ;  /* 0x00000000ff027229 */ /* 0x000fe20000000948 */
[----:B------:R0:W-:Y:S01]  /*a6fc0*/  STL.64 [R1+0x8b90], R196 ;  /* 0x008b90c401007387 */ /* 0x0001e20000100a00 */
[----:B------:R-:W-:-:S03]  /*a6fd0*/  FFMA R0, RZ, R185, R5 ;  /* 0x000000b9ff007223 */ /* 0x000fc60000000005 */
[----:B------:R0:W-:Y:S04]  /*a6fe0*/  STL.128 [R1+0x5f80], R200 ;  /* 0x005f80c801007387 */ /* 0x0001e80000100c00 */
        /* <DEDUP_REMOVED lines=14> */
.L_x_4645:
[----:B------:R-:W-:Y:S05]  /*a70d0*/  BSYNC.RECONVERGENT B3 ;  /* 0x0000000000037941 */ /* 0x000fea0003800200 */
.L_x_4644:
        /* <DEDUP_REMOVED lines=29> */
.L_x_4647:
[----:B------:R-:W-:Y:S05]  /*a72b0*/  BSYNC.RECONVERGENT B3 ;  /* 0x0000000000037941 */ /* 0x000fea0003800200 */
.L_x_4646:
[----:B------:R-:W2:Y:S04]  /*a72c0*/  LDL.64 R48, [R1+0x86a8] ;  /* 0x0086a80001307983 */ /* 0x000ea80000100a00 */
        /* <DEDUP_REMOVED lines=30> */
.L_x_4649:
[----:B------:R-:W-:Y:S05]  /*a74b0*/  BSYNC.RECONVERGENT B3 ;  /* 0x0000000000037941 */ /* 0x000fea0003800200 */
.L_x_4648:
[----:B------:R-:W2:Y:S04]  /*a74c0*/  LDL.128 R72, [R1+0x46e0] ;  /* 0x0046e00001487983 */ /* 0x000ea80000100c00 */
[----:B------:R-:W3:Y:S04]  /*a74d0*/  LDL.128 R164, [R1+0x4620] ;  /* 0x0046200001a47983 */ /* 0x000ee80000100c00 */
        /* <DEDUP_REMOVED lines=33> */
.L_x_4651:
[----:B------:R-:W-:Y:S05]  /*a76f0*/  BSYNC.RECONVERGENT B3 ;  /* 0x0000000000037941 */ /* 0x000fea0003800200 */
.L_x_4650:
[----:B------:R-:W2:Y:S04]  /*a7700*/  LDL.LU.64 R102, [R1+0x8d10] ;  /* 0x008d100001667983 */ /* 0x000ea80000300a00 */
[----:B------:R-:W3:Y:S01]  /*a7710*/  LDL.LU.64 R72, [R1+0x8d18] ;  /* 0x008d180001487983 */ /* 0x000ee20000300a00 */
        /* <DEDUP_REMOVED lines=27> */
.L_x_4653:
[----:B------:R-:W-:Y:S05]  /*a78d0*/  BSYNC.RECONVERGENT B3 ;  /* 0x0000000000037941 */ /* 0x000fea0003800200 */
.L_x_4652:
[----:B------:R-:W2:Y:S04]  /*a78e0*/  LDL.64 R88, [R1+0x89f0] ;  /* 0x0089f00001587983 */ /* 0x000ea80000100a00 */
[----:B------:R-:W3:Y:S04]  /*a78f0*/  LDL.LU.64 R102, [R1+0x8e80] ;  /* 0x008e800001667983 */ /* 0x000ee80000300a00 */
        /* <DEDUP_REMOVED lines=28> */
.L_x_4655:
[----:B------:R-:W-:Y:S05]  /*a7ac0*/  BSYNC.RECONVERGENT B3 ;  /* 0x0000000000037941 */ /* 0x000fea0003800200 */
.L_x_4654:
[----:B------:R-:W2:Y:S04]  /*a7ad0*/  LDL.64 R90, [R1+0x8748] ;  /* 0x00874800015a7983 */ /* 0x000ea80000100a00 */
[----:B------:R-:W3:Y:S04]  /*a7ae0*/  LDL.LU.64 R130, [R1+0x8a30] ;  /* 0x008a300001827983 */ /* 0x000ee80000300a00 */
        /* <DEDUP_REMOVED lines=29> */
.L_x_4657:
[----:B------:R-:W-:Y:S05]  /*a7cc0*/  BSYNC.RECONVERGENT B3 ;  /* 0x0000000000037941 */ /* 0x000fea0003800200 */
.L_x_4656:
        /* <DEDUP_REMOVED lines=44> */
.L_x_4659:
[----:B------:R-:W-:Y:S05]  /*a7f90*/  BSYNC.RECONVERGENT B3 ;  /* 0x0000000000037941 */ /* 0x000fea0003800200 */
.L_x_4658:
[----:B------:R-:W2:Y:S04]  /*a7fa0*/  LDL.LU.64 R98, [R1+0x8eb0] ;  /* 0x008eb00001627983 */ /* 0x000ea80000300a00 */
        /* <DEDUP_REMOVED lines=33> */
.L_x_4661:
[----:B------:R-:W-:Y:S05]  /*a81c0*/  BSYNC.RECONVERGENT B3 ;  /* 0x0000000000037941 */ /* 0x000fea0003800200 */
.L_x_4660:
        /* <DEDUP_REMOVED lines=32> */
.L_x_4663:
[----:B------:R-:W-:Y:S05]  /*a83d0*/  BSYNC.RECONVERGENT B3 ;  /* 0x0000000000037941 */ /* 0x000fea0003800200 */
.L_x_4662:
[----:B------:R-:W2:Y:S04]  /*a83e0*/  LDL.64 R118, [R1+0x8ab8] ;  /* 0x008ab80001767983 */ /* 0x000ea80000100a00 */
[----:B------:R-:W3:Y:S04]  /*a83f0*/  LDL.64 R134, [R1+0x9c80] ;  /* 0x009c800001867983 */ /* 0x000ee80000100a00 */
[----:B------:R-:W4:Y:S04]  /*a8400*/  LDL.LU.64 R122, [R1+0x8c18] ;  /* 0x008c1800017a7983 */ /* 0x000f280000300a00 */
        /* <DEDUP_REMOVED lines=30> */
.L_x_4665:
[----:B------:R-:W-:Y:S05]  /*a85f0*/  BSYNC.RECONVERGENT B3 ;  /* 0x0000000000037941 */ /* 0x000fea0003800200 */
.L_x_4664:
[----:B------:R-:W2:Y:S04]  /*a8600*/  LDL.64 R118, [R1+0x8910] ;  /* 0x0089100001767983 */ /* 0x000ea80000100a00 */
[----:B------:R-:W3:Y:S04]  /*a8610*/  LDL.LU.64 R136, [R1+0x8e40] ;  /* 0x008e400001887983 */ /* 0x000ee80000300a00 */
[----:B------:R-:W4:Y:S04]  /*a8620*/  LDL.LU.64 R134, [R1+0x8580] ;  /* 0x0085800001867983 */ /* 0x000f280000300a00 */
        /* <DEDUP_REMOVED lines=32> */
.L_x_4667:
[----:B------:R-:W-:Y:S05]  /*a8830*/  BSYNC.RECONVERGENT B3 ;  /* 0x0000000000037941 */ /* 0x000fea0003800200 */
.L_x_4666:
        /* <DEDUP_REMOVED lines=31> */
.L_x_4669:
[----:B------:R-:W-:Y:S05]  /*a8a30*/  BSYNC.RECONVERGENT B3 ;  /* 0x0000000000037941 */ /* 0x000fea0003800200 */
.L_x_4668:
        /* <DEDUP_REMOVED lines=33> */
.L_x_4671:
[----:B------:R-:W-:Y:S05]  /*a8c50*/  BSYNC.RECONVERGENT B3 ;  /* 0x0000000000037941 */ /* 0x000fea0003800200 */
.L_x_4670:
[----:B------:R-:W2:Y:S04]  /*a8c60*/  LDL.64 R130, [R1+0x88e0] ;  /* 0x0088e00001827983 */ /* 0x000ea80000100a00 */
[----:B------:R-:W3:Y:S04]  /*a8c70*/  LDL.64 R136, [R1+0x9c50] ;  /* 0x009c500001887983 */ /* 0x000ee80000100a00 */
[----:B------:R-:W4:Y:S04]  /*a8c80*/  LDL.LU.64 R138, [R1+0x8c80] ;  /* 0x008c8000018a7983 */ /* 0x000f280000300a00 */
        /* <DEDUP_REMOVED lines=32> */
.L_x_4673:
[----:B------:R-:W-:Y:S05]  /*a8e90*/  BSYNC.RECONVERGENT B3 ;  /* 0x0000000000037941 */ /* 0x000fea0003800200 */
.L_x_4672:
        /* <DEDUP_REMOVED lines=31> */
.L_x_4675:
[----:B------:R-:W-:Y:S05]  /*a9090*/  BSYNC.RECONVERGENT B3 ;  /* 0x0000000000037941 */ /* 0x000fea0003800200 */
.L_x_4674:
        /* <DEDUP_REMOVED lines=31> */
.L_x_4677:
[----:B------:R-:W-:Y:S05]  /*a9290*/  BSYNC.RECONVERGENT B3 ;  /* 0x0000000000037941 */ /* 0x000fea0003800200 */
.L_x_4676:
[----:B------:R-:W2:Y:S04]  /*a92a0*/  LDL.64 R100, [R1+0x85a8] ;  /* 0x0085a80001647983 */ /* 0x000ea80000100a00 */
[----:B------:R-:W3:Y:S04]  /*a92b0*/  LDL.LU.64 R126, [R1+0x8680] ;  /* 0x00868000017e7983 */ /* 0x000ee80000300a00 */
        /* <DEDUP_REMOVED lines=42> */
.L_x_4679:
[----:B------:R-:W-:Y:S05]  /*a9560*/  BSYNC.RECONVERGENT B3 ;  /* 0x0000000000037941 */ /* 0x000fea0003800200 */
.L_x_4678:
[----:B------:R-:W2:Y:S04]  /*a9570*/  LDL.64 R132, [R1+0x5010] ;  /* 0x0050100001847983 */ /* 0x000ea80000100a00 */
        /* <DEDUP_REMOVED lines=22> */
[-C--:B------:R-:W-:Y:S02]  /*a96e0*/  DFMA R66, R132, R100.reuse, R122 ;  /* 0x000000648442722b */ /* 0x080fe4000000007a */
[-C--:B----4-:R-:W-:Y:S02]  /*a96f0*/  DFMA R116, R142, R100.reuse, R108 ;  /* 0x000000648e74722b */ /* 0x090fe4000000006c */
[----:B-----5:R-:W-:-:S02]  /*a9700*/  DFMA R108, R140, R100, R126 ;  /* 0x000000648c6c722b */ /* 0x020fc4000000007e */
        /* <DEDUP_REMOVED lines=10> */
.L_x_4681:
[----:B------:R-:W-:Y:S05]  /*a97b0*/  BSYNC.RECONVERGENT B3 ;  /* 0x0000000000037941 */ /* 0x000fea0003800200 */
.L_x_4680:
[----:B------:R-:W2:Y:S04]  /*a97c0*/  LDL.LU.64 R122, [R1+0x8cf8] ;  /* 0x008cf800017a7983 */ /* 0x000ea80000300a00 */
[----:B------:R-:W3:Y:S04]  /*a97d0*/  LDL.64 R140, [R1+0x9da0] ;  /* 0x009da000018c7983 */ /* 0x000ee80000100a00 */
[----:B------:R-:W4:Y:S04]  /*a97e0*/  LDL.LU.64 R126, [R1+0x8cd8] ;  /* 0x008cd800017e7983 */ /* 0x000f280000300a00 */
        /* <DEDUP_REMOVED lines=33> */
.L_x_4683:
[----:B------:R-:W-:Y:S05]  /*a9a00*/  BSYNC.RECONVERGENT B3 ;  /* 0x0000000000037941 */ /* 0x000fea0003800200 */
.L_x_4682:
[----:B------:R-:W2:Y:S04]  /*a9a10*/  LDL.64 R124, [R1+0x8928] ;  /* 0x00892800017c7983 */ /* 0x000ea80000100a00 */
[----:B------:R-:W3:Y:S04]  /*a9a20*/  LDL.64 R128, [R1+0x5130] ;  /* 0x0051300001807983 */ /* 0x000ee80000100a00 */
[----:B------:R-:W4:Y:S04]  /*a9a30*/  LDL.LU.64 R134, [R1+0x8be8] ;  /* 0x008be80001867983 */ /* 0x000f280000300a00 */
        /* <DEDUP_REMOVED lines=17> */
[----:B---3--:R0:W-:Y:S07]  /*a9b50*/  STL.64 [R1+0x8448], R128 ;  /* 0x0084488001007387 */ /* 0x0081ee0000100a00 */
        /* <DEDUP_REMOVED lines=19> */
.L_x_4685:
[----:B------:R-:W-:Y:S05]  /*a9c90*/  BSYNC.RECONVERGENT B3 ;  /* 0x0000000000037941 */ /* 0x000fea0003800200 */
.L_x_4684:
        /* <DEDUP_REMOVED lines=35> */
.L_x_4687:
[----:B------:R-:W-:Y:S05]  /*a9ed0*/  BSYNC.RECONVERGENT B3 ;  /* 0x0000000000037941 */ /* 0x000fea0003800200 */
.L_x_4686:
        /* <DEDUP_REMOVED lines=39> */
.L_x_4689:
[----:B------:R-:W-:Y:S05]  /*aa150*/  BSYNC.RECONVERGENT B3 ;  /* 0x0000000000037941 */ /* 0x000fea0003800200 */
.L_x_4688:
        /* <DEDUP_REMOVED lines=43> */
.L_x_4691:
[----:B------:R-:W-:Y:S05]  /*aa410*/  BSYNC.RECONVERGENT B3 ;  /* 0x0000000000037941 */ /* 0x000fea0003800200 */
.L_x_4690:
        /* <DEDUP_REMOVED lines=46> */
.L_x_4693:
[----:B------:R-:W-:Y:S05]  /*aa700*/  BSYNC.RECONVERGENT B3 ;  /* 0x0000000000037941 */ /* 0x000fea0003800200 */
.L_x_4692:
        /* <DEDUP_REMOVED lines=42> */
.L_x_4695:
[----:B------:R-:W-:Y:S05]  /*aa9b0*/  BSYNC.RECONVERGENT B3 ;  /* 0x0000000000037941 */ /* 0x000fea0003800200 */
.L_x_4694:
        /* <DEDUP_REMOVED lines=50> */
.L_x_4697:
[----:B------:R-:W-:Y:S05]  /*aace0*/  BSYNC.RECONVERGENT B3 ;  /* 0x0000000000037941 */ /* 0x000fea0003800200 */
.L_x_4696:
        /* <DEDUP_REMOVED lines=49> */
.L_x_4699:
[----:B------:R-:W-:Y:S05]  /*ab000*/  BSYNC.RECONVERGENT B3 ;  /* 0x0000000000037941 */ /* 0x000fea0003800200 */
.L_x_4698:
        /* <DEDUP_REMOVED lines=49> */
.L_x_4701:
[----:B------:R-:W-:Y:S05]  /*ab320*/  BSYNC.RECONVERGENT B3 ;  /* 0x0000000000037941 */ /* 0x000fea0003800200 */
.L_x_4700:
        /* <DEDUP_REMOVED lines=48> */
.L_x_4703:
[----:B------:R-:W-:Y:S05]  /*ab630*/  BSYNC.RECONVERGENT B3 ;  /* 0x0000000000037941 */ /* 0x000fea0003800200 */
.L_x_4702:
        /* <DEDUP_REMOVED lines=22> */
[----:B----4-:R-:W-:-:S06]  /*ab7a0*/  DFMA R138, R138, R116, R130 ;  /* 0x000000748a8a722b */ /* 0x010fcc0000000082 */
[--C-:B------:R-:W-:Y:S02]  /*ab7b0*/  DFMA R136, -R8, R134, -R2.reuse ;  /* 0x000000860888722b */ /* 0x100fe40000000902 */
[----:B------:R-:W-:Y:S02]  /*ab7c0*/  DADD R2, -RZ, -R2 ;  /* 0x00000000ff027229 */ /* 0x000fe40000000902 */
[----:B-----5:R-:W-:-:S04]  /*ab7d0*/  DFMA R132, R160, R116, R124 ;  /* 0x00000074a084722b */ /* 0x020fc8000000007c */
[----:B------:R-:W-:Y:S02]  /*ab7e0*/  DFMA R118, R118, R136, R134 ;  /* 0x000000887676722b */ /* 0x000fe40000000086 */
[-C--:B------:R-:W-:Y:S02]  /*ab7f0*/  DFMA R136, R166, R116.reuse, R128 ;  /* 0x00000074a688722b */ /* 0x080fe40000000080 */
[----:B------:R-:W-:Y:S01]  /*ab800*/  FSETP.GEU.AND P2, PT, |R3|, 6.5827683646048100446e-37, PT ;  /* 0x036000000300780b */ /* 0x000fe20003f4e200 */
[-C--:B------:R-:W-:Y:S02]  /*ab810*/  DFMA R134, R164, R116.reuse, R126 ;  /* 0x00000074a486722b */ /* 0x080fe4000000007e */
[-C--:B------:R-:W-:Y:S02]  /*ab820*/  DFMA R130, R158, R116.reuse, R122 ;  /* 0x000000749e82722b */ /* 0x080fe4000000007a */
[-C--:B------:R-:W-:Y:S01]  /*ab830*/  DFMA R128, R156, R116.reuse, R148 ;  /* 0x000000749c80722b */ /* 0x080fe20000000094 */
[----:B------:R-:W-:Y:S01]  /*ab840*/  FFMA R0, RZ, R9, R119 ;  /* 0x00000009ff007223 */ /* 0x000fe20000000077 */
[----:B------:R-:W-:-:S02]  /*ab850*/  DFMA R126, R154, R116, R146 ;  /* 0x000000749a7e722b */ /* 0x000fc40000000092 */
[-C--:B------:R-:W-:Y:S02]  /*ab860*/  DFMA R124, R152, R116.reuse, R144 ;  /* 0x00000074987c722b */ /* 0x080fe40000000090 */
[----:B------:R-:W-:Y:S01]  /*ab870*/  FSETP.GT.AND P1, PT, |R0|, 1.469367938527859385e-39, PT ;  /* 0x001000000000780b */ /* 0x000fe20003f24200 */
[----:B------:R-:W-:-:S12]  /*ab880*/  DFMA R122, R150, R116, R142 ;  /* 0x00000074967a722b */ /* 0x000fd8000000008e */
        /* <DEDUP_REMOVED lines=9> */
.L_x_4705:
[----:B------:R-:W-:Y:S05]  /*ab920*/  BSYNC.RECONVERGENT B3 ;  /* 0x0000000000037941 */ /* 0x000fea0003800200 */
.L_x_4704:
[----:B------:R-:W2:Y:S04]  /*ab930*/  LDL.64 R148, [R1+0x8b80] ;  /* 0x008b800001947983 */ /* 0x000ea80000100a00 */
[----:B------:R-:W3:Y:S04]  /*ab940*/  LDL.64 R146, [R1+0x8b88] ;  /* 0x008b880001927983 */ /* 0x000ee80000100a00 */
[----:B------:R-:W4:Y:S01]  /*ab950*/  LDL.64 R152, [R1+0x8440] ;  /* 0x0084400001987983 */ /* 0x000f220000100a00 */
[----:B------:R-:W0:Y:S01]  /*ab960*/  MUFU.RCP64H R3, R13 ;  /* 0x0000000d00037308 */ /* 0x000e220000001800 */
[----:B------:R-:W-:Y:S01]  /*ab970*/  IMAD.MOV.U32 R2, RZ, RZ, 0x1 ;  /* 0x00000001ff027424 */ /* 0x000fe200078e00ff */
[----:B------:R-:W-:Y:S01]  /*ab980*/  DFMA R140, R10, R118, R140 ;  /* 0x000000760a8c722b */ /* 0x000fe2000000008c */
[----:B------:R-:W-:Y:S07]  /*ab990*/  BSSY.RECONVERGENT B3, `(.L_x_4706) ;  /* 0x000001f000037945 */ /* 0x000fee0003800200 */
[----:B------:R-:W-:-:S02]  /*ab9a0*/  DADD R150, -RZ, -R140 ;  /* 0x00000000ff967229 */ /* 0x000fc4000000098c */
[----:B0-----:R-:W-:-:S08]  /*ab9b0*/  DFMA R142, -R12, R2, 1 ;  /* 0x3ff000000c8e742b */ /* 0x001fd00000000102 */
[----:B------:R-:W-:Y:S01]  /*ab9c0*/  FSETP.GEU.AND P2, PT, |R151|, 6.5827683646048100446e-37, PT ;  /* 0x036000009700780b */ /* 0x000fe20003f4e200 */
[----:B------:R-:W-:-:S08]  /*ab9d0*/  DFMA R142, R142, R142, R142 ;  /* 0x0000008e8e8e722b */ /* 0x000fd0000000008e */
[----:B------:R-:W-:-:S08]  /*ab9e0*/  DFMA R2, R2, R142, R2 ;  /* 0x0000008e0202722b */ /* 0x000fd00000000002 */
[----:B------:R-:W-:-:S08]  /*ab9f0*/  DFMA R142, -R12, R2, 1 ;  /* 0x3ff000000c8e742b */ /* 0x000fd00000000102 */
[----:B------:R-:W-:-:S08]  /*aba00*/  DFMA R2, R2, R142, R2 ;  /* 0x0000008e0202722b */ /* 0x000fd00000000002 */
[----:B------:R-:W-:-:S08]  /*aba10*/  DMUL R142, R140, -R2 ;  /* 0x800000028c8e7228 */ /* 0x000fd00000000000 */
[----:B------:R-:W-:Y:S02]  /*aba20*/  DFMA R144, -R12, R142, -R140 ;  /* 0x0000008e0c90722b */ /* 0x000fe4000000098c */
[----:B------:R-:W-:-:S06]  /*aba30*/  DFMA R140, R208, R118, R130 ;  /* 0x00000076d08c722b */ /* 0x000fcc0000000082 */
[----:B------:R-:W-:Y:S02]  /*aba40*/  DFMA R2, R2, R144, R142 ;  /* 0x000000900202722b */ /* 0x000fe4000000008e */
[-C--:B------:R-:W-:Y:S02]  /*aba50*/  DFMA R144, R216, R118.reuse, R134 ;  /* 0x00000076d890722b */ /* 0x080fe40000000086 */
[-C--:B------:R-:W-:Y:S02]  /*aba60*/  DFMA R142, R218, R118.reuse, R132 ;  /* 0x00000076da8e722b */ /* 0x080fe40000000084 */
[----:B------:R-:W-:-:S04]  /*aba70*/  DFMA R134, R214, R118, R124 ;  /* 0x00000076d686722b */ /* 0x000fc8000000007c */
[----:B------:R-:W-:-:S05]  /*aba80*/  FFMA R0, RZ, R13, R3 ;  /* 0x0000000dff007223 */ /* 0x000fca0000000003 */
[----:B------:R-:W-:Y:S01]  /*aba90*/  FSETP.GT.AND P1, PT, |R0|, 1.469367938527859385e-39, PT ;  /* 0x001000000000780b */ /* 0x000fe20003f24200 */
[-C--:B--2---:R-:W-:Y:S02]  /*abaa0*/  DFMA R148, R148, R118.reuse, R138 ;  /* 0x000000769494722b */ /* 0x084fe4000000008a */
[-C--:B------:R-:W-:Y:S02]  /*abab0*/  DFMA R138, R210, R118.reuse, R128 ;  /* 0x00000076d28a722b */ /* 0x080fe40000000080 */
[-C--:B---3--:R-:W-:Y:S02]  /*abac0*/  DFMA R146, R146, R118.reuse, R136 ;  /* 0x000000769292722b */ /* 0x088fe40000000088 */
[-C--:B------:R-:W-:Y:S02]  /*abad0*/  DFMA R136, R212, R118.reuse, R126 ;  /* 0x00000076d488722b */ /* 0x080fe4000000007e */
[----:B----4-:R-:W-:-:S04]  /*abae0*/  DFMA R132, R152, R118, R122 ;  /* 0x000000769884722b */ /* 0x010fc8000000007a */
        /* <DEDUP_REMOVED lines=9> */
.L_x_4707:
[----:B------:R-:W-:Y:S05]  /*abb80*/  BSYNC.RECONVERGENT B3 ;  /* 0x0000000000037941 */ /* 0x000fea0003800200 */
.L_x_4706:
[----:B------:R-:W2:Y:S01]  /*abb90*/  LDL.64 R150, [R1+0x8a70] ;  /* 0x008a700001967983 */ /* 0x000ea20000100a00 */
[----:B------:R-:W-:Y:S02]  /*abba0*/  DADD R124, -RZ, -R4 ;  /* 0x00000000ff7c7229 */ /* 0x000fe40000000904 */
[----:B------:R-:W-:Y:S01]  /*abbb0*/  DADD R126, -RZ, -R32 ;  /* 0x00000000ff7e7229 */ /* 0x000fe20000000920 */
[----:B------:R-:W3:Y:S04]  /*abbc0*/  LDL.64 R154, [R1+0x8b90] ;  /* 0x008b9000019a7983 */ /* 0x000ee80000100a00 */
[----:B------:R-:W4:Y:S04]  /*abbd0*/  LDL.64 R152, [R1+0x8b98] ;  /* 0x008b980001987983 */ /* 0x000f280000100a00 */
[----:B------:R0:W-:Y:S01]  /*abbe0*/  STL.128 [R1+0x60b0], R124 ;  /* 0x0060b07c01007387 */ /* 0x0001e20000100c00 */
[----:B------:R-:W-:-:S02]  /*abbf0*/  DADD R72, -RZ, -R72 ;  /* 0x00000000ff487229 */ /* 0x000fc40000000948 */
[----:B------:R-:W-:Y:S01]  /*abc00*/  DADD R74, -RZ, -R74 ;  /* 0x00000000ff4a7229 */ /* 0x000fe2000000094a */
[----:B------:R1:W5:Y:S01]  /*abc10*/  LDL.128 R128, [R1+0x6220] ;  /* 0x0062200001807983 */ /* 0x0003620000100c00 */
[----:B0-----:R-:W-:Y:S02]  /*abc20*/  DADD R124, -RZ, -R38 ;  /* 0x00000000ff7c7229 */ /* 0x001fe40000000926 */
[----:B------:R-:W-:-:S03]  /*abc30*/  DADD R126, -RZ, -R40 ;  /* 0x00000000ff7e7229 */ /* 0x000fc60000000928 */
[----:B------:R-:W-:Y:S01]  /*abc40*/  STL.128 [R1+0x60e0], R72 ;  /* 0x0060e04801007387 */ /* 0x000fe20000100c00 */
[----:B------:R-:W-:Y:S02]  /*abc50*/  DADD R92, -RZ, -R92 ;  /* 0x00000000ff5c7229 */ /* 0x000fe4000000095c */
[----:B------:R-:W-:Y:S01]  /*abc60*/  DADD R120, -RZ, -R120 ;  /* 0x00000000ff787229 */ /* 0x000fe20000000978 */
[----:B------:R1:W5:Y:S04]  /*abc70*/  LDL.64 R40, [R1+0x6278] ;  /* 0x0062780001287983 */ /* 0x0003680000100a00 */
[----:B------:R0:W-:Y:S02]  /*abc80*/  STL.128 [R1+0x60c0], R124 ;  /* 0x0060c07c01007387 */ /* 0x0001e40000100c00 */
[----:B0-----:R-:W-:-:S02]  /*abc90*/  DADD R126, -RZ, -R48 ;  /* 0x00000000ff7e7229 */ /* 0x001fc40000000930 */
[----:B------:R-:W-:Y:S02]  /*abca0*/  DADD R48, -RZ, -R50 ;  /* 0x00000000ff307229 */ /* 0x000fe40000000932 */
[----:B------:R-:W-:-:S07]  /*abcb0*/  DADD R50, -RZ, -R94 ;  /* 0x00000000ff327229 */ /* 0x000fce000000095e */
[----:B------:R0:W-:Y:S01]  /*abcc0*/  STL.128 [R1+0x6100], R48 ;  /* 0x0061003001007387 */ /* 0x0001e20000100c00 */
[----:B------:R-:W-:Y:S02]  /*abcd0*/  DADD R124, -RZ, -R44 ;  /* 0x00000000ff7c7229 */ /* 0x000fe4000000092c */
[----:B------:R-:W-:Y:S02]  /*abce0*/  DADD R72, -RZ, -R90 ;  /* 0x00000000ff487229 */ /* 0x000fe4000000095a */
[----:B------:R-:W-:Y:S02]  /*abcf0*/  DADD R74, -RZ, -R88 ;  /* 0x00000000ff4a7229 */ /* 0x000fe40000000958 */
[----:B------:R-:W-:Y:S02]  /*abd00*/  DADD R94, -RZ, -R76 ;  /* 0x00000000ff5e7229 */ /* 0x000fe4000000094c */
[----:B0-----:R-:W-:Y:S02]  /*abd10*/  DADD R48, -RZ, -R102 ;  /* 0x00000000ff307229 */ /* 0x001fe40000000966 */
[----:B------:R-:W-:-:S02]  /*abd20*/  DADD R50, -RZ, -R98 ;  /* 0x00000000ff327229 */ /* 0x000fc40000000962 */
[----:B------:R-:W-:Y:S01]  /*abd30*/  DADD R122, -RZ, -R96 ;  /* 0x00000000ff7a7229 */ /* 0x000fe20000000960 */
[----:B------:R-:W-:Y:S04]  /*abd40*/  STL.128 [R1+0x60d0], R124 ;  /* 0x0060d07c01007387 */ /* 0x000fe80000100c00 */
[----:B------:R0:W-:Y:S04]  /*abd50*/  STL.128 [R1+0x6120], R48 ;  /* 0x0061203001007387 */ /* 0x0001e80000100c00 */
[----:B------:R1:W-:Y:S04]  /*abd60*/  STL.128 [R1+0x60f0], R72 ;  /* 0x0060f04801007387 */ /* 0x0003e80000100c00 */
[----:B------:R-:W-:Y:S04]  /*abd70*/  STL.128 [R1+0x6110], R92 ;  /* 0x0061105c01007387 */ /* 0x000fe80000100c00 */
[----:B------:R1:W-:Y:S01]  /*abd80*/  STL.128 [R1+0x6140], R120 ;  /* 0x0061407801007387 */ /* 0x0003e20000100c00 */
[----:B0-----:R-:W-:-:S03]  /*abd90*/  DADD R48, -RZ, -R78 ;  /* 0x00000000ff307229 */ /* 0x001fc6000000094e */
[----:B------:R0:W5:Y:S01]  /*abda0*/  LDL.128 R124, [R1+0x6230] ;  /* 0x00623000017c7983 */ /* 0x0001620000100c00 */
[----:B------:R-:W-:-:S03]  /*abdb0*/  DADD R50, -RZ, -R100 ;  /* 0x00000000ff327229 */ /* 0x000fc60000000964 */
[----:B-1----:R0:W5:Y:S04]  /*abdc0*/  LDL.128 R72, [R1+0x6200] ;  /* 0x0062000001487983 */ /* 0x0021680000100c00 */
[----:B------:R1:W-:Y:S04]  /*abdd0*/  STL.128 [R1+0x6130], R48 ;  /* 0x0061303001007387 */ /* 0x0003e80000100c00 */
[----:B------:R0:W5:Y:S04]  /*abde0*/  LDL.128 R120, [R1+0x6240] ;  /* 0x0062400001787983 */ /* 0x0001680000100c00 */
[----:B------:R0:W5:Y:S04]  /*abdf0*/  LDL.128 R100, [R1+0x6250] ;  /* 0x0062500001647983 */ /* 0x0001680000100c00 */
[----:B------:R0:W5:Y:S04]  /*abe00*/  LDL.128 R96, [R1+0x6260] ;  /* 0x0062600001607983 */ /* 0x0001680000100c00 */
[----:B-1----:R0:W5:Y:S04]  /*abe10*/  LDL.128 R48, [R1+0x6210] ;  /* 0x0062100001307983 */ /* 0x0021680000100c00 */
[----:B------:R0:W5:Y:S04]  /*abe20*/  LDL.128 R92, [R1+0x6280] ;  /* 0x00628000015c7983 */ /* 0x0001680000100c00 */
[----:B------:R0:W5:Y:S04]  /*abe30*/  LDL.128 R88, [R1+0x6290] ;  /* 0x0062900001587983 */ /* 0x0001680000100c00 */
[----:B------:R0:W5:Y:S01]  /*abe40*/  LDL.128 R76, [R1+0x62a0] ;  /* 0x0062a000014c7983 */ /* 0x0001620000100c00 */
[----:B------:R-:W-:Y:S01]  /*abe50*/  MOV R4, 0x1 ;  /* 0x0000000100047802 */ /* 0x000fe20000000f00 */
[----:B------:R-:W-:-:S02]  /*abe60*/  DFMA R178, R192, R2, R142 ;  /* 0x00000002c0b2722b */ /* 0x000fc4000000008e */
[-C--:B------:R-:W-:Y:S02]  /*abe70*/  DFMA R180, R194, R2.reuse, R140 ;  /* 0x00000002c2b4722b */ /* 0x080fe4000000008c */
[-C--:B------:R-:W-:Y:S02]  /*abe80*/  DFMA R182, R172, R2.reuse, R138 ;  /* 0x00000002acb6722b */ /* 0x080fe4000000008a */
[-C--:B------:R-:W-:Y:S02]  /*abe90*/  DFMA R168, R174, R2.reuse, R136 ;  /* 0x00000002aea8722b */ /* 0x080fe40000000088 */
[----:B------:R-:W-:Y:S02]  /*abea0*/  DFMA R170, R188, R2, R134 ;  /* 0x00000002bcaa722b */ /* 0x000fe40000000086 */
[----:B------:R-:W-:Y:S02]  /*abeb0*/  DADD R104, -RZ, -R104 ;  /* 0x00000000ff687229 */ /* 0x000fe40000000968 */
[----:B------:R-:W-:-:S02]  /*abec0*/  DADD R106, -RZ, -R106 ;  /* 0x00000000ff6a7229 */ /* 0x000fc4000000096a */
[----:B------:R-:W-:Y:S02]  /*abed0*/  DADD R108, -RZ, -R108 ;  /* 0x00000000ff6c7229 */ /* 0x000fe4000000096c */
[----:B------:R-:W-:Y:S01]  /*abee0*/  DADD R110, -RZ, -R110 ;  /* 0x00000000ff6e7229 */ /* 0x000fe2000000096e */
[----:B------:R-:W-:Y:S04]  /*abef0*/  STL.128 [R1+0x61d0], R180 ;  /* 0x0061d0b401007387 */ /* 0x000fe80000100c00 */
[----:B------:R-:W-:Y:S04]  /*abf00*/  STL.128 [R1+0x6170], R104 ;  /* 0x0061706801007387 */ /* 0x000fe80000100c00 */
[----:B------:R-:W-:Y:S04]  /*abf10*/  STL.128 [R1+0x6180], R108 ;  /* 0x0061806c01007387 */ /* 0x000fe80000100c00 */
[----:B------:R-:W-:Y:S01]  /*abf20*/  STL.128 [R1+0x61e0], R168 ;  /* 0x0061e0a801007387 */ /* 0x000fe20000100c00 */
        /* <DEDUP_REMOVED lines=18> */
[----:B----4-:R-:W-:Y:S02]  /*ac050*/  DFMA R176, R152, R2, R144 ;  /* 0x0000000298b0722b */ /* 0x010fe40000000090 */
[----:B-1----:R-:W-:Y:S02]  /*ac060*/  DADD R32, -RZ, -R118 ;  /* 0x00000000ff207229 */ /* 0x002fe40000000976 */
[----:B------:R-:W-:-:S07]  /*ac070*/  DADD R34, -RZ, -R2 ;  /* 0x00000000ff227229 */ /* 0x000fce0000000902 */
[----:B------:R1:W-:Y:S01]  /*ac080*/  STL.128 [R1+0x61a0], R32 ;  /* 0x0061a02001007387 */ /* 0x0003e20000100c00 */
[----:B------:R-:W-:Y:S01]  /*ac090*/  FFMA R0, RZ, R151, R5 ;  /* 0x00000097ff007223 */ /* 0x000fe20000000005 */
[-C--:B-1----:R-:W-:Y:S02]  /*ac0a0*/  DFMA R32, R14, R2.reuse, R148 ;  /* 0x000000020e20722b */ /* 0x082fe40000000094 */
[-C--:B---3--:R-:W-:Y:S02]  /*ac0b0*/  DFMA R34, R154, R2.reuse, R146 ;  /* 0x000000029a22722b */ /* 0x088fe40000000092 */
[----:B------:R-:W-:Y:S01]  /*ac0c0*/  DFMA R2, R190, R2, R132 ;  /* 0x00000002be02722b */ /* 0x000fe20000000084 */
[----:B------:R-:W-:Y:S06]  /*ac0d0*/  STL.128 [R1+0x61c0], R176 ;  /* 0x0061c0b001007387 */ /* 0x000fec0000100c00 */
[----:B------:R1:W-:Y:S04]  /*ac0e0*/  STL.64 [R1+0x8470], R2 ;  /* 0x0084700201007387 */ /* 0x0003e80000100a00 */
[----:B------:R0:W-:Y:S01]  /*ac0f0*/  STL.128 [R1+0x61b0], R32 ;  /* 0x0061b02001007387 */ /* 0x0001e20000100c00 */
[----:B-1----:R-:W-:Y:S01]  /*ac100*/  DADD R2, -RZ, -R114 ;  /* 0x00000000ff027229 */ /* 0x002fe20000000972 */
[----:B------:R-:W-:-:S09]  /*ac110*/  FSETP.GT.AND P1, PT, |R0|, 1.469367938527859385e-39, PT ;  /* 0x001000000000780b */ /* 0x000fd20003f24200 */
        /* <DEDUP_REMOVED lines=11> */
.L_x_4709:
[----:B------:R-:W-:Y:S05]  /*ac1d0*/  BSYNC.RECONVERGENT B3 ;  /* 0x0000000000037941 */ /* 0x000fea0003800200 */
.L_x_4708:
        /* <DEDUP_REMOVED lines=28> */
.L_x_4711:
[----:B------:R-:W-:Y:S05]  /*ac3a0*/  BSYNC.RECONVERGENT B3 ;  /* 0x0000000000037941 */ /* 0x000fea0003800200 */
.L_x_4710:
        /* <DEDUP_REMOVED lines=28> */
.L_x_4713:
[----:B------:R-:W-:Y:S05]  /*ac570*/  BSYNC.RECONVERGENT B3 ;  /* 0x0000000000037941 */ /* 0x000fea0003800200 */
.L_x_4712:
        /* <DEDUP_REMOVED lines=27> */
.L_x_4715:
[----:B------:R-:W-:Y:S05]  /*ac730*/  BSYNC.RECONVERGENT B3 ;  /* 0x0000000000037941 */ /* 0x000fea0003800200 */
.L_x_4714:
[----:B------:R-:W2:Y:S04]  /*ac740*/  LDL.LU.64 R106, [R1+0x8af8] ;  /* 0x008af800016a7983 */ /* 0x000ea80000300a00 */
[----:B------:R-:W3:Y:S04]  /*ac750*/  LDL.64 R116, [R1+0x9b80] ;  /* 0x009b800001747983 */ /* 0x000ee80000100a00 */
[----:B------:R-:W4:Y:S04]  /*ac760*/  LDL.64 R74, [R1+0x9b88] ;  /* 0x009b8800014a7983 */ /* 0x000f280000100a00 */
[----:B------:R-:W5:Y:S04]  /*ac770*/  LDL.64 R110, [R1+0x8958] ;  /* 0x00895800016e7983 */ /* 0x000f680000100a00 */
        /* <DEDUP_REMOVED lines=35> */
.L_x_4717:
[----:B------:R-:W-:Y:S05]  /*ac9b0*/  BSYNC.RECONVERGENT B3 ;  /* 0x0000000000037941 */ /* 0x000fea0003800200 */
.L_x_4716:
        /* <DEDUP_REMOVED lines=48> */
.L_x_4719:
[----:B------:R-:W-:Y:S05]  /*accc0*/  BSYNC.RECONVERGENT B3 ;  /* 0x0000000000037941 */ /* 0x000fea0003800200 */
.L_x_4718:
        /* <DEDUP_REMOVED lines=44> */
.L_x_4721:
[----:B------:R-:W-:Y:S05]  /*acf90*/  BSYNC.RECONVERGENT B3 ;  /* 0x0000000000037941 */ /* 0x000fea0003800200 */
.L_x_4720:
        /* <DEDUP_REMOVED lines=51> */
.L_x_4723:
[----:B------:R-:W-:Y:S05]  /*ad2d0*/  BSYNC.RECONVERGENT B3 ;  /* 0x0000000000037941 */ /* 0x000fea0003800200 */
.L_x_4722:
        /* <DEDUP_REMOVED lines=54> */
.L_x_4725:
[----:B------:R-:W-:Y:S05]  /*ad640*/  BSYNC.RECONVERGENT B3 ;  /* 0x0000000000037941 */ /* 0x000fea0003800200 */
.L_x_4724:
        /* <DEDUP_REMOVED lines=49> */
.L_x_4727:
[----:B------:R-:W-:Y:S05]  /*ad960*/  BSYNC.RECONVERGENT B3 ;  /* 0x0000000000037941 */ /* 0x000fea0003800200 */
.L_x_4726:
        /* <DEDUP_REMOVED lines=49> */
.L_x_4729:
[----:B------:R-:W-:Y:S05]  /*adc80*/  BSYNC.RECONVERGENT B3 ;  /* 0x0000000000037941 */ /* 0x000fea0003800200 */
.L_x_4728:
        /* <DEDUP_REMOVED lines=48> */
.L_x_4731:
[----:B------:R-:W-:Y:S05]  /*adf90*/  BSYNC.RECONVERGENT B3 ;  /* 0x0000000000037941 */ /* 0x000fea0003800200 */
.L_x_4730:
        /* <DEDUP_REMOVED lines=46> */
.L_x_4733:
[----:B------:R-:W-:Y:S05]  /*ae280*/  BSYNC.RECONVERGENT B3 ;  /* 0x0000000000037941 */ /* 0x000fea0003800200 */
.L_x_4732:
        /* <DEDUP_REMOVED lines=8> */
[----:B------:R-:W-:Y:S02]  /*ae310*/  DFMA R92, -R12, R2, 1 ;  /* 0x3ff000000c5c742b */ /* 0x000fe40000000102 */
[----:B------:R-:W-:-:S06]  /*ae320*/  DFMA R98, R10, R90, R102 ;  /* 0x0000005a0a62722b */ /* 0x000fcc0000000066 */
        /* <DEDUP_REMOVED lines=13> */
[-C--:B--2---:R-:W-:Y:S02]  /*ae400*/  DFMA R106, R106, R90.reuse, R100 ;  /* 0x0000005a6a6a722b */ /* 0x084fe40000000064 */
[----:B------:R-:W-:-:S02]  /*ae410*/  DFMA R100, R218, R90, R94 ;  /* 0x0000005ada64722b */ /* 0x000fc4000000005e */
[-C--:B---3--:R-:W-:Y:S02]  /*ae420*/  DFMA R108, R116, R90.reuse, R108 ;  /* 0x0000005a746c722b */ /* 0x088fe4000000006c */
        /* <DEDUP_REMOVED lines=11> */
.L_x_4735:
[----:B------:R-:W-:Y:S05]  /*ae4e0*/  BSYNC.RECONVERGENT B3 ;  /* 0x0000000000037941 */ /* 0x000fea0003800200 */
.L_x_4734:
[----:B------:R-:W2:Y:S04]  /*ae4f0*/  LDL.64 R114, [R1+0x8b90] ;  /* 0x008b900001727983 */ /* 0x000ea80000100a00 */
[----:B------:R-:W3:Y:S01]  /*ae500*/  LDL.64 R112, [R1+0x8b98] ;  /* 0x008b980001707983 */ /* 0x000ee20000100a00 */
[----:B------:R-:W0:Y:S01]  /*ae510*/  MUFU.RCP64H R3, R33 ;  /* 0x0000002100037308 */ /* 0x000e220000001800 */
[----:B------:R-:W-:Y:S01]  /*ae520*/  IMAD.MOV.U32 R2, RZ, RZ, 0x1 ;  /* 0x00000001ff027424 */ /* 0x000fe200078e00ff */
[----:B------:R-:W-:Y:S01]  /*ae530*/  BSSY.RECONVERGENT B3, `(.L_x_4736) ;  /* 0x000001f000037945 */ /* 0x000fe20003800200 */
[-C--:B------:R-:W-:Y:S02]  /*ae540*/  DFMA R122, R192, R92.reuse, R100 ;  /* 0x0000005cc07a722b */ /* 0x080fe40000000064 */
        /* <DEDUP_REMOVED lines=17> */
[-C--:B------:R-:W-:Y:S02]  /*ae660*/  DFMA R114, R188, R92.reuse, R74 ;  /* 0x0000005cbc72722b */ /* 0x080fe4000000004a */
[-C--:B---3--:R-:W-:Y:S02]  /*ae670*/  DFMA R124, R112, R92.reuse, R102 ;  /* 0x0000005c707c722b */ /* 0x088fe40000000066 */
        /* <DEDUP_REMOVED lines=10> */
.L_x_4737:
[----:B------:R-:W-:Y:S05]  /*ae720*/  BSYNC.RECONVERGENT B3 ;  /* 0x0000000000037941 */ /* 0x000fea0003800200 */
.L_x_4736:
[----:B------:R-:W2:Y:S04]  /*ae730*/  LDL.64 R130, [R1+0x8900] ;  /* 0x0089000001827983 */ /* 0x000ea80000100a00 */
[----:B------:R-:W3:Y:S01]  /*ae740*/  LDL.128 R72, [R1+0x62b0] ;  /* 0x0062b00001487983 */ /* 0x000ee20000100c00 */
[----:B------:R-:W-:Y:S01]  /*ae750*/  DADD R96, -RZ, -R38 ;  /* 0x00000000ff607229 */ /* 0x000fe20000000926 */
[----:B------:R-:W-:Y:S01]  /*ae760*/  MOV R38, 0x1 ;  /* 0x0000000100267802 */ /* 0x000fe20000000f00 */
[----:B------:R-:W-:Y:S01]  /*ae770*/  DADD R98, -RZ, -R40 ;  /* 0x00000000ff627229 */ /* 0x000fe20000000928 */
[----:B------:R-:W4:Y:S01]  /*ae780*/  LDL.64 R132, [R1+0x8470] ;  /* 0x0084700001847983 */ /* 0x000f220000100a00 */
[----:B------:R-:W-:Y:S02]  /*ae790*/  DADD R76, -RZ, -R76 ;  /* 0x00000000ff4c7229 */ /* 0x000fe4000000094c */
[----:B------:R-:W-:Y:S01]  /*ae7a0*/  DADD R78, -RZ, -R78 ;  /* 0x00000000ff4e7229 */ /* 0x000fe2000000094e */
[----:B------:R0:W5:Y:S01]  /*ae7b0*/  LDL.64 R128, [R1+0x6318] ;  /* 0x0063180001807983 */ /* 0x0001620000100a00 */
[----:B------:R-:W-:-:S03]  /*ae7c0*/  DADD R88, -RZ, -R88 ;  /* 0x00000000ff587229 */ /* 0x000fc60000000958 */
[----:B------:R1:W-:Y:S01]  /*ae7d0*/  STL.128 [R1+0x6200], R96 ;  /* 0x0062006001007387 */ /* 0x0003e20000100c00 */
[----:B------:R-:W-:Y:S02]  /*ae7e0*/  DADD R90, -RZ, -R90 ;  /* 0x00000000ff5a7229 */ /* 0x000fe4000000095a */
[----:B------:R-:W-:Y:S02]  /*ae7f0*/  DADD R92, -RZ, -R92 ;  /* 0x00000000ff5c7229 */ /* 0x000fe4000000095c */
[----:B------:R-:W-:Y:S01]  /*ae800*/  DADD R94, -RZ, -R2 ;  /* 0x00000000ff5e7229 */ /* 0x000fe20000000902 */
[----:B------:R0:W-:Y:S04]  /*ae810*/  STL.128 [R1+0x6240], R76 ;  /* 0x0062404c01007387 */ /* 0x0001e80000100c00 */
[----:B------:R0:W5:Y:S04]  /*ae820*/  LDL.128 R108, [R1+0x62d0] ;  /* 0x0062d000016c7983 */ /* 0x0001680000100c00 */
[----:B------:R0:W5:Y:S01]  /*ae830*/  LDL.128 R104, [R1+0x62e0] ;  /* 0x0062e00001687983 */ /* 0x0001620000100c00 */
[----:B-1----:R-:W-:-:S02]  /*ae840*/  DADD R96, -RZ, -R44 ;  /* 0x00000000ff607229 */ /* 0x002fc4000000092c */
[----:B------:R-:W-:Y:S01]  /*ae850*/  DADD R98, -RZ, -R48 ;  /* 0x00000000ff627229 */ /* 0x000fe20000000930 */
[----:B------:R-:W-:Y:S04]  /*ae860*/  STL.128 [R1+0x6250], R88 ;  /* 0x0062505801007387 */ /* 0x000fe80000100c00 */
[----:B------:R1:W-:Y:S04]  /*ae870*/  STL.128 [R1+0x6260], R92 ;  /* 0x0062605c01007387 */ /* 0x0003e80000100c00 */
[----:B------:R1:W-:Y:S04]  /*ae880*/  STL.128 [R1+0x6210], R96 ;  /* 0x0062106001007387 */ /* 0x0003e80000100c00 */
[----:B0-----:R0:W5:Y:S04]  /*ae890*/  LDL.128 R76, [R1+0x62c0] ;  /* 0x0062c000014c7983 */ /* 0x0011680000100c00 */
[----:B------:R0:W5:Y:S04]  /*ae8a0*/  LDL.128 R100, [R1+0x62f0] ;  /* 0x0062f00001647983 */ /* 0x0001680000100c00 */
[----:B-1----:R0:W5:Y:S04]  /*ae8b0*/  LDL.128 R92, [R1+0x6320] ;  /* 0x00632000015c7983 */ /* 0x0021680000100c00 */
        /* <DEDUP_REMOVED lines=11> */
[----:B------:R0:W5:Y:S01]  /*ae970*/  LDL.64 R44, [R1+0x6340] ;  /* 0x00634000012c7983 */ /* 0x0001620000100a00 */
[----:B------:R-:W-:Y:S02]  /*ae980*/  DADD R48, -RZ, -R50 ;  /* 0x00000000ff307229 */ /* 0x000fe40000000932 */
[----:B------:R-:W-:-:S07]  /*ae990*/  DADD R50, -RZ, -R52 ;  /* 0x00000000ff327229 */ /* 0x000fce0000000934 */
[----:B------:R1:W-:Y:S01]  /*ae9a0*/  STL.128 [R1+0x6220], R48 ;  /* 0x0062203001007387 */ /* 0x0003e20000100c00 */
[-C--:B------:R-:W-:Y:S02]  /*ae9b0*/  DFMA R204, R178, R2.reuse, R122 ;  /* 0x00000002b2cc722b */ /* 0x080fe4000000007a */
[-C--:B------:R-:W-:Y:S02]  /*ae9c0*/  DFMA R206, R180, R2.reuse, R120 ;  /* 0x00000002b4ce722b */ /* 0x080fe40000000078 */
[-C--:B------:R-:W-:Y:S02]  /*ae9d0*/  DFMA R236, R182, R2.reuse, R118 ;  /* 0x00000002b6ec722b */ /* 0x080fe40000000076 */
[----:B------:R-:W-:Y:S02]  /*ae9e0*/  DFMA R238, R168, R2, R116 ;  /* 0x00000002a8ee722b */ /* 0x000fe40000000074 */
[----:B-1----:R-:W-:Y:S02]  /*ae9f0*/  DADD R48, -RZ, -R56 ;  /* 0x00000000ff307229 */ /* 0x002fe40000000938 */
[----:B------:R-:W-:-:S02]  /*aea00*/  DADD R50, -RZ, -R66 ;  /* 0x00000000ff327229 */ /* 0x000fc40000000942 */
[-C--:B------:R-:W-:Y:S02]  /*aea10*/  DFMA R184, R170, R2.reuse, R114 ;  /* 0x00000002aab8722b */ /* 0x080fe40000000072 */
[----:B----4-:R-:W-:Y:S02]  /*aea20*/  DFMA R186, R132, R2, R112 ;  /* 0x0000000284ba722b */ /* 0x010fe40000000070 */
[----:B------:R-:W-:Y:S01]  /*aea30*/  DADD R134, -RZ, -R4 ;  /* 0x00000000ff867229 */ /* 0x000fe20000000904 */
[----:B------:R1:W-:Y:S01]  /*aea40*/  STL.128 [R1+0x6230], R48 ;  /* 0x0062303001007387 */ /* 0x0003e20000100c00 */
[----:B------:R-:W-:-:S03]  /*aea50*/  FFMA R0, RZ, R131, R39 ;  /* 0x00000083ff007223 */ /* 0x000fc60000000027 */
[----:B------:R0:W-:Y:S04]  /*aea60*/  STL.128 [R1+0x6280], R204 ;  /* 0x006280cc01007387 */ /* 0x0001e80000100c00 */
[----:B------:R0:W-:Y:S01]  /*aea70*/  STL.128 [R1+0x61f0], R132 ;  /* 0x0061f08401007387 */ /* 0x0001e20000100c00 */
[-C--:B-1----:R-:W-:Y:S02]  /*aea80*/  DFMA R48, R34, R2.reuse, R126 ;  /* 0x000000022230722b */ /* 0x082fe4000000007e */
[----:B------:R-:W-:Y:S02]  /*aea90*/  DFMA R50, R176, R2, R124 ;  /* 0x00000002b032722b */ /* 0x000fe4000000007c */
[----:B------:R-:W-:Y:S01]  /*aeaa0*/  DADD R2, -RZ, -R72 ;  /* 0x00000000ff027229 */ /* 0x000fe20000000948 */
        /* <DEDUP_REMOVED lines=15> */
.L_x_4739:
[----:B------:R-:W-:Y:S05]  /*aeba0*/  BSYNC.RECONVERGENT B3 ;  /* 0x0000000000037941 */ /* 0x000fea0003800200 */
.L_x_4738:
[----:B------:R-:W2:Y:S04]  /*aebb0*/  LDL.64 R56, [R1+0x8928] ;  /* 0x0089280001387983 */ /* 0x000ea80000100a00 */
[----:B------:R-:W3:Y:S04]  /*aebc0*/  LDL.64 R114, [R1+0x8908] ;  /* 0x0089080001727983 */ /* 0x000ee80000100a00 */
[----:B------:R-:W4:Y:S04]  /*aebd0*/  LDL.LU.64 R116, [R1+0x9070] ;  /* 0x0090700001747983 */ /* 0x000f280000300a00 */
        /* <DEDUP_REMOVED lines=33> */
.L_x_4741:
[----:B------:R-:W-:Y:S05]  /*aedf0*/  BSYNC.RECONVERGENT B3 ;  /* 0x0000000000037941 */ /* 0x000fea0003800200 */
.L_x_4740:
        /* <DEDUP_REMOVED lines=34> */
.L_x_4743:
[----:B------:R-:W-:Y:S05]  /*af020*/  BSYNC.RECONVERGENT B3 ;  /* 0x0000000000037941 */ /* 0x000fea0003800200 */
.L_x_4742:
[----:B------:R-:W2:Y:S04]  /*af030*/  LDL.64 R104, [R1+0x8948] ;  /* 0x0089480001687983 */ /* 0x000ea80000100a00 */
[----:B------:R-:W3:Y:S04]  /*af040*/  LDL.LU.64 R54, [R1+0x8970] ;  /* 0x0089700001367983 */ /* 0x000ee80000300a00 */
[----:B------:R-:W4:Y:S04]  /*af050*/  LDL.LU.64 R106, [R1+0x88d0] ;  /* 0x0088d000016a7983 */ /* 0x000f280000300a00 */
[----:B------:R-:W5:Y:S04]  /*af060*/  LDL.LU.64 R94, [R1+0x8f08] ;  /* 0x008f0800015e7983 */ /* 0x000f680000300a00 */
        /* <DEDUP_REMOVED lines=45> */
.L_x_4745:
[----:B------:R-:W-:Y:S05]  /*af340*/  BSYNC.RECONVERGENT B3 ;  /* 0x0000000000037941 */ /* 0x000fea0003800200 */
.L_x_4744:
        /* <DEDUP_REMOVED lines=54> */
.L_x_4747:
[----:B------:R-:W-:Y:S05]  /*af6b0*/  BSYNC.RECONVERGENT B3 ;  /* 0x0000000000037941 */ /* 0x000fea0003800200 */
.L_x_4746:
        /* <DEDUP_REMOVED lines=49> */
.L_x_4749:
[----:B------:R-:W-:Y:S05]  /*af9d0*/  BSYNC.RECONVERGENT B3 ;  /* 0x0000000000037941 */ /* 0x000fea0003800200 */
.L_x_4748:
        /* <DEDUP_REMOVED lines=49> */
.L_x_4751:
[----:B------:R-:W-:Y:S05]  /*afcf0*/  BSYNC.RECONVERGENT B3 ;  /* 0x0000000000037941 */ /* 0x000fea0003800200 */
.L_x_4750:
[----:B------:R-:W2:Y:S04]  /*afd00*/  LDL.64 R96, [R1+0x8640] ;  /* 0x0086400001607983 */ /* 0x000ea80000100a00 */
[----:B------:R-:W3:Y:S04]  /*afd10*/  LDL.128 R128, [R1+0x5bf0] ;  /* 0x005bf00001807983 */ /* 0x000ee80000100c00 */
[----:B------:R-:W4:Y:S04]  /*afd20*/  LDL.LU.64 R102, [R1+0x85d0] ;  /* 0x0085d00001667983 */ /* 0x000f280000300a00 */
        /* <DEDUP_REMOVED lines=8> */
[----:B------:R-:W5:Y:S01]  /*afdb0*/  LDL.128 R240, [R1+0x5bb0] ;  /* 0x005bb00001f07983 */ /* 0x000f620000100c00 */
        /* <DEDUP_REMOVED lines=13> */
[----:B---3--:R0:W-:Y:S03]  /*afe90*/  STL.128 [R1+0x8e30], R128 ;  /* 0x008e308001007387 */ /* 0x0081e60000100c00 */
[----:B------:R-:W-:-:S06]  /*afea0*/  FSETP.GEU.AND P2, PT, |R3|, 6.5827683646048100446e-37, PT ;  /* 0x036000000300780b */ /* 0x000fcc0003f4e200 */
[----:B------:R-:W-:-:S05]  /*afeb0*/  FFMA R0, RZ, R7, R73 ;  /* 0x00000007ff007223 */ /* 0x000fca0000000049 */
        /* <DEDUP_REMOVED lines=23> */
.L_x_4753:
[----:B------:R-:W-:Y:S05]  /*b0030*/  BSYNC.RECONVERGENT B3 ;  /* 0x0000000000037941 */ /* 0x000fea0003800200 */
.L_x_4752:
[----:B------:R-:W2:Y:S04]  /*b0040*/  LDL.64 R90, [R1+0x8560] ;  /* 0x00856000015a7983 */ /* 0x000ea80000100a00 */
[----:B------:R-:W3:Y:S04]  /*b0050*/  LDL.64 R120, [R1+0x8618] ;  /* 0x0086180001787983 */ /* 0x000ee80000100a00 */
[----:B------:R-:W4:Y:S04]  /*b0060*/  LDL.LU.64 R108, [R1+0x8428] ;  /* 0x00842800016c7983 */ /* 0x000f280000300a00 */
        /* <DEDUP_REMOVED lines=43> */
.L_x_4755:
[----:B------:R-:W-:Y:S05]  /*b0320*/  BSYNC.RECONVERGENT B3 ;  /* 0x0000000000037941 */ /* 0x000fea0003800200 */
.L_x_4754:
        /* <DEDUP_REMOVED lines=17> */
[-C--:B------:R-:W-:Y:S02]  /*b0440*/  DFMA R88, R216, R66.reuse, R100 ;  /* 0x00000042d858722b */ /* 0x080fe40000000064 */
[----:B------:R-:W-:Y:S01]  /*b0450*/  FSETP.GEU.AND P2, PT, |R3|, 6.5827683646048100446e-37, PT ;  /* 0x036000000300780b */ /* 0x000fe20003f4e200 */
[-C--:B------:R-:W-:Y:S02]  /*b0460*/  DFMA R78, R218, R66.reuse, R98 ;  /* 0x00000042da4e722b */ /* 0x080fe40000000062 */
[----:B------:R-:W-:-:S03]  /*b0470*/  DFMA R100, R212, R66, R92 ;  /* 0x00000042d464722b */ /* 0x000fc6000000005c */
        /* <DEDUP_REMOVED lines=16> */
.L_x_4757:
[----:B------:R-:W-:Y:S05]  /*b0580*/  BSYNC.RECONVERGENT B3 ;  /* 0x0000000000037941 */ /* 0x000fea0003800200 */
.L_x_4756:
        /* <DEDUP_REMOVED lines=17> */
[----:B------:R-:W-:-:S05]  /*b06a0*/  DFMA R92, R172, R56, R102 ;  /* 0x00000038ac5c722b */ /* 0x000fca0000000066 */
[----:B------:R-:W-:-:S05]  /*b06b0*/  FFMA R0, RZ, R33, R5 ;  /* 0x00000021ff007223 */ /* 0x000fca0000000005 */
[----:B------:R-:W-:Y:S01]  /*b06c0*/  FSETP.GT.AND P1, PT, |R0|, 1.469367938527859385e-39, PT ;  /* 0x001000000000780b */ /* 0x000fe20003f24200 */
[-C--:B--2---:R-:W-:Y:S02]  /*b06d0*/  DFMA R106, R98, R56.reuse, R90 ;  /* 0x00000038626a722b */ /* 0x084fe4000000005a */
[-C--:B------:R-:W-:Y:S02]  /*b06e0*/  DFMA R90, R174, R56.reuse, R100 ;  /* 0x00000038ae5a722b */ /* 0x080fe40000000064 */
[-C--:B---3--:R-:W-:Y:S02]  /*b06f0*/  DFMA R98, R96, R56.reuse, R88 ;  /* 0x000000386062722b */ /* 0x088fe40000000058 */
        /* <DEDUP_REMOVED lines=12> */
.L_x_4759:
[----:B------:R-:W-:Y:S05]  /*b07c0*/  BSYNC.RECONVERGENT B3 ;  /* 0x0000000000037941 */ /* 0x000fea0003800200 */
.L_x_4758:
[----:B------:R-:W2:Y:S01]  /*b07d0*/  LDL.64 R108, [R1+0x8470] ;  /* 0x00847000016c7983 */ /* 0x000ea20000100a00 */
[----:B------:R-:W0:Y:S01]  /*b07e0*/  MUFU.RCP64H R3, R49 ;  /* 0x0000003100037308 */ /* 0x000e220000001800 */
[----:B------:R-:W-:Y:S01]  /*b07f0*/  IMAD.MOV.U32 R2, RZ, RZ, 0x1 ;  /* 0x00000001ff027424 */ /* 0x000fe200078e00ff */
[----:B------:R-:W-:Y:S01]  /*b0800*/  BSSY.RECONVERGENT B3, `(.L_x_4760) ;  /* 0x000001e000037945 */ /* 0x000fe20003800200 */
[-C--:B------:R-:W-:Y:S02]  /*b0810*/  DFMA R152, R176, R4.reuse, R98 ;  /* 0x00000004b098722b */ /* 0x080fe40000000062 */
[-C--:B------:R-:W-:Y:S02]  /*b0820*/  DFMA R146, R178, R4.reuse, R96 ;  /* 0x00000004b292722b */ /* 0x080fe40000000060 */
        /* <DEDUP_REMOVED lines=27> */
.L_x_4761:
[----:B------:R-:W-:Y:S05]  /*b09e0*/  BSYNC.RECONVERGENT B3 ;  /* 0x0000000000037941 */ /* 0x000fea0003800200 */
.L_x_4760:
[----:B------:R-:W2:Y:S04]  /*b09f0*/  LDL.64 R196, [R1+0x8490] ;  /* 0x0084900001c47983 */ /* 0x000ea80000100a00 */
[----:B------:R-:W3:Y:S01]  /*b0a00*/  LDL.64 R154, [R1+0x6348] ;  /* 0x00634800019a7983 */ /* 0x000ee20000100a00 */
[----:B------:R-:W-:Y:S02]  /*b0a10*/  DADD R88, -RZ, -R38 ;  /* 0x00000000ff587229 */ /* 0x000fe40000000926 */
[----:B------:R-:W-:Y:S01]  /*b0a20*/  DADD R90, -RZ, -R40 ;  /* 0x00000000ff5a7229 */ /* 0x000fe20000000928 */
[----:B------:R0:W5:Y:S01]  /*b0a30*/  LDL.64 R160, [R1+0x6420] ;  /* 0x0064200001a07983 */ /* 0x0001620000100a00 */
[----:B------:R-:W-:-:S03]  /*b0a40*/  IMAD.MOV.U32 R38, RZ, RZ, 0x1 ;  /* 0x00000001ff267424 */ /* 0x000fc600078e00ff */
[----:B------:R0:W5:Y:S04]  /*b0a50*/  LDL.128 R96, [R1+0x6360] ;  /* 0x0063600001607983 */ /* 0x0001680000100c00 */
[----:B------:R1:W-:Y:S04]  /*b0a60*/  STL.128 [R1+0x62b0], R88 ;  /* 0x0062b05801007387 */ /* 0x0003e80000100c00 */
[----:B------:R0:W5:Y:S04]  /*b0a70*/  LDL.128 R108, [R1+0x6370] ;  /* 0x00637000016c7983 */ /* 0x0001680000100c00 */
[----:B------:R0:W5:Y:S04]  /*b0a80*/  LDL.128 R100, [R1+0x6390] ;  /* 0x0063900001647983 */ /* 0x0001680000100c00 */
[----:B------:R0:W5:Y:S01]  /*b0a90*/  LDL.128 R92, [R1+0x63a0] ;  /* 0x0063a000015c7983 */ /* 0x0001620000100c00 */
[----:B-1----:R-:W-:-:S03]  /*b0aa0*/  DADD R90, -RZ, -R52 ;  /* 0x00000000ff5a7229 */ /* 0x002fc60000000934 */
[----:B------:R0:W5:Y:S01]  /*b0ab0*/  LDL.128 R124, [R1+0x63d0] ;  /* 0x0063d000017c7983 */ /* 0x0001620000100c00 */
[----:B------:R-:W-:Y:S02]  /*b0ac0*/  DADD R52, -RZ, -R54 ;  /* 0x00000000ff347229 */ /* 0x000fe40000000936 */
[----:B------:R-:W-:Y:S01]  /*b0ad0*/  DADD R54, -RZ, -R76 ;  /* 0x00000000ff367229 */ /* 0x000fe2000000094c */
[----:B------:R0:W5:Y:S01]  /*b0ae0*/  LDL.128 R112, [R1+0x63e0] ;  /* 0x0063e00001707983 */ /* 0x0001620000100c00 */
[----:B------:R-:W-:-:S03]  /*b0af0*/  DADD R88, -RZ, -R44 ;  /* 0x00000000ff587229 */ /* 0x000fc6000000092c */
[----:B------:R0:W5:Y:S04]  /*b0b00*/  LDL.128 R76, [R1+0x63c0] ;  /* 0x0063c000014c7983 */ /* 0x0001680000100c00 */
[----:B------:R1:W-:Y:S04]  /*b0b10*/  STL.128 [R1+0x62d0], R52 ;  /* 0x0062d03401007387 */ /* 0x0003e80000100c00 */
[----:B------:R4:W-:Y:S04]  /*b0b20*/  STL.128 [R1+0x62c0], R88 ;  /* 0x0062c05801007387 */ /* 0x0009e80000100c00 */
[----:B------:R0:W5:Y:S04]  /*b0b30*/  LDL.128 R120, [R1+0x63f0] ;  /* 0x0063f00001787983 */ /* 0x0001680000100c00 */
[----:B------:R0:W5:Y:S01]  /*b0b40*/  LDL.128 R128, [R1+0x6400] ;  /* 0x0064000001807983 */ /* 0x0001620000100c00 */
[----:B-1----:R-:W-:-:S03]  /*b0b50*/  DADD R52, -RZ, -R74 ;  /* 0x00000000ff347229 */ /* 0x002fc6000000094a */
[----:B------:R0:W5:Y:S01]  /*b0b60*/  LDL.128 R132, [R1+0x6410] ;  /* 0x0064100001847983 */ /* 0x0001620000100c00 */
[----:B------:R-:W-:-:S03]  /*b0b70*/  DADD R54, -RZ, -R72 ;  /* 0x00000000ff367229 */ /* 0x000fc60000000948 */
[----:B------:R0:W5:Y:S04]  /*b0b80*/  LDL.128 R72, [R1+0x6380] ;  /* 0x0063800001487983 */ /* 0x0001680000100c00 */
[----:B------:R1:W-:Y:S04]  /*b0b90*/  STL.128 [R1+0x62e0], R52 ;  /* 0x0062e03401007387 */ /* 0x0003e80000100c00 */
[----:B----4-:R0:W5:Y:S04]  /*b0ba0*/  LDL.128 R88, [R1+0x63b0] ;  /* 0x0063b00001587983 */ /* 0x0101680000100c00 */
[----:B------:R0:W5:Y:S04]  /*b0bb0*/  LDL.128 R156, [R1+0x6430] ;  /* 0x00643000019c7983 */ /* 0x0001680000100c00 */
[----:B------:R0:W5:Y:S01]  /*b0bc0*/  LDL.128 R116, [R1+0x6440] ;  /* 0x0064400001747983 */ /* 0x0001620000100c00 */
[----:B-1----:R-:W-:-:S03]  /*b0bd0*/  DADD R52, -RZ, -R66 ;  /* 0x00000000ff347229 */ /* 0x002fc60000000942 */
[----:B------:R0:W5:Y:S01]  /*b0be0*/  LDL.128 R104, [R1+0x6450] ;  /* 0x0064500001687983 */ /* 0x0001620000100c00 */
[----:B------:R-:W-:-:S07]  /*b0bf0*/  DADD R54, -RZ, -R56 ;  /* 0x00000000ff367229 */ /* 0x000fce0000000938 */
[----:B------:R1:W-:Y:S04]  /*b0c00*/  STL.128 [R1+0x62f0], R52 ;  /* 0x0062f03401007387 */ /* 0x0003e80000100c00 */
[----:B-1----:R0:W5:Y:S01]  /*b0c10*/  LDL.128 R52, [R1+0x6350] ;  /* 0x0063500001347983 */ /* 0x0021620000100c00 */
[----:B------:R-:W-:Y:S02]  /*b0c20*/  DADD R150, -RZ, -R2 ;  /* 0x00000000ff967229 */ /* 0x000fe40000000902 */
[-C--:B------:R-:W-:Y:S02]  /*b0c30*/  DFMA R224, R50, R2.reuse, R152 ;  /* 0x0000000232e0722b */ /* 0x080fe40000000098 */
[-C--:B------:R-:W-:Y:S02]  /*b0c40*/  DFMA R226, R204, R2.reuse, R146 ;  /* 0x00000002cce2722b */ /* 0x080fe40000000092 */
[----:B------:R-:W-:-:S02]  /*b0c50*/  DFMA R200, R206, R2, R144 ;  /* 0x00000002cec8722b */ /* 0x000fc40000000090 */
[-C--:B------:R-:W-:Y:S02]  /*b0c60*/  DFMA R202, R236, R2.reuse, R142 ;  /* 0x00000002ecca722b */ /* 0x080fe4000000008e */
[-C--:B------:R-:W-:Y:S02]  /*b0c70*/  DFMA R220, R238, R2.reuse, R140 ;  /* 0x00000002eedc722b */ /* 0x080fe4000000008c */
[-C--:B------:R-:W-:Y:S02]  /*b0c80*/  DFMA R222, R184, R2.reuse, R138 ;  /* 0x00000002b8de722b */ /* 0x080fe4000000008a */
[----:B------:R-:W-:Y:S02]  /*b0c90*/  DFMA R2, R186, R2, R136 ;  /* 0x00000002ba02722b */ /* 0x000fe40000000088 */
[----:B------:R-:W-:-:S05]  /*b0ca0*/  DADD R148, -RZ, -R4 ;  /* 0x00000000ff947229 */ /* 0x000fca0000000904 */
[----:B------:R1:W-:Y:S04]  /*b0cb0*/  STL.64 [R1+0x8460], R2 ;  /* 0x0084600201007387 */ /* 0x0003e80000100a00 */
[----:B------:R0:W-:Y:S04]  /*b0cc0*/  STL.128 [R1+0x6300], R148 ;  /* 0x0063009401007387 */ /* 0x0001e80000100c00 */
[----:B------:R0:W-:Y:S04]  /*b0cd0*/  STL.64 [R1+0x88d0], R224 ;  /* 0x0088d0e001007387 */ /* 0x0001e80000100a00 */
[----:B------:R0:W-:Y:S04]  /*b0ce0*/  STL.64 [R1+0x88d8], R226 ;  /* 0x0088d8e201007387 */ /* 0x0001e80000100a00 */
[----:B------:R0:W-:Y:S04]  /*b0cf0*/  STL.128 [R1+0x6310], R224 ;  /* 0x006310e001007387 */ /* 0x0001e80000100c00 */
[----:B------:R0:W-:Y:S04]  /*b0d00*/  STL.128 [R1+0x6320], R200 ;  /* 0x006320c801007387 */ /* 0x0001e80000100c00 */
[----:B------:R0:W-:Y:S01]  /*b0d10*/  STL.128 [R1+0x6330], R220 ;  /* 0x006330dc01007387 */ /* 0x0001e20000100c00 */
[----:B------:R-:W-:Y:S01]  /*b0d20*/  BSSY.RECONVERGENT B3, `(.L_x_4762) ;  /* 0x0000017000037945 */ /* 0x000fe20003800200 */
[----:B--2---:R-:W2:Y:S02]  /*b0d30*/  MUFU.RCP64H R39, R197 ;  /* 0x000000c500277308 */ /* 0x004ea40000001800 */
[----:B--2---:R-:W-:-:S08]  /*b0d40*/  DFMA R40, -R196, R38, 1 ;  /* 0x3ff00000c428742b */ /* 0x004fd00000000126 */
[----:B------:R-:W-:-:S08]  /*b0d50*/  DFMA R40, R40, R40, R40 ;  /* 0x000000282828722b */ /* 0x000fd00000000028 */
[----:B------:R-:W-:-:S08]  /*b0d60*/  DFMA R38, R38, R40, R38 ;  /* 0x000000282626722b */ /* 0x000fd00000000026 */
[----:B------:R-:W-:-:S08]  /*b0d70*/  DFMA R40, -R196, R38, 1 ;  /* 0x3ff00000c428742b */ /* 0x000fd00000000126 */
[----:B------:R-:W-:-:S08]  /*b0d80*/  DFMA R38, R38, R40, R38 ;  /* 0x000000282626722b */ /* 0x000fd00000000026 */
[----:B---3--:R-:W-:-:S08]  /*b0d90*/  DMUL R40, R38, -R154 ;  /* 0x8000009a26287228 */ /* 0x008fd00000000000 */
[--C-:B------:R-:W-:Y:S02]  /*b0da0*/  DFMA R44, -R196, R40, -R154.reuse ;  /* 0x00000028c42c722b */ /* 0x100fe4000000099a */
[----:B-1----:R-:W-:-:S06]  /*b0db0*/  DADD R2, -RZ, -R154 ;  /* 0x00000000ff027229 */ /* 0x002fcc000000099a */
[----:B------:R-:W-:-:S04]  /*b0dc0*/  DFMA R40, R38, R44, R40 ;  /* 0x0000002c2628722b */ /* 0x000fc80000000028 */
[----:B------:R-:W-:-:S06]  /*b0dd0*/  FSETP.GEU.AND P2, PT, |R3|, 6.5827683646048100446e-37, PT ;  /* 0x036000000300780b */ /* 0x000fcc0003f4e200 */
        /* <DEDUP_REMOVED lines=11> */
.L_x_4763:
[----:B------:R-:W-:Y:S05]  /*b0e90*/  BSYNC.RECONVERGENT B3 ;  /* 0x0000000000037941 */ /* 0x000fea0003800200 */
.L_x_4762:
[----:B------:R-:W2:Y:S04]  /*b0ea0*/  LDL.64 R44, [R1+0x8a60] ;  /* 0x008a6000012c7983 */ /* 0x000ea80000100a00 */
[----:B------:R-:W3:Y:S04]  /*b0eb0*/  LDL.LU.64 R136, [R1+0x9080] ;  /* 0x0090800001887983 */ /* 0x000ee80000300a00 */
        /* <DEDUP_REMOVED lines=28> */
.L_x_4765:
[----:B------:R-:W-:Y:S05]  /*b1080*/  BSYNC.RECONVERGENT B3 ;  /* 0x0000000000037941 */ /* 0x000fea0003800200 */
.L_x_4764:
[----:B------:R-:W2:Y:S01]  /*b1090*/  LDL.64 R66, [R1+0x8530] ;  /* 0x0085300001427983 */ /* 0x000ea20000100a00 */
[----:B------:R-:W-:-:S03]  /*b10a0*/  IMAD.MOV.U32 R2, RZ, RZ, 0x1 ;  /* 0x00000001ff027424 */ /* 0x000fc600078e00ff */
[----:B------:R-:W3:Y:S04]  /*b10b0*/  LDL.LU.64 R138, [R1+0x9408] ;  /* 0x00940800018a7983 */ /* 0x000ee80000300a00 */
        /* <DEDUP_REMOVED lines=10> */
[----:B------:R-:W2:Y:S04]  /*b1160*/  LDL.64 R2, [R1+0x4570] ;  /* 0x0045700001027983 */ /* 0x000ea80000100a00 */
[----:B------:R-:W5:Y:S01]  /*b1170*/  LDL.64 R44, [R1+0x4560] ;  /* 0x00456000012c7983 */ /* 0x000f620000100a00 */
[----:B---3--:R-:W-:-:S04]  /*b1180*/  DFMA R138, R138, R38, R110 ;  /* 0x000000268a8a722b */ /* 0x008fc8000000006e */
[----:B------:R-:W-:-:S05]  /*b1190*/  FFMA R0, RZ, R67, R57 ;  /* 0x00000043ff007223 */ /* 0x000fca0000000039 */
[----:B------:R-:W-:Y:S01]  /*b11a0*/  FSETP.GT.AND P1, PT, |R0|, 1.469367938527859385e-39, PT ;  /* 0x001000000000780b */ /* 0x000fe20003f24200 */
[----:B------:R-:W-:Y:S01]  /*b11b0*/  BSSY.RECONVERGENT B3, `(.L_x_4766) ;  /* 0x000000f000037945 */ /* 0x000fe20003800200 */
[-C--:B----4-:R-:W-:Y:S02]  /*b11c0*/  DFMA R136, R136, R38.reuse, R4 ;  /* 0x000000268888722b */ /* 0x090fe40000000004 */
[----:B--2---:R-:W-:Y:S02]  /*b11d0*/  DFMA R110, R2, R38, R52 ;  /* 0x00000026026e722b */ /* 0x004fe40000000034 */
[----:B------:R-:W-:-:S10]  /*b11e0*/  DADD R2, -RZ, -R54 ;  /* 0x00000000ff027229 */ /* 0x000fd40000000936 */
[----:B------:R-:W-:Y:S01]  /*b11f0*/  FSETP.GEU.AND P2, PT, |R3|, 6.5827683646048100446e-37, PT ;  /* 0x036000000300780b */ /* 0x000fe20003f4e200 */
[----:B-----5:R-:W-:-:S12]  /*b1200*/  DFMA R44, R44, R38, R78 ;  /* 0x000000262c2c722b */ /* 0x020fd8000000004e */
        /* <DEDUP_REMOVED lines=9> */
.L_x_4767:
[----:B------:R-:W-:Y:S05]  /*b12a0*/  BSYNC.RECONVERGENT B3 ;  /* 0x0000000000037941 */ /* 0x000fea0003800200 */
.L_x_4766:
        /* <DEDUP_REMOVED lines=30> */
.L_x_4769:
[----:B------:R-:W-:Y:S05]  /*b1490*/  BSYNC.RECONVERGENT B3 ;  /* 0x0000000000037941 */ /* 0x000fea0003800200 */
.L_x_4768:
[----:B------:R-:W2:Y:S04]  /*b14a0*/  LDL.64 R98, [R1+0x8468] ;  /* 0x0084680001627983 */ /* 0x000ea80000100a00 */
[----:B------:R-:W3:Y:S04]  /*b14b0*/  LDL.LU.64 R140, [R1+0x8db0] ;  /* 0x008db000018c7983 */ /* 0x000ee80000300a00 */
[----:B------:R-:W4:Y:S04]  /*b14c0*/  LDL.64 R108, [R1+0x8d88] ;  /* 0x008d8800016c7983 */ /* 0x000f280000100a00 */
[----:B------:R-:W5:Y:S04]  /*b14d0*/  LDL.64 R120, [R1+0x8d80] ;  /* 0x008d800001787983 */ /* 0x000f680000100a00 */
[----:B------:R-:W5:Y:S01]  /*b14e0*/  LDL.128 R224, [R1+0x4780] ;  /* 0x0047800001e07983 */ /* 0x000f620000100c00 */
        /* <DEDUP_REMOVED lines=28> */
.L_x_4771:
[----:B------:R-:W-:Y:S05]  /*b16b0*/  BSYNC.RECONVERGENT B3 ;  /* 0x0000000000037941 */ /* 0x000fea0003800200 */
.L_x_4770:
[----:B------:R-:W2:Y:S01]  /*b16c0*/  LDL.64 R108, [R1+0x84a0] ;  /* 0x0084a000016c7983 */ /* 0x000ea20000100a00 */
[----:B------:R-:W-:-:S03]  /*b16d0*/  IMAD.MOV.U32 R2, RZ, RZ, 0x1 ;  /* 0x00000001ff027424 */ /* 0x000fc600078e00ff */
[----:B------:R-:W3:Y:S04]  /*b16e0*/  LDL.LU.64 R120, [R1+0x8d50] ;  /* 0x008d500001787983 */ /* 0x000ee80000300a00 */
[----:B------:R-:W4:Y:S04]  /*b16f0*/  LDL.LU.64 R98, [R1+0x8e00] ;  /* 0x008e000001627983 */ /* 0x000f280000300a00 */
[----:B------:R-:W5:Y:S01]  /*b1700*/  LDL.LU.64 R110, [R1+0x8d58] ;  /* 0x008d5800016e7983 */ /* 0x000f620000300a00 */
        /* <DEDUP_REMOVED lines=28> */
.L_x_4773:
[----:B------:R-:W-:Y:S05]  /*b18d0*/  BSYNC.RECONVERGENT B3 ;  /* 0x0000000000037941 */ /* 0x000fea0003800200 */
.L_x_4772:
[----:B------:R-:W2:Y:S04]  /*b18e0*/  LDL.64 R112, [R1+0x8aa8] ;  /* 0x008aa80001707983 */ /* 0x000ea80000100a00 */
[----:B------:R-:W3:Y:S04]  /*b18f0*/  LDL.LU.64 R108, [R1+0x84a8] ;  /* 0x0084a800016c7983 */ /* 0x000ee80000300a00 */
[----:B------:R-:W4:Y:S04]  /*b1900*/  LDL.128 R144, [R1+0x49a0] ;  /* 0x0049a00001907983 */ /* 0x000f280000100c00 */
        /* <DEDUP_REMOVED lines=16> */
[----:B----4-:R0:W-:Y:S03]  /*b1a10*/  STL.128 [R1+0x9bf0], R144 ;  /* 0x009bf09001007387 */ /* 0x0101e60000100c00 */
[----:B------:R-:W-:-:S06]  /*b1a20*/  FSETP.GEU.AND P2, PT, |R3|, 6.5827683646048100446e-37, PT ;  /* 0x036000000300780b */ /* 0x000fcc0003f4e200 */
[----:B------:R-:W-:-:S05]  /*b1a30*/  FFMA R0, RZ, R113, R99 ;  /* 0x00000071ff007223 */ /* 0x000fca0000000063 */
[----:B------:R-:W-:Y:S01]  /*b1a40*/  FSETP.GT.AND P1, PT, |R0|, 1.469367938527859385e-39, PT ;  /* 0x001000000000780b */ /* 0x000fe20003f24200 */
[----:B------:R-:W-:Y:S01]  /*b1a50*/  IMAD.MOV.U32 R118, RZ, RZ, R144 ;  /* 0x000000ffff767224 */ /* 0x000fe200078e0090 */
[----:B------:R-:W-:Y:S01]  /*b1a60*/  MOV R119, R145 ;  /* 0x0000009100777202 */ /* 0x000fe20000000f00 */
[-C--:B-----5:R-:W-:Y:S02]  /*b1a70*/  DFMA R108, R142, R66.reuse, R52 ;  /* 0x000000428e6c722b */ /* 0x0a0fe40000000034 */
        /* <DEDUP_REMOVED lines=12> */
.L_x_4775:
[----:B------:R-:W-:Y:S05]  /*b1b40*/  BSYNC.RECONVERGENT B3 ;  /* 0x0000000000037941 */ /* 0x000fea0003800200 */
.L_x_4774:
[----:B------:R-:W2:Y:S04]  /*b1b50*/  LDL.128 R144, [R1+0x4b00] ;  /* 0x004b000001907983 */ /* 0x000ea80000100c00 */
        /* <DEDUP_REMOVED lines=36> */
.L_x_4777:
[----:B------:R-:W-:Y:S05]  /*b1da0*/  BSYNC.RECONVERGENT B3 ;  /* 0x0000000000037941 */ /* 0x000fea0003800200 */
.L_x_4776:
        /* <DEDUP_REMOVED lines=33> */
.L_x_4779:
[----:B------:R-:W-:Y:S05]  /*b1fc0*/  BSYNC.RECONVERGENT B3 ;  /* 0x0000000000037941 */ /* 0x000fea0003800200 */
.L_x_4778:
[----:B------:R-:W2:Y:S04]  /*b1fd0*/  LDL.64 R114, [R1+0x8a98] ;  /* 0x008a980001727983 */ /* 0x000ea80000100a00 */
[----:B------:R-:W3:Y:S04]  /*b1fe0*/  LDL.128 R144, [R1+0x4b80] ;  /* 0x004b800001907983 */ /* 0x000ee80000100c00 */
        /* <DEDUP_REMOVED lines=34> */
.L_x_4781:
[----:B------:R-:W-:Y:S05]  /*b2210*/  BSYNC.RECONVERGENT B3 ;  /* 0x0000000000037941 */ /* 0x000fea0003800200 */
.L_x_4780:
[----:B------:R-:W2:Y:S04]  /*b2220*/  LDL.64 R114, [R1+0x8910] ;  /* 0x0089100001727983 */ /* 0x000ea80000100a00 */
[----:B------:R-:W3:Y:S04]  /*b2230*/  LDL.64 R110, [R1+0x9d30] ;  /* 0x009d3000016e7983 */ /* 0x000ee80000100a00 */
[----:B------:R-:W4:Y:S04]  /*b2240*/  LDL.128 R148, [R1+0x4d70] ;  /* 0x004d700001947983 */ /* 0x000f280000100c00 */
[----:B------:R-:W5:Y:S04]  /*b2250*/  LDL.128 R136, [R1+0x4d60] ;  /* 0x004d600001887983 */ /* 0x000f680000100c00 */
[----:B------:R-:W5:Y:S04]  /*b2260*/  LDL.LU.64 R144, [R1+0x8da8] ;  /* 0x008da80001907983 */ /* 0x000f680000300a00 */
        /* <DEDUP_REMOVED lines=19> */
[----:B-----5:R0:W-:Y:S01]  /*b23a0*/  STL.128 [R1+0x9bd0], R136 ;  /* 0x009bd08801007387 */ /* 0x0201e20000100c00 */
[-C--:B------:R-:W-:Y:S02]  /*b23b0*/  DFMA R110, R144, R72.reuse, R100 ;  /* 0x00000048906e722b */ /* 0x080fe40000000064 */
[-C--:B------:R-:W-:Y:S02]  /*b23c0*/  DFMA R102, R142, R72.reuse, R52 ;  /* 0x000000488e66722b */ /* 0x080fe40000000034 */
[----:B------:R-:W-:Y:S01]  /*b23d0*/  DFMA R52, R140, R72, R94 ;  /* 0x000000488c34722b */ /* 0x000fe2000000005e */
[----:B0-----:R-:W-:Y:S01]  /*b23e0*/  IMAD.MOV.U32 R138, RZ, RZ, R136 ;  /* 0x000000ffff8a7224 */ /* 0x001fe200078e0088 */
[----:B------:R-:W-:Y:S01]  /*b23f0*/  MOV R136, R148 ;  /* 0x0000009400887202 */ /* 0x000fe20000000f00 */
[----:B------:R-:W-:Y:S02]  /*b2400*/  IMAD.MOV.U32 R139, RZ, RZ, R137 ;  /* 0x000000ffff8b7224 */ /* 0x000fe400078e0089 */
        /* <DEDUP_REMOVED lines=12> */
.L_x_4783:
[----:B------:R-:W-:Y:S05]  /*b24d0*/  BSYNC.RECONVERGENT B3 ;  /* 0x0000000000037941 */ /* 0x000fea0003800200 */
.L_x_4782:
[----:B------:R-:W2:Y:S04]  /*b24e0*/  LDL.128 R140, [R1+0x4e70] ;  /* 0x004e7000018c7983 */ /* 0x000ea80000100c00 */
        /* <DEDUP_REMOVED lines=33> */
.L_x_4785:
[----:B------:R-:W-:Y:S05]  /*b2700*/  BSYNC.RECONVERGENT B3 ;  /* 0x0000000000037941 */ /* 0x000fea0003800200 */
.L_x_4784:
[----:B------:R-:W2:Y:S04]  /*b2710*/  LDL.64 R136, [R1+0x89c0] ;  /* 0x0089c00001887983 */ /* 0x000ea80000100a00 */
[----:B------:R-:W3:Y:S04]  /*b2720*/  LDL.128 R144, [R1+0x5000] ;  /* 0x0050000001907983 */ /* 0x000ee80000100c00 */
[----:B------:R-:W4:Y:S04]  /*b2730*/  LDL.64 R102, [R1+0x9d58] ;  /* 0x009d580001667983 */ /* 0x000f280000100a00 */
[----:B0-----:R-:W5:Y:S04]  /*b2740*/  LDL.64 R140, [R1+0x9040] ;  /* 0x00904000018c7983 */ /* 0x001f680000100a00 */
        /* <DEDUP_REMOVED lines=35> */
.L_x_4787:
[----:B------:R-:W-:Y:S05]  /*b2980*/  BSYNC.RECONVERGENT B3 ;  /* 0x0000000000037941 */ /* 0x000fea0003800200 */
.L_x_4786:
[----:B------:R-:W2:Y:S04]  /*b2990*/  LDL.128 R148, [R1+0x5090] ;  /* 0x0050900001947983 */ /* 0x000ea80000100c00 */
[----:B------:R-:W3:Y:S04]  /*b29a0*/  LDL.LU.64 R142, [R1+0x8c68] ;  /* 0x008c6800018e7983 */ /* 0x000ee80000300a00 */
[----:B------:R-:W4:Y:S04]  /*b29b0*/  LDL.64 R116, [R1+0x9cd0] ;  /* 0x009cd00001747983 */ /* 0x000f280000100a00 */
[----:B------:R-:W5:Y:S04]  /*b29c0*/  LDL.LU.64 R144, [R1+0x8d78] ;  /* 0x008d780001907983 */ /* 0x000f680000300a00 */
        /* <DEDUP_REMOVED lines=23> */
[-C--:B-----5:R-:W-:Y:S02]  /*b2b40*/  DFMA R108, R144, R92.reuse, R108 ;  /* 0x0000005c906c722b */ /* 0x0a0fe4000000006c */
        /* <DEDUP_REMOVED lines=16> */
.L_x_4789:
[----:B------:R-:W-:Y:S05]  /*b2c50*/  BSYNC.RECONVERGENT B3 ;  /* 0x0000000000037941 */ /* 0x000fea0003800200 */
.L_x_4788:
[----:B------:R-:W2:Y:S04]  /*b2c60*/  LDL.64 R112, [R1+0x8880] ;  /* 0x0088800001707983 */ /* 0x000ea80000100a00 */
[----:B0-----:R-:W3:Y:S04]  /*b2c70*/  LDL.128 R148, [R1+0x5130] ;  /* 0x0051300001947983 */ /* 0x001ee80000100c00 */
[----:B------:R-:W4:Y:S04]  /*b2c80*/  LDL.64 R146, [R1+0x8448] ;  /* 0x0084480001927983 */ /* 0x000f280000100a00 */
        /* <DEDUP_REMOVED lines=39> */
.L_x_4791:
[----:B------:R-:W-:Y:S05]  /*b2f00*/  BSYNC.RECONVERGENT B3 ;  /* 0x0000000000037941 */ /* 0x000fea0003800200 */
.L_x_4790:
        /* <DEDUP_REMOVED lines=39> */
.L_x_4793:
[----:B------:R-:W-:Y:S05]  /*b3180*/  BSYNC.RECONVERGENT B3 ;  /* 0x0000000000037941 */ /* 0x000fea0003800200 */
.L_x_4792:
        /* <DEDUP_REMOVED lines=42> */
.L_x_4795:
[----:B------:R-:W-:Y:S05]  /*b3430*/  BSYNC.RECONVERGENT B3 ;  /* 0x0000000000037941 */ /* 0x000fea0003800200 */
.L_x_4794:
        /* <DEDUP_REMOVED lines=24> */
[----:B----4-:R0:W-:Y:S03]  /*b35c0*/  STL.64 [R1+0x84a8], R124 ;  /* 0x0084a87c01007387 */ /* 0x0101e60000100a00 */
[----:B------:R-:W-:-:S02]  /*b35d0*/  FFMA R0, RZ, R119, R109 ;  /* 0x00000077ff007223 */ /* 0x000fc4000000006d */
[----:B------:R-:W-:-:S03]  /*b35e0*/  FSETP.GEU.AND P2, PT, |R3|, 6.5827683646048100446e-37, PT ;  /* 0x036000000300780b */ /* 0x000fc60003f4e200 */
        /* <DEDUP_REMOVED lines=20> */
.L_x_4797:
[----:B------:R-:W-:Y:S05]  /*b3730*/  BSYNC.RECONVERGENT B3 ;  /* 0x0000000000037941 */ /* 0x000fea0003800200 */
.L_x_4796:
        /* <DEDUP_REMOVED lines=42> */
.L_x_4799:
[----:B------:R-:W-:Y:S05]  /*b39e0*/  BSYNC.RECONVERGENT B3 ;  /* 0x0000000000037941 */ /* 0x000fea0003800200 */
.L_x_4798:
        /* <DEDUP_REMOVED lines=50> */
.L_x_4801:
[----:B------:R-:W-:Y:S05]  /*b3d10*/  BSYNC.RECONVERGENT B3 ;  /* 0x0000000000037941 */ /* 0x000fea0003800200 */
.L_x_4800:
        /* <DEDUP_REMOVED lines=49> */
.L_x_4803:
[----:B------:R-:W-:Y:S05]  /*b4030*/  BSYNC.RECONVERGENT B3 ;  /* 0x0000000000037941 */ /* 0x000fea0003800200 */
.L_x_4802:
        /* <DEDUP_REMOVED lines=49> */
.L_x_4805:
[----:B------:R-:W-:Y:S05]  /*b4350*/  BSYNC.RECONVERGENT B3 ;  /* 0x0000000000037941 */ /* 0x000fea0003800200 */
.L_x_4804:
        /* <DEDUP_REMOVED lines=25> */
[-C--:B-----5:R-:W-:Y:S02]  /*b44f0*/  DFMA R116, R150, R110.reuse, R124 ;  /* 0x0000006e9674722b */ /* 0x0a0fe4000000007c */
        /* <DEDUP_REMOVED lines=20> */
.L_x_4807:
[----:B------:R-:W-:Y:S05]  /*b4640*/  BSYNC.RECONVERGENT B3 ;  /* 0x0000000000037941 */ /* 0x000fea0003800200 */
.L_x_4806:
[----:B------:R-:W2:Y:S04]  /*b4650*/  LDL.LU.64 R124, [R1+0x8560] ;  /* 0x00856000017c7983 */ /* 0x000ea80000300a00 */
        /* <DEDUP_REMOVED lines=8> */
[----:B------:R-:W5:Y:S04]  /*b46e0*/  LDL.128 R232, [R1+0x5d20] ;  /* 0x005d200001e87983 */ /* 0x000f680000100c00 */
[----:B------:R-:W5:Y:S01]  /*b46f0*/  LDL.128 R244, [R1+0x5d60] ;  /* 0x005d600001f47983 */ /* 0x000f620000100c00 */
        /* <DEDUP_REMOVED lines=35> */
.L_x_4809:
[----:B------:R-:W-:Y:S05]  /*b4930*/  BSYNC.RECONVERGENT B3 ;  /* 0x0000000000037941 */ /* 0x000fea0003800200 */
.L_x_4808:
        /* <DEDUP_REMOVED lines=21> */
[-C--:B------:R-:W-:Y:S02]  /*b4a90*/  DFMA R52, R208, R114.reuse, R52 ;  /* 0x00000072d034722b */ /* 0x080fe40000000034 */
[-C--:B------:R-:W-:Y:S02]  /*b4aa0*/  DFMA R130, R210, R114.reuse, R126 ;  /* 0x00000072d282722b */ /* 0x080fe4000000007e */
[----:B--2---:R-:W-:-:S02]  /*b4ab0*/  DFMA R122, R132, R114, R122 ;  /* 0x00000072847a722b */ /* 0x004fc4000000007a */
[-C--:B------:R-:W-:Y:S02]  /*b4ac0*/  DFMA R132, R212, R114.reuse, R134 ;  /* 0x00000072d484722b */ /* 0x080fe40000000086 */
        /* <DEDUP_REMOVED lines=12> */
.L_x_4811:
[----:B------:R-:W-:Y:S05]  /*b4b90*/  BSYNC.RECONVERGENT B3 ;  /* 0x0000000000037941 */ /* 0x000fea0003800200 */
.L_x_4810:
        /* <DEDUP_REMOVED lines=14> */
[----:B------:R-:W-:Y:S02]  /*b4c80*/  DADD R2, -RZ, -R124 ;  /* 0x00000000ff027229 */ /* 0x000fe4000000097c */
[-C--:B------:R-:W-:Y:S02]  /*b4c90*/  DFMA R124, R192, R116.reuse, R118 ;  /* 0x00000074c07c722b */ /* 0x080fe40000000076 */
[-C--:B------:R-:W-:Y:S02]  /*b4ca0*/  DFMA R118, R174, R116.reuse, R132 ;  /* 0x00000074ae76722b */ /* 0x080fe40000000084 */
[-C--:B------:R-:W-:Y:S02]  /*b4cb0*/  DFMA R132, R188, R116.reuse, R134 ;  /* 0x00000074bc84722b */ /* 0x080fe40000000086 */
[----:B------:R-:W-:Y:S01]  /*b4cc0*/  FFMA R0, RZ, R33, R45 ;  /* 0x00000021ff007223 */ /* 0x000fe2000000002d */
[----:B------:R-:W-:Y:S01]  /*b4cd0*/  DFMA R134, R190, R116, R136 ;  /* 0x00000074be86722b */ /* 0x000fe20000000088 */
[----:B------:R-:W-:-:S03]  /*b4ce0*/  FSETP.GEU.AND P2, PT, |R3|, 6.5827683646048100446e-37, PT ;  /* 0x036000000300780b */ /* 0x000fc60003f4e200 */
        /* <DEDUP_REMOVED lines=14> */
.L_x_4813:
[----:B------:R-:W-:Y:S05]  /*b4dd0*/  BSYNC.RECONVERGENT B3 ;  /* 0x0000000000037941 */ /* 0x000fea0003800200 */
.L_x_4812:
[----:B------:R-:W2:Y:S01]  /*b4de0*/  LDL.64 R136, [R1+0x8470] ;  /* 0x0084700001887983 */ /* 0x000ea20000100a00 */
[----:B------:R-:W0:Y:S01]  /*b4df0*/  MUFU.RCP64H R3, R49 ;  /* 0x0000003100037308 */ /* 0x000e220000001800 */
[----:B------:R-:W-:Y:S01]  /*b4e00*/  MOV R2, 0x1 ;  /* 0x0000000100027802 */ /* 0x000fe20000000f00 */
        /* <DEDUP_REMOVED lines=15> */
[-C--:B------:R-:W-:Y:S01]  /*b4f00*/  DFMA R124, R182, R44.reuse, R120 ;  /* 0x0000002cb67c722b */ /* 0x080fe20000000078 */
[----:B------:R-:W-:Y:S01]  /*b4f10*/  FSETP.GEU.AND P2, PT, |R3|, 6.5827683646048100446e-37, PT ;  /* 0x036000000300780b */ /* 0x000fe20003f4e200 */
[----:B------:R-:W-:-:S02]  /*b4f20*/  DFMA R122, R168, R44, R118 ;  /* 0x0000002ca87a722b */ /* 0x000fc40000000076 */
[----:B------:R-:W-:Y:S01]  /*b4f30*/  FSETP.GT.AND P1, PT, |R0|, 1.469367938527859385e-39, PT ;  /* 0x001000000000780b */ /* 0x000fe20003f24200 */
[-C--:B------:R-:W-:Y:S02]  /*b4f40*/  DFMA R120, R170, R44.reuse, R132 ;  /* 0x0000002caa78722b */ /* 0x080fe40000000084 */
[----:B--2---:R-:W-:-:S10]  /*b4f50*/  DFMA R118, R136, R44, R134 ;  /* 0x0000002c8876722b */ /* 0x004fd40000000086 */
        /* <DEDUP_REMOVED lines=9> */
.L_x_4815:
[----:B------:R-:W-:Y:S05]  /*b4ff0*/  BSYNC.RECONVERGENT B3 ;  /* 0x0000000000037941 */ /* 0x000fea0003800200 */
.L_x_4814:
[----:B------:R-:W2:Y:S01]  /*b5000*/  LDL.64 R144, [R1+0x88d0] ;  /* 0x0088d00001907983 */ /* 0x000ea20000100a00 */
[----:B------:R-:W-:Y:S01]  /*b5010*/  IMAD.MOV.U32 R2, RZ, RZ, 0x1 ;  /* 0x00000001ff027424 */ /* 0x000fe200078e00ff */
[-C--:B------:R-:W-:Y:S01]  /*b5020*/  DFMA R130, R50, R52.reuse, R130 ;  /* 0x000000343282722b */ /* 0x080fe20000000082 */
[----:B------:R-:W-:Y:S01]  /*b5030*/  BSSY.RECONVERGENT B3, `(.L_x_4816) ;  /* 0x000001d000037945 */ /* 0x000fe20003800200 */
[-C--:B------:R-:W-:Y:S02]  /*b5040*/  DFMA R140, R204, R52.reuse, R128 ;  /* 0x00000034cc8c722b */ /* 0x080fe40000000080 */
[-C--:B------:R-:W-:Y:S02]  /*b5050*/  DFMA R138, R206, R52.reuse, R126 ;  /* 0x00000034ce8a722b */ /* 0x080fe4000000007e */
[----:B------:R-:W-:Y:S02]  /*b5060*/  DFMA R136, R236, R52, R124 ;  /* 0x00000034ec88722b */ /* 0x000fe4000000007c */
[----:B------:R-:W-:-:S10]  /*b5070*/  DADD R142, -RZ, -R130 ;  /* 0x00000000ff8e7229 */ /* 0x000fd40000000982 */
[----:B------:R-:W-:Y:S01]  /*b5080*/  FSETP.GEU.AND P2, PT, |R143|, 6.5827683646048100446e-37, PT ;  /* 0x036000008f00780b */ /* 0x000fe20003f4e200 */
        /* <DEDUP_REMOVED lines=11> */
[----:B------:R-:W-:-:S06]  /*b5140*/  DFMA R132, R184, R52, R120 ;  /* 0x00000034b884722b */ /* 0x000fcc0000000078 */
        /* <DEDUP_REMOVED lines=11> */
.L_x_4817:
[----:B------:R-:W-:Y:S05]  /*b5200*/  BSYNC.RECONVERGENT B3 ;  /* 0x0000000000037941 */ /* 0x000fea0003800200 */
.L_x_4816:
[----:B------:R-:W2:Y:S04]  /*b5210*/  LDL.64 R142, [R1+0x85b0] ;  /* 0x0085b000018e7983 */ /* 0x000ea80000100a00 */
[----:B------:R-:W3:Y:S04]  /*b5220*/  LDL.64 R148, [R1+0x8460] ;  /* 0x0084600001947983 */ /* 0x000ee80000100a00 */
[----:B------:R-:W4:Y:S01]  /*b5230*/  LDL.64 R144, [R1+0x88d8] ;  /* 0x0088d80001907983 */ /* 0x000f220000100a00 */
[----:B------:R-:W-:Y:S02]  /*b5240*/  DADD R122, -RZ, -R56 ;  /* 0x00000000ff7a7229 */ /* 0x000fe40000000938 */
[----:B------:R-:W-:Y:S01]  /*b5250*/  DADD R56, -RZ, -R96 ;  /* 0x00000000ff387229 */ /* 0x000fe20000000960 */
[----:B------:R0:W5:Y:S01]  /*b5260*/  LDL.64 R128, [R1+0x6508] ;  /* 0x0065080001807983 */ /* 0x0001620000100a00 */
[----:B------:R-:W-:-:S02]  /*b5270*/  DADD R58, -RZ, -R58 ;  /* 0x00000000ff3a7229 */ /* 0x000fc4000000093a */
[----:B------:R-:W-:Y:S01]  /*b5280*/  DADD R120, -RZ, -R38 ;  /* 0x00000000ff787229 */ /* 0x000fe20000000926 */
[----:B------:R0:W5:Y:S04]  /*b5290*/  LDL.128 R124, [R1+0x64a0] ;  /* 0x0064a000017c7983 */ /* 0x0001680000100c00 */
[----:B------:R1:W-:Y:S04]  /*b52a0*/  STL.128 [R1+0x6380], R56 ;  /* 0x0063803801007387 */ /* 0x0003e80000100c00 */
[----:B------:R0:W-:Y:S01]  /*b52b0*/  STL.128 [R1+0x6350], R120 ;  /* 0x0063507801007387 */ /* 0x0001e20000100c00 */
[----:B-1----:R-:W-:-:S02]  /*b52c0*/  DADD R56, -RZ, -R94 ;  /* 0x00000000ff387229 */ /* 0x002fc4000000095e */
        /* <DEDUP_REMOVED lines=8> */
[----:B------:R-:W-:Y:S02]  /*b5350*/  DADD R64, -RZ, -R64 ;  /* 0x00000000ff407229 */ /* 0x000fe40000000940 */
[----:B------:R-:W-:Y:S02]  /*b5360*/  DADD R88, -RZ, -R88 ;  /* 0x00000000ff587229 */ /* 0x000fe40000000958 */
[----:B-1----:R-:W-:Y:S02]  /*b5370*/  DADD R56, -RZ, -R108 ;  /* 0x00000000ff387229 */ /* 0x002fe4000000096c */
[----:B------:R-:W-:Y:S02]  /*b5380*/  DADD R58, -RZ, -R102 ;  /* 0x00000000ff3a7229 */ /* 0x000fe40000000966 */
[----:B0-----:R-:W-:-:S02]  /*b5390*/  DADD R120, -RZ, -R66 ;  /* 0x00000000ff787229 */ /* 0x001fc40000000942 */
[----:B------:R-:W-:Y:S02]  /*b53a0*/  DADD R66, -RZ, -R90 ;  /* 0x00000000ff427229 */ /* 0x000fe4000000095a */
[----:B------:R-:W-:Y:S01]  /*b53b0*/  DADD R122, -RZ, -R98 ;  /* 0x00000000ff7a7229 */ /* 0x000fe20000000962 */
[----:B------:R0:W-:Y:S01]  /*b53c0*/  STL.128 [R1+0x63d0], R56 ;  /* 0x0063d03801007387 */ /* 0x0001e20000100c00 */
[----:B------:R-:W-:Y:S02]  /*b53d0*/  DADD R90, -RZ, -R76 ;  /* 0x00000000ff5a7229 */ /* 0x000fe4000000094c */
[----:B------:R-:W-:Y:S02]  /*b53e0*/  DADD R100, -RZ, -R100 ;  /* 0x00000000ff647229 */ /* 0x000fe40000000964 */
[----:B------:R-:W-:Y:S01]  /*b53f0*/  DADD R102, -RZ, -R104 ;  /* 0x00000000ff667229 */ /* 0x000fe20000000968 */
[----:B------:R-:W-:Y:S04]  /*b5400*/  STL.128 [R1+0x6370], R120 ;  /* 0x0063707801007387 */ /* 0x000fe80000100c00 */
[----:B------:R1:W-:Y:S04]  /*b5410*/  STL.128 [R1+0x6390], R72 ;  /* 0x0063904801007387 */ /* 0x0003e80000100c00 */
[----:B------:R1:W-:Y:S01]  /*b5420*/  STL.128 [R1+0x63b0], R64 ;  /* 0x0063b04001007387 */ /* 0x0003e20000100c00 */
[----:B0-----:R-:W-:-:S02]  /*b5430*/  DADD R56, -RZ, -R110 ;  /* 0x00000000ff387229 */ /* 0x001fc4000000096e */
[----:B------:R-:W-:Y:S01]  /*b5440*/  DADD R58, -RZ, -R112 ;  /* 0x00000000ff3a7229 */ /* 0x000fe20000000970 */
[----:B------:R-:W-:Y:S04]  /*b5450*/  STL.128 [R1+0x63c0], R88 ;  /* 0x0063c05801007387 */ /* 0x000fe80000100c00 */
[----:B------:R-:W-:Y:S04]  /*b5460*/  STL.128 [R1+0x63e0], R100 ;  /* 0x0063e06401007387 */ /* 0x000fe80000100c00 */
[----:B------:R0:W-:Y:S04]  /*b5470*/  STL.128 [R1+0x63f0], R56 ;  /* 0x0063f03801007387 */ /* 0x0001e80000100c00 */
[----:B-1----:R1:W5:Y:S04]  /*b5480*/  LDL.128 R72, [R1+0x6460] ;  /* 0x0064600001487983 */ /* 0x0023680000100c00 */
[----:B------:R1:W5:Y:S04]  /*b5490*/  LDL.128 R64, [R1+0x6470] ;  /* 0x0064700001407983 */ /* 0x0003680000100c00 */
[----:B------:R1:W5:Y:S01]  /*b54a0*/  LDL.128 R76, [R1+0x6480] ;  /* 0x00648000014c7983 */ /* 0x0003620000100c00 */
[----:B0-----:R-:W-:-:S03]  /*b54b0*/  DADD R56, -RZ, -R114 ;  /* 0x00000000ff387229 */ /* 0x001fc60000000972 */
        /* <DEDUP_REMOVED lines=8> */
[----:B------:R-:W-:-:S03]  /*b5540*/  IMAD.MOV.U32 R38, RZ, RZ, 0x1 ;  /* 0x00000001ff267424 */ /* 0x000fc600078e00ff */
[----:B------:R0:W-:Y:S01]  /*b5550*/  STL.128 [R1+0x6400], R56 ;  /* 0x0064003801007387 */ /* 0x0001e20000100c00 */
[----:B------:R-:W-:Y:S02]  /*b5560*/  DADD R150, -RZ, -R40 ;  /* 0x00000000ff967229 */ /* 0x000fe40000000928 */
[-C--:B------:R-:W-:Y:S02]  /*b5570*/  DFMA R228, R200, R2.reuse, R138 ;  /* 0x00000002c8e4722b */ /* 0x080fe4000000008a */
[-C--:B------:R-:W-:Y:S02]  /*b5580*/  DFMA R230, R202, R2.reuse, R136 ;  /* 0x00000002cae6722b */ /* 0x080fe40000000088 */
[-C--:B------:R-:W-:Y:S02]  /*b5590*/  DFMA R196, R220, R2.reuse, R134 ;  /* 0x00000002dcc4722b */ /* 0x080fe40000000086 */
[----:B------:R-:W-:Y:S02]  /*b55a0*/  DFMA R198, R222, R2, R132 ;  /* 0x00000002dec6722b */ /* 0x000fe40000000084 */
[----:B0-----:R-:W-:-:S02]  /*b55b0*/  DADD R58, -RZ, -R52 ;  /* 0x00000000ff3a7229 */ /* 0x001fc40000000934 */
[----:B------:R-:W-:Y:S01]  /*b55c0*/  DADD R52, -RZ, -R2 ;  /* 0x00000000ff347229 */ /* 0x000fe20000000902 */
[----:B------:R-:W-:Y:S04]  /*b55d0*/  STL.128 [R1+0x6430], R228 ;  /* 0x006430e401007387 */ /* 0x000fe80000100c00 */
[----:B------:R-:W-:Y:S01]  /*b55e0*/  STL.128 [R1+0x6440], R196 ;  /* 0x006440c401007387 */ /* 0x000fe20000100c00 */
[----:B------:R-:W-:Y:S01]  /*b55f0*/  BSSY.RECONVERGENT B3, `(.L_x_4818) ;  /* 0x0000020000037945 */ /* 0x000fe20003800200 */
[----:B--2---:R-:W0:Y:S02]  /*b5600*/  MUFU.RCP64H R39, R143 ;  /* 0x0000008f00277308 */ /* 0x004e240000001800 */
[----:B0-----:R-:W-:-:S08]  /*b5610*/  DFMA R54, -R142, R38, 1 ;  /* 0x3ff000008e36742b */ /* 0x001fd00000000126 */
[----:B------:R-:W-:-:S08]  /*b5620*/  DFMA R54, R54, R54, R54 ;  /* 0x000000363636722b */ /* 0x000fd00000000036 */
[----:B------:R-:W-:-:S08]  /*b5630*/  DFMA R38, R38, R54, R38 ;  /* 0x000000362626722b */ /* 0x000fd00000000026 */
[----:B------:R-:W-:-:S08]  /*b5640*/  DFMA R54, -R142, R38, 1 ;  /* 0x3ff000008e36742b */ /* 0x000fd00000000126 */
[----:B------:R-:W-:-:S08]  /*b5650*/  DFMA R38, R38, R54, R38 ;  /* 0x000000362626722b */ /* 0x000fd00000000026 */
[----:B------:R-:W-:Y:S01]  /*b5660*/  DMUL R54, R38, -R106 ;  /* 0x8000006a26367228 */ /* 0x000fe20000000000 */
[----:B---3--:R-:W-:Y:S01]  /*b5670*/  MOV R40, R148 ;  /* 0x0000009400287202 */ /* 0x008fe20000000f00 */
[----:B------:R-:W-:-:S06]  /*b5680*/  IMAD.MOV.U32 R41, RZ, RZ, R149 ;  /* 0x000000ffff297224 */ /* 0x000fcc00078e0095 */
[----:B------:R-:W-:-:S08]  /*b5690*/  DFMA R56, -R142, R54, -R106 ;  /* 0x000000368e38722b */ /* 0x000fd0000000096a */
[----:B------:R-:W-:Y:S02]  /*b56a0*/  DFMA R38, R38, R56, R54 ;  /* 0x000000382626722b */ /* 0x000fe40000000036 */
[-C--:B----4-:R-:W-:Y:S02]  /*b56b0*/  DFMA R54, R144, R2.reuse, R140 ;  /* 0x000000029036722b */ /* 0x090fe4000000008c */
[----:B------:R-:W-:Y:S02]  /*b56c0*/  DFMA R2, R40, R2, R130 ;  /* 0x000000022802722b */ /* 0x000fe40000000082 */
[----:B------:R-:W-:-:S05]  /*b56d0*/  DADD R56, -RZ, -R44 ;  /* 0x00000000ff387229 */ /* 0x000fca000000092c */
[----:B------:R0:W-:Y:S01]  /*b56e0*/  STL.64 [R1+0x8420], R2 ;  /* 0x0084200201007387 */ /* 0x0001e20000100a00 */
[----:B------:R-:W-:-:S03]  /*b56f0*/  FFMA R0, RZ, R143, R39 ;  /* 0x0000008fff007223 */ /* 0x000fc60000000027 */
[----:B------:R1:W-:Y:S01]  /*b5700*/  STL.128 [R1+0x6410], R56 ;  /* 0x0064103801007387 */ /* 0x0003e20000100c00 */
[----:B0-----:R-:W-:-:S03]  /*b5710*/  DADD R2, -RZ, -R106 ;  /* 0x00000000ff027229 */ /* 0x001fc6000000096a */
[----:B------:R1:W-:Y:S04]  /*b5720*/  STL.128 [R1+0x6340], R148 ;  /* 0x0063409401007387 */ /* 0x0003e80000100c00 */
[----:B------:R1:W-:Y:S01]  /*b5730*/  STL.128 [R1+0x6420], R52 ;  /* 0x0064203401007387 */ /* 0x0003e20000100c00 */
[----:B------:R-:W-:Y:S02]  /*b5740*/  FSETP.GT.AND P1, PT, |R0|, 1.469367938527859385e-39, PT ;  /* 0x001000000000780b */ /* 0x000fe40003f24200 */
[----:B------:R-:W-:-:S13]  /*b5750*/  FSETP.GEU.AND P2, PT, |R3|, 6.5827683646048100446e-37, PT ;  /* 0x036000000300780b */ /* 0x000fda0003f4e200 */
        /* <DEDUP_REMOVED lines=9> */
.L_x_4819:
[----:B------:R-:W-:Y:S05]  /*b57f0*/  BSYNC.RECONVERGENT B3 ;  /* 0x0000000000037941 */ /* 0x000fea0003800200 */
.L_x_4818:
[----:B------:R-:W2:Y:S04]  /*b5800*/  LDL.64 R52, [R1+0x8638] ;  /* 0x0086380001347983 */ /* 0x000ea80000100a00 */
[----:B------:R-:W3:Y:S04]  /*b5810*/  LDL.LU.64 R58, [R1+0x9190] ;  /* 0x00919000013a7983 */ /* 0x000ee80000300a00 */
        /* <DEDUP_REMOVED lines=26> */
.L_x_4821:
[----:B------:R-:W-:Y:S05]  /*b59c0*/  BSYNC.RECONVERGENT B3 ;  /* 0x0000000000037941 */ /* 0x000fea0003800200 */
.L_x_4820:
[----:B------:R-:W2:Y:S04]  /*b59d0*/  LDL.128 R56, [R1+0x43e0] ;  /* 0x0043e00001387983 */ /* 0x000ea80000100c00 */
        /* <DEDUP_REMOVED lines=26> */
.L_x_4823:
[----:B------:R-:W-:Y:S05]  /*b5b80*/  BSYNC.RECONVERGENT B3 ;  /* 0x0000000000037941 */ /* 0x000fea0003800200 */
.L_x_4822:
        /* <DEDUP_REMOVED lines=26> */
.L_x_4825:
[----:B------:R-:W-:Y:S05]  /*b5d30*/  BSYNC.RECONVERGENT B3 ;  /* 0x0000000000037941 */ /* 0x000fea0003800200 */
.L_x_4824:
        /* <DEDUP_REMOVED lines=27> */
.L_x_4827:
[----:B------:R-:W-:Y:S05]  /*b5ef0*/  BSYNC.RECONVERGENT B3 ;  /* 0x0000000000037941 */ /* 0x000fea0003800200 */
.L_x_4826:
        /* <DEDUP_REMOVED lines=26> */
.L_x_4829:
[----:B------:R-:W-:Y:S05]  /*b60a0*/  BSYNC.RECONVERGENT B3 ;  /* 0x0000000000037941 */ /* 0x000fea0003800200 */
.L_x_4828:
        /* <DEDUP_REMOVED lines=27> */
.L_x_4831:
[----:B------:R-:W-:Y:S05]  /*b6260*/  BSYNC.RECONVERGENT B3 ;  /* 0x0000000000037941 */ /* 0x000fea0003800200 */
.L_x_4830:
[----:B------:R-:W2:Y:S04]  /*b6270*/  LDL.64 R84, [R1+0x8950] ;  /* 0x0089500001547983 */ /* 0x000ea80000100a00 */
[----:B------:R-:W3:Y:S04]  /*b6280*/  LDL.64 R72, [R1+0x99a0] ;  /* 0x0099a00001487983 */ /* 0x000ee80000100a00 */
[----:B------:R-:W4:Y:S04]  /*b6290*/  LDL.64 R112, [R1+0x50e0] ;  /* 0x0050e00001707983 */ /* 0x000f280000100a00 */
        /* <DEDUP_REMOVED lines=19> */
[----:B-----5:R0:W-:Y:S05]  /*b63d0*/  STL.64 [R1+0x84b0], R106 ;  /* 0x0084b06a01007387 */ /* 0x0201ea0000100a00 */
        /* <DEDUP_REMOVED lines=18> */
.L_x_4833:
[----:B------:R-:W-:Y:S05]  /*b6500*/  BSYNC.RECONVERGENT B3 ;  /* 0x0000000000037941 */ /* 0x000fea0003800200 */
.L_x_4832:
[----:B------:R-:W2:Y:S04]  /*b6510*/  LDL.128 R132, [R1+0x5210] ;  /* 0x0052100001847983 */ /* 0x000ea80000100c00 */
[----:B------:R-:W3:Y:S04]  /*b6520*/  LDL.64 R88, [R1+0x9b80] ;  /* 0x009b800001587983 */ /* 0x000ee80000100a00 */
[----:B------:R-:W4:Y:S04]  /*b6530*/  LDL.64 R112, [R1+0x9b88] ;  /* 0x009b880001707983 */ /* 0x000f280000100a00 */
        /* <DEDUP_REMOVED lines=38> */
.L_x_4835:
[----:B------:R-:W-:Y:S05]  /*b67a0*/  BSYNC.RECONVERGENT B3 ;  /* 0x0000000000037941 */ /* 0x000fea0003800200 */
.L_x_4834:
[----:B------:R-:W2:Y:S04]  /*b67b0*/  LDL.LU.64 R72, [R1+0x87e0] ;  /* 0x0087e00001487983 */ /* 0x000ea80000300a00 */
[----:B------:R-:W3:Y:S04]  /*b67c0*/  LDL.64 R132, [R1+0x9b20] ;  /* 0x009b200001847983 */ /* 0x000ee80000100a00 */
        /* <DEDUP_REMOVED lines=42> */
.L_x_4837:
[----:B------:R-:W-:Y:S05]  /*b6a70*/  BSYNC.RECONVERGENT B3 ;  /* 0x0000000000037941 */ /* 0x000fea0003800200 */
.L_x_4836:
[----:B------:R-:W2:Y:S04]  /*b6a80*/  LDL.64 R116, [R1+0x8948] ;  /* 0x0089480001747983 */ /* 0x000ea80000100a00 */
[----:B------:R-:W3:Y:S04]  /*b6a90*/  LDL.64 R98, [R1+0x9b50] ;  /* 0x009b500001627983 */ /* 0x000ee80000100a00 */
[----:B------:R-:W4:Y:S04]  /*b6aa0*/  LDL.64 R136, [R1+0x89a0] ;  /* 0x0089a00001887983 */ /* 0x000f280000100a00 */
[----:B------:R-:W5:Y:S04]  /*b6ab0*/  LDL.64 R100, [R1+0x9200] ;  /* 0x0092000001647983 */ /* 0x000f680000100a00 */
[----:B------:R-:W5:Y:S04]  /*b6ac0*/  LDL.64 R94, [R1+0x9d40] ;  /* 0x009d4000015e7983 */ /* 0x000f680000100a00 */
[----:B------:R-:W5:Y:S04]  /*b6ad0*/  LDL.64 R126, [R1+0x91f8] ;  /* 0x0091f800017e7983 */ /* 0x000f680000100a00 */
[----:B------:R-:W5:Y:S04]  /*b6ae0*/  LDL.LU.64 R102, [R1+0x9b58] ;  /* 0x009b580001667983 */ /* 0x000f680000300a00 */
[----:B------:R-:W5:Y:S04]  /*b6af0*/  LDL.LU.64 R104, [R1+0x89a8] ;  /* 0x0089a80001687983 */ /* 0x000f680000300a00 */
        /* <DEDUP_REMOVED lines=43> */
.L_x_4839:
[----:B------:R-:W-:Y:S05]  /*b6db0*/  BSYNC.RECONVERGENT B3 ;  /* 0x0000000000037941 */ /* 0x000fea0003800200 */
.L_x_4838:
[----:B------:R-:W2:Y:S04]  /*b6dc0*/  LDL.64 R106, [R1+0x93c0] ;  /* 0x0093c000016a7983 */ /* 0x000ea80000100a00 */
[----:B------:R-:W3:Y:S04]  /*b6dd0*/  LDL.64 R136, [R1+0x8990] ;  /* 0x0089900001887983 */ /* 0x000ee80000100a00 */
[----:B------:R-:W4:Y:S04]  /*b6de0*/  LDL.LU.64 R112, [R1+0x8860] ;  /* 0x0088600001707983 */ /* 0x000f280000300a00 */
        /* <DEDUP_REMOVED lines=51> */
.L_x_4841:
[----:B------:R-:W-:Y:S05]  /*b7120*/  BSYNC.RECONVERGENT B3 ;  /* 0x0000000000037941 */ /* 0x000fea0003800200 */
.L_x_4840:
[----:B------:R-:W2:Y:S04]  /*b7130*/  LDL.64 R126, [R1+0x86c8] ;  /* 0x0086c800017e7983 */ /* 0x000ea80000100a00 */
[----:B------:R-:W3:Y:S04]  /*b7140*/  LDL.64 R122, [R1+0x9050] ;  /* 0x00905000017a7983 */ /* 0x000ee80000100a00 */
        /* <DEDUP_REMOVED lines=47> */
.L_x_4843:
[----:B------:R-:W-:Y:S05]  /*b7440*/  BSYNC.RECONVERGENT B3 ;  /* 0x0000000000037941 */ /* 0x000fea0003800200 */
.L_x_4842:
        /* <DEDUP_REMOVED lines=49> */
.L_x_4845:
[----:B------:R-:W-:Y:S05]  /*b7760*/  BSYNC.RECONVERGENT B3 ;  /* 0x0000000000037941 */ /* 0x000fea0003800200 */
.L_x_4844:
        /* <DEDUP_REMOVED lines=18> */
[-C--:B------:R-:W-:Y:S02]  /*b7890*/  DFMA R78, R240, R72.reuse, R78 ;  /* 0x00000048f04e722b */ /* 0x080fe4000000004e */
        /* <DEDUP_REMOVED lines=27> */
.L_x_4847:
[----:B------:R-:W-:Y:S05]  /*b7a50*/  BSYNC.RECONVERGENT B3 ;  /* 0x0000000000037941 */ /* 0x000fea0003800200 */
.L_x_4846:
        /* <DEDUP_REMOVED lines=24> */
[-C--:B------:R-:W-:Y:S02]  /*b7be0*/  DFMA R102, R244, R74.reuse, R102 ;  /* 0x0000004af466722b */ /* 0x080fe40000000066 */
[-C--:B------:R-:W-:Y:S02]  /*b7bf0*/  DFMA R104, R246, R74.reuse, R104 ;  /* 0x0000004af668722b */ /* 0x080fe40000000068 */
[-C--:B--2---:R-:W-:Y:S02]  /*b7c00*/  DFMA R88, R122, R74.reuse, R84 ;  /* 0x0000004a7a58722b */ /* 0x084fe40000000054 */
[----:B---3--:R-:W-:-:S02]  /*b7c10*/  DFMA R84, R114, R74, R98 ;  /* 0x0000004a7254722b */ /* 0x008fc40000000062 */
[-C--:B----4-:R-:W-:Y:S02]  /*b7c20*/  DFMA R92, R120, R74.reuse, R92 ;  /* 0x0000004a785c722b */ /* 0x090fe4000000005c */
[-C--:B-----5:R-:W-:Y:S02]  /*b7c30*/  DFMA R94, R118, R74.reuse, R94 ;  /* 0x0000004a765e722b */ /* 0x0a0fe4000000005e */
        /* <DEDUP_REMOVED lines=12> */
.L_x_4849:
[----:B------:R-:W-:Y:S05]  /*b7d00*/  BSYNC.RECONVERGENT B3 ;  /* 0x0000000000037941 */ /* 0x000fea0003800200 */
.L_x_4848:
[----:B------:R-:W2:Y:S04]  /*b7d10*/  LDL.64 R116, [R1+0x8b80] ;  /* 0x008b800001747983 */ /* 0x000ea80000100a00 */
[----:B------:R-:W3:Y:S04]  /*b7d20*/  LDL.64 R114, [R1+0x8b88] ;  /* 0x008b880001727983 */ /* 0x000ee80000100a00 */
[----:B------:R-:W4:Y:S01]  /*b7d30*/  LDL.64 R110, [R1+0x8440] ;  /* 0x00844000016e7983 */ /* 0x000f220000100a00 */
        /* <DEDUP_REMOVED lines=34> */
.L_x_4851:
[----:B------:R-:W-:Y:S05]  /*b7f60*/  BSYNC.RECONVERGENT B3 ;  /* 0x0000000000037941 */ /* 0x000fea0003800200 */
.L_x_4850:
[----:B------:R-:W2:Y:S04]  /*b7f70*/  LDL.64 R106, [R1+0x8b90] ;  /* 0x008b9000016a7983 */ /* 0x000ea80000100a00 */
[----:B------:R-:W3:Y:S01]  /*b7f80*/  LDL.64 R104, [R1+0x8b98] ;  /* 0x008b980001687983 */ /* 0x000ee20000100a00 */
[----:B------:R-:W0:Y:S01]  /*b7f90*/  MUFU.RCP64H R3, R33 ;  /* 0x0000002100037308 */ /* 0x000e220000001800 */
[----:B------:R-:W-:Y:S01]  /*b7fa0*/  IMAD.MOV.U32 R2, RZ, RZ, 0x1 ;  /* 0x00000001ff027424 */ /* 0x000fe200078e00ff */
[----:B------:R-:W-:Y:S01]  /*b7fb0*/  BSSY.RECONVERGENT B3, `(.L_x_4852) ;  /* 0x000001f000037945 */ /* 0x000fe20003800200 */
[-C--:B------:R-:W-:Y:S02]  /*b7fc0*/  DFMA R94, R192, R78.reuse, R94 ;  /* 0x0000004ec05e722b */ /* 0x080fe4000000005e */
        /* <DEDUP_REMOVED lines=29> */
.L_x_4853:
[----:B------:R-:W-:Y:S05]  /*b81a0*/  BSYNC.RECONVERGENT B3 ;  /* 0x0000000000037941 */ /* 0x000fea0003800200 */
.L_x_4852:
[----:B------:R-:W2:Y:S01]  /*b81b0*/  LDL.64 R112, [R1+0x8470] ;  /* 0x0084700001707983 */ /* 0x000ea20000100a00 */
        /* <DEDUP_REMOVED lines=18> */
[-C--:B------:R-:W-:Y:S02]  /*b82e0*/  DFMA R106, R170, R84.reuse, R108 ;  /* 0x00000054aa6a722b */ /* 0x080fe4000000006c */
[----:B------:R-:W-:Y:S01]  /*b82f0*/  DFMA R98, R180, R84, R92 ;  /* 0x00000054b462722b */ /* 0x000fe2000000005c */
        /* <DEDUP_REMOVED lines=12> */
.L_x_4855:
[----:B------:R-:W-:Y:S05]  /*b83c0*/  BSYNC.RECONVERGENT B3 ;  /* 0x0000000000037941 */ /* 0x000fea0003800200 */
.L_x_4854:
        /* <DEDUP_REMOVED lines=21> */
[----:B------:R-:W-:Y:S02]  /*b8520*/  DFMA R94, R186, R88, R108 ;  /* 0x00000058ba5e722b */ /* 0x000fe4000000006c */
        /* <DEDUP_REMOVED lines=10> */
.L_x_4857:
[----:B------:R-:W-:Y:S05]  /*b85d0*/  BSYNC.RECONVERGENT B3 ;  /* 0x0000000000037941 */ /* 0x000fea0003800200 */
.L_x_4856:
        /* <DEDUP_REMOVED lines=32> */
.L_x_4859:
[----:B------:R-:W-:Y:S05]  /*b87e0*/  BSYNC.RECONVERGENT B3 ;  /* 0x0000000000037941 */ /* 0x000fea0003800200 */
.L_x_4858:
        /* <DEDUP_REMOVED lines=10> */
[----:B------:R1:W-:Y:S01]  /*b8890*/  STL.128 [R1+0x64a0], R40 ;  /* 0x0064a02801007387 */ /* 0x0003e20000100c00 */
[----:B------:R-:W-:Y:S02]  /*b88a0*/  DADD R74, -RZ, -R74 ;  /* 0x00000000ff4a7229 */ /* 0x000fe4000000094a */
[----:B------:R-:W-:Y:S01]  /*b88b0*/  DADD R76, -RZ, -R76 ;  /* 0x00000000ff4c7229 */ /* 0x000fe2000000094c */
[----:B------:R2:W-:Y:S01]  /*b88c0*/  STL.128 [R1+0x6460], R96 ;  /* 0x0064606001007387 */ /* 0x0005e20000100c00 */
[----:B------:R-:W-:Y:S02]  /*b88d0*/  DADD R78, -RZ, -R78 ;  /* 0x00000000ff4e7229 */ /* 0x000fe4000000094e */
[----:B------:R-:W-:Y:S01]  /*b88e0*/  DADD R92, -RZ, -R92 ;  /* 0x00000000ff5c7229 */ /* 0x000fe2000000095c */
[----:B------:R3:W-:Y:S01]  /*b88f0*/  STL.128 [R1+0x6490], R68 ;  /* 0x0064904401007387 */ /* 0x0007e20000100c00 */
[----:B------:R-:W-:-:S03]  /*b8900*/  DADD R94, -RZ, -R2 ;  /* 0x00000000ff5e7229 */ /* 0x000fc60000000902 */
[----:B------:R-:W-:Y:S01]  /*b8910*/  STL.128 [R1+0x64c0], R72 ;  /* 0x0064c04801007387 */ /* 0x000fe20000100c00 */
[----:B-1----:R-:W-:-:S03]  /*b8920*/  DADD R42, -RZ, -R20 ;  /* 0x00000000ff2a7229 */ /* 0x002fc60000000914 */
[----:B------:R1:W-:Y:S01]  /*b8930*/  STL.128 [R1+0x64d0], R76 ;  /* 0x0064d04c01007387 */ /* 0x0003e20000100c00 */
[----:B------:R-:W4:Y:S01]  /*b8940*/  MUFU.RCP64H R21, R37 ;  /* 0x0000002500157308 */ /* 0x000f220000001800 */
[----:B------:R-:W-:Y:S01]  /*b8950*/  MOV R20, 0x1 ;  /* 0x0000000100147802 */ /* 0x000fe20000000f00 */
[----:B------:R-:W-:Y:S01]  /*b8960*/  DADD R40, -RZ, -R66 ;  /* 0x00000000ff287229 */ /* 0x000fe20000000942 */
[----:B------:R-:W-:Y:S01]  /*b8970*/  STL.128 [R1+0x64f0], R92 ;  /* 0x0064f05c01007387 */ /* 0x000fe20000100c00 */
[----:B--2---:R-:W-:Y:S02]  /*b8980*/  DADD R98, -RZ, -R56 ;  /* 0x00000000ff627229 */ /* 0x004fe40000000938 */
[----:B------:R-:W-:Y:S01]  /*b8990*/  DADD R56, -RZ, -R58 ;  /* 0x00000000ff387229 */ /* 0x000fe2000000093a */
[----:B---3--:R0:W5:Y:S01]  /*b89a0*/  LDL.128 R68, [R1+0x6560] ;  /* 0x0065600001447983 */ /* 0x0081620000100c00 */
[----:B------:R-:W-:Y:S02]  /*b89b0*/  DADD R96, -RZ, -R52 ;  /* 0x00000000ff607229 */ /* 0x000fe40000000934 */
[----:B------:R-:W-:Y:S01]  /*b89c0*/  DADD R58, -RZ, -R64 ;  /* 0x00000000ff3a7229 */ /* 0x000fe20000000940 */
[----:B------:R2:W-:Y:S04]  /*b89d0*/  STL.128 [R1+0x64b0], R40 ;  /* 0x0064b02801007387 */ /* 0x0005e80000100c00 */
[----:B------:R3:W-:Y:S01]  /*b89e0*/  STL.128 [R1+0x6470], R96 ;  /* 0x0064706001007387 */ /* 0x0007e20000100c00 */
[----:B----4-:R-:W-:-:S03]  /*b89f0*/  DFMA R28, -R36, R20, 1 ;  /* 0x3ff00000241c742b */ /* 0x010fc60000000114 */
[----:B------:R4:W-:Y:S04]  /*b8a00*/  STL.128 [R1+0x6480], R56 ;  /* 0x0064803801007387 */ /* 0x0009e80000100c00 */
[----:B-1----:R0:W5:Y:S01]  /*b8a10*/  LDL.128 R76, [R1+0x6530] ;  /* 0x00653000014c7983 */ /* 0x0021620000100c00 */
[----:B------:R-:W-:Y:S02]  /*b8a20*/  DFMA R28, R28, R28, R28 ;  /* 0x0000001c1c1c722b */ /* 0x000fe4000000001c */
[----:B--2---:R-:W-:Y:S01]  /*b8a30*/  DADD R40, -RZ, -R84 ;  /* 0x00000000ff287229 */ /* 0x004fe20000000954 */
[----:B------:R0:W5:Y:S01]  /*b8a40*/  LDL.128 R64, [R1+0x6540] ;  /* 0x0065400001407983 */ /* 0x0001620000100c00 */
[----:B------:R-:W-:-:S03]  /*b8a50*/  DADD R42, -RZ, -R88 ;  /* 0x00000000ff2a7229 */ /* 0x000fc60000000958 */
[----:B------:R0:W5:Y:S01]  /*b8a60*/  LDL.64 R84, [R1+0x6678] ;  /* 0x0066780001547983 */ /* 0x0001620000100a00 */
[----:B------:R-:W-:-:S03]  /*b8a70*/  DFMA R20, R20, R28, R20 ;  /* 0x0000001c1414722b */ /* 0x000fc60000000014 */
[----:B------:R1:W-:Y:S04]  /*b8a80*/  STL.128 [R1+0x64e0], R40 ;  /* 0x0064e02801007387 */ /* 0x0003e80000100c00 */
[----:B------:R0:W5:Y:S01]  /*b8a90*/  LDL.128 R72, [R1+0x6550] ;  /* 0x0065500001487983 */ /* 0x0001620000100c00 */
[----:B------:R-:W-:-:S03]  /*b8aa0*/  DFMA R28, -R36, R20, 1 ;  /* 0x3ff00000241c742b */ /* 0x000fc60000000114 */
[----:B---3--:R0:W5:Y:S04]  /*b8ab0*/  LDL.128 R96, [R1+0x6590] ;  /* 0x0065900001607983 */ /* 0x0081680000100c00 */
[----:B----4-:R0:W5:Y:S01]  /*b8ac0*/  LDL.128 R56, [R1+0x65a0] ;  /* 0x0065a00001387983 */ /* 0x0101620000100c00 */
[----:B------:R-:W-:-:S03]  /*b8ad0*/  DFMA R20, R20, R28, R20 ;  /* 0x0000001c1414722b */ /* 0x000fc60000000014 */
[----:B------:R0:W5:Y:S04]  /*b8ae0*/  LDL.128 R140, [R1+0x65c0] ;  /* 0x0065c000018c7983 */ /* 0x0001680000100c00 */
[----:B------:R0:W5:Y:S01]  /*b8af0*/  LDL.128 R136, [R1+0x65d0] ;  /* 0x0065d00001887983 */ /* 0x0001620000100c00 */
[----:B------:R-:W-:-:S03]  /*b8b00*/  DMUL R28, R20, R90 ;  /* 0x0000005a141c7228 */ /* 0x000fc60000000000 */
[----:B------:R0:W5:Y:S04]  /*b8b10*/  LDL.128 R132, [R1+0x65e0] ;  /* 0x0065e00001847983 */ /* 0x0001680000100c00 */
[----:B------:R0:W5:Y:S01]  /*b8b20*/  LDL.128 R92, [R1+0x65f0] ;  /* 0x0065f000015c7983 */ /* 0x0001620000100c00 */
[----:B-1----:R-:W-:-:S03]  /*b8b30*/  DFMA R40, -R36, R28, R90 ;  /* 0x0000001c2428722b */ /* 0x002fc6000000015a */
[----:B------:R0:W5:Y:S04]  /*b8b40*/  LDL.128 R128, [R1+0x6600] ;  /* 0x0066000001807983 */ /* 0x0001680000100c00 */
[----:B------:R0:W5:Y:S01]  /*b8b50*/  LDL.128 R124, [R1+0x6610] ;  /* 0x00661000017c7983 */ /* 0x0001620000100c00 */
[----:B------:R-:W-:-:S03]  /*b8b60*/  DFMA R208, R20, R40, R28 ;  /* 0x0000002814d0722b */ /* 0x000fc6000000001c */
[----:B------:R-:W2:Y:S04]  /*b8b70*/  LDL.64 R40, [R1+0x8420] ;  /* 0x0084200001287983 */ /* 0x000ea80000100a00 */
[----:B------:R0:W5:Y:S04]  /*b8b80*/  LDL.128 R120, [R1+0x6620] ;  /* 0x0066200001787983 */ /* 0x0001680000100c00 */
[----:B------:R0:W5:Y:S04]  /*b8b90*/  LDL.128 R116, [R1+0x6630] ;  /* 0x0066300001747983 */ /* 0x0001680000100c00 */
[----:B------:R0:W5:Y:S04]  /*b8ba0*/  LDL.128 R112, [R1+0x6640] ;  /* 0x0066400001707983 */ /* 0x0001680000100c00 */
[----:B------:R0:W5:Y:S04]  /*b8bb0*/  LDL.128 R108, [R1+0x6650] ;  /* 0x00665000016c7983 */ /* 0x0001680000100c00 */
[----:B------:R0:W5:Y:S04]  /*b8bc0*/  LDL.128 R104, [R1+0x6660] ;  /* 0x0066600001687983 */ /* 0x0001680000100c00 */
[----:B------:R0:W5:Y:S01]  /*b8bd0*/  LDL.128 R100, [R1+0x6680] ;  /* 0x0066800001647983 */ /* 0x0001620000100c00 */
[----:B------:R-:W-:Y:S01]  /*b8be0*/  DADD R42, -RZ, -R38 ;  /* 0x00000000ff2a7229 */ /* 0x000fe20000000926 */
[----:B------:R-:W-:-:S02]  /*b8bf0*/  FFMA R0, RZ, R37, R209 ;  /* 0x00000025ff007223 */ /* 0x000fc400000000d1 */
[----:B------:R-:W-:Y:S01]  /*b8c00*/  STL.64 [R1+0x8e98], R208 ;  /* 0x008e98d001007387 */ /* 0x000fe20000100a00 */
[----:B------:R-:W-:Y:S02]  /*b8c10*/  FSETP.GEU.AND P2, PT, |R91|, 6.5827683646048100446e-37, PT ;  /* 0x036000005b00780b */ /* 0x000fe40003f4e200 */
[----:B------:R-:W-:Y:S01]  /*b8c20*/  FSETP.GT.AND P1, PT, |R0|, 1.469367938527859385e-39, PT ;  /* 0x001000000000780b */ /* 0x000fe20003f24200 */
[----:B------:R-:W-:Y:S01]  /*b8c30*/  BSSY.RECONVERGENT B3, `(.L_x_4860) ;  /* 0x0000016000037945 */ /* 0x000fe20003800200 */
[----:B--2---:R-:W-:Y:S02]  /*b8c40*/  IMAD.MOV.U32 R20, RZ, RZ, R40 ;  /* 0x000000ffff147224 */ /* 0x004fe400078e0028 */
[----:B------:R-:W-:Y:S01]  /*b8c50*/  IMAD.MOV.U32 R21, RZ, RZ, R41 ;  /* 0x000000ffff157224 */ /* 0x000fe200078e0029 */
[----:B------:R1:W-:Y:S02]  /*b8c60*/  STL.128 [R1+0x6450], R40 ;  /* 0x0064502801007387 */ /* 0x0003e40000100c00 */
[----:B-1----:R-:W-:-:S02]  /*b8c70*/  DFMA R40, R228, R2, R166 ;  /* 0x00000002e428722b */ /* 0x002fc400000000a6 */
[-C--:B------:R-:W-:Y:S02]  /*b8c80*/  DFMA R42, R230, R2.reuse, R164 ;  /* 0x00000002e62a722b */ /* 0x080fe400000000a4 */
[-C--:B------:R-:W-:Y:S02]  /*b8c90*/  DFMA R164, R196, R2.reuse, R160 ;  /* 0x00000002c4a4722b */ /* 0x080fe400000000a0 */
[-C--:B------:R-:W-:Y:S02]  /*b8ca0*/  DFMA R166, R198, R2.reuse, R158 ;  /* 0x00000002c6a6722b */ /* 0x080fe4000000009e */
[----:B------:R-:W-:Y:S01]  /*b8cb0*/  DFMA R2, R20, R2, R156 ;  /* 0x000000021402722b */ /* 0x000fe2000000009c */
[----:B------:R0:W-:Y:S04]  /*b8cc0*/  STL.128 [R1+0x6500], R40 ;  /* 0x0065002801007387 */ /* 0x0001e80000100c00 */
[----:B------:R0:W-:Y:S04]  /*b8cd0*/  STL.128 [R1+0x6510], R164 ;  /* 0x006510a401007387 */ /* 0x0001e80000100c00 */
[----:B------:R0:W-:Y:S01]  /*b8ce0*/  STL.64 [R1+0x8e90], R2 ;  /* 0x008e900201007387 */ /* 0x0001e20000100a00 */
[----:B------:R-:W-:Y:S05]  /*b8cf0*/  @P1 BRA P2, `(.L_x_4861) ;  /* 0x0000000000241947 */ /* 0x000fea0001000000 */
[----:B------:R-:W-:Y:S01]  /*b8d00*/  MOV R248, R90 ;  /* 0x0000005a00f87202 */ /* 0x000fe20000000f00 */
[----:B------:R-:W-:Y:S01]  /*b8d10*/  IMAD.MOV.U32 R249, RZ, RZ, R91 ;  /* 0x000000fffff97224 */ /* 0x000fe200078e005b */
[----:B------:R-:W-:Y:S01]  /*b8d20*/  MOV R251, R37 ;  /* 0x0000002500fb7202 */ /* 0x000fe20000000f00 */
[----:B0-----:R-:W-:Y:S01]  /*b8d30*/  IMAD.MOV.U32 R2, RZ, RZ, R36 ;  /* 0x000000ffff027224 */ /* 0x001fe200078e0024 */
[----:B------:R-:W-:-:S07]  /*b8d40*/  MOV R252, 0xb8d60 ;  /* 0x000b8d6000fc7802 */ /* 0x000fce0000000f00 */
[----:B-----5:R-:W-:Y:S05]  /*b8d50*/  CALL.REL.NOINC `($__internal_4_$__cuda_sm20_div_rn_f64_full) ;  /* 0x00000550007c7944 */ /* 0x020fea0003c00000 */
[----:B------:R-:W-:Y:S02]  /*b8d60*/  IMAD.MOV.U32 R2, RZ, RZ, R250 ;  /* 0x000000ffff027224 */ /* 0x000fe400078e00fa */
[----:B------:R-:W-:-:S05]  /*b8d70*/  IMAD.MOV.U32 R3, RZ, RZ, R251 ;  /* 0x000000ffff037224 */ /* 0x000fca00078e00fb */
[----:B------:R1:W-:Y:S02]  /*b8d80*/  STL.64 [R1+0x8e98], R2 ;  /* 0x008e980201007387 */ /* 0x0003e40000100a00 */
.L_x_4861:
[----:B------:R-:W-:Y:S05]  /*b8d90*/  BSYNC.RECONVERGENT B3 ;  /* 0x0000000000037941 */ /* 0x000fea0003800200 */
.L_x_4860:
[----:B------:R-:W2:Y:S01]  /*b8da0*/  LDL.64 R36, [R1+0x85e0] ;  /* 0x0085e00001247983 */ /* 0x000ea20000100a00 */
[----:B01----:R-:W-:Y:S01]  /*b8db0*/  MOV R2, 0x1 ;  /* 0x0000000100027802 */ /* 0x003fe20000000f00 */
        /* <DEDUP_REMOVED lines=25> */
.L_x_4863:
[----:B------:R-:W-:Y:S05]  /*b8f50*/  BSYNC.RECONVERGENT B3 ;  /* 0x0000000000037941 */ /* 0x000fea0003800200 */
.L_x_4862:
[----:B0-----:R-:W2:Y:S04]  /*b8f60*/  LDL.64 R2, [R1+0x99b0] ;  /* 0x0099b00001027983 */ /* 0x001ea80000100a00 */
[----:B------:R-:W3:Y:S04]  /*b8f70*/  LDL.LU.64 R76, [R1+0x85e8] ;  /* 0x0085e800014c7983 */ /* 0x000ee80000300a00 */
[----:B------:R-:W4:Y:S01]  /*b8f80*/  LDL.LU.64 R44, [R1+0x8508] ;  /* 0x00850800012c7983 */ /* 0x000f220000300a00 */
[----:B--2---:R-:W-:Y:S02]  /*b8f90*/  IMAD.MOV.U32 R52, RZ, RZ, R2 ;  /* 0x000000ffff347224 */ /* 0x004fe400078e0002 */
[----:B------:R-:W-:-:S02]  /*b8fa0*/  IMAD.MOV.U32 R53, RZ, RZ, R3 ;  /* 0x000000ffff357224 */ /* 0x000fc400078e0003 */
[----:B------:R-:W2:Y:S01]  /*b8fb0*/  LDL.64 R2, [R1+0x4518] ;  /* 0x0045180001027983 */ /* 0x000ea20000100a00 */
        /* <DEDUP_REMOVED lines=27> */
.L_x_4865:
[----:B------:R-:W-:Y:S05]  /*b9170*/  BSYNC.RECONVERGENT B3 ;  /* 0x0000000000037941 */ /* 0x000fea0003800200 */
.L_x_4864:
        /* <DEDUP_REMOVED lines=34> */
.L_x_4867:
[----:B------:R-:W-:Y:S05]  /*b93a0*/  BSYNC.RECONVERGENT B3 ;  /* 0x0000000000037941 */ /* 0x000fea0003800200 */
.L_x_4866:
[----:B------:R-:W2:Y:S04]  /*b93b0*/  LDL.64 R52, [R1+0x8708] ;  /* 0x0087080001347983 */ /* 0x000ea80000100a00 */
[----:B------:R-:W3:Y:S04]  /*b93c0*/  LDL.64 R38, [R1+0x9988] ;  /* 0x0099880001267983 */ /* 0x000ee80000100a00 */
[----:B------:R-:W4:Y:S04]  /*b93d0*/  LDL.LU.64 R102, [R1+0x9368] ;  /* 0x0093680001667983 */ /* 0x000f280000300a00 */
        /* <DEDUP_REMOVED lines=32> */
.L_x_4869:
[----:B------:R-:W-:Y:S05]  /*b95e0*/  BSYNC.RECONVERGENT B3 ;  /* 0x0000000000037941 */ /* 0x000fea0003800200 */
.L_x_4868:
        /* <DEDUP_REMOVED lines=15> */
[----:B------:R-:W-:Y:S01]  /*b96e0*/  DMUL R44, R2, -R72 ;  /* 0x80000048022c7228 */ /* 0x000fe20000000000 */
[----:B----4-:R0:W-:Y:S07]  /*b96f0*/  STL.128 [R1+0x9080], R88 ;  /* 0x0090805801007387 */ /* 0x0101ee0000100c00 */
[----:B------:R-:W-:-:S08]  /*b9700*/  DFMA R52, -R66, R44, -R72 ;  /* 0x0000002c4234722b */ /* 0x000fd00000000948 */
[----:B0-----:R-:W-:Y:S02]  /*b9710*/  DFMA R90, R2, R52, R44 ;  /* 0x00000034025a722b */ /* 0x001fe4000000002c */
[----:B------:R-:W-:-:S05]  /*b9720*/  DADD R2, -RZ, -R72 ;  /* 0x00000000ff027229 */ /* 0x000fca0000000948 */
[----:B------:R0:W-:Y:S03]  /*b9730*/  STL.64 [R1+0x98e8], R90 ;  /* 0x0098e85a01007387 */ /* 0x0001e60000100a00 */
[----:B------:R-:W-:Y:S02]  /*b9740*/  FFMA R0, RZ, R67, R91 ;  /* 0x00000043ff007223 */ /* 0x000fe4000000005b */
        /* <DEDUP_REMOVED lines=15> */
.L_x_4871:
[----:B------:R-:W-:Y:S05]  /*b9840*/  BSYNC.RECONVERGENT B3 ;  /* 0x0000000000037941 */ /* 0x000fea0003800200 */
.L_x_4870:
[----:B------:R-:W2:Y:S04]  /*b9850*/  LDL.64 R38, [R1+0x98e8] ;  /* 0x0098e80001267983 */ /* 0x000ea80000100a00 */
[----:B------:R-:W3:Y:S04]  /*b9860*/  LDL.128 R156, [R1+0x45f0] ;  /* 0x0045f000019c7983 */ /* 0x000ee80000100c00 */
        /* <DEDUP_REMOVED lines=36> */
.L_x_4873:
[----:B------:R-:W-:Y:S05]  /*b9ab0*/  BSYNC.RECONVERGENT B3 ;  /* 0x0000000000037941 */ /* 0x000fea0003800200 */
.L_x_4872:
[----:B------:R-:W2:Y:S04]  /*b9ac0*/  LDL.128 R64, [R1+0x4710] ;  /* 0x0047100001407983 */ /* 0x000ea80000100c00 */
[----:B------:R-:W3:Y:S01]  /*b9ad0*/  LDL.64 R88, [R1+0x98e0] ;  /* 0x0098e00001587983 */ /* 0x000ee20000100a00 */
[----:B0-----:R-:W0:Y:S01]  /*b9ae0*/  MUFU.RCP64H R3, R87 ;  /* 0x0000005700037308 */ /* 0x001e220000001800 */
[----:B------:R-:W-:Y:S01]  /*b9af0*/  HFMA2 R2, -RZ, RZ, 0, 5.9604644775390625e-08 ;  /* 0x00000001ff027431 */ /* 0x000fe200000001ff */
[----:B------:R-:W-:Y:S01]  /*b9b00*/  BSSY.RECONVERGENT B3, `(.L_x_4874) ;  /* 0x0000020000037945 */ /* 0x000fe20003800200 */
[----:B--2---:R0:W-:Y:S01]  /*b9b10*/  STL.128 [R1+0x8f30], R64 ;  /* 0x008f304001007387 */ /* 0x0041e20000100c00 */
[----:B------:R-:W-:Y:S02]  /*b9b20*/  IMAD.MOV.U32 R78, RZ, RZ, R64 ;  /* 0x000000ffff4e7224 */ /* 0x000fe400078e0040 */
[----:B------:R-:W-:Y:S01]  /*b9b30*/  IMAD.MOV.U32 R79, RZ, RZ, R65 ;  /* 0x000000ffff4f7224 */ /* 0x000fe200078e0041 */
        /* <DEDUP_REMOVED lines=17> */
[----:B------:R-:W-:-:S08]  /*b9c50*/  DFMA R66, R78, R88, R44 ;  /* 0x000000584e42722b */ /* 0x000fd0000000002c */
        /* <DEDUP_REMOVED lines=10> */
.L_x_4875:
[----:B------:R-:W-:Y:S05]  /*b9d00*/  BSYNC.RECONVERGENT B3 ;  /* 0x0000000000037941 */ /* 0x000fea0003800200 */
.L_x_4874:
[----:B------:R-:W2:Y:S04]  /*b9d10*/  LDL.64 R44, [R1+0x9818] ;  /* 0x00981800012c7983 */ /* 0x000ea80000100a00 */
[----:B------:R-:W3:Y:S04]  /*b9d20*/  LDL.LU.64 R64, [R1+0x8d80] ;  /* 0x008d800001407983 */ /* 0x000ee80000300a00 */
[----:B------:R-:W4:Y:S01]  /*b9d30*/  LDL.LU.64 R88, [R1+0x8d88] ;  /* 0x008d880001587983 */ /* 0x000f220000300a00 */
[----:B0-----:R-:W0:Y:S01]  /*b9d40*/  MUFU.RCP64H R3, R81 ;  /* 0x0000005100037308 */ /* 0x001e220000001800 */
[----:B------:R-:W-:Y:S01]  /*b9d50*/  HFMA2 R2, -RZ, RZ, 0, 5.9604644775390625e-08 ;  /* 0x00000001ff027431 */ /* 0x000fe200000001ff */
[----:B------:R-:W-:Y:S01]  /*b9d60*/  BSSY.RECONVERGENT B3, `(.L_x_4876) ;  /* 0x000001e000037945 */ /* 0x000fe20003800200 */
[----:B--2---:R-:W-:-:S02]  /*b9d70*/  IMAD.MOV.U32 R86, RZ, RZ, R44 ;  /* 0x000000ffff567224 */ /* 0x004fc400078e002c */
[----:B------:R-:W-:Y:S02]  /*b9d80*/  IMAD.MOV.U32 R87, RZ, RZ, R45 ;  /* 0x000000ffff577224 */ /* 0x000fe400078e002d */
[----:B0-----:R-:W-:-:S04]  /*b9d90*/  DFMA R44, -R80, R2, 1 ;  /* 0x3ff00000502c742b */ /* 0x001fc80000000102 */
[----:B------:R-:W-:-:S04]  /*b9da0*/  DFMA R72, R224, R86, R72 ;  /* 0x00000056e048722b */ /* 0x000fc80000000048 */
[----:B------:R-:W-:-:S08]  /*b9db0*/  DFMA R44, R44, R44, R44 ;  /* 0x0000002c2c2c722b */ /* 0x000fd0000000002c */
[----:B------:R-:W-:-:S08]  /*b9dc0*/  DFMA R2, R2, R44, R2 ;  /* 0x0000002c0202722b */ /* 0x000fd00000000002 */
[----:B------:R-:W-:-:S08]  /*b9dd0*/  DFMA R44, -R80, R2, 1 ;  /* 0x3ff00000502c742b */ /* 0x000fd00000000102 */
[----:B------:R-:W-:Y:S02]  /*b9de0*/  DFMA R2, R2, R44, R2 ;  /* 0x0000002c0202722b */ /* 0x000fe40000000002 */
[----:B---3--:R-:W-:-:S06]  /*b9df0*/  DFMA R44, R64, R86, R146 ;  /* 0x00000056402c722b */ /* 0x008fcc0000000092 */
[----:B------:R-:W-:-:S08]  /*b9e00*/  DMUL R64, R2, -R70 ;  /* 0x8000004602407228 */ /* 0x000fd00000000000 */
[----:B------:R-:W-:-:S08]  /*b9e10*/  DFMA R68, -R80, R64, -R70 ;  /* 0x000000405044722b */ /* 0x000fd00000000946 */
[----:B------:R-:W-:Y:S02]  /*b9e20*/  DFMA R78, R2, R68, R64 ;  /* 0x00000044024e722b */ /* 0x000fe40000000040 */
[----:B------:R-:W-:Y:S02]  /*b9e30*/  DADD R2, -RZ, -R70 ;  /* 0x00000000ff027229 */ /* 0x000fe40000000946 */
[-C--:B----4-:R-:W-:Y:S02]  /*b9e40*/  DFMA R64, R88, R86.reuse, R52 ;  /* 0x000000565840722b */ /* 0x090fe40000000034 */
[----:B------:R-:W-:Y:S01]  /*b9e50*/  DFMA R52, R226, R86, R66 ;  /* 0x00000056e234722b */ /* 0x000fe20000000042 */
[----:B------:R0:W-:Y:S03]  /*b9e60*/  STL.64 [R1+0x98d0], R78 ;  /* 0x0098d04e01007387 */ /* 0x0001e60000100a00 */
[----:B------:R-:W-:-:S02]  /*b9e70*/  FFMA R0, RZ, R81, R79 ;  /* 0x00000051ff007223 */ /* 0x000fc4000000004f */
        /* <DEDUP_REMOVED lines=12> */
.L_x_4877:
[----:B------:R-:W-:Y:S05]  /*b9f40*/  BSYNC.RECONVERGENT B3 ;  /* 0x0000000000037941 */ /* 0x000fea0003800200 */
.L_x_4876:
[----:B------:R-:W2:Y:S04]  /*b9f50*/  LDL.64 R78, [R1+0x89b0] ;  /* 0x0089b000014e7983 */ /* 0x000ea80000100a00 */
[----:B------:R-:W3:Y:S04]  /*b9f60*/  LDL.64 R66, [R1+0x98d0] ;  /* 0x0098d00001427983 */ /* 0x000ee80000100a00 */
[----:B------:R-:W4:Y:S04]  /*b9f70*/  LDL.LU.64 R88, [R1+0x8e88] ;  /* 0x008e880001587983 */ /* 0x000f280000300a00 */
        /* <DEDUP_REMOVED lines=32> */
.L_x_4879:
[----:B------:R-:W-:Y:S05]  /*ba180*/  BSYNC.RECONVERGENT B3 ;  /* 0x0000000000037941 */ /* 0x000fea0003800200 */
.L_x_4878:
[----:B------:R-:W2:Y:S04]  /*ba190*/  LDL.64 R68, [R1+0x84a0] ;  /* 0x0084a00001447983 */ /* 0x000ea80000100a00 */
[----:B------:R-:W3:Y:S04]  /*ba1a0*/  LDL.64 R20, [R1+0x9810] ;  /* 0x0098100001147983 */ /* 0x000ee80000100a00 */
[----:B------:R-:W4:Y:S04]  /*ba1b0*/  LDL.64 R78, [R1+0x48c0] ;  /* 0x0048c000014e7983 */ /* 0x000f280000100a00 */
        /* <DEDUP_REMOVED lines=36> */
.L_x_4881:
[----:B------:R-:W-:Y:S05]  /*ba400*/  BSYNC.RECONVERGENT B3 ;  /* 0x0000000000037941 */ /* 0x000fea0003800200 */
.L_x_4880:
        /* <DEDUP_REMOVED lines=40> */
.L_x_4883:
[----:B------:R-:W-:Y:S05]  /*ba690*/  BSYNC.RECONVERGENT B3 ;  /* 0x0000000000037941 */ /* 0x000fea0003800200 */
.L_x_4882:
[----:B------:R-:W2:Y:S04]  /*ba6a0*/  LDL.64 R74, [R1+0x8aa8] ;  /* 0x008aa800014a7983 */ /* 0x000ea80000100a00 */
[----:B------:R-:W3:Y:S04]  /*ba6b0*/  LDL.64 R28, [R1+0x9690] ;  /* 0x00969000011c7983 */ /* 0x000ee80000100a00 */
[----:B------:R-:W4:Y:S04]  /*ba6c0*/  LDL.128 R144, [R1+0x4ac0] ;  /* 0x004ac00001907983 */ /* 0x000f280000100c00 */
[----:B------:R-:W5:Y:S04]  /*ba6d0*/  LDL.LU.64 R96, [R1+0x8eb8] ;  /* 0x008eb80001607983 */ /* 0x000f680000300a00 */
[----:B------:R-:W5:Y:S04]  /*ba6e0*/  LDL.64 R88, [R1+0x9a60] ;  /* 0x009a600001587983 */ /* 0x000f680000100a00 */
[----:B------:R-:W5:Y:S04]  /*ba6f0*/  LDL.64 R84, [R1+0x9a68] ;  /* 0x009a680001547983 */ /* 0x000f680000100a00 */
[----:B------:R-:W5:Y:S01]  /*ba700*/  LDL.64 R80, [R1+0x9e60] ;  /* 0x009e600001507983 */ /* 0x000f620000100a00 */
[----:B0-----:R-:W-:Y:S01]  /*ba710*/  IMAD.MOV.U32 R2, RZ, RZ, 0x1 ;  /* 0x00000001ff027424 */ /* 0x001fe200078e00ff */
        /* <DEDUP_REMOVED lines=35> */
.L_x_4885:
[----:B------:R-:W-:Y:S05]  /*ba950*/  BSYNC.RECONVERGENT B3 ;  /* 0x0000000000037941 */ /* 0x000fea0003800200 */
.L_x_4884:
[----:B------:R-:W2:Y:S04]  /*ba960*/  LDL.64 R74, [R1+0x4b28] ;  /* 0x004b2800014a7983 */ /* 0x000ea80000100a00 */
[----:B------:R-:W3:Y:S04]  /*ba970*/  LDL.64 R70, [R1+0x95f8] ;  /* 0x0095f80001467983 */ /* 0x000ee80000100a00 */
[----:B------:R-:W4:Y:S04]  /*ba980*/  LDL.64 R96, [R1+0x9d78] ;  /* 0x009d780001607983 */ /* 0x000f280000100a00 */
[----:B------:R-:W5:Y:S04]  /*ba990*/  LDL.64 R84, [R1+0x9d70] ;  /* 0x009d700001547983 */ /* 0x000f680000100a00 */
[----:B------:R-:W5:Y:S04]  /*ba9a0*/  LDL.64 R90, [R1+0x9be0] ;  /* 0x009be000015a7983 */ /* 0x000f680000100a00 */
        /* <DEDUP_REMOVED lines=36> */
.L_x_4887:
[----:B------:R-:W-:Y:S05]  /*babf0*/  BSYNC.RECONVERGENT B3 ;  /* 0x0000000000037941 */ /* 0x000fea0003800200 */
.L_x_4886:
        /* <DEDUP_REMOVED lines=37> */
.L_x_4889:
[----:B------:R-:W-:Y:S05]  /*bae50*/  BSYNC.RECONVERGENT B3 ;  /* 0x0000000000037941 */ /* 0x000fea0003800200 */
.L_x_4888:
[----:B------:R-:W2:Y:S04]  /*bae60*/  LDL.64 R70, [R1+0x8a98] ;  /* 0x008a980001467983 */ /* 0x000ea80000100a00 */
[----:B------:R-:W3:Y:S04]  /*bae70*/  LDL.64 R66, [R1+0x97d0] ;  /* 0x0097d00001427983 */ /* 0x000ee80000100a00 */
[----:B------:R-:W4:Y:S04]  /*bae80*/  LDL.LU.64 R96, [R1+0x8c10] ;  /* 0x008c100001607983 */ /* 0x000f280000300a00 */
        /* <DEDUP_REMOVED lines=35> */
.L_x_4891:
[----:B------:R-:W-:Y:S05]  /*bb0c0*/  BSYNC.RECONVERGENT B3 ;  /* 0x0000000000037941 */ /* 0x000fea0003800200 */
.L_x_4890:
        /* <DEDUP_REMOVED lines=45> */
.L_x_4893:
[----:B------:R-:W-:Y:S05]  /*bb3a0*/  BSYNC.RECONVERGENT B3 ;  /* 0x0000000000037941 */ /* 0x000fea0003800200 */
.L_x_4892:
[----:B------:R-:W2:Y:S04]  /*bb3b0*/  LDL.64 R88, [R1+0x8910] ;  /* 0x0089100001587983 */ /* 0x000ea80000100a00 */
[----:B------:R-:W3:Y:S04]  /*bb3c0*/  LDL.64 R44, [R1+0x8fd8] ;  /* 0x008fd800012c7983 */ /* 0x000ee80000100a00 */
[----:B------:R-:W4:Y:S04]  /*bb3d0*/  LDL.128 R136, [R1+0x4e10] ;  /* 0x004e100001887983 */ /* 0x000f280000100c00 */
        /* <DEDUP_REMOVED lines=52> */
.L_x_4895:
[----:B------:R-:W-:Y:S05]  /*bb720*/  BSYNC.RECONVERGENT B3 ;  /* 0x0000000000037941 */ /* 0x000fea0003800200 */
.L_x_4894:
[----:B------:R-:W2:Y:S04]  /*bb730*/  LDL.64 R80, [R1+0x97b8] ;  /* 0x0097b80001507983 */ /* 0x000ea80000100a00 */
[----:B------:R-:W0:Y:S04]  /*bb740*/  LDL.64 R86, [R1+0x8900] ;  /* 0x0089000001567983 */ /* 0x000e280000100a00 */
[----:B------:R-:W3:Y:S04]  /*bb750*/  LDL.64 R102, [R1+0x9bb0] ;  /* 0x009bb00001667983 */ /* 0x000ee80000100a00 */
[----:B------:R-:W4:Y:S04]  /*bb760*/  LDL.64 R104, [R1+0x8f28] ;  /* 0x008f280001687983 */ /* 0x000f280000100a00 */
[----:B------:R-:W5:Y:S01]  /*bb770*/  LDL.64 R98, [R1+0x9bb8] ;  /* 0x009bb80001627983 */ /* 0x000f620000100a00 */
[----:B--2---:R-:W-:-:S02]  /*bb780*/  IMAD.MOV.U32 R90, RZ, RZ, R80 ;  /* 0x000000ffff5a7224 */ /* 0x004fc400078e0050 */
[----:B------:R-:W-:Y:S02]  /*bb790*/  IMAD.MOV.U32 R91, RZ, RZ, R81 ;  /* 0x000000ffff5b7224 */ /* 0x000fe400078e0051 */
[----:B------:R-:W2:Y:S01]  /*bb7a0*/  LDL.128 R80, [R1+0x4e80] ;  /* 0x004e800001507983 */ /* 0x000ea20000100c00 */
[----:B0-----:R-:W0:Y:S01]  /*bb7b0*/  MUFU.RCP64H R3, R87 ;  /* 0x0000005700037308 */ /* 0x001e220000001800 */
[----:B------:R-:W-:Y:S01]  /*bb7c0*/  IMAD.MOV.U32 R2, RZ, RZ, 0x1 ;  /* 0x00000001ff027424 */ /* 0x000fe200078e00ff */
[----:B------:R-:W-:Y:S01]  /*bb7d0*/  BSSY.RECONVERGENT B3, `(.L_x_4896) ;  /* 0x000001f000037945 */ /* 0x000fe20003800200 */
[----:B----4-:R-:W-:Y:S01]  /*bb7e0*/  DFMA R74, R104, R90, R74 ;  /* 0x0000005a684a722b */ /* 0x010fe2000000004a */
[----:B--2---:R0:W-:Y:S01]  /*bb7f0*/  STL.128 [R1+0x8a40], R80 ;  /* 0x008a405001007387 */ /* 0x0041e20000100c00 */
[----:B------:R-:W-:Y:S01]  /*bb800*/  MOV R88, R80 ;  /* 0x0000005000587202 */ /* 0x000fe20000000f00 */
        /* <DEDUP_REMOVED lines=15> */
[-C--:B-----5:R-:W-:Y:S02]  /*bb900*/  DFMA R68, R98, R90.reuse, R78 ;  /* 0x0000005a6244722b */ /* 0x0a0fe4000000004e */
        /* <DEDUP_REMOVED lines=11> */
.L_x_4897:
[----:B------:R-:W-:Y:S05]  /*bb9c0*/  BSYNC.RECONVERGENT B3 ;  /* 0x0000000000037941 */ /* 0x000fea0003800200 */
.L_x_4896:
        /* <DEDUP_REMOVED lines=43> */
.L_x_4899:
[----:B------:R-:W-:Y:S05]  /*bbc80*/  BSYNC.RECONVERGENT B3 ;  /* 0x0000000000037941 */ /* 0x000fea0003800200 */
.L_x_4898:
[----:B------:R-:W2:Y:S04]  /*bbc90*/  LDL.64 R20, [R1+0x9870] ;  /* 0x0098700001147983 */ /* 0x000ea80000100a00 */
[----:B------:R-:W3:Y:S04]  /*bbca0*/  LDL.128 R64, [R1+0x4f20] ;  /* 0x004f200001407983 */ /* 0x000ee80000100c00 */
[----:B------:R-:W4:Y:S04]  /*bbcb0*/  LDL.LU.64 R102, [R1+0x87b0] ;  /* 0x0087b00001667983 */ /* 0x000f280000300a00 */
        /* <DEDUP_REMOVED lines=10> */
[----:B------:R-:W-:Y:S01]  /*bbd60*/  DFMA R2, R2, R20, R2 ;  /* 0x000000140202722b */ /* 0x000fe20000000002 */
[----:B---3--:R0:W-:Y:S07]  /*bbd70*/  STL.128 [R1+0x8e20], R64 ;  /* 0x008e204001007387 */ /* 0x0081ee0000100c00 */
[----:B------:R-:W-:-:S08]  /*bbd80*/  DMUL R20, R2, -R28 ;  /* 0x8000001c02147228 */ /* 0x000fd00000000000 */
[----:B0-----:R-:W-:-:S08]  /*bbd90*/  DFMA R64, -R16, R20, -R28 ;  /* 0x000000141040722b */ /* 0x001fd0000000091c */
        /* <DEDUP_REMOVED lines=19> */
.L_x_4901:
[----:B------:R-:W-:Y:S05]  /*bbed0*/  BSYNC.RECONVERGENT B3 ;  /* 0x0000000000037941 */ /* 0x000fea0003800200 */
.L_x_4900:
[----:B------:R-:W2:Y:S04]  /*bbee0*/  LDL.64 R84, [R1+0x89c0] ;  /* 0x0089c00001547983 */ /* 0x000ea80000100a00 */
[----:B------:R-:W3:Y:S04]  /*bbef0*/  LDL.64 R28, [R1+0x9320] ;  /* 0x00932000011c7983 */ /* 0x000ee80000100a00 */
[----:B------:R-:W4:Y:S04]  /*bbf00*/  LDL.LU.64 R72, [R1+0x9040] ;  /* 0x0090400001487983 */ /* 0x000f280000300a00 */
        /* <DEDUP_REMOVED lines=38> */
.L_x_4903:
[----:B------:R-:W-:Y:S05]  /*bc170*/  BSYNC.RECONVERGENT B3 ;  /* 0x0000000000037941 */ /* 0x000fea0003800200 */
.L_x_4902:
        /* <DEDUP_REMOVED lines=43> */
.L_x_4905:
[----:B------:R-:W-:Y:S05]  /*bc430*/  BSYNC.RECONVERGENT B3 ;  /* 0x0000000000037941 */ /* 0x000fea0003800200 */
.L_x_4904:
[----:B------:R-:W2:Y:S04]  /*bc440*/  LDL.64 R72, [R1+0x8928] ;  /* 0x0089280001487983 */ /* 0x000ea80000100a00 */
[----:B------:R-:W3:Y:S04]  /*bc450*/  LDL.64 R68, [R1+0x9260] ;  /* 0x0092600001447983 */ /* 0x000ee80000100a00 */
[----:B------:R-:W4:Y:S04]  /*bc460*/  LDL.LU.64 R112, [R1+0x8448] ;  /* 0x0084480001707983 */ /* 0x000f280000300a00 */
[----:B------:R-:W5:Y:S04]  /*bc470*/  LDL.64 R76, [R1+0x9c28] ;  /* 0x009c2800014c7983 */ /* 0x000f680000100a00 */
        /* <DEDUP_REMOVED lines=40> */
.L_x_4907:
[----:B------:R-:W-:Y:S05]  /*bc700*/  BSYNC.RECONVERGENT B3 ;  /* 0x0000000000037941 */ /* 0x000fea0003800200 */
.L_x_4906:
[----:B------:R-:W2:Y:S04]  /*bc710*/  LDL.64 R70, [R1+0x8880] ;  /* 0x0088800001467983 */ /* 0x000ea80000100a00 */
[----:B------:R-:W3:Y:S04]  /*bc720*/  LDL.64 R44, [R1+0x95c0] ;  /* 0x0095c000012c7983 */ /* 0x000ee80000100a00 */
[----:B------:R-:W4:Y:S04]  /*bc730*/  LDL.64 R72, [R1+0x5190] ;  /* 0x0051900001487983 */ /* 0x000f280000100a00 */
[----:B------:R-:W5:Y:S04]  /*bc740*/  LDL.128 R112, [R1+0x5170] ;  /* 0x0051700001707983 */ /* 0x000f680000100c00 */
[----:B------:R-:W4:Y:S04]  /*bc750*/  LDL.64 R90, [R1+0x91a0] ;  /* 0x0091a000015a7983 */ /* 0x000f280000100a00 */
[----:B------:R-:W4:Y:S04]  /*bc760*/  LDL.LU.64 R102, [R1+0x8838] ;  /* 0x0088380001667983 */ /* 0x000f280000300a00 */
[----:B------:R-:W4:Y:S01]  /*bc770*/  LDL.64 R84, [R1+0x91a8] ;  /* 0x0091a80001547983 */ /* 0x000f220000100a00 */
[----:B0-----:R-:W-:Y:S01]  /*bc780*/  HFMA2 R2, -RZ, RZ, 0, 5.9604644775390625e-08 ;  /* 0x00000001ff027431 */ /* 0x001fe200000001ff */
        /* <DEDUP_REMOVED lines=19> */
[----:B------:R-:W-:Y:S02]  /*bc8c0*/  IMAD.MOV.U32 R78, RZ, RZ, R112 ;  /* 0x000000ffff4e7224 */ /* 0x000fe400078e0070 */
[----:B------:R-:W-:Y:S01]  /*bc8d0*/  IMAD.MOV.U32 R79, RZ, RZ, R113 ;  /* 0x000000ffff4f7224 */ /* 0x000fe200078e0071 */
        /* <DEDUP_REMOVED lines=15> */
.L_x_4909:
[----:B------:R-:W-:Y:S05]  /*bc9d0*/  BSYNC.RECONVERGENT B3 ;  /* 0x0000000000037941 */ /* 0x000fea0003800200 */
.L_x_4908:
[----:B------:R-:W2:Y:S04]  /*bc9e0*/  LDL.64 R74, [R1+0x8950] ;  /* 0x00895000014a7983 */ /* 0x000ea80000100a00 */
[----:B------:R-:W3:Y:S04]  /*bc9f0*/  LDL.64 R64, [R1+0x9250] ;  /* 0x0092500001407983 */ /* 0x000ee80000100a00 */
[----:B------:R-:W4:Y:S04]  /*bca00*/  LDL.128 R112, [R1+0x51e0] ;  /* 0x0051e00001707983 */ /* 0x000f280000100c00 */
        /* <DEDUP_REMOVED lines=44> */
.L_x_4911:
[----:B------:R-:W-:Y:S05]  /*bccd0*/  BSYNC.RECONVERGENT B3 ;  /* 0x0000000000037941 */ /* 0x000fea0003800200 */
.L_x_4910:
        /* <DEDUP_REMOVED lines=44> */
.L_x_4913:
[----:B------:R-:W-:Y:S05]  /*bcfa0*/  BSYNC.RECONVERGENT B3 ;  /* 0x0000000000037941 */ /* 0x000fea0003800200 */
.L_x_4912:
[----:B------:R-:W2:Y:S04]  /*bcfb0*/  LDL.128 R112, [R1+0x5280] ;  /* 0x0052800001707983 */ /* 0x000ea80000100c00 */
        /* <DEDUP_REMOVED lines=9> */
[----:B0-----:R-:W-:-:S03]  /*bd050*/  HFMA2 R2, -RZ, RZ, 0, 5.9604644775390625e-08 ;  /* 0x00000001ff027431 */ /* 0x001fc600000001ff */
[----:B--2---:R0:W-:Y:S01]  /*bd060*/  STL.128 [R1+0x8f90], R112 ;  /* 0x008f907001007387 */ /* 0x0041e20000100c00 */
[----:B------:R-:W-:Y:S01]  /*bd070*/  IMAD.MOV.U32 R96, RZ, RZ, R114 ;  /* 0x000000ffff607224 */ /* 0x000fe200078e0072 */
[----:B------:R-:W-:Y:S02]  /*bd080*/  MOV R97, R115 ;  /* 0x0000007300617202 */ /* 0x000fe40000000f00 */
[----:B0-----:R-:W2:Y:S01]  /*bd090*/  LDL.128 R112, [R1+0x52a0] ;  /* 0x0052a00001707983 */ /* 0x001ea20000100c00 */
[----:B---3--:R-:W0:Y:S01]  /*bd0a0*/  MUFU.RCP64H R3, R87 ;  /* 0x0000005700037308 */ /* 0x008e220000001800 */
[----:B----4-:R-:W-:Y:S01]  /*bd0b0*/  MOV R94, R38 ;  /* 0x00000026005e7202 */ /* 0x010fe20000000f00 */
        /* <DEDUP_REMOVED lines=37> */
.L_x_4915:
[----:B------:R-:W-:Y:S05]  /*bd310*/  BSYNC.RECONVERGENT B3 ;  /* 0x0000000000037941 */ /* 0x000fea0003800200 */
.L_x_4914:
[----:B0-----:R-:W2:Y:S04]  /*bd320*/  LDL.128 R108, [R1+0x53b0] ;  /* 0x0053b000016c7983 */ /* 0x001ea80000100c00 */
        /* <DEDUP_REMOVED lines=9> */
[----:B-1----:R-:W-:-:S03]  /*bd3c0*/  HFMA2 R2, -RZ, RZ, 0, 5.9604644775390625e-08 ;  /* 0x00000001ff027431 */ /* 0x002fc600000001ff */
[----:B--2---:R0:W-:Y:S01]  /*bd3d0*/  STL.128 [R1+0x8da0], R108 ;  /* 0x008da06c01007387 */ /* 0x0041e20000100c00 */
[----:B------:R-:W-:Y:S02]  /*bd3e0*/  IMAD.MOV.U32 R86, RZ, RZ, R110 ;  /* 0x000000ffff567224 */ /* 0x000fe400078e006e */
[----:B------:R-:W-:Y:S02]  /*bd3f0*/  IMAD.MOV.U32 R87, RZ, RZ, R111 ;  /* 0x000000ffff577224 */ /* 0x000fe400078e006f */
[----:B0-----:R-:W2:Y:S01]  /*bd400*/  LDL.128 R108, [R1+0x53d0] ;  /* 0x0053d000016c7983 */ /* 0x001ea20000100c00 */
[----:B---3--:R-:W0:Y:S01]  /*bd410*/  MUFU.RCP64H R3, R73 ;  /* 0x0000004900037308 */ /* 0x008e220000001800 */
[----:B----4-:R-:W-:Y:S02]  /*bd420*/  IMAD.MOV.U32 R76, RZ, RZ, R20 ;  /* 0x000000ffff4c7224 */ /* 0x010fe400078e0014 */
[----:B------:R-:W-:Y:S01]  /*bd430*/  IMAD.MOV.U32 R77, RZ, RZ, R21 ;  /* 0x000000ffff4d7224 */ /* 0x000fe200078e0015 */
[----:B0-----:R-:W-:-:S08]  /*bd440*/  DFMA R20, -R72, R2, 1 ;  /* 0x3ff000004814742b */ /* 0x001fd00000000102 */
[----:B------:R-:W-:-:S08]  /*bd450*/  DFMA R20, R20, R20, R20 ;  /* 0x000000141414722b */ /* 0x000fd00000000014 */
[----:B------:R-:W-:-:S08]  /*bd460*/  DFMA R2, R2, R20, R2 ;  /* 0x000000140202722b */ /* 0x000fd00000000002 */
[----:B------:R-:W-:-:S08]  /*bd470*/  DFMA R20, -R72, R2, 1 ;  /* 0x3ff000004814742b */ /* 0x000fd00000000102 */
[----:B------:R-:W-:Y:S02]  /*bd480*/  DFMA R20, R2, R20, R2 ;  /* 0x000000140214722b */ /* 0x000fe40000000002 */
[----:B-----5:R-:W-:-:S08]  /*bd490*/  DFMA R2, R70, R76, R52 ;  /* 0x0000004c4602722b */ /* 0x020fd00000000034 */
        /* <DEDUP_REMOVED lines=15> */
[----:B------:R-:W-:Y:S01]  /*bd590*/  DFMA R36, R86, R76, R68 ;  /* 0x0000004c5624722b */ /* 0x000fe20000000044 */
[----:B--2---:R0:W-:Y:S01]  /*bd5a0*/  STL.128 [R1+0x8d90], R108 ;  /* 0x008d906c01007387 */ /* 0x0041e20000100c00 */
        /* <DEDUP_REMOVED lines=11> */
[----:B------:R-:W-:-:S05]  /*bd660*/  IMAD.MOV.U32 R3, RZ, RZ, R251 ;  /* 0x000000ffff037224 */ /* 0x000fca00078e00fb */
[----:B------:R1:W-:Y:S02]  /*bd670*/  STL.64 [R1+0x90b8], R2 ;  /* 0x0090b80201007387 */ /* 0x0003e40000100a00 */
.L_x_4917:
[----:B------:R-:W-:Y:S05]  /*bd680*/  BSYNC.RECONVERGENT B3 ;  /* 0x0000000000037941 */ /* 0x000fea0003800200 */
.L_x_4916:
[----:B0-----:R-:W2:Y:S04]  /*bd690*/  LDL.128 R108, [R1+0x5560] ;  /* 0x00556000016c7983 */ /* 0x001ea80000100c00 */
[----:B------:R-:W3:Y:S04]  /*bd6a0*/  LDL.64 R72, [R1+0x8948] ;  /* 0x0089480001487983 */ /* 0x000ee80000100a00 */
[----:B------:R-:W4:Y:S04]  /*bd6b0*/  LDL.64 R64, [R1+0x90b8] ;  /* 0x0090b80001407983 */ /* 0x000f280000100a00 */
[----:B------:R-:W5:Y:S04]  /*bd6c0*/  LDL.64 R98, [R1+0x9160] ;  /* 0x0091600001627983 */ /* 0x000f680000100a00 */
[----:B------:R-:W5:Y:S04]  /*bd6d0*/  LDL.LU.64 R104, [R1+0x8760] ;  /* 0x0087600001687983 */ /* 0x000f680000300a00 */
[----:B------:R-:W5:Y:S04]  /*bd6e0*/  LDL.LU.64 R102, [R1+0x8770] ;  /* 0x0087700001667983 */ /* 0x000f680000300a00 */
[----:B------:R-:W5:Y:S04]  /*bd6f0*/  LDL.LU.64 R70, [R1+0x8ca0] ;  /* 0x008ca00001467983 */ /* 0x000f680000300a00 */
[----:B------:R-:W5:Y:S04]  /*bd700*/  LDL.64 R96, [R1+0x9168] ;  /* 0x0091680001607983 */ /* 0x000f680000100a00 */
[----:B------:R-:W5:Y:S04]  /*bd710*/  LDL.64 R94, [R1+0x9150] ;  /* 0x00915000015e7983 */ /* 0x000f680000100a00 */
[----:B------:R-:W5:Y:S01]  /*bd720*/  LDL.64 R88, [R1+0x9158] ;  /* 0x0091580001587983 */ /* 0x000f620000100a00 */
[----:B-1----:R-:W-:-:S03]  /*bd730*/  IMAD.MOV.U32 R2, RZ, RZ, 0x1 ;  /* 0x00000001ff027424 */ /* 0x002fc600078e00ff */
[----:B--2---:R0:W-:Y:S01]  /*bd740*/  STL.128 [R1+0x8d80], R108 ;  /* 0x008d806c01007387 */ /* 0x0041e20000100c00 */
[----:B------:R-:W-:Y:S01]  /*bd750*/  IMAD.MOV.U32 R86, RZ, RZ, R110 ;  /* 0x000000ffff567224 */ /* 0x000fe200078e006e */
[----:B------:R-:W-:Y:S02]  /*bd760*/  MOV R87, R111 ;  /* 0x0000006f00577202 */ /* 0x000fe40000000f00 */
[----:B0-----:R-:W2:Y:S01]  /*bd770*/  LDL.128 R108, [R1+0x5580] ;  /* 0x00558000016c7983 */ /* 0x001ea20000100c00 */
[----:B---3--:R-:W0:Y:S01]  /*bd780*/  MUFU.RCP64H R3, R73 ;  /* 0x0000004900037308 */ /* 0x008e220000001800 */
[----:B----4-:R-:W-:Y:S01]  /*bd790*/  IMAD.MOV.U32 R76, RZ, RZ, R64 ;  /* 0x000000ffff4c7224 */ /* 0x010fe200078e0040 */
[----:B------:R-:W-:Y:S01]  /*bd7a0*/  MOV R77, R65 ;  /* 0x00000041004d7202 */ /* 0x000fe20000000f00 */
        /* <DEDUP_REMOVED lines=34> */
[----:B------:R-:W-:-:S05]  /*bd9d0*/  IMAD.MOV.U32 R3, RZ, RZ, R251 ;  /* 0x000000ffff037224 */ /* 0x000fca00078e00fb */
[----:B------:R1:W-:Y:S02]  /*bd9e0*/  STL.64 [R1+0x8c58], R2 ;  /* 0x008c580201007387 */ /* 0x0003e40000100a00 */
.L_x_4919:
[----:B------:R-:W-:Y:S05]  /*bd9f0*/  BSYNC.RECONVERGENT B3 ;  /* 0x0000000000037941 */ /* 0x000fea0003800200 */
.L_x_4918:
[----:B------:R-:W2:Y:S04]  /*bda00*/  LDL.128 R116, [R1+0x57a0] ;  /* 0x0057a00001747983 */ /* 0x000ea80000100c00 */
[----:B------:R-:W3:Y:S04]  /*bda10*/  LDL.64 R58, [R1+0x8c58] ;  /* 0x008c5800013a7983 */ /* 0x000ee80000100a00 */
[----:B------:R-:W4:Y:S04]  /*bda20*/  LDL.64 R64, [R1+0x93c0] ;  /* 0x0093c00001407983 */ /* 0x000f280000100a00 */
[----:B------:R-:W5:Y:S04]  /*bda30*/  LDL.LU.64 R114, [R1+0x8990] ;  /* 0x0089900001727983 */ /* 0x000f680000300a00 */
[----:B------:R-:W5:Y:S04]  /*bda40*/  LDL.64 R66, [R1+0x9120] ;  /* 0x0091200001427983 */ /* 0x000f680000100a00 */
[----:B------:R-:W5:Y:S04]  /*bda50*/  LDL.64 R102, [R1+0x93f8] ;  /* 0x0093f80001667983 */ /* 0x000f680000100a00 */
[----:B------:R-:W5:Y:S04]  /*bda60*/  LDL.LU.64 R112, [R1+0x8ea0] ;  /* 0x008ea00001707983 */ /* 0x000f680000300a00 */
[----:B0-----:R-:W5:Y:S04]  /*bda70*/  LDL.64 R108, [R1+0x93c8] ;  /* 0x0093c800016c7983 */ /* 0x001f680000100a00 */
[----:B------:R-:W5:Y:S04]  /*bda80*/  LDL.64 R76, [R1+0x9130] ;  /* 0x00913000014c7983 */ /* 0x000f680000100a00 */
[----:B------:R-:W5:Y:S04]  /*bda90*/  LDL.64 R106, [R1+0x9138] ;  /* 0x00913800016a7983 */ /* 0x000f680000100a00 */
[----:B------:R-:W5:Y:S04]  /*bdaa0*/  LDL.64 R104, [R1+0x93f0] ;  /* 0x0093f00001687983 */ /* 0x000f680000100a00 */
[----:B------:R-:W5:Y:S04]  /*bdab0*/  LDL.64 R74, [R1+0x93e0] ;  /* 0x0093e000014a7983 */ /* 0x000f680000100a00 */
[----:B------:R-:W5:Y:S04]  /*bdac0*/  LDL.64 R100, [R1+0x93e8] ;  /* 0x0093e80001647983 */ /* 0x000f680000100a00 */
[----:B------:R-:W5:Y:S04]  /*bdad0*/  LDL.64 R72, [R1+0x9128] ;  /* 0x0091280001487983 */ /* 0x000f680000100a00 */
[----:B------:R-:W5:Y:S04]  /*bdae0*/  LDL.64 R98, [R1+0x9d60] ;  /* 0x009d600001627983 */ /* 0x000f680000100a00 */
[----:B--2---:R0:W-:Y:S01]  /*bdaf0*/  STL.128 [R1+0x8980], R116 ;  /* 0x0089807401007387 */ /* 0x0041e20000100c00 */
[----:B------:R-:W-:Y:S01]  /*bdb00*/  IMAD.MOV.U32 R86, RZ, RZ, R116 ;  /* 0x000000ffff567224 */ /* 0x000fe200078e0074 */
[----:B------:R-:W-:Y:S01]  /*bdb10*/  MOV R87, R117 ;  /* 0x0000007500577202 */ /* 0x000fe20000000f00 */
[----:B-1----:R-:W-:Y:S01]  /*bdb20*/  IMAD.MOV.U32 R2, RZ, RZ, 0x1 ;  /* 0x00000001ff027424 */ /* 0x002fe200078e00ff */
[----:B---3--:R-:W-:Y:S01]  /*bdb30*/  MOV R94, R58 ;  /* 0x0000003a005e7202 */ /* 0x008fe20000000f00 */
[----:B------:R-:W-:Y:S01]  /*bdb40*/  IMAD.MOV.U32 R95, RZ, RZ, R59 ;  /* 0x000000ffff5f7224 */ /* 0x000fe200078e003b */
[----:B0-----:R-:W2:Y:S01]  /*bdb50*/  LDL.128 R116, [R1+0x56e0] ;  /* 0x0056e00001747983 */ /* 0x001ea20000100c00 */
[----:B------:R-:W0:Y:S02]  /*bdb60*/  MUFU.RCP64H R3, R87 ;  /* 0x0000005700037308 */ /* 0x000e240000001800 */
[----:B0-----:R-:W-:-:S08]  /*bdb70*/  DFMA R58, -R86, R2, 1 ;  /* 0x3ff00000563a742b */ /* 0x001fd00000000102 */
[----:B------:R-:W-:-:S08]  /*bdb80*/  DFMA R58, R58, R58, R58 ;  /* 0x0000003a3a3a722b */ /* 0x000fd0000000003a */
[----:B------:R-:W-:-:S08]  /*bdb90*/  DFMA R2, R2, R58, R2 ;  /* 0x0000003a0202722b */ /* 0x000fd00000000002 */
[----:B------:R-:W-:Y:S01]  /*bdba0*/  DFMA R58, -R86, R2, 1 ;  /* 0x3ff00000563a742b */ /* 0x000fe20000000102 */
[----:B--2---:R0:W-:Y:S01]  /*bdbb0*/  STL.128 [R1+0x8ed0], R116 ;  /* 0x008ed07401007387 */ /* 0x0041e20000100c00 */
[----:B------:R-:W-:Y:S02]  /*bdbc0*/  IMAD.MOV.U32 R96, RZ, RZ, R118 ;  /* 0x000000ffff607224 */ /* 0x000fe400078e0076 */
[----:B------:R-:W-:Y:S02]  /*bdbd0*/  IMAD.MOV.U32 R97, RZ, RZ, R119 ;  /* 0x000000ffff617224 */ /* 0x000fe400078e0077 */
[----:B0-----:R-:W2:Y:S02]  /*bdbe0*/  LDL.128 R116, [R1+0x5700] ;  /* 0x0057000001747983 */ /* 0x001ea40000100c00 */
        /* <DEDUP_REMOVED lines=38> */
.L_x_4921:
[----:B------:R-:W-:Y:S05]  /*bde50*/  BSYNC.RECONVERGENT B3 ;  /* 0x0000000000037941 */ /* 0x000fea0003800200 */
.L_x_4920:
[----:B------:R-:W2:Y:S01]  /*bde60*/  LDL.64 R70, [R1+0x8e80] ;  /* 0x008e800001467983 */ /* 0x000ea20000100a00 */
[----:B-1----:R-:W1:Y:S01]  /*bde70*/  MUFU.RCP64H R3, R25 ;  /* 0x0000001900037308 */ /* 0x002e620000001800 */
[----:B------:R-:W-:Y:S02]  /*bde80*/  IMAD.MOV.U32 R2, RZ, RZ, 0x1 ;  /* 0x00000001ff027424 */ /* 0x000fe400078e00ff */
[----:B0-----:R-:W3:Y:S04]  /*bde90*/  LDL.128 R108, [R1+0x57c0] ;  /* 0x0057c000016c7983 */ /* 0x001ee80000100c00 */
[----:B------:R-:W4:Y:S04]  /*bdea0*/  LDL.LU.64 R104, [R1+0x86c8] ;  /* 0x0086c80001687983 */ /* 0x000f280000300a00 */
        /* <DEDUP_REMOVED lines=9> */
[----:B--2---:R-:W-:Y:S01]  /*bdf40*/  MOV R80, R70 ;  /* 0x0000004600507202 */ /* 0x004fe20000000f00 */
        /* <DEDUP_REMOVED lines=8> */
[----:B------:R-:W-:-:S08]  /*bdfd0*/  DFMA R70, -R24, R22, -R2 ;  /* 0x000000161846722b */ /* 0x000fd00000000902 */
[----:B------:R-:W-:Y:S01]  /*bdfe0*/  DFMA R100, R20, R70, R22 ;  /* 0x000000461464722b */ /* 0x000fe20000000016 */
[----:B------:R-:W2:Y:S01]  /*bdff0*/  LDL.128 R20, [R1+0x5800] ;  /* 0x0058000001147983 */ /* 0x000ea20000100c00 */
[----:B------:R-:W-:-:S03]  /*be000*/  DADD R2, -RZ, -R2 ;  /* 0x00000000ff027229 */ /* 0x000fc60000000902 */
[----:B---3--:R-:W-:Y:S04]  /*be010*/  STL.128 [R1+0x8d10], R108 ;  /* 0x008d106c01007387 */ /* 0x008fe80000100c00 */
[----:B------:R-:W-:Y:S01]  /*be020*/  STL.64 [R1+0x8e70], R100 ;  /* 0x008e706401007387 */ /* 0x000fe20000100a00 */
[----:B------:R-:W-:Y:S02]  /*be030*/  FFMA R0, RZ, R25, R101 ;  /* 0x00000019ff007223 */ /* 0x000fe40000000065 */
[----:B------:R-:W-:-:S03]  /*be040*/  FSETP.GEU.AND P2, PT, |R3|, 6.5827683646048100446e-37, PT ;  /* 0x036000000300780b */ /* 0x000fc60003f4e200 */
[----:B------:R-:W-:Y:S01]  /*be050*/  FSETP.GT.AND P1, PT, |R0|, 1.469367938527859385e-39, PT ;  /* 0x001000000000780b */ /* 0x000fe20003f24200 */
[----:B------:R-:W-:Y:S01]  /*be060*/  IMAD.MOV.U32 R83, RZ, RZ, R109 ;  /* 0x000000ffff537224 */ /* 0x000fe200078e006d */
[----:B------:R-:W-:Y:S01]  /*be070*/  MOV R82, R108 ;  /* 0x0000006c00527202 */ /* 0x000fe20000000f00 */
[-C--:B----4-:R-:W-:Y:S01]  /*be080*/  DFMA R70, R104, R80.reuse, R52 ;  /* 0x000000506846722b */ /* 0x090fe20000000034 */
[----:B------:R-:W-:Y:S01]  /*be090*/  BSSY.RECONVERGENT B3, `(.L_x_4922) ;  /* 0x0000019000037945 */ /* 0x000fe20003800200 */
[-C--:B-----5:R-:W-:Y:S02]  /*be0a0*/  DFMA R52, R98, R80.reuse, R44 ;  /* 0x000000506234722b */ /* 0x0a0fe4000000002c */
[-C--:B------:R-:W-:Y:S02]  /*be0b0*/  DFMA R38, R102, R80.reuse, R38 ;  /* 0x000000506626722b */ /* 0x080fe40000000026 */
[-C--:B------:R-:W-:Y:S02]  /*be0c0*/  DFMA R56, R96, R80.reuse, R56 ;  /* 0x000000506038722b */ /* 0x080fe40000000038 */
[----:B------:R-:W-:-:S02]  /*be0d0*/  DFMA R28, R92, R80, R28 ;  /* 0x000000505c1c722b */ /* 0x000fc4000000001c */
[-C--:B------:R-:W-:Y:S02]  /*be0e0*/  DFMA R36, R88, R80.reuse, R36 ;  /* 0x000000505824722b */ /* 0x080fe40000000024 */
[-C--:B------:R-:W-:Y:S01]  /*be0f0*/  DFMA R44, R86, R80.reuse, R68 ;  /* 0x00000050562c722b */ /* 0x080fe20000000044 */
[----:B--2---:R-:W-:Y:S01]  /*be100*/  IMAD.MOV.U32 R78, RZ, RZ, R20 ;  /* 0x000000ffff4e7224 */ /* 0x004fe200078e0014 */
[----:B------:R-:W-:Y:S01]  /*be110*/  MOV R79, R21 ;  /* 0x00000015004f7202 */ /* 0x000fe20000000f00 */
[----:B------:R0:W-:Y:S02]  /*be120*/  STL.128 [R1+0x8ce0], R20 ;  /* 0x008ce01401007387 */ /* 0x0001e40000100c00 */
[-C--:B0-----:R-:W-:Y:S02]  /*be130*/  DFMA R22, R94, R80.reuse, R64 ;  /* 0x000000505e16722b */ /* 0x081fe40000000040 */
        /* <DEDUP_REMOVED lines=14> */
.L_x_4923:
[----:B------:R-:W-:Y:S05]  /*be220*/  BSYNC.RECONVERGENT B3 ;  /* 0x0000000000037941 */ /* 0x000fea0003800200 */
.L_x_4922:
        /* <DEDUP_REMOVED lines=54> */
.L_x_4925:
[----:B------:R-:W-:Y:S05]  /*be590*/  BSYNC.RECONVERGENT B3 ;  /* 0x0000000000037941 */ /* 0x000fea0003800200 */
.L_x_4924:
        /* <DEDUP_REMOVED lines=51> */
.L_x_4927:
[----:B------:R-:W-:Y:S05]  /*be8d0*/  BSYNC.RECONVERGENT B3 ;  /* 0x0000000000037941 */ /* 0x000fea0003800200 */
.L_x_4926:
        /* <DEDUP_REMOVED lines=47> */
.L_x_4929:
[----:B------:R-:W-:Y:S05]  /*bebd0*/  BSYNC.RECONVERGENT B3 ;  /* 0x0000000000037941 */ /* 0x000fea0003800200 */
.L_x_4928:
[----:B------:R-:W2:Y:S04]  /*bebe0*/  LDL.64 R64, [R1+0x8fd0] ;  /* 0x008fd00001407983 */ /* 0x000ea80000100a00 */
[----:B------:R-:W3:Y:S04]  /*bebf0*/  LDL.64 R76, [R1+0x8b80] ;  /* 0x008b8000014c7983 */ /* 0x000ee80000100a00 */
[----:B------:R-:W4:Y:S04]  /*bec00*/  LDL.64 R74, [R1+0x8b88] ;  /* 0x008b8800014a7983 */ /* 0x000f280000100a00 */
[----:B------:R-:W5:Y:S01]  /*bec10*/  LDL.64 R72, [R1+0x8440] ;  /* 0x0084400001487983 */ /* 0x000f620000100a00 */
[----:B0-----:R-:W0:Y:S01]  /*bec20*/  MUFU.RCP64H R3, R13 ;  /* 0x0000000d00037308 */ /* 0x001e220000001800 */
[----:B--2---:R-:W-:-:S02]  /*bec30*/  IMAD.MOV.U32 R70, RZ, RZ, R64 ;  /* 0x000000ffff467224 */ /* 0x004fc400078e0040 */
[----:B------:R-:W-:Y:S02]  /*bec40*/  IMAD.MOV.U32 R71, RZ, RZ, R65 ;  /* 0x000000ffff477224 */ /* 0x000fe400078e0041 */
[----:B------:R-:W2:Y:S01]  /*bec50*/  LDL.128 R64, [R1+0x5f60] ;  /* 0x005f600001407983 */ /* 0x000ea20000100c00 */
[----:B------:R-:W-:Y:S01]  /*bec60*/  IMAD.MOV.U32 R2, RZ, RZ, 0x1 ;  /* 0x00000001ff027424 */ /* 0x000fe200078e00ff */
[----:B------:R-:W-:Y:S02]  /*bec70*/  BSSY.RECONVERGENT B3, `(.L_x_4930) ;  /* 0x0000025000037945 */ /* 0x000fe40003800200 */
[-C--:B---3--:R-:W-:Y:S02]  /*bec80*/  DFMA R22, R76, R70.reuse, R22 ;  /* 0x000000464c16722b */ /* 0x088fe40000000016 */
[-C--:B----4-:R-:W-:Y:S02]  /*bec90*/  DFMA R26, R74, R70.reuse, R26 ;  /* 0x000000464a1a722b */ /* 0x090fe4000000001a */
[----:B------:R-:W-:-:S02]  /*beca0*/  DFMA R28, R216, R70, R28 ;  /* 0x00000046d81c722b */ /* 0x000fc4000000001c */
[-C--:B------:R-:W-:Y:S02]  /*becb0*/  DFMA R36, R218, R70.reuse, R36 ;  /* 0x00000046da24722b */ /* 0x080fe40000000024 */
[----:B-----5:R-:W-:Y:S01]  /*becc0*/  DFMA R58, R72, R70, R58 ;  /* 0x00000046483a722b */ /* 0x020fe2000000003a */
[----:B--2---:R0:W-:Y:S01]  /*becd0*/  STL.128 [R1+0x8c90], R64 ;  /* 0x008c904001007387 */ /* 0x0041e20000100c00 */
[----:B------:R-:W-:Y:S01]  /*bece0*/  MOV R68, R64 ;  /* 0x0000004000447202 */ /* 0x000fe20000000f00 */
[----:B------:R-:W-:-:S06]  /*becf0*/  IMAD.MOV.U32 R69, RZ, RZ, R65 ;  /* 0x000000ffff457224 */ /* 0x000fcc00078e0041 */
        /* <DEDUP_REMOVED lines=14> */
[----:B------:R0:W-:Y:S01]  /*bede0*/  STL.64 [R1+0x9048], R78 ;  /* 0x0090484e01007387 */ /* 0x0001e20000100a00 */
[----:B------:R-:W-:Y:S02]  /*bedf0*/  DFMA R52, R214, R70, R56 ;  /* 0x00000046d634722b */ /* 0x000fe40000000038 */
        /* <DEDUP_REMOVED lines=12> */
.L_x_4931:
[----:B------:R-:W-:Y:S05]  /*beec0*/  BSYNC.RECONVERGENT B3 ;  /* 0x0000000000037941 */ /* 0x000fea0003800200 */
.L_x_4930:
        /* <DEDUP_REMOVED lines=8> */
[----:B0-----:R-:W-:-:S03]  /*bef50*/  DFMA R56, -R32, R2, 1 ;  /* 0x3ff000002038742b */ /* 0x001fc60000000102 */
[-C--:B------:R-:W-:Y:S02]  /*bef60*/  DFMA R20, R172, R66.reuse, R20 ;  /* 0x00000042ac14722b */ /* 0x080fe40000000014 */
[----:B------:R-:W-:-:S03]  /*bef70*/  DFMA R38, R194, R66, R38 ;  /* 0x00000042c226722b */ /* 0x000fc60000000026 */
        /* <DEDUP_REMOVED lines=9> */
[-C--:B---3--:R-:W-:Y:S02]  /*bf010*/  DFMA R22, R70, R66.reuse, R26 ;  /* 0x000000424616722b */ /* 0x088fe4000000001a */
[----:B------:R-:W-:Y:S01]  /*bf020*/  FSETP.GEU.AND P2, PT, |R3|, 6.5827683646048100446e-37, PT ;  /* 0x036000000300780b */ /* 0x000fe20003f4e200 */
[-C--:B----4-:R-:W-:Y:S02]  /*bf030*/  DFMA R26, R68, R66.reuse, R28 ;  /* 0x00000042441a722b */ /* 0x090fe4000000001c */
[----:B------:R0:W-:Y:S01]  /*bf040*/  STL.64 [R1+0x9118], R72 ;  /* 0x0091184801007387 */ /* 0x0001e20000100a00 */
[-C--:B------:R-:W-:Y:S02]  /*bf050*/  DFMA R28, R192, R66.reuse, R36 ;  /* 0x00000042c01c722b */ /* 0x080fe40000000024 */
[----:B------:R-:W-:Y:S01]  /*bf060*/  FFMA R0, RZ, R33, R73 ;  /* 0x00000021ff007223 */ /* 0x000fe20000000049 */
[----:B------:R-:W-:-:S02]  /*bf070*/  DFMA R36, R174, R66, R44 ;  /* 0x00000042ae24722b */ /* 0x000fc4000000002c */
[-C--:B------:R-:W-:Y:S02]  /*bf080*/  DFMA R44, R188, R66.reuse, R52 ;  /* 0x00000042bc2c722b */ /* 0x080fe40000000034 */
[----:B------:R-:W-:Y:S01]  /*bf090*/  FSETP.GT.AND P1, PT, |R0|, 1.469367938527859385e-39, PT ;  /* 0x001000000000780b */ /* 0x000fe20003f24200 */
[----:B------:R-:W-:-:S12]  /*bf0a0*/  DFMA R52, R190, R66, R58 ;  /* 0x00000042be34722b */ /* 0x000fd8000000003a */
        /* <DEDUP_REMOVED lines=10> */
.L_x_4933:
[----:B------:R-:W-:Y:S05]  /*bf150*/  BSYNC.RECONVERGENT B3 ;  /* 0x0000000000037941 */ /* 0x000fea0003800200 */
.L_x_4932:
        /* <DEDUP_REMOVED lines=10> */
[-C--:B--2---:R-:W-:Y:S02]  /*bf200*/  DFMA R22, R34, R66.reuse, R22 ;  /* 0x000000422216722b */ /* 0x084fe40000000016 */
[-C--:B------:R-:W-:Y:S02]  /*bf210*/  DFMA R20, R182, R66.reuse, R20 ;  /* 0x00000042b614722b */ /* 0x080fe40000000014 */
[----:B------:R-:W-:-:S04]  /*bf220*/  DFMA R36, R168, R66, R36 ;  /* 0x00000042a824722b */ /* 0x000fc80000000024 */
[----:B------:R-:W-:-:S08]  /*bf230*/  DMUL R56, R2, -R22 ;  /* 0x8000001602387228 */ /* 0x000fd00000000000 */
[----:B------:R-:W-:-:S08]  /*bf240*/  DFMA R58, -R48, R56, -R22 ;  /* 0x00000038303a722b */ /* 0x000fd00000000916 */
[----:B------:R-:W-:Y:S02]  /*bf250*/  DFMA R68, R2, R58, R56 ;  /* 0x0000003a0244722b */ /* 0x000fe40000000038 */
[----:B------:R-:W-:Y:S02]  /*bf260*/  DADD R2, -RZ, -R22 ;  /* 0x00000000ff027229 */ /* 0x000fe40000000916 */
[-C--:B------:R-:W-:Y:S02]  /*bf270*/  DFMA R22, R176, R66.reuse, R26 ;  /* 0x00000042b016722b */ /* 0x080fe4000000001a */
[-C--:B------:R-:W-:Y:S01]  /*bf280*/  DFMA R26, R178, R66.reuse, R28 ;  /* 0x00000042b21a722b */ /* 0x080fe2000000001c */
[----:B------:R0:W-:Y:S01]  /*bf290*/  STL.64 [R1+0x91b8], R68 ;  /* 0x0091b84401007387 */ /* 0x0001e20000100a00 */
[-C--:B------:R-:W-:Y:S02]  /*bf2a0*/  DFMA R28, R180, R66.reuse, R38 ;  /* 0x00000042b41c722b */ /* 0x080fe40000000026 */
[----:B------:R-:W-:Y:S01]  /*bf2b0*/  FFMA R0, RZ, R49, R69 ;  /* 0x00000031ff007223 */ /* 0x000fe20000000045 */
[-C--:B------:R-:W-:Y:S01]  /*bf2c0*/  DFMA R38, R170, R66.reuse, R44 ;  /* 0x00000042aa26722b */ /* 0x080fe2000000002c */
[----:B------:R-:W-:Y:S01]  /*bf2d0*/  FSETP.GEU.AND P2, PT, |R3|, 6.5827683646048100446e-37, PT ;  /* 0x036000000300780b */ /* 0x000fe20003f4e200 */
[----:B---3--:R-:W-:-:S02]  /*bf2e0*/  DFMA R44, R64, R66, R52 ;  /* 0x00000042402c722b */ /* 0x008fc40000000034 */
        /* <DEDUP_REMOVED lines=11> */
.L_x_4935:
[----:B------:R-:W-:Y:S05]  /*bf3a0*/  BSYNC.RECONVERGENT B3 ;  /* 0x0000000000037941 */ /* 0x000fea0003800200 */
.L_x_4934:
        /* <DEDUP_REMOVED lines=35> */
.L_x_4937:
[----:B------:R-:W-:Y:S05]  /*bf5e0*/  BSYNC.RECONVERGENT B3 ;  /* 0x0000000000037941 */ /* 0x000fea0003800200 */
.L_x_4936:
        /* <DEDUP_REMOVED lines=26> */
[----:B----4-:R-:W-:-:S04]  /*bf790*/  DFMA R36, R56, R58, R36 ;  /* 0x0000003a3824722b */ /* 0x010fc80000000024 */
        /* <DEDUP_REMOVED lines=10> */
.L_x_4939:
[----:B------:R-:W-:Y:S05]  /*bf840*/  BSYNC.RECONVERGENT B3 ;  /* 0x0000000000037941 */ /* 0x000fea0003800200 */
.L_x_4938:
        /* <DEDUP_REMOVED lines=21> */
[----:B------:R-:W-:Y:S01]  /*bf9a0*/  FSETP.GT.AND P1, PT, |R0|, 1.469367938527859385e-39, PT ;  /* 0x001000000000780b */ /* 0x000fe20003f24200 */
[----:B0-----:R-:W-:-:S12]  /*bf9b0*/  DFMA R52, R198, R58, R38 ;  /* 0x0000003ac634722b */ /* 0x001fd80000000026 */
        /* <DEDUP_REMOVED lines=10> */
.L_x_4941:
[----:B------:R-:W-:Y:S05]  /*bfa60*/  BSYNC.RECONVERGENT B3 ;  /* 0x0000000000037941 */ /* 0x000fea0003800200 */
.L_x_4940:
[----:B------:R-:W2:Y:S04]  /*bfa70*/  LDL.128 R36, [R1+0x6690] ;  /* 0x0066900001247983 */ /* 0x000ea80000100c00 */
[----:B------:R-:W3:Y:S04]  /*bfa80*/  LDL.64 R118, [R1+0x99b0] ;  /* 0x0099b00001767983 */ /* 0x000ee80000100a00 */
[----:B------:R-:W4:Y:S04]  /*bfa90*/  LDL.64 R110, [R1+0x9998] ;  /* 0x00999800016e7983 */ /* 0x000f280000100a00 */
        /* <DEDUP_REMOVED lines=11> */
[----:B0-----:R-:W0:Y:S01]  /*bfb50*/  MUFU.RCP64H R3, R61 ;  /* 0x0000003d00037308 */ /* 0x001e220000001800 */
[----:B------:R-:W-:-:S02]  /*bfb60*/  MOV R2, 0x1 ;  /* 0x0000000100027802 */ /* 0x000fc40000000f00 */
        /* <DEDUP_REMOVED lines=8> */
[----:B------:R0:W5:Y:S04]  /*bfbf0*/  LDL.64 R104, [R1+0x6758] ;  /* 0x0067580001687983 */ /* 0x0001680000100a00 */
        /* <DEDUP_REMOVED lines=22> */
[----:B------:R1:W-:Y:S04]  /*bfd60*/  STL.128 [R1+0x6530], R108 ;  /* 0x0065306c01007387 */ /* 0x0003e80000100c00 */
[----:B------:R-:W4:Y:S01]  /*bfd70*/  LDL.64 R2, [R1+0x9320] ;  /* 0x0093200001027983 */ /* 0x000f220000100a00 */
[----:B-1----:R-:W-:-:S02]  /*bfd80*/  DADD R108, -RZ, -R140 ;  /* 0x00000000ff6c7229 */ /* 0x002fc4000000098c */
[----:B------:R-:W-:Y:S01]  /*bfd90*/  DADD R110, -RZ, -R138 ;  /* 0x00000000ff6e7229 */ /* 0x000fe2000000098a */
[----:B------:R-:W4:Y:S04]  /*bfda0*/  LDL.64 R140, [R1+0x9100] ;  /* 0x00910000018c7983 */ /* 0x000f280000100a00 */
[----:B------:R-:W4:Y:S04]  /*bfdb0*/  LDL.64 R138, [R1+0x90b8] ;  /* 0x0090b800018a7983 */ /* 0x000f280000100a00 */
[----:B------:R1:W-:Y:S02]  /*bfdc0*/  STL.128 [R1+0x6540], R108 ;  /* 0x0065406c01007387 */ /* 0x0003e40000100c00 */
[----:B-1----:R-:W-:-:S02]  /*bfdd0*/  DADD R108, -RZ, -R116 ;  /* 0x00000000ff6c7229 */ /* 0x002fc40000000974 */
[----:B------:R-:W-:Y:S01]  /*bfde0*/  DADD R110, -RZ, -R114 ;  /* 0x00000000ff6e7229 */ /* 0x000fe20000000972 */
[----:B------:R-:W2:Y:S04]  /*bfdf0*/  LDL.64 R116, [R1+0x97b8] ;  /* 0x0097b80001747983 */ /* 0x000ea80000100a00 */
[----:B------:R-:W4:Y:S04]  /*bfe00*/  LDL.64 R114, [R1+0x95f0] ;  /* 0x0095f00001727983 */ /* 0x000f280000100a00 */
[----:B------:R1:W-:Y:S02]  /*bfe10*/  STL.128 [R1+0x6550], R108 ;  /* 0x0065506c01007387 */ /* 0x0003e40000100c00 */
        /* <DEDUP_REMOVED lines=36> */
[----:B------:R-:W-:-:S07]  /*c0060*/  DADD R110, -RZ, -R126 ;  /* 0x00000000ff6e7229 */ /* 0x000fce000000097e */
[----:B------:R1:W-:Y:S02]  /*c0070*/  STL.128 [R1+0x65d0], R108 ;  /* 0x0065d06c01007387 */ /* 0x0003e40000100c00 */
[----:B-1----:R-:W-:Y:S02]  /*c0080*/  DADD R108, -RZ, -R124 ;  /* 0x00000000ff6c7229 */ /* 0x002fe4000000097c */
[----:B------:R-:W4:Y:S01]  /*c0090*/  LDL.128 R124, [R1+0x8e90] ;  /* 0x008e9000017c7983 */ /* 0x000f220000100c00 */
        /* <DEDUP_REMOVED lines=18> */
[----:B---3--:R-:W-:-:S07]  /*c01c0*/  DADD R110, -RZ, -R118 ;  /* 0x00000000ff6e7229 */ /* 0x008fce0000000976 */
[----:B------:R2:W-:Y:S01]  /*c01d0*/  STL.128 [R1+0x6640], R108 ;  /* 0x0066406c01007387 */ /* 0x0005e20000100c00 */
[----:B------:R-:W-:-:S03]  /*c01e0*/  FFMA R0, RZ, R61, R113 ;  /* 0x0000003dff007223 */ /* 0x000fc60000000071 */
[----:B------:R-:W-:Y:S02]  /*c01f0*/  STL.64 [R1+0x97b0], R112 ;  /* 0x0097b07001007387 */ /* 0x000fe40000100a00 */
[----:B------:R-:W-:Y:S01]  /*c0200*/  FSETP.GT.AND P1, PT, |R0|, 1.469367938527859385e-39, PT ;  /* 0x001000000000780b */ /* 0x000fe20003f24200 */
[----:B--2---:R-:W-:Y:S02]  /*c0210*/  DADD R108, -RZ, -R116 ;  /* 0x00000000ff6c7229 */ /* 0x004fe40000000974 */
[-C--:B----4-:R-:W-:Y:S02]  /*c0220*/  DFMA R120, R42, R114.reuse, R26 ;  /* 0x000000722a78722b */ /* 0x090fe4000000001a */
[-C--:B------:R-:W-:Y:S02]  /*c0230*/  DFMA R122, R164, R114.reuse, R28 ;  /* 0x00000072a47a722b */ /* 0x080fe4000000001c */
[----:B------:R-:W-:-:S03]  /*c0240*/  DFMA R116, R166, R114, R52 ;  /* 0x00000072a674722b */ /* 0x000fc60000000034 */
[----:B------:R-:W-:Y:S01]  /*c0250*/  STL.64 [R1+0x8990], R120 ;  /* 0x0089907801007387 */ /* 0x000fe20000100a00 */
[----:B------:R-:W-:-:S07]  /*c0260*/  DADD R110, -RZ, -R106 ;  /* 0x00000000ff6e7229 */ /* 0x000fce000000096a */
[----:B------:R1:W-:Y:S04]  /*c0270*/  STL.128 [R1+0x6650], R108 ;  /* 0x0066506c01007387 */ /* 0x0003e80000100c00 */
[----:B------:R0:W-:Y:S04]  /*c0280*/  STL.64 [R1+0x8998], R122 ;  /* 0x0089987a01007387 */ /* 0x0001e80000100a00 */
[----:B------:R0:W-:Y:S01]  /*c0290*/  STL.128 [R1+0x6670], R120 ;  /* 0x0066707801007387 */ /* 0x0001e20000100c00 */
[----:B-1----:R-:W-:Y:S02]  /*c02a0*/  DADD R108, -RZ, -R2 ;  /* 0x00000000ff6c7229 */ /* 0x002fe40000000902 */
[----:B------:R-:W-:-:S02]  /*c02b0*/  DADD R110, -RZ, -R114 ;  /* 0x00000000ff6e7229 */ /* 0x000fc40000000972 */
[----:B------:R-:W-:-:S05]  /*c02c0*/  DADD R2, -RZ, -R36 ;  /* 0x00000000ff027229 */ /* 0x000fca0000000924 */
[----:B------:R0:W-:Y:S05]  /*c02d0*/  STL.128 [R1+0x6660], R108 ;  /* 0x0066606c01007387 */ /* 0x0001ea0000100c00 */
[----:B------:R-:W-:Y:S01]  /*c02e0*/  FSETP.GEU.AND P2, PT, |R3|, 6.5827683646048100446e-37, PT ;  /* 0x036000000300780b */ /* 0x000fe20003f4e200 */
[----:B------:R-:W-:Y:S01]  /*c02f0*/  BSSY.RECONVERGENT B3, `(.L_x_4942) ;  /* 0x000000f000037945 */ /* 0x000fe20003800200 */
[----:B------:R-:W-:Y:S01]  /*c0300*/  DFMA R118, R124, R114, R44 ;  /* 0x000000727c76722b */ /* 0x000fe2000000002c */
[----:B------:R0:W-:Y:S06]  /*c0310*/  STL.128 [R1+0x6520], R124 ;  /* 0x0065207c01007387 */ /* 0x0001ec0000100c00 */
[----:B------:R0:W-:Y:S04]  /*c0320*/  STL.128 [R1+0x8c10], R116 ;  /* 0x008c107401007387 */ /* 0x0001e80000100c00 */
[----:B------:R0:W-:Y:S01]  /*c0330*/  STL.128 [R1+0x6680], R116 ;  /* 0x0066807401007387 */ /* 0x0001e20000100c00 */
        /* <DEDUP_REMOVED lines=8> */
[----:B------:R-:W-:-:S05]  /*c03c0*/  MOV R3, R251 ;  /* 0x000000fb00037202 */ /* 0x000fca0000000f00 */
[----:B------:R1:W-:Y:S02]  /*c03d0*/  STL.64 [R1+0x97b0], R2 ;  /* 0x0097b00201007387 */ /* 0x0003e40000100a00 */
.L_x_4943:
[----:B------:R-:W-:Y:S05]  /*c03e0*/  BSYNC.RECONVERGENT B3 ;  /* 0x0000000000037941 */ /* 0x000fea0003800200 */
.L_x_4942:
[----:B------:R-:W2:Y:S04]  /*c03f0*/  LDL.64 R36, [R1+0x89b0] ;  /* 0x0089b00001247983 */ /* 0x000ea80000100a00 */
[----:B------:R-:W3:Y:S04]  /*c0400*/  LDL.64 R26, [R1+0x97b0] ;  /* 0x0097b000011a7983 */ /* 0x000ee80000100a00 */
[----:B0-----:R-:W4:Y:S04]  /*c0410*/  LDL.64 R108, [R1+0x8f30] ;  /* 0x008f3000016c7983 */ /* 0x001f280000100a00 */
[----:B------:R-:W4:Y:S01]  /*c0420*/  LDL.64 R44, [R1+0x8f38] ;  /* 0x008f3800012c7983 */ /* 0x000f220000100a00 */
        /* <DEDUP_REMOVED lines=18> */
[-C--:B----45:R-:W-:Y:S02]  /*c0550*/  DFMA R26, R108, R106.reuse, R70 ;  /* 0x0000006a6c1a722b */ /* 0x0b0fe40000000046 */
[-C--:B------:R-:W-:Y:S02]  /*c0560*/  DFMA R104, R44, R106.reuse, R104 ;  /* 0x0000006a2c68722b */ /* 0x080fe40000000068 */
[----:B0-----:R-:W-:-:S07]  /*c0570*/  DFMA R52, R62, R106, R84 ;  /* 0x0000006a3e34722b */ /* 0x001fce0000000054 */
        /* <DEDUP_REMOVED lines=10> */
.L_x_4945:
[----:B------:R-:W-:Y:S05]  /*c0620*/  BSYNC.RECONVERGENT B3 ;  /* 0x0000000000037941 */ /* 0x000fea0003800200 */
.L_x_4944:
[----:B------:R-:W2:Y:S04]  /*c0630*/  LDL.64 R84, [R1+0x8a60] ;  /* 0x008a600001547983 */ /* 0x000ea80000100a00 */
[----:B------:R-:W3:Y:S04]  /*c0640*/  LDL.64 R28, [R1+0x9408] ;  /* 0x00940800011c7983 */ /* 0x000ee80000100a00 */
[----:B------:R-:W4:Y:S04]  /*c0650*/  LDL.64 R44, [R1+0x89b8] ;  /* 0x0089b800012c7983 */ /* 0x000f280000100a00 */
[----:B------:R-:W5:Y:S04]  /*c0660*/  LDL.64 R38, [R1+0x9a90] ;  /* 0x009a900001267983 */ /* 0x000f680000100a00 */
[----:B------:R-:W5:Y:S04]  /*c0670*/  LDL.LU.64 R110, [R1+0x9210] ;  /* 0x00921000016e7983 */ /* 0x000f680000300a00 */
        /* <DEDUP_REMOVED lines=34> */
.L_x_4947:
[----:B------:R-:W-:Y:S05]  /*c08a0*/  BSYNC.RECONVERGENT B3 ;  /* 0x0000000000037941 */ /* 0x000fea0003800200 */
.L_x_4946:
        /* <DEDUP_REMOVED lines=21> */
[----:B------:R-:W-:Y:S02]  /*c0a00*/  DFMA R26, -R106, R2, 1 ;  /* 0x3ff000006a1a742b */ /* 0x000fe40000000102 */
[----:B----4-:R-:W-:-:S06]  /*c0a10*/  DFMA R28, R28, R110, R66 ;  /* 0x0000006e1c1c722b */ /* 0x010fcc0000000042 */
        /* <DEDUP_REMOVED lines=29> */
.L_x_4949:
[----:B------:R-:W-:Y:S05]  /*c0bf0*/  BSYNC.RECONVERGENT B3 ;  /* 0x0000000000037941 */ /* 0x000fea0003800200 */
.L_x_4948:
        /* <DEDUP_REMOVED lines=40> */
.L_x_4951:
[----:B------:R-:W-:Y:S05]  /*c0e80*/  BSYNC.RECONVERGENT B3 ;  /* 0x0000000000037941 */ /* 0x000fea0003800200 */
.L_x_4950:
[----:B------:R-:W2:Y:S04]  /*c0e90*/  LDL.64 R44, [R1+0x8960] ;  /* 0x00896000012c7983 */ /* 0x000ea80000100a00 */
[----:B------:R-:W3:Y:S04]  /*c0ea0*/  LDL.64 R20, [R1+0x96b8] ;  /* 0x0096b80001147983 */ /* 0x000ee80000100a00 */
[----:B------:R-:W4:Y:S04]  /*c0eb0*/  LDL.64 R100, [R1+0x88e8] ;  /* 0x0088e80001647983 */ /* 0x000f280000100a00 */
        /* <DEDUP_REMOVED lines=33> */
.L_x_4953:
[----:B------:R-:W-:Y:S05]  /*c10d0*/  BSYNC.RECONVERGENT B3 ;  /* 0x0000000000037941 */ /* 0x000fea0003800200 */
.L_x_4952:
        /* <DEDUP_REMOVED lines=36> */
.L_x_4955:
[----:B------:R-:W-:Y:S05]  /*c1320*/  BSYNC.RECONVERGENT B3 ;  /* 0x0000000000037941 */ /* 0x000fea0003800200 */
.L_x_4954:
        /* <DEDUP_REMOVED lines=40> */
.L_x_4957:
[----:B------:R-:W-:Y:S05]  /*c15b0*/  BSYNC.RECONVERGENT B3 ;  /* 0x0000000000037941 */ /* 0x000fea0003800200 */
.L_x_4956:
        /* <DEDUP_REMOVED lines=44> */
.L_x_4959:
[----:B------:R-:W-:Y:S05]  /*c1880*/  BSYNC.RECONVERGENT B3 ;  /* 0x0000000000037941 */ /* 0x000fea0003800200 */
.L_x_4958:
[----:B------:R-:W2:Y:S04]  /*c1890*/  LDL.64 R56, [R1+0x88a8] ;  /* 0x0088a80001387983 */ /* 0x000ea80000100a00 */
[----:B------:R-:W3:Y:S04]  /*c18a0*/  LDL.64 R26, [R1+0x8fc8] ;  /* 0x008fc800011a7983 */ /* 0x000ee80000100a00 */
[----:B------:R-:W4:Y:S04]  /*c18b0*/  LDL.64 R98, [R1+0x92f8] ;  /* 0x0092f80001627983 */ /* 0x000f280000100a00 */
        /* <DEDUP_REMOVED lines=45> */
.L_x_4961:
[----:B------:R-:W-:Y:S05]  /*c1b90*/  BSYNC.RECONVERGENT B3 ;  /* 0x0000000000037941 */ /* 0x000fea0003800200 */
.L_x_4960:
        /* <DEDUP_REMOVED lines=48> */
.L_x_4963:
[----:B------:R-:W-:Y:S05]  /*c1ea0*/  BSYNC.RECONVERGENT B3 ;  /* 0x0000000000037941 */ /* 0x000fea0003800200 */
.L_x_4962:
        /* <DEDUP_REMOVED lines=49> */
.L_x_4965:
[----:B------:R-:W-:Y:S05]  /*c21c0*/  BSYNC.RECONVERGENT B3 ;  /* 0x0000000000037941 */ /* 0x000fea0003800200 */
.L_x_4964:
        /* <DEDUP_REMOVED lines=60> */
.L_x_4967:
[----:B------:R-:W-:Y:S05]  /*c2590*/  BSYNC.RECONVERGENT B3 ;  /* 0x0000000000037941 */ /* 0x000fea0003800200 */
.L_x_4966:
        /* <DEDUP_REMOVED lines=55> */
.L_x_4969:
[----:B------:R-:W-:Y:S05]  /*c2910*/  BSYNC.RECONVERGENT B3 ;  /* 0x0000000000037941 */ /* 0x000fea0003800200 */
.L_x_4968:
[----:B------:R-:W2:Y:S04]  /*c2920*/  LDL.128 R104, [R1+0x58d0] ;  /* 0x0058d00001687983 */ /* 0x000ea80000100c00 */
        /* <DEDUP_REMOVED lines=12> */
[----:B------:R-:W-:Y:S01]  /*c29f0*/  MOV R36, R106 ;  /* 0x0000006a00247202 */ /* 0x000fe20000000f00 */
[----:B------:R-:W-:-:S02]  /*c2a00*/  IMAD.MOV.U32 R37, RZ, RZ, R107 ;  /* 0x000000ffff257224 */ /* 0x000fc400078e006b */
[----:B-1----:R-:W2:Y:S01]  /*c2a10*/  LDL.128 R104, [R1+0x5910] ;  /* 0x0059100001687983 */ /* 0x002ea20000100c00 */
[----:B0-----:R-:W0:Y:S01]  /*c2a20*/  MUFU.RCP64H R3, R31 ;  /* 0x0000001f00037308 */ /* 0x001e220000001800 */
[----:B------:R-:W-:Y:S02]  /*c2a30*/  HFMA2 R2, -RZ, RZ, 0, 5.9604644775390625e-08 ;  /* 0x00000001ff027431 */ /* 0x000fe400000001ff */
[----:B---3--:R-:W-:Y:S02]  /*c2a40*/  IMAD.MOV.U32 R64, RZ, RZ, R24 ;  /* 0x000000ffff407224 */ /* 0x008fe400078e0018 */
[----:B------:R-:W-:Y:S02]  /*c2a50*/  IMAD.MOV.U32 R65, RZ, RZ, R25 ;  /* 0x000000ffff417224 */ /* 0x000fe400078e0019 */
[----:B0-----:R-:W-:-:S08]  /*c2a60*/  DFMA R24, -R30, R2, 1 ;  /* 0x3ff000001e18742b */ /* 0x001fd00000000102 */
[----:B------:R-:W-:-:S08]  /*c2a70*/  DFMA R24, R24, R24, R24 ;  /* 0x000000181818722b */ /* 0x000fd00000000018 */
[----:B------:R-:W-:-:S08]  /*c2a80*/  DFMA R2, R2, R24, R2 ;  /* 0x000000180202722b */ /* 0x000fd00000000002 */
[----:B------:R-:W-:Y:S01]  /*c2a90*/  DFMA R24, -R30, R2, 1 ;  /* 0x3ff000001e18742b */ /* 0x000fe20000000102 */
[----:B--2---:R0:W-:Y:S01]  /*c2aa0*/  STL.128 [R1+0x8d70], R104 ;  /* 0x008d706801007387 */ /* 0x0041e20000100c00 */
[----:B------:R-:W-:Y:S01]  /*c2ab0*/  IMAD.MOV.U32 R80, RZ, RZ, R106 ;  /* 0x000000ffff507224 */ /* 0x000fe200078e006a */
[----:B------:R-:W-:Y:S02]  /*c2ac0*/  MOV R81, R107 ;  /* 0x0000006b00517202 */ /* 0x000fe40000000f00 */
[----:B0-----:R-:W2:Y:S03]  /*c2ad0*/  LDL.128 R104, [R1+0x5930] ;  /* 0x0059300001687983 */ /* 0x001ea60000100c00 */
        /* <DEDUP_REMOVED lines=23> */
[----:B------:R-:W-:-:S02]  /*c2c50*/  IMAD.MOV.U32 R58, RZ, RZ, R106 ;  /* 0x000000ffff3a7224 */ /* 0x000fc400078e006a */
        /* <DEDUP_REMOVED lines=12> */
.L_x_4971:
[----:B------:R-:W-:Y:S05]  /*c2d20*/  BSYNC.RECONVERGENT B3 ;  /* 0x0000000000037941 */ /* 0x000fea0003800200 */
.L_x_4970:
[----:B------:R-:W2:Y:S04]  /*c2d30*/  LDL.64 R20, [R1+0x8dc0] ;  /* 0x008dc00001147983 */ /* 0x000ea80000100a00 */
        /* <DEDUP_REMOVED lines=50> */
.L_x_4973:
[----:B------:R-:W-:Y:S05]  /*c3060*/  BSYNC.RECONVERGENT B3 ;  /* 0x0000000000037941 */ /* 0x000fea0003800200 */
.L_x_4972:
        /* <DEDUP_REMOVED lines=30> */
[-C--:B------:R-:W-:Y:S02]  /*c3250*/  DFMA R36, R246, R68.reuse, R56 ;  /* 0x00000044f624722b */ /* 0x080fe40000000038 */
[-C--:B-----5:R-:W-:Y:S02]  /*c3260*/  DFMA R22, R76, R68.reuse, R22 ;  /* 0x000000444c16722b */ /* 0x0a0fe40000000016 */
[----:B------:R-:W-:-:S02]  /*c3270*/  DFMA R24, R74, R68, R24 ;  /* 0x000000444a18722b */ /* 0x000fc40000000018 */
        /* <DEDUP_REMOVED lines=14> */
.L_x_4975:
[----:B------:R-:W-:Y:S05]  /*c3360*/  BSYNC.RECONVERGENT B3 ;  /* 0x0000000000037941 */ /* 0x000fea0003800200 */
.L_x_4974:
        /* <DEDUP_REMOVED lines=44> */
.L_x_4977:
[----:B------:R-:W-:Y:S05]  /*c3630*/  BSYNC.RECONVERGENT B3 ;  /* 0x0000000000037941 */ /* 0x000fea0003800200 */
.L_x_4976:
[----:B------:R-:W2:Y:S04]  /*c3640*/  LDL.64 R36, [R1+0x8f78] ;  /* 0x008f780001247983 */ /* 0x000ea80000100a00 */
[----:B------:R-:W3:Y:S04]  /*c3650*/  LDL.128 R56, [R1+0x6090] ;  /* 0x0060900001387983 */ /* 0x000ee80000100c00 */
[----:B------:R-:W4:Y:S04]  /*c3660*/  LDL.64 R68, [R1+0x8b90] ;  /* 0x008b900001447983 */ /* 0x000f280000100a00 */
        /* <DEDUP_REMOVED lines=11> */
[----:B------:R-:W-:Y:S01]  /*c3720*/  DFMA R36, R14, R64, R44 ;  /* 0x000000400e24722b */ /* 0x000fe2000000002c */
[----:B---3--:R1:W-:Y:S07]  /*c3730*/  STL.128 [R1+0x8d20], R56 ;  /* 0x008d203801007387 */ /* 0x0083ee0000100c00 */
[----:B------:R-:W-:Y:S01]  /*c3740*/  DMUL R44, R2, -R36 ;  /* 0x80000024022c7228 */ /* 0x000fe20000000000 */
[----:B-1----:R-:W-:Y:S01]  /*c3750*/  MOV R58, R56 ;  /* 0x00000038003a7202 */ /* 0x002fe20000000f00 */
[----:B------:R-:W-:-:S06]  /*c3760*/  IMAD.MOV.U32 R59, RZ, RZ, R57 ;  /* 0x000000ffff3b7224 */ /* 0x000fcc00078e0039 */
        /* <DEDUP_REMOVED lines=11> */
[-C--:B------:R-:W-:Y:S02]  /*c3820*/  DFMA R26, R194, R64.reuse, R26 ;  /* 0x00000040c21a722b */ /* 0x080fe4000000001a */
[----:B------:R-:W-:-:S02]  /*c3830*/  DFMA R30, R188, R64, R30 ;  /* 0x00000040bc1e722b */ /* 0x000fc4000000001e */
[-C--:B------:R-:W-:Y:S02]  /*c3840*/  DFMA R28, R190, R64.reuse, R28 ;  /* 0x00000040be1c722b */ /* 0x080fe4000000001c */
[----:B------:R-:W-:Y:S01]  /*c3850*/  DFMA R36, R58, R64, R52 ;  /* 0x000000403a24722b */ /* 0x000fe20000000034 */
[----:B-1----:R-:W-:Y:S10]  /*c3860*/  @P1 BRA P2, `(.L_x_4979) ;  /* 0x0000000000241947 */ /* 0x002ff40001000000 */
        /* <DEDUP_REMOVED lines=9> */
.L_x_4979:
[----:B------:R-:W-:Y:S05]  /*c3900*/  BSYNC.RECONVERGENT B3 ;  /* 0x0000000000037941 */ /* 0x000fea0003800200 */
.L_x_4978:
[----:B------:R-:W2:Y:S04]  /*c3910*/  LDL.64 R58, [R1+0x8ff0] ;  /* 0x008ff000013a7983 */ /* 0x000ea80000100a00 */
[----:B------:R-:W3:Y:S01]  /*c3920*/  LDL.64 R56, [R1+0x8470] ;  /* 0x0084700001387983 */ /* 0x000ee20000100a00 */
[----:B-1----:R-:W1:Y:S01]  /*c3930*/  MUFU.RCP64H R3, R49 ;  /* 0x0000003100037308 */ /* 0x002e620000001800 */
[----:B------:R-:W-:Y:S01]  /*c3940*/  MOV R2, 0x1 ;  /* 0x0000000100027802 */ /* 0x000fe20000000f00 */
[----:B------:R-:W-:Y:S05]  /*c3950*/  BSSY.RECONVERGENT B3, `(.L_x_4980) ;  /* 0x0000020000037945 */ /* 0x000fea0003800200 */
[----:B-1----:R-:W-:-:S08]  /*c3960*/  DFMA R44, -R48, R2, 1 ;  /* 0x3ff00000302c742b */ /* 0x002fd00000000102 */
[----:B------:R-:W-:-:S08]  /*c3970*/  DFMA R44, R44, R44, R44 ;  /* 0x0000002c2c2c722b */ /* 0x000fd0000000002c */
[----:B------:R-:W-:-:S08]  /*c3980*/  DFMA R2, R2, R44, R2 ;  /* 0x0000002c0202722b */ /* 0x000fd00000000002 */
[----:B------:R-:W-:-:S08]  /*c3990*/  DFMA R44, -R48, R2, 1 ;  /* 0x3ff00000302c742b */ /* 0x000fd00000000102 */
[----:B------:R-:W-:Y:S02]  /*c39a0*/  DFMA R2, R2, R44, R2 ;  /* 0x0000002c0202722b */ /* 0x000fe40000000002 */
[-C--:B--2---:R-:W-:Y:S02]  /*c39b0*/  DFMA R38, R34, R58.reuse, R38 ;  /* 0x0000003a2226722b */ /* 0x084fe40000000026 */
[-C--:B------:R-:W-:Y:S02]  /*c39c0*/  DFMA R36, R182, R58.reuse, R36 ;  /* 0x0000003ab624722b */ /* 0x080fe40000000024 */
[-C--:B------:R-:W-:Y:S02]  /*c39d0*/  DFMA R22, R176, R58.reuse, R22 ;  /* 0x0000003ab016722b */ /* 0x080fe40000000016 */
[----:B------:R-:W-:Y:S02]  /*c39e0*/  DFMA R20, R178, R58, R20 ;  /* 0x0000003ab214722b */ /* 0x000fe40000000014 */
[----:B------:R-:W-:-:S02]  /*c39f0*/  DMUL R44, R2, -R38 ;  /* 0x80000026022c7228 */ /* 0x000fc40000000000 */
[-C--:B------:R-:W-:Y:S02]  /*c3a00*/  DFMA R26, R180, R58.reuse, R26 ;  /* 0x0000003ab41a722b */ /* 0x080fe4000000001a */
[-C--:B------:R-:W-:Y:S02]  /*c3a10*/  DFMA R24, R168, R58.reuse, R24 ;  /* 0x0000003aa818722b */ /* 0x080fe40000000018 */
[----:B------:R-:W-:Y:S02]  /*c3a20*/  DFMA R30, R170, R58, R30 ;  /* 0x0000003aaa1e722b */ /* 0x000fe4000000001e */
[----:B------:R-:W-:Y:S02]  /*c3a30*/  DFMA R52, -R48, R44, -R38 ;  /* 0x0000002c3034722b */ /* 0x000fe40000000926 */
[----:B---3--:R-:W-:-:S06]  /*c3a40*/  DFMA R28, R56, R58, R28 ;  /* 0x0000003a381c722b */ /* 0x008fcc000000001c */
[----:B------:R-:W-:Y:S02]  /*c3a50*/  DFMA R64, R2, R52, R44 ;  /* 0x000000340240722b */ /* 0x000fe4000000002c */
[----:B------:R-:W-:-:S05]  /*c3a60*/  DADD R2, -RZ, -R38 ;  /* 0x00000000ff027229 */ /* 0x000fca0000000926 */
[----:B------:R1:W-:Y:S03]  /*c3a70*/  STL.64 [R1+0x9078], R64 ;  /* 0x0090784001007387 */ /* 0x0003e60000100a00 */
[----:B------:R-:W-:Y:S02]  /*c3a80*/  FFMA R0, RZ, R49, R65 ;  /* 0x00000031ff007223 */ /* 0x000fe40000000041 */
[----:B------:R-:W-:-:S03]  /*c3a90*/  FSETP.GEU.AND P2, PT, |R3|, 6.5827683646048100446e-37, PT ;  /* 0x036000000300780b */ /* 0x000fc60003f4e200 */
[----:B------:R-:W-:-:S13]  /*c3aa0*/  FSETP.GT.AND P1, PT, |R0|, 1.469367938527859385e-39, PT ;  /* 0x001000000000780b */ /* 0x000fda0003f24200 */
[----:B-1----:R-:W-:Y:S05]  /*c3ab0*/  @P1 BRA P2, `(.L_x_4981) ;  /* 0x0000000000241947 */ /* 0x002fea0001000000 */
        /* <DEDUP_REMOVED lines=9> */
.L_x_4981:
[----:B------:R-:W-:Y:S05]  /*c3b50*/  BSYNC.RECONVERGENT B3 ;  /* 0x0000000000037941 */ /* 0x000fea0003800200 */
.L_x_4980:
[----:B------:R-:W2:Y:S04]  /*c3b60*/  LDL.64 R52, [R1+0x88d0] ;  /* 0x0088d00001347983 */ /* 0x000ea80000100a00 */
        /* <DEDUP_REMOVED lines=34> */
.L_x_4983:
[----:B------:R-:W-:Y:S05]  /*c3d90*/  BSYNC.RECONVERGENT B3 ;  /* 0x0000000000037941 */ /* 0x000fea0003800200 */
.L_x_4982:
[----:B------:R-:W2:Y:S04]  /*c3da0*/  LDL.64 R36, [R1+0x9190] ;  /* 0x0091900001247983 */ /* 0x000ea80000100a00 */
[----:B------:R-:W3:Y:S04]  /*c3db0*/  LDL.64 R38, [R1+0x88d8] ;  /* 0x0088d80001267983 */ /* 0x000ee80000100a00 */
[----:B------:R-:W4:Y:S01]  /*c3dc0*/  LDL.64 R44, [R1+0x8460] ;  /* 0x00846000012c7983 */ /* 0x000f220000100a00 */
        /* <DEDUP_REMOVED lines=24> */
[----:B-1----:R-:W-:Y:S07]  /*c3f50*/  @P1 BRA P2, `(.L_x_4985) ;  /* 0x0000000000241947 */ /* 0x002fee0001000000 */
        /* <DEDUP_REMOVED lines=9> */
.L_x_4985:
[----:B------:R-:W-:Y:S05]  /*c3ff0*/  BSYNC.RECONVERGENT B3 ;  /* 0x0000000000037941 */ /* 0x000fea0003800200 */
.L_x_4984:
[----:B------:R-:W2:Y:S04]  /*c4000*/  LDL.64 R44, [R1+0x9220] ;  /* 0x00922000012c7983 */ /* 0x000ea80000100a00 */
[----:B------:R-:W3:Y:S01]  /*c4010*/  LDL.64 R38, [R1+0x8420] ;  /* 0x0084200001267983 */ /* 0x000ee20000100a00 */
[----:B-1----:R-:W1:Y:S01]  /*c4020*/  MUFU.RCP64H R3, R41 ;  /* 0x0000002900037308 */ /* 0x002e620000001800 */
        /* <DEDUP_REMOVED lines=11> */
[----:B------:R-:W-:-:S08]  /*c40e0*/  DMUL R30, R2, -R26 ;  /* 0x8000001a021e7228 */ /* 0x000fd00000000000 */
[----:B------:R-:W-:-:S08]  /*c40f0*/  DFMA R36, -R40, R30, -R26 ;  /* 0x0000001e2824722b */ /* 0x000fd0000000091a */
[----:B------:R-:W-:Y:S02]  /*c4100*/  DFMA R52, R2, R36, R30 ;  /* 0x000000240234722b */ /* 0x000fe4000000001e */
[----:B------:R-:W-:Y:S02]  /*c4110*/  DADD R2, -RZ, -R26 ;  /* 0x00000000ff027229 */ /* 0x000fe4000000091a */
[----:B---3--:R-:W-:-:S03]  /*c4120*/  DFMA R26, R38, R44, R28 ;  /* 0x0000002c261a722b */ /* 0x008fc6000000001c */
        /* <DEDUP_REMOVED lines=14> */
.L_x_4987:
[----:B------:R-:W-:Y:S05]  /*c4210*/  BSYNC.RECONVERGENT B3 ;  /* 0x0000000000037941 */ /* 0x000fea0003800200 */
.L_x_4986:
[----:B------:R-:W2:Y:S04]  /*c4220*/  LDL.64 R36, [R1+0x8990] ;  /* 0x0089900001247983 */ /* 0x000ea80000100a00 */
[----:B------:R-:W3:Y:S04]  /*c4230*/  LDL.64 R44, [R1+0x92c8] ;  /* 0x0092c800012c7983 */ /* 0x000ee80000100a00 */
[----:B------:R-:W4:Y:S01]  /*c4240*/  LDL.64 R38, [R1+0x8e90] ;  /* 0x008e900001267983 */ /* 0x000f220000100a00 */
[----:B-1----:R-:W-:Y:S01]  /*c4250*/  MOV R2, 0x1 ;  /* 0x0000000100027802 */ /* 0x002fe20000000f00 */
[----:B------:R-:W-:Y:S01]  /*c4260*/  BSSY.RECONVERGENT B3, `(.L_x_4988) ;  /* 0x000001d000037945 */ /* 0x000fe20003800200 */
[----:B--2---:R-:W1:Y:S04]  /*c4270*/  MUFU.RCP64H R3, R37 ;  /* 0x0000002500037308 */ /* 0x004e680000001800 */
[----:B-1----:R-:W-:-:S08]  /*c4280*/  DFMA R28, -R36, R2, 1 ;  /* 0x3ff00000241c742b */ /* 0x002fd00000000102 */
        /* <DEDUP_REMOVED lines=13> */
[-C--:B------:R-:W-:Y:S02]  /*c4360*/  DFMA R92, R164, R44.reuse, R20 ;  /* 0x0000002ca45c722b */ /* 0x080fe40000000014 */
[-C--:B-1----:R-:W-:Y:S02]  /*c4370*/  DFMA R52, R166, R44.reuse, R24 ;  /* 0x0000002ca634722b */ /* 0x082fe40000000018 */
[----:B----4-:R-:W-:-:S07]  /*c4380*/  DFMA R44, R38, R44, R26 ;  /* 0x0000002c262c722b */ /* 0x010fce000000001a */
        /* <DEDUP_REMOVED lines=10> */
.L_x_4989:
[----:B------:R-:W-:Y:S05]  /*c4430*/  BSYNC.RECONVERGENT B3 ;  /* 0x0000000000037941 */ /* 0x000fea0003800200 */
.L_x_4988:
[----:B------:R-:W2:Y:S04]  /*c4440*/  LDL.128 R20, [R1+0x4420] ;  /* 0x0044200001147983 */ /* 0x000ea80000100c00 */
[----:B------:R-:W3:Y:S04]  /*c4450*/  LDL.64 R172, [R1+0x97b0] ;  /* 0x0097b00001ac7983 */ /* 0x000ee80000100a00 */
[----:B------:R-:W4:Y:S04]  /*c4460*/  LDL.64 R182, [R1+0x9408] ;  /* 0x0094080001b67983 */ /* 0x000f280000100a00 */
[----:B------:R-:W4:Y:S01]  /*c4470*/  LDL.64 R156, [R1+0x92e0] ;  /* 0x0092e000019c7983 */ /* 0x000f220000100a00 */
[----:B-1----:R-:W-:-:S03]  /*c4480*/  HFMA2 R2, -RZ, RZ, 0, 5.9604644775390625e-08 ;  /* 0x00000001ff027431 */ /* 0x002fc600000001ff */
[----:B------:R-:W4:Y:S04]  /*c4490*/  LDL.64 R158, [R1+0x8ef8] ;  /* 0x008ef800019e7983 */ /* 0x000f280000100a00 */
[----:B------:R-:W4:Y:S04]  /*c44a0*/  LDL.64 R220, [R1+0x96b8] ;  /* 0x0096b80001dc7983 */ /* 0x000f280000100a00 */
[----:B------:R-:W4:Y:S04]  /*c44b0*/  LDL.64 R174, [R1+0x96b0] ;  /* 0x0096b00001ae7983 */ /* 0x000f280000100a00 */
[----:B------:R-:W4:Y:S04]  /*c44c0*/  LDL.64 R210, [R1+0x92c0] ;  /* 0x0092c00001d27983 */ /* 0x000f280000100a00 */
[----:B------:R-:W4:Y:S04]  /*c44d0*/  LDL.64 R208, [R1+0x8fc8] ;  /* 0x008fc80001d07983 */ /* 0x000f280000100a00 */
[----:B------:R-:W4:Y:S04]  /*c44e0*/  LDL.64 R226, [R1+0x8e78] ;  /* 0x008e780001e27983 */ /* 0x000f280000100a00 */
[----:B------:R-:W4:Y:S04]  /*c44f0*/  LDL.64 R224, [R1+0x8f78] ;  /* 0x008f780001e07983 */ /* 0x000f280000100a00 */
[----:B------:R1:W5:Y:S04]  /*c4500*/  LDL.64 R136, [R1+0x68f0] ;  /* 0x0068f00001887983 */ /* 0x0003680000100a00 */
        /* <DEDUP_REMOVED lines=23> */
[----:B------:R1:W5:Y:S01]  /*c4680*/  LDL.128 R148, [R1+0x68e0] ;  /* 0x0068e00001947983 */ /* 0x0003620000100c00 */
[----:B--2---:R-:W-:-:S03]  /*c4690*/  IMAD.MOV.U32 R155, RZ, RZ, R21 ;  /* 0x000000ffff9b7224 */ /* 0x004fc600078e0015 */
[----:B------:R0:W-:Y:S01]  /*c46a0*/  STL.128 [R1+0x8ae0], R20 ;  /* 0x008ae01401007387 */ /* 0x0001e20000100c00 */
[----:B------:R-:W-:Y:S01]  /*c46b0*/  IMAD.MOV.U32 R154, RZ, RZ, R20 ;  /* 0x000000ffff9a7224 */ /* 0x000fe200078e0014 */
[----:B------:R-:W2:Y:S02]  /*c46c0*/  MUFU.RCP64H R3, R155 ;  /* 0x0000009b00037308 */ /* 0x000ea40000001800 */
[----:B0-----:R1:W5:Y:S03]  /*c46d0*/  LDL.128 R20, [R1+0x6790] ;  /* 0x0067900001147983 */ /* 0x0013660000100c00 */
        /* <DEDUP_REMOVED lines=8> */
[----:B---3--:R-:W-:Y:S01]  /*c4760*/  DADD R132, -RZ, -R172 ;  /* 0x00000000ff847229 */ /* 0x008fe200000009ac */
[----:B------:R-:W2:Y:S04]  /*c4770*/  LDL.64 R2, [R1+0x8fb8] ;  /* 0x008fb80001027983 */ /* 0x000ea80000100a00 */
[----:B------:R-:W3:Y:S01]  /*c4780*/  LDL.64 R172, [R1+0x9178] ;  /* 0x0091780001ac7983 */ /* 0x000ee20000100a00 */
[----:B----4-:R-:W-:-:S03]  /*c4790*/  DADD R134, -RZ, -R182 ;  /* 0x00000000ff867229 */ /* 0x010fc600000009b6 */
[----:B------:R-:W4:Y:S04]  /*c47a0*/  LDL.64 R182, [R1+0x8bf0] ;  /* 0x008bf00001b67983 */ /* 0x000f280000100a00 */
[----:B------:R0:W-:Y:S02]  /*c47b0*/  STL.128 [R1+0x6690], R132 ;  /* 0x0066908401007387 */ /* 0x0001e40000100c00 */
[----:B0-----:R-:W-:Y:S02]  /*c47c0*/  DADD R134, -RZ, -R156 ;  /* 0x00000000ff867229 */ /* 0x001fe4000000099c */
[----:B------:R-:W4:Y:S01]  /*c47d0*/  LDL.64 R156, [R1+0x8fb0] ;  /* 0x008fb000019c7983 */ /* 0x000f220000100a00 */
[----:B------:R-:W-:-:S03]  /*c47e0*/  DADD R132, -RZ, -R158 ;  /* 0x00000000ff847229 */ /* 0x000fc6000000099e */
[----:B------:R-:W4:Y:S04]  /*c47f0*/  LDL.64 R158, [R1+0x9400] ;  /* 0x00940000019e7983 */ /* 0x000f280000100a00 */
[----:B------:R0:W-:Y:S02]  /*c4800*/  STL.128 [R1+0x66a0], R132 ;  /* 0x0066a08401007387 */ /* 0x0001e40000100c00 */
[----:B0-----:R-:W-:Y:S02]  /*c4810*/  DADD R132, -RZ, -R220 ;  /* 0x00000000ff847229 */ /* 0x001fe400000009dc */
[----:B------:R-:W-:Y:S01]  /*c4820*/  DADD R134, -RZ, -R174 ;  /* 0x00000000ff867229 */ /* 0x000fe200000009ae */
[----:B------:R-:W4:Y:S04]  /*c4830*/  LDL.64 R220, [R1+0x8ff0] ;  /* 0x008ff00001dc7983 */ /* 0x000f280000100a00 */
[----:B------:R-:W4:Y:S04]  /*c4840*/  LDL.64 R174, [R1+0x8cd8] ;  /* 0x008cd80001ae7983 */ /* 0x000f280000100a00 */
[----:B------:R0:W-:Y:S02]  /*c4850*/  STL.128 [R1+0x66b0], R132 ;  /* 0x0066b08401007387 */ /* 0x0001e40000100c00 */
[----:B0-----:R-:W-:-:S02]  /*c4860*/  DADD R132, -RZ, -R210 ;  /* 0x00000000ff847229 */ /* 0x001fc400000009d2 */
[----:B------:R-:W4:Y:S01]  /*c4870*/  LDL.64 R210, [R1+0x9078] ;  /* 0x0090780001d27983 */ /* 0x000f220000100a00 */
[----:B---3--:R-:W-:-:S03]  /*c4880*/  DADD R134, -RZ, -R172 ;  /* 0x00000000ff867229 */ /* 0x008fc600000009ac */
[----:B------:R-:W3:Y:S04]  /*c4890*/  LDL.64 R172, [R1+0x8cc8] ;  /* 0x008cc80001ac7983 */ /* 0x000ee80000100a00 */
[----:B------:R0:W-:Y:S02]  /*c48a0*/  STL.128 [R1+0x66c0], R132 ;  /* 0x0066c08401007387 */ /* 0x0001e40000100c00 */
[----:B0-----:R-:W-:Y:S02]  /*c48b0*/  DADD R132, -RZ, -R208 ;  /* 0x00000000ff847229 */ /* 0x001fe400000009d0 */
[----:B--2---:R-:W-:Y:S01]  /*c48c0*/  DADD R134, -RZ, -R2 ;  /* 0x00000000ff867229 */ /* 0x004fe20000000902 */
[----:B------:R-:W2:Y:S04]  /*c48d0*/  LDL.64 R208, [R1+0x9190] ;  /* 0x0091900001d07983 */ /* 0x000ea80000100a00 */
[----:B------:R-:W2:Y:S04]  /*c48e0*/  LDL.64 R2, [R1+0x8dc0] ;  /* 0x008dc00001027983 */ /* 0x000ea80000100a00 */
[----:B------:R4:W-:Y:S02]  /*c48f0*/  STL.128 [R1+0x66d0], R132 ;  /* 0x0066d08401007387 */ /* 0x0009e40000100c00 */
[----:B----4-:R-:W-:-:S02]  /*c4900*/  DADD R132, -RZ, -R156 ;  /* 0x00000000ff847229 */ /* 0x010fc4000000099c */
[----:B------:R-:W4:Y:S01]  /*c4910*/  LDL.64 R156, [R1+0x8ef0] ;  /* 0x008ef000019c7983 */ /* 0x000f220000100a00 */
[----:B------:R-:W-:-:S03]  /*c4920*/  DADD R134, -RZ, -R182 ;  /* 0x00000000ff867229 */ /* 0x000fc600000009b6 */
[----:B------:R-:W4:Y:S04]  /*c4930*/  LDL.64 R182, [R1+0x9220] ;  /* 0x0092200001b67983 */ /* 0x000f280000100a00 */
[----:B------:R0:W-:Y:S02]  /*c4940*/  STL.128 [R1+0x66e0], R132 ;  /* 0x0066e08401007387 */ /* 0x0001e40000100c00 */
[----:B0-----:R-:W-:Y:S02]  /*c4950*/  DADD R132, -RZ, -R174 ;  /* 0x00000000ff847229 */ /* 0x001fe400000009ae */
[----:B------:R-:W4:Y:S01]  /*c4960*/  LDL.64 R174, [R1+0x92c8] ;  /* 0x0092c80001ae7983 */ /* 0x000f220000100a00 */
[----:B---3--:R-:W-:-:S03]  /*c4970*/  DADD R134, -RZ, -R172 ;  /* 0x00000000ff867229 */ /* 0x008fc600000009ac */
[----:B------:R-:W3:Y:S04]  /*c4980*/  LDL.64 R172, [R1+0x8998] ;  /* 0x0089980001ac7983 */ /* 0x000ee80000100a00 */
[----:B------:R0:W-:Y:S02]  /*c4990*/  STL.128 [R1+0x66f0], R132 ;  /* 0x0066f08401007387 */ /* 0x0001e40000100c00 */
[----:B0-----:R-:W-:Y:S02]  /*c49a0*/  DADD R134, -RZ, -R226 ;  /* 0x00000000ff867229 */ /* 0x001fe400000009e2 */
[----:B--2---:R-:W-:Y:S01]  /*c49b0*/  DADD R132, -RZ, -R2 ;  /* 0x00000000ff847229 */ /* 0x004fe20000000902 */
[----:B------:R-:W2:Y:S06]  /*c49c0*/  LDL.64 R2, [R1+0x8c10] ;  /* 0x008c100001027983 */ /* 0x000eac0000100a00 */
[----:B------:R4:W-:Y:S02]  /*c49d0*/  STL.128 [R1+0x6700], R132 ;  /* 0x0067008401007387 */ /* 0x0009e40000100c00 */
[----:B----4-:R-:W-:-:S02]  /*c49e0*/  DADD R132, -RZ, -R156 ;  /* 0x00000000ff847229 */ /* 0x010fc4000000099c */
[----:B------:R-:W4:Y:S01]  /*c49f0*/  LDL.64 R156, [R1+0x8c18] ;  /* 0x008c1800019c7983 */ /* 0x000f220000100a00 */
        /* <DEDUP_REMOVED lines=8> */
[----:B------:R-:W-:-:S03]  /*c4a80*/  FFMA R0, RZ, R155, R161 ;  /* 0x0000009bff007223 */ /* 0x000fc600000000a1 */
[----:B------:R1:W-:Y:S01]  /*c4a90*/  STL.64 [R1+0x9388], R160 ;  /* 0x009388a001007387 */ /* 0x0003e20000100a00 */
[----:B0-----:R-:W-:Y:S02]  /*c4aa0*/  DADD R132, -RZ, -R174 ;  /* 0x00000000ff847229 */ /* 0x001fe400000009ae */
[----:B------:R-:W-:Y:S01]  /*c4ab0*/  DADD R134, -RZ, -R158 ;  /* 0x00000000ff867229 */ /* 0x000fe2000000099e */
[----:B------:R-:W-:-:S06]  /*c4ac0*/  FSETP.GT.AND P1, PT, |R0|, 1.469367938527859385e-39, PT ;  /* 0x001000000000780b */ /* 0x000fcc0003f24200 */
[----:B------:R1:W-:Y:S01]  /*c4ad0*/  STL.128 [R1+0x6740], R132 ;  /* 0x0067408401007387 */ /* 0x0003e20000100c00 */
[----:B------:R-:W-:Y:S01]  /*c4ae0*/  BSSY.RECONVERGENT B3, `(.L_x_4990) ;  /* 0x0000013000037945 */ /* 0x000fe20003800200 */
[-C--:B---3--:R-:W-:Y:S02]  /*c4af0*/  DFMA R172, R172, R158.reuse, R92 ;  /* 0x0000009eacac722b */ /* 0x088fe4000000005c */
[----:B--2---:R-:W-:Y:S02]  /*c4b00*/  DFMA R174, R2, R158, R52 ;  /* 0x0000009e02ae722b */ /* 0x004fe40000000034 */
[----:B------:R-:W-:-:S05]  /*c4b10*/  DADD R2, -RZ, -R94 ;  /* 0x00000000ff027229 */ /* 0x000fca000000095e */
[----:B------:R1:W-:Y:S04]  /*c4b20*/  STL.128 [R1+0x8a00], R172 ;  /* 0x008a00ac01007387 */ /* 0x0003e80000100c00 */
[----:B------:R1:W-:Y:S01]  /*c4b30*/  STL.128 [R1+0x6750], R172 ;  /* 0x006750ac01007387 */ /* 0x0003e20000100c00 */
[----:B----4-:R-:W-:Y:S01]  /*c4b40*/  DFMA R44, R156, R158, R44 ;  /* 0x0000009e9c2c722b */ /* 0x010fe2000000002c */
[----:B------:R-:W-:-:S06]  /*c4b50*/  FSETP.GEU.AND P2, PT, |R3|, 6.5827683646048100446e-37, PT ;  /* 0x036000000300780b */ /* 0x000fcc0003f4e200 */
[----:B------:R1:W-:Y:S07]  /*c4b60*/  STL.64 [R1+0x9a10], R44 ;  /* 0x009a102c01007387 */ /* 0x0003ee0000100a00 */
        /* <DEDUP_REMOVED lines=8> */
[----:B------:R-:W-:-:S05]  /*c4bf0*/  MOV R3, R251 ;  /* 0x000000fb00037202 */ /* 0x000fca0000000f00 */
[----:B------:R0:W-:Y:S02]  /*c4c00*/  STL.64 [R1+0x9388], R2 ;  /* 0x0093880201007387 */ /* 0x0001e40000100a00 */
.L_x_4991:
[----:B------:R-:W-:Y:S05]  /*c4c10*/  BSYNC.RECONVERGENT B3 ;  /* 0x0000000000037941 */ /* 0x000fea0003800200 */
.L_x_4990:
[----:B-1----:R-:W2:Y:S04]  /*c4c20*/  LDL.64 R132, [R1+0x8a78] ;  /* 0x008a780001847983 */ /* 0x002ea80000100a00 */
[----:B------:R-:W3:Y:S04]  /*c4c30*/  LDL.64 R44, [R1+0x9388] ;  /* 0x00938800012c7983 */ /* 0x000ee80000100a00 */
[----:B------:R-:W4:Y:S04]  /*c4c40*/  LDL.128 R172, [R1+0x4430] ;  /* 0x0044300001ac7983 */ /* 0x000f280000100c00 */
[----:B------:R-:W4:Y:S04]  /*c4c50*/  LDL.64 R156, [R1+0x8ae8] ;  /* 0x008ae800019c7983 */ /* 0x000f280000100a00 */
[----:B------:R-:W4:Y:S01]  /*c4c60*/  LDL.LU.64 R154, [R1+0x9290] ;  /* 0x00929000019a7983 */ /* 0x000f220000300a00 */
        /* <DEDUP_REMOVED lines=23> */
[----:B------:R-:W-:-:S03]  /*c4de0*/  DFMA R44, R156, R134, R86 ;  /* 0x000000869c2c722b */ /* 0x000fc60000000056 */
        /* <DEDUP_REMOVED lines=12> */
.L_x_4993:
[----:B------:R-:W-:Y:S05]  /*c4eb0*/  BSYNC.RECONVERGENT B3 ;  /* 0x0000000000037941 */ /* 0x000fea0003800200 */
.L_x_4992:
        /* <DEDUP_REMOVED lines=36> */
.L_x_4995:
[----:B------:R-:W-:Y:S05]  /*c5100*/  BSYNC.RECONVERGENT B3 ;  /* 0x0000000000037941 */ /* 0x000fea0003800200 */
.L_x_4994:
[----:B------:R-:W2:Y:S04]  /*c5110*/  LDL.64 R88, [R1+0x8af8] ;  /* 0x008af80001587983 */ /* 0x000ea80000100a00 */
        /* <DEDUP_REMOVED lines=34> */
.L_x_4997:
[----:B------:R-:W-:Y:S05]  /*c5340*/  BSYNC.RECONVERGENT B3 ;  /* 0x0000000000037941 */ /* 0x000fea0003800200 */
.L_x_4996:
[----:B------:R-:W2:Y:S04]  /*c5350*/  LDL.64 R98, [R1+0x86a8] ;  /* 0x0086a80001627983 */ /* 0x000ea80000100a00 */
[----:B------:R-:W3:Y:S04]  /*c5360*/  LDL.64 R36, [R1+0x9358] ;  /* 0x0093580001247983 */ /* 0x000ee80000100a00 */
[----:B------:R-:W4:Y:S04]  /*c5370*/  LDL.LU.64 R134, [R1+0x9170] ;  /* 0x0091700001867983 */ /* 0x000f280000300a00 */
[----:B------:R-:W5:Y:S04]  /*c5380*/  LDL.LU.64 R132, [R1+0x86a0] ;  /* 0x0086a00001847983 */ /* 0x000f680000300a00 */
        /* <DEDUP_REMOVED lines=32> */
.L_x_4999:
[----:B------:R-:W-:Y:S05]  /*c5590*/  BSYNC.RECONVERGENT B3 ;  /* 0x0000000000037941 */ /* 0x000fea0003800200 */
.L_x_4998:
[----:B------:R-:W2:Y:S04]  /*c55a0*/  LDL.64 R36, [R1+0x9350] ;  /* 0x0093500001247983 */ /* 0x000ea80000100a00 */
[----:B------:R-:W3:Y:S04]  /*c55b0*/  LDL.64 R98, [R1+0x8590] ;  /* 0x0085900001627983 */ /* 0x000ee80000100a00 */
[----:B------:R-:W4:Y:S04]  /*c55c0*/  LDL.LU.64 R96, [R1+0x8480] ;  /* 0x0084800001607983 */ /* 0x000f280000300a00 */
[----:B------:R-:W5:Y:S01]  /*c55d0*/  LDL.LU.64 R132, [R1+0x8488] ;  /* 0x0084880001847983 */ /* 0x000f620000300a00 */
[----:B0-----:R-:W-:-:S02]  /*c55e0*/  IMAD.MOV.U32 R2, RZ, RZ, 0x1 ;  /* 0x00000001ff027424 */ /* 0x001fc400078e00ff */
[----:B--2---:R-:W-:Y:S01]  /*c55f0*/  IMAD.MOV.U32 R128, RZ, RZ, R36 ;  /* 0x000000ffff807224 */ /* 0x004fe200078e0024 */
[----:B------:R-:W-:Y:S02]  /*c5600*/  MOV R129, R37 ;  /* 0x0000002500817202 */ /* 0x000fe40000000f00 */
[----:B------:R-:W2:Y:S01]  /*c5610*/  LDL.64 R36, [R1+0x4630] ;  /* 0x0046300001247983 */ /* 0x000ea20000100a00 */
[----:B---3--:R-:W0:Y:S02]  /*c5620*/  MUFU.RCP64H R3, R99 ;  /* 0x0000006300037308 */ /* 0x008e240000001800 */
        /* <DEDUP_REMOVED lines=14> */
[-C--:B----4-:R-:W-:Y:S02]  /*c5710*/  DFMA R96, R96, R128.reuse, R116 ;  /* 0x000000806060722b */ /* 0x090fe40000000074 */
[-C--:B-----5:R-:W-:Y:S02]  /*c5720*/  DFMA R38, R132, R128.reuse, R38 ;  /* 0x000000808426722b */ /* 0x0a0fe40000000026 */
[----:B--2---:R-:W-:-:S07]  /*c5730*/  DFMA R36, R36, R128, R92 ;  /* 0x000000802424722b */ /* 0x004fce000000005c */
        /* <DEDUP_REMOVED lines=10> */
.L_x_5001:
[----:B------:R-:W-:Y:S05]  /*c57e0*/  BSYNC.RECONVERGENT B3 ;  /* 0x0000000000037941 */ /* 0x000fea0003800200 */
.L_x_5000:
[----:B------:R-:W2:Y:S04]  /*c57f0*/  LDL.64 R98, [R1+0x8598] ;  /* 0x0085980001627983 */ /* 0x000ea80000100a00 */
[----:B------:R-:W3:Y:S04]  /*c5800*/  LDL.128 R132, [R1+0x4680] ;  /* 0x0046800001847983 */ /* 0x000ee80000100c00 */
[----:B------:R-:W4:Y:S04]  /*c5810*/  LDL.64 R116, [R1+0x9348] ;  /* 0x0093480001747983 */ /* 0x000f280000100a00 */
        /* <DEDUP_REMOVED lines=35> */
.L_x_5003:
[----:B------:R-:W-:Y:S05]  /*c5a50*/  BSYNC.RECONVERGENT B3 ;  /* 0x0000000000037941 */ /* 0x000fea0003800200 */
.L_x_5002:
[----:B------:R-:W2:Y:S04]  /*c5a60*/  LDL.64 R36, [R1+0x9340] ;  /* 0x0093400001247983 */ /* 0x000ea80000100a00 */
[----:B------:R-:W3:Y:S04]  /*c5a70*/  LDL.LU.64 R90, [R1+0x9868] ;  /* 0x00986800015a7983 */ /* 0x000ee80000300a00 */
        /* <DEDUP_REMOVED lines=33> */
.L_x_5005:
[----:B------:R-:W-:Y:S05]  /*c5c90*/  BSYNC.RECONVERGENT B3 ;  /* 0x0000000000037941 */ /* 0x000fea0003800200 */
.L_x_5004:
[----:B------:R-:W2:Y:S04]  /*c5ca0*/  LDL.64 R36, [R1+0x9328] ;  /* 0x0093280001247983 */ /* 0x000ea80000100a00 */
[----:B------:R-:W3:Y:S04]  /*c5cb0*/  LDL.64 R86, [R1+0x8f30] ;  /* 0x008f300001567983 */ /* 0x000ee80000100a00 */
[----:B------:R-:W4:Y:S01]  /*c5cc0*/  LDL.64 R64, [R1+0x8f38] ;  /* 0x008f380001407983 */ /* 0x000f220000100a00 */
[----:B--2---:R-:W-:Y:S02]  /*c5cd0*/  IMAD.MOV.U32 R68, RZ, RZ, R36 ;  /* 0x000000ffff447224 */ /* 0x004fe400078e0024 */
[----:B------:R-:W-:-:S02]  /*c5ce0*/  IMAD.MOV.U32 R69, RZ, RZ, R37 ;  /* 0x000000ffff457224 */ /* 0x000fc400078e0025 */
[----:B------:R-:W2:Y:S01]  /*c5cf0*/  LDL.128 R36, [R1+0x47b0] ;  /* 0x0047b00001247983 */ /* 0x000ea20000100c00 */
[----:B0-----:R-:W-:Y:S01]  /*c5d00*/  IMAD.MOV.U32 R2, RZ, RZ, 0x1 ;  /* 0x00000001ff027424 */ /* 0x001fe200078e00ff */
[----:B------:R-:W-:Y:S02]  /*c5d10*/  BSSY.RECONVERGENT B3, `(.L_x_5006) ;  /* 0x000001f000037945 */ /* 0x000fe40003800200 */
[----:B------:R-:W-:Y:S01]  /*c5d20*/  DFMA R22, R62, R68, R22 ;  /* 0x000000443e16722b */ /* 0x000fe20000000016 */
[----:B--2---:R-:W-:-:S04]  /*c5d30*/  IMAD.MOV.U32 R61, RZ, RZ, R37 ;  /* 0x000000ffff3d7224 */ /* 0x004fc800078e0025 */
[----:B------:R-:W0:Y:S01]  /*c5d40*/  MUFU.RCP64H R3, R61 ;  /* 0x0000003d00037308 */ /* 0x000e220000001800 */
[----:B------:R-:W-:Y:S01]  /*c5d50*/  MOV R60, R36 ;  /* 0x00000024003c7202 */ /* 0x000fe20000000f00 */
[----:B------:R0:W-:Y:S05]  /*c5d60*/  STL.128 [R1+0x8ad0], R36 ;  /* 0x008ad02401007387 */ /* 0x0001ea0000100c00 */
        /* <DEDUP_REMOVED lines=25> */
.L_x_5007:
[----:B------:R-:W-:Y:S05]  /*c5f00*/  BSYNC.RECONVERGENT B3 ;  /* 0x0000000000037941 */ /* 0x000fea0003800200 */
.L_x_5006:
[----:B------:R-:W2:Y:S04]  /*c5f10*/  LDL.64 R62, [R1+0x88b8] ;  /* 0x0088b800013e7983 */ /* 0x000ea80000100a00 */
[----:B------:R-:W3:Y:S01]  /*c5f20*/  LDL.64 R20, [R1+0x90d0] ;  /* 0x0090d00001147983 */ /* 0x000ee20000100a00 */
[----:B0-----:R-:W-:-:S03]  /*c5f30*/  IMAD.MOV.U32 R2, RZ, RZ, 0x1 ;  /* 0x00000001ff027424 */ /* 0x001fc600078e00ff */
[----:B------:R-:W4:Y:S04]  /*c5f40*/  LDL.LU.64 R98, [R1+0x88b0] ;  /* 0x0088b00001627983 */ /* 0x000f280000300a00 */
[----:B------:R-:W5:Y:S04]  /*c5f50*/  LDL.LU.64 R68, [R1+0x91d0] ;  /* 0x0091d00001447983 */ /* 0x000f680000300a00 */
[----:B------:R-:W5:Y:S04]  /*c5f60*/  LDL.LU.64 R86, [R1+0x91d8] ;  /* 0x0091d80001567983 */ /* 0x000f680000300a00 */
[----:B------:R-:W5:Y:S04]  /*c5f70*/  LDL.LU.64 R100, [R1+0x92e8] ;  /* 0x0092e80001647983 */ /* 0x000f680000300a00 */
[----:B------:R-:W5:Y:S01]  /*c5f80*/  LDL.64 R60, [R1+0x8ad8] ;  /* 0x008ad800013c7983 */ /* 0x000f620000100a00 */
[----:B--2---:R-:W0:Y:S01]  /*c5f90*/  MUFU.RCP64H R3, R63 ;  /* 0x0000003f00037308 */ /* 0x004e220000001800 */
[----:B---3--:R-:W-:Y:S01]  /*c5fa0*/  MOV R64, R20 ;  /* 0x0000001400407202 */ /* 0x008fe20000000f00 */
        /* <DEDUP_REMOVED lines=10> */
[----:B----4-:R-:W-:-:S05]  /*c6050*/  DFMA R22, R98, R64, R22 ;  /* 0x000000406216722b */ /* 0x010fca0000000016 */
[----:B------:R0:W-:Y:S03]  /*c6060*/  STL.64 [R1+0x9318], R88 ;  /* 0x0093185801007387 */ /* 0x0001e60000100a00 */
[----:B------:R-:W-:-:S05]  /*c6070*/  FFMA R0, RZ, R63, R89 ;  /* 0x0000003fff007223 */ /* 0x000fca0000000059 */
[----:B------:R-:W-:Y:S01]  /*c6080*/  FSETP.GT.AND P1, PT, |R0|, 1.469367938527859385e-39, PT ;  /* 0x001000000000780b */ /* 0x000fe20003f24200 */
[----:B------:R-:W-:Y:S01]  /*c6090*/  BSSY.RECONVERGENT B3, `(.L_x_5008) ;  /* 0x0000012000037945 */ /* 0x000fe20003800200 */
[-C--:B-----5:R-:W-:Y:S02]  /*c60a0*/  DFMA R68, R68, R64.reuse, R78 ;  /* 0x000000404444722b */ /* 0x0a0fe4000000004e */
[-C--:B------:R-:W-:Y:S02]  /*c60b0*/  DFMA R86, R86, R64.reuse, R120 ;  /* 0x000000405656722b */ /* 0x080fe40000000078 */
[-C--:B------:R-:W-:Y:S02]  /*c60c0*/  DFMA R20, R100, R64.reuse, R94 ;  /* 0x000000406414722b */ /* 0x080fe4000000005e */
[-C--:B------:R-:W-:Y:S02]  /*c60d0*/  DFMA R60, R60, R64.reuse, R126 ;  /* 0x000000403c3c722b */ /* 0x080fe4000000007e */
[----:B--2---:R-:W-:-:S02]  /*c60e0*/  DFMA R98, R2, R64, R118 ;  /* 0x000000400262722b */ /* 0x004fc40000000076 */
[----:B------:R-:W-:-:S10]  /*c60f0*/  DADD R2, -RZ, -R84 ;  /* 0x00000000ff027229 */ /* 0x000fd40000000954 */
        /* <DEDUP_REMOVED lines=11> */
.L_x_5009:
[----:B------:R-:W-:Y:S05]  /*c61b0*/  BSYNC.RECONVERGENT B3 ;  /* 0x0000000000037941 */ /* 0x000fea0003800200 */
.L_x_5008:
[----:B0-----:R-:W2:Y:S04]  /*c61c0*/  LDL.64 R2, [R1+0x9318] ;  /* 0x0093180001027983 */ /* 0x001ea80000100a00 */
[----:B------:R-:W3:Y:S04]  /*c61d0*/  LDL.64 R78, [R1+0x4848] ;  /* 0x00484800014e7983 */ /* 0x000ee80000100a00 */
[----:B------:R-:W4:Y:S04]  /*c61e0*/  LDL.LU.64 R100, [R1+0x8ee8] ;  /* 0x008ee80001647983 */ /* 0x000f280000300a00 */
[----:B------:R-:W5:Y:S01]  /*c61f0*/  LDL.LU.64 R94, [R1+0x8890] ;  /* 0x00889000015e7983 */ /* 0x000f620000300a00 */
[----:B------:R-:W-:Y:S01]  /*c6200*/  IMAD.MOV.U32 R38, RZ, RZ, 0x1 ;  /* 0x00000001ff267424 */ /* 0x000fe200078e00ff */
[----:B--2---:R-:W-:Y:S01]  /*c6210*/  MOV R88, R2 ;  /* 0x0000000200587202 */ /* 0x004fe20000000f00 */
[----:B------:R-:W-:-:S02]  /*c6220*/  IMAD.MOV.U32 R89, RZ, RZ, R3 ;  /* 0x000000ffff597224 */ /* 0x000fc400078e0003 */
        /* <DEDUP_REMOVED lines=10> */
[----:B------:R0:W-:Y:S06]  /*c62d0*/  STL.64 [R1+0x8a80], R78 ;  /* 0x008a804e01007387 */ /* 0x0001ec0000100a00 */
[----:B------:R0:W-:Y:S03]  /*c62e0*/  STL.64 [R1+0x9090], R84 ;  /* 0x0090905401007387 */ /* 0x0001e60000100a00 */
        /* <DEDUP_REMOVED lines=18> */
.L_x_5011:
[----:B------:R-:W-:Y:S05]  /*c6410*/  BSYNC.RECONVERGENT B3 ;  /* 0x0000000000037941 */ /* 0x000fea0003800200 */
.L_x_5010:
[----:B------:R-:W2:Y:S04]  /*c6420*/  LDL.64 R78, [R1+0x4880] ;  /* 0x00488000014e7983 */ /* 0x000ea80000100a00 */
[----:B------:R-:W3:Y:S04]  /*c6430*/  LDL.64 R38, [R1+0x9090] ;  /* 0x0090900001267983 */ /* 0x000ee80000100a00 */
[----:B------:R-:W4:Y:S04]  /*c6440*/  LDL.128 R124, [R1+0x4860] ;  /* 0x00486000017c7983 */ /* 0x000f280000100c00 */
[----:B------:R-:W5:Y:S04]  /*c6450*/  LDL.LU.64 R120, [R1+0x9e58] ;  /* 0x009e580001787983 */ /* 0x000f680000300a00 */
[----:B------:R-:W5:Y:S04]  /*c6460*/  LDL.LU.64 R84, [R1+0x9e48] ;  /* 0x009e480001547983 */ /* 0x000f680000300a00 */
[----:B------:R-:W5:Y:S04]  /*c6470*/  LDL.64 R116, [R1+0x9e50] ;  /* 0x009e500001747983 */ /* 0x000f680000100a00 */
[----:B------:R-:W5:Y:S01]  /*c6480*/  LDL.64 R100, [R1+0x9e40] ;  /* 0x009e400001647983 */ /* 0x000f620000100a00 */
[----:B0-----:R-:W-:Y:S01]  /*c6490*/  HFMA2 R2, -RZ, RZ, 0, 5.9604644775390625e-08 ;  /* 0x00000001ff027431 */ /* 0x001fe200000001ff */
        /* <DEDUP_REMOVED lines=16> */
[----:B------:R0:W-:Y:S01]  /*c65a0*/  STL.64 [R1+0x92e8], R118 ;  /* 0x0092e87601007387 */ /* 0x0001e20000100a00 */
[----:B------:R-:W-:-:S03]  /*c65b0*/  FSETP.GEU.AND P2, PT, |R3|, 6.5827683646048100446e-37, PT ;  /* 0x036000000300780b */ /* 0x000fc60003f4e200 */
[----:B------:R-:W-:Y:S01]  /*c65c0*/  FSETP.GT.AND P1, PT, |R0|, 1.469367938527859385e-39, PT ;  /* 0x001000000000780b */ /* 0x000fe20003f24200 */
[----:B------:R-:W-:Y:S01]  /*c65d0*/  IMAD.MOV.U32 R62, RZ, RZ, R126 ;  /* 0x000000ffff3e7224 */ /* 0x000fe200078e007e */
[----:B------:R-:W-:Y:S01]  /*c65e0*/  MOV R63, R127 ;  /* 0x0000007f003f7202 */ /* 0x000fe20000000f00 */
[----:B------:R-:W-:Y:S02]  /*c65f0*/  IMAD.MOV.U32 R88, RZ, RZ, R124 ;  /* 0x000000ffff587224 */ /* 0x000fe400078e007c */
[----:B------:R-:W-:Y:S01]  /*c6600*/  IMAD.MOV.U32 R89, RZ, RZ, R125 ;  /* 0x000000ffff597224 */ /* 0x000fe200078e007d */
        /* <DEDUP_REMOVED lines=16> */
.L_x_5013:
[----:B------:R-:W-:Y:S05]  /*c6710*/  BSYNC.RECONVERGENT B3 ;  /* 0x0000000000037941 */ /* 0x000fea0003800200 */
.L_x_5012:
[----:B------:R-:W2:Y:S04]  /*c6720*/  LDL.64 R78, [R1+0x84a0] ;  /* 0x0084a000014e7983 */ /* 0x000ea80000100a00 */
[----:B------:R-:W3:Y:S04]  /*c6730*/  LDL.64 R28, [R1+0x92e8] ;  /* 0x0092e800011c7983 */ /* 0x000ee80000100a00 */
[----:B------:R-:W4:Y:S04]  /*c6740*/  LDL.128 R116, [R1+0x4890] ;  /* 0x0048900001747983 */ /* 0x000f280000100c00 */
[----:B------:R-:W5:Y:S01]  /*c6750*/  LDL.LU.64 R52, [R1+0x89f8] ;  /* 0x0089f80001347983 */ /* 0x000f620000300a00 */
        /* <DEDUP_REMOVED lines=10> */
[----:B------:R-:W-:Y:S01]  /*c6800*/  DMUL R28, R2, -R30 ;  /* 0x8000001e021c7228 */ /* 0x000fe20000000000 */
[----:B----4-:R-:W-:-:S07]  /*c6810*/  MOV R102, R116 ;  /* 0x0000007400667202 */ /* 0x010fce0000000f00 */
[----:B------:R-:W-:Y:S01]  /*c6820*/  DFMA R44, -R78, R28, -R30 ;  /* 0x0000001c4e2c722b */ /* 0x000fe2000000091e */
[----:B------:R-:W-:Y:S01]  /*c6830*/  IMAD.MOV.U32 R103, RZ, RZ, R117 ;  /* 0x000000ffff677224 */ /* 0x000fe200078e0075 */
[----:B------:R0:W-:Y:S06]  /*c6840*/  STL.128 [R1+0x8e50], R116 ;  /* 0x008e507401007387 */ /* 0x0001ec0000100c00 */
[----:B0-----:R-:W-:Y:S02]  /*c6850*/  DFMA R116, R2, R44, R28 ;  /* 0x0000002c0274722b */ /* 0x001fe4000000001c */
[----:B------:R-:W-:-:S05]  /*c6860*/  DADD R2, -RZ, -R30 ;  /* 0x00000000ff027229 */ /* 0x000fca000000091e */
[----:B------:R0:W-:Y:S03]  /*c6870*/  STL.64 [R1+0x91b0], R116 ;  /* 0x0091b07401007387 */ /* 0x0001e60000100a00 */
[----:B------:R-:W-:Y:S02]  /*c6880*/  FFMA R0, RZ, R79, R117 ;  /* 0x0000004fff007223 */ /* 0x000fe40000000075 */
        /* <DEDUP_REMOVED lines=17> */
.L_x_5015:
[----:B------:R-:W-:Y:S05]  /*c69a0*/  BSYNC.RECONVERGENT B3 ;  /* 0x0000000000037941 */ /* 0x000fea0003800200 */
.L_x_5014:
[----:B------:R-:W2:Y:S04]  /*c69b0*/  LDL.64 R44, [R1+0x89d0] ;  /* 0x0089d000012c7983 */ /* 0x000ea80000100a00 */
[----:B------:R-:W3:Y:S04]  /*c69c0*/  LDL.64 R28, [R1+0x91b0] ;  /* 0x0091b000011c7983 */ /* 0x000ee80000100a00 */
[----:B------:R-:W4:Y:S04]  /*c69d0*/  LDL.64 R102, [R1+0x9e18] ;  /* 0x009e180001667983 */ /* 0x000f280000100a00 */
[----:B------:R-:W5:Y:S04]  /*c69e0*/  LDL.LU.64 R118, [R1+0x9e10] ;  /* 0x009e100001767983 */ /* 0x000f680000300a00 */
[----:B------:R-:W5:Y:S04]  /*c69f0*/  LDL.LU.64 R78, [R1+0x9bf0] ;  /* 0x009bf000014e7983 */ /* 0x000f680000300a00 */
        /* <DEDUP_REMOVED lines=35> */
.L_x_5017:
[----:B------:R-:W-:Y:S05]  /*c6c30*/  BSYNC.RECONVERGENT B3 ;  /* 0x0000000000037941 */ /* 0x000fea0003800200 */
.L_x_5016:
        /* <DEDUP_REMOVED lines=25> */
[----:B-----5:R0:W-:Y:S01]  /*c6dd0*/  STL.64 [R1+0x9978], R66 ;  /* 0x0099784201007387 */ /* 0x0201e20000100a00 */
        /* <DEDUP_REMOVED lines=18> */
.L_x_5019:
[----:B------:R-:W-:Y:S05]  /*c6f00*/  BSYNC.RECONVERGENT B3 ;  /* 0x0000000000037941 */ /* 0x000fea0003800200 */
.L_x_5018:
[----:B------:R-:W2:Y:S04]  /*c6f10*/  LDL.64 R22, [R1+0x8e18] ;  /* 0x008e180001167983 */ /* 0x000ea80000100a00 */
[----:B------:R-:W3:Y:S04]  /*c6f20*/  LDL.64 R114, [R1+0x4a10] ;  /* 0x004a100001727983 */ /* 0x000ee80000100a00 */
[----:B------:R-:W4:Y:S04]  /*c6f30*/  LDL.64 R66, [R1+0x4a38] ;  /* 0x004a380001427983 */ /* 0x000f280000100a00 */
[----:B------:R-:W5:Y:S04]  /*c6f40*/  LDL.LU.64 R88, [R1+0x9e30] ;  /* 0x009e300001587983 */ /* 0x000f680000300a00 */
[----:B------:R-:W5:Y:S04]  /*c6f50*/  LDL.LU.64 R82, [R1+0x9278] ;  /* 0x0092780001527983 */ /* 0x000f680000300a00 */
[----:B------:R-:W5:Y:S04]  /*c6f60*/  LDL.64 R56, [R1+0x9a38] ;  /* 0x009a380001387983 */ /* 0x000f680000100a00 */
[----:B------:R-:W5:Y:S04]  /*c6f70*/  LDL.LU.64 R124, [R1+0x9840] ;  /* 0x00984000017c7983 */ /* 0x000f680000300a00 */
        /* <DEDUP_REMOVED lines=44> */
.L_x_5021:
[----:B------:R-:W-:Y:S05]  /*c7240*/  BSYNC.RECONVERGENT B3 ;  /* 0x0000000000037941 */ /* 0x000fea0003800200 */
.L_x_5020:
        /* <DEDUP_REMOVED lines=40> */
.L_x_5023:
[----:B------:R-:W-:Y:S05]  /*c74d0*/  BSYNC.RECONVERGENT B3 ;  /* 0x0000000000037941 */ /* 0x000fea0003800200 */
.L_x_5022:
[----:B------:R-:W2:Y:S04]  /*c74e0*/  LDL.64 R84, [R1+0x8a10] ;  /* 0x008a100001547983 */ /* 0x000ea80000100a00 */
[----:B------:R-:W3:Y:S04]  /*c74f0*/  LDL.64 R58, [R1+0x9180] ;  /* 0x00918000013a7983 */ /* 0x000ee80000100a00 */
[----:B------:R-:W4:Y:S04]  /*c7500*/  LDL.LU.64 R106, [R1+0x9d70] ;  /* 0x009d7000016a7983 */ /* 0x000f280000300a00 */
        /* <DEDUP_REMOVED lines=37> */
.L_x_5025:
[----:B------:R-:W-:Y:S05]  /*c7760*/  BSYNC.RECONVERGENT B3 ;  /* 0x0000000000037941 */ /* 0x000fea0003800200 */
.L_x_5024:
[----:B------:R-:W2:Y:S04]  /*c7770*/  LDL.64 R52, [R1+0x9210] ;  /* 0x0092100001347983 */ /* 0x000ea80000100a00 */
[----:B------:R-:W3:Y:S04]  /*c7780*/  LDL.LU.64 R96, [R1+0x9110] ;  /* 0x0091100001607983 */ /* 0x000ee80000300a00 */
[----:B------:R-:W4:Y:S04]  /*c7790*/  LDL.LU.64 R92, [R1+0x9d00] ;  /* 0x009d0000015c7983 */ /* 0x000f280000300a00 */
        /* <DEDUP_REMOVED lines=34> */
.L_x_5027:
[----:B------:R-:W-:Y:S05]  /*c79c0*/  BSYNC.RECONVERGENT B3 ;  /* 0x0000000000037941 */ /* 0x000fea0003800200 */
.L_x_5026:
[----:B------:R-:W2:Y:S04]  /*c79d0*/  LDL.128 R104, [R1+0x4c70] ;  /* 0x004c700001687983 */ /* 0x000ea80000100c00 */
[----:B------:R-:W3:Y:S04]  /*c79e0*/  LDL.64 R4, [R1+0x91e8] ;  /* 0x0091e80001047983 */ /* 0x000ee80000100a00 */
        /* <DEDUP_REMOVED lines=39> */
.L_x_5029:
[----:B------:R-:W-:Y:S05]  /*c7c60*/  BSYNC.RECONVERGENT B3 ;  /* 0x0000000000037941 */ /* 0x000fea0003800200 */
.L_x_5028:
[----:B------:R-:W2:Y:S04]  /*c7c70*/  LDL.128 R116, [R1+0x4c90] ;  /* 0x004c900001747983 */ /* 0x000ea80000100c00 */
[----:B------:R-:W3:Y:S04]  /*c7c80*/  LDL.64 R56, [R1+0x8a98] ;  /* 0x008a980001387983 */ /* 0x000ee80000100a00 */
[----:B------:R-:W4:Y:S04]  /*c7c90*/  LDL.64 R24, [R1+0x8db8] ;  /* 0x008db80001187983 */ /* 0x000f280000100a00 */
[----:B------:R-:W5:Y:S04]  /*c7ca0*/  LDL.64 R62, [R1+0x4ca8] ;  /* 0x004ca800013e7983 */ /* 0x000f680000100a00 */
[----:B------:R-:W5:Y:S04]  /*c7cb0*/  LDL.LU.64 R58, [R1+0x87c0] ;  /* 0x0087c000013a7983 */ /* 0x000f680000300a00 */
[----:B------:R-:W5:Y:S04]  /*c7cc0*/  LDL.LU.64 R114, [R1+0x9e70] ;  /* 0x009e700001727983 */ /* 0x000f680000300a00 */
[----:B------:R-:W5:Y:S04]  /*c7cd0*/  LDL.LU.64 R106, [R1+0x9850] ;  /* 0x00985000016a7983 */ /* 0x000f680000300a00 */
[----:B------:R-:W5:Y:S04]  /*c7ce0*/  LDL.64 R102, [R1+0x8ac8] ;  /* 0x008ac80001667983 */ /* 0x000f680000100a00 */
[----:B------:R-:W5:Y:S01]  /*c7cf0*/  LDL.64 R96, [R1+0x9e78] ;  /* 0x009e780001607983 */ /* 0x000f620000100a00 */
[----:B0-----:R-:W-:-:S02]  /*c7d00*/  HFMA2 R2, -RZ, RZ, 0, 5.9604644775390625e-08 ;  /* 0x00000001ff027431 */ /* 0x001fc400000001ff */
[----:B--2---:R-:W-:Y:S01]  /*c7d10*/  IMAD.MOV.U32 R92, RZ, RZ, R116 ;  /* 0x000000ffff5c7224 */ /* 0x004fe200078e0074 */
[----:B------:R0:W-:Y:S01]  /*c7d20*/  STL.128 [R1+0x8e00], R116 ;  /* 0x008e007401007387 */ /* 0x0001e20000100c00 */
[----:B------:R-:W-:Y:S01]  /*c7d30*/  IMAD.MOV.U32 R93, RZ, RZ, R117 ;  /* 0x000000ffff5d7224 */ /* 0x000fe200078e0075 */
[----:B------:R-:W-:Y:S01]  /*c7d40*/  MOV R64, R118 ;  /* 0x0000007600407202 */ /* 0x000fe20000000f00 */
        /* <DEDUP_REMOVED lines=14> */
[----:B-----5:R0:W-:Y:S04]  /*c7e30*/  STL.64 [R1+0x9a08], R62 ;  /* 0x009a083e01007387 */ /* 0x0201e80000100a00 */
[----:B------:R0:W-:Y:S03]  /*c7e40*/  STL.64 [R1+0x9028], R104 ;  /* 0x0090286801007387 */ /* 0x0001e60000100a00 */
        /* <DEDUP_REMOVED lines=12> */
[----:B------:R-:W-:Y:S01]  /*c7f10*/  IMAD.MOV.U32 R86, RZ, RZ, R118 ;  /* 0x000000ffff567224 */ /* 0x000fe200078e0076 */
[----:B------:R-:W-:Y:S01]  /*c7f20*/  MOV R91, R117 ;  /* 0x00000075005b7202 */ /* 0x000fe20000000f00 */
[----:B------:R-:W-:Y:S02]  /*c7f30*/  IMAD.MOV.U32 R87, RZ, RZ, R119 ;  /* 0x000000ffff577224 */ /* 0x000fe400078e0077 */
[----:B------:R-:W-:-:S04]  /*c7f40*/  IMAD.MOV.U32 R90, RZ, RZ, R116 ;  /* 0x000000ffff5a7224 */ /* 0x000fc800078e0074 */
        /* <DEDUP_REMOVED lines=13> */
.L_x_5031:
[----:B------:R-:W-:Y:S05]  /*c8020*/  BSYNC.RECONVERGENT B3 ;  /* 0x0000000000037941 */ /* 0x000fea0003800200 */
.L_x_5030:
[----:B------:R-:W2:Y:S04]  /*c8030*/  LDL.64 R68, [R1+0x8910] ;  /* 0x0089100001447983 */ /* 0x000ea80000100a00 */
[----:B------:R-:W3:Y:S04]  /*c8040*/  LDL.64 R52, [R1+0x9028] ;  /* 0x0090280001347983 */ /* 0x000ee80000100a00 */
[----:B------:R-:W4:Y:S04]  /*c8050*/  LDL.LU.64 R56, [R1+0x9d30] ;  /* 0x009d300001387983 */ /* 0x000f280000300a00 */
[----:B------:R-:W5:Y:S04]  /*c8060*/  LDL.LU.64 R98, [R1+0x9bd0] ;  /* 0x009bd00001627983 */ /* 0x000f680000300a00 */
[----:B------:R-:W5:Y:S04]  /*c8070*/  LDL.LU.64 R96, [R1+0x9bc0] ;  /* 0x009bc00001607983 */ /* 0x000f680000300a00 */
[----:B------:R-:W5:Y:S04]  /*c8080*/  LDL.64 R86, [R1+0x9bd8] ;  /* 0x009bd80001567983 */ /* 0x000f680000100a00 */
        /* <DEDUP_REMOVED lines=9> */
[----:B------:R-:W-:Y:S02]  /*c8120*/  DFMA R52, R2, R52, R2 ;  /* 0x000000340234722b */ /* 0x000fe40000000002 */
[----:B----4-:R-:W-:-:S06]  /*c8130*/  DFMA R2, R56, R84, R88 ;  /* 0x000000543802722b */ /* 0x010fcc0000000058 */
[----:B------:R-:W-:-:S08]  /*c8140*/  DFMA R56, -R68, R52, 1 ;  /* 0x3ff000004438742b */ /* 0x000fd00000000134 */
[----:B------:R-:W-:-:S08]  /*c8150*/  DFMA R52, R52, R56, R52 ;  /* 0x000000383434722b */ /* 0x000fd00000000034 */
[----:B------:R-:W-:-:S08]  /*c8160*/  DMUL R56, R52, -R2 ;  /* 0x8000000234387228 */ /* 0x000fd00000000000 */
[--C-:B0-----:R-:W-:Y:S02]  /*c8170*/  DFMA R62, -R68, R56, -R2.reuse ;  /* 0x00000038443e722b */ /* 0x101fe40000000902 */
        /* <DEDUP_REMOVED lines=21> */
.L_x_5033:
[----:B------:R-:W-:Y:S05]  /*c82d0*/  BSYNC.RECONVERGENT B3 ;  /* 0x0000000000037941 */ /* 0x000fea0003800200 */
.L_x_5032:
[----:B------:R-:W2:Y:S04]  /*c82e0*/  LDL.64 R68, [R1+0x8a48] ;  /* 0x008a480001447983 */ /* 0x000ea80000100a00 */
[----:B------:R-:W3:Y:S04]  /*c82f0*/  LDL.64 R58, [R1+0x91d8] ;  /* 0x0091d800013a7983 */ /* 0x000ee80000100a00 */
[----:B------:R-:W4:Y:S04]  /*c8300*/  LDL.LU.64 R92, [R1+0x8f28] ;  /* 0x008f2800015c7983 */ /* 0x000f280000300a00 */
        /* <DEDUP_REMOVED lines=35> */
.L_x_5035:
[----:B------:R-:W-:Y:S05]  /*c8540*/  BSYNC.RECONVERGENT B3 ;  /* 0x0000000000037941 */ /* 0x000fea0003800200 */
.L_x_5034:
        /* <DEDUP_REMOVED lines=39> */
.L_x_5037:
[----:B------:R-:W-:Y:S05]  /*c87c0*/  BSYNC.RECONVERGENT B3 ;  /* 0x0000000000037941 */ /* 0x000fea0003800200 */
.L_x_5036:
        /* <DEDUP_REMOVED lines=41> */
.L_x_5039:
[----:B------:R-:W-:Y:S05]  /*c8a60*/  BSYNC.RECONVERGENT B3 ;  /* 0x0000000000037941 */ /* 0x000fea0003800200 */
.L_x_5038:
[----:B------:R-:W2:Y:S04]  /*c8a70*/  LDL.64 R44, [R1+0x8960] ;  /* 0x00896000012c7983 */ /* 0x000ea80000100a00 */
[----:B------:R-:W3:Y:S04]  /*c8a80*/  LDL.64 R36, [R1+0x9290] ;  /* 0x0092900001247983 */ /* 0x000ee80000100a00 */
[----:B------:R-:W4:Y:S04]  /*c8a90*/  LDL.64 R86, [R1+0x88e8] ;  /* 0x0088e80001567983 */ /* 0x000f280000100a00 */
        /* <DEDUP_REMOVED lines=33> */
.L_x_5041:
[----:B------:R-:W-:Y:S05]  /*c8cb0*/  BSYNC.RECONVERGENT B3 ;  /* 0x0000000000037941 */ /* 0x000fea0003800200 */
.L_x_5040:
        /* <DEDUP_REMOVED lines=37> */
.L_x_5043:
[----:B------:R-:W-:Y:S05]  /*c8f10*/  BSYNC.RECONVERGENT B3 ;  /* 0x0000000000037941 */ /* 0x000fea0003800200 */
.L_x_5042:
[----:B------:R-:W2:Y:S04]  /*c8f20*/  LDL.64 R36, [R1+0x8d60] ;  /* 0x008d600001247983 */ /* 0x000ea80000100a00 */
[----:B------:R-:W3:Y:S04]  /*c8f30*/  LDL.LU.64 R38, [R1+0x85a8] ;  /* 0x0085a80001267983 */ /* 0x000ee80000300a00 */
[----:B------:R-:W4:Y:S04]  /*c8f40*/  LDL.64 R84, [R1+0x4fb0] ;  /* 0x004fb00001547983 */ /* 0x000f280000100a00 */
        /* <DEDUP_REMOVED lines=48> */
.L_x_5045:
[----:B------:R-:W-:Y:S05]  /*c9250*/  BSYNC.RECONVERGENT B3 ;  /* 0x0000000000037941 */ /* 0x000fea0003800200 */
.L_x_5044:
[----:B------:R-:W2:Y:S04]  /*c9260*/  LDL.64 R62, [R1+0x5038] ;  /* 0x00503800013e7983 */ /* 0x000ea80000100a00 */
[----:B------:R-:W3:Y:S04]  /*c9270*/  LDL.64 R16, [R1+0x9000] ;  /* 0x0090000001107983 */ /* 0x000ee80000100a00 */
[----:B------:R-:W4:Y:S04]  /*c9280*/  LDL.LU.64 R86, [R1+0x9d58] ;  /* 0x009d580001567983 */ /* 0x000f280000300a00 */
        /* <DEDUP_REMOVED lines=39> */
.L_x_5047:
[----:B------:R-:W-:Y:S05]  /*c9500*/  BSYNC.RECONVERGENT B3 ;  /* 0x0000000000037941 */ /* 0x000fea0003800200 */
.L_x_5046:
[----:B------:R-:W2:Y:S04]  /*c9510*/  LDL.64 R56, [R1+0x89c0] ;  /* 0x0089c00001387983 */ /* 0x000ea80000100a00 */
[----:B------:R-:W3:Y:S04]  /*c9520*/  LDL.64 R38, [R1+0x8ff8] ;  /* 0x008ff80001267983 */ /* 0x000ee80000100a00 */
[----:B------:R-:W4:Y:S04]  /*c9530*/  LDL.64 R66, [R1+0x5048] ;  /* 0x0050480001427983 */ /* 0x000f280000100a00 */
[----:B------:R-:W5:Y:S04]  /*c9540*/  LDL.64 R62, [R1+0x5068] ;  /* 0x00506800013e7983 */ /* 0x000f680000100a00 */
[----:B------:R-:W5:Y:S04]  /*c9550*/  LDL.LU.64 R52, [R1+0x8cf0] ;  /* 0x008cf00001347983 */ /* 0x000f680000300a00 */
[----:B------:R-:W5:Y:S04]  /*c9560*/  LDL.LU.64 R84, [R1+0x9da0] ;  /* 0x009da00001547983 */ /* 0x000f680000300a00 */
        /* <DEDUP_REMOVED lines=38> */
.L_x_5049:
[----:B------:R-:W-:Y:S05]  /*c97d0*/  BSYNC.RECONVERGENT B3 ;  /* 0x0000000000037941 */ /* 0x000fea0003800200 */
.L_x_5048:
[----:B------:R-:W2:Y:S04]  /*c97e0*/  LDL.64 R4, [R1+0x8f58] ;  /* 0x008f580001047983 */ /* 0x000ea80000100a00 */
[----:B------:R-:W3:Y:S04]  /*c97f0*/  LDL.LU.64 R30, [R1+0x9cd0] ;  /* 0x009cd000011e7983 */ /* 0x000ee80000300a00 */
[----:B------:R-:W4:Y:S04]  /*c9800*/  LDL.LU.64 R80, [R1+0x9b90] ;  /* 0x009b900001507983 */ /* 0x000f280000300a00 */
        /* <DEDUP_REMOVED lines=40> */
.L_x_5051:
[----:B------:R-:W-:Y:S05]  /*c9a90*/  BSYNC.RECONVERGENT B3 ;  /* 0x0000000000037941 */ /* 0x000fea0003800200 */
.L_x_5050:
[----:B------:R-:W2:Y:S04]  /*c9aa0*/  LDL.64 R52, [R1+0x8928] ;  /* 0x0089280001347983 */ /* 0x000ea80000100a00 */
[----:B------:R-:W3:Y:S04]  /*c9ab0*/  LDL.64 R36, [R1+0x8f50] ;  /* 0x008f500001247983 */ /* 0x000ee80000100a00 */
[----:B------:R-:W4:Y:S04]  /*c9ac0*/  LDL.LU.64 R44, [R1+0x9c28] ;  /* 0x009c2800012c7983 */ /* 0x000f280000300a00 */
[----:B------:R-:W5:Y:S04]  /*c9ad0*/  LDL.LU.64 R78, [R1+0x8920] ;  /* 0x00892000014e7983 */ /* 0x000f680000300a00 */
[----:B------:R-:W5:Y:S04]  /*c9ae0*/  LDL.LU.64 R80, [R1+0x9ca8] ;  /* 0x009ca80001507983 */ /* 0x000f680000300a00 */
[----:B------:R-:W5:Y:S04]  /*c9af0*/  LDL.64 R62, [R1+0x9ca0] ;  /* 0x009ca000013e7983 */ /* 0x000f680000100a00 */
        /* <DEDUP_REMOVED lines=38> */
.L_x_5053:
[----:B------:R-:W-:Y:S05]  /*c9d60*/  BSYNC.RECONVERGENT B3 ;  /* 0x0000000000037941 */ /* 0x000fea0003800200 */
.L_x_5052:
        /* <DEDUP_REMOVED lines=40> */
.L_x_5055:
[----:B------:R-:W-:Y:S05]  /*c9ff0*/  BSYNC.RECONVERGENT B3 ;  /* 0x0000000000037941 */ /* 0x000fea0003800200 */
.L_x_5054:
        /* <DEDUP_REMOVED lines=44> */
.L_x_5057:
[----:B------:R-:W-:Y:S05]  /*ca2c0*/  BSYNC.RECONVERGENT B3 ;  /* 0x0000000000037941 */ /* 0x000fea0003800200 */
.L_x_5056:
        /* <DEDUP_REMOVED lines=48> */
.L_x_5059:
[----:B------:R-:W-:Y:S05]  /*ca5d0*/  BSYNC.RECONVERGENT B3 ;  /* 0x0000000000037941 */ /* 0x000fea0003800200 */
.L_x_5058:
        /* <DEDUP_REMOVED lines=48> */
.L_x_5061:
[----:B------:R-:W-:Y:S05]  /*ca8e0*/  BSYNC.RECONVERGENT B3 ;  /* 0x0000000000037941 */ /* 0x000fea0003800200 */
.L_x_5060:
        /* <DEDUP_REMOVED lines=49> */
.L_x_5063:
[----:B------:R-:W-:Y:S05]  /*cac00*/  BSYNC.RECONVERGENT B3 ;  /* 0x0000000000037941 */ /* 0x000fea0003800200 */
.L_x_5062:
[----:B------:R-:W2:Y:S04]  /*cac10*/  LDL.64 R62, [R1+0x8980] ;  /* 0x00898000013e7983 */ /* 0x000ea80000100a00 */
[----:B------:R-:W3:Y:S04]  /*cac20*/  LDL.64 R26, [R1+0x8be0] ;  /* 0x008be000011a7983 */ /* 0x000ee80000100a00 */
[----:B------:R-:W4:Y:S04]  /*cac30*/  LDL.64 R30, [R1+0x9b50] ;  /* 0x009b5000011e7983 */ /* 0x000f280000100a00 */
[----:B------:R-:W5:Y:S04]  /*cac40*/  LDL.64 R68, [R1+0x5628] ;  /* 0x0056280001447983 */ /* 0x000f680000100a00 */
[----:B------:R-:W5:Y:S04]  /*cac50*/  LDL.64 R64, [R1+0x5648] ;  /* 0x0056480001407983 */ /* 0x000f680000100a00 */
[----:B------:R-:W5:Y:S04]  /*cac60*/  LDL.LU.64 R56, [R1+0x9aa0] ;  /* 0x009aa00001387983 */ /* 0x000f680000300a00 */
        /* <DEDUP_REMOVED lines=23> */
[----:B------:R-:W-:Y:S01]  /*cade0*/  DFMA R78, R26, R30, R28 ;  /* 0x0000001e1a4e722b */ /* 0x000fe2000000001c */
[----:B-----5:R0:W-:Y:S04]  /*cadf0*/  STL.64 [R1+0x9898], R68 ;  /* 0x0098984401007387 */ /* 0x0201e80000100a00 */
        /* <DEDUP_REMOVED lines=27> */
.L_x_5065:
[----:B------:R-:W-:Y:S05]  /*cafb0*/  BSYNC.RECONVERGENT B3 ;  /* 0x0000000000037941 */ /* 0x000fea0003800200 */
.L_x_5064:
        /* <DEDUP_REMOVED lines=56> */
.L_x_5067:
[----:B------:R-:W-:Y:S05]  /*cb340*/  BSYNC.RECONVERGENT B3 ;  /* 0x0000000000037941 */ /* 0x000fea0003800200 */
.L_x_5066:
        /* <DEDUP_REMOVED lines=30> */
[----:B------:R0:W-:Y:S06]  /*cb530*/  STL.64 [R1+0x89e8], R58 ;  /* 0x0089e83a01007387 */ /* 0x0001ec0000100a00 */
        /* <DEDUP_REMOVED lines=26> */
.L_x_5069:
[----:B------:R-:W-:Y:S05]  /*cb6e0*/  BSYNC.RECONVERGENT B3 ;  /* 0x0000000000037941 */ /* 0x000fea0003800200 */
.L_x_5068:
[----:B------:R-:W2:Y:S04]  /*cb6f0*/  LDL.64 R30, [R1+0x8bf8] ;  /* 0x008bf800011e7983 */ /* 0x000ea80000100a00 */
[----:B------:R-:W3:Y:S04]  /*cb700*/  LDL.64 R38, [R1+0x8640] ;  /* 0x0086400001267983 */ /* 0x000ee80000100a00 */
[----:B------:R-:W4:Y:S04]  /*cb710*/  LDL.64 R58, [R1+0x5be8] ;  /* 0x005be800013a7983 */ /* 0x000f280000100a00 */
        /* <DEDUP_REMOVED lines=23> */
[----:B----4-:R0:W-:Y:S06]  /*cb890*/  STL.64 [R1+0x9878], R58 ;  /* 0x0098783a01007387 */ /* 0x0101ec0000100a00 */
        /* <DEDUP_REMOVED lines=25> */
.L_x_5071:
[----:B------:R-:W-:Y:S05]  /*cba30*/  BSYNC.RECONVERGENT B3 ;  /* 0x0000000000037941 */ /* 0x000fea0003800200 */
.L_x_5070:
[----:B------:R-:W2:Y:S04]  /*cba40*/  LDL.64 R36, [R1+0x8c60] ;  /* 0x008c600001247983 */ /* 0x000ea80000100a00 */
[----:B------:R-:W3:Y:S04]  /*cba50*/  LDL.LU.64 R68, [R1+0x8608] ;  /* 0x0086080001447983 */ /* 0x000ee80000300a00 */
[----:B------:R-:W4:Y:S04]  /*cba60*/  LDL.64 R64, [R1+0x8610] ;  /* 0x0086100001407983 */ /* 0x000f280000100a00 */
[----:B------:R-:W5:Y:S04]  /*cba70*/  LDL.64 R60, [R1+0x85f8] ;  /* 0x0085f800013c7983 */ /* 0x000f680000100a00 */
[----:B------:R-:W5:Y:S04]  /*cba80*/  LDL.64 R58, [R1+0x8600] ;  /* 0x00860000013a7983 */ /* 0x000f680000100a00 */
        /* <DEDUP_REMOVED lines=42> */
.L_x_5073:
[----:B------:R-:W-:Y:S05]  /*cbd30*/  BSYNC.RECONVERGENT B3 ;  /* 0x0000000000037941 */ /* 0x000fea0003800200 */
.L_x_5072:
        /* <DEDUP_REMOVED lines=44> */
.L_x_5075:
[----:B------:R-:W-:Y:S05]  /*cc000*/  BSYNC.RECONVERGENT B3 ;  /* 0x0000000000037941 */ /* 0x000fea0003800200 */
.L_x_5074:
        /* <DEDUP_REMOVED lines=29> */
[----:B-----5:R-:W-:-:S02]  /*cc1e0*/  DFMA R36, R52, R44, R36 ;  /* 0x0000002c3424722b */ /* 0x020fc40000000024 */
        /* <DEDUP_REMOVED lines=12> */
.L_x_5077:
[----:B------:R-:W-:Y:S05]  /*cc2b0*/  BSYNC.RECONVERGENT B3 ;  /* 0x0000000000037941 */ /* 0x000fea0003800200 */
.L_x_5076:
        /* <DEDUP_REMOVED lines=27> */
[----:B---3--:R-:W-:-:S02]  /*cc470*/  DFMA R20, R44, R38, R28 ;  /* 0x000000262c14722b */ /* 0x008fc4000000001c */
[----:B----4-:R-:W-:Y:S01]  /*cc480*/  DFMA R22, R106, R38, R36 ;  /* 0x000000266a16722b */ /* 0x010fe20000000024 */
        /* <DEDUP_REMOVED lines=10> */
.L_x_5079:
[----:B------:R-:W-:Y:S05]  /*cc530*/  BSYNC.RECONVERGENT B3 ;  /* 0x0000000000037941 */ /* 0x000fea0003800200 */
.L_x_5078:
[----:B------:R-:W2:Y:S04]  /*cc540*/  LDL.64 R36, [R1+0x88d0] ;  /* 0x0088d00001247983 */ /* 0x000ea80000100a00 */
[----:B------:R-:W3:Y:S04]  /*cc550*/  LDL.64 R38, [R1+0x8e88] ;  /* 0x008e880001267983 */ /* 0x000ee80000100a00 */
[----:B------:R-:W4:Y:S01]  /*cc560*/  LDL.64 R104, [R1+0x6290] ;  /* 0x0062900001687983 */ /* 0x000f220000100a00 */
[----:B0-----:R-:W-:Y:S01]  /*cc570*/  MOV R2, 0x1 ;  /* 0x0000000100027802 */ /* 0x001fe20000000f00 */
        /* <DEDUP_REMOVED lines=21> */
[----:B----4-:R-:W-:-:S02]  /*cc6d0*/  DFMA R16, R104, R38, R22 ;  /* 0x000000266810722b */ /* 0x010fc40000000016 */
        /* <DEDUP_REMOVED lines=10> */
.L_x_5081:
[----:B------:R-:W-:Y:S05]  /*cc780*/  BSYNC.RECONVERGENT B3 ;  /* 0x0000000000037941 */ /* 0x000fea0003800200 */
.L_x_5080:
[----:B------:R-:W2:Y:S04]  /*cc790*/  LDL.64 R22, [R1+0x8f28] ;  /* 0x008f280001167983 */ /* 0x000ea80000100a00 */
[----:B------:R-:W3:Y:S04]  /*cc7a0*/  LDL.64 R28, [R1+0x88d8] ;  /* 0x0088d800011c7983 */ /* 0x000ee80000100a00 */
[----:B------:R-:W4:Y:S04]  /*cc7b0*/  LDL.128 R44, [R1+0x6330] ;  /* 0x00633000012c7983 */ /* 0x000f280000100c00 */
        /* <DEDUP_REMOVED lines=12> */
[----:B------:R-:W-:Y:S01]  /*cc880*/  DMUL R18, R22, -R2 ;  /* 0x8000000216127228 */ /* 0x000fe20000000000 */
[----:B----4-:R0:W-:Y:S07]  /*cc890*/  STL.128 [R1+0x8c40], R44 ;  /* 0x008c402c01007387 */ /* 0x0101ee0000100c00 */
[--C-:B------:R-:W-:Y:S01]  /*cc8a0*/  DFMA R28, -R54, R18, -R2.reuse ;  /* 0x00000012361c722b */ /* 0x100fe20000000902 */
[----:B------:R-:W-:Y:S01]  /*cc8b0*/  MOV R30, R44 ;  /* 0x0000002c001e7202 */ /* 0x000fe20000000f00 */
[----:B------:R-:W-:Y:S01]  /*cc8c0*/  IMAD.MOV.U32 R31, RZ, RZ, R45 ;  /* 0x000000ffff1f7224 */ /* 0x000fe200078e002d */
[----:B------:R-:W-:-:S05]  /*cc8d0*/  DADD R2, -RZ, -R2 ;  /* 0x00000000ff027229 */ /* 0x000fca0000000902 */
[----:B0-----:R-:W-:-:S07]  /*cc8e0*/  DFMA R44, R22, R28, R18 ;  /* 0x0000001c162c722b */ /* 0x001fce0000000012 */
[----:B------:R0:W-:Y:S03]  /*cc8f0*/  STL.64 [R1+0x8fc0], R44 ;  /* 0x008fc02c01007387 */ /* 0x0001e60000100a00 */
[----:B------:R-:W-:Y:S01]  /*cc900*/  FFMA R0, RZ, R55, R45 ;  /* 0x00000037ff007223 */ /* 0x000fe2000000002d */
[----:B------:R-:W-:-:S04]  /*cc910*/  FSETP.GEU.AND P2, PT, |R3|, 6.5827683646048100446e-37, PT ;  /* 0x036000000300780b */ /* 0x000fc80003f4e200 */
[----:B------:R-:W-:Y:S01]  /*cc920*/  FSETP.GT.AND P1, PT, |R0|, 1.469367938527859385e-39, PT ;  /* 0x001000000000780b */ /* 0x000fe20003f24200 */
[-C--:B------:R-:W-:Y:S02]  /*cc930*/  DFMA R22, R222, R36.reuse, R4 ;  /* 0x00000024de16722b */ /* 0x080fe40000000004 */
[-C--:B------:R-:W-:Y:S02]  /*cc940*/  DFMA R18, R200, R36.reuse, R24 ;  /* 0x00000024c812722b */ /* 0x080fe40000000018 */
[-C--:B------:R-:W-:Y:S02]  /*cc950*/  DFMA R16, R202, R36.reuse, R16 ;  /* 0x00000024ca10722b */ /* 0x080fe40000000010 */
[-C--:B-----5:R-:W-:Y:S02]  /*cc960*/  DFMA R20, R38, R36.reuse, R20 ;  /* 0x000000242614722b */ /* 0x0a0fe40000000014 */
        /* <DEDUP_REMOVED lines=11> */
.L_x_5083:
[----:B------:R-:W-:Y:S05]  /*cca20*/  BSYNC.RECONVERGENT B3 ;  /* 0x0000000000037941 */ /* 0x000fea0003800200 */
.L_x_5082:
        /* <DEDUP_REMOVED lines=13> */
[----:B------:R-:W-:-:S08]  /*ccb00*/  DFMA R26, -R40, R18, -R24 ;  /* 0x00000012281a722b */ /* 0x000fd00000000918 */
[----:B------:R-:W-:Y:S02]  /*ccb10*/  DFMA R36, R2, R26, R18 ;  /* 0x0000001a0224722b */ /* 0x000fe40000000012 */
[----:B------:R-:W-:Y:S02]  /*ccb20*/  DADD R2, -RZ, -R24 ;  /* 0x00000000ff027229 */ /* 0x000fe40000000918 */
[-C--:B------:R-:W-:Y:S02]  /*ccb30*/  DFMA R18, R230, R30.reuse, R16 ;  /* 0x0000001ee612722b */ /* 0x080fe40000000010 */
[-C--:B------:R-:W-:Y:S01]  /*ccb40*/  DFMA R16, R196, R30.reuse, R4 ;  /* 0x0000001ec410722b */ /* 0x080fe20000000004 */
[----:B------:R0:W-:Y:S01]  /*ccb50*/  STL.64 [R1+0x9060], R36 ;  /* 0x0090602401007387 */ /* 0x0001e20000100a00 */
[----:B------:R-:W-:Y:S02]  /*ccb60*/  DFMA R4, R198, R30, R22 ;  /* 0x0000001ec604722b */ /* 0x000fe40000000016 */
        /* <DEDUP_REMOVED lines=13> */
.L_x_5085:
[----:B------:R-:W-:Y:S05]  /*ccc40*/  BSYNC.RECONVERGENT B3 ;  /* 0x0000000000037941 */ /* 0x000fea0003800200 */
.L_x_5084:
[----:B------:R-:W2:Y:S04]  /*ccc50*/  LDL.64 R26, [R1+0x8990] ;  /* 0x00899000011a7983 */ /* 0x000ea80000100a00 */
[----:B------:R-:W3:Y:S04]  /*ccc60*/  LDL.64 R30, [R1+0x9060] ;  /* 0x00906000011e7983 */ /* 0x000ee80000100a00 */
[----:B------:R-:W4:Y:S01]  /*ccc70*/  LDL.64 R28, [R1+0x8e90] ;  /* 0x008e9000011c7983 */ /* 0x000f220000100a00 */
        /* <DEDUP_REMOVED lines=19> */
[----:B----4-:R-:W-:-:S08]  /*ccdb0*/  DFMA R4, R28, R30, R20 ;  /* 0x0000001e1c04722b */ /* 0x010fd00000000014 */
        /* <DEDUP_REMOVED lines=10> */
.L_x_5087:
[----:B------:R-:W-:Y:S05]  /*cce60*/  BSYNC.RECONVERGENT B3 ;  /* 0x0000000000037941 */ /* 0x000fea0003800200 */
.L_x_5086:
        /* <DEDUP_REMOVED lines=36> */
.L_x_5089:
[----:B------:R-:W-:Y:S05]  /*cd0b0*/  BSYNC.RECONVERGENT B3 ;  /* 0x0000000000037941 */ /* 0x000fea0003800200 */
.L_x_5088:
[----:B------:R-:W2:Y:S04]  /*cd0c0*/  LDL.64 R98, [R1+0x89b0] ;  /* 0x0089b00001627983 */ /* 0x000ea80000100a00 */
[----:B0-----:R-:W3:Y:S04]  /*cd0d0*/  LDL.64 R2, [R1+0x6908] ;  /* 0x0069080001027983 */ /* 0x001ee80000100a00 */
[----:B------:R-:W4:Y:S04]  /*cd0e0*/  LDL.64 R114, [R1+0x9380] ;  /* 0x0093800001727983 */ /* 0x000f280000100a00 */
[----:B------:R-:W4:Y:S04]  /*cd0f0*/  LDL.64 R112, [R1+0x9368] ;  /* 0x0093680001707983 */ /* 0x000f280000100a00 */
[----:B------:R-:W4:Y:S01]  /*cd100*/  LDL.64 R108, [R1+0x9350] ;  /* 0x00935000016c7983 */ /* 0x000f220000100a00 */
[----:B------:R-:W-:-:S03]  /*cd110*/  IMAD.MOV.U32 R16, RZ, RZ, 0x1 ;  /* 0x00000001ff107424 */ /* 0x000fc600078e00ff */
        /* <DEDUP_REMOVED lines=37> */
[----:B------:R0:W5:Y:S06]  /*cd370*/  LDL.128 R16, [R1+0x6950] ;  /* 0x0069500001107983 */ /* 0x00016c0000100c00 */
[----:B------:R-:W-:-:S08]  /*cd380*/  DFMA R94, -R98, R92, 1 ;  /* 0x3ff00000625e742b */ /* 0x000fd0000000015c */
[----:B------:R-:W-:-:S08]  /*cd390*/  DFMA R92, R92, R94, R92 ;  /* 0x0000005e5c5c722b */ /* 0x000fd0000000005c */
[----:B---3--:R-:W-:-:S08]  /*cd3a0*/  DMUL R94, R92, -R2 ;  /* 0x800000025c5e7228 */ /* 0x008fd00000000000 */
[----:B------:R-:W-:-:S08]  /*cd3b0*/  DFMA R96, -R98, R94, -R2 ;  /* 0x0000005e6260722b */ /* 0x000fd00000000902 */
[----:B------:R-:W-:Y:S02]  /*cd3c0*/  DFMA R110, R92, R96, R94 ;  /* 0x000000605c6e722b */ /* 0x000fe4000000005e */
[----:B----4-:R-:W-:Y:S01]  /*cd3d0*/  DADD R92, -RZ, -R114 ;  /* 0x00000000ff5c7229 */ /* 0x010fe20000000972 */
[----:B------:R-:W2:Y:S04]  /*cd3e0*/  LDL.64 R96, [R1+0x9028] ;  /* 0x0090280001607983 */ /* 0x000ea80000100a00 */
[----:B------:R-:W3:Y:S01]  /*cd3f0*/  LDL.64 R114, [R1+0x8e18] ;  /* 0x008e180001727983 */ /* 0x000ee20000100a00 */
[----:B------:R-:W-:-:S03]  /*cd400*/  DADD R94, -RZ, -R112 ;  /* 0x00000000ff5e7229 */ /* 0x000fc60000000970 */
[----:B------:R-:W4:Y:S04]  /*cd410*/  LDL.64 R112, [R1+0x9188] ;  /* 0x0091880001707983 */ /* 0x000f280000100a00 */
[----:B------:R1:W-:Y:S02]  /*cd420*/  STL.128 [R1+0x6770], R92 ;  /* 0x0067705c01007387 */ /* 0x0003e40000100c00 */
[----:B-1----:R-:W-:Y:S02]  /*cd430*/  DADD R94, -RZ, -R108 ;  /* 0x00000000ff5e7229 */ /* 0x002fe4000000096c */
[----:B------:R-:W2:Y:S01]  /*cd440*/  LDL.64 R108, [R1+0x91e8] ;  /* 0x0091e800016c7983 */ /* 0x000ea20000100a00 */
[----:B------:R-:W-:-:S03]  /*cd450*/  DADD R92, -RZ, -R126 ;  /* 0x00000000ff5c7229 */ /* 0x000fc6000000097e */
        /* <DEDUP_REMOVED lines=23> */
[----:B------:R-:W2:Y:S01]  /*cd5d0*/  LDL.64 R134, [R1+0x8bf8] ;  /* 0x008bf80001867983 */ /* 0x000ea20000100a00 */
[----:B---3--:R-:W-:-:S03]  /*cd5e0*/  DADD R94, -RZ, -R114 ;  /* 0x00000000ff5e7229 */ /* 0x008fc60000000972 */
[----:B------:R-:W3:Y:S04]  /*cd5f0*/  LDL.64 R114, [R1+0x9000] ;  /* 0x0090000001727983 */ /* 0x000ee80000100a00 */
[----:B------:R4:W-:Y:S02]  /*cd600*/  STL.128 [R1+0x67d0], R92 ;  /* 0x0067d05c01007387 */ /* 0x0009e40000100c00 */
[----:B----4-:R-:W-:Y:S02]  /*cd610*/  DADD R92, -RZ, -R112 ;  /* 0x00000000ff5c7229 */ /* 0x010fe40000000970 */
[----:B------:R-:W-:Y:S01]  /*cd620*/  DADD R94, -RZ, -R132 ;  /* 0x00000000ff5e7229 */ /* 0x000fe20000000984 */
[----:B------:R-:W4:Y:S04]  /*cd630*/  LDL.64 R112, [R1+0x8ff8] ;  /* 0x008ff80001707983 */ /* 0x000f280000100a00 */
[----:B------:R-:W4:Y:S04]  /*cd640*/  LDL.64 R132, [R1+0x8c60] ;  /* 0x008c600001847983 */ /* 0x000f280000100a00 */
[----:B------:R1:W-:Y:S02]  /*cd650*/  STL.128 [R1+0x67e0], R92 ;  /* 0x0067e05c01007387 */ /* 0x0003e40000100c00 */
[----:B-1----:R-:W-:-:S02]  /*cd660*/  DADD R92, -RZ, -R130 ;  /* 0x00000000ff5c7229 */ /* 0x002fc40000000982 */
[----:B--2---:R-:W-:Y:S01]  /*cd670*/  DADD R94, -RZ, -R108 ;  /* 0x00000000ff5e7229 */ /* 0x004fe2000000096c */
[----:B------:R-:W2:Y:S04]  /*cd680*/  LDL.64 R130, [R1+0x8cd0] ;  /* 0x008cd00001827983 */ /* 0x000ea80000100a00 */
[----:B------:R-:W2:Y:S04]  /*cd690*/  LDL.64 R108, [R1+0x8f58] ;  /* 0x008f5800016c7983 */ /* 0x000ea80000100a00 */
[----:B------:R1:W-:Y:S02]  /*cd6a0*/  STL.128 [R1+0x67f0], R92 ;  /* 0x0067f05c01007387 */ /* 0x0003e40000100c00 */
[----:B-1----:R-:W-:-:S02]  /*cd6b0*/  DADD R94, -RZ, -R96 ;  /* 0x00000000ff5e7229 */ /* 0x002fc40000000960 */
        /* <DEDUP_REMOVED lines=19> */
[----:B---3--:R-:W-:-:S02]  /*cd7f0*/  DADD R92, -RZ, -R114 ;  /* 0x00000000ff5c7229 */ /* 0x008fc40000000972 */
[----:B------:R-:W3:Y:S01]  /*cd800*/  LDL.64 R114, [R1+0x9388] ;  /* 0x0093880001727983 */ /* 0x000ee20000100a00 */
[----:B----4-:R-:W-:-:S03]  /*cd810*/  DADD R94, -RZ, -R112 ;  /* 0x00000000ff5e7229 */ /* 0x010fc60000000970 */
[----:B------:R-:W4:Y:S04]  /*cd820*/  LDL.64 R112, [R1+0x9a10] ;  /* 0x009a100001707983 */ /* 0x000f280000100a00 */
[----:B------:R2:W-:Y:S02]  /*cd830*/  STL.128 [R1+0x6840], R92 ;  /* 0x0068405c01007387 */ /* 0x0005e40000100c00 */
[----:B--2---:R-:W-:Y:S02]  /*cd840*/  DADD R92, -RZ, -R108 ;  /* 0x00000000ff5c7229 */ /* 0x004fe4000000096c */
[----:B------:R-:W2:Y:S01]  /*cd850*/  LDL.64 R108, [R1+0x9228] ;  /* 0x00922800016c7983 */ /* 0x000ea20000100a00 */
[----:B------:R-:W-:-:S03]  /*cd860*/  DADD R94, -RZ, -R96 ;  /* 0x00000000ff5e7229 */ /* 0x000fc60000000960 */
[----:B------:R-:W2:Y:S04]  /*cd870*/  LDL.64 R96, [R1+0x8a08] ;  /* 0x008a080001607983 */ /* 0x000ea80000100a00 */
        /* <DEDUP_REMOVED lines=26> */
[----:B------:R-:W-:Y:S02]  /*cda20*/  DADD R94, -RZ, -R116 ;  /* 0x00000000ff5e7229 */ /* 0x000fe40000000974 */
[----:B---3--:R-:W-:-:S05]  /*cda30*/  DADD R114, -RZ, -R114 ;  /* 0x00000000ff727229 */ /* 0x008fca0000000972 */
[----:B------:R4:W-:Y:S01]  /*cda40*/  STL.128 [R1+0x68e0], R92 ;  /* 0x0068e05c01007387 */ /* 0x0009e20000100c00 */
[----:B------:R-:W-:Y:S01]  /*cda50*/  DADD R2, -RZ, -R2 ;  /* 0x00000000ff027229 */ /* 0x000fe20000000902 */
[----:B------:R-:W-:Y:S02]  /*cda60*/  FFMA R0, RZ, R99, R111 ;  /* 0x00000063ff007223 */ /* 0x000fe4000000006f */
[----:B------:R-:W-:Y:S01]  /*cda70*/  STL.64 [R1+0x9040], R110 ;  /* 0x0090406e01007387 */ /* 0x000fe20000100a00 */
[----:B----4-:R-:W-:Y:S01]  /*cda80*/  MOV R92, R112 ;  /* 0x00000070005c7202 */ /* 0x010fe20000000f00 */
[----:B------:R-:W-:Y:S02]  /*cda90*/  IMAD.MOV.U32 R93, RZ, RZ, R113 ;  /* 0x000000ffff5d7224 */ /* 0x000fe400078e0071 */
[----:B------:R2:W-:Y:S01]  /*cdaa0*/  STL.128 [R1+0x6760], R112 ;  /* 0x0067607001007387 */ /* 0x0005e20000100c00 */
[----:B------:R-:W-:Y:S02]  /*cdab0*/  FSETP.GT.AND P1, PT, |R0|, 1.469367938527859385e-39, PT ;  /* 0x001000000000780b */ /* 0x000fe40003f24200 */
[----:B------:R-:W-:Y:S01]  /*cdac0*/  FSETP.GEU.AND P2, PT, |R3|, 6.5827683646048100446e-37, PT ;  /* 0x036000000300780b */ /* 0x000fe20003f4e200 */
[----:B------:R-:W-:Y:S01]  /*cdad0*/  BSSY.RECONVERGENT B3, `(.L_x_5090) ;  /* 0x0000011000037945 */ /* 0x000fe20003800200 */
[----:B--2---:R-:W-:-:S02]  /*cdae0*/  DADD R112, -RZ, -R108 ;  /* 0x00000000ff707229 */ /* 0x004fc4000000096c */
[----:B------:R-:W-:-:S07]  /*cdaf0*/  DFMA R4, R92, R108, R4 ;  /* 0x0000006c5c04722b */ /* 0x000fce0000000004 */
[----:B------:R0:W-:Y:S01]  /*cdb00*/  STL.64 [R1+0x9910], R4 ;  /* 0x0099100401007387 */ /* 0x0001e20000100a00 */
        /* <DEDUP_REMOVED lines=11> */
[----:B------:R-:W-:-:S05]  /*cdbc0*/  IMAD.MOV.U32 R3, RZ, RZ, R251 ;  /* 0x000000ffff037224 */ /* 0x000fca00078e00fb */
[----:B------:R1:W-:Y:S02]  /*cdbd0*/  STL.64 [R1+0x9040], R2 ;  /* 0x0090400201007387 */ /* 0x0003e40000100a00 */
.L_x_5091:
[----:B------:R-:W-:Y:S05]  /*cdbe0*/  BSYNC.RECONVERGENT B3 ;  /* 0x0000000000037941 */ /* 0x000fea0003800200 */
.L_x_5090:
[----:B------:R-:W2:Y:S04]  /*cdbf0*/  LDL.64 R108, [R1+0x89d0] ;  /* 0x0089d000016c7983 */ /* 0x000ea80000100a00 */
[----:B0-----:R-:W3:Y:S04]  /*cdc00*/  LDL.64 R4, [R1+0x9040] ;  /* 0x0090400001047983 */ /* 0x001ee80000100a00 */
[----:B------:R-:W4:Y:S04]  /*cdc10*/  LDL.64 R96, [R1+0x9a90] ;  /* 0x009a900001607983 */ /* 0x000f280000100a00 */
[----:B------:R-:W4:Y:S04]  /*cdc20*/  LDL.64 R98, [R1+0x9a98] ;  /* 0x009a980001627983 */ /* 0x000f280000100a00 */
[----:B------:R-:W4:Y:S04]  /*cdc30*/  LDL.64 R92, [R1+0x89b8] ;  /* 0x0089b800015c7983 */ /* 0x000f280000100a00 */
        /* <DEDUP_REMOVED lines=34> */
.L_x_5093:
[----:B------:R-:W-:Y:S05]  /*cde60*/  BSYNC.RECONVERGENT B3 ;  /* 0x0000000000037941 */ /* 0x000fea0003800200 */
.L_x_5092:
        /* <DEDUP_REMOVED lines=43> */
.L_x_5095:
[----:B------:R-:W-:Y:S05]  /*ce120*/  BSYNC.RECONVERGENT B3 ;  /* 0x0000000000037941 */ /* 0x000fea0003800200 */
.L_x_5094:
[----:B------:R-:W2:Y:S04]  /*ce130*/  LDL.64 R78, [R1+0x8ab8] ;  /* 0x008ab800014e7983 */ /* 0x000ea80000100a00 */
[----:B------:R-:W3:Y:S04]  /*ce140*/  LDL.64 R52, [R1+0x8e40] ;  /* 0x008e400001347983 */ /* 0x000ee80000100a00 */
[----:B------:R-:W4:Y:S04]  /*ce150*/  LDL.128 R120, [R1+0x4cd0] ;  /* 0x004cd00001787983 */ /* 0x000f280000100c00 */
        /* <DEDUP_REMOVED lines=12> */
[----:B------:R-:W-:Y:S01]  /*ce220*/  DFMA R2, R2, R52, R2 ;  /* 0x000000340202722b */ /* 0x000fe20000000002 */
[----:B----4-:R-:W-:Y:S02]  /*ce230*/  IMAD.MOV.U32 R70, RZ, RZ, R120 ;  /* 0x000000ffff467224 */ /* 0x010fe400078e0078 */
        /* <DEDUP_REMOVED lines=9> */
[----:B-----5:R0:W-:Y:S04]  /*ce2d0*/  STL.64 [R1+0x98d8], R90 ;  /* 0x0098d85a01007387 */ /* 0x0201e80000100a00 */
[----:B------:R0:W-:Y:S01]  /*ce2e0*/  STL.64 [R1+0x8fa0], R114 ;  /* 0x008fa07201007387 */ /* 0x0001e20000100a00 */
[----:B------:R-:W-:Y:S01]  /*ce2f0*/  FFMA R0, RZ, R79, R115 ;  /* 0x0000004fff007223 */ /* 0x000fe20000000073 */
[----:B------:R-:W-:-:S04]  /*ce300*/  FSETP.GEU.AND P2, PT, |R3|, 6.5827683646048100446e-37, PT ;  /* 0x036000000300780b */ /* 0x000fc80003f4e200 */
[----:B------:R-:W-:Y:S01]  /*ce310*/  FSETP.GT.AND P1, PT, |R0|, 1.469367938527859385e-39, PT ;  /* 0x001000000000780b */ /* 0x000fe20003f24200 */
[----:B------:R-:W-:Y:S01]  /*ce320*/  IMAD.MOV.U32 R109, RZ, RZ, R123 ;  /* 0x000000ffff6d7224 */ /* 0x000fe200078e007b */
[----:B------:R-:W-:Y:S01]  /*ce330*/  MOV R108, R122 ;  /* 0x0000007a006c7202 */ /* 0x000fe20000000f00 */
        /* <DEDUP_REMOVED lines=16> */
.L_x_5097:
[----:B------:R-:W-:Y:S05]  /*ce440*/  BSYNC.RECONVERGENT B3 ;  /* 0x0000000000037941 */ /* 0x000fea0003800200 */
.L_x_5096:
[----:B------:R-:W2:Y:S04]  /*ce450*/  LDL.64 R66, [R1+0x8a48] ;  /* 0x008a480001427983 */ /* 0x000ea80000100a00 */
[----:B------:R-:W3:Y:S04]  /*ce460*/  LDL.64 R44, [R1+0x8fa0] ;  /* 0x008fa000012c7983 */ /* 0x000ee80000100a00 */
[----:B------:R-:W4:Y:S04]  /*ce470*/  LDL.64 R90, [R1+0x4d10] ;  /* 0x004d1000015a7983 */ /* 0x000f280000100a00 */
[----:B------:R-:W5:Y:S04]  /*ce480*/  LDL.64 R88, [R1+0x4d20] ;  /* 0x004d200001587983 */ /* 0x000f680000100a00 */
[----:B------:R-:W5:Y:S04]  /*ce490*/  LDL.64 R70, [R1+0x4d30] ;  /* 0x004d300001467983 */ /* 0x000f680000100a00 */
        /* <DEDUP_REMOVED lines=19> */
[----:B-----5:R0:W-:Y:S04]  /*ce5d0*/  STL.64 [R1+0x98c0], R88 ;  /* 0x0098c05801007387 */ /* 0x0201e80000100a00 */
[----:B------:R0:W-:Y:S01]  /*ce5e0*/  STL.64 [R1+0x98b8], R70 ;  /* 0x0098b84601007387 */ /* 0x0001e20000100a00 */
        /* <DEDUP_REMOVED lines=17> */
.L_x_5099:
[----:B------:R-:W-:Y:S05]  /*ce700*/  BSYNC.RECONVERGENT B3 ;  /* 0x0000000000037941 */ /* 0x000fea0003800200 */
.L_x_5098:
        /* <DEDUP_REMOVED lines=39> */
.L_x_5101:
[----:B------:R-:W-:Y:S05]  /*ce980*/  BSYNC.RECONVERGENT B3 ;  /* 0x0000000000037941 */ /* 0x000fea0003800200 */
.L_x_5100:
        /* <DEDUP_REMOVED lines=21> */
[----:B----4-:R-:W-:Y:S04]  /*ceae0*/  STL.64 [R1+0x98a0], R68 ;  /* 0x0098a04401007387 */ /* 0x010fe80000100a00 */
[----:B------:R-:W-:Y:S03]  /*ceaf0*/  STL.64 [R1+0x8f68], R100 ;  /* 0x008f686401007387 */ /* 0x000fe60000100a00 */
[----:B------:R-:W-:-:S02]  /*ceb00*/  FFMA R0, RZ, R67, R101 ;  /* 0x00000043ff007223 */ /* 0x000fc40000000065 */
[----:B------:R-:W-:-:S03]  /*ceb10*/  FSETP.GEU.AND P2, PT, |R3|, 6.5827683646048100446e-37, PT ;  /* 0x036000000300780b */ /* 0x000fc60003f4e200 */
[----:B------:R-:W-:Y:S01]  /*ceb20*/  FSETP.GT.AND P1, PT, |R0|, 1.469367938527859385e-39, PT ;  /* 0x001000000000780b */ /* 0x000fe20003f24200 */
[-C--:B-----5:R-:W-:Y:S01]  /*ceb30*/  DFMA R22, R90, R86.reuse, R20 ;  /* 0x000000565a16722b */ /* 0x0a0fe20000000014 */
[----:B------:R0:W-:Y:S01]  /*ceb40*/  STL.64 [R1+0x98a8], R70 ;  /* 0x0098a84601007387 */ /* 0x0001e20000100a00 */
[-C--:B------:R-:W-:Y:S02]  /*ceb50*/  DFMA R78, R78, R86.reuse, R72 ;  /* 0x000000564e4e722b */ /* 0x080fe40000000048 */
[-C--:B------:R-:W-:Y:S02]  /*ceb60*/  DFMA R20, R88, R86.reuse, R46 ;  /* 0x000000565814722b */ /* 0x080fe4000000002e */
[-C--:B------:R-:W-:Y:S02]  /*ceb70*/  DFMA R64, R68, R86.reuse, R74 ;  /* 0x000000564440722b */ /* 0x080fe4000000004a */
[----:B0-----:R-:W-:-:S04]  /*ceb80*/  DFMA R70, R70, R86, R30 ;  /* 0x000000564646722b */ /* 0x001fc8000000001e */
        /* <DEDUP_REMOVED lines=10> */
.L_x_5103:
[----:B------:R-:W-:Y:S05]  /*cec30*/  BSYNC.RECONVERGENT B3 ;  /* 0x0000000000037941 */ /* 0x000fea0003800200 */
.L_x_5102:
        /* <DEDUP_REMOVED lines=40> */
.L_x_5105:
[----:B------:R-:W-:Y:S05]  /*ceec0*/  BSYNC.RECONVERGENT B3 ;  /* 0x0000000000037941 */ /* 0x000fea0003800200 */
.L_x_5104:
        /* <DEDUP_REMOVED lines=36> */
.L_x_5107:
[----:B------:R-:W-:Y:S05]  /*cf110*/  BSYNC.RECONVERGENT B3 ;  /* 0x0000000000037941 */ /* 0x000fea0003800200 */
.L_x_5106:
        /* <DEDUP_REMOVED lines=36> */
.L_x_5109:
[----:B------:R-:W-:Y:S05]  /*cf360*/  BSYNC.RECONVERGENT B3 ;  /* 0x0000000000037941 */ /* 0x000fea0003800200 */
.L_x_5108:
[----:B------:R-:W2:Y:S04]  /*cf370*/  LDL.64 R44, [R1+0x8928] ;  /* 0x00892800012c7983 */ /* 0x000ea80000100a00 */
[----:B------:R-:W3:Y:S04]  /*cf380*/  LDL.64 R16, [R1+0x8dd0] ;  /* 0x008dd00001107983 */ /* 0x000ee80000100a00 */
[----:B------:R-:W4:Y:S04]  /*cf390*/  LDL.64 R62, [R1+0x50e8] ;  /* 0x0050e800013e7983 */ /* 0x000f280000100a00 */
[----:B------:R-:W5:Y:S04]  /*cf3a0*/  LDL.LU.64 R96, [R1+0x8468] ;  /* 0x0084680001607983 */ /* 0x000f680000300a00 */
[----:B------:R-:W5:Y:S04]  /*cf3b0*/  LDL.LU.64 R52, [R1+0x9ce0] ;  /* 0x009ce00001347983 */ /* 0x000f680000300a00 */
        /* <DEDUP_REMOVED lines=40> */
.L_x_5111:
[----:B------:R-:W-:Y:S05]  /*cf640*/  BSYNC.RECONVERGENT B3 ;  /* 0x0000000000037941 */ /* 0x000fea0003800200 */
.L_x_5110:
        /* <DEDUP_REMOVED lines=40> */
.L_x_5113:
[----:B------:R-:W-:Y:S05]  /*cf8d0*/  BSYNC.RECONVERGENT B3 ;  /* 0x0000000000037941 */ /* 0x000fea0003800200 */
.L_x_5112:
[----:B------:R-:W2:Y:S04]  /*cf8e0*/  LDL.64 R66, [R1+0x52e8] ;  /* 0x0052e80001427983 */ /* 0x000ea80000100a00 */
[----:B------:R-:W3:Y:S04]  /*cf8f0*/  LDL.64 R20, [R1+0x8d68] ;  /* 0x008d680001147983 */ /* 0x000ee80000100a00 */
[----:B------:R-:W4:Y:S04]  /*cf900*/  LDL.LU.64 R44, [R1+0x8958] ;  /* 0x00895800012c7983 */ /* 0x000f280000300a00 */
[----:B------:R-:W5:Y:S04]  /*cf910*/  LDL.LU.64 R24, [R1+0x9b88] ;  /* 0x009b880001187983 */ /* 0x000f680000300a00 */
        /* <DEDUP_REMOVED lines=15> */
[----:B----4-:R-:W-:-:S06]  /*cfa10*/  DFMA R44, R44, R70, R18 ;  /* 0x000000462c2c722b */ /* 0x010fcc0000000012 */
        /* <DEDUP_REMOVED lines=25> */
.L_x_5115:
[----:B------:R-:W-:Y:S05]  /*cfbb0*/  BSYNC.RECONVERGENT B3 ;  /* 0x0000000000037941 */ /* 0x000fea0003800200 */
.L_x_5114:
[----:B------:R-:W2:Y:S04]  /*cfbc0*/  LDL.64 R72, [R1+0x88a8] ;  /* 0x0088a80001487983 */ /* 0x000ea80000100a00 */
[----:B------:R-:W3:Y:S04]  /*cfbd0*/  LDL.64 R38, [R1+0x8ba8] ;  /* 0x008ba80001267983 */ /* 0x000ee80000100a00 */
[----:B------:R-:W4:Y:S04]  /*cfbe0*/  LDL.64 R88, [R1+0x52f0] ;  /* 0x0052f00001587983 */ /* 0x000f280000100a00 */
[----:B------:R-:W5:Y:S04]  /*cfbf0*/  LDL.128 R108, [R1+0x5330] ;  /* 0x00533000016c7983 */ /* 0x000f680000100c00 */
[----:B------:R-:W4:Y:S04]  /*cfc00*/  LDL.64 R76, [R1+0x5318] ;  /* 0x00531800014c7983 */ /* 0x000f280000100a00 */
[----:B------:R-:W4:Y:S04]  /*cfc10*/  LDL.LU.64 R68, [R1+0x9838] ;  /* 0x0098380001447983 */ /* 0x000f280000300a00 */
[----:B------:R-:W4:Y:S04]  /*cfc20*/  LDL.LU.64 R70, [R1+0x9c68] ;  /* 0x009c680001467983 */ /* 0x000f280000300a00 */
[----:B------:R-:W4:Y:S04]  /*cfc30*/  LDL.LU.64 R52, [R1+0x9c90] ;  /* 0x009c900001347983 */ /* 0x000f280000300a00 */
[----:B------:R-:W4:Y:S04]  /*cfc40*/  LDL.64 R92, [R1+0x9908] ;  /* 0x00990800015c7983 */ /* 0x000f280000100a00 */
[----:B------:R-:W4:Y:S04]  /*cfc50*/  LDL.LU.64 R60, [R1+0x8f00] ;  /* 0x008f0000013c7983 */ /* 0x000f280000300a00 */
        /* <DEDUP_REMOVED lines=20> */
[----:B----4-:R0:W-:Y:S04]  /*cfda0*/  STL.64 [R1+0x9868], R88 ;  /* 0x0098685801007387 */ /* 0x0101e80000100a00 */
[----:B------:R0:W-:Y:S01]  /*cfdb0*/  STL.64 [R1+0x9860], R76 ;  /* 0x0098604c01007387 */ /* 0x0001e20000100a00 */
[----:B------:R-:W-:-:S02]  /*cfdc0*/  FSETP.GT.AND P1, PT, |R0|, 1.469367938527859385e-39, PT ;  /* 0x001000000000780b */ /* 0x000fc40003f24200 */
[----:B------:R-:W-:Y:S01]  /*cfdd0*/  FSETP.GEU.AND P2, PT, |R3|, 6.5827683646048100446e-37, PT ;  /* 0x036000000300780b */ /* 0x000fe20003f4e200 */
[-C--:B------:R-:W-:Y:S01]  /*cfde0*/  DFMA R46, R68, R86.reuse, R78 ;  /* 0x00000056442e722b */ /* 0x080fe2000000004e */
[----:B------:R-:W-:Y:S01]  /*cfdf0*/  IMAD.MOV.U32 R38, RZ, RZ, R110 ;  /* 0x000000ffff267224 */ /* 0x000fe200078e006e */
[----:B------:R-:W-:Y:S01]  /*cfe00*/  MOV R39, R111 ;  /* 0x0000006f00277202 */ /* 0x000fe20000000f00 */
[----:B------:R-:W-:Y:S01]  /*cfe10*/  IMAD.MOV.U32 R69, RZ, RZ, R109 ;  /* 0x000000ffff457224 */ /* 0x000fe200078e006d */
[----:B------:R-:W-:Y:S01]  /*cfe20*/  MOV R68, R108 ;  /* 0x0000006c00447202 */ /* 0x000fe20000000f00 */
        /* <DEDUP_REMOVED lines=21> */
.L_x_5117:
[----:B------:R-:W-:Y:S05]  /*cff80*/  BSYNC.RECONVERGENT B3 ;  /* 0x0000000000037941 */ /* 0x000fea0003800200 */
.L_x_5116:
        /* <DEDUP_REMOVED lines=49> */
.L_x_5119:
[----:B------:R-:W-:Y:S05]  /*d02a0*/  BSYNC.RECONVERGENT B3 ;  /* 0x0000000000037941 */ /* 0x000fea0003800200 */
.L_x_5118:
[----:B------:R-:W2:Y:S04]  /*d02b0*/  LDL.64 R62, [R1+0x8868] ;  /* 0x00886800013e7983 */ /* 0x000ea80000100a00 */
[----:B------:R-:W3:Y:S04]  /*d02c0*/  LDL.64 R30, [R1+0x8c28] ;  /* 0x008c2800011e7983 */ /* 0x000ee80000100a00 */
[----:B------:R-:W4:Y:S04]  /*d02d0*/  LDL.LU.64 R44, [R1+0x8478] ;  /* 0x00847800012c7983 */ /* 0x000f280000300a00 */
[----:B------:R-:W5:Y:S01]  /*d02e0*/  LDL.LU.64 R64, [R1+0x9b28] ;  /* 0x009b280001407983 */ /* 0x000f620000300a00 */
[----:B0-----:R-:W-:-:S03]  /*d02f0*/  HFMA2 R2, -RZ, RZ, 0, 5.9604644775390625e-08 ;  /* 0x00000001ff027431 */ /* 0x001fc600000001ff */
[----:B------:R-:W5:Y:S04]  /*d0300*/  LDL.64 R76, [R1+0x5440] ;  /* 0x00544000014c7983 */ /* 0x000f680000100a00 */
[----:B------:R-:W5:Y:S04]  /*d0310*/  LDL.64 R74, [R1+0x5470] ;  /* 0x00547000014a7983 */ /* 0x000f680000100a00 */
[----:B------:R-:W5:Y:S04]  /*d0320*/  LDL.LU.64 R86, [R1+0x8b28] ;  /* 0x008b280001567983 */ /* 0x000f680000300a00 */
[----:B------:R-:W5:Y:S04]  /*d0330*/  LDL.LU.64 R52, [R1+0x84a8] ;  /* 0x0084a80001347983 */ /* 0x000f680000300a00 */
[----:B------:R-:W5:Y:S04]  /*d0340*/  LDL.LU.64 R88, [R1+0x8678] ;  /* 0x0086780001587983 */ /* 0x000f680000300a00 */
[----:B------:R-:W5:Y:S04]  /*d0350*/  LDL.64 R78, [R1+0x9b20] ;  /* 0x009b2000014e7983 */ /* 0x000f680000100a00 */
[----:B------:R-:W5:Y:S01]  /*d0360*/  LDL.64 R56, [R1+0x9d90] ;  /* 0x009d900001387983 */ /* 0x000f620000100a00 */
        /* <DEDUP_REMOVED lines=12> */
[----:B-----5:R-:W-:Y:S01]  /*d0430*/  DFMA R30, R64, R72, R20 ;  /* 0x00000048401e722b */ /* 0x020fe20000000014 */
[----:B------:R-:W2:Y:S01]  /*d0440*/  LDL.64 R64, [R1+0x5480] ;  /* 0x0054800001407983 */ /* 0x000ea20000100a00 */
[----:B------:R-:W-:-:S03]  /*d0450*/  DADD R2, -RZ, -R16 ;  /* 0x00000000ff027229 */ /* 0x000fc60000000910 */
[----:B------:R0:W-:Y:S03]  /*d0460*/  STL.64 [R1+0x8c68], R80 ;  /* 0x008c685001007387 */ /* 0x0001e60000100a00 */
[----:B------:R-:W-:Y:S01]  /*d0470*/  FFMA R0, RZ, R63, R81 ;  /* 0x0000003fff007223 */ /* 0x000fe20000000051 */
        /* <DEDUP_REMOVED lines=10> */
[-C--:B------:R-:W-:Y:S02]  /*d0520*/  DFMA R16, R76, R72.reuse, R84 ;  /* 0x000000484c10722b */ /* 0x080fe40000000054 */
[-C--:B------:R-:W-:Y:S01]  /*d0530*/  DFMA R20, R74, R72.reuse, R28 ;  /* 0x000000484a14722b */ /* 0x080fe2000000001c */
[----:B--2---:R0:W-:Y:S01]  /*d0540*/  STL.64 [R1+0x9848], R64 ;  /* 0x0098484001007387 */ /* 0x0041e20000100a00 */
        /* <DEDUP_REMOVED lines=11> */
.L_x_5121:
[----:B------:R-:W-:Y:S05]  /*d0600*/  BSYNC.RECONVERGENT B3 ;  /* 0x0000000000037941 */ /* 0x000fea0003800200 */
.L_x_5120:
[----:B------:R-:W2:Y:S04]  /*d0610*/  LDL.64 R60, [R1+0x89e0] ;  /* 0x0089e000013c7983 */ /* 0x000ea80000100a00 */
[----:B------:R-:W3:Y:S04]  /*d0620*/  LDL.64 R26, [R1+0x8c68] ;  /* 0x008c6800011a7983 */ /* 0x000ee80000100a00 */
[----:B------:R-:W4:Y:S04]  /*d0630*/  LDL.64 R86, [R1+0x9160] ;  /* 0x0091600001567983 */ /* 0x000f280000100a00 */
[----:B------:R-:W5:Y:S04]  /*d0640*/  LDL.64 R84, [R1+0x9168] ;  /* 0x0091680001547983 */ /* 0x000f680000100a00 */
[----:B------:R-:W5:Y:S04]  /*d0650*/  LDL.64 R82, [R1+0x8d80] ;  /* 0x008d800001527983 */ /* 0x000f680000100a00 */
[----:B0-----:R-:W5:Y:S04]  /*d0660*/  LDL.64 R80, [R1+0x8d88] ;  /* 0x008d880001507983 */ /* 0x001f680000100a00 */
        /* <DEDUP_REMOVED lines=42> */
.L_x_5123:
[----:B------:R-:W-:Y:S05]  /*d0910*/  BSYNC.RECONVERGENT B3 ;  /* 0x0000000000037941 */ /* 0x000fea0003800200 */
.L_x_5122:
        /* <DEDUP_REMOVED lines=59> */
.L_x_5125:
[----:B------:R-:W-:Y:S05]  /*d0cd0*/  BSYNC.RECONVERGENT B3 ;  /* 0x0000000000037941 */ /* 0x000fea0003800200 */
.L_x_5124:
        /* <DEDUP_REMOVED lines=60> */
.L_x_5127:
[----:B------:R-:W-:Y:S05]  /*d10a0*/  BSYNC.RECONVERGENT B3 ;  /* 0x0000000000037941 */ /* 0x000fea0003800200 */
.L_x_5126:
        /* <DEDUP_REMOVED lines=56> */
.L_x_5129:
[----:B------:R-:W-:Y:S05]  /*d1430*/  BSYNC.RECONVERGENT B3 ;  /* 0x0000000000037941 */ /* 0x000fea0003800200 */
.L_x_5128:
        /* <DEDUP_REMOVED lines=56> */
.L_x_5131:
[----:B------:R-:W-:Y:S05]  /*d17c0*/  BSYNC.RECONVERGENT B3 ;  /* 0x0000000000037941 */ /* 0x000fea0003800200 */
.L_x_5130:
        /* <DEDUP_REMOVED lines=52> */
.L_x_5133:
[----:B------:R-:W-:Y:S05]  /*d1b10*/  BSYNC.RECONVERGENT B3 ;  /* 0x0000000000037941 */ /* 0x000fea0003800200 */
.L_x_5132:
[----:B------:R-:W2:Y:S01]  /*d1b20*/  LDL.64 R6, [R1+0x8be8] ;  /* 0x008be80001067983 */ /* 0x000ea20000100a00 */
[----:B0-----:R-:W0:Y:S01]  /*d1b30*/  MUFU.RCP64H R3, R9 ;  /* 0x0000000900037308 */ /* 0x001e220000001800 */
[----:B------:R-:W-:Y:S02]  /*d1b40*/  HFMA2 R2, -RZ, RZ, 0, 5.9604644775390625e-08 ;  /* 0x00000001ff027431 */ /* 0x000fe400000001ff */
[----:B------:R-:W3:Y:S04]  /*d1b50*/  LDL.LU.64 R66, [R1+0x85f0] ;  /* 0x0085f00001427983 */ /* 0x000ee80000300a00 */
[----:B------:R-:W4:Y:S04]  /*d1b60*/  LDL.LU.64 R68, [R1+0x8610] ;  /* 0x0086100001447983 */ /* 0x000f280000300a00 */
[----:B------:R-:W5:Y:S04]  /*d1b70*/  LDL.LU.64 R62, [R1+0x8600] ;  /* 0x00860000013e7983 */ /* 0x000f680000300a00 */
[----:B------:R-:W5:Y:S04]  /*d1b80*/  LDL.LU.64 R64, [R1+0x85f8] ;  /* 0x0085f80001407983 */ /* 0x000f680000300a00 */
[----:B------:R-:W5:Y:S04]  /*d1b90*/  LDL.LU.64 R60, [R1+0x8660] ;  /* 0x00866000013c7983 */ /* 0x000f680000300a00 */
[----:B------:R-:W5:Y:S01]  /*d1ba0*/  LDL.64 R52, [R1+0x5d38] ;  /* 0x005d380001347983 */ /* 0x000f620000100a00 */
[----:B--2---:R-:W-:-:S02]  /*d1bb0*/  IMAD.MOV.U32 R58, RZ, RZ, R6 ;  /* 0x000000ffff3a7224 */ /* 0x004fc400078e0006 */
[----:B------:R-:W-:Y:S01]  /*d1bc0*/  IMAD.MOV.U32 R59, RZ, RZ, R7 ;  /* 0x000000ffff3b7224 */ /* 0x000fe200078e0007 */
        /* <DEDUP_REMOVED lines=8> */
[----:B------:R-:W-:Y:S01]  /*d1c50*/  DFMA R56, R2, R22, R6 ;  /* 0x000000160238722b */ /* 0x000fe20000000006 */
[----:B------:R-:W2:Y:S01]  /*d1c60*/  LDL.64 R2, [R1+0x5d58] ;  /* 0x005d580001027983 */ /* 0x000ea20000100a00 */
[----:B---3--:R-:W-:-:S05]  /*d1c70*/  DFMA R22, R66, R58, R24 ;  /* 0x0000003a4216722b */ /* 0x008fca0000000018 */
[----:B------:R0:W-:Y:S03]  /*d1c80*/  STL.64 [R1+0x8c20], R56 ;  /* 0x008c203801007387 */ /* 0x0001e60000100a00 */
[----:B------:R-:W-:-:S05]  /*d1c90*/  FFMA R0, RZ, R9, R57 ;  /* 0x00000009ff007223 */ /* 0x000fca0000000039 */
        /* <DEDUP_REMOVED lines=10> */
[----:B--2---:R-:W-:Y:S02]  /*d1d40*/  DFMA R24, R2, R58, R36 ;  /* 0x0000003a0218722b */ /* 0x004fe40000000024 */
        /* <DEDUP_REMOVED lines=12> */
.L_x_5135:
[----:B------:R-:W-:Y:S05]  /*d1e10*/  BSYNC.RECONVERGENT B3 ;  /* 0x0000000000037941 */ /* 0x000fea0003800200 */
.L_x_5134:
[----:B------:R-:W2:Y:S04]  /*d1e20*/  LDL.64 R8, [R1+0x8c20] ;  /* 0x008c200001087983 */ /* 0x000ea80000100a00 */
[----:B------:R-:W3:Y:S04]  /*d1e30*/  LDL.LU.64 R62, [R1+0x8440] ;  /* 0x00844000013e7983 */ /* 0x000ee80000300a00 */
        /* <DEDUP_REMOVED lines=26> */
[-C--:B------:R-:W-:Y:S02]  /*d1fe0*/  DFMA R28, R216, R46.reuse, R22 ;  /* 0x0000002ed81c722b */ /* 0x080fe40000000016 */
[-C--:B------:R-:W-:Y:S02]  /*d1ff0*/  DFMA R18, R218, R46.reuse, R18 ;  /* 0x0000002eda12722b */ /* 0x080fe40000000012 */
[----:B------:R-:W-:-:S02]  /*d2000*/  DFMA R6, R214, R46, R6 ;  /* 0x0000002ed606722b */ /* 0x000fc40000000006 */
[-C--:B-----5:R-:W-:Y:S02]  /*d2010*/  DFMA R16, R58, R46.reuse, R44 ;  /* 0x0000002e3a10722b */ /* 0x0a0fe4000000002c */
        /* <DEDUP_REMOVED lines=12> */
.L_x_5137:
[----:B------:R-:W-:Y:S05]  /*d20e0*/  BSYNC.RECONVERGENT B3 ;  /* 0x0000000000037941 */ /* 0x000fea0003800200 */
.L_x_5136:
        /* <DEDUP_REMOVED lines=28> */
[-C--:B---3--:R-:W-:Y:S02]  /*d22b0*/  DFMA R10, R44, R30.reuse, R10 ;  /* 0x0000001e2c0a722b */ /* 0x088fe4000000000a */
[----:B----4-:R-:W-:-:S02]  /*d22c0*/  DFMA R6, R38, R30, R28 ;  /* 0x0000001e2606722b */ /* 0x010fc4000000001c */
        /* <DEDUP_REMOVED lines=12> */
.L_x_5139:
[----:B------:R-:W-:Y:S05]  /*d2390*/  BSYNC.RECONVERGENT B3 ;  /* 0x0000000000037941 */ /* 0x000fea0003800200 */
.L_x_5138:
[----:B------:R-:W2:Y:S01]  /*d23a0*/  LDL.64 R16, [R1+0x8ca0] ;  /* 0x008ca00001107983 */ /* 0x000ea20000100a00 */
[----:B0-----:R-:W0:Y:S01]  /*d23b0*/  MUFU.RCP64H R3, R49 ;  /* 0x0000003100037308 */ /* 0x001e220000001800 */
[----:B------:R-:W-:Y:S02]  /*d23c0*/  HFMA2 R2, -RZ, RZ, 0, 5.9604644775390625e-08 ;  /* 0x00000001ff027431 */ /* 0x000fe400000001ff */
[----:B------:R-:W3:Y:S01]  /*d23d0*/  LDL.LU.64 R28, [R1+0x8470] ;  /* 0x00847000011c7983 */ /* 0x000ee20000300a00 */
[----:B--2---:R-:W-:Y:S02]  /*d23e0*/  IMAD.MOV.U32 R26, RZ, RZ, R16 ;  /* 0x000000ffff1a7224 */ /* 0x004fe400078e0010 */
[----:B------:R-:W-:Y:S01]  /*d23f0*/  IMAD.MOV.U32 R27, RZ, RZ, R17 ;  /* 0x000000ffff1b7224 */ /* 0x000fe200078e0011 */
[----:B0-----:R-:W-:-:S08]  /*d2400*/  DFMA R16, -R48, R2, 1 ;  /* 0x3ff000003010742b */ /* 0x001fd00000000102 */
[----:B------:R-:W-:-:S08]  /*d2410*/  DFMA R16, R16, R16, R16 ;  /* 0x000000101010722b */ /* 0x000fd00000000010 */
[----:B------:R-:W-:Y:S02]  /*d2420*/  DFMA R16, R2, R16, R2 ;  /* 0x000000100210722b */ /* 0x000fe40000000002 */
[----:B------:R-:W-:-:S06]  /*d2430*/  DFMA R2, R34, R26, R10 ;  /* 0x0000001a2202722b */ /* 0x000fcc000000000a */
[----:B------:R-:W-:-:S08]  /*d2440*/  DFMA R10, -R48, R16, 1 ;  /* 0x3ff00000300a742b */ /* 0x000fd00000000110 */
[----:B------:R-:W-:-:S08]  /*d2450*/  DFMA R10, R16, R10, R16 ;  /* 0x0000000a100a722b */ /* 0x000fd00000000010 */
[----:B------:R-:W-:-:S08]  /*d2460*/  DMUL R16, R10, -R2 ;  /* 0x800000020a107228 */ /* 0x000fd00000000000 */
[----:B------:R-:W-:-:S08]  /*d2470*/  DFMA R20, -R48, R16, -R2 ;  /* 0x000000103014722b */ /* 0x000fd00000000902 */
[----:B------:R-:W-:Y:S02]  /*d2480*/  DFMA R24, R10, R20, R16 ;  /* 0x000000140a18722b */ /* 0x000fe40000000010 */
[----:B------:R-:W2:Y:S01]  /*d2490*/  LDL.64 R20, [R1+0x61d0] ;  /* 0x0061d00001147983 */ /* 0x000ea20000100a00 */
[----:B------:R-:W-:Y:S01]  /*d24a0*/  DADD R2, -RZ, -R2 ;  /* 0x00000000ff027229 */ /* 0x000fe20000000902 */
[----:B------:R-:W-:Y:S01]  /*d24b0*/  BSSY.RECONVERGENT B3, `(.L_x_5140) ;  /* 0x0000016000037945 */ /* 0x000fe20003800200 */
[-C--:B------:R-:W-:Y:S02]  /*d24c0*/  DFMA R16, R176, R26.reuse, R6 ;  /* 0x0000001ab010722b */ /* 0x080fe40000000006 */
[----:B------:R0:W-:Y:S01]  /*d24d0*/  STL.64 [R1+0x8cf0], R24 ;  /* 0x008cf01801007387 */ /* 0x0001e20000100a00 */
[-C--:B------:R-:W-:Y:S02]  /*d24e0*/  DFMA R6, R168, R26.reuse, R8 ;  /* 0x0000001aa806722b */ /* 0x080fe40000000008 */
[----:B------:R-:W-:Y:S01]  /*d24f0*/  FFMA R0, RZ, R49, R25 ;  /* 0x00000031ff007223 */ /* 0x000fe20000000019 */
[----:B---3--:R-:W-:-:S02]  /*d2500*/  DFMA R10, R28, R26, R12 ;  /* 0x0000001a1c0a722b */ /* 0x008fc4000000000c */
[----:B------:R-:W-:Y:S01]  /*d2510*/  FSETP.GEU.AND P2, PT, |R3|, 6.5827683646048100446e-37, PT ;  /* 0x036000000300780b */ /* 0x000fe20003f4e200 */
[-C--:B------:R-:W-:Y:S01]  /*d2520*/  DFMA R14, R178, R26.reuse, R14 ;  /* 0x0000001ab20e722b */ /* 0x080fe2000000000e */
[----:B------:R-:W-:Y:S01]  /*d2530*/  FSETP.GT.AND P1, PT, |R0|, 1.469367938527859385e-39, PT ;  /* 0x001000000000780b */ /* 0x000fe20003f24200 */
[-C--:B------:R-:W-:Y:S02]  /*d2540*/  DFMA R4, R106, R26.reuse, R4 ;  /* 0x0000001a6a04722b */ /* 0x080fe40000000004 */
[-C--:B------:R-:W-:Y:S02]  /*d2550*/  DFMA R8, R170, R26.reuse, R18 ;  /* 0x0000001aaa08722b */ /* 0x080fe40000000012 */
[----:B--2---:R-:W-:-:S08]  /*d2560*/  DFMA R12, R20, R26, R22 ;  /* 0x0000001a140c722b */ /* 0x004fd00000000016 */
        /* <DEDUP_REMOVED lines=10> */
.L_x_5141:
[----:B------:R-:W-:Y:S05]  /*d2610*/  BSYNC.RECONVERGENT B3 ;  /* 0x0000000000037941 */ /* 0x000fea0003800200 */
.L_x_5140:
[----:B------:R-:W2:Y:S04]  /*d2620*/  LDL.64 R22, [R1+0x88d0] ;  /* 0x0088d00001167983 */ /* 0x000ea80000100a00 */
[----:B------:R-:W3:Y:S01]  /*d2630*/  LDL.64 R26, [R1+0x8cf0] ;  /* 0x008cf000011a7983 */ /* 0x000ee20000100a00 */
[----:B0-----:R-:W-:Y:S01]  /*d2640*/  IMAD.MOV.U32 R2, RZ, RZ, 0x1 ;  /* 0x00000001ff027424 */ /* 0x001fe200078e00ff */
[----:B--2---:R-:W0:Y:S05]  /*d2650*/  MUFU.RCP64H R3, R23 ;  /* 0x0000001700037308 */ /* 0x004e2a0000001800 */
        /* <DEDUP_REMOVED lines=10> */
[----:B------:R-:W-:-:S05]  /*d2700*/  DADD R2, -RZ, -R2 ;  /* 0x00000000ff027229 */ /* 0x000fca0000000902 */
[----:B------:R0:W-:Y:S03]  /*d2710*/  STL.64 [R1+0x8d08], R24 ;  /* 0x008d081801007387 */ /* 0x0001e60000100a00 */
        /* <DEDUP_REMOVED lines=8> */
[----:B------:R-:W-:-:S02]  /*d27a0*/  DFMA R10, R186, R26, R10 ;  /* 0x0000001aba0a722b */ /* 0x000fc4000000000a */
[----:B--2---:R-:W-:Y:S01]  /*d27b0*/  DFMA R12, R16, R26, R12 ;  /* 0x0000001a100c722b */ /* 0x004fe2000000000c */
        /* <DEDUP_REMOVED lines=10> */
.L_x_5143:
[----:B------:R-:W-:Y:S05]  /*d2860*/  BSYNC.RECONVERGENT B3 ;  /* 0x0000000000037941 */ /* 0x000fea0003800200 */
.L_x_5142:
[----:B------:R-:W2:Y:S04]  /*d2870*/  LDL.64 R16, [R1+0x8d08] ;  /* 0x008d080001107983 */ /* 0x000ea80000100a00 */
[----:B------:R-:W3:Y:S04]  /*d2880*/  LDL.64 R18, [R1+0x88d8] ;  /* 0x0088d80001127983 */ /* 0x000ee80000100a00 */
        /* <DEDUP_REMOVED lines=24> */
[-C--:B----4-:R-:W-:Y:S02]  /*d2a10*/  DFMA R10, R28, R22.reuse, R10 ;  /* 0x000000161c0a722b */ /* 0x090fe4000000000a */
[-C--:B-----5:R-:W-:Y:S02]  /*d2a20*/  DFMA R6, R24, R22.reuse, R6 ;  /* 0x000000161806722b */ /* 0x0a0fe40000000006 */
        /* <DEDUP_REMOVED lines=11> */
.L_x_5145:
[----:B------:R-:W-:Y:S05]  /*d2ae0*/  BSYNC.RECONVERGENT B3 ;  /* 0x0000000000037941 */ /* 0x000fea0003800200 */
.L_x_5144:
[----:B------:R-:W2:Y:S01]  /*d2af0*/  LDL.64 R14, [R1+0x8e48] ;  /* 0x008e4800010e7983 */ /* 0x000ea20000100a00 */
[----:B0-----:R-:W0:Y:S01]  /*d2b00*/  MUFU.RCP64H R3, R41 ;  /* 0x0000002900037308 */ /* 0x001e220000001800 */
[----:B------:R-:W-:Y:S02]  /*d2b10*/  IMAD.MOV.U32 R2, RZ, RZ, 0x1 ;  /* 0x00000001ff027424 */ /* 0x000fe400078e00ff */
[----:B------:R-:W3:Y:S01]  /*d2b20*/  LDL.LU.64 R22, [R1+0x8420] ;  /* 0x0084200001167983 */ /* 0x000ee20000300a00 */
[----:B--2---:R-:W-:Y:S01]  /*d2b30*/  IMAD.MOV.U32 R20, RZ, RZ, R14 ;  /* 0x000000ffff147224 */ /* 0x004fe200078e000e */
[----:B------:R-:W-:Y:S02]  /*d2b40*/  MOV R21, R15 ;  /* 0x0000000f00157202 */ /* 0x000fe40000000f00 */
        /* <DEDUP_REMOVED lines=9> */
[----:B------:R-:W2:Y:S01]  /*d2be0*/  LDL.64 R12, [R1+0x6438] ;  /* 0x00643800010c7983 */ /* 0x000ea20000100a00 */
[----:B------:R-:W-:Y:S01]  /*d2bf0*/  DADD R2, -RZ, -R2 ;  /* 0x00000000ff027229 */ /* 0x000fe20000000902 */
[----:B------:R-:W-:Y:S01]  /*d2c00*/  BSSY.RECONVERGENT B3, `(.L_x_5146) ;  /* 0x0000013000037945 */ /* 0x000fe20003800200 */
[----:B------:R-:W-:-:S03]  /*d2c10*/  DFMA R6, R196, R20, R6 ;  /* 0x00000014c406722b */ /* 0x000fc60000000006 */
[----:B------:R0:W-:Y:S01]  /*d2c20*/  STL.64 [R1+0x8f00], R18 ;  /* 0x008f001201007387 */ /* 0x0001e20000100a00 */
[-C--:B------:R-:W-:Y:S02]  /*d2c30*/  DFMA R8, R198, R20.reuse, R8 ;  /* 0x00000014c608722b */ /* 0x080fe40000000008 */
[----:B------:R-:W-:Y:S01]  /*d2c40*/  FFMA R0, RZ, R41, R19 ;  /* 0x00000029ff007223 */ /* 0x000fe20000000013 */
[----:B---3--:R-:W-:Y:S01]  /*d2c50*/  DFMA R10, R22, R20, R10 ;  /* 0x00000014160a722b */ /* 0x008fe2000000000a */
        /* <DEDUP_REMOVED lines=13> */
.L_x_5147:
[----:B------:R-:W-:Y:S05]  /*d2d30*/  BSYNC.RECONVERGENT B3 ;  /* 0x0000000000037941 */ /* 0x000fea0003800200 */
.L_x_5146:
        /* <DEDUP_REMOVED lines=22> */
[----:B----4-:R-:W-:-:S08]  /*d2ea0*/  DFMA R10, R18, R20, R10 ;  /* 0x00000014120a722b */ /* 0x010fd0000000000a */
        /* <DEDUP_REMOVED lines=10> */
.L_x_5149:
[----:B------:R-:W-:Y:S05]  /*d2f50*/  BSYNC.RECONVERGENT B3 ;  /* 0x0000000000037941 */ /* 0x000fea0003800200 */
.L_x_5148:
        /* <DEDUP_REMOVED lines=36> */
.L_x_5151:
[----:B------:R-:W-:Y:S05]  /*d31a0*/  BSYNC.RECONVERGENT B3 ;  /* 0x0000000000037941 */ /* 0x000fea0003800200 */
.L_x_5150:
[----:B------:R-:W2:Y:S04]  /*d31b0*/  LDL.64 R12, [R1+0x8b18] ;  /* 0x008b1800010c7983 */ /* 0x000ea80000100a00 */
[----:B------:R-:W3:Y:S04]  /*d31c0*/  LDL.64 R8, [R1+0x9020] ;  /* 0x0090200001087983 */ /* 0x000ee80000100a00 */
        /* <DEDUP_REMOVED lines=32> */
.L_x_5153:
[----:B------:R-:W-:Y:S05]  /*d33d0*/  BSYNC.RECONVERGENT B3 ;  /* 0x0000000000037941 */ /* 0x000fea0003800200 */
.L_x_5152:
        /* <DEDUP_REMOVED lines=21> */
[----:B0-----:R-:W5:Y:S04]  /*d3530*/  LDL.64 R2, [R1+0x9170] ;  /* 0x0091700001027983 */ /* 0x001f680000100a00 */
[----:B------:R-:W5:Y:S01]  /*d3540*/  LDL.LU R0, [R1+0xa8e0] ;  /* 0x00a8e00001007983 */ /* 0x000f620000300800 */
[----:B--2---:R-:W-:-:S03]  /*d3550*/  DADD R10, -RZ, -R4 ;  /* 0x00000000ff0a7229 */ /* 0x004fc60000000904 */
[----:B------:R-:W2:Y:S01]  /*d3560*/  LDL.64 R4, [R1+0x8ba8] ;  /* 0x008ba80001047983 */ /* 0x000ea20000100a00 */
[----:B---3--:R-:W-:-:S07]  /*d3570*/  DADD R8, -RZ, -R8 ;  /* 0x00000000ff087229 */ /* 0x008fce0000000908 */
[----:B------:R4:W-:Y:S02]  /*d3580*/  STL.128 [R1+0x6910], R8 ;  /* 0x0069100801007387 */ /* 0x0009e40000100c00 */
[----:B----4-:R-:W-:Y:S02]  /*d3590*/  DADD R8, -RZ, -R28 ;  /* 0x00000000ff087229 */ /* 0x010fe4000000091c */
[----:B-----5:R-:W-:Y:S01]  /*d35a0*/  DADD R10, -RZ, -R26 ;  /* 0x00000000ff0a7229 */ /* 0x020fe2000000091a */
[----:B------:R-:W3:Y:S04]  /*d35b0*/  LDL.64 R28, [R1+0x8c50] ;  /* 0x008c5000011c7983 */ /* 0x000ee80000100a00 */
[----:B------:R-:W4:Y:S04]  /*d35c0*/  LDL.64 R26, [R1+0x8ca0] ;  /* 0x008ca000011a7983 */ /* 0x000f280000100a00 */
[----:B------:R0:W-:Y:S02]  /*d35d0*/  STL.128 [R1+0x6920], R8 ;  /* 0x0069200801007387 */ /* 0x0001e40000100c00 */
[----:B0-----:R-:W-:-:S02]  /*d35e0*/  DADD R8, -RZ, -R24 ;  /* 0x00000000ff087229 */ /* 0x001fc40000000918 */
[----:B------:R-:W-:Y:S01]  /*d35f0*/  DADD R10, -RZ, -R22 ;  /* 0x00000000ff0a7229 */ /* 0x000fe20000000916 */
[----:B------:R-:W5:Y:S04]  /*d3600*/  LDL.64 R24, [R1+0x8cf0] ;  /* 0x008cf00001187983 */ /* 0x000f680000100a00 */
[----:B------:R-:W5:Y:S04]  /*d3610*/  LDL.64 R22, [R1+0x8d08] ;  /* 0x008d080001167983 */ /* 0x000f680000100a00 */
        /* <DEDUP_REMOVED lines=12> */
[----:B------:R-:W5:Y:S01]  /*d36e0*/  LDL.64 R12, [R1+0x9910] ;  /* 0x00991000010c7983 */ /* 0x000f620000100a00 */
[----:B--2---:R-:W-:-:S03]  /*d36f0*/  DADD R10, -RZ, -R4 ;  /* 0x00000000ff0a7229 */ /* 0x004fc60000000904 */
[----:B------:R-:W2:Y:S04]  /*d3700*/  LDL.64 R4, [R1+0x9040] ;  /* 0x0090400001047983 */ /* 0x000ea80000100a00 */
        /* <DEDUP_REMOVED lines=16> */
[----:B---3--:R-:W-:Y:S02]  /*d3810*/  DADD R8, -RZ, -R28 ;  /* 0x00000000ff087229 */ /* 0x008fe4000000091c */
[----:B----4-:R-:W-:-:S07]  /*d3820*/  DADD R10, -RZ, -R26 ;  /* 0x00000000ff0a7229 */ /* 0x010fce000000091a */
[----:B------:R5:W-:Y:S02]  /*d3830*/  STL.128 [R1+0x69c0], R8 ;  /* 0x0069c00801007387 */ /* 0x000be40000100c00 */
[----:B-----5:R-:W-:Y:S02]  /*d3840*/  DADD R8, -RZ, -R24 ;  /* 0x00000000ff087229 */ /* 0x020fe40000000918 */
[----:B------:R-:W-:-:S07]  /*d3850*/  DADD R10, -RZ, -R22 ;  /* 0x00000000ff0a7229 */ /* 0x000fce0000000916 */
[----:B------:R0:W-:Y:S02]  /*d3860*/  STL.128 [R1+0x69d0], R8 ;  /* 0x0069d00801007387 */ /* 0x0001e40000100c00 */
[----:B0-----:R-:W-:Y:S02]  /*d3870*/  DADD R8, -RZ, -R20 ;  /* 0x00000000ff087229 */ /* 0x001fe40000000914 */
[----:B------:R-:W-:-:S07]  /*d3880*/  DADD R10, -RZ, -R18 ;  /* 0x00000000ff0a7229 */ /* 0x000fce0000000912 */
[----:B------:R0:W-:Y:S01]  /*d3890*/  STL.128 [R1+0x69e0], R8 ;  /* 0x0069e00801007387 */ /* 0x0001e20000100c00 */
[----:B------:R-:W-:Y:S01]  /*d38a0*/  VIADD R0, R0, 0x1 ;  /* 0x0000000100007836 */ /* 0x000fe20000000000 */
[----:B0-----:R-:W-:Y:S02]  /*d38b0*/  DADD R10, -RZ, -R14 ;  /* 0x00000000ff0a7229 */ /* 0x001fe4000000090e */
[----:B------:R-:W-:Y:S02]  /*d38c0*/  DADD R8, -RZ, -R16 ;  /* 0x00000000ff087229 */ /* 0x000fe40000000910 */
[----:B------:R0:W-:Y:S05]  /*d38d0*/  STL [R1+0xa8e0], R0 ;  /* 0x00a8e00001007387 */ /* 0x0001ea0000100800 */
[----:B------:R0:W-:Y:S01]  /*d38e0*/  STL.128 [R1+0x69f0], R8 ;  /* 0x0069f00801007387 */ /* 0x0001e20000100c00 */
[----:B--2---:R-:W-:Y:S01]  /*d38f0*/  DADD R14, -RZ, -R4 ;  /* 0x00000000ff0e7229 */ /* 0x004fe20000000904 */
[----:B------:R-:W-:Y:S01]  /*d3900*/  MOV R4, R12 ;  /* 0x0000000c00047202 */ /* 0x000fe20000000f00 */
[----:B------:R-:W-:-:S06]  /*d3910*/  IMAD.MOV.U32 R5, RZ, RZ, R13 ;  /* 0x000000ffff057224 */ /* 0x000fcc00078e000d */
[----:B------:R-:W-:Y:S02]  /*d3920*/  DFMA R6, R4, R2, R6 ;  /* 0x000000020406722b */ /* 0x000fe40000000006 */
[----:B------:R-:W-:Y:S01]  /*d3930*/  DADD R4, -RZ, -R2 ;  /* 0x00000000ff047229 */ /* 0x000fe20000000902 */
[----:B------:R0:W-:Y:S04]  /*d3940*/  STL.128 [R1+0x6900], R12 ;  /* 0x0069000c01007387 */ /* 0x0001e80000100c00 */
[----:B------:R0:W-:Y:S04]  /*d3950*/  STL.64 [R1+0x8b28], R6 ;  /* 0x008b280601007387 */ /* 0x0001e80000100a00 */
[----:B------:R0:W-:Y:S01]  /*d3960*/  STL.128 [R1+0x6a00], R4 ;  /* 0x006a000401007387 */ /* 0x0001e20000100c00 */
[----:B------:R-:W-:Y:S05]  /*d3970*/  @!P6 BRA `(.L_x_5154) ;  /* 0x000002d00094e947 */ /* 0x000fea0003800000 */
[----:B------:R-:W2:Y:S01]  /*d3980*/  LDL.LU R2, [R1+0xa88c] ;  /* 0x00a88c0001027983 */ /* 0x000ea20000300800 */
[----:B0-----:R-:W0:Y:S01]  /*d3990*/  LDC R0, c[0x0][0x3b4] ;  /* 0x0000ed00ff007b82 */ /* 0x001e220000000800 */
[----:B------:R-:W-:-:S05]  /*d39a0*/  MOV R3, 0x10 ;  /* 0x0000001000037802 */ /* 0x000fca0000000f00 */
[----:B0-----:R-:W-:-:S06]  /*d39b0*/  IMAD R0, R0, 0x1e0, -R3 ;  /* 0x000001e000007824 */ /* 0x001fcc00078e0a03 */
[----:B------:R-:W2:Y:S01]  /*d39c0*/  LDC R0, c[0x3][R0+0x8] ;  /* 0x00c0020000007b82 */ /* 0x000ea20000000800 */
[----:B------:R0:W-:Y:S01]  /*d39d0*/  STL [R1+0x8528], RZ ;  /* 0x008528ff01007387 */ /* 0x0001e20000100800 */
[----:B--2---:R-:W-:-:S05]  /*d39e0*/  IMAD.IADD R2, R2, 0x1, R0 ;  /* 0x0000000102027824 */ /* 0x004fca00078e0200 */
[----:B------:R0:W-:Y:S02]  /*d39f0*/  STL [R1+0xa88c], R2 ;  /* 0x00a88c0201007387 */ /* 0x0001e40000100800 */
.L_x_5442:
[----:B0-----:R-:W2:Y:S02]  /*d3a00*/  LDL R2, [R1+0x8528] ;  /* 0x0085280001027983 */ /* 0x001ea40000100800 */
[----:B--2---:R-:W-:-:S13]  /*d3a10*/  ISETP.NE.AND P1, PT, R2, RZ, PT ;  /* 0x000000ff0200720c */ /* 0x004fda0003f25270 */
[----:B------:R-:W-:Y:S05]  /*d3a20*/  @P1 BRA `(.L_x_5155) ;  /* 0x0000001c00741947 */ /* 0x000fea0003800000 */
[----:B------:R-:W2:Y:S04]  /*d3a30*/  LDL.64 R16, [R1+0xa230] ;  /* 0x00a2300001107983 */ /* 0x000ea80000100a00 */
[----:B------:R-:W3:Y:S04]  /*d3a40*/  LDL.64 R6, [R1+0xa240] ;  /* 0x00a2400001067983 */ /* 0x000ee80000100a00 */
        /* <DEDUP_REMOVED lines=52> */
[----:B------:R-:W4:Y:S04]  /*d3d90*/  LDL.64 R220, [R1+0xa228] ;  /* 0x00a2280001dc7983 */ /* 0x000f280000100a00 */
[----:B------:R-:W4:Y:S01]  /*d3da0*/  LDL.64 R222, [R1+0xa208] ;  /* 0x00a2080001de7983 */ /* 0x000f220000100a00 */
[----:B--2---:R-:W-:-:S03]  /*d3db0*/  DADD R244, -RZ, -R16 ;  /* 0x00000000fff47229 */ /* 0x004fc60000000910 */
[----:B------:R-:W2:Y:S01]  /*d3dc0*/  LDL.128 R16, [R1+0x92b0] ;  /* 0x0092b00001107983 */ /* 0x000ea20000100c00 */
[----:B---3--:R-:W-:Y:S01]  /*d3dd0*/  DADD R238, -RZ, -R6 ;  /* 0x00000000ffee7229 */ /* 0x008fe20000000906 */
[----:B----4-:R-:W-:Y:S01]  /*d3de0*/  IMAD.MOV.U32 R236, RZ, RZ, R4 ;  /* 0x000000ffffec7224 */ /* 0x010fe200078e0004 */
[----:B------:R-:W-:-:S08]  /*d3df0*/  MOV R237, R5 ;  /* 0x0000000500ed7202 */ /* 0x000fd00000000f00 */
[----:B------:R-:W-:Y:S01]  /*d3e00*/  IMAD.MOV.U32 R6, RZ, RZ, R238 ;  /* 0x000000ffff067224 */ /* 0x000fe200078e00ee */
[----:B------:R-:W-:Y:S01]  /*d3e10*/  MOV R7, R239 ;  /* 0x000000ef00077202 */ /* 0x000fe20000000f00 */
[----:B------:R-:W-:Y:S04]  /*d3e20*/  STL.128 [R1+0x40], R8 ;  /* 0x0000400801007387 */ /* 0x000fe80000100c00 */
[----:B------:R0:W-:Y:S01]  /*d3e30*/  STL.128 [R1+0x170], R4 ;  /* 0x0001700401007387 */ /* 0x0001e20000100c00 */
[----:B------:R-:W-:Y:S02]  /*d3e40*/  IMAD.MOV.U32 R246, RZ, RZ, R34 ;  /* 0x000000fffff67224 */ /* 0x000fe400078e0022 */
[----:B------:R-:W-:Y:S01]  /*d3e50*/  IMAD.MOV.U32 R247, RZ, RZ, R35 ;  /* 0x000000fffff77224 */ /* 0x000fe200078e0023 */
[----:B------:R-:W-:Y:S01]  /*d3e60*/  STL.128 [R1+0x80], R32 ;  /* 0x0000802001007387 */ /* 0x000fe20000100c00 */
[----:B0-----:R-:W-:Y:S01]  /*d3e70*/  IMAD.MOV.U32 R6, RZ, RZ, R10 ;  /* 0x000000ffff067224 */ /* 0x001fe200078e000a */
[----:B------:R-:W-:Y:S01]  /*d3e80*/  MOV R4, R8 ;  /* 0x0000000800047202 */ /* 0x000fe20000000f00 */
[----:B------:R-:W-:-:S02]  /*d3e90*/  IMAD.MOV.U32 R7, RZ, RZ, R11 ;  /* 0x000000ffff077224 */ /* 0x000fc400078e000b */
[----:B------:R-:W-:-:S03]  /*d3ea0*/  IMAD.MOV.U32 R5, RZ, RZ, R9 ;  /* 0x000000ffff057224 */ /* 0x000fc600078e0009 */
[----:B------:R-:W-:Y:S04]  /*d3eb0*/  STL.64 [R1+0xa980], R6 ;  /* 0x00a9800601007387 */ /* 0x000fe80000100a00 */
[----:B------:R0:W-:Y:S04]  /*d3ec0*/  STL.64 [R1+0xa988], R4 ;  /* 0x00a9880401007387 */ /* 0x0001e80000100a00 */
[----:B0-----:R-:W3:Y:S01]  /*d3ed0*/  LDL.128 R4, [R1+0x9280] ;  /* 0x0092800001047983 */ /* 0x001ee20000100c00 */
[----:B--2---:R-:W-:Y:S01]  /*d3ee0*/  IMAD.MOV.U32 R10, RZ, RZ, R18 ;  /* 0x000000ffff0a7224 */ /* 0x004fe200078e0012 */
[----:B------:R-:W-:Y:S01]  /*d3ef0*/  MOV R11, R19 ;  /* 0x00000013000b7202 */ /* 0x000fe20000000f00 */
[----:B------:R-:W-:Y:S01]  /*d3f00*/  IMAD.MOV.U32 R8, RZ, RZ, R16 ;  /* 0x000000ffff087224 */ /* 0x000fe200078e0010 */
[----:B------:R0:W-:Y:S01]  /*d3f10*/  STL.128 [R1+0x50], R16 ;  /* 0x0000501001007387 */ /* 0x0001e20000100c00 */
[----:B------:R-:W-:-:S03]  /*d3f20*/  IMAD.MOV.U32 R9, RZ, RZ, R17 ;  /* 0x000000ffff097224 */ /* 0x000fc600078e0011 */
[----:B------:R-:W-:Y:S04]  /*d3f30*/  STL.64 [R1+0xa990], R10 ;  /* 0x00a9900a01007387 */ /* 0x000fe80000100a00 */
[----:B------:R1:W-:Y:S01]  /*d3f40*/  STL.64 [R1+0xa9a8], R8 ;  /* 0x00a9a80801007387 */ /* 0x0003e20000100a00 */
[----:B0-----:R-:W-:Y:S01]  /*d3f50*/  MOV R16, R46 ;  /* 0x0000002e00107202 */ /* 0x001fe20000000f00 */
[----:B------:R-:W-:Y:S01]  /*d3f60*/  IMAD.MOV.U32 R17, RZ, RZ, R47 ;  /* 0x000000ffff117224 */ /* 0x000fe200078e002f */
[----:B------:R-:W-:Y:S01]  /*d3f70*/  MOV R18, R32 ;  /* 0x0000002000127202 */ /* 0x000fe20000000f00 */
[----:B------:R-:W-:Y:S01]  /*d3f80*/  IMAD.MOV.U32 R19, RZ, RZ, R33 ;  /* 0x000000ffff137224 */ /* 0x000fe200078e0021 */
[----:B-1----:R-:W2:Y:S04]  /*d3f90*/  LDL.128 R8, [R1+0x92a0] ;  /* 0x0092a00001087983 */ /* 0x002ea80000100c00 */
[----:B------:R-:W-:Y:S04]  /*d3fa0*/  STL.64 [R1+0xa9b0], R16 ;  /* 0x00a9b01001007387 */ /* 0x000fe80000100a00 */
[----:B------:R-:W4:Y:S04]  /*d3fb0*/  LDL.128 R32, [R1+0x9230] ;  /* 0x0092300001207983 */ /* 0x000f280000100c00 */
[----:B------:R0:W-:Y:S04]  /*d3fc0*/  STL.64 [R1+0xa9d0], R18 ;  /* 0x00a9d01201007387 */ /* 0x0001e80000100a00 */
[----:B0-----:R-:W4:Y:S01]  /*d3fd0*/  LDL.128 R16, [R1+0x9570] ;  /* 0x0095700001107983 */ /* 0x001f220000100c00 */
[----:B------:R-:W-:Y:S01]  /*d3fe0*/  DADD R240, -RZ, -R14 ;  /* 0x00000000fff07229 */ /* 0x000fe2000000090e */
[----:B------:R-:W-:-:S02]  /*d3ff0*/  IMAD.MOV.U32 R24, RZ, RZ, R244 ;  /* 0x000000ffff187224 */ /* 0x000fc400078e00f4 */
[----:B------:R-:W-:Y:S01]  /*d4000*/  IMAD.MOV.U32 R25, RZ, RZ, R245 ;  /* 0x000000ffff197224 */ /* 0x000fe200078e00f5 */
[----:B------:R-:W-:Y:S01]  /*d4010*/  MOV R15, R13 ;  /* 0x0000000d000f7202 */ /* 0x000fe20000000f00 */
[----:B------:R-:W-:-:S05]  /*d4020*/  IMAD.MOV.U32 R14, RZ, RZ, R12 ;  /* 0x000000ffff0e7224 */ /* 0x000fca00078e000c */
[----:B------:R-:W-:Y:S01]  /*d4030*/  MOV R20, R240 ;  /* 0x000000f000147202 */ /* 0x000fe20000000f00 */
[----:B------:R-:W-:Y:S01]  /*d4040*/  IMAD.MOV.U32 R21, RZ, RZ, R241 ;  /* 0x000000ffff157224 */ /* 0x000fe200078e00f1 */
[----:B------:R-:W-:Y:S01]  /*d4050*/  MOV R242, R22 ;  /* 0x0000001600f27202 */ /* 0x000fe20000000f00 */
[----:B------:R-:W-:Y:S01]  /*d4060*/  IMAD.MOV.U32 R243, RZ, RZ, R23 ;  /* 0x000000fffff37224 */ /* 0x000fe200078e0017 */
[----:B------:R0:W-:Y:S01]  /*d4070*/  STL.128 [R1+0x30], R24 ;  /* 0x0000301801007387 */ /* 0x0001e20000100c00 */
[----:B------:R-:W-:Y:S02]  /*d4080*/  IMAD.MOV.U32 R2, RZ, RZ, R26 ;  /* 0x000000ffff027224 */ /* 0x000fe400078e001a */
[----:B------:R-:W-:Y:S01]  /*d4090*/  IMAD.MOV.U32 R3, RZ, RZ, R27 ;  /* 0x000000ffff037224 */ /* 0x000fe200078e001b */
[----:B------:R1:W-:Y:S01]  /*d40a0*/  STL.128 [R1+0x140], R20 ;  /* 0x0001401401007387 */ /* 0x0003e20000100c00 */
[----:B------:R-:W-:Y:S01]  /*d40b0*/  IMAD.MOV.U32 R250, RZ, RZ, R42 ;  /* 0x000000fffffa7224 */ /* 0x000fe200078e002a */
[----:B------:R-:W-:Y:S01]  /*d40c0*/  MOV R251, R43 ;  /* 0x0000002b00fb7202 */ /* 0x000fe20000000f00 */
[----:B------:R-:W-:Y:S01]  /*d40d0*/  IMAD.MOV.U32 R248, RZ, RZ, R40 ;  /* 0x000000fffff87224 */ /* 0x000fe200078e0028 */
[----:B------:R3:W-:Y:S01]  /*d40e0*/  STL.128 [R1+0x60], R12 ;  /* 0x0000600c01007387 */ /* 0x0007e20000100c00 */
[----:B------:R-:W-:-:S03]  /*d40f0*/  IMAD.MOV.U32 R249, RZ, RZ, R41 ;  /* 0x000000fffff97224 */ /* 0x000fc600078e0029 */
[----:B------:R3:W-:Y:S04]  /*d4100*/  STL.128 [R1+0x90], R40 ;  /* 0x0000902801007387 */ /* 0x0007e80000100c00 */
[----:B0-----:R-:W4:Y:S04]  /*d4110*/  LDL.128 R24, [R1+0x9630] ;  /* 0x0096300001187983 */ /* 0x001f280000100c00 */
[----:B-1----:R-:W4:Y:S04]  /*d4120*/  LDL.128 R20, [R1+0x91c0] ;  /* 0x0091c00001147983 */ /* 0x002f280000100c00 */
[----:B------:R0:W-:Y:S01]  /*d4130*/  STL.128 [R1+0x70], R44 ;  /* 0x0000702c01007387 */ /* 0x0001e20000100c00 */
[----:B---3--:R-:W-:Y:S01]  /*d4140*/  IMAD.MOV.U32 R14, RZ, RZ, R44 ;  /* 0x000000ffff0e7224 */ /* 0x008fe200078e002c */
[----:B------:R-:W-:-:S02]  /*d4150*/  MOV R15, R45 ;  /* 0x0000002d000f7202 */ /* 0x000fc40000000f00 */
[----:B------:R-:W3:Y:S04]  /*d4160*/  LDL.128 R40, [R1+0x93d0] ;  /* 0x0093d00001287983 */ /* 0x000ee80000100c00 */
[----:B------:R1:W-:Y:S04]  /*d4170*/  STL.64 [R1+0xa970], R12 ;  /* 0x00a9700c01007387 */ /* 0x0003e80000100a00 */
[----:B------:R1:W-:Y:S04]  /*d4180*/  STL.64 [R1+0xa968], R238 ;  /* 0x00a968ee01007387 */ /* 0x0003e80000100a00 */
[----:B0-----:R-:W3:Y:S04]  /*d4190*/  LDL.128 R44, [R1+0x9520] ;  /* 0x00952000012c7983 */ /* 0x001ee80000100c00 */
[----:B------:R0:W-:Y:S01]  /*d41a0*/  STL.128 [R1+0xe0], R4 ;  /* 0x0000e00401007387 */ /* 0x0001e20000100c00 */
[----:B-1----:R-:W-:-:S02]  /*d41b0*/  IMAD.MOV.U32 R12, RZ, RZ, R6 ;  /* 0x000000ffff0c7224 */ /* 0x002fc400078e0006 */
[----:B------:R-:W-:Y:S01]  /*d41c0*/  IMAD.MOV.U32 R13, RZ, RZ, R7 ;  /* 0x000000ffff0d7224 */ /* 0x000fe200078e0007 */
[----:B------:R-:W-:Y:S01]  /*d41d0*/  MOV R238, R4 ;  /* 0x0000000400ee7202 */ /* 0x000fe20000000f00 */
[----:B------:R-:W-:Y:S01]  /*d41e0*/  IMAD.MOV.U32 R239, RZ, RZ, R5 ;  /* 0x000000ffffef7224 */ /* 0x000fe200078e0005 */
[----:B--2---:R1:W-:Y:S01]  /*d41f0*/  STL.128 [R1+0xf0], R8 ;  /* 0x0000f00801007387 */ /* 0x0043e20000100c00 */
[----:B0-----:R-:W-:Y:S01]  /*d4200*/  IMAD.MOV.U32 R6, RZ, RZ, R10 ;  /* 0x000000ffff067224 */ /* 0x001fe200078e000a */
[----:B------:R-:W-:Y:S02]  /*d4210*/  MOV R7, R11 ;  /* 0x0000000b00077202 */ /* 0x000fe40000000f00 */
[----:B----4-:R0:W-:Y:S01]  /*d4220*/  STL.128 [R1+0x100], R32 ;  /* 0x0001002001007387 */ /* 0x0101e20000100c00 */
[----:B------:R-:W-:Y:S01]  /*d4230*/  IMAD.MOV.U32 R4, RZ, RZ, R32 ;  /* 0x000000ffff047224 */ /* 0x000fe200078e0020 */
[----:B------:R-:W-:Y:S02]  /*d4240*/  MOV R5, R33 ;  /* 0x0000002100057202 */ /* 0x000fe40000000f00 */
[----:B-1----:R-:W-:Y:S01]  /*d4250*/  MOV R10, R34 ;  /* 0x00000022000a7202 */ /* 0x002fe20000000f00 */
[----:B------:R-:W-:Y:S01]  /*d4260*/  IMAD.MOV.U32 R11, RZ, RZ, R35 ;  /* 0x000000ffff0b7224 */ /* 0x000fe200078e0023 */
[----:B------:R1:W-:Y:S01]  /*d4270*/  STL.128 [R1+0x110], R16 ;  /* 0x0001101001007387 */ /* 0x0003e20000100c00 */
[----:B0-----:R-:W-:Y:S01]  /*d4280*/  IMAD.MOV.U32 R34, RZ, RZ, R18 ;  /* 0x000000ffff227224 */ /* 0x001fe200078e0012 */
[----:B------:R-:W-:Y:S01]  /*d4290*/  MOV R32, R16 ;  /* 0x0000001000207202 */ /* 0x000fe20000000f00 */
[----:B------:R-:W-:-:S02]  /*d42a0*/  IMAD.MOV.U32 R35, RZ, RZ, R19 ;  /* 0x000000ffff237224 */ /* 0x000fc400078e0013 */
[----:B------:R-:W-:Y:S02]  /*d42b0*/  IMAD.MOV.U32 R33, RZ, RZ, R17 ;  /* 0x000000ffff217224 */ /* 0x000fe400078e0011 */
[----:B-1----:R-:W2:Y:S04]  /*d42c0*/  LDL.128 R16, [R1+0x96c0] ;  /* 0x0096c00001107983 */ /* 0x002ea80000100c00 */
[----:B------:R0:W-:Y:S04]  /*d42d0*/  STL.64 [R1+0xa958], R244 ;  /* 0x00a958f401007387 */ /* 0x0001e80000100a00 */
[----:B------:R1:W-:Y:S04]  /*d42e0*/  STL.64 [R1+0xa960], R240 ;  /* 0x00a960f001007387 */ /* 0x0003e80000100a00 */
[----:B------:R-:W-:Y:S04]  /*d42f0*/  STL.128 [R1+0xc0], R28 ;  /* 0x0000c01c01007387 */ /* 0x000fe80000100c00 */
[----:B------:R-:W-:Y:S01]  /*d4300*/  STL.128 [R1+0xb0], R24 ;  /* 0x0000b01801007387 */ /* 0x000fe20000100c00 */
[----:B0-----:R-:W-:-:S03]  /*d4310*/  IMAD.MOV.U32 R244, RZ, RZ, R20 ;  /* 0x000000fffff47224 */ /* 0x001fc600078e0014 */
[----:B------:R0:W-:Y:S01]  /*d4320*/  STL.128 [R1+0xa0], R20 ;  /* 0x0000a01401007387 */ /* 0x0001e20000100c00 */
[----:B-1----:R-:W-:Y:S01]  /*d4330*/  MOV R240, R22 ;  /* 0x0000001600f07202 */ /* 0x002fe20000000f00 */
[----:B------:R-:W-:Y:S01]  /*d4340*/  IMAD.MOV.U32 R241, RZ, RZ, R23 ;  /* 0x000000fffff17224 */ /* 0x000fe200078e0017 */
[----:B------:R-:W-:Y:S01]  /*d4350*/  MOV R245, R21 ;  /* 0x0000001500f57202 */ /* 0x000fe20000000f00 */
[----:B------:R1:W-:Y:S04]  /*d4360*/  STL.128 [R1+0xd0], R36 ;  /* 0x0000d02401007387 */ /* 0x0003e80000100c00 */
[----:B---3--:R3:W-:Y:S01]  /*d4370*/  STL.128 [R1+0x120], R40 ;  /* 0x0001202801007387 */ /* 0x0087e20000100c00 */
[----:B0-----:R-:W-:Y:S01]  /*d4380*/  IMAD.MOV.U32 R22, RZ, RZ, R26 ;  /* 0x000000ffff167224 */ /* 0x001fe200078e001a */
        /* <DEDUP_REMOVED lines=10> */
[----:B-1----:R-:W-:Y:S01]  /*d4430*/  MOV R39, R43 ;  /* 0x0000002b00277202 */ /* 0x002fe20000000f00 */
[----:B------:R-:W-:Y:S01]  /*d4440*/  IMAD.MOV.U32 R28, RZ, RZ, R36 ;  /* 0x000000ffff1c7224 */ /* 0x000fe200078e0024 */
[----:B------:R0:W-:Y:S01]  /*d4450*/  STL.128 [R1+0x130], R44 ;  /* 0x0001302c01007387 */ /* 0x0001e20000100c00 */
[----:B------:R-:W-:Y:S01]  /*d4460*/  IMAD.MOV.U32 R38, RZ, RZ, R42 ;  /* 0x000000ffff267224 */ /* 0x000fe200078e002a */
[----:B---3--:R-:W-:Y:S01]  /*d4470*/  MOV R42, R46 ;  /* 0x0000002e002a7202 */ /* 0x008fe20000000f00 */
[----:B------:R-:W-:-:S02]  /*d4480*/  IMAD.MOV.U32 R36, RZ, RZ, R40 ;  /* 0x000000ffff247224 */ /* 0x000fc400078e0028 */
[----:B------:R-:W-:Y:S01]  /*d4490*/  IMAD.MOV.U32 R37, RZ, RZ, R41 ;  /* 0x000000ffff257224 */ /* 0x000fe200078e0029 */
[----:B------:R-:W-:Y:S01]  /*d44a0*/  MOV R41, R45 ;  /* 0x0000002d00297202 */ /* 0x000fe20000000f00 */
[----:B------:R-:W-:Y:S01]  /*d44b0*/  IMAD.MOV.U32 R43, RZ, RZ, R47 ;  /* 0x000000ffff2b7224 */ /* 0x000fe200078e002f */
[----:B------:R1:W-:Y:S01]  /*d44c0*/  STL.128 [R1+0x150], R48 ;  /* 0x0001503001007387 */ /* 0x0003e20000100c00 */
[----:B------:R-:W-:-:S03]  /*d44d0*/  IMAD.MOV.U32 R40, RZ, RZ, R44 ;  /* 0x000000ffff287224 */ /* 0x000fc600078e002c */
[----:B------:R3:W-:Y:S01]  /*d44e0*/  STL.128 [R1+0x160], R52 ;  /* 0x0001603401007387 */ /* 0x0007e20000100c00 */
[----:B0-----:R-:W-:Y:S01]  /*d44f0*/  IMAD.MOV.U32 R46, RZ, RZ, R50 ;  /* 0x000000ffff2e7224 */ /* 0x001fe200078e0032 */
[----:B------:R-:W-:Y:S01]  /*d4500*/  MOV R44, R48 ;  /* 0x00000030002c7202 */ /* 0x000fe20000000f00 */
[----:B------:R-:W-:Y:S02]  /*d4510*/  IMAD.MOV.U32 R47, RZ, RZ, R51 ;  /* 0x000000ffff2f7224 */ /* 0x000fe400078e0033 */
[----:B------:R-:W-:Y:S01]  /*d4520*/  IMAD.MOV.U32 R45, RZ, RZ, R49 ;  /* 0x000000ffff2d7224 */ /* 0x000fe200078e0031 */
[----:B------:R0:W-:Y:S01]  /*d4530*/  STL.128 [R1+0x190], R56 ;  /* 0x0001903801007387 */ /* 0x0001e20000100c00 */
[----:B-1----:R-:W-:Y:S01]  /*d4540*/  IMAD.MOV.U32 R50, RZ, RZ, R54 ;  /* 0x000000ffff327224 */ /* 0x002fe200078e0036 */
[----:B------:R-:W-:Y:S01]  /*d4550*/  MOV R51, R55 ;  /* 0x0000003700337202 */ /* 0x000fe20000000f00 */
[----:B------:R-:W-:Y:S02]  /*d4560*/  IMAD.MOV.U32 R48, RZ, RZ, R52 ;  /* 0x000000ffff307224 */ /* 0x000fe400078e0034 */
[----:B------:R-:W-:Y:S01]  /*d4570*/  IMAD.MOV.U32 R49, RZ, RZ, R53 ;  /* 0x000000ffff317224 */ /* 0x000fe200078e0035 */
[----:B---3--:R-:W-:Y:S01]  /*d4580*/  MOV R54, R58 ;  /* 0x0000003a00367202 */ /* 0x008fe20000000f00 */
[----:B------:R-:W-:Y:S01]  /*d4590*/  IMAD.MOV.U32 R55, RZ, RZ, R59 ;  /* 0x000000ffff377224 */ /* 0x000fe200078e003b */
[----:B------:R-:W-:Y:S01]  /*d45a0*/  MOV R53, R57 ;  /* 0x0000003900357202 */ /* 0x000fe20000000f00 */
[----:B------:R-:W-:Y:S01]  /*d45b0*/  IMAD.MOV.U32 R52, RZ, RZ, R56 ;  /* 0x000000ffff347224 */ /* 0x000fe200078e0038 */
[----:B------:R1:W-:Y:S01]  /*d45c0*/  STL.128 [R1+0x1a0], R60 ;  /* 0x0001a03c01007387 */ /* 0x0003e20000100c00 */
[----:B0-----:R-:W-:Y:S01]  /*d45d0*/  IMAD.MOV.U32 R58, RZ, RZ, R62 ;  /* 0x000000ffff3a7224 */ /* 0x001fe200078e003e */
[----:B------:R-:W-:Y:S01]  /*d45e0*/  MOV R56, R60 ;  /* 0x0000003c00387202 */ /* 0x000fe20000000f00 */
[----:B------:R-:W-:Y:S01]  /*d45f0*/  IMAD.MOV.U32 R59, RZ, RZ, R63 ;  /* 0x000000ffff3b7224 */ /* 0x000fe200078e003f */
[----:B------:R0:W-:Y:S01]  /*d4600*/  STL.128 [R1+0x1b0], R64 ;  /* 0x0001b04001007387 */ /* 0x0001e20000100c00 */
[----:B------:R-:W-:-:S03]  /*d4610*/  IMAD.MOV.U32 R57, RZ, RZ, R61 ;  /* 0x000000ffff397224 */ /* 0x000fc600078e003d */
[----:B------:R3:W-:Y:S01]  /*d4620*/  STL.128 [R1+0x1c0], R68 ;  /* 0x0001c04401007387 */ /* 0x0007e20000100c00 */
[----:B-1----:R-:W-:Y:S01]  /*d4630*/  IMAD.MOV.U32 R62, RZ, RZ, R66 ;  /* 0x000000ffff3e7224 */ /* 0x002fe200078e0042 */
[----:B------:R-:W-:Y:S01]  /*d4640*/  MOV R63, R67 ;  /* 0x00000043003f7202 */ /* 0x000fe20000000f00 */
[----:B------:R-:W-:Y:S02]  /*d4650*/  IMAD.MOV.U32 R60, RZ, RZ, R64 ;  /* 0x000000ffff3c7224 */ /* 0x000fe400078e0040 */
[----:B------:R-:W-:Y:S01]  /*d4660*/  IMAD.MOV.U32 R61, RZ, RZ, R65 ;  /* 0x000000ffff3d7224 */ /* 0x000fe200078e0041 */
[----:B0-----:R-:W-:Y:S01]  /*d4670*/  MOV R66, R70 ;  /* 0x0000004600427202 */ /* 0x001fe20000000f00 */
[----:B------:R-:W-:Y:S01]  /*d4680*/  IMAD.MOV.U32 R67, RZ, RZ, R71 ;  /* 0x000000ffff437224 */ /* 0x000fe200078e0047 */
[----:B------:R-:W-:Y:S01]  /*d4690*/  MOV R65, R69 ;  /* 0x0000004500417202 */ /* 0x000fe20000000f00 */
[----:B------:R-:W-:Y:S01]  /*d46a0*/  IMAD.MOV.U32 R64, RZ, RZ, R68 ;  /* 0x000000ffff407224 */ /* 0x000fe200078e0044 */
[----:B--2---:R0:W-:Y:S01]  /*d46b0*/  STL.128 [R1+0x1d0], R16 ;  /* 0x0001d01001007387 */ /* 0x0041e20000100c00 */
[----:B---3--:R-:W-:Y:S01]  /*d46c0*/  IMAD.MOV.U32 R70, RZ, RZ, R18 ;  /* 0x000000ffff467224 */ /* 0x008fe200078e0012 */
[----:B------:R-:W-:Y:S01]  /*d46d0*/  MOV R68, R16 ;  /* 0x0000001000447202 */ /* 0x000fe20000000f00 */
[----:B------:R-:W-:-:S02]  /*d46e0*/  IMAD.MOV.U32 R71, RZ, RZ, R19 ;  /* 0x000000ffff477224 */ /* 0x000fc400078e0013 */
[----:B------:R-:W-:Y:S02]  /*d46f0*/  IMAD.MOV.U32 R69, RZ, RZ, R17 ;  /* 0x000000ffff457224 */ /* 0x000fe400078e0011 */
[----:B0-----:R-:W2:Y:S04]  /*d4700*/  LDL.128 R16, [R1+0x96d0] ;  /* 0x0096d00001107983 */ /* 0x001ea80000100c00 */
[----:B------:R0:W-:Y:S04]  /*d4710*/  STL.64 [R1+0xa998], R242 ;  /* 0x00a998f201007387 */ /* 0x0001e80000100a00 */
[----:B------:R1:W-:Y:S04]  /*d4720*/  STL.64 [R1+0xa9a0], R236 ;  /* 0x00a9a0ec01007387 */ /* 0x0003e80000100a00 */
[----:B------:R3:W-:Y:S01]  /*d4730*/  STL.128 [R1+0x230], R92 ;  /* 0x0002305c01007387 */ /* 0x0007e20000100c00 */
[----:B0-----:R-:W-:Y:S01]  /*d4740*/  MOV R242, R92 ;  /* 0x0000005c00f27202 */ /* 0x001fe20000000f00 */
[----:B------:R-:W-:-:S02]  /*d4750*/  IMAD.MOV.U32 R243, RZ, RZ, R93 ;  /* 0x000000fffff37224 */ /* 0x000fc400078e005d */
[----:B------:R0:W-:Y:S01]  /*d4760*/  STL.128 [R1+0x240], R96 ;  /* 0x0002406001007387 */ /* 0x0001e20000100c00 */
[----:B-1----:R-:W-:Y:S02]  /*d4770*/  IMAD.MOV.U32 R236, RZ, RZ, R94 ;  /* 0x000000ffffec7224 */ /* 0x002fe400078e005e */
[----:B------:R-:W-:Y:S02]  /*d4780*/  IMAD.MOV.U32 R237, RZ, RZ, R95 ;  /* 0x000000ffffed7224 */ /* 0x000fe400078e005f */
[----:B---3--:R-:W-:Y:S01]  /*d4790*/  IMAD.MOV.U32 R94, RZ, RZ, R98 ;  /* 0x000000ffff5e7224 */ /* 0x008fe200078e0062 */
[----:B------:R-:W-:Y:S01]  /*d47a0*/  MOV R95, R99 ;  /* 0x00000063005f7202 */ /* 0x000fe20000000f00 */
[----:B------:R-:W-:Y:S02]  /*d47b0*/  IMAD.MOV.U32 R92, RZ, RZ, R96 ;  /* 0x000000ffff5c7224 */ /* 0x000fe400078e0060 */
[----:B------:R-:W-:Y:S01]  /*d47c0*/  IMAD.MOV.U32 R93, RZ, RZ, R97 ;  /* 0x000000ffff5d7224 */ /* 0x000fe200078e0061 */
[----:B--2---:R1:W-:Y:S01]  /*d47d0*/  STL.128 [R1+0x250], R16 ;  /* 0x0002501001007387 */ /* 0x0043e20000100c00 */
[----:B0-----:R-:W-:Y:S01]  /*d47e0*/  MOV R98, R18 ;  /* 0x0000001200627202 */ /* 0x001fe20000000f00 */
[----:B------:R-:W-:Y:S01]  /*d47f0*/  IMAD.MOV.U32 R99, RZ, RZ, R19 ;  /* 0x000000ffff637224 */ /* 0x000fe200078e0013 */
[----:B------:R-:W-:Y:S01]  /*d4800*/  MOV R97, R17 ;  /* 0x0000001100617202 */ /* 0x000fe20000000f00 */
[----:B------:R-:W-:-:S02]  /*d4810*/  IMAD.MOV.U32 R96, RZ, RZ, R16 ;  /* 0x000000ffff607224 */ /* 0x000fc400078e0010 */
[----:B-1----:R-:W2:Y:S01]  /*d4820*/  LDL.128 R16, [R1+0x9300] ;  /* 0x0093000001107983 */ /* 0x002ea20000100c00 */
[----:B------:R-:W-:Y:S01]  /*d4830*/  IMAD.MOV.U32 R74, RZ, RZ, R78 ;  /* 0x000000ffff4a7224 */ /* 0x000fe200078e004e */
[----:B------:R-:W-:Y:S01]  /*d4840*/  MOV R75, R79 ;  /* 0x0000004f004b7202 */ /* 0x000fe20000000f00 */
[----:B------:R-:W-:Y:S01]  /*d4850*/  IMAD.MOV.U32 R72, RZ, RZ, R76 ;  /* 0x000000ffff487224 */ /* 0x000fe200078e004c */
[----:B------:R0:W-:Y:S01]  /*d4860*/  STL.128 [R1+0x1e0], R76 ;  /* 0x0001e04c01007387 */ /* 0x0001e20000100c00 */
[----:B------:R-:W-:-:S03]  /*d4870*/  IMAD.MOV.U32 R73, RZ, RZ, R77 ;  /* 0x000000ffff497224 */ /* 0x000fc600078e004d */
[----:B------:R1:W-:Y:S04]  /*d4880*/  STL.128 [R1+0x1f0], R80 ;  /* 0x0001f05001007387 */ /* 0x0003e80000100c00 */
[----:B------:R3:W-:Y:S04]  /*d4890*/  STL.128 [R1+0x200], R84 ;  /* 0x0002005401007387 */ /* 0x0007e80000100c00 */
[----:B------:R4:W-:Y:S01]  /*d48a0*/  STL.128 [R1+0x210], R88 ;  /* 0x0002105801007387 */ /* 0x0009e20000100c00 */
[----:B0-----:R-:W-:Y:S01]  /*d48b0*/  MOV R78, R82 ;  /* 0x00000052004e7202 */ /* 0x001fe20000000f00 */
[----:B------:R-:W-:Y:S01]  /*d48c0*/  IMAD.MOV.U32 R79, RZ, RZ, R83 ;  /* 0x000000ffff4f7224 */ /* 0x000fe200078e0053 */
[----:B------:R-:W-:Y:S01]  /*d48d0*/  MOV R77, R81 ;  /* 0x00000051004d7202 */ /* 0x000fe20000000f00 */
[----:B------:R-:W-:Y:S01]  /*d48e0*/  IMAD.MOV.U32 R76, RZ, RZ, R80 ;  /* 0x000000ffff4c7224 */ /* 0x000fe200078e0050 */
[----:B-1----:R-:W-:Y:S01]  /*d48f0*/  MOV R80, R84 ;  /* 0x0000005400507202 */ /* 0x002fe20000000f00 */
[----:B------:R-:W-:-:S02]  /*d4900*/  IMAD.MOV.U32 R82, RZ, RZ, R86 ;  /* 0x000000ffff527224 */ /* 0x000fc400078e0056 */
[----:B------:R-:W-:Y:S01]  /*d4910*/  IMAD.MOV.U32 R83, RZ, RZ, R87 ;  /* 0x000000ffff537224 */ /* 0x000fe200078e0057 */
[----:B---3--:R-:W-:Y:S01]  /*d4920*/  MOV R87, R91 ;  /* 0x0000005b00577202 */ /* 0x008fe20000000f00 */
[----:B------:R-:W-:Y:S01]  /*d4930*/  IMAD.MOV.U32 R81, RZ, RZ, R85 ;  /* 0x000000ffff517224 */ /* 0x000fe200078e0055 */
[----:B------:R0:W-:Y:S01]  /*d4940*/  STL.128 [R1+0x220], R100 ;  /* 0x0002206401007387 */ /* 0x0001e20000100c00 */
[----:B------:R-:W-:Y:S01]  /*d4950*/  IMAD.MOV.U32 R86, RZ, RZ, R90 ;  /* 0x000000ffff567224 */ /* 0x000fe200078e005a */
[----:B----4-:R-:W-:Y:S01]  /*d4960*/  MOV R90, R102 ;  /* 0x00000066005a7202 */ /* 0x010fe20000000f00 */
[----:B------:R-:W-:Y:S02]  /*d4970*/  IMAD.MOV.U32 R84, RZ, RZ, R88 ;  /* 0x000000ffff547224 */ /* 0x000fe400078e0058 */
        /* <DEDUP_REMOVED lines=30> */
[----:B------:R1:W-:Y:S01]  /*d4b60*/  STL.128 [R1+0x2c0], R128 ;  /* 0x0002c08001007387 */ /* 0x0003e20000100c00 */
[----:B0-----:R-:W-:Y:S01]  /*d4b70*/  MOV R122, R126 ;  /* 0x0000007e007a7202 */ /* 0x001fe20000000f00 */
[----:B------:R-:W-:Y:S01]  /*d4b80*/  IMAD.MOV.U32 R123, RZ, RZ, R127 ;  /* 0x000000ffff7b7224 */ /* 0x000fe200078e007f */
[----:B------:R-:W-:Y:S01]  /*d4b90*/  MOV R121, R125 ;  /* 0x0000007d00797202 */ /* 0x000fe20000000f00 */
[----:B------:R-:W-:Y:S01]  /*d4ba0*/  IMAD.MOV.U32 R120, RZ, RZ, R124 ;  /* 0x000000ffff787224 */ /* 0x000fe200078e007c */
[----:B---3--:R-:W-:Y:S01]  /*d4bb0*/  MOV R124, R128 ;  /* 0x00000080007c7202 */ /* 0x008fe20000000f00 */
[----:B------:R-:W-:Y:S01]  /*d4bc0*/  IMAD.MOV.U32 R126, RZ, RZ, R130 ;  /* 0x000000ffff7e7224 */ /* 0x000fe200078e0082 */
[----:B------:R0:W-:Y:S01]  /*d4bd0*/  STL.128 [R1+0x2d0], R132 ;  /* 0x0002d08401007387 */ /* 0x0001e20000100c00 */
[----:B------:R-:W-:-:S02]  /*d4be0*/  IMAD.MOV.U32 R127, RZ, RZ, R131 ;  /* 0x000000ffff7f7224 */ /* 0x000fc400078e0083 */
[----:B------:R-:W-:Y:S02]  /*d4bf0*/  IMAD.MOV.U32 R125, RZ, RZ, R129 ;  /* 0x000000ffff7d7224 */ /* 0x000fe400078e0081 */
[----:B-1----:R-:W-:Y:S01]  /*d4c00*/  IMAD.MOV.U32 R130, RZ, RZ, R134 ;  /* 0x000000ffff827224 */ /* 0x002fe200078e0086 */
        /* <DEDUP_REMOVED lines=17> */
[----:B0-----:R-:W-:Y:S01]  /*d4d20*/  IMAD.MOV.U32 R142, RZ, RZ, R146 ;  /* 0x000000ffff8e7224 */ /* 0x001fe200078e0092 */
[----:B------:R-:W-:Y:S01]  /*d4d30*/  MOV R143, R147 ;  /* 0x00000093008f7202 */ /* 0x000fe20000000f00 */
[----:B------:R-:W-:-:S02]  /*d4d40*/  IMAD.MOV.U32 R140, RZ, RZ, R144 ;  /* 0x000000ffff8c7224 */ /* 0x000fc400078e0090 */
[----:B------:R-:W-:Y:S01]  /*d4d50*/  IMAD.MOV.U32 R141, RZ, RZ, R145 ;  /* 0x000000ffff8d7224 */ /* 0x000fe200078e0091 */
[----:B-1----:R-:W-:Y:S01]  /*d4d60*/  MOV R146, R150 ;  /* 0x0000009600927202 */ /* 0x002fe20000000f00 */
[----:B------:R-:W-:Y:S01]  /*d4d70*/  IMAD.MOV.U32 R147, RZ, RZ, R151 ;  /* 0x000000ffff937224 */ /* 0x000fe200078e0097 */
[----:B------:R-:W-:Y:S01]  /*d4d80*/  MOV R145, R149 ;  /* 0x0000009500917202 */ /* 0x000fe20000000f00 */
[----:B------:R-:W-:Y:S01]  /*d4d90*/  IMAD.MOV.U32 R144, RZ, RZ, R148 ;  /* 0x000000ffff907224 */ /* 0x000fe200078e0094 */
[----:B---3--:R-:W-:Y:S01]  /*d4da0*/  MOV R148, R152 ;  /* 0x0000009800947202 */ /* 0x008fe20000000f00 */
[----:B------:R-:W-:Y:S01]  /*d4db0*/  IMAD.MOV.U32 R150, RZ, RZ, R154 ;  /* 0x000000ffff967224 */ /* 0x000fe200078e009a */
[----:B------:R0:W-:Y:S01]  /*d4dc0*/  STL.128 [R1+0x330], R156 ;  /* 0x0003309c01007387 */ /* 0x0001e20000100c00 */
[----:B------:R-:W-:Y:S01]  /*d4dd0*/  IMAD.MOV.U32 R151, RZ, RZ, R155 ;  /* 0x000000ffff977224 */ /* 0x000fe200078e009b */
[----:B----4-:R-:W-:Y:S01]  /*d4de0*/  MOV R155, R159 ;  /* 0x0000009f009b7202 */ /* 0x010fe20000000f00 */
[----:B------:R-:W-:Y:S01]  /*d4df0*/  IMAD.MOV.U32 R149, RZ, RZ, R153 ;  /* 0x000000ffff957224 */ /* 0x000fe200078e0099 */
[----:B------:R1:W-:Y:S01]  /*d4e00*/  STL.128 [R1+0x340], R160 ;  /* 0x000340a001007387 */ /* 0x0003e20000100c00 */
[----:B------:R-:W-:-:S02]  /*d4e10*/  IMAD.MOV.U32 R154, RZ, RZ, R158 ;  /* 0x000000ffff9a7224 */ /* 0x000fc400078e009e */
[----:B------:R-:W-:Y:S02]  /*d4e20*/  IMAD.MOV.U32 R152, RZ, RZ, R156 ;  /* 0x000000ffff987224 */ /* 0x000fe400078e009c */
[----:B------:R-:W-:Y:S01]  /*d4e30*/  IMAD.MOV.U32 R153, RZ, RZ, R157 ;  /* 0x000000ffff997224 */ /* 0x000fe200078e009d */
[----:B------:R3:W-:Y:S04]  /*d4e40*/  STL.128 [R1+0x350], R164 ;  /* 0x000350a401007387 */ /* 0x0007e80000100c00 */
[----:B------:R4:W-:Y:S01]  /*d4e50*/  STL.64 [R1+0xa978], R2 ;  /* 0x00a9780201007387 */ /* 0x0009e20000100a00 */
[----:B0-----:R-:W-:Y:S01]  /*d4e60*/  MOV R158, R162 ;  /* 0x000000a2009e7202 */ /* 0x001fe20000000f00 */
[----:B------:R-:W-:Y:S01]  /*d4e70*/  IMAD.MOV.U32 R159, RZ, RZ, R163 ;  /* 0x000000ffff9f7224 */ /* 0x000fe200078e00a3 */
[----:B------:R-:W-:Y:S01]  /*d4e80*/  MOV R157, R161 ;  /* 0x000000a1009d7202 */ /* 0x000fe20000000f00 */
[----:B------:R-:W-:Y:S01]  /*d4e90*/  IMAD.MOV.U32 R156, RZ, RZ, R160 ;  /* 0x000000ffff9c7224 */ /* 0x000fe200078e00a0 */
[----:B-1----:R-:W-:Y:S01]  /*d4ea0*/  MOV R160, R164 ;  /* 0x000000a400a07202 */ /* 0x002fe20000000f00 */
[----:B------:R-:W-:Y:S01]  /*d4eb0*/  IMAD.MOV.U32 R162, RZ, RZ, R166 ;  /* 0x000000ffffa27224 */ /* 0x000fe200078e00a6 */
[----:B------:R0:W-:Y:S01]  /*d4ec0*/  STL.128 [R1+0x360], R168 ;  /* 0x000360a801007387 */ /* 0x0001e20000100c00 */
[----:B------:R-:W-:-:S02]  /*d4ed0*/  IMAD.MOV.U32 R163, RZ, RZ, R167 ;  /* 0x000000ffffa37224 */ /* 0x000fc400078e00a7 */
[----:B------:R-:W-:Y:S01]  /*d4ee0*/  IMAD.MOV.U32 R161, RZ, RZ, R165 ;  /* 0x000000ffffa17224 */ /* 0x000fe200078e00a5 */
[----:B---3--:R-:W-:Y:S01]  /*d4ef0*/  MOV R167, R171 ;  /* 0x000000ab00a77202 */ /* 0x008fe20000000f00 */
[----:B------:R-:W-:Y:S02]  /*d4f00*/  IMAD.MOV.U32 R166, RZ, RZ, R170 ;  /* 0x000000ffffa67224 */ /* 0x000fe400078e00aa */
[----:B------:R-:W-:Y:S02]  /*d4f10*/  IMAD.MOV.U32 R164, RZ, RZ, R168 ;  /* 0x000000ffffa47224 */ /* 0x000fe400078e00a8 */
[----:B------:R-:W-:Y:S02]  /*d4f20*/  IMAD.MOV.U32 R165, RZ, RZ, R169 ;  /* 0x000000ffffa57224 */ /* 0x000fe400078e00a9 */
[----:B----4-:R-:W-:Y:S02]  /*d4f30*/  IMAD.MOV.U32 R2, RZ, RZ, R8 ;  /* 0x000000ffff027224 */ /* 0x010fe400078e0008 */
[----:B------:R-:W-:-:S02]  /*d4f40*/  IMAD.MOV.U32 R3, RZ, RZ, R9 ;  /* 0x000000ffff037224 */ /* 0x000fc400078e0009 */
[----:B------:R-:W3:Y:S04]  /*d4f50*/  LDL.64 R8, [R1+0xa1f8] ;  /* 0x00a1f80001087983 */ /* 0x000ee80000100a00 */
[----:B--2---:R1:W-:Y:S01]  /*d4f60*/  STL.128 [R1+0x370], R16 ;  /* 0x0003701001007387 */ /* 0x0043e20000100c00 */
[----:B0-----:R-:W-:Y:S01]  /*d4f70*/  MOV R170, R18 ;  /* 0x0000001200aa7202 */ /* 0x001fe20000000f00 */
[----:B------:R-:W-:Y:S01]  /*d4f80*/  IMAD.MOV.U32 R171, RZ, RZ, R19 ;  /* 0x000000ffffab7224 */ /* 0x000fe200078e0013 */
[----:B------:R-:W-:Y:S01]  /*d4f90*/  MOV R169, R17 ;  /* 0x0000001100a97202 */ /* 0x000fe20000000f00 */
[----:B------:R-:W-:Y:S02]  /*d4fa0*/  IMAD.MOV.U32 R168, RZ, RZ, R16 ;  /* 0x000000ffffa87224 */ /* 0x000fe400078e0010 */
        /* <DEDUP_REMOVED lines=8> */
[----:B------:R4:W-:Y:S01]  /*d5030*/  STL.64 [R1+0xa9b8], R14 ;  /* 0x00a9b80e01007387 */ /* 0x0009e20000100a00 */
        /* <DEDUP_REMOVED lines=8> */
[----:B------:R0:W-:Y:S01]  /*d50c0*/  STL.128 [R1+0x3b0], R188 ;  /* 0x0003b0bc01007387 */ /* 0x0001e20000100c00 */
[----:B----4-:R-:W-:Y:S01]  /*d50d0*/  IMAD.MOV.U32 R186, RZ, RZ, R190 ;  /* 0x000000ffffba7224 */ /* 0x010fe200078e00be */
[----:B------:R-:W-:Y:S01]  /*d50e0*/  MOV R184, R188 ;  /* 0x000000bc00b87202 */ /* 0x000fe20000000f00 */
[----:B------:R-:W-:Y:S01]  /*d50f0*/  IMAD.MOV.U32 R187, RZ, RZ, R191 ;  /* 0x000000ffffbb7224 */ /* 0x000fe200078e00bf */
[----:B------:R1:W-:Y:S01]  /*d5100*/  STL.128 [R1+0x3c0], R192 ;  /* 0x0003c0c001007387 */ /* 0x0003e20000100c00 */
[----:B------:R-:W-:-:S03]  /*d5110*/  IMAD.MOV.U32 R185, RZ, RZ, R189 ;  /* 0x000000ffffb97224 */ /* 0x000fc600078e00bd */
[----:B------:R-:W4:Y:S04]  /*d5120*/  LDL.64 R14, [R1+0x9e28] ;  /* 0x009e2800010e7983 */ /* 0x000f280000100a00 */
[----:B------:R3:W-:Y:S01]  /*d5130*/  STL.128 [R1+0x3d0], R196 ;  /* 0x0003d0c401007387 */ /* 0x0007e20000100c00 */
[----:B0-----:R-:W-:Y:S01]  /*d5140*/  IMAD.MOV.U32 R190, RZ, RZ, R194 ;  /* 0x000000ffffbe7224 */ /* 0x001fe200078e00c2 */
[----:B------:R-:W-:Y:S01]  /*d5150*/  MOV R191, R195 ;  /* 0x000000c300bf7202 */ /* 0x000fe20000000f00 */
[----:B------:R-:W-:Y:S02]  /*d5160*/  IMAD.MOV.U32 R188, RZ, RZ, R192 ;  /* 0x000000ffffbc7224 */ /* 0x000fe400078e00c0 */
[----:B------:R-:W-:Y:S01]  /*d5170*/  IMAD.MOV.U32 R189, RZ, RZ, R193 ;  /* 0x000000ffffbd7224 */ /* 0x000fe200078e00c1 */
[----:B-1----:R-:W-:Y:S01]  /*d5180*/  MOV R194, R198 ;  /* 0x000000c600c27202 */ /* 0x002fe20000000f00 */
[----:B------:R-:W-:Y:S01]  /*d5190*/  IMAD.MOV.U32 R195, RZ, RZ, R199 ;  /* 0x000000ffffc37224 */ /* 0x000fe200078e00c7 */
[----:B------:R-:W-:Y:S01]  /*d51a0*/  MOV R193, R197 ;  /* 0x000000c500c17202 */ /* 0x000fe20000000f00 */
[----:B------:R-:W-:Y:S01]  /*d51b0*/  IMAD.MOV.U32 R192, RZ, RZ, R196 ;  /* 0x000000ffffc07224 */ /* 0x000fe200078e00c4 */
[----:B------:R-:W-:Y:S01]  /*d51c0*/  STL.128 [R1+0x3e0], R200 ;  /* 0x0003e0c801007387 */ /* 0x000fe20000100c00 */
[----:B---3--:R-:W-:Y:S01]  /*d51d0*/  DADD R232, -RZ, -R8 ;  /* 0x00000000ffe87229 */ /* 0x008fe20000000908 */
[----:B------:R-:W-:Y:S01]  /*d51e0*/  IMAD.MOV.U32 R198, RZ, RZ, R202 ;  /* 0x000000ffffc67224 */ /* 0x000fe200078e00ca */
[----:B------:R-:W-:Y:S01]  /*d51f0*/  MOV R196, R200 ;  /* 0x000000c800c47202 */ /* 0x000fe20000000f00 */
[----:B------:R-:W-:Y:S01]  /*d5200*/  IMAD.MOV.U32 R199, RZ, RZ, R203 ;  /* 0x000000ffffc77224 */ /* 0x000fe200078e00cb */
[----:B------:R0:W-:Y:S01]  /*d5210*/  STL.128 [R1+0xa9c0], R244 ;  /* 0x00a9c0f401007387 */ /* 0x0001e20000100c00 */
[----:B------:R-:W-:-:S03]  /*d5220*/  IMAD.MOV.U32 R197, RZ, RZ, R201 ;  /* 0x000000ffffc57224 */ /* 0x000fc600078e00c9 */
[----:B------:R-:W3:Y:S04]  /*d5230*/  LDL.64 R8, [R1+0xa258] ;  /* 0x00a2580001087983 */ /* 0x000ee80000100a00 */
[----:B0-----:R-:W3:Y:S04]  /*d5240*/  LDL.128 R244, [R1+0x9540] ;  /* 0x0095400001f47983 */ /* 0x001ee80000100c00 */
[----:B--2---:R0:W-:Y:S01]  /*d5250*/  STL.128 [R1+0x3f0], R16 ;  /* 0x0003f01001007387 */ /* 0x0041e20000100c00 */
[----:B------:R-:W-:Y:S01]  /*d5260*/  IMAD.MOV.U32 R202, RZ, RZ, R18 ;  /* 0x000000ffffca7224 */ /* 0x000fe200078e0012 */
[----:B------:R-:W-:Y:S01]  /*d5270*/  MOV R203, R19 ;  /* 0x0000001300cb7202 */ /* 0x000fe20000000f00 */
[----:B------:R-:W-:-:S02]  /*d5280*/  IMAD.MOV.U32 R200, RZ, RZ, R16 ;  /* 0x000000ffffc87224 */ /* 0x000fc400078e0010 */
[----:B------:R-:W-:Y:S02]  /*d5290*/  IMAD.MOV.U32 R201, RZ, RZ, R17 ;  /* 0x000000ffffc97224 */ /* 0x000fe400078e0011 */
[----:B0-----:R-:W2:Y:S01]  /*d52a0*/  LDL.128 R16, [R1+0x9580] ;  /* 0x0095800001107983 */ /* 0x001ea20000100c00 */
[----:B------:R-:W-:Y:S01]  /*d52b0*/  IMAD.MOV.U32 R204, RZ, RZ, R208 ;  /* 0x000000ffffcc7224 */ /* 0x000fe200078e00d0 */
[----:B------:R-:W-:Y:S02]  /*d52c0*/  MOV R205, R209 ;  /* 0x000000d100cd7202 */ /* 0x000fe40000000f00 */
[----:B------:R0:W-:Y:S01]  /*d52d0*/  STL.128 [R1+0x400], R208 ;  /* 0x000400d001007387 */ /* 0x0001e20000100c00 */
[----:B------:R-:W-:Y:S01]  /*d52e0*/  MOV R206, R210 ;  /* 0x000000d200ce7202 */ /* 0x000fe20000000f00 */
[----:B------:R-:W-:Y:S02]  /*d52f0*/  IMAD.MOV.U32 R207, RZ, RZ, R211 ;  /* 0x000000ffffcf7224 */ /* 0x000fe400078e00d3 */
[----:B------:R1:W-:Y:S04]  /*d5300*/  STL.128 [R1+0x410], R228 ;  /* 0x000410e401007387 */ /* 0x0003e80000100c00 */
[----:B------:R2:W-:Y:S01]  /*d5310*/  STL.128 [R1+0x420], R216 ;  /* 0x000420d801007387 */ /* 0x0005e20000100c00 */
[----:B0-----:R-:W-:Y:S01]  /*d5320*/  MOV R208, R228 ;  /* 0x000000e400d07202 */ /* 0x001fe20000000f00 */
[----:B----4-:R-:W-:Y:S01]  /*d5330*/  DADD R234, -RZ, -R14 ;  /* 0x00000000ffea7229 */ /* 0x010fe2000000090e */
[----:B------:R-:W-:Y:S01]  /*d5340*/  IMAD.MOV.U32 R209, RZ, RZ, R229 ;  /* 0x000000ffffd17224 */ /* 0x000fe200078e00e5 */
[----:B------:R-:W4:Y:S01]  /*d5350*/  LDL.64 R14, [R1+0x9cf8] ;  /* 0x009cf800010e7983 */ /* 0x000f220000100a00 */
[----:B-1----:R-:W-:Y:S01]  /*d5360*/  DADD R228, -RZ, -R212 ;  /* 0x00000000ffe47229 */ /* 0x002fe200000009d4 */
[----:B------:R-:W-:-:S02]  /*d5370*/  IMAD.MOV.U32 R210, RZ, RZ, R230 ;  /* 0x000000ffffd27224 */ /* 0x000fc400078e00e6 */
[----:B------:R-:W-:Y:S02]  /*d5380*/  IMAD.MOV.U32 R211, RZ, RZ, R231 ;  /* 0x000000ffffd37224 */ /* 0x000fe400078e00e7 */
[----:B------:R-:W-:Y:S02]  /*d5390*/  IMAD.MOV.U32 R212, RZ, RZ, R216 ;  /* 0x000000ffffd47224 */ /* 0x000fe400078e00d8 */
[----:B------:R-:W-:Y:S01]  /*d53a0*/  IMAD.MOV.U32 R213, RZ, RZ, R217 ;  /* 0x000000ffffd57224 */ /* 0x000fe200078e00d9 */
[----:B---3--:R-:W-:Y:S01]  /*d53b0*/  DADD R230, -RZ, -R8 ;  /* 0x00000000ffe67229 */ /* 0x008fe20000000908 */
[----:B------:R-:W-:Y:S01]  /*d53c0*/  STL.128 [R1+0x440], R244 ;  /* 0x000440f401007387 */ /* 0x000fe20000100c00 */
[----:B------:R-:W-:Y:S01]  /*d53d0*/  MOV R8, R244 ;  /* 0x000000f400087202 */ /* 0x000fe20000000f00 */
[----:B------:R-:W-:Y:S02]  /*d53e0*/  IMAD.MOV.U32 R9, RZ, RZ, R245 ;  /* 0x000000ffff097224 */ /* 0x000fe400078e00f5 */
[----:B--2---:R0:W-:Y:S01]  /*d53f0*/  STL.128 [R1+0x430], R16 ;  /* 0x0004301001007387 */ /* 0x0041e20000100c00 */
[----:B------:R-:W-:Y:S01]  /*d5400*/  IMAD.MOV.U32 R216, RZ, RZ, R16 ;  /* 0x000000ffffd87224 */ /* 0x000fe200078e0010 */
[----:B------:R-:W-:Y:S01]  /*d5410*/  MOV R217, R17 ;  /* 0x0000001100d97202 */ /* 0x000fe20000000f00 */
[----:B0-----:R-:W-:-:S02]  /*d5420*/  IMAD.MOV.U32 R16, RZ, RZ, R246 ;  /* 0x000000ffff107224 */ /* 0x001fc400078e00f6 */
[----:B------:R-:W-:Y:S02]  /*d5430*/  IMAD.MOV.U32 R17, RZ, RZ, R247 ;  /* 0x000000ffff117224 */ /* 0x000fe400078e00f7 */
[----:B------:R-:W2:Y:S01]  /*d5440*/  LDL.LU.128 R244, [R1+0xa9c0] ;  /* 0x00a9c00001f47983 */ /* 0x000ea20000300c00 */
[----:B------:R-:W-:Y:S01]  /*d5450*/  IMAD.MOV.U32 R214, RZ, RZ, R218 ;  /* 0x000000ffffd67224 */ /* 0x000fe200078e00da */
[----:B------:R-:W-:Y:S01]  /*d5460*/  MOV R215, R219 ;  /* 0x000000db00d77202 */ /* 0x000fe20000000f00 */
[----:B------:R-:W-:Y:S01]  /*d5470*/  IMAD.MOV.U32 R219, RZ, RZ, R19 ;  /* 0x000000ffffdb7224 */ /* 0x000fe200078e0013 */
[----:B------:R-:W-:Y:S02]  /*d5480*/  MOV R218, R18 ;  /* 0x0000001200da7202 */ /* 0x000fe40000000f00 */
[----:B------:R-:W3:Y:S04]  /*d5490*/  LDL.LU.64 R18, [R1+0xa9d0] ;  /* 0x00a9d00001127983 */ /* 0x000ee80000300a00 */
[----:B------:R0:W-:Y:S04]  /*d54a0*/  STL.64 [R1+0x8428], R16 ;  /* 0x0084281001007387 */ /* 0x0001e80000100a00 */
[----:B----4-:R-:W-:Y:S04]  /*d54b0*/  STL.64 [R1+0x450], R14 ;  /* 0x0004500e01007387 */ /* 0x010fe80000100a00 */
[----:B------:R1:W-:Y:S04]  /*d54c0*/  STL.64 [R1+0x8490], R14 ;  /* 0x0084900e01007387 */ /* 0x0003e80000100a00 */
[----:B0-----:R-:W4:Y:S04]  /*d54d0*/  LDL.LU.64 R16, [R1+0xa9b0] ;  /* 0x00a9b00001107983 */ /* 0x001f280000300a00 */
[----:B------:R0:W-:Y:S04]  /*d54e0*/  STL.64 [R1+0x84a0], R2 ;  /* 0x0084a00201007387 */ /* 0x0001e80000100a00 */
[----:B-1----:R-:W4:Y:S04]  /*d54f0*/  LDL.LU.64 R14, [R1+0xa9b8] ;  /* 0x00a9b800010e7983 */ /* 0x002f280000300a00 */
[----:B------:R1:W-:Y:S04]  /*d5500*/  STL.64 [R1+0x84c8], R12 ;  /* 0x0084c80c01007387 */ /* 0x0003e80000100a00 */
[----:B0-----:R-:W4:Y:S04]  /*d5510*/  LDL.LU.64 R2, [R1+0xa978] ;  /* 0x00a9780001027983 */ /* 0x001f280000300a00 */
[----:B------:R0:W-:Y:S04]  /*d5520*/  STL.64 [R1+0x8420], R8 ;  /* 0x0084200801007387 */ /* 0x0001e80000100a00 */
[----:B-1----:R-:W4:Y:S04]  /*d5530*/  LDL.LU.64 R12, [R1+0xa970] ;  /* 0x00a97000010c7983 */ /* 0x002f280000300a00 */
        /* <DEDUP_REMOVED lines=9> */
[----:B------:R0:W5:Y:S04]  /*d55d0*/  LDL.LU.64 R242, [R1+0xa998] ;  /* 0x00a9980001f27983 */ /* 0x0001680000300a00 */
[----:B------:R0:W5:Y:S04]  /*d55e0*/  LDL.LU.64 R10, [R1+0xa990] ;  /* 0x00a99000010a7983 */ /* 0x0001680000300a00 */
[----:B------:R0:W5:Y:S04]  /*d55f0*/  LDL.LU.64 R4, [R1+0xa988] ;  /* 0x00a9880001047983 */ /* 0x0001680000300a00 */
[----:B------:R0:W5:Y:S04]  /*d5600*/  LDL.LU.64 R6, [R1+0xa980] ;  /* 0x00a9800001067983 */ /* 0x0001680000300a00 */
[----:B------:R0:W5:Y:S04]  /*d5610*/  LDL.LU.64 R238, [R1+0xa968] ;  /* 0x00a9680001ee7983 */ /* 0x0001680000300a00 */
[----:B------:R0:W5:Y:S04]  /*d5620*/  LDL.LU.64 R240, [R1+0xa960] ;  /* 0x00a9600001f07983 */ /* 0x0001680000300a00 */
[----:B--2---:R1:W-:Y:S04]  /*d5630*/  STL.64 [R1+0x8470], R244 ;  /* 0x008470f401007387 */ /* 0x0043e80000100a00 */
[----:B-1----:R0:W5:Y:S01]  /*d5640*/  LDL.LU.64 R244, [R1+0xa958] ;  /* 0x00a9580001f47983 */ /* 0x0021620000300a00 */
[----:B------:R-:W-:-:S02]  /*d5650*/  DADD R224, -RZ, -R250 ;  /* 0x00000000ffe07229 */ /* 0x000fc400000009fa */
[----:B------:R-:W-:Y:S01]  /*d5660*/  DADD R226, -RZ, -R226 ;  /* 0x00000000ffe27229 */ /* 0x000fe200000009e2 */
[----:B------:R1:W-:Y:S01]  /*d5670*/  STL.64 [R1+0x8468], R250 ;  /* 0x008468fa01007387 */ /* 0x0003e20000100a00 */
[----:B------:R-:W-:Y:S02]  /*d5680*/  DADD R220, -RZ, -R220 ;  /* 0x00000000ffdc7229 */ /* 0x000fe400000009dc */
[----:B------:R-:W-:Y:S01]  /*d5690*/  DADD R222, -RZ, -R222 ;  /* 0x00000000ffde7229 */ /* 0x000fe200000009de */
[----:B------:R-:W-:Y:S01]  /*d56a0*/  STL.128 [R1], R232 ;  /* 0x000000e801007387 */ /* 0x000fe20000100c00 */
[----:B-1----:R-:W-:Y:S01]  /*d56b0*/  IMAD.MOV.U32 R250, RZ, RZ, R248 ;  /* 0x000000fffffa7224 */ /* 0x002fe200078e00f8 */
[----:B------:R-:W-:Y:S01]  /*d56c0*/  MOV R251, R249 ;  /* 0x000000f900fb7202 */ /* 0x000fe20000000f00 */
[----:B------:R-:W-:Y:S02]  /*d56d0*/  IMAD.MOV.U32 R248, RZ, RZ, R246 ;  /* 0x000000fffff87224 */ /* 0x000fe400078e00f6 */
[----:B------:R-:W-:Y:S01]  /*d56e0*/  IMAD.MOV.U32 R249, RZ, RZ, R247 ;  /* 0x000000fffff97224 */ /* 0x000fe200078e00f7 */
[----:B------:R-:W-:Y:S04]  /*d56f0*/  STL.128 [R1+0x10], R228 ;  /* 0x000010e401007387 */ /* 0x000fe80000100c00 */
[----:B------:R-:W-:Y:S04]  /*d5700*/  STL.128 [R1+0x20], R224 ;  /* 0x000020e001007387 */ /* 0x000fe80000100c00 */
[----:B------:R-:W-:Y:S04]  /*d5710*/  STL.128 [R1+0x180], R220 ;  /* 0x000180dc01007387 */ /* 0x000fe80000100c00 */
[----:B------:R-:W-:Y:S04]  /*d5720*/  STL.64 [R1+0x8460], R250 ;  /* 0x008460fa01007387 */ /* 0x000fe80000100a00 */
[----:B------:R-:W-:Y:S01]  /*d5730*/  STL.64 [R1+0x84b8], R248 ;  /* 0x0084b8f801007387 */ /* 0x000fe20000100a00 */
[----:B---3--:R-:W-:Y:S01]  /*d5740*/  MOV R246, R18 ;  /* 0x0000001200f67202 */ /* 0x008fe20000000f00 */
[----:B------:R-:W-:Y:S01]  /*d5750*/  IMAD.MOV.U32 R247, RZ, RZ, R19 ;  /* 0x000000fffff77224 */ /* 0x000fe200078e0013 */
[----:B----4-:R-:W-:Y:S01]  /*d5760*/  MOV R19, R17 ;  /* 0x0000001100137202 */ /* 0x010fe20000000f00 */
[----:B------:R-:W-:-:S02]  /*d5770*/  IMAD.MOV.U32 R18, RZ, RZ, R16 ;  /* 0x000000ffff127224 */ /* 0x000fc400078e0010 */
[----:B------:R-:W-:Y:S01]  /*d5780*/  IMAD.MOV.U32 R16, RZ, RZ, R14 ;  /* 0x000000ffff107224 */ /* 0x000fe200078e000e */
[----:B------:R1:W-:Y:S01]  /*d5790*/  STL.64 [R1+0x84b0], R246 ;  /* 0x0084b0f601007387 */ /* 0x0003e20000100a00 */
[----:B------:R-:W-:Y:S01]  /*d57a0*/  IMAD.MOV.U32 R17, RZ, RZ, R15 ;  /* 0x000000ffff117224 */ /* 0x000fe200078e000f */
[----:B------:R-:W-:Y:S01]  /*d57b0*/  MOV R14, R12 ;  /* 0x0000000c000e7202 */ /* 0x000fe20000000f00 */
[----:B------:R-:W-:Y:S02]  /*d57c0*/  IMAD.MOV.U32 R15, RZ, RZ, R13 ;  /* 0x000000ffff0f7224 */ /* 0x000fe400078e000d */
[----:B-1----:R-:W-:Y:S01]  /*d57d0*/  IMAD.MOV.U32 R246, RZ, RZ, R2 ;  /* 0x000000fffff67224 */ /* 0x002fe200078e0002 */
[----:B------:R-:W-:Y:S01]  /*d57e0*/  MOV R247, R3 ;  /* 0x0000000300f77202 */ /* 0x000fe20000000f00 */
[----:B0-----:R-:W-:Y:S06]  /*d57f0*/  BRA `(.L_x_5156) ;  /* 0x000000e800507947 */ /* 0x001fec0003800000 */
.L_x_5155:
[----:B------:R-:W0:Y:S01]  /*d5800*/  LDC R3, c[0x0][0x3b4] ;  /* 0x0000ed00ff037b82 */ /* 0x000e220000000800 */
[----:B------:R-:W-:-:S04]  /*d5810*/  IMAD.SHL.U32 R0, R2, 0x4, RZ ;  /* 0x0000000402007824 */ /* 0x000fc800078e00ff */
[----:B0-----:R-:W-:-:S06]  /*d5820*/  IMAD R0, R3, 0x1e0, R0 ;  /* 0x000001e003007824 */ /* 0x001fcc00078e0200 */
[----:B------:R-:W0:Y:S02]  /*d5830*/  LDC R0, c[0x3][R0+-0xf0] ;  /* 0x00ffc40000007b82 */ /* 0x000e240000000800 */
[----:B0-----:R-:W-:-:S13]  /*d5840*/  ISETP.NE.AND P1, PT, R0, RZ, PT ;  /* 0x000000ff0000720c */ /* 0x001fda0003f25270 */
[----:B------:R-:W-:Y:S05]  /*d5850*/  @P1 BRA `(.L_x_5157) ;  /* 0x0000000400401947 */ /* 0x000fea0003800000 */
[----:B------:R-:W2:Y:S04]  /*d5860*/  LDL.128 R104, [R1+0x80] ;  /* 0x0000800001687983 */ /* 0x000ea80000100c00 */
[----:B------:R-:W3:Y:S04]  /*d5870*/  LDL.128 R108, [R1+0x90] ;  /* 0x00009000016c7983 */ /* 0x000ee80000100c00 */
[----:B------:R-:W4:Y:S04]  /*d5880*/  LDL.128 R112, [R1+0xa0] ;  /* 0x0000a00001707983 */ /* 0x000f280000100c00 */
[----:B------:R-:W4:Y:S04]  /*d5890*/  LDL.128 R128, [R1+0xe0] ;  /* 0x0000e00001807983 */ /* 0x000f280000100c00 */
[----:B------:R-:W4:Y:S04]  /*d58a0*/  LDL.128 R132, [R1+0xf0] ;  /* 0x0000f00001847983 */ /* 0x000f280000100c00 */
[----:B------:R-:W4:Y:S04]  /*d58b0*/  LDL.128 R136, [R1+0x100] ;  /* 0x0001000001887983 */ /* 0x000f280000100c00 */
[----:B------:R-:W4:Y:S04]  /*d58c0*/  LDL.128 R212, [R1+0x230] ;  /* 0x0002300001d47983 */ /* 0x000f280000100c00 */
[----:B------:R-:W4:Y:S04]  /*d58d0*/  LDL.64 R2, [R1+0x450] ;  /* 0x0004500001027983 */ /* 0x000f280000100a00 */
[----:B------:R-:W4:Y:S04]  /*d58e0*/  LDL.128 R248, [R1+0x440] ;  /* 0x0004400001f87983 */ /* 0x000f280000100c00 */
[----:B------:R1:W5:Y:S04]  /*d58f0*/  LDL.128 R232, [R1] ;  /* 0x0000000001e87983 */ /* 0x0003680000100c00 */
        /* <DEDUP_REMOVED lines=54> */
[----:B---3--:R2:W-:Y:S04]  /*d5c60*/  STL.128 [R1+0x8460], R108 ;  /* 0x0084606c01007387 */ /* 0x0085e80000100c00 */
[----:B----4-:R3:W-:Y:S04]  /*d5c70*/  STL.128 [R1+0x8470], R112 ;  /* 0x0084707001007387 */ /* 0x0107e80000100c00 */
[----:B------:R4:W-:Y:S04]  /*d5c80*/  STL.128 [R1+0x84c0], R128 ;  /* 0x0084c08001007387 */ /* 0x0009e80000100c00 */
[----:B------:R1:W-:Y:S04]  /*d5c90*/  STL.128 [R1+0x84a0], R132 ;  /* 0x0084a08401007387 */ /* 0x0003e80000100c00 */
[----:B------:R1:W-:Y:S04]  /*d5ca0*/  STL.128 [R1+0x8480], R136 ;  /* 0x0084808801007387 */ /* 0x0003e80000100c00 */
[----:B------:R1:W-:Y:S04]  /*d5cb0*/  STL.128 [R1+0x8440], R212 ;  /* 0x008440d401007387 */ /* 0x0003e80000100c00 */
[----:B0-----:R0:W5:Y:S04]  /*d5cc0*/  LDL.128 R104, [R1+0x270] ;  /* 0x0002700001687983 */ /* 0x0011680000100c00 */
[----:B--2---:R0:W5:Y:S04]  /*d5cd0*/  LDL.128 R108, [R1+0x280] ;  /* 0x00028000016c7983 */ /* 0x0041680000100c00 */
[----:B---3--:R0:W5:Y:S04]  /*d5ce0*/  LDL.128 R112, [R1+0x290] ;  /* 0x0002900001707983 */ /* 0x0081680000100c00 */
[----:B----4-:R0:W5:Y:S04]  /*d5cf0*/  LDL.128 R128, [R1+0x2d0] ;  /* 0x0002d00001807983 */ /* 0x0101680000100c00 */
[----:B-1----:R0:W5:Y:S04]  /*d5d00*/  LDL.128 R132, [R1+0x2e0] ;  /* 0x0002e00001847983 */ /* 0x0021680000100c00 */
[----:B------:R0:W5:Y:S04]  /*d5d10*/  LDL.128 R136, [R1+0x2f0] ;  /* 0x0002f00001887983 */ /* 0x0001680000100c00 */
[----:B------:R0:W5:Y:S04]  /*d5d20*/  LDL.128 R212, [R1+0x420] ;  /* 0x0004200001d47983 */ /* 0x0001680000100c00 */
[----:B------:R0:W-:Y:S04]  /*d5d30*/  STL.64 [R1+0x8490], R2 ;  /* 0x0084900201007387 */ /* 0x0001e80000100a00 */
[----:B------:R0:W-:Y:S01]  /*d5d40*/  STL.128 [R1+0x8420], R248 ;  /* 0x008420f801007387 */ /* 0x0001e20000100c00 */
[----:B------:R-:W-:Y:S05]  /*d5d50*/  BRA `(.L_x_5156) ;  /* 0x000000e000f87947 */ /* 0x000fea0003800000 */
.L_x_5157:
[----:B------:R-:W2:Y:S04]  /*d5d60*/  LDL.128 R80, [R1+0x690] ;  /* 0x0006900001507983 */ /* 0x000ea80000100c00 */
[----:B------:R-:W3:Y:S04]  /*d5d70*/  LDL.128 R44, [R1+0x730] ;  /* 0x00073000012c7983 */ /* 0x000ee80000100c00 */
[----:B------:R-:W4:Y:S04]  /*d5d80*/  LDL.128 R4, [R1+0x470] ;  /* 0x0004700001047983 */ /* 0x000f280000100c00 */
[----:B------:R-:W5:Y:S04]  /*d5d90*/  LDL.128 R16, [R1+0x610] ;  /* 0x0006100001107983 */ /* 0x000f680000100c00 */
[----:B------:R0:W-:Y:S04]  /*d5da0*/  STL [R1+0xa958], R2 ;  /* 0x00a9580201007387 */ /* 0x0001e80000100800 */
[----:B------:R-:W5:Y:S04]  /*d5db0*/  LDL.128 R168, [R1+0x820] ;  /* 0x0008200001a87983 */ /* 0x000f680000100c00 */
[----:B------:R-:W5:Y:S04]  /*d5dc0*/  LDL.128 R172, [R1+0x740] ;  /* 0x0007400001ac7983 */ /* 0x000f680000100c00 */
[----:B0-----:R-:W5:Y:S04]  /*d5dd0*/  LDL.64 R2, [R1+0x8b0] ;  /* 0x0008b00001027983 */ /* 0x001f680000100a00 */
        /* <DEDUP_REMOVED lines=52> */
[----:B--2---:R0:W-:Y:S04]  /*d6120*/  STL.128 [R1+0xa980], R80 ;  /* 0x00a9805001007387 */ /* 0x0041e80000100c00 */
[----:B---3--:R1:W-:Y:S01]  /*d6130*/  STL.128 [R1+0x8490], R44 ;  /* 0x0084902c01007387 */ /* 0x0083e20000100c00 */
[----:B----4-:R-:W-:Y:S01]  /*d6140*/  IMAD.MOV.U32 R22, RZ, RZ, R4 ;  /* 0x000000ffff167224 */ /* 0x010fe200078e0004 */
[----:B------:R-:W-:Y:S01]  /*d6150*/  MOV R23, R5 ;  /* 0x0000000500177202 */ /* 0x000fe20000000f00 */
[----:B0-----:R-:W-:Y:S01]  /*d6160*/  IMAD.MOV.U32 R82, RZ, RZ, R44 ;  /* 0x000000ffff527224 */ /* 0x001fe200078e002c */
[----:B------:R-:W-:Y:S01]  /*d6170*/  MOV R80, R46 ;  /* 0x0000002e00507202 */ /* 0x000fe20000000f00 */
[----:B------:R-:W-:-:S02]  /*d6180*/  IMAD.MOV.U32 R83, RZ, RZ, R45 ;  /* 0x000000ffff537224 */ /* 0x000fc400078e002d */
[----:B------:R-:W-:Y:S02]  /*d6190*/  IMAD.MOV.U32 R81, RZ, RZ, R47 ;  /* 0x000000ffff517224 */ /* 0x000fe400078e002f */
[----:B-1----:R-:W2:Y:S01]  /*d61a0*/  LDL.128 R44, [R1+0x810] ;  /* 0x00081000012c7983 */ /* 0x002ea20000100c00 */
[----:B------:R-:W-:Y:S02]  /*d61b0*/  IMAD.MOV.U32 R20, RZ, RZ, R6 ;  /* 0x000000ffff147224 */ /* 0x000fe400078e0006 */
[----:B------:R-:W-:Y:S01]  /*d61c0*/  IMAD.MOV.U32 R21, RZ, RZ, R7 ;  /* 0x000000ffff157224 */ /* 0x000fe200078e0007 */
[----:B------:R0:W-:Y:S04]  /*d61d0*/  STL.128 [R1+0x84d0], R4 ;  /* 0x0084d00401007387 */ /* 0x0001e80000100c00 */
[----:B0-----:R-:W3:Y:S01]  /*d61e0*/  LDL.128 R4, [R1+0x480] ;  /* 0x0004800001047983 */ /* 0x001ee20000100c00 */
[----:B-----5:R-:W-:Y:S01]  /*d61f0*/  IMAD.MOV.U32 R38, RZ, RZ, R16 ;  /* 0x000000ffff267224 */ /* 0x020fe200078e0010 */
[----:B------:R-:W-:Y:S01]  /*d6200*/  MOV R39, R17 ;  /* 0x0000001100277202 */ /* 0x000fe20000000f00 */
[----:B------:R-:W-:-:S02]  /*d6210*/  IMAD.MOV.U32 R37, RZ, RZ, R19 ;  /* 0x000000ffff257224 */ /* 0x000fc400078e0013 */
[----:B------:R-:W-:Y:S01]  /*d6220*/  IMAD.MOV.U32 R36, RZ, RZ, R18 ;  /* 0x000000ffff247224 */ /* 0x000fe200078e0012 */
[----:B------:R0:W-:Y:S04]  /*d6230*/  STL.128 [R1+0xa960], R168 ;  /* 0x00a960a801007387 */ /* 0x0001e80000100c00 */
[----:B------:R-:W-:Y:S04]  /*d6240*/  STL.64 [R1+0x8468], R2 ;  /* 0x0084680201007387 */ /* 0x000fe80000100a00 */
[----:B------:R2:W-:Y:S01]  /*d6250*/  STL.64 [R1+0xa990], R2 ;  /* 0x00a9900201007387 */ /* 0x0005e20000100a00 */
[----:B0-----:R-:W-:Y:S01]  /*d6260*/  MOV R168, R38 ;  /* 0x0000002600a87202 */ /* 0x001fe20000000f00 */
[----:B------:R-:W-:Y:S01]  /*d6270*/  IMAD.MOV.U32 R169, RZ, RZ, R39 ;  /* 0x000000ffffa97224 */ /* 0x000fe200078e0027 */
[----:B------:R-:W-:Y:S01]  /*d6280*/  MOV R171, R37 ;  /* 0x0000002500ab7202 */ /* 0x000fe20000000f00 */
[----:B------:R-:W-:Y:S01]  /*d6290*/  IMAD.MOV.U32 R170, RZ, RZ, R36 ;  /* 0x000000ffffaa7224 */ /* 0x000fe200078e0024 */
[----:B------:R-:W-:Y:S04]  /*d62a0*/  STL.128 [R1+0xa970], R172 ;  /* 0x00a970ac01007387 */ /* 0x000fe80000100c00 */
[----:B------:R0:W-:Y:S04]  /*d62b0*/  STL.128 [R1+0x1b0], R168 ;  /* 0x0001b0a801007387 */ /* 0x0001e80000100c00 */
[----:B------:R-:W-:Y:S04]  /*d62c0*/  STL.64 [R1+0xa9a8], R226 ;  /* 0x00a9a8e201007387 */ /* 0x000fe80000100a00 */
[----:B------:R-:W-:Y:S04]  /*d62d0*/  STL.64 [R1+0xa9a0], R214 ;  /* 0x00a9a0d601007387 */ /* 0x000fe80000100a00 */
[----:B------:R-:W-:Y:S01]  /*d62e0*/  STL.64 [R1+0xa998], R94 ;  /* 0x00a9985e01007387 */ /* 0x000fe20000100a00 */
[----:B--2---:R-:W-:-:S03]  /*d62f0*/  IMAD.MOV.U32 R2, RZ, RZ, R46 ;  /* 0x000000ffff027224 */ /* 0x004fc600078e002e */
[----:B------:R-:W-:Y:S01]  /*d6300*/  STL.128 [R1+0xa9b0], R248 ;  /* 0x00a9b0f801007387 */ /* 0x000fe20000100c00 */
[----:B------:R-:W-:Y:S02]  /*d6310*/  IMAD.MOV.U32 R3, RZ, RZ, R47 ;  /* 0x000000ffff037224 */ /* 0x000fe400078e002f */
[----:B0-----:R-:W-:Y:S01]  /*d6320*/  IMAD.MOV.U32 R170, RZ, RZ, R2 ;  /* 0x000000ffffaa7224 */ /* 0x001fe200078e0002 */
[----:B------:R-:W-:Y:S02]  /*d6330*/  STL.128 [R1+0xa9c0], R244 ;  /* 0x00a9c0f401007387 */ /* 0x000fe40000100c00 */
[----:B------:R-:W-:Y:S02]  /*d6340*/  MOV R171, R3 ;  /* 0x0000000300ab7202 */ /* 0x000fe40000000f00 */
[----:B------:R-:W2:Y:S01]  /*d6350*/  LDL.LU.64 R2, [R1+0xa990] ;  /* 0x00a9900001027983 */ /* 0x000ea20000300a00 */
[----:B---3--:R-:W-:Y:S01]  /*d6360*/  MOV R30, R4 ;  /* 0x00000004001e7202 */ /* 0x008fe20000000f00 */
[----:B------:R-:W-:-:S02]  /*d6370*/  IMAD.MOV.U32 R31, RZ, RZ, R5 ;  /* 0x000000ffff1f7224 */ /* 0x000fc400078e0005 */
[----:B------:R0:W-:Y:S01]  /*d6380*/  STL.128 [R1+0x84e0], R4 ;  /* 0x0084e00401007387 */ /* 0x0001e20000100c00 */
[----:B------:R-:W-:Y:S01]  /*d6390*/  IMAD.MOV.U32 R28, RZ, RZ, R6 ;  /* 0x000000ffff1c7224 */ /* 0x000fe200078e0006 */
[----:B------:R-:W-:Y:S02]  /*d63a0*/  MOV R29, R7 ;  /* 0x00000007001d7202 */ /* 0x000fe40000000f00 */
[----:B------:R1:W-:Y:S04]  /*d63b0*/  STL.128 [R1+0x8420], R16 ;  /* 0x0084201001007387 */ /* 0x0003e80000100c00 */
[----:B------:R3:W-:Y:S04]  /*d63c0*/  STL.128 [R1+0x8430], R32 ;  /* 0x0084302001007387 */ /* 0x0007e80000100c00 */
[----:B------:R4:W-:Y:S04]  /*d63d0*/  STL.128 [R1+0x8450], R44 ;  /* 0x0084502c01007387 */ /* 0x0009e80000100c00 */
[----:B0-----:R-:W5:Y:S01]  /*d63e0*/  LDL.128 R4, [R1+0x490] ;  /* 0x0004900001047983 */ /* 0x001f620000100c00 */
        /* <DEDUP_REMOVED lines=14> */
[----:B-1----:R-:W5:Y:S01]  /*d64d0*/  LDL.128 R16, [R1+0x630] ;  /* 0x0006300001107983 */ /* 0x002f620000100c00 */
[----:B------:R-:W-:-:S02]  /*d64e0*/  IMAD.MOV.U32 R246, RZ, RZ, R20 ;  /* 0x000000fffff67224 */ /* 0x000fc400078e0014 */
[----:B------:R-:W-:Y:S01]  /*d64f0*/  IMAD.MOV.U32 R169, RZ, RZ, R95 ;  /* 0x000000ffffa97224 */ /* 0x000fe200078e005f */
[----:B------:R-:W-:Y:S04]  /*d6500*/  STL.128 [R1+0x20], R248 ;  /* 0x000020f801007387 */ /* 0x000fe80000100c00 */
[----:B------:R0:W-:Y:S04]  /*d6510*/  STL.128 [R1+0x10], R244 ;  /* 0x000010f401007387 */ /* 0x0001e80000100c00 */
[----:B------:R1:W-:Y:S04]  /*d6520*/  STL.128 [R1+0x3b0], R168 ;  /* 0x0003b0a801007387 */ /* 0x0003e80000100c00 */
[----:B---3--:R-:W3:Y:S04]  /*d6530*/  LDL.128 R32, [R1+0x6c0] ;  /* 0x0006c00001207983 */ /* 0x008ee80000100c00 */
[----:B------:R-:W3:Y:S04]  /*d6540*/  LDL.128 R28, [R1+0x760] ;  /* 0x00076000011c7983 */ /* 0x000ee80000100c00 */
[----:B------:R-:W3:Y:S04]  /*d6550*/  LDL.128 R20, [R1+0x7d0] ;  /* 0x0007d00001147983 */ /* 0x000ee80000100c00 */
[----:B----4-:R-:W4:Y:S04]  /*d6560*/  LDL.128 R44, [R1+0x890] ;  /* 0x00089000012c7983 */ /* 0x010f280000100c00 */
[----:B------:R-:W4:Y:S04]  /*d6570*/  LDL.128 R36, [R1+0x8a0] ;  /* 0x0008a00001247983 */ /* 0x000f280000100c00 */
[----:B0-----:R-:W3:Y:S04]  /*d6580*/  LDL.LU.128 R244, [R1+0xa9c0] ;  /* 0x00a9c00001f47983 */ /* 0x001ee80000300c00 */
[----:B------:R-:W4:Y:S04]  /*d6590*/  LDL.LU.128 R248, [R1+0xa9b0] ;  /* 0x00a9b00001f87983 */ /* 0x000f280000300c00 */
[----:B------:R-:W3:Y:S04]  /*d65a0*/  LDL.LU.64 R94, [R1+0xa998] ;  /* 0x00a99800015e7983 */ /* 0x000ee80000300a00 */
[----:B-1----:R-:W3:Y:S04]  /*d65b0*/  LDL.LU.128 R168, [R1+0xa960] ;  /* 0x00a9600001a87983 */ /* 0x002ee80000300c00 */
[----:B--2---:R0:W-:Y:S04]  /*d65c0*/  STL.64 [R1+0x450], R2 ;  /* 0x0004500201007387 */ /* 0x0041e80000100a00 */
[----:B0-----:R-:W2:Y:S01]  /*d65d0*/  LDL.LU R2, [R1+0xa958] ;  /* 0x00a9580001027983 */ /* 0x001ea20000300800 */
[----:B-----5:R-:W-:Y:S01]  /*d65e0*/  IMAD.MOV.U32 R10, RZ, RZ, R4 ;  /* 0x000000ffff0a7224 */ /* 0x020fe200078e0004 */
[----:B------:R-:W-:Y:S01]  /*d65f0*/  MOV R8, R6 ;  /* 0x0000000600087202 */ /* 0x000fe20000000f00 */
[----:B------:R-:W-:-:S02]  /*d6600*/  IMAD.MOV.U32 R11, RZ, RZ, R5 ;  /* 0x000000ffff0b7224 */ /* 0x000fc400078e0005 */
[----:B------:R-:W-:Y:S01]  /*d6610*/  IMAD.MOV.U32 R9, RZ, RZ, R7 ;  /* 0x000000ffff097224 */ /* 0x000fe200078e0007 */
[----:B------:R-:W-:Y:S01]  /*d6620*/  MOV R174, R8 ;  /* 0x0000000800ae7202 */ /* 0x000fe20000000f00 */
[----:B------:R-:W-:Y:S02]  /*d6630*/  IMAD.MOV.U32 R172, RZ, RZ, R10 ;  /* 0x000000ffffac7224 */ /* 0x000fe400078e000a */
[----:B------:R-:W-:Y:S02]  /*d6640*/  IMAD.MOV.U32 R173, RZ, RZ, R11 ;  /* 0x000000ffffad7224 */ /* 0x000fe400078e000b */
[----:B------:R-:W-:Y:S01]  /*d6650*/  IMAD.MOV.U32 R175, RZ, RZ, R9 ;  /* 0x000000ffffaf7224 */ /* 0x000fe200078e0009 */
[----:B------:R0:W-:Y:S04]  /*d6660*/  STL.128 [R1+0x8480], R4 ;  /* 0x0084800401007387 */ /* 0x0001e80000100c00 */
[----:B------:R1:W-:Y:S04]  /*d6670*/  STL.128 [R1+0x30], R172 ;  /* 0x000030ac01007387 */ /* 0x0003e80000100c00 */
[----:B------:R-:W5:Y:S04]  /*d6680*/  LDL.128 R8, [R1+0x7c0] ;  /* 0x0007c00001087983 */ /* 0x000f680000100c00 */
[----:B0-----:R-:W5:Y:S01]  /*d6690*/  LDL.128 R4, [R1+0x5f0] ;  /* 0x0005f00001047983 */ /* 0x001f620000100c00 */
[----:B-1----:R-:W-:Y:S01]  /*d66a0*/  IMAD.MOV.U32 R172, RZ, RZ, R82 ;  /* 0x000000ffffac7224 */ /* 0x002fe200078e0052 */
        /* <DEDUP_REMOVED lines=9> */
[----:B------:R-:W5:Y:S04]  /*d6740*/  LDL.LU.64 R226, [R1+0xa9a8] ;  /* 0x00a9a80001e27983 */ /* 0x000f680000300a00 */
[----:B------:R-:W5:Y:S04]  /*d6750*/  LDL.LU.64 R214, [R1+0xa9a0] ;  /* 0x00a9a00001d67983 */ /* 0x000f680000300a00 */
[----:B0-----:R-:W5:Y:S04]  /*d6760*/  LDL.LU.128 R172, [R1+0xa970] ;  /* 0x00a9700001ac7983 */ /* 0x001f680000300c00 */
[----:B-1----:R-:W5:Y:S04]  /*d6770*/  LDL.LU.128 R80, [R1+0xa980] ;  /* 0x00a9800001507983 */ /* 0x002f680000300c00 */
[----:B------:R0:W-:Y:S04]  /*d6780*/  STL.128 [R1], R24 ;  /* 0x0000001801007387 */ /* 0x0001e80000100c00 */
[----:B----4-:R0:W-:Y:S04]  /*d6790*/  STL.128 [R1+0x40], R248 ;  /* 0x000040f801007387 */ /* 0x0101e80000100c00 */
        /* <DEDUP_REMOVED lines=48> */
[----:B--2---:R-:W-:-:S04]  /*d6aa0*/  VIADD R0, R2, 0xffffffff ;  /* 0xffffffff02007836 */ /* 0x004fc80000000000 */
[----:B------:R-:W-:-:S05]  /*d6ab0*/  IMAD R0, R0, R2, RZ ;  /* 0x0000000200007224 */ /* 0x000fca00078e02ff */
[----:B------:R-:W-:-:S04]  /*d6ac0*/  LEA.HI R0, R0, R0, RZ, 0x1 ;  /* 0x0000000000007211 */ /* 0x000fc800078f08ff */
[----:B------:R-:W-:Y:S01]  /*d6ad0*/  SHF.R.S32.HI R0, RZ, 0x1, R0 ;  /* 0x00000001ff007819 */ /* 0x000fe20000011400 */
[----:B------:R0:W-:Y:S04]  /*d6ae0*/  STL.128 [R1+0x3f0], R56 ;  /* 0x0003f03801007387 */ /* 0x0001e80000100c00 */
[----:B------:R0:W-:Y:S04]  /*d6af0*/  STL.128 [R1+0x400], R60 ;  /* 0x0004003c01007387 */ /* 0x0001e80000100c00 */
[----:B------:R0:W-:Y:S04]  /*d6b00*/  STL.128 [R1+0x410], R64 ;  /* 0x0004104001007387 */ /* 0x0001e80000100c00 */
[----:B------:R0:W-:Y:S04]  /*d6b10*/  STL.128 [R1+0x420], R176 ;  /* 0x000420b001007387 */ /* 0x0001e80000100c00 */
[----:B------:R0:W-:Y:S04]  /*d6b20*/  STL.128 [R1+0x430], R44 ;  /* 0x0004302c01007387 */ /* 0x0001e80000100c00 */
[----:B------:R0:W-:Y:S04]  /*d6b30*/  STL.128 [R1+0x440], R36 ;  /* 0x0004402401007387 */ /* 0x0001e80000100c00 */
[----:B-----5:R0:W-:Y:S04]  /*d6b40*/  STL.128 [R1+0x360], R8 ;  /* 0x0003600801007387 */ /* 0x0201e80000100c00 */
[----:B------:R0:W-:Y:S04]  /*d6b50*/  STL [R1+0x8448], R0 ;  /* 0x0084480001007387 */ /* 0x0001e80000100800 */
[----:B------:R0:W-:Y:S01]  /*d6b60*/  STL.128 [R1+0x190], R4 ;  /* 0x0001900401007387 */ /* 0x0001e20000100c00 */
[----:B------:R-:W-:-:S03]  /*d6b70*/  IMAD.MOV.U32 R252, RZ, RZ, RZ ;  /* 0x000000fffffc7224 */ /* 0x000fc600078e00ff */
[----:B------:R0:W-:Y:S04]  /*d6b80*/  STL.128 [R1+0xc0], R224 ;  /* 0x0000c0e001007387 */ /* 0x0001e80000100c00 */
[----:B------:R0:W-:Y:S04]  /*d6b90*/  STL.128 [R1+0xe0], R212 ;  /* 0x0000e0d401007387 */ /* 0x0001e80000100c00 */
[----:B------:R0:W-:Y:S04]  /*d6ba0*/  STL.128 [R1+0x2e0], R172 ;  /* 0x0002e0ac01007387 */ /* 0x0001e80000100c00 */
[----:B------:R0:W-:Y:S02]  /*d6bb0*/  STL.128 [R1+0x230], R80 ;  /* 0x0002305001007387 */ /* 0x0001e40000100c00 */
.L_x_5158:
[----:B------:R-:W2:Y:S01]  /*d6bc0*/  LDL R2, [R1+0x8448] ;  /* 0x0084480001027983 */ /* 0x000ea20000100800 */
[----:B------:R-:W-:Y:S01]  /*d6bd0*/  IADD3 R3, PT, PT, R1, 0x6a10, RZ ;  /* 0x00006a1001037810 */ /* 0x000fe20007ffe0ff */
[----:B0-----:R-:W-:Y:S02]  /*d6be0*/  IMAD R0, R252, 0x8b, RZ ;  /* 0x0000008bfc007824 */ /* 0x001fe400078e02ff */
[----:B------:R0:W-:Y:S02]  /*d6bf0*/  STL.64 [R1+0xa970], R36 ;  /* 0x00a9702401007387 */ /* 0x0001e40000100a00 */
[----:B------:R-:W-:Y:S02]  /*d6c00*/  IMAD R0, R0, 0x8, R3 ;  /* 0x0000000800007824 */ /* 0x000fe400078e0203 */
[----:B------:R-:W1:Y:S01]  /*d6c10*/  LDC R3, c[0x0][0x3b4] ;  /* 0x0000ed00ff037b82 */ /* 0x000e620000000800 */
[----:B------:R-:W-:Y:S04]  /*d6c20*/  STL.64 [R1+0xa968], R38 ;  /* 0x00a9682601007387 */ /* 0x000fe80000100a00 */
[----:B------:R-:W-:Y:S04]  /*d6c30*/  STL.64 [R1+0xa988], R178 ;  /* 0x00a988b201007387 */ /* 0x000fe80000100a00 */
[----:B0-----:R-:W3:Y:S04]  /*d6c40*/  LDL.64 R36, [R0] ;  /* 0x0000000000247983 */ /* 0x001ee80000100a00 */
[----:B------:R0:W-:Y:S04]  /*d6c50*/  STL.64 [R1+0xa980], R44 ;  /* 0x00a9802c01007387 */ /* 0x0001e80000100a00 */
[----:B------:R4:W-:Y:S04]  /*d6c60*/  STL.64 [R1+0xa978], R46 ;  /* 0x00a9782e01007387 */ /* 0x0009e80000100a00 */
[----:B0-----:R-:W3:Y:S04]  /*d6c70*/  LDL.LU.64 R44, [R1+0x84d0] ;  /* 0x0084d000012c7983 */ /* 0x001ee80000300a00 */
[----:B----4-:R-:W4:Y:S01]  /*d6c80*/  LDL.LU.64 R46, [R1+0x84d8] ;  /* 0x0084d800012e7983 */ /* 0x010f220000300a00 */
[----:B--2---:R-:W-:-:S05]  /*d6c90*/  IMAD.IADD R2, R2, 0x1, R252 ;  /* 0x0000000102027824 */ /* 0x004fca00078e02fc */
[----:B------:R-:W-:-:S05]  /*d6ca0*/  SHF.L.U32 R2, R2, 0x3, RZ ;  /* 0x0000000302027819 */ /* 0x000fca00000006ff */
[----:B-1----:R-:W-:-:S06]  /*d6cb0*/  IMAD R2, R3, 0x1e0, R2 ;  /* 0x000001e003027824 */ /* 0x002fcc00078e0202 */
[----:B------:R-:W3:Y:S02]  /*d6cc0*/  LDC.64 R2, c[0x3][R2+-0x1e0] ;  /* 0x00ff880002027b82 */ /* 0x000ee40000000a00 */
[C---:B---3-5:R-:W-:Y:S01]  /*d6cd0*/  DFMA R24, R2.reuse, R36, R24 ;  /* 0x000000240218722b */ /* 0x068fe20000000018 */
[----:B------:R-:W2:Y:S06]  /*d6ce0*/  LDL.LU.64 R36, [R1+0x84e0] ;  /* 0x0084e00001247983 */ /* 0x000eac0000300a00 */
[----:B------:R-:W-:Y:S04]  /*d6cf0*/  STL.64 [R1], R24 ;  /* 0x0000001801007387 */ /* 0x000fe80000100a00 */
[----:B------:R-:W3:Y:S02]  /*d6d00*/  LDL.64 R38, [R0+0x8] ;  /* 0x0000080000267983 */ /* 0x000ee40000100a00 */
[----:B---3--:R-:W-:-:S02]  /*d6d10*/  DFMA R26, R2, R38, R26 ;  /* 0x00000026021a722b */ /* 0x008fc4000000001a */
[----:B------:R-:W3:Y:S05]  /*d6d20*/  LDL.LU.64 R38, [R1+0x8480] ;  /* 0x0084800001267983 */ /* 0x000eea0000300a00 */
[----:B------:R-:W-:Y:S04]  /*d6d30*/  STL.64 [R1+0x8], R26 ;  /* 0x0000081a01007387 */ /* 0x000fe80000100a00 */
[----:B------:R-:W4:Y:S02]  /*d6d40*/  LDL.64 R178, [R0+0x10] ;  /* 0x0000100000b27983 */ /* 0x000f240000100a00 */
[----:B----4-:R-:W-:-:S02]  /*d6d50*/  DFMA R44, R2, R178, R44 ;  /* 0x000000b2022c722b */ /* 0x010fc4000000002c */
[----:B------:R0:W-:Y:S04]  /*d6d60*/  STL.64 [R1+0xa960], R26 ;  /* 0x00a9601a01007387 */ /* 0x0001e80000100a00 */
[----:B------:R1:W-:Y:S04]  /*d6d70*/  STL.64 [R1+0xa958], R24 ;  /* 0x00a9581801007387 */ /* 0x0003e80000100a00 */
[----:B------:R-:W-:Y:S04]  /*d6d80*/  STL.64 [R1+0x84d0], R44 ;  /* 0x0084d02c01007387 */ /* 0x000fe80000100a00 */
[----:B------:R4:W-:Y:S04]  /*d6d90*/  STL.64 [R1+0x10], R44 ;  /* 0x0000102c01007387 */ /* 0x0009e80000100a00 */
[----:B0-----:R-:W3:Y:S04]  /*d6da0*/  LDL.LU.64 R26, [R1+0x84e8] ;  /* 0x0084e800011a7983 */ /* 0x001ee80000300a00 */
[----:B-1----:R-:W3:Y:S04]  /*d6db0*/  LDL.LU.64 R24, [R1+0x8488] ;  /* 0x0084880001187983 */ /* 0x002ee80000300a00 */
[----:B----4-:R-:W4:Y:S04]  /*d6dc0*/  LDL.64 R44, [R0+0x18] ;  /* 0x00001800002c7983 */ /* 0x010f280000100a00 */
[----:B------:R-:W3:Y:S01]  /*d6dd0*/  LDL.LU.64 R178, [R1+0xa988] ;  /* 0x00a9880001b27983 */ /* 0x000ee20000300a00 */
[----:B----4-:R-:W-:-:S03]  /*d6de0*/  DFMA R46, R2, R44, R46 ;  /* 0x0000002c022e722b */ /* 0x010fc6000000002e */
[----:B------:R-:W4:Y:S04]  /*d6df0*/  LDL.LU.64 R44, [R1+0xa980] ;  /* 0x00a98000012c7983 */ /* 0x000f280000300a00 */
[----:B------:R-:W-:Y:S04]  /*d6e00*/  STL.64 [R1+0x84d8], R46 ;  /* 0x0084d82e01007387 */ /* 0x000fe80000100a00 */
[----:B------:R0:W-:Y:S04]  /*d6e10*/  STL.64 [R1+0x18], R46 ;  /* 0x0000182e01007387 */ /* 0x0001e80000100a00 */
[----:B0-----:R-:W2:Y:S02]  /*d6e20*/  LDL.64 R46, [R0+0x20] ;  /* 0x00002000002e7983 */ /* 0x001ea40000100a00 */
[----:B--2---:R-:W-:-:S02]  /*d6e30*/  DFMA R36, R2, R46, R36 ;  /* 0x0000002e0224722b */ /* 0x004fc40000000024 */
[----:B------:R-:W2:Y:S05]  /*d6e40*/  LDL.LU.64 R46, [R1+0xa978] ;  /* 0x00a97800012e7983 */ /* 0x000eaa0000300a00 */
[----:B------:R-:W-:Y:S04]  /*d6e50*/  STL.64 [R1+0x84e0], R36 ;  /* 0x0084e02401007387 */ /* 0x000fe80000100a00 */
[----:B------:R0:W-:Y:S04]  /*d6e60*/  STL.64 [R1+0x20], R36 ;  /* 0x0000202401007387 */ /* 0x0001e80000100a00 */
[----:B0-----:R-:W3:Y:S02]  /*d6e70*/  LDL.64 R36, [R0+0x28] ;  /* 0x0000280000247983 */ /* 0x001ee40000100a00 */
[----:B---3--:R-:W-:-:S02]  /*d6e80*/  DFMA R26, R2, R36, R26 ;  /* 0x00000024021a722b */ /* 0x008fc4000000001a */
[----:B------:R-:W3:Y:S05]  /*d6e90*/  LDL.LU.64 R36, [R1+0xa970] ;  /* 0x00a9700001247983 */ /* 0x000eea0000300a00 */
[----:B------:R-:W-:Y:S04]  /*d6ea0*/  STL.64 [R1+0x84e8], R26 ;  /* 0x0084e81a01007387 */ /* 0x000fe80000100a00 */
[----:B------:R0:W-:Y:S04]  /*d6eb0*/  STL.64 [R1+0x28], R26 ;  /* 0x0000281a01007387 */ /* 0x0001e80000100a00 */
[----:B0-----:R-:W4:Y:S02]  /*d6ec0*/  LDL.64 R26, [R0+0x30] ;  /* 0x00003000001a7983 */ /* 0x001f240000100a00 */
[----:B----4-:R-:W-:-:S07]  /*d6ed0*/  DFMA R38, R2, R26, R38 ;  /* 0x0000001a0226722b */ /* 0x010fce0000000026 */
[----:B------:R-:W-:Y:S04]  /*d6ee0*/  STL.64 [R1+0x30], R38 ;  /* 0x0000302601007387 */ /* 0x000fe80000100a00 */
[----:B------:R-:W4:Y:S02]  /*d6ef0*/  LDL.64 R26, [R0+0x38] ;  /* 0x00003800001a7983 */ /* 0x000f240000100a00 */
[C---:B----4-:R-:W-:Y:S02]  /*d6f00*/  DFMA R24, R2.reuse, R26, R24 ;  /* 0x0000001a0218722b */ /* 0x050fe40000000018 */
[----:B------:R-:W-:Y:S04]  /*d6f10*/  STL.64 [R1+0x8480], R38 ;  /* 0x0084802601007387 */ /* 0x000fe80000100a00 */
[----:B------:R-:W4:Y:S04]  /*d6f20*/  LDL.LU.64 R26, [R1+0x8420] ;  /* 0x00842000011a7983 */ /* 0x000f280000300a00 */
[----:B------:R-:W-:Y:S04]  /*d6f30*/  STL.64 [R1+0x8488], R24 ;  /* 0x0084881801007387 */ /* 0x000fe80000100a00 */
[----:B------:R0:W-:Y:S04]  /*d6f40*/  STL.64 [R1+0x38], R24 ;  /* 0x0000381801007387 */ /* 0x0001e80000100a00 */
[----:B0-----:R-:W2:Y:S02]  /*d6f50*/  LDL.64 R24, [R0+0x40] ;  /* 0x0000400000187983 */ /* 0x001ea40000100a00 */
[----:B--2---:R-:W-:-:S07]  /*d6f60*/  DFMA R248, R2, R24, R248 ;  /* 0x0000001802f8722b */ /* 0x004fce00000000f8 */
[----:B------:R-:W-:Y:S04]  /*d6f70*/  STL.64 [R1+0x40], R248 ;  /* 0x000040f801007387 */ /* 0x000fe80000100a00 */
[----:B------:R-:W2:Y:S02]  /*d6f80*/  LDL.64 R24, [R0+0x48] ;  /* 0x0000480000187983 */ /* 0x000ea40000100a00 */
        /* <DEDUP_REMOVED lines=120> */
[C---:B--2---:R-:W-:Y:S02]  /*d7710*/  DFMA R190, R2.reuse, R24, R190 ;  /* 0x0000001802be722b */ /* 0x044fe400000000be */
[----:B------:R-:W2:Y:S05]  /*d7720*/  LDL.LU.64 R24, [R1+0x8428] ;  /* 0x0084280001187983 */ /* 0x000eaa0000300a00 */
[----:B------:R-:W-:Y:S04]  /*d7730*/  STL.64 [R1+0x188], R190 ;  /* 0x000188be01007387 */ /* 0x000fe80000100a00 */
[----:B------:R-:W3:Y:S02]  /*d7740*/  LDL.64 R38, [R0+0x190] ;  /* 0x0001900000267983 */ /* 0x000ee40000100a00 */
[----:B---3--:R-:W-:-:S07]  /*d7750*/  DFMA R4, R2, R38, R4 ;  /* 0x000000260204722b */ /* 0x008fce0000000004 */
        /* <DEDUP_REMOVED lines=10> */
[----:B------:R-:W4:Y:S02]  /*d7800*/  LDL.64 R38, [R0+0x1b0] ;  /* 0x0001b00000267983 */ /* 0x000f240000100a00 */
[----:B----4-:R-:W-:-:S07]  /*d7810*/  DFMA R26, R2, R38, R26 ;  /* 0x00000026021a722b */ /* 0x010fce000000001a */
        /* <DEDUP_REMOVED lines=29> */
[C---:B---3--:R-:W-:Y:S02]  /*d79f0*/  DFMA R122, R2.reuse, R24, R122 ;  /* 0x00000018027a722b */ /* 0x048fe4000000007a */
[----:B------:R-:W3:Y:S05]  /*d7a00*/  LDL.LU.64 R24, [R1+0x8438] ;  /* 0x0084380001187983 */ /* 0x000eea0000300a00 */
[----:B------:R-:W-:Y:S04]  /*d7a10*/  STL.64 [R1+0x1f8], R122 ;  /* 0x0001f87a01007387 */ /* 0x000fe80000100a00 */
[----:B------:R-:W4:Y:S02]  /*d7a20*/  LDL.64 R38, [R0+0x200] ;  /* 0x0002000000267983 */ /* 0x000f240000100a00 */
[----:B----4-:R-:W-:-:S07]  /*d7a30*/  DFMA R164, R2, R38, R164 ;  /* 0x0000002602a4722b */ /* 0x010fce00000000a4 */
        /* <DEDUP_REMOVED lines=10> */
[----:B------:R-:W2:Y:S02]  /*d7ae0*/  LDL.64 R38, [R0+0x220] ;  /* 0x0002200000267983 */ /* 0x000ea40000100a00 */
[----:B--2---:R-:W-:-:S07]  /*d7af0*/  DFMA R26, R2, R38, R26 ;  /* 0x00000026021a722b */ /* 0x004fce000000001a */
[----:B------:R-:W-:Y:S04]  /*d7b00*/  STL.64 [R1+0x8430], R26 ;  /* 0x0084301a01007387 */ /* 0x000fe80000100a00 */
[----:B------:R0:W-:Y:S04]  /*d7b10*/  STL.64 [R1+0x220], R26 ;  /* 0x0002201a01007387 */ /* 0x0001e80000100a00 */
[----:B0-----:R-:W3:Y:S02]  /*d7b20*/  LDL.64 R26, [R0+0x228] ;  /* 0x00022800001a7983 */ /* 0x001ee40000100a00 */
[----:B---3--:R-:W-:-:S02]  /*d7b30*/  DFMA R24, R2, R26, R24 ;  /* 0x0000001a0218722b */ /* 0x008fc40000000018 */
        /* <DEDUP_REMOVED lines=153> */
[C---:B--2---:R-:W-:Y:S02]  /*d84d0*/  DFMA R26, R2.reuse, R38, R26 ;  /* 0x00000026021a722b */ /* 0x044fe4000000001a */
[----:B------:R-:W2:Y:S05]  /*d84e0*/  LDL.LU.64 R38, [R1+0xa968] ;  /* 0x00a9680001267983 */ /* 0x000eaa0000300a00 */
[----:B------:R-:W-:Y:S04]  /*d84f0*/  STL.64 [R1+0x8450], R26 ;  /* 0x0084501a01007387 */ /* 0x000fe80000100a00 */
[----:B------:R0:W-:Y:S04]  /*d8500*/  STL.64 [R1+0x3b0], R26 ;  /* 0x0003b01a01007387 */ /* 0x0001e80000100a00 */
[----:B0-----:R-:W3:Y:S02]  /*d8510*/  LDL.64 R26, [R0+0x3b8] ;  /* 0x0003b800001a7983 */ /* 0x001ee40000100a00 */
[----:B---3--:R-:W-:-:S07]  /*d8520*/  DFMA R24, R2, R26, R24 ;  /* 0x0000001a0218722b */ /* 0x008fce0000000018 */
        /* <DEDUP_REMOVED lines=57> */
[----:B------:R-:W3:Y:S04]  /*d88c0*/  LDL.64 R26, [R0+0x450] ;  /* 0x00045000001a7983 */ /* 0x000ee80000100a00 */
[----:B------:R-:W2:Y:S01]  /*d88d0*/  LDL R0, [R1+0x8528] ;  /* 0x0085280001007983 */ /* 0x000ea20000100800 */
[----:B------:R-:W-:Y:S01]  /*d88e0*/  VIADD R252, R252, 0x1 ;  /* 0x00000001fcfc7836 */ /* 0x000fe20000000000 */
[----:B---3--:R-:W-:-:S02]  /*d88f0*/  DFMA R24, R2, R26, R24 ;  /* 0x0000001a0218722b */ /* 0x008fc40000000018 */
[----:B------:R1:W5:Y:S05]  /*d8900*/  LDL.LU.64 R26, [R1+0xa960] ;  /* 0x00a96000011a7983 */ /* 0x00036a0000300a00 */
[----:B------:R-:W-:Y:S04]  /*d8910*/  STL.64 [R1+0x8468], R24 ;  /* 0x0084681801007387 */ /* 0x000fe80000100a00 */
[----:B------:R0:W-:Y:S04]  /*d8920*/  STL.64 [R1+0x450], R24 ;  /* 0x0004501801007387 */ /* 0x0001e80000100a00 */
[----:B0-----:R1:W5:Y:S01]  /*d8930*/  LDL.LU.64 R24, [R1+0xa958] ;  /* 0x00a9580001187983 */ /* 0x0013620000300a00 */
[----:B--2---:R-:W-:-:S13]  /*d8940*/  ISETP.NE.AND P1, PT, R252, R0, PT ;  /* 0x00000000fc00720c */ /* 0x004fda0003f25270 */
[----:B-1----:R-:W-:Y:S05]  /*d8950*/  @P1 BRA `(.L_x_5158) ;  /* 0xffffffe000981947 */ /* 0x002fea000383ffff */
[----:B------:R-:W2:Y:S04]  /*d8960*/  LDL.64 R200, [R1+0xa108] ;  /* 0x00a1080001c87983 */ /* 0x000ea80000100a00 */
[----:B------:R-:W3:Y:S04]  /*d8970*/  LDL.64 R2, [R1+0xa028] ;  /* 0x00a0280001027983 */ /* 0x000ee80000100a00 */
[----:B------:R-:W4:Y:S04]  /*d8980*/  LDL.64 R192, [R1+0xa050] ;  /* 0x00a0500001c07983 */ /* 0x000f280000100a00 */
[----:B------:R-:W4:Y:S04]  /*d8990*/  LDL.64 R194, [R1+0xa040] ;  /* 0x00a0400001c27983 */ /* 0x000f280000100a00 */
[----:B------:R-:W4:Y:S04]  /*d89a0*/  LDL.64 R202, [R1+0xa018] ;  /* 0x00a0180001ca7983 */ /* 0x000f280000100a00 */
[----:B------:R-:W4:Y:S04]  /*d89b0*/  LDL.64 R220, [R1+0xa0f0] ;  /* 0x00a0f00001dc7983 */ /* 0x000f280000100a00 */
[----:B------:R-:W4:Y:S04]  /*d89c0*/  LDL.64 R222, [R1+0xa030] ;  /* 0x00a0300001de7983 */ /* 0x000f280000100a00 */
[----:B------:R0:W-:Y:S04]  /*d89d0*/  STL.64 [R1+0xadc0], R128 ;  /* 0x00adc08001007387 */ /* 0x0001e80000100a00 */
[----:B------:R-:W4:Y:S04]  /*d89e0*/  LDL.64 R212, [R1+0xa140] ;  /* 0x00a1400001d47983 */ /* 0x000f280000100a00 */
[----:B------:R-:W4:Y:S04]  /*d89f0*/  LDL.64 R214, [R1+0x9fd0] ;  /* 0x009fd00001d67983 */ /* 0x000f280000100a00 */
[----:B0-----:R-:W4:Y:S04]  /*d8a00*/  LDL.64 R128, [R1+0x8b08] ;  /* 0x008b080001807983 */ /* 0x001f280000100a00 */
[----:B------:R0:W-:Y:S04]  /*d8a10*/  STL.64 [R1+0xad50], R54 ;  /* 0x00ad503601007387 */ /* 0x0001e80000100a00 */
[----:B-----5:R1:W-:Y:S04]  /*d8a20*/  STL.64 [R1+0xaab8], R26 ;  /* 0x00aab81a01007387 */ /* 0x0203e80000100a00 */
[----:B0-----:R-:W4:Y:S04]  /*d8a30*/  LDL.64 R54, [R1+0xa000] ;  /* 0x00a0000001367983 */ /* 0x001f280000100a00 */
[----:B-1----:R-:W4:Y:S01]  /*d8a40*/  LDL.64 R26, [R1+0xa038] ;  /* 0x00a03800011a7983 */ /* 0x002f220000100a00 */
[----:B------:R-:W-:Y:S01]  /*d8a50*/  UMOV UR4, 0xe91b0b70 ;  /* 0xe91b0b7000047882 */ /* 0x000fe20000000000 */
[----:B------:R-:W-:-:S02]  /*d8a60*/  UMOV UR5, 0x3de07e1f ;  /* 0x3de07e1f00057882 */ /* 0x000fc40000000000 */
[----:B------:R0:W-:Y:S04]  /*d8a70*/  STL.64 [R1+0xad58], R52 ;  /* 0x00ad583401007387 */ /* 0x0001e80000100a00 */
[----:B------:R-:W-:Y:S04]  /*d8a80*/  STL.64 [R1+0xae20], R114 ;  /* 0x00ae207201007387 */ /* 0x000fe80000100a00 */
[----:B0-----:R-:W4:Y:S04]  /*d8a90*/  LDL.64 R52, [R1+0xa138] ;  /* 0x00a1380001347983 */ /* 0x001f280000100a00 */
[----:B------:R0:W-:Y:S04]  /*d8aa0*/  STL.64 [R1+0xade8], R12 ;  /* 0x00ade80c01007387 */ /* 0x0001e80000100a00 */
[----:B------:R1:W-:Y:S04]  /*d8ab0*/  STL.64 [R1+0xae00], R48 ;  /* 0x00ae003001007387 */ /* 0x0003e80000100a00 */
[----:B------:R-:W-:Y:S04]  /*d8ac0*/  STL.64 [R1+0xac68], R4 ;  /* 0x00ac680401007387 */ /* 0x000fe80000100a00 */
[----:B0-----:R-:W4:Y:S04]  /*d8ad0*/  LDL.64 R12, [R1+0xa118] ;  /* 0x00a11800010c7983 */ /* 0x001f280000100a00 */
[----:B-1----:R-:W4:Y:S04]  /*d8ae0*/  LDL.64 R48, [R1+0xa090] ;  /* 0x00a0900001307983 */ /* 0x002f280000100a00 */
        /* <DEDUP_REMOVED lines=8> */
[----:B------:R-:W-:Y:S01]  /*d8b70*/  STL.64 [R1+0xadf0], R96 ;  /* 0x00adf06001007387 */ /* 0x000fe20000100a00 */
[----:B--2---:R-:W-:-:S02]  /*d8b80*/  DMUL R140, R200, R196 ;  /* 0x000000c4c88c7228 */ /* 0x004fc40000000000 */
[----:B---3--:R-:W-:Y:S02]  /*d8b90*/  DMUL R2, R2, R170 ;  /* 0x000000aa02027228 */ /* 0x008fe40000000000 */
[----:B------:R-:W-:-:S04]  /*d8ba0*/  DMUL R200, R168, UR4 ;  /* 0x00000004a8c87c28 */ /* 0x000fc80008000000 */
[----:B------:R-:W-:Y:S02]  /*d8bb0*/  DMUL R140, R66, R140 ;  /* 0x0000008c428c7228 */ /* 0x000fe40000000000 */
[----:B----4-:R-:W-:Y:S02]  /*d8bc0*/  DMUL R204, R192, R168 ;  /* 0x000000a8c0cc7228 */ /* 0x010fe40000000000 */
[----:B------:R-:W-:Y:S02]  /*d8bd0*/  DMUL R192, R170, R2 ;  /* 0x00000002aac07228 */ /* 0x000fe40000000000 */
[----:B------:R-:W-:Y:S02]  /*d8be0*/  DMUL R200, R196, R200 ;  /* 0x000000c8c4c87228 */ /* 0x000fe40000000000 */
[----:B------:R-:W-:Y:S02]  /*d8bf0*/  DADD R206, R140, R140 ;  /* 0x000000008cce7229 */ /* 0x000fe4000000008c */
[----:B------:R-:W-:-:S02]  /*d8c00*/  DMUL R194, R194, R66 ;  /* 0x00000042c2c27228 */ /* 0x000fc40000000000 */
[----:B------:R-:W-:Y:S02]  /*d8c10*/  DFMA R114, R170, R2, R192 ;  /* 0x00000002aa72722b */ /* 0x000fe400000000c0 */
[----:B------:R-:W-:Y:S02]  /*d8c20*/  DMUL R208, R198, R202 ;  /* 0x000000cac6d07228 */ /* 0x000fe40000000000 */
[----:B------:R-:W-:Y:S02]  /*d8c30*/  DMUL R192, R220, R66 ;  /* 0x00000042dcc07228 */ /* 0x000fe40000000000 */
[----:B------:R-:W-:Y:S02]  /*d8c40*/  DMUL R2, R222, R44 ;  /* 0x0000002cde027228 */ /* 0x000fe40000000000 */
[----:B------:R-:W-:Y:S02]  /*d8c50*/  DFMA R4, R200, 2, R206 ;  /* 0x40000000c804782b */ /* 0x000fe400000000ce */
[----:B------:R-:W-:-:S02]  /*d8c60*/  DMUL R210, R198, R208 ;  /* 0x000000d0c6d27228 */ /* 0x000fc40000000000 */
[C---:B------:R-:W-:Y:S02]  /*d8c70*/  DMUL R192, R44.reuse, R192 ;  /* 0x000000c02cc07228 */ /* 0x040fe40000000000 */
[----:B------:R-:W-:Y:S02]  /*d8c80*/  DMUL R40, R44, R2 ;  /* 0x000000022c287228 */ /* 0x000fe40000000000 */
[----:B------:R-:W-:Y:S02]  /*d8c90*/  DMUL R50, R214, R196 ;  /* 0x000000c4d6327228 */ /* 0x000fe40000000000 */
[C-C-:B------:R-:W-:Y:S02]  /*d8ca0*/  DFMA R220, R128.reuse, -R204, -R200.reuse ;  /* 0x800000cc80dc722b */ /* 0x140fe400000008c8 */
[CC--:B------:R-:W-:Y:S02]  /*d8cb0*/  DMUL R202, R128.reuse, R194.reuse ;  /* 0x000000c280ca7228 */ /* 0x0c0fe40000000000 */
[----:B------:R-:W-:-:S02]  /*d8cc0*/  DFMA R200, R128, R194, -R200 ;  /* 0x000000c280c8722b */ /* 0x000fc400000008c8 */
[----:B------:R-:W-:Y:S01]  /*d8cd0*/  DMUL R194, R212, R44 ;  /* 0x0000002cd4c27228 */ /* 0x000fe20000000000 */
[----:B------:R0:W-:Y:S01]  /*d8ce0*/  STL.64 [R1+0x87b8], R40 ;  /* 0x0087b82801007387 */ /* 0x0001e20000100a00 */
[----:B------:R-:W-:Y:S02]  /*d8cf0*/  DFMA R240, R198, R208, R210 ;  /* 0x000000d0c6f0722b */ /* 0x000fe400000000d2 */
[----:B------:R-:W-:Y:S02]  /*d8d00*/  DFMA R202, R128, R204, -R202 ;  /* 0x000000cc80ca722b */ /* 0x000fe400000008ca */
[----:B------:R-:W-:Y:S02]  /*d8d10*/  DADD R206, -R140, R200 ;  /* 0x000000008cce7229 */ /* 0x000fe400000001c8 */
[----:B------:R-:W-:Y:S02]  /*d8d20*/  DMUL R194, R44, R194 ;  /* 0x000000c22cc27228 */ /* 0x000fe40000000000 */
[----:B------:R-:W-:-:S02]  /*d8d30*/  DFMA R200, R58, -R50, R192 ;  /* 0x800000323ac8722b */ /* 0x000fc400000000c0 */
[----:B------:R-:W-:Y:S02]  /*d8d40*/  DFMA R210, R58, R50, -R192 ;  /* 0x000000323ad2722b */ /* 0x000fe400000008c0 */
[----:B0-----:R-:W-:Y:S02]  /*d8d50*/  DFMA R40, R44, R2, R40 ;  /* 0x000000022c28722b */ /* 0x001fe40000000028 */
[-C--:B------:R-:W-:Y:S02]  /*d8d60*/  DMUL R204, R54, R112.reuse ;  /* 0x0000007036cc7228 */ /* 0x080fe40000000000 */
[----:B------:R-:W-:Y:S01]  /*d8d70*/  DMUL R208, R26, R112 ;  /* 0x000000701ad07228 */ /* 0x000fe20000000000 */
[----:B------:R0:W-:Y:S01]  /*d8d80*/  STL.64 [R1+0x8730], R4 ;  /* 0x0087300401007387 */ /* 0x0001e20000100a00 */
[C---:B------:R-:W-:Y:S02]  /*d8d90*/  DFMA R26, R194.reuse, 2, R200 ;  /* 0x40000000c21a782b */ /* 0x040fe400000000c8 */
[----:B------:R-:W-:Y:S01]  /*d8da0*/  DADD R96, R194, R194 ;  /* 0x00000000c2607229 */ /* 0x000fe200000000c2 */
[----:B------:R1:W-:Y:S01]  /*d8db0*/  STL.64 [R1+0x87f0], R50 ;  /* 0x0087f03201007387 */ /* 0x0003e20000100a00 */
[----:B------:R-:W-:-:S02]  /*d8dc0*/  DADD R194, -R40, R210 ;  /* 0x0000000028c27229 */ /* 0x000fc400000001d2 */
[CC--:B------:R-:W-:Y:S01]  /*d8dd0*/  DMUL R210, R196.reuse, R204.reuse ;  /* 0x000000ccc4d27228 */ /* 0x0c0fe20000000000 */
[----:B------:R2:W-:Y:S01]  /*d8de0*/  STL.64 [R1+0x88b8], R26 ;  /* 0x0088b81a01007387 */ /* 0x0005e20000100a00 */
[----:B------:R-:W-:-:S03]  /*d8df0*/  DFMA R212, R196, R204, R4 ;  /* 0x000000ccc4d4722b */ /* 0x000fc60000000004 */
[----:B0-----:R-:W3:Y:S04]  /*d8e00*/  LDL.64 R4, [R1+0xa020] ;  /* 0x00a0200001047983 */ /* 0x001ee80000100a00 */
[----:B-1----:R-:W4:Y:S01]  /*d8e10*/  LDL.64 R50, [R1+0xa338] ;  /* 0x00a3380001327983 */ /* 0x002f220000100a00 */
[----:B--2---:R-:W-:-:S03]  /*d8e20*/  DADD R26, -R210, R206 ;  /* 0x00000000d21a7229 */ /* 0x004fc600000001ce */
[----:B------:R-:W-:Y:S01]  /*d8e30*/  STL.64 [R1+0xae08], R88 ;  /* 0x00ae085801007387 */ /* 0x000fe20000100a00 */
[----:B------:R-:W-:-:S03]  /*d8e40*/  DADD R202, -R140, R202 ;  /* 0x000000008cca7229 */ /* 0x000fc600000001ca */
[----:B------:R-:W-:Y:S04]  /*d8e50*/  STL.64 [R1+0xad60], R106 ;  /* 0x00ad606a01007387 */ /* 0x000fe80000100a00 */
[----:B------:R0:W-:Y:S01]  /*d8e60*/  STL.64 [R1+0x8858], R26 ;  /* 0x0088581a01007387 */ /* 0x0001e20000100a00 */
[----:B------:R-:W-:Y:S02]  /*d8e70*/  DMUL R2, R12, R44 ;  /* 0x0000002c0c027228 */ /* 0x000fe40000000000 */
[----:B------:R-:W-:Y:S01]  /*d8e80*/  DMUL R214, R48, R196 ;  /* 0x000000c430d67228 */ /* 0x000fe20000000000 */
[----:B------:R-:W-:Y:S01]  /*d8e90*/  UMOV UR6, 0x68497682 ;  /* 0x6849768200067882 */ /* 0x000fe20000000000 */
[----:B------:R-:W-:Y:S01]  /*d8ea0*/  UMOV UR7, 0x3d7c25c2 ;  /* 0x3d7c25c200077882 */ /* 0x000fe20000000000 */
[----:B------:R1:W-:Y:S04]  /*d8eb0*/  STL.64 [R1+0xab60], R76 ;  /* 0x00ab604c01007387 */ /* 0x0003e80000100a00 */
[----:B------:R-:W-:Y:S04]  /*d8ec0*/  STL.64 [R1+0xad08], R30 ;  /* 0x00ad081e01007387 */ /* 0x000fe80000100a00 */
[----:B0-----:R-:W2:Y:S01]  /*d8ed0*/  LDL.64 R26, [R1+0x9f10] ;  /* 0x009f1000011a7983 */ /* 0x001ea20000100a00 */
[----:B------:R-:W-:-:S02]  /*d8ee0*/  DMUL R140, R52, R44 ;  /* 0x0000002c348c7228 */ /* 0x000fc40000000000 */
[----:B------:R-:W-:Y:S01]  /*d8ef0*/  DMUL R200, R30, UR4 ;  /* 0x000000041ec87c28 */ /* 0x000fe20008000000 */
[----:B-1----:R-:W4:Y:S01]  /*d8f00*/  LDL.64 R76, [R1+0xa110] ;  /* 0x00a11000014c7983 */ /* 0x002f220000100a00 */
[----:B------:R-:W-:Y:S02]  /*d8f10*/  DADD R194, -R96, R194 ;  /* 0x0000000060c27229 */ /* 0x000fe400000001c2 */
[----:B------:R-:W-:Y:S01]  /*d8f20*/  DFMA R210, R128, -R208, -R210 ;  /* 0x800000d080d2722b */ /* 0x000fe200000008d2 */
[----:B------:R-:W-:Y:S01]  /*d8f30*/  STL.64 [R1+0xac70], R70 ;  /* 0x00ac704601007387 */ /* 0x000fe20000100a00 */
[----:B------:R-:W-:Y:S02]  /*d8f40*/  DMUL R12, R44, R140 ;  /* 0x0000008c2c0c7228 */ /* 0x000fe40000000000 */
[CC--:B------:R-:W-:Y:S01]  /*d8f50*/  DFMA R212, R168.reuse, R200.reuse, R212 ;  /* 0x000000c8a8d4722b */ /* 0x0c0fe200000000d4 */
[----:B------:R-:W-:Y:S01]  /*d8f60*/  STL.64 [R1+0xada0], R154 ;  /* 0x00ada09a01007387 */ /* 0x000fe20000100a00 */
[----:B------:R-:W-:-:S03]  /*d8f70*/  DMUL R200, R168, R200 ;  /* 0x000000c8a8c87228 */ /* 0x000fc60000000000 */
[----:B------:R0:W-:Y:S01]  /*d8f80*/  STL.64 [R1+0x8558], R12 ;  /* 0x0085580c01007387 */ /* 0x0001e20000100a00 */
[----:B------:R-:W-:Y:S02]  /*d8f90*/  DADD R140, R12, R12 ;  /* 0x000000000c8c7229 */ /* 0x000fe4000000000c */
[----:B------:R-:W-:Y:S01]  /*d8fa0*/  DMUL R88, R14, R66 ;  /* 0x000000420e587228 */ /* 0x000fe20000000000 */
[----:B------:R1:W-:Y:S01]  /*d8fb0*/  STL.64 [R1+0xadb8], R142 ;  /* 0x00adb88e01007387 */ /* 0x0003e20000100a00 */
[----:B------:R-:W-:Y:S02]  /*d8fc0*/  DMUL R206, R6, R196 ;  /* 0x000000c406ce7228 */ /* 0x000fe40000000000 */
[----:B------:R-:W-:Y:S01]  /*d8fd0*/  DMUL R2, R44, R2 ;  /* 0x000000022c027228 */ /* 0x000fe20000000000 */
[----:B------:R-:W4:Y:S01]  /*d8fe0*/  LDL.64 R14, [R1+0xa448] ;  /* 0x00a44800010e7983 */ /* 0x000f220000100a00 */
[----:B0-----:R-:W-:Y:S01]  /*d8ff0*/  DMUL R12, R56, R214 ;  /* 0x000000d6380c7228 */ /* 0x001fe20000000000 */
[----:B------:R-:W-:Y:S01]  /*d9000*/  UMOV UR4, 0xb153a753 ;  /* 0xb153a75300047882 */ /* 0x000fe20000000000 */
[----:B------:R-:W-:Y:S01]  /*d9010*/  DADD R140, R194, -R140 ;  /* 0x00000000c28c7229 */ /* 0x000fe2000000088c */
[----:B------:R-:W-:Y:S01]  /*d9020*/  UMOV UR5, 0x3dd3ca8c ;  /* 0x3dd3ca8c00057882 */ /* 0x000fe20000000000 */
[----:B------:R-:W-:Y:S01]  /*d9030*/  DMUL R194, R24, R56 ;  /* 0x0000003818c27228 */ /* 0x000fe20000000000 */
[----:B------:R-:W4:Y:S01]  /*d9040*/  LDL.64 R70, [R1+0x9f58] ;  /* 0x009f580001467983 */ /* 0x000f220000100a00 */
[----:B------:R-:W-:-:S02]  /*d9050*/  DFMA R204, R196, R204, R200 ;  /* 0x000000ccc4cc722b */ /* 0x000fc400000000c8 */
[----:B------:R-:W-:Y:S01]  /*d9060*/  DFMA R208, R128, R208, R12 ;  /* 0x000000d080d0722b */ /* 0x000fe2000000000c */
[----:B------:R-:W4:Y:S01]  /*d9070*/  LDL.64 R154, [R1+0xa2c8] ;  /* 0x00a2c800019a7983 */ /* 0x000f220000100a00 */
[----:B------:R-:W-:Y:S02]  /*d9080*/  DADD R210, R200, R210 ;  /* 0x00000000c8d27229 */ /* 0x000fe400000000d2 */
[----:B------:R-:W-:Y:S01]  /*d9090*/  DMUL R106, R38, R206 ;  /* 0x000000ce266a7228 */ /* 0x000fe20000000000 */
[----:B-1----:R-:W4:Y:S01]  /*d90a0*/  LDL.64 R142, [R1+0xa1d0] ;  /* 0x00a1d000018e7983 */ /* 0x002f220000100a00 */
[----:B------:R-:W-:Y:S02]  /*d90b0*/  DMUL R214, R112, UR4 ;  /* 0x0000000470d67c28 */ /* 0x000fe40008000000 */
[----:B------:R-:W-:Y:S01]  /*d90c0*/  DADD R206, R2, R2 ;  /* 0x0000000002ce7229 */ /* 0x000fe20000000002 */
[----:B------:R0:W-:Y:S01]  /*d90d0*/  STL.64 [R1+0xac20], R132 ;  /* 0x00ac208401007387 */ /* 0x0001e20000100a00 */
[----:B------:R-:W-:-:S02]  /*d90e0*/  DFMA R208, R38, -R88, R208 ;  /* 0x8000005826d0722b */ /* 0x000fc400000000d0 */
[CC--:B------:R-:W-:Y:S01]  /*d90f0*/  DFMA R6, R66.reuse, R194.reuse, R204 ;  /* 0x000000c24206722b */ /* 0x0c0fe200000000cc */
[----:B------:R-:W4:Y:S01]  /*d9100*/  LDL.64 R54, [R1+0x9fb0] ;  /* 0x009fb00001367983 */ /* 0x000f220000100a00 */
[CC--:B------:R-:W-:Y:S02]  /*d9110*/  DFMA R210, R66.reuse, R194.reuse, R210 ;  /* 0x000000c242d2722b */ /* 0x0c0fe400000000d2 */
[CC--:B------:R-:W-:Y:S01]  /*d9120*/  DFMA R204, R66.reuse, -R194.reuse, R204 ;  /* 0x800000c242cc722b */ /* 0x0c0fe200000000cc */
[----:B------:R1:W-:Y:S01]  /*d9130*/  STL.64 [R1+0xad18], R68 ;  /* 0x00ad184401007387 */ /* 0x0003e20000100a00 */
[CC--:B------:R-:W-:Y:S02]  /*d9140*/  DFMA R202, R66.reuse, -R194.reuse, R202 ;  /* 0x800000c242ca722b */ /* 0x0c0fe400000000ca */
[----:B------:R-:W-:Y:S01]  /*d9150*/  DFMA R48, R66, R194, R212 ;  /* 0x000000c24230722b */ /* 0x000fe200000000d4 */
[----:B------:R1:W-:Y:S01]  /*d9160*/  STL.64 [R1+0x8ab0], R6 ;  /* 0x008ab00601007387 */ /* 0x0003e20000100a00 */
[----:B------:R-:W-:-:S02]  /*d9170*/  DADD R208, -R106, R208 ;  /* 0x000000006ad07229 */ /* 0x000fc400000001d0 */
[----:B------:R-:W-:Y:S01]  /*d9180*/  DADD R140, R140, -R206 ;  /* 0x000000008c8c7229 */ /* 0x000fe200000008ce */
[----:B------:R-:W-:Y:S01]  /*d9190*/  UMOV UR4, 0x986f33c4 ;  /* 0x986f33c400047882 */ /* 0x000fe20000000000 */
[----:B------:R-:W-:Y:S01]  /*d91a0*/  UMOV UR5, 0x3d9e58b5 ;  /* 0x3d9e58b500057882 */ /* 0x000fe20000000000 */
[----:B------:R-:W-:Y:S01]  /*d91b0*/  DMUL R24, R112, UR6 ;  /* 0x0000000670187c28 */ /* 0x000fe20008000000 */
[----:B0-----:R-:W4:Y:S04]  /*d91c0*/  LDL.64 R132, [R1+0xa0b8] ;  /* 0x00a0b80001847983 */ /* 0x001f280000100a00 */
[----:B-1----:R-:W4:Y:S01]  /*d91d0*/  LDL.64 R68, [R1+0x9fe0] ;  /* 0x009fe00001447983 */ /* 0x002f220000100a00 */
[----:B------:R-:W-:-:S03]  /*d91e0*/  DMUL R6, R38, R214 ;  /* 0x000000d626067228 */ /* 0x000fc60000000000 */
[----:B------:R0:W-:Y:S04]  /*d91f0*/  STL.64 [R1+0xadc8], R130 ;  /* 0x00adc88201007387 */ /* 0x0001e80000100a00 */
[----:B------:R-:W4:Y:S04]  /*d9200*/  LDL.64 R52, [R1+0x9f90] ;  /* 0x009f900001347983 */ /* 0x000f280000100a00 */
[----:B0-----:R-:W4:Y:S01]  /*d9210*/  LDL.64 R130, [R1+0xa0a8] ;  /* 0x00a0a80001827983 */ /* 0x001f220000100a00 */
[----:B---3--:R-:W-:Y:S02]  /*d9220*/  DMUL R194, R134, R4 ;  /* 0x0000000486c27228 */ /* 0x008fe40000000000 */
[----:B------:R-:W-:-:S02]  /*d9230*/  DMUL R4, R112, UR4 ;  /* 0x0000000470047c28 */ /* 0x000fc40008000000 */
[----:B------:R-:W-:-:S04]  /*d9240*/  DADD R112, -R6, R208 ;  /* 0x0000000006707229 */ /* 0x000fc800000001d0 */
[----:B------:R-:W-:Y:S01]  /*d9250*/  DFMA R248, R194, 2, R140 ;  /* 0x40000000c2f8782b */ /* 0x000fe2000000008c */
[----:B------:R0:W-:Y:S03]  /*d9260*/  STL.64 [R1+0x8750], R4 ;  /* 0x0087500401007387 */ /* 0x0001e60000100a00 */
[----:B------:R-:W-:Y:S02]  /*d9270*/  DFMA R112, R38, -R4, R112 ;  /* 0x800000042670722b */ /* 0x000fe40000000070 */
[----:B0-----:R-:W-:Y:S02]  /*d9280*/  DADD R4, -R200, R220 ;  /* 0x00000000c8047229 */ /* 0x001fe400000001dc */
[----:B--2---:R-:W-:-:S05]  /*d9290*/  DMUL R140, R26, R30 ;  /* 0x0000001e1a8c7228 */ /* 0x004fca0000000000 */
[----:B------:R0:W-:Y:S04]  /*d92a0*/  STL.64 [R1+0x8828], R4 ;  /* 0x0088280401007387 */ /* 0x0001e80000100a00 */
[----:B------:R-:W2:Y:S01]  /*d92b0*/  LDL.64 R26, [R1+0xa148] ;  /* 0x00a14800011a7983 */ /* 0x000ea20000100a00 */
[----:B------:R-:W-:Y:S02]  /*d92c0*/  DFMA R30, -R56, R140, -R200 ;  /* 0x0000008c381e722b */ /* 0x000fe400000009c8 */
[----:B----4-:R-:W-:Y:S01]  /*d92d0*/  DMUL R200, R50, R18 ;  /* 0x0000001232c87228 */ /* 0x010fe20000000000 */
[----:B------:R-:W3:Y:S04]  /*d92e0*/  LDL.64 R50, [R1+0xa0f8] ;  /* 0x00a0f80001327983 */ /* 0x000ee80000100a00 */
[----:B0-----:R-:W4:Y:S04]  /*d92f0*/  LDL.64 R4, [R1+0x9fd8] ;  /* 0x009fd80001047983 */ /* 0x001f280000100a00 */
[----:B------:R0:W-:Y:S02]  /*d9300*/  STL.64 [R1+0x8838], R30 ;  /* 0x0088381e01007387 */ /* 0x0001e40000100a00 */
[----:B0-----:R-:W-:-:S07]  /*d9310*/  DFMA R30, R56, R140, R210 ;  /* 0x0000008c381e722b */ /* 0x001fce00000000d2 */
[----:B------:R0:W-:Y:S01]  /*d9320*/  STL.64 [R1+0x8830], R30 ;  /* 0x0088301e01007387 */ /* 0x0001e20000100a00 */
[----:B------:R-:W-:Y:S02]  /*d9330*/  DADD R2, R2, -R194 ;  /* 0x0000000002027229 */ /* 0x000fe400000008c2 */
[----:B0-----:R-:W-:Y:S01]  /*d9340*/  DMUL R30, R14, R18 ;  /* 0x000000120e1e7228 */ /* 0x001fe20000000000 */
[----:B------:R-:W4:Y:S01]  /*d9350*/  LDL.64 R14, [R1+0x9fe8] ;  /* 0x009fe800010e7983 */ /* 0x000f220000100a00 */
[----:B------:R-:W-:-:S03]  /*d9360*/  DFMA R194, R38, -R88, R202 ;  /* 0x8000005826c2722b */ /* 0x000fc600000000ca */
[----:B------:R0:W-:Y:S04]  /*d9370*/  STL.64 [R1+0xadd0], R134 ;  /* 0x00add08601007387 */ /* 0x0001e80000100a00 */
[----:B------:R1:W-:Y:S04]  /*d9380*/  STL.64 [R1+0xac88], R100 ;  /* 0x00ac886401007387 */ /* 0x0003e80000100a00 */
[----:B------:R1:W-:Y:S04]  /*d9390*/  STL.64 [R1+0x89a8], R2 ;  /* 0x0089a80201007387 */ /* 0x0003e80000100a00 */
[----:B0-----:R-:W4:Y:S04]  /*d93a0*/  LDL.64 R134, [R1+0xa0b0] ;  /* 0x00a0b00001867983 */ /* 0x001f280000100a00 */
[----:B-1----:R-:W4:Y:S01]  /*d93b0*/  LDL.64 R100, [R1+0xa120] ;  /* 0x00a1200001647983 */ /* 0x002f220000100a00 */
[----:B------:R-:W-:-:S08]  /*d93c0*/  DMUL R2, R38, R24 ;  /* 0x0000001826027228 */ /* 0x000fd00000000000 */
[----:B------:R-:W-:Y:S02]  /*d93d0*/  DADD R234, R2, R194 ;  /* 0x0000000002ea7229 */ /* 0x000fe400000000c2 */
[----:B------:R-:W-:-:S08]  /*d93e0*/  DMUL R194, R76, R160 ;  /* 0x000000a04cc27228 */ /* 0x000fd00000000000 */
[----:B------:R-:W-:Y:S02]  /*d93f0*/  DMUL R76, R56, R194 ;  /* 0x000000c2384c7228 */ /* 0x000fe40000000000 */
[----:B------:R-:W-:Y:S01]  /*d9400*/  DMUL R202, R70, R56 ;  /* 0x0000003846ca7228 */ /* 0x000fe20000000000 */
[----:B------:R-:W4:Y:S01]  /*d9410*/  LDL.64 R70, [R1+0xa100] ;  /* 0x00a1000001467983 */ /* 0x000f220000100a00 */
[----:B---3--:R-:W-:-:S03]  /*d9420*/  DMUL R194, R50, R178 ;  /* 0x000000b232c27228 */ /* 0x008fc60000000000 */
[----:B------:R-:W3:Y:S01]  /*d9430*/  LDL.64 R50, [R1+0xa060] ;  /* 0x00a0600001327983 */ /* 0x000ee20000100a00 */
[----:B------:R-:W-:Y:S02]  /*d9440*/  DADD R204, -R12, R204 ;  /* 0x000000000ccc7229 */ /* 0x000fe400000001cc */
[----:B------:R-:W-:Y:S02]  /*d9450*/  DADD R226, -R2, R112 ;  /* 0x0000000002e27229 */ /* 0x000fe40000000170 */
[----:B------:R-:W-:Y:S02]  /*d9460*/  DMUL R112, R154, R18 ;  /* 0x000000129a707228 */ /* 0x000fe40000000000 */
[----:B------:R-:W-:Y:S01]  /*d9470*/  DMUL R18, R142, R72 ;  /* 0x000000488e127228 */ /* 0x000fe20000000000 */
[----:B------:R-:W-:Y:S01]  /*d9480*/  UMOV UR4, 0xde9cc603 ;  /* 0xde9cc60300047882 */ /* 0x000fe20000000000 */
[CC--:B------:R-:W-:Y:S01]  /*d9490*/  DFMA R222, -R56.reuse, R140.reuse, R204 ;  /* 0x0000008c38de722b */ /* 0x0c0fe200000001cc */
[----:B------:R-:W-:Y:S01]  /*d94a0*/  UMOV UR5, 0x3de80d43 ;  /* 0x3de80d4300057882 */ /* 0x000fe20000000000 */
[----:B------:R-:W-:-:S02]  /*d94b0*/  DFMA R228, R56, R140, R2 ;  /* 0x0000008c38e4722b */ /* 0x000fc40000000002 */
[----:B------:R-:W-:Y:S01]  /*d94c0*/  DMUL R68, R68, R196 ;  /* 0x000000c444447228 */ /* 0x000fe20000000000 */
[----:B------:R-:W-:Y:S01]  /*d94d0*/  STL.64 [R1+0xac78], R32 ;  /* 0x00ac782001007387 */ /* 0x000fe20000100a00 */
[----:B------:R-:W-:Y:S02]  /*d94e0*/  DMUL R2, R132, R66 ;  /* 0x0000004284027228 */ /* 0x000fe40000000000 */
[----:B------:R-:W-:Y:S01]  /*d94f0*/  DMUL R140, R54, R198 ;  /* 0x000000c6368c7228 */ /* 0x000fe20000000000 */
[----:B------:R-:W-:Y:S01]  /*d9500*/  STL.64 [R1+0x8758], R24 ;  /* 0x0087581801007387 */ /* 0x000fe20000100a00 */
[----:B------:R-:W-:Y:S02]  /*d9510*/  DMUL R54, R168, R18 ;  /* 0x00000012a8367228 */ /* 0x000fe40000000000 */
[----:B------:R-:W-:Y:S02]  /*d9520*/  DMUL R238, R128, R200 ;  /* 0x000000c880ee7228 */ /* 0x000fe40000000000 */
[----:B--2---:R-:W-:-:S02]  /*d9530*/  DMUL R220, R26, R38 ;  /* 0x000000261adc7228 */ /* 0x004fc40000000000 */
[----:B----4-:R-:W-:Y:S02]  /*d9540*/  DMUL R4, R4, R196 ;  /* 0x000000c404047228 */ /* 0x010fe40000000000 */
[----:B------:R-:W-:Y:S01]  /*d9550*/  DMUL R210, R130, R198 ;  /* 0x000000c682d27228 */ /* 0x000fe20000000000 */
[----:B------:R0:W-:Y:S01]  /*d9560*/  STL.64 [R1+0x8618], R68 ;  /* 0x0086184401007387 */ /* 0x0001e20000100a00 */
[----:B------:R-:W-:Y:S02]  /*d9570*/  DMUL R200, R160, UR4 ;  /* 0x00000004a0c87c28 */ /* 0x000fe40008000000 */
[----:B------:R-:W-:Y:S01]  /*d9580*/  DMUL R18, R46, R2 ;  /* 0x000000022e127228 */ /* 0x000fe20000000000 */
[----:B------:R-:W-:Y:S01]  /*d9590*/  STL.64 [R1+0x8748], R6 ;  /* 0x0087480601007387 */ /* 0x000fe20000100a00 */
[----:B------:R-:W-:Y:S02]  /*d95a0*/  DFMA R2, R54, 2, R238 ;  /* 0x400000003602782b */ /* 0x000fe400000000ee */
[----:B------:R-:W-:Y:S01]  /*d95b0*/  DMUL R194, R36, R194 ;  /* 0x000000c224c27228 */ /* 0x000fe20000000000 */
[----:B------:R-:W-:Y:S01]  /*d95c0*/  STL.64 [R1+0xadf8], R158 ;  /* 0x00adf89e01007387 */ /* 0x000fe20000100a00 */
[----:B------:R-:W-:-:S02]  /*d95d0*/  DMUL R26, R168, R200 ;  /* 0x000000c8a81a7228 */ /* 0x000fc40000000000 */
[CC--:B------:R-:W-:Y:S01]  /*d95e0*/  DFMA R200, R178.reuse, R68.reuse, -R18 ;  /* 0x00000044b2c8722b */ /* 0x0c0fe20000000812 */
[----:B------:R-:W-:Y:S01]  /*d95f0*/  STL.64 [R1+0xacf0], R148 ;  /* 0x00acf09401007387 */ /* 0x000fe20000100a00 */
[----:B------:R-:W-:Y:S02]  /*d9600*/  DFMA R2, R178, -R68, R2 ;  /* 0x80000044b202722b */ /* 0x000fe40000000002 */
[----:B------:R-:W-:Y:S01]  /*d9610*/  DMUL R204, R86, R14 ;  /* 0x0000000e56cc7228 */ /* 0x000fe20000000000 */
[----:B0-----:R-:W2:Y:S01]  /*d9620*/  LDL.64 R68, [R1+0x9f78] ;  /* 0x009f780001447983 */ /* 0x001ea20000100a00 */
[----:B------:R-:W-:Y:S02]  /*d9630*/  DFMA R208, R26, 0.75, R76 ;  /* 0x3fe800001ad0782b */ /* 0x000fe4000000004c */
[----:B------:R-:W-:Y:S01]  /*d9640*/  DFMA R200, -R46, R4, R200 ;  /* 0x000000042ec8722b */ /* 0x000fe200000001c8 */
[----:B------:R0:W-:Y:S01]  /*d9650*/  STL.64 [R1+0x8638], R4 ;  /* 0x0086380401007387 */ /* 0x0001e20000100a00 */
[----:B------:R-:W-:-:S02]  /*d9660*/  DFMA R2, -R178, R112, R2 ;  /* 0x00000070b202722b */ /* 0x000fc40000000102 */
[----:B------:R-:W-:Y:S01]  /*d9670*/  DMUL R14, R178, R210 ;  /* 0x000000d2b20e7228 */ /* 0x000fe20000000000 */
[----:B------:R-:W4:Y:S01]  /*d9680*/  LDL.64 R132, [R1+0xa0a0] ;  /* 0x00a0a00001847983 */ /* 0x000f220000100a00 */
[----:B------:R-:W-:Y:S02]  /*d9690*/  DFMA R212, R38, -R140, R208 ;  /* 0x8000008c26d4722b */ /* 0x000fe400000000d0 */
[----:B------:R-:W-:Y:S01]  /*d96a0*/  DFMA R208, R46, -R30, R200 ;  /* 0x8000001e2ed0722b */ /* 0x000fe200000000c8 */
[----:B------:R-:W4:Y:S01]  /*d96b0*/  LDL.64 R130, [R1+0x9c10] ;  /* 0x009c100001827983 */ /* 0x000f220000100a00 */
[----:B------:R-:W-:Y:S02]  /*d96c0*/  DADD R210, R18, R2 ;  /* 0x0000000012d27229 */ /* 0x000fe40000000002 */
[----:B------:R-:W-:Y:S01]  /*d96d0*/  DMUL R200, R38, R220 ;  /* 0x000000dc26c87228 */ /* 0x000fe20000000000 */
[----:B------:R-:W4:Y:S03]  /*d96e0*/  LDL.64 R154, [R1+0x9f60] ;  /* 0x009f6000019a7983 */ /* 0x000f260000100a00 */
[----:B------:R-:W-:-:S02]  /*d96f0*/  DFMA R220, R194, 2, R208 ;  /* 0x40000000c2dc782b */ /* 0x000fc400000000d0 */
[----:B------:R-:W-:Y:S02]  /*d9700*/  DADD R250, -R194, R210 ;  /* 0x00000000c2fa7229 */ /* 0x000fe400000001d2 */
[----:B------:R-:W-:Y:S01]  /*d9710*/  DFMA R194, R46, R4, -R194 ;  /* 0x000000042ec2722b */ /* 0x000fe200000008c2 */
[----:B0-----:R-:W4:Y:S01]  /*d9720*/  LDL.64 R4, [R1+0x9fa0] ;  /* 0x009fa00001047983 */ /* 0x001f220000100a00 */
[----:B------:R-:W-:Y:S01]  /*d9730*/  DMUL R206, R52, R46 ;  /* 0x0000002e34ce7228 */ /* 0x000fe20000000000 */
[----:B------:R-:W-:Y:S01]  /*d9740*/  UMOV UR4, 0xf4bbb049 ;  /* 0xf4bbb04900047882 */ /* 0x000fe20000000000 */
[----:B------:R-:W-:Y:S01]  /*d9750*/  UMOV UR5, 0x3d76dead ;  /* 0x3d76dead00057882 */ /* 0x000fe20000000000 */
[----:B------:R-:W4:Y:S01]  /*d9760*/  LDL.64 R52, [R1+0xa048] ;  /* 0x00a0480001347983 */ /* 0x000f220000100a00 */
[----:B------:R-:W-:Y:S02]  /*d9770*/  DMUL R232, R134, R178 ;  /* 0x000000b286e87228 */ /* 0x000fe40000000000 */
[----:B------:R-:W-:-:S02]  /*d9780*/  DMUL R214, R198, R100 ;  /* 0x00000064c6d67228 */ /* 0x000fc40000000000 */
[----:B------:R-:W-:Y:S01]  /*d9790*/  DMUL R134, R198, UR4 ;  /* 0x00000004c6867c28 */ /* 0x000fe20008000000 */
[----:B------:R0:W-:Y:S01]  /*d97a0*/  STL.64 [R1+0x8958], R26 ;  /* 0x0089581a01007387 */ /* 0x0001e20000100a00 */
[----:B------:R-:W-:Y:S02]  /*d97b0*/  DADD R212, -R14, R212 ;  /* 0x000000000ed47229 */ /* 0x000fe400000001d4 */
[----:B------:R-:W-:Y:S01]  /*d97c0*/  DFMA R208, R38, R88, R222 ;  /* 0x0000005826d0722b */ /* 0x000fe200000000de */
[----:B------:R-:W4:Y:S01]  /*d97d0*/  LDL.64 R100, [R1+0xa178] ;  /* 0x00a1780001647983 */ /* 0x000f220000100a00 */
[----:B------:R-:W-:Y:S02]  /*d97e0*/  DMUL R2, R198, R214 ;  /* 0x000000d6c6027228 */ /* 0x000fe40000000000 */
[C---:B------:R-:W-:Y:S02]  /*d97f0*/  DFMA R194, -R36.reuse, R206, R194 ;  /* 0x000000ce24c2722b */ /* 0x040fe400000001c2 */
[----:B------:R-:W-:Y:S01]  /*d9800*/  DFMA R210, R36, -R134, R212 ;  /* 0x8000008624d2722b */ /* 0x000fe200000000d4 */
[----:B0-----:R-:W4:Y:S01]  /*d9810*/  LDL.64 R26, [R1+0x9e20] ;  /* 0x009e2000011a7983 */ /* 0x001f220000100a00 */
[----:B------:R-:W-:-:S02]  /*d9820*/  DADD R214, R106, R208 ;  /* 0x000000006ad67229 */ /* 0x000fc400000000d0 */
[----:B------:R-:W-:-:S04]  /*d9830*/  DFMA R208, -R36, R206, R220 ;  /* 0x000000ce24d0722b */ /* 0x000fc800000001dc */
[----:B------:R-:W-:Y:S02]  /*d9840*/  DADD R212, R210, -R240 ;  /* 0x00000000d2d47229 */ /* 0x000fe400000008f0 */
[----:B------:R-:W-:Y:S02]  /*d9850*/  DADD R222, R200, R200 ;  /* 0x00000000c8de7229 */ /* 0x000fe400000000c8 */
[----:B------:R-:W-:Y:S02]  /*d9860*/  DFMA R210, -R38, R202, R226 ;  /* 0x000000ca26d2722b */ /* 0x000fe400000001e2 */
[----:B------:R-:W-:Y:S02]  /*d9870*/  DFMA R142, R36, R206, -R204 ;  /* 0x000000ce248e722b */ /* 0x000fe400000008cc */
[C---:B------:R-:W-:Y:S02]  /*d9880*/  DADD R230, R204.reuse, R194 ;  /* 0x00000000cce67229 */ /* 0x040fe400000000c2 */
[----:B------:R-:W-:-:S02]  /*d9890*/  DADD R206, R204, R208 ;  /* 0x00000000ccce7229 */ /* 0x000fc400000000d0 */
[----:B------:R-:W-:Y:S02]  /*d98a0*/  DFMA R220, R6, 2, R214 ;  /* 0x4000000006dc782b */ /* 0x000fe400000000d6 */
[----:B------:R-:W-:Y:S02]  /*d98b0*/  DADD R214, R210, -R222 ;  /* 0x00000000d2d67229 */ /* 0x000fe400000008de */
[----:B------:R-:W-:Y:S01]  /*d98c0*/  DMUL R222, R70, R168 ;  /* 0x000000a846de7228 */ /* 0x000fe20000000000 */
[----:B------:R-:W4:Y:S01]  /*d98d0*/  LDL.64 R70, [R1+0xa008] ;  /* 0x00a0080001467983 */ /* 0x000f220000100a00 */
[----:B---3--:R-:W-:-:S03]  /*d98e0*/  DMUL R204, R50, R32 ;  /* 0x0000002032cc7228 */ /* 0x008fc60000000000 */
[----:B------:R-:W3:Y:S04]  /*d98f0*/  LDL.64 R50, [R1+0x9f80] ;  /* 0x009f800001327983 */ /* 0x000ee80000100a00 */
[----:B------:R-:W3:Y:S01]  /*d9900*/  LDL.64 R32, [R1+0xa068] ;  /* 0x00a0680001207983 */ /* 0x000ee20000100a00 */
[C---:B------:R-:W-:Y:S02]  /*d9910*/  DFMA R194, R38.reuse, R24, R238 ;  /* 0x0000001826c2722b */ /* 0x040fe400000000ee */
[----:B------:R-:W-:Y:S01]  /*d9920*/  DMUL R24, R38, R232 ;  /* 0x000000e826187228 */ /* 0x000fe20000000000 */
[----:B------:R-:W-:Y:S01]  /*d9930*/  UMOV UR4, 0xb552a552 ;  /* 0xb552a55200047882 */ /* 0x000fe20000000000 */
[----:B------:R-:W-:Y:S01]  /*d9940*/  DADD R224, R2, R2 ;  /* 0x0000000002e07229 */ /* 0x000fe20000000002 */
[----:B------:R-:W-:-:S03]  /*d9950*/  UMOV UR5, 0x3d7faa7a ;  /* 0x3d7faa7a00057882 */ /* 0x000fc60000000000 */
[----:B------:R-:W-:Y:S02]  /*d9960*/  DFMA R210, R178, R112, R194 ;  /* 0x00000070b2d2722b */ /* 0x000fe400000000c2 */
[----:B------:R-:W-:Y:S02]  /*d9970*/  DADD R208, R24, R206 ;  /* 0x0000000018d07229 */ /* 0x000fe400000000ce */
[----:B------:R-:W-:Y:S01]  /*d9980*/  DMUL R206, R148, UR4 ;  /* 0x0000000494ce7c28 */ /* 0x000fe20008000000 */
[----:B------:R-:W-:Y:S01]  /*d9990*/  UMOV UR4, 0xa210599e ;  /* 0xa210599e00047882 */ /* 0x000fe20000000000 */
[----:B------:R-:W-:Y:S01]  /*d99a0*/  UMOV UR5, 0x3d8ec94c ;  /* 0x3d8ec94c00057882 */ /* 0x000fe20000000000 */
[----:B------:R-:W-:Y:S01]  /*d99b0*/  DADD R6, R212, -R224 ;  /* 0x00000000d4067229 */ /* 0x000fe200000008e0 */
[----:B------:R0:W-:Y:S01]  /*d99c0*/  STL.64 [R1+0xadd8], R142 ;  /* 0x00add88e01007387 */ /* 0x0001e20000100a00 */
[----:B------:R-:W-:Y:S02]  /*d99d0*/  DADD R210, R24, R210 ;  /* 0x0000000018d27229 */ /* 0x000fe400000000d2 */
[CC--:B------:R-:W-:Y:S01]  /*d99e0*/  DFMA R224, R38.reuse, R202.reuse, R228 ;  /* 0x000000ca26e0722b */ /* 0x0c0fe200000000e4 */
[----:B------:R-:W3:Y:S01]  /*d99f0*/  LDL.64 R148, [R1+0xa1a8] ;  /* 0x00a1a80001947983 */ /* 0x000ee20000100a00 */
[----:B------:R-:W-:-:S02]  /*d9a00*/  DFMA R226, -R38, R202, R220 ;  /* 0x000000ca26e2722b */ /* 0x000fc400000001dc */
[----:B------:R-:W-:Y:S02]  /*d9a10*/  DMUL R212, R36, UR4 ;  /* 0x0000000424d47c28 */ /* 0x000fe40008000000 */
[----:B------:R-:W-:Y:S02]  /*d9a20*/  DFMA R214, R56, R206, R214 ;  /* 0x000000ce38d6722b */ /* 0x000fe400000000d6 */
[----:B------:R-:W-:Y:S01]  /*d9a30*/  DADD R220, R238, R234 ;  /* 0x00000000eedc7229 */ /* 0x000fe200000000ea */
[----:B0-----:R-:W3:Y:S01]  /*d9a40*/  LDL.64 R142, [R1+0xa180] ;  /* 0x00a18000018e7983 */ /* 0x001ee20000100a00 */
[----:B--2---:R-:W-:Y:S02]  /*d9a50*/  DMUL R194, R68, R56 ;  /* 0x0000003844c27228 */ /* 0x004fe40000000000 */
[----:B------:R-:W-:-:S06]  /*d9a60*/  DFMA R68, R56, R204, R210 ;  /* 0x000000cc3844722b */ /* 0x000fcc00000000d2 */
[----:B------:R-:W-:Y:S02]  /*d9a70*/  DFMA R208, R46, -R194, R208 ;  /* 0x800000c22ed0722b */ /* 0x000fe400000000d0 */
[----:B------:R-:W-:Y:S02]  /*d9a80*/  DMUL R210, R38, R212 ;  /* 0x000000d426d27228 */ /* 0x000fe40000000000 */
[----:B----4-:R-:W-:Y:S02]  /*d9a90*/  DMUL R202, R4, R46 ;  /* 0x0000002e04ca7228 */ /* 0x010fe40000000000 */
[----:B------:R-:W-:Y:S01]  /*d9aa0*/  DMUL R52, R52, R168 ;  /* 0x000000a834347228 */ /* 0x000fe20000000000 */
[----:B------:R0:W-:Y:S05]  /*d9ab0*/  STL.64 [R1+0x87f8], R68 ;  /* 0x0087f84401007387 */ /* 0x0001ea0000100a00 */
[----:B------:R-:W-:Y:S01]  /*d9ac0*/  DFMA R212, R38, -R202, R208 ;  /* 0x800000ca26d4722b */ /* 0x000fe200000000d0 */
[----:B------:R-:W2:Y:S01]  /*d9ad0*/  LDL.64 R4, [R1+0x8458] ;  /* 0x0084580001047983 */ /* 0x000ea20000100a00 */
[----:B------:R-:W-:-:S02]  /*d9ae0*/  DADD R208, -R24, R214 ;  /* 0x0000000018d07229 */ /* 0x000fc400000001d6 */
[----:B------:R-:W-:Y:S01]  /*d9af0*/  DFMA R214, R26, R52, R220 ;  /* 0x000000341ad6722b */ /* 0x000fe200000000dc */
[----:B------:R-:W4:Y:S01]  /*d9b00*/  LDL.64 R26, [R1+0x9f20] ;  /* 0x009f2000011a7983 */ /* 0x000f220000100a00 */
[----:B0-----:R-:W-:-:S03]  /*d9b10*/  DMUL R68, R60, R222 ;  /* 0x000000de3c447228 */ /* 0x001fc60000000000 */
[----:B------:R0:W-:Y:S03]  /*d9b20*/  STL.64 [R1+0x86c0], R52 ;  /* 0x0086c03401007387 */ /* 0x0001e60000100a00 */
[-C--:B------:R-:W-:Y:S02]  /*d9b30*/  DFMA R234, R178, R112.reuse, R214 ;  /* 0x00000070b2ea722b */ /* 0x080fe400000000d6 */
[----:B------:R-:W-:Y:S02]  /*d9b40*/  DADD R222, R210, R212 ;  /* 0x00000000d2de7229 */ /* 0x000fe400000000d4 */
[----:B0-----:R-:W-:Y:S02]  /*d9b50*/  DFMA R52, -R178, R112, -R238 ;  /* 0x00000070b234722b */ /* 0x001fe400000009ee */
[----:B------:R-:W-:Y:S02]  /*d9b60*/  DADD R212, -R68, R224 ;  /* 0x0000000044d47229 */ /* 0x000fe400000001e0 */
[----:B------:R-:W-:Y:S01]  /*d9b70*/  DMUL R232, R70, R64 ;  /* 0x0000004046e87228 */ /* 0x000fe20000000000 */
[----:B------:R-:W2:Y:S05]  /*d9b80*/  LDL.64 R70, [R1+0x9fa8] ;  /* 0x009fa80001467983 */ /* 0x000eaa0000100a00 */
[----:B------:R-:W-:-:S02]  /*d9b90*/  DFMA R238, R56, R206, R212 ;  /* 0x000000ce38ee722b */ /* 0x000fc400000000d4 */
[----:B------:R-:W-:Y:S01]  /*d9ba0*/  DADD R212, R12, R48 ;  /* 0x000000000cd47229 */ /* 0x000fe20000000030 */
[----:B------:R-:W2:Y:S01]  /*d9bb0*/  LDL.64 R48, [R1+0x9f38] ;  /* 0x009f380001307983 */ /* 0x000ea20000100a00 */
[----:B---3--:R-:W-:-:S03]  /*d9bc0*/  DMUL R112, R94, R50 ;  /* 0x000000325e707228 */ /* 0x008fc60000000000 */
[----:B------:R-:W3:Y:S01]  /*d9bd0*/  LDL.64 R50, [R1+0x9ed8] ;  /* 0x009ed80001327983 */ /* 0x000ee20000100a00 */
[----:B------:R-:W-:Y:S02]  /*d9be0*/  DMUL R158, R32, R90 ;  /* 0x0000005a209e7228 */ /* 0x000fe40000000000 */
[----:B------:R-:W-:-:S07]  /*d9bf0*/  DFMA R32, R56, -R206, R200 ;  /* 0x800000ce3820722b */ /* 0x000fce00000000c8 */
[----:B------:R0:W-:Y:S04]  /*d9c00*/  STL.64 [R1+0xac90], R32 ;  /* 0x00ac902001007387 */ /* 0x0001e80000100a00 */
[----:B0-----:R-:W3:Y:S01]  /*d9c10*/  LDL.64 R32, [R1+0x9fc8] ;  /* 0x009fc80001207983 */ /* 0x001ee20000100a00 */
[----:B------:R-:W-:Y:S02]  /*d9c20*/  DMUL R204, R56, R204 ;  /* 0x000000cc38cc7228 */ /* 0x000fe40000000000 */
[----:B------:R-:W-:-:S06]  /*d9c30*/  DFMA R220, R38, -R202, R208 ;  /* 0x800000ca26dc722b */ /* 0x000fcc00000000d0 */
[----:B------:R-:W-:Y:S02]  /*d9c40*/  DADD R208, R204, R222 ;  /* 0x00000000ccd07229 */ /* 0x000fe400000000de */
[----:B------:R-:W-:Y:S02]  /*d9c50*/  DADD R220, -R210, R220 ;  /* 0x00000000d2dc7229 */ /* 0x000fe400000001dc */
[----:B------:R-:W-:Y:S02]  /*d9c60*/  DFMA R214, R68, 2, R226 ;  /* 0x4000000044d6782b */ /* 0x000fe400000000e2 */
[----:B------:R-:W-:Y:S02]  /*d9c70*/  DFMA R244, R38, R202, -R112 ;  /* 0x000000ca26f4722b */ /* 0x000fe40000000870 */
[C---:B------:R-:W-:Y:S02]  /*d9c80*/  DADD R242, R112.reuse, R208 ;  /* 0x0000000070f27229 */ /* 0x040fe400000000d0 */
[----:B------:R-:W-:-:S02]  /*d9c90*/  DADD R246, R112, R220 ;  /* 0x0000000070f67229 */ /* 0x000fc400000000dc */
[----:B------:R-:W-:Y:S02]  /*d9ca0*/  DMUL R200, R56, R158 ;  /* 0x0000009e38c87228 */ /* 0x000fe40000000000 */
[----:B------:R-:W-:Y:S02]  /*d9cb0*/  DADD R112, -R210, R230 ;  /* 0x00000000d2707229 */ /* 0x000fe400000001e6 */
[----:B------:R-:W-:Y:S01]  /*d9cc0*/  DFMA R228, R56, -R206, R214 ;  /* 0x800000ce38e4722b */ /* 0x000fe200000000d6 */
[----:B------:R4:W-:Y:S05]  /*d9cd0*/  STL.64 [R1+0x8800], R52 ;  /* 0x0088003401007387 */ /* 0x0009ea0000100a00 */
[----:B------:R-:W-:Y:S01]  /*d9ce0*/  DADD R206, R200, R112 ;  /* 0x00000000c8ce7229 */ /* 0x000fe20000000070 */
[----:B------:R-:W-:Y:S01]  /*d9cf0*/  STL.64 [R1+0xaad8], R72 ;  /* 0x00aad84801007387 */ /* 0x000fe20000100a00 */
[----:B------:R-:W-:-:S02]  /*d9d00*/  DMUL R208, R132, R56 ;  /* 0x0000003884d07228 */ /* 0x000fc40000000000 */
[----:B------:R-:W-:Y:S02]  /*d9d10*/  DMUL R112, R36, R232 ;  /* 0x000000e824707228 */ /* 0x000fe40000000000 */
[----:B------:R-:W-:Y:S02]  /*d9d20*/  DFMA R212, R38, R88, R212 ;  /* 0x0000005826d4722b */ /* 0x000fe400000000d4 */
[----:B------:R-:W-:Y:S01]  /*d9d30*/  DFMA R206, R36, -R134, R206 ;  /* 0x8000008624ce722b */ /* 0x000fe200000000ce */
[----:B------:R-:W-:Y:S01]  /*d9d40*/  UMOV UR4, 0xbaf4cd2d ;  /* 0xbaf4cd2d00047882 */ /* 0x000fe20000000000 */
[----:B------:R-:W-:Y:S01]  /*d9d50*/  DMUL R132, R44, R208 ;  /* 0x000000d02c847228 */ /* 0x000fe20000000000 */
[----:B------:R-:W-:Y:S01]  /*d9d60*/  UMOV UR5, 0x3d843b23 ;  /* 0x3d843b2300057882 */ /* 0x000fe20000000000 */
[----:B------:R-:W-:Y:S04]  /*d9d70*/  STL.64 [R1+0x8848], R88 ;  /* 0x0088485801007387 */ /* 0x000fe80000100a00 */
[----:B------:R-:W-:Y:S01]  /*d9d80*/  DADD R214, -R112, R206 ;  /* 0x0000000070d67229 */ /* 0x000fe200000001ce */
[----:B------:R0:W-:Y:S01]  /*d9d90*/  STL.64 [R1+0x84c8], R12 ;  /* 0x0084c80c01007387 */ /* 0x0001e20000100a00 */
[----:B------:R-:W-:-:S02]  /*d9da0*/  DADD R206, R106, R212 ;  /* 0x000000006ace7229 */ /* 0x000fc400000000d4 */
[----:B----4-:R-:W-:Y:S01]  /*d9db0*/  DMUL R52, R26, R72 ;  /* 0x000000481a347228 */ /* 0x010fe20000000000 */
[----:B0-----:R-:W4:Y:S04]  /*d9dc0*/  LDL.64 R12, [R1+0x9f88] ;  /* 0x009f8800010c7983 */ /* 0x001f280000100a00 */
[----:B------:R-:W4:Y:S01]  /*d9dd0*/  LDL.64 R26, [R1+0x9ef8] ;  /* 0x009ef800011a7983 */ /* 0x000f220000100a00 */
[----:B------:R-:W-:Y:S02]  /*d9de0*/  DMUL R72, R130, R58 ;  /* 0x0000003a82487228 */ /* 0x000fe40000000000 */
[----:B------:R-:W-:-:S06]  /*d9df0*/  DMUL R88, R218, UR4 ;  /* 0x00000004da587c28 */ /* 0x000fcc0008000000 */
[----:B------:R-:W-:Y:S02]  /*d9e00*/  DFMA R208, R38, R72, R248 ;  /* 0x0000004826d0722b */ /* 0x000fe400000000f8 */
[----:B------:R-:W-:Y:S02]  /*d9e10*/  DMUL R230, R142, R124 ;  /* 0x0000007c8ee67228 */ /* 0x000fe40000000000 */
[----:B------:R-:W-:Y:S02]  /*d9e20*/  DMUL R222, R100, R136 ;  /* 0x0000008864de7228 */ /* 0x000fe40000000000 */
[----:B------:R-:W-:Y:S02]  /*d9e30*/  DFMA R214, R36, -R88, R214 ;  /* 0x8000005824d6722b */ /* 0x000fe400000000d6 */
[----:B------:R-:W-:Y:S02]  /*d9e40*/  DADD R220, -R132, R208 ;  /* 0x0000000084dc7229 */ /* 0x000fe400000001d0 */
[----:B--2---:R-:W-:-:S02]  /*d9e50*/  DMUL R142, R70, R44 ;  /* 0x0000002c468e7228 */ /* 0x004fc40000000000 */
[----:B------:R-:W-:Y:S02]  /*d9e60*/  DMUL R226, R148, R126 ;  /* 0x0000007e94e27228 */ /* 0x000fe40000000000 */
[----:B------:R-:W-:Y:S02]  /*d9e70*/  DADD R212, R68, R206 ;  /* 0x0000000044d47229 */ /* 0x000fe400000000ce */
[----:B------:R-:W-:Y:S01]  /*d9e80*/  DMUL R202, R154, R56 ;  /* 0x000000389aca7228 */ /* 0x000fe20000000000 */
[----:B------:R0:W-:Y:S01]  /*d9e90*/  STL.64 [R1+0x84b8], R54 ;  /* 0x0084b83601007387 */ /* 0x0001e20000100a00 */
[----:B------:R-:W-:Y:S02]  /*d9ea0*/  DMUL R206, R48, R216 ;  /* 0x000000d830ce7228 */ /* 0x000fe40000000000 */
[----:B------:R-:W-:Y:S01]  /*d9eb0*/  DMUL R48, R36, R226 ;  /* 0x000000e224307228 */ /* 0x000fe20000000000 */
[----:B------:R1:W-:Y:S01]  /*d9ec0*/  STL.64 [R1+0x8620], R30 ;  /* 0x0086201e01007387 */ /* 0x0003e20000100a00 */
[----:B------:R-:W-:-:S03]  /*d9ed0*/  DADD R226, -R18, R234 ;  /* 0x0000000012e27229 */ /* 0x000fc600000001ea */
[----:B------:R2:W-:Y:S01]  /*d9ee0*/  STL.64 [R1+0x85c8], R52 ;  /* 0x0085c83401007387 */ /* 0x0005e20000100a00 */
[----:B---3--:R-:W-:Y:S01]  /*d9ef0*/  DMUL R50, R50, R4 ;  /* 0x0000000432327228 */ /* 0x008fe20000000000 */
[----:B------:R-:W-:Y:S01]  /*d9f00*/  UMOV UR4, 0x812dea11 ;  /* 0x812dea1100047882 */ /* 0x000fe20000000000 */
[----:B------:R-:W-:Y:S01]  /*d9f10*/  UMOV UR5, 0x3d919799 ;  /* 0x3d91979900057882 */ /* 0x000fe20000000000 */
[----:B------:R3:W-:Y:S04]  /*d9f20*/  STL.64 [R1+0x86a0], R158 ;  /* 0x0086a09e01007387 */ /* 0x0007e80000100a00 */
[----:B------:R-:W-:Y:S01]  /*d9f30*/  STL.64 [R1+0x8478], R68 ;  /* 0x0084784401007387 */ /* 0x000fe20000100a00 */
[----:B------:R-:W-:Y:S02]  /*d9f40*/  DMUL R208, R36, R50 ;  /* 0x0000003224d07228 */ /* 0x000fe40000000000 */
[----:B------:R-:W-:Y:S01]  /*d9f50*/  DMUL R248, R32, R44 ;  /* 0x0000002c20f87228 */ /* 0x000fe20000000000 */
[----:B------:R-:W4:Y:S01]  /*d9f60*/  LDL.64 R154, [R1+0xa438] ;  /* 0x00a43800019a7983 */ /* 0x000f220000100a00 */
[----:B------:R-:W-:-:S02]  /*d9f70*/  DMUL R32, R56, R222 ;  /* 0x000000de38207228 */ /* 0x000fc40000000000 */
[----:B------:R-:W-:Y:S01]  /*d9f80*/  DFMA R222, R38, -R142, R220 ;  /* 0x8000008e26de722b */ /* 0x000fe200000000dc */
[----:B------:R-:W-:Y:S01]  /*d9f90*/  STL.64 [R1+0xade0], R136 ;  /* 0x00ade08801007387 */ /* 0x000fe20000100a00 */
[----:B------:R-:W-:Y:S02]  /*d9fa0*/  DADD R220, -R208, R214 ;  /* 0x00000000d0dc7229 */ /* 0x000fe400000001d6 */
[----:B------:R-:W-:Y:S01]  /*d9fb0*/  DADD R214, R54, R212 ;  /* 0x0000000036d67229 */ /* 0x000fe200000000d4 */
[----:B------:R3:W-:Y:S01]  /*d9fc0*/  STL.64 [R1+0xac80], R166 ;  /* 0x00ac80a601007387 */ /* 0x0007e20000100a00 */
[----:B------:R-:W-:-:S03]  /*d9fd0*/  DFMA R212, R178, -R202, R228 ;  /* 0x800000cab2d4722b */ /* 0x000fc600000000e4 */
[----:B0-----:R-:W4:Y:S03]  /*d9fe0*/  LDL.64 R54, [R1+0xa440] ;  /* 0x00a4400001367983 */ /* 0x001f260000100a00 */
[----:B------:R-:W-:Y:S01]  /*d9ff0*/  DFMA R228, R168, R52, R214 ;  /* 0x00000034a8e4722b */ /* 0x000fe200000000d6 */
[----:B------:R-:W-:Y:S01]  /*da000*/  STL.64 [R1+0x8470], R106 ;  /* 0x0084706a01007387 */ /* 0x000fe20000100a00 */
[----:B------:R-:W-:-:S03]  /*da010*/  DFMA R214, R46, R30, R226 ;  /* 0x0000001e2ed6722b */ /* 0x000fc600000000e2 */
[----:B-1----:R-:W4:Y:S04]  /*da020*/  LDL.64 R30, [R1+0x9f50] ;  /* 0x009f5000011e7983 */ /* 0x002f280000100a00 */
[----:B--2---:R-:W2:Y:S01]  /*da030*/  LDL.64 R52, [R1+0x9fb8] ;  /* 0x009fb80001347983 */ /* 0x004ea20000100a00 */
[----:B------:R-:W-:-:S03]  /*da040*/  DADD R224, R32, R222 ;  /* 0x0000000020e07229 */ /* 0x000fc600000000de */
[----:B------:R0:W-:Y:S01]  /*da050*/  STL.64 [R1+0x85b0], R32 ;  /* 0x0085b02001007387 */ /* 0x0001e20000100a00 */
[----:B------:R-:W-:Y:S02]  /*da060*/  DMUL R130, R170, UR4 ;  /* 0x00000004aa827c28 */ /* 0x000fe40008000000 */
[C---:B---3--:R-:W-:Y:S01]  /*da070*/  DMUL R158, R36.reuse, R230 ;  /* 0x000000e6249e7228 */ /* 0x048fe20000000000 */
[----:B------:R1:W-:Y:S04]  /*da080*/  STL.64 [R1+0xad70], R106 ;  /* 0x00ad706a01007387 */ /* 0x0003e80000100a00 */
[----:B------:R-:W3:Y:S04]  /*da090*/  LDL.64 R166, [R1+0xa350] ;  /* 0x00a3500001a67983 */ /* 0x000ee80000100a00 */
[----:B0-----:R-:W3:Y:S01]  /*da0a0*/  LDL.64 R32, [R1+0xa430] ;  /* 0x00a4300001207983 */ /* 0x001ee20000100a00 */
[----:B------:R-:W-:-:S02]  /*da0b0*/  DFMA R222, R36, -R130, R220 ;  /* 0x8000008224de722b */ /* 0x000fc400000000dc */
[----:B------:R-:W-:Y:S01]  /*da0c0*/  DADD R220, R24, R212 ;  /* 0x0000000018dc7229 */ /* 0x000fe200000000d4 */
[----:B-1----:R-:W3:Y:S04]  /*da0d0*/  LDL.64 R106, [R1+0xa2a0] ;  /* 0x00a2a000016a7983 */ /* 0x002ee80000100a00 */
[----:B------:R-:W3:Y:S01]  /*da0e0*/  LDL.64 R148, [R1+0xa070] ;  /* 0x00a0700001947983 */ /* 0x000ee20000100a00 */
[----:B------:R-:W-:Y:S02]  /*da0f0*/  DADD R212, -R48, R222 ;  /* 0x0000000030d47229 */ /* 0x000fe400000001de */
[----:B----4-:R-:W-:-:S08]  /*da100*/  DMUL R26, R26, R178 ;  /* 0x000000b21a1a7228 */ /* 0x010fd00000000000 */
[----:B------:R-:W-:Y:S02]  /*da110*/  DFMA R224, R44, -R26, R224 ;  /* 0x8000001a2ce0722b */ /* 0x000fe400000000e0 */
[----:B------:R-:W-:-:S06]  /*da120*/  DMUL R12, R12, R216 ;  /* 0x000000d80c0c7228 */ /* 0x000fcc0000000000 */
[C---:B------:R-:W-:Y:S02]  /*da130*/  DFMA R222, R46.reuse, -R248, R224 ;  /* 0x800000f82ede722b */ /* 0x040fe400000000e0 */
[----:B------:R-:W-:Y:S02]  /*da140*/  DFMA R224, R46, -R194, R220 ;  /* 0x800000c22ee0722b */ /* 0x000fe400000000dc */
[----:B------:R-:W-:-:S04]  /*da150*/  DADD R220, -R192, R214 ;  /* 0x00000000c0dc7229 */ /* 0x000fc800000001d6 */
[----:B------:R-:W-:Y:S02]  /*da160*/  DADD R214, R12, R222 ;  /* 0x000000000cd67229 */ /* 0x000fe400000000de */
[----:B------:R-:W-:Y:S02]  /*da170*/  DFMA R230, R46, R248, -R12 ;  /* 0x000000f82ee6722b */ /* 0x000fe4000000080c */
[----:B------:R-:W-:Y:S02]  /*da180*/  DADD R212, -R158, R212 ;  /* 0x000000009ed47229 */ /* 0x000fe400000001d4 */
[C---:B------:R-:W-:Y:S02]  /*da190*/  DFMA R226, R18.reuse, 2, R228 ;  /* 0x4000000012e2782b */ /* 0x040fe400000000e4 */
[----:B------:R-:W-:Y:S02]  /*da1a0*/  DFMA R222, R18, 2, R210 ;  /* 0x4000000012de782b */ /* 0x000fe400000000d2 */
[----:B------:R-:W-:-:S02]  /*da1b0*/  DADD R18, R210, R224 ;  /* 0x00000000d2127229 */ /* 0x000fc400000000e0 */
[CC--:B------:R-:W-:Y:S02]  /*da1c0*/  DFMA R68, R66.reuse, R206.reuse, R214 ;  /* 0x000000ce4244722b */ /* 0x0c0fe400000000d6 */
[CC--:B------:R-:W-:Y:S02]  /*da1d0*/  DFMA R136, R66.reuse, -R206.reuse, R230 ;  /* 0x800000ce4288722b */ /* 0x0c0fe400000000e6 */
[CC--:B------:R-:W-:Y:S02]  /*da1e0*/  DFMA R100, R66.reuse, -R206.reuse, R220 ;  /* 0x800000ce4264722b */ /* 0x0c0fe400000000dc */
[----:B------:R-:W-:Y:S02]  /*da1f0*/  DFMA R70, R66, R206, R212 ;  /* 0x000000ce4246722b */ /* 0x000fe400000000d4 */
[----:B------:R-:W-:Y:S02]  /*da200*/  DFMA R230, R178, R202, -R204 ;  /* 0x000000cab2e6722b */ /* 0x000fe400000008cc */
[----:B------:R-:W-:-:S02]  /*da210*/  DADD R206, R204, R238 ;  /* 0x00000000ccce7229 */ /* 0x000fc400000000ee */
[----:B------:R-:W-:Y:S01]  /*da220*/  DADD R226, R210, R226 ;  /* 0x00000000d2e27229 */ /* 0x000fe200000000e2 */
[----:B------:R0:W-:Y:S01]  /*da230*/  STL.64 [R1+0xad20], R68 ;  /* 0x00ad204401007387 */ /* 0x0001e20000100a00 */
[----:B------:R-:W-:Y:S02]  /*da240*/  DADD R204, -R204, R18 ;  /* 0x00000000cccc7229 */ /* 0x000fe40000000112 */
[----:B------:R-:W-:Y:S02]  /*da250*/  DFMA R210, R178, -R202, R250 ;  /* 0x800000cab2d2722b */ /* 0x000fe400000000fa */
[----:B------:R-:W-:Y:S01]  /*da260*/  DFMA R234, R46, R194, -R200 ;  /* 0x000000c22eea722b */ /* 0x000fe200000008c8 */
[----:B------:R1:W-:Y:S04]  /*da270*/  STL.64 [R1+0x8728], R72 ;  /* 0x0087284801007387 */ /* 0x0003e80000100a00 */
[----:B------:R-:W-:Y:S04]  /*da280*/  STL.64 [R1+0xac98], R94 ;  /* 0x00ac985e01007387 */ /* 0x000fe80000100a00 */
[----:B0-----:R-:W4:Y:S01]  /*da290*/  LDL.64 R68, [R1+0xa348] ;  /* 0x00a3480001447983 */ /* 0x001f220000100a00 */
[----:B------:R-:W-:Y:S01]  /*da2a0*/  UMOV UR4, 0x6e5b0120 ;  /* 0x6e5b012000047882 */ /* 0x000fe20000000000 */
[----:B------:R-:W-:-:S02]  /*da2b0*/  UMOV UR5, 0x3d0b0587 ;  /* 0x3d0b058700057882 */ /* 0x000fc40000000000 */
[----:B------:R-:W-:Y:S04]  /*da2c0*/  STL.64 [R1+0xadb0], R236 ;  /* 0x00adb0ec01007387 */ /* 0x000fe80000100a00 */
[----:B------:R-:W4:Y:S01]  /*da2d0*/  LDL.64 R238, [R1+0x9cb0] ;  /* 0x009cb00001ee7983 */ /* 0x000f220000100a00 */
[----:B------:R-:W-:-:S03]  /*da2e0*/  DMUL R18, R54, R78 ;  /* 0x0000004e36127228 */ /* 0x000fc60000000000 */
[----:B-1----:R-:W4:Y:S04]  /*da2f0*/  LDL.64 R72, [R1+0xa2c0] ;  /* 0x00a2c00001487983 */ /* 0x002f280000100a00 */
[----:B------:R-:W4:Y:S01]  /*da300*/  LDL.64 R54, [R1+0xa220] ;  /* 0x00a2200001367983 */ /* 0x000f220000100a00 */
[----:B------:R-:W-:Y:S02]  /*da310*/  DMUL R202, R30, R94 ;  /* 0x0000005e1eca7228 */ /* 0x000fe40000000000 */
[----:B--2---:R-:W-:Y:S02]  /*da320*/  DMUL R78, R52, R172 ;  /* 0x000000ac344e7228 */ /* 0x004fe40000000000 */
[----:B------:R-:W-:-:S04]  /*da330*/  DMUL R52, R56, R18 ;  /* 0x0000001238347228 */ /* 0x000fc80000000000 */
[----:B------:R-:W-:-:S07]  /*da340*/  DFMA R18, R56, -R202, R244 ;  /* 0x800000ca3812722b */ /* 0x000fce00000000f4 */
[----:B------:R3:W-:Y:S02]  /*da350*/  STL.64 [R1+0x8aa0], R18 ;  /* 0x008aa01201007387 */ /* 0x0007e40000100a00 */
[----:B---3--:R-:W-:Y:S02]  /*da360*/  DMUL R18, R32, R80 ;  /* 0x0000005020127228 */ /* 0x008fe40000000000 */
[----:B------:R-:W2:Y:S01]  /*da370*/  LDL.64 R32, [R1+0x9d28] ;  /* 0x009d280001207983 */ /* 0x000ea20000100a00 */
[C---:B------:R-:W-:Y:S02]  /*da380*/  DADD R194, R200.reuse, R206 ;  /* 0x00000000c8c27229 */ /* 0x040fe400000000ce */
[----:B------:R-:W-:Y:S02]  /*da390*/  DADD R200, -R200, R204 ;  /* 0x00000000c8c87229 */ /* 0x000fe400000001cc */
[CC--:B------:R-:W-:Y:S02]  /*da3a0*/  DMUL R30, R196.reuse, R78.reuse ;  /* 0x0000004ec41e7228 */ /* 0x0c0fe40000000000 */
[----:B------:R-:W-:Y:S01]  /*da3b0*/  DFMA R220, R196, R78, R226 ;  /* 0x0000004ec4dc722b */ /* 0x000fe200000000e2 */
[----:B------:R-:W-:Y:S03]  /*da3c0*/  STL.64 [R1+0x8640], R18 ;  /* 0x0086401201007387 */ /* 0x000fe60000100a00 */
[----:B------:R-:W-:Y:S01]  /*da3d0*/  DFMA R226, R56, -R202, R200 ;  /* 0x800000ca38e2722b */ /* 0x000fe200000000c8 */
[----:B------:R0:W-:Y:S01]  /*da3e0*/  STL.64 [R1+0xada8], R30 ;  /* 0x00ada81e01007387 */ /* 0x0001e20000100a00 */
[----:B------:R-:W-:-:S03]  /*da3f0*/  DADD R200, R52, -R30 ;  /* 0x0000000034c87229 */ /* 0x000fc6000000081e */
[----:B0-----:R-:W3:Y:S01]  /*da400*/  LDL.LU.64 R30, [R1+0x8640] ;  /* 0x00864000011e7983 */ /* 0x001ee20000300a00 */
[----:B------:R-:W-:Y:S02]  /*da410*/  DMUL R154, R154, R172 ;  /* 0x000000ac9a9a7228 */ /* 0x000fe40000000000 */
[----:B------:R-:W-:Y:S02]  /*da420*/  DFMA R206, R56, R202, R194 ;  /* 0x000000ca38ce722b */ /* 0x000fe400000000c2 */
[-C--:B------:R-:W-:Y:S02]  /*da430*/  DMUL R194, R166, R172.reuse ;  /* 0x000000aca6c27228 */ /* 0x080fe40000000000 */
[----:B------:R-:W-:Y:S02]  /*da440*/  DMUL R18, R106, R172 ;  /* 0x000000ac6a127228 */ /* 0x000fe40000000000 */
[----:B------:R-:W-:Y:S02]  /*da450*/  DFMA R204, R38, -R154, R200 ;  /* 0x8000009a26cc722b */ /* 0x000fe400000000c8 */
[----:B------:R-:W-:-:S02]  /*da460*/  DFMA R212, R196, R78, R222 ;  /* 0x0000004ec4d4722b */ /* 0x000fc400000000de */
[----:B------:R-:W-:Y:S02]  /*da470*/  DADD R206, R52, R206 ;  /* 0x0000000034ce7229 */ /* 0x000fe400000000ce */
[C---:B------:R-:W-:Y:S02]  /*da480*/  DFMA R200, R38.reuse, -R154, R246 ;  /* 0x8000009a26c8722b */ /* 0x040fe400000000f6 */
[----:B------:R-:W-:Y:S01]  /*da490*/  DFMA R228, -R38, R194, R204 ;  /* 0x000000c226e4722b */ /* 0x000fe200000001cc */
[----:B------:R0:W-:Y:S01]  /*da4a0*/  STL.64 [R1+0x8920], R52 ;  /* 0x0089203401007387 */ /* 0x0001e20000100a00 */
[----:B------:R-:W-:Y:S02]  /*da4b0*/  DFMA R222, R56, R202, R242 ;  /* 0x000000ca38de722b */ /* 0x000fe400000000f2 */
[----:B------:R-:W-:Y:S01]  /*da4c0*/  DFMA R214, R38, R194, R206 ;  /* 0x000000c226d6722b */ /* 0x000fe200000000ce */
[----:B------:R-:W3:Y:S01]  /*da4d0*/  LDL.64 R242, [R1+0x8b00] ;  /* 0x008b000001f27983 */ /* 0x000ee20000100a00 */
[----:B------:R-:W-:-:S03]  /*da4e0*/  DMUL R202, R148, R146 ;  /* 0x0000009294ca7228 */ /* 0x000fc60000000000 */
[----:B------:R-:W3:Y:S01]  /*da4f0*/  LDL.64 R148, [R1+0xa420] ;  /* 0x00a4200001947983 */ /* 0x000ee20000100a00 */
[----:B------:R-:W-:Y:S02]  /*da500*/  DFMA R224, -R38, R194, R200 ;  /* 0x000000c226e0722b */ /* 0x000fe400000001c8 */
[----:B------:R-:W-:Y:S01]  /*da510*/  DADD R78, -R24, R210 ;  /* 0x00000000184e7229 */ /* 0x000fe200000001d2 */
[----:B------:R-:W-:Y:S01]  /*da520*/  STL.64 [R1+0xad28], R156 ;  /* 0x00ad289c01007387 */ /* 0x000fe20000100a00 */
[----:B----4-:R-:W-:-:S03]  /*da530*/  DMUL R106, R68, R172 ;  /* 0x000000ac446a7228 */ /* 0x010fc60000000000 */
[----:B------:R-:W-:Y:S04]  /*da540*/  STL.64 [R1+0x8628], R76 ;  /* 0x0086284c01007387 */ /* 0x000fe80000100a00 */
[----:B------:R-:W4:Y:S01]  /*da550*/  LDL.64 R68, [R1+0x9f08] ;  /* 0x009f080001447983 */ /* 0x000f220000100a00 */
[CC--:B------:R-:W-:Y:S01]  /*da560*/  DFMA R204, R46.reuse, R106.reuse, R212 ;  /* 0x0000006a2ecc722b */ /* 0x0c0fe200000000d4 */
[----:B------:R-:W-:Y:S01]  /*da570*/  UMOV UR36, 0x66666666 ;  /* 0x6666666600247882 */ /* 0x000fe20000000000 */
[----:B------:R-:W-:Y:S01]  /*da580*/  DFMA R206, R46, R106, R220 ;  /* 0x0000006a2ece722b */ /* 0x000fe200000000dc */
[----:B------:R-:W-:Y:S01]  /*da590*/  UMOV UR37, 0x3fe66666 ;  /* 0x3fe6666600257882 */ /* 0x000fe20000000000 */
[----:B------:R-:W-:Y:S01]  /*da5a0*/  DADD R212, -R52, R226 ;  /* 0x0000000034d47229 */ /* 0x000fe200000001e2 */
[----:B------:R-:W-:Y:S01]  /*da5b0*/  UMOV UR8, 0x66666666 ;  /* 0x6666666600087882 */ /* 0x000fe20000000000 */
[----:B0-----:R-:W4:Y:S01]  /*da5c0*/  LDL.64 R52, [R1+0xa248] ;  /* 0x00a2480001347983 */ /* 0x001f220000100a00 */
[----:B------:R-:W-:Y:S01]  /*da5d0*/  DMUL R94, R54, R172 ;  /* 0x000000ac365e7228 */ /* 0x000fe20000000000 */
[----:B------:R-:W-:-:S02]  /*da5e0*/  UMOV UR9, 0x3fe66666 ;  /* 0x3fe6666600097882 */ /* 0x000fc40000000000 */
[----:B------:R-:W4:Y:S01]  /*da5f0*/  LDL.64 R54, [R1+0xa2f8] ;  /* 0x00a2f80001367983 */ /* 0x000f220000100a00 */
[----:B------:R-:W-:-:S03]  /*da600*/  DMUL R72, R72, R172 ;  /* 0x000000ac48487228 */ /* 0x000fc60000000000 */
[----:B------:R-:W-:Y:S01]  /*da610*/  STL.64 [R1+0xaca0], R122 ;  /* 0x00aca07a01007387 */ /* 0x000fe20000100a00 */
[CC--:B------:R-:W-:Y:S02]  /*da620*/  DFMA R204, R46.reuse, R94.reuse, R204 ;  /* 0x0000005e2ecc722b */ /* 0x0c0fe400000000cc */
[----:B------:R-:W-:Y:S01]  /*da630*/  DFMA R210, R46, R94, R206 ;  /* 0x0000005e2ed2722b */ /* 0x000fe200000000ce */
[----:B------:R-:W-:Y:S01]  /*da640*/  UMOV UR6, 0x33333333 ;  /* 0x3333333300067882 */ /* 0x000fe20000000000 */
[----:B------:R-:W-:Y:S01]  /*da650*/  UMOV UR7, 0x3fd33333 ;  /* 0x3fd3333300077882 */ /* 0x000fe20000000000 */
[----:B------:R-:W-:Y:S01]  /*da660*/  DADD R244, R112, R234 ;  /* 0x0000000070f47229 */ /* 0x000fe200000000ea */
[----:B------:R-:W-:Y:S04]  /*da670*/  STL.64 [R1+0xad30], R64 ;  /* 0x00ad304001007387 */ /* 0x000fe80000100a00 */
[----:B------:R-:W-:Y:S01]  /*da680*/  STL.64 [R1+0xace0], R124 ;  /* 0x00ace07c01007387 */ /* 0x000fe20000100a00 */
[----:B------:R-:W-:Y:S01]  /*da690*/  UMOV UR38, 0x812dea11 ;  /* 0x812dea1100267882 */ /* 0x000fe20000000000 */
[----:B------:R-:W-:-:S02]  /*da6a0*/  UMOV UR39, 0x3d819799 ;  /* 0x3d81979900277882 */ /* 0x000fc40000000000 */
[----:B------:R-:W-:Y:S04]  /*da6b0*/  STL.64 [R1+0xacb0], R82 ;  /* 0x00acb05201007387 */ /* 0x000fe80000100a00 */
[----:B------:R-:W-:Y:S01]  /*da6c0*/  STL.64 [R1+0xad40], R126 ;  /* 0x00ad407e01007387 */ /* 0x000fe20000100a00 */
[----:B------:R-:W-:Y:S01]  /*da6d0*/  UMOV UR12, 0x8ece0dea ;  /* 0x8ece0dea000c7882 */ /* 0x000fe20000000000 */
[----:B------:R-:W-:Y:S01]  /*da6e0*/  UMOV UR13, 0x3d7de81e ;  /* 0x3d7de81e000d7882 */ /* 0x000fe20000000000 */
[----:B------:R-:W-:Y:S01]  /*da6f0*/  UMOV UR24, 0xb851eb85 ;  /* 0xb851eb8500187882 */ /* 0x000fe20000000000 */
[----:B------:R-:W-:Y:S01]  /*da700*/  UMOV UR25, 0x3fef851e ;  /* 0x3fef851e00197882 */ /* 0x000fe20000000000 */
[----:B------:R-:W-:Y:S01]  /*da710*/  STL.64 [R1+0xabb8], R22 ;  /* 0x00abb81601007387 */ /* 0x000fe20000100a00 */
[----:B--2---:R-:W-:-:S02]  /*da720*/  DMUL R200, R32, R146 ;  /* 0x0000009220c87228 */ /* 0x004fc40000000000 */
[----:B------:R-:W-:Y:S01]  /*da730*/  DMUL R32, R180, UR4 ;  /* 0x00000004b4207c28 */ /* 0x000fe20008000000 */
[----:B------:R-:W-:Y:S01]  /*da740*/  UMOV UR32, 0xeb851eb8 ;  /* 0xeb851eb800207882 */ /* 0x000fe20000000000 */
[----:B------:R-:W-:Y:S01]  /*da750*/  UMOV UR33, 0x3f8eb851 ;  /* 0x3f8eb85100217882 */ /* 0x000fe20000000000 */
[----:B------:R-:W-:Y:S01]  /*da760*/  UMOV UR40, 0xa3d70a4 ;  /* 0x0a3d70a400287882 */ /* 0x000fe20000000000 */
[----:B------:R-:W-:Y:S01]  /*da770*/  UMOV UR41, 0x3fc0a3d7 ;  /* 0x3fc0a3d700297882 */ /* 0x000fe20000000000 */
[----:B------:R-:W-:Y:S01]  /*da780*/  UMOV UR42, 0x1eb851ec ;  /* 0x1eb851ec002a7882 */ /* 0x000fe20000000000 */
[----:B------:R-:W-:Y:S01]  /*da790*/  UMOV UR43, 0x3fe1eb85 ;  /* 0x3fe1eb85002b7882 */ /* 0x000fe20000000000 */
[----:B------:R0:W-:Y:S01]  /*da7a0*/  STL.64 [R1+0x88b0], R32 ;  /* 0x0088b02001007387 */ /* 0x0001e20000100a00 */
[CC--:B------:R-:W-:Y:S02]  /*da7b0*/  DFMA R206, R196.reuse, R32.reuse, R204 ;  /* 0x00000020c4ce722b */ /* 0x0c0fe400000000cc */
[----:B------:R-:W-:Y:S01]  /*da7c0*/  DFMA R204, R196, R32, R210 ;  /* 0x00000020c4cc722b */ /* 0x000fe200000000d2 */
[----:B------:R-:W-:Y:S04]  /*da7d0*/  STL.64 [R1+0xad98], R20 ;  /* 0x00ad981401007387 */ /* 0x000fe80000100a00 */
[----:B------:R-:W-:Y:S04]  /*da7e0*/  STL.64 [R1+0xad90], R92 ;  /* 0x00ad905c01007387 */ /* 0x000fe80000100a00 */
[----:B0-----:R-:W2:Y:S01]  /*da7f0*/  LDL.64 R32, [R1+0xa2d8] ;  /* 0x00a2d80001207983 */ /* 0x001ea20000100a00 */
[----:B------:R-:W-:-:S02]  /*da800*/  DMUL R202, R56, R202 ;  /* 0x000000ca38ca7228 */ /* 0x000fc40000000000 */
[----:B------:R-:W-:Y:S01]  /*da810*/  DFMA R78, R178, -R18, R78 ;  /* 0x80000012b24e722b */ /* 0x000fe2000000004e */
[----:B------:R-:W-:Y:S01]  /*da820*/  UMOV UR16, 0xd70a3d71 ;  /* 0xd70a3d7100107882 */ /* 0x000fe20000000000 */
[----:B---3--:R-:W-:Y:S01]  /*da830*/  DMUL R172, R146, R30 ;  /* 0x0000001e92ac7228 */ /* 0x008fe20000000000 */
[----:B------:R-:W-:Y:S01]  /*da840*/  UMOV UR17, 0x3fe570a3 ;  /* 0x3fe570a300117882 */ /* 0x000fe20000000000 */
[----:B------:R-:W-:Y:S02]  /*da850*/  STL.64 [R1+0xad10], R84 ;  /* 0x00ad105401007387 */ /* 0x000fe40000100a00 */
[----:B------:R-:W-:Y:S02]  /*da860*/  DFMA R194, R38, R194, -R202 ;  /* 0x000000c226c2722b */ /* 0x000fe400000008ca */
[----:B------:R-:W-:Y:S01]  /*da870*/  DFMA R78, R178, -R72, R78 ;  /* 0x80000048b24e722b */ /* 0x000fe2000000004e */
[----:B------:R-:W-:Y:S01]  /*da880*/  UMOV UR22, 0x70a3d70a ;  /* 0x70a3d70a00167882 */ /* 0x000fe20000000000 */
[----:B------:R-:W-:Y:S01]  /*da890*/  UMOV UR23, 0x3fc70a3d ;  /* 0x3fc70a3d00177882 */ /* 0x000fe20000000000 */
[----:B------:R-:W-:Y:S01]  /*da8a0*/  UMOV UR28, 0xeb851eb8 ;  /* 0xeb851eb8001c7882 */ /* 0x000fe20000000000 */
[----:B------:R-:W-:Y:S01]  /*da8b0*/  UMOV UR29, 0x3faeb851 ;  /* 0x3faeb851001d7882 */ /* 0x000fe20000000000 */
[----:B------:R-:W-:Y:S01]  /*da8c0*/  UMOV UR20, 0xeb851eb8 ;  /* 0xeb851eb800147882 */ /* 0x000fe20000000000 */
[----:B------:R-:W-:Y:S01]  /*da8d0*/  DADD R194, -R172, R194 ;  /* 0x00000000acc27229 */ /* 0x000fe200000001c2 */
[----:B------:R-:W-:Y:S01]  /*da8e0*/  UMOV UR21, 0x3fbeb851 ;  /* 0x3fbeb85100157882 */ /* 0x000fe20000000000 */
[C---:B------:R-:W-:Y:S01]  /*da8f0*/  DFMA R78, R46.reuse, R94, R78 ;  /* 0x0000005e2e4e722b */ /* 0x040fe2000000004e */
[----:B------:R-:W-:Y:S01]  /*da900*/  UMOV UR18, 0x1eb851ec ;  /* 0x1eb851ec00127882 */ /* 0x000fe20000000000 */
[----:B------:R-:W-:Y:S01]  /*da910*/  UMOV UR19, 0x3fd1eb85 ;  /* 0x3fd1eb8500137882 */ /* 0x000fe20000000000 */
[----:B------:R-:W-:Y:S01]  /*da920*/  UMOV UR14, 0xeb851eb8 ;  /* 0xeb851eb8000e7882 */ /* 0x000fe20000000000 */
[----:B------:R-:W-:Y:S01]  /*da930*/  UMOV UR15, 0x3ff23851 ;  /* 0x3ff23851000f7882 */ /* 0x000fe20000000000 */
[----:B------:R-:W-:Y:S01]  /*da940*/  STL.64 [R1+0xab00], R28 ;  /* 0x00ab001c01007387 */ /* 0x000fe20000100a00 */
[----:B------:R-:W-:-:S02]  /*da950*/  DFMA R220, R46, -R200, R194 ;  /* 0x800000c82edc722b */ /* 0x000fc400000000c2 */
[----:B------:R-:W-:Y:S01]  /*da960*/  DADD R194, R202, R78 ;  /* 0x00000000cac27229 */ /* 0x000fe2000000004e */
[----:B------:R-:W-:Y:S01]  /*da970*/  STL.64 [R1+0xabc8], R16 ;  /* 0x00abc81001007387 */ /* 0x000fe20000100a00 */
[C---:B------:R-:W-:Y:S02]  /*da980*/  DFMA R78, R46.reuse, -R106, R222 ;  /* 0x8000006a2e4e722b */ /* 0x040fe400000000de */
[C---:B------:R-:W-:Y:S01]  /*da990*/  DFMA R236, R46.reuse, R200, R206 ;  /* 0x000000c82eec722b */ /* 0x040fe200000000ce */
[----:B------:R-:W3:Y:S05]  /*da9a0*/  LDL.64 R246, [R1+0x8438] ;  /* 0x0084380001f67983 */ /* 0x000eea0000100a00 */
[----:B------:R-:W-:-:S02]  /*da9b0*/  DFMA R78, -R46, R94, R78 ;  /* 0x0000005e2e4e722b */ /* 0x000fc4000000014e */
[----:B------:R-:W-:-:S06]  /*da9c0*/  DFMA R206, R38, R154, R212 ;  /* 0x0000009a26ce722b */ /* 0x000fcc00000000d4 */
[----:B------:R-:W-:Y:S02]  /*da9d0*/  DFMA R212, R46, -R200, R78 ;  /* 0x800000c82ed4722b */ /* 0x000fe4000000004e */
[C---:B------:R-:W-:Y:S01]  /*da9e0*/  DFMA R78, R178.reuse, R18, R224 ;  /* 0x00000012b24e722b */ /* 0x040fe200000000e0 */
[----:B------:R0:W-:Y:S01]  /*da9f0*/  STL.64 [R1+0x87a0], R94 ;  /* 0x0087a05e01007387 */ /* 0x0001e20000100a00 */
[----:B------:R-:W-:-:S03]  /*daa00*/  DFMA R210, R178, R72, R214 ;  /* 0x00000048b2d2722b */ /* 0x000fc600000000d6 */
[----:B------:R1:W-:Y:S01]  /*daa10*/  STL.64 [R1+0x8780], R72 ;  /* 0x0087804801007387 */ /* 0x0003e20000100a00 */
[----:B------:R-:W-:-:S03]  /*daa20*/  DMUL R150, R148, R150 ;  /* 0x0000009694967228 */ /* 0x000fc60000000000 */
[----:B0-----:R-:W3:Y:S04]  /*daa30*/  LDL.64 R94, [R1+0x8958] ;  /* 0x00895800015e7983 */ /* 0x001ee80000100a00 */
[----:B-1----:R-:W3:Y:S01]  /*daa40*/  LDL.64 R72, [R1+0xa428] ;  /* 0x00a4280001487983 */ /* 0x002ee20000100a00 */
[----:B------:R-:W-:Y:S02]  /*daa50*/  DFMA R148, R178, -R18, R228 ;  /* 0x80000012b294722b */ /* 0x000fe400000000e4 */
[-C--:B------:R-:W-:Y:S02]  /*daa60*/  DFMA R166, R46, R200.reuse, R230 ;  /* 0x000000c82ea6722b */ /* 0x080fe400000000e6 */
[----:B------:R-:W-:Y:S01]  /*daa70*/  DADD R194, R172, R194 ;  /* 0x00000000acc27229 */ /* 0x000fe200000000c2 */
[----:B------:R-:W-:Y:S04]  /*daa80*/  STL.64 [R1+0x87a8], R106 ;  /* 0x0087a86a01007387 */ /* 0x000fe80000100a00 */
[----:B------:R0:W-:Y:S04]  /*daa90*/  STL.64 [R1+0x89a0], R166 ;  /* 0x0089a0a601007387 */ /* 0x0001e80000100a00 */
[----:B------:R1:W-:Y:S01]  /*daaa0*/  STL.64 [R1+0x89c8], R148 ;  /* 0x0089c89401007387 */ /* 0x0003e20000100a00 */
[----:B0-----:R-:W-:-:S02]  /*daab0*/  DFMA R166, R46, R200, R194 ;  /* 0x000000c82ea6722b */ /* 0x001fc400000000c2 */
[----:B------:R-:W-:Y:S01]  /*daac0*/  DFMA R194, R46, R106, R210 ;  /* 0x0000006a2ec2722b */ /* 0x000fe200000000d2 */
[----:B-1----:R-:W3:Y:S01]  /*daad0*/  LDL.64 R148, [R1+0xa128] ;  /* 0x00a1280001947983 */ /* 0x002ee20000100a00 */
[----:B----4-:R-:W-:Y:S02]  /*daae0*/  DMUL R106, R68, R4 ;  /* 0x00000004446a7228 */ /* 0x010fe40000000000 */
[----:B------:R-:W-:Y:S02]  /*daaf0*/  DMUL R68, R170, R52 ;  /* 0x00000034aa447228 */ /* 0x000fe40000000000 */
[----:B------:R-:W-:-:S07]  /*dab00*/  DMUL R54, R54, R146 ;  /* 0x0000009236367228 */ /* 0x000fce0000000000 */
[----:B------:R0:W-:Y:S01]  /*dab10*/  STL.64 [R1+0x87c0], R54 ;  /* 0x0087c03601007387 */ /* 0x0001e20000100a00 */
[----:B------:R-:W-:-:S03]  /*dab20*/  DFMA R78, R128, R54, R78 ;  /* 0x00000036804e722b */ /* 0x000fc6000000004e */
[----:B0-----:R-:W4:Y:S01]  /*dab30*/  LDL.64 R54, [R1+0xa1f0] ;  /* 0x00a1f00001367983 */ /* 0x001f220000100a00 */
[----:B--2---:R-:W-:-:S03]  /*dab40*/  DMUL R52, R170, R32 ;  /* 0x00000020aa347228 */ /* 0x004fc60000000000 */
[----:B------:R-:W2:Y:S01]  /*dab50*/  LDL.64 R32, [R1+0xa200] ;  /* 0x00a2000001207983 */ /* 0x000ea20000100a00 */
[----:B------:R-:W-:Y:S01]  /*dab60*/  UMOV UR4, 0xb299048d ;  /* 0xb299048d00047882 */ /* 0x000fe20000000000 */
[----:B------:R-:W-:Y:S01]  /*dab70*/  UMOV UR5, 0x3d7d33f9 ;  /* 0x3d7d33f900057882 */ /* 0x000fe20000000000 */
[----:B------:R-:W-:Y:S02]  /*dab80*/  DFMA R18, R178, R18, R206 ;  /* 0x00000012b212722b */ /* 0x000fe400000000ce */
[----:B------:R-:W-:Y:S02]  /*dab90*/  DMUL R80, R80, UR4 ;  /* 0x0000000450507c28 */ /* 0x000fe40008000000 */
[----:B------:R-:W-:Y:S02]  /*daba0*/  DFMA R172, R180, 1300, -R172 ;  /* 0x40945000b4ac782b */ /* 0x000fe400000008ac */
[C---:B------:R-:W-:Y:S02]  /*dabb0*/  DADD R194, R202.reuse, R194 ;  /* 0x00000000cac27229 */ /* 0x040fe400000000c2 */
[----:B------:R-:W-:-:S02]  /*dabc0*/  DADD R18, -R202, R18 ;  /* 0x00000000ca127229 */ /* 0x000fc40000000112 */
[C---:B------:R-:W-:Y:S02]  /*dabd0*/  DFMA R202, R56.reuse, R106, R208 ;  /* 0x0000006a38ca722b */ /* 0x040fe400000000d0 */
[----:B------:R-:W-:Y:S01]  /*dabe0*/  DFMA R128, R56, R80, R220 ;  /* 0x000000503880722b */ /* 0x000fe200000000dc */
[----:B------:R0:W-:Y:S01]  /*dabf0*/  STL.64 [R1+0x87d8], R166 ;  /* 0x0087d8a601007387 */ /* 0x0001e20000100a00 */
[----:B------:R-:W-:Y:S02]  /*dac00*/  DFMA R200, R46, R200, R204 ;  /* 0x000000c82ec8722b */ /* 0x000fe400000000cc */
[C---:B------:R-:W-:Y:S01]  /*dac10*/  DMUL R150, R56.reuse, R150 ;  /* 0x0000009638967228 */ /* 0x040fe20000000000 */
[----:B------:R-:W-:Y:S04]  /*dac20*/  STL.64 [R1+0x8650], R68 ;  /* 0x0086504401007387 */ /* 0x000fe80000100a00 */
[----:B------:R1:W-:Y:S01]  /*dac30*/  STL.64 [R1+0x8a90], R128 ;  /* 0x008a908001007387 */ /* 0x0003e20000100a00 */
[----:B0-----:R-:W-:-:S02]  /*dac40*/  DFMA R166, R56, -R80, R172 ;  /* 0x8000005038a6722b */ /* 0x001fc400000000ac */
[----:B---3--:R-:W-:Y:S01]  /*dac50*/  DMUL R74, R72, R74 ;  /* 0x0000004a484a7228 */ /* 0x008fe20000000000 */
[----:B------:R-:W-:Y:S01]  /*dac60*/  UMOV UR4, 0x33333333 ;  /* 0x3333333300047882 */ /* 0x000fe20000000000 */
[----:B------:R-:W-:Y:S01]  /*dac70*/  DFMA R172, R56, R80, R194 ;  /* 0x0000005038ac722b */ /* 0x000fe200000000c2 */
[----:B------:R-:W-:Y:S01]  /*dac80*/  UMOV UR5, 0x3fe33333 ;  /* 0x3fe3333300057882 */ /* 0x000fe20000000000 */
[C---:B-1----:R-:W-:Y:S01]  /*dac90*/  DMUL R128, R38.reuse, R68 ;  /* 0x0000004426807228 */ /* 0x042fe20000000000 */
[----:B------:R-:W3:Y:S01]  /*daca0*/  LDL.64 R204, [R1+0xa340] ;  /* 0x00a3400001cc7983 */ /* 0x000ee20000100a00 */
[----:B------:R-:W-:Y:S02]  /*dacb0*/  DFMA R194, R38, -R52, R202 ;  /* 0x8000003426c2722b */ /* 0x000fe400000000ca */
[----:B------:R-:W-:Y:S01]  /*dacc0*/  DADD R200, R94, R200 ;  /* 0x000000005ec87229 */ /* 0x000fe200000000c8 */
[----:B------:R4:W-:Y:S04]  /*dacd0*/  STL.64 [R1+0x8778], R166 ;  /* 0x008778a601007387 */ /* 0x0009e80000100a00 */
[----:B------:R-:W3:Y:S01]  /*dace0*/  LDL.64 R72, [R1+0xa2e0] ;  /* 0x00a2e00001487983 */ /* 0x000ee20000100a00 */
[----:B------:R-:W-:-:S02]  /*dacf0*/  DADD R194, -R128, R194 ;  /* 0x0000000080c27229 */ /* 0x000fc400000001c2 */
[----:B------:R-:W-:Y:S02]  /*dad00*/  DFMA R18, R56, -R80, R18 ;  /* 0x800000503812722b */ /* 0x000fe40000000012 */
[----:B------:R-:W-:Y:S02]  /*dad10*/  DFMA R80, R94, 0.25, R150 ;  /* 0x3fd000005e50782b */ /* 0x000fe40000000096 */
[----:B------:R-:W-:Y:S02]  /*dad20*/  DFMA R200, R36, R134, R200 ;  /* 0x0000008624c8722b */ /* 0x000fe400000000c8 */
[----:B------:R-:W-:-:S04]  /*dad30*/  DMUL R68, R56, R74 ;  /* 0x0000004a38447228 */ /* 0x000fc80000000000 */
[----:B------:R-:W-:Y:S02]  /*dad40*/  DADD R80, R14, R80 ;  /* 0x000000000e507229 */ /* 0x000fe40000000050 */
[----:B------:R-:W-:Y:S02]  /*dad50*/  DFMA R206, R36, R232, R200 ;  /* 0x000000e824ce722b */ /* 0x000fe400000000c8 */
[----:B------:R-:W-:Y:S02]  /*dad60*/  DADD R200, -R68, R18 ;  /* 0x0000000044c87229 */ /* 0x000fe40000000112 */
[----:B------:R-:W-:Y:S02]  /*dad70*/  DMUL R202, R242, R156 ;  /* 0x0000009cf2ca7228 */ /* 0x000fe40000000000 */
[----:B------:R-:W-:Y:S02]  /*dad80*/  DFMA R80, R36, R134, R80 ;  /* 0x000000862450722b */ /* 0x000fe40000000050 */
[----:B------:R-:W-:-:S06]  /*dad90*/  DADD R172, R68, R172 ;  /* 0x0000000044ac7229 */ /* 0x000fcc00000000ac */
[----:B------:R-:W-:Y:S02]  /*dada0*/  DADD R80, R240, R80 ;  /* 0x00000000f0507229 */ /* 0x000fe40000000050 */
[----:B------:R-:W-:-:S06]  /*dadb0*/  DADD R226, -R150, R2 ;  /* 0x0000000096e27229 */ /* 0x000fcc0000000102 */
[----:B------:R-:W-:Y:S02]  /*dadc0*/  DADD R80, R2, R80 ;  /* 0x0000000002507229 */ /* 0x000fe40000000050 */
[-C--:B----4-:R-:W-:Y:S02]  /*dadd0*/  DMUL R166, R54, R170.reuse ;  /* 0x000000aa36a67228 */ /* 0x090fe40000000000 */
[----:B------:R-:W-:-:S06]  /*dade0*/  DMUL R54, R238, R170 ;  /* 0x000000aaee367228 */ /* 0x000fcc0000000000 */
[----:B------:R-:W-:Y:S02]  /*dadf0*/  DFMA R74, R178, -R166, R194 ;  /* 0x800000a6b24a722b */ /* 0x000fe400000000c2 */
[----:B------:R-:W-:Y:S01]  /*dae00*/  DMUL R194, R148, R218 ;  /* 0x000000da94c27228 */ /* 0x000fe20000000000 */
[----:B------:R0:W-:Y:S01]  /*dae10*/  STL.64 [R1+0x8560], R54 ;  /* 0x0085603601007387 */ /* 0x0001e20000100a00 */
[----:B--2---:R-:W-:-:S03]  /*dae20*/  DMUL R18, R32, R170 ;  /* 0x000000aa20127228 */ /* 0x004fc60000000000 */
[----:B------:R1:W-:Y:S01]  /*dae30*/  STL.64 [R1+0x8610], R68 ;  /* 0x0086104401007387 */ /* 0x0003e20000100a00 */
[----:B------:R-:W-:-:S03]  /*dae40*/  DFMA R74, R46, -R54, R74 ;  /* 0x800000362e4a722b */ /* 0x000fc6000000004a */
[----:B0-----:R-:W2:Y:S01]  /*dae50*/  LDL.64 R54, [R1+0xa1b0] ;  /* 0x00a1b00001367983 */ /* 0x001ea20000100a00 */
[----:B------:R-:W-:-:S03]  /*dae60*/  DMUL R156, R170, R194 ;  /* 0x000000c2aa9c7228 */ /* 0x000fc60000000000 */
[----:B------:R-:W4:Y:S01]  /*dae70*/  LDL.64 R32, [R1+0x9eb0] ;  /* 0x009eb00001207983 */ /* 0x000f220000100a00 */
[----:B------:R-:W-:Y:S02]  /*dae80*/  DFMA R194, R94, 0.75, R200 ;  /* 0x3fe800005ec2782b */ /* 0x000fe400000000c8 */
[----:B------:R-:W-:Y:S01]  /*dae90*/  DFMA R74, R36, -R130, R74 ;  /* 0x80000082244a722b */ /* 0x000fe2000000004a */
[----:B-1----:R-:W4:Y:S01]  /*daea0*/  LDL.64 R68, [R1+0xa410] ;  /* 0x00a4100001447983 */ /* 0x002f220000100a00 */
[----:B------:R-:W-:Y:S02]  /*daeb0*/  DMUL R202, R56, R202 ;  /* 0x000000ca38ca7228 */ /* 0x000fe40000000000 */
[----:B------:R-:W-:Y:S01]  /*daec0*/  DADD R78, R150, R78 ;  /* 0x00000000964e7229 */ /* 0x000fe2000000004e */
[----:B------:R0:W-:Y:S01]  /*daed0*/  STL.64 [R1+0x8590], R166 ;  /* 0x008590a601007387 */ /* 0x0001e20000100a00 */
[----:B------:R-:W-:-:S03]  /*daee0*/  DADD R194, -R76, R194 ;  /* 0x000000004cc27229 */ /* 0x000fc600000001c2 */
[----:B------:R-:W4:Y:S04]  /*daef0*/  LDL.64 R200, [R1+0xa190] ;  /* 0x00a1900001c87983 */ /* 0x000f280000100a00 */
[----:B------:R-:W4:Y:S01]  /*daf00*/  LDL.64 R148, [R1+0x9ef0] ;  /* 0x009ef00001947983 */ /* 0x000f220000100a00 */
[----:B------:R-:W-:Y:S02]  /*daf10*/  DADD R2, -R150, R194 ;  /* 0x0000000096027229 */ /* 0x000fe400000001c2 */
[----:B------:R-:W-:Y:S01]  /*daf20*/  DADD R194, R76, R172 ;  /* 0x000000004cc27229 */ /* 0x000fe200000000ac */
[----:B------:R-:W4:Y:S01]  /*daf30*/  LDL.64 R76, [R1+0xa400] ;  /* 0x00a40000014c7983 */ /* 0x000f220000100a00 */
[----:B------:R-:W-:Y:S02]  /*daf40*/  DFMA R74, R198, -R18, R74 ;  /* 0x80000012c64a722b */ /* 0x000fe4000000004a */
[----:B------:R-:W-:Y:S01]  /*daf50*/  DFMA R228, R202, UR36, R6 ;  /* 0x00000024cae47c2b */ /* 0x000fe20008000006 */
[----:B------:R-:W4:Y:S01]  /*daf60*/  LDL.64 R6, [R1+0x8b68] ;  /* 0x008b680001067983 */ /* 0x000f220000100a00 */
[----:B------:R-:W-:-:S02]  /*daf70*/  DFMA R78, R38, -R140, R78 ;  /* 0x8000008c264e722b */ /* 0x000fc4000000004e */
[----:B0-----:R-:W-:Y:S02]  /*daf80*/  DFMA R166, R38, R140, -R202 ;  /* 0x0000008c26a6722b */ /* 0x001fe400000008ca */
[----:B------:R-:W-:Y:S02]  /*daf90*/  DFMA R140, R202, -UR8, R2 ;  /* 0x80000008ca8c7c2b */ /* 0x000fe40008000002 */
[----:B---3--:R-:W-:Y:S02]  /*dafa0*/  DMUL R222, R72, R170 ;  /* 0x000000aa48de7228 */ /* 0x008fe40000000000 */
[----:B------:R-:W-:Y:S01]  /*dafb0*/  DMUL R170, R242, UR4 ;  /* 0x00000004f2aa7c28 */ /* 0x000fe20008000000 */
[----:B------:R-:W3:Y:S07]  /*dafc0*/  LDL.64 R72, [R1+0xa360] ;  /* 0x00a3600001487983 */ /* 0x000eee0000100a00 */
[----:B------:R-:W-:-:S02]  /*dafd0*/  DMUL R150, R170, R122 ;  /* 0x0000007aaa967228 */ /* 0x000fc40000000000 */
[----:B------:R-:W-:Y:S01]  /*dafe0*/  DFMA R170, R198, -R222, R74 ;  /* 0x800000dec6aa722b */ /* 0x000fe2000000004a */
[----:B------:R-:W3:Y:S07]  /*daff0*/  LDL.64 R122, [R1+0xa418] ;  /* 0x00a41800017a7983 */ /* 0x000eee0000100a00 */
[----:B------:R-:W-:Y:S02]  /*db000*/  DADD R172, -R156, R170 ;  /* 0x000000009cac7229 */ /* 0x000fe400000001aa */
[----:B------:R-:W-:-:S06]  /*db010*/  DMUL R232, R56, R150 ;  /* 0x0000009638e87228 */ /* 0x000fcc0000000000 */
[----:B------:R-:W-:Y:S02]  /*db020*/  DADD R150, R172, -R114 ;  /* 0x00000000ac967229 */ /* 0x000fe40000000872 */
[----:B------:R-:W-:-:S08]  /*db030*/  DADD R172, R14, R212 ;  /* 0x000000000eac7229 */ /* 0x000fd000000000d4 */
[----:B------:R-:W-:Y:S02]  /*db040*/  DFMA R210, R36, R134, R172 ;  /* 0x0000008624d2722b */ /* 0x000fe400000000ac */
[----:B--2---:R-:W-:Y:S01]  /*db050*/  DMUL R2, R54, R126 ;  /* 0x0000007e36027228 */ /* 0x004fe20000000000 */
[----:B------:R-:W2:Y:S01]  /*db060*/  LDL.64 R54, [R1+0xa3d8] ;  /* 0x00a3d80001367983 */ /* 0x000ea20000100a00 */
[----:B----4-:R-:W-:-:S03]  /*db070*/  DMUL R170, R32, R56 ;  /* 0x0000003820aa7228 */ /* 0x010fc60000000000 */
[----:B------:R-:W4:Y:S01]  /*db080*/  LDL.64 R32, [R1+0xa198] ;  /* 0x00a1980001207983 */ /* 0x000f220000100a00 */
[----:B------:R-:W-:-:S03]  /*db090*/  DMUL R172, R76, R190 ;  /* 0x000000be4cac7228 */ /* 0x000fc60000000000 */
[----:B------:R-:W4:Y:S01]  /*db0a0*/  LDL.64 R76, [R1+0xa188] ;  /* 0x00a18800014c7983 */ /* 0x000f220000100a00 */
[----:B------:R-:W-:-:S08]  /*db0b0*/  DADD R78, R14, R78 ;  /* 0x000000000e4e7229 */ /* 0x000fd0000000004e */
[----:B------:R-:W-:Y:S01]  /*db0c0*/  DFMA R78, R36, R134, R78 ;  /* 0x00000086244e722b */ /* 0x000fe2000000004e */
[----:B------:R0:W-:Y:S01]  /*db0d0*/  STL.64 [R1+0xad48], R94 ;  /* 0x00ad485e01007387 */ /* 0x0001e20000100a00 */
[----:B------:R-:W-:-:S06]  /*db0e0*/  DFMA R74, R202, UR6, R80 ;  /* 0x00000006ca4a7c2b */ /* 0x000fcc0008000050 */
[----:B------:R-:W-:Y:S02]  /*db0f0*/  DADD R78, R240, R78 ;  /* 0x00000000f04e7229 */ /* 0x000fe4000000004e */
[-C--:B0-----:R-:W-:Y:S02]  /*db100*/  DFMA R94, R64, R170.reuse, R112 ;  /* 0x000000aa405e722b */ /* 0x081fe40000000070 */
[----:B------:R-:W-:Y:S02]  /*db110*/  DADD R80, R202, R194 ;  /* 0x00000000ca507229 */ /* 0x000fe400000000c2 */
[CC--:B------:R-:W-:Y:S01]  /*db120*/  DFMA R74, R64.reuse, -R170.reuse, R74 ;  /* 0x800000aa404a722b */ /* 0x0c0fe2000000004a */
[----:B------:R-:W4:Y:S01]  /*db130*/  LDL.64 R202, [R1+0xa1c8] ;  /* 0x00a1c80001ca7983 */ /* 0x000f220000100a00 */
[-C--:B------:R-:W-:Y:S02]  /*db140*/  DFMA R78, R64, R170.reuse, R78 ;  /* 0x000000aa404e722b */ /* 0x080fe4000000004e */
[----:B------:R-:W-:Y:S01]  /*db150*/  DADD R150, R232, R150 ;  /* 0x00000000e8967229 */ /* 0x000fe20000000096 */
[----:B------:R0:W-:Y:S01]  /*db160*/  STL.64 [R1+0xad68], R94 ;  /* 0x00ad685e01007387 */ /* 0x0001e20000100a00 */
[----:B------:R-:W-:-:S02]  /*db170*/  DFMA R234, R64, R170, R80 ;  /* 0x000000aa40ea722b */ /* 0x000fc40000000050 */
[C---:B------:R-:W-:Y:S02]  /*db180*/  DADD R220, -R112.reuse, R74 ;  /* 0x0000000070dc7229 */ /* 0x040fe4000000014a */
[----:B------:R-:W-:Y:S02]  /*db190*/  DADD R74, R112, R78 ;  /* 0x00000000704a7229 */ /* 0x000fe4000000004e */
[----:B0-----:R-:W-:Y:S01]  /*db1a0*/  DMUL R94, R68, R218 ;  /* 0x000000da445e7228 */ /* 0x001fe20000000000 */
[----:B------:R-:W4:Y:S01]  /*db1b0*/  LDL.64 R68, [R1+0x9c18] ;  /* 0x009c180001447983 */ /* 0x000f220000100a00 */
[----:B------:R-:W-:Y:S02]  /*db1c0*/  DFMA R80, R64, -R170, R140 ;  /* 0x800000aa4050722b */ /* 0x000fe4000000008c */
[----:B------:R-:W-:Y:S02]  /*db1d0*/  DMUL R2, R196, R2 ;  /* 0x00000002c4027228 */ /* 0x000fe40000000000 */
[----:B------:R-:W-:Y:S01]  /*db1e0*/  DFMA R78, R34, R6, R150 ;  /* 0x00000006224e722b */ /* 0x000fe20000000096 */
[----:B------:R-:W-:Y:S01]  /*db1f0*/  UMOV UR8, 0xd70a3d71 ;  /* 0xd70a3d7100087882 */ /* 0x000fe20000000000 */
[----:B------:R-:W-:Y:S01]  /*db200*/  UMOV UR9, 0x3fcd70a3 ;  /* 0x3fcd70a300097882 */ /* 0x000fe20000000000 */
[----:B------:R4:W-:Y:S01]  /*db210*/  STL.64 [R1+0x8700], R80 ;  /* 0x0087005001007387 */ /* 0x0009e20000100a00 */
[----:B------:R-:W-:-:S02]  /*db220*/  DFMA R208, R36, R134, R112 ;  /* 0x0000008624d0722b */ /* 0x000fc40000000070 */
[----:B---3--:R-:W-:Y:S01]  /*db230*/  DMUL R140, R122, R188 ;  /* 0x000000bc7a8c7228 */ /* 0x008fe20000000000 */
[----:B------:R-:W3:Y:S01]  /*db240*/  LDL.64 R134, [R1+0x8630] ;  /* 0x0086300001867983 */ /* 0x000ee20000100a00 */
[----:B------:R-:W-:Y:S02]  /*db250*/  DFMA R112, R2, UR8, R78 ;  /* 0x0000000802707c2b */ /* 0x000fe4000800004e */
[-C--:B------:R-:W-:Y:S02]  /*db260*/  DMUL R190, R204, R218.reuse ;  /* 0x000000daccbe7228 */ /* 0x080fe40000000000 */
[----:B------:R-:W-:Y:S01]  /*db270*/  DMUL R72, R72, R218 ;  /* 0x000000da48487228 */ /* 0x000fe20000000000 */
[----:B------:R-:W3:Y:S01]  /*db280*/  LDL.64 R218, [R1+0x9828] ;  /* 0x0098280001da7983 */ /* 0x000ee20000100a00 */
[----:B------:R-:W-:Y:S02]  /*db290*/  DMUL R150, R200, R20 ;  /* 0x00000014c8967228 */ /* 0x000fe40000000000 */
[----:B------:R-:W-:-:S07]  /*db2a0*/  DMUL R64, R148, R28 ;  /* 0x0000001c94407228 */ /* 0x000fce0000000000 */
[----:B------:R0:W-:Y:S01]  /*db2b0*/  STL.64 [R1+0x8538], R64 ;  /* 0x0085384001007387 */ /* 0x0001e20000100a00 */
[----:B--2---:R-:W-:-:S03]  /*db2c0*/  DMUL R122, R54, R152 ;  /* 0x00000098367a7228 */ /* 0x004fc60000000000 */
[----:B------:R-:W2:Y:S01]  /*db2d0*/  LDL.64 R54, [R1+0x9f18] ;  /* 0x009f180001367983 */ /* 0x000ea20000100a00 */
[----:B----4-:R-:W-:-:S03]  /*db2e0*/  DMUL R80, R32, R152 ;  /* 0x0000009820507228 */ /* 0x010fc60000000000 */
[----:B------:R-:W4:Y:S05]  /*db2f0*/  LDL.64 R32, [R1+0xa358] ;  /* 0x00a3580001207983 */ /* 0x000f2a0000100a00 */
[----:B------:R-:W-:Y:S02]  /*db300*/  DMUL R78, R198, R80 ;  /* 0x00000050c64e7228 */ /* 0x000fe40000000000 */
[----:B------:R-:W-:-:S08]  /*db310*/  DFMA R80, R178, R122, R112 ;  /* 0x0000007ab250722b */ /* 0x000fd00000000070 */
[----:B------:R-:W-:Y:S02]  /*db320*/  DFMA R200, R78, UR6, R80 ;  /* 0x000000064ec87c2b */ /* 0x000fe40008000050 */
[----:B------:R-:W-:Y:S01]  /*db330*/  DMUL R112, R76, R124 ;  /* 0x0000007c4c707228 */ /* 0x000fe20000000000 */
[----:B------:R-:W4:Y:S05]  /*db340*/  LDL.64 R124, [R1+0x8b40] ;  /* 0x008b4000017c7983 */ /* 0x000f2a0000100a00 */
[----:B------:R-:W-:Y:S01]  /*db350*/  DFMA R200, R56, R64, R200 ;  /* 0x0000004038c8722b */ /* 0x000fe200000000c8 */
[----:B0-----:R-:W4:Y:S01]  /*db360*/  LDL.64 R64, [R1+0x9248] ;  /* 0x0092480001407983 */ /* 0x001f220000100a00 */
[----:B------:R-:W-:Y:S01]  /*db370*/  DMUL R150, R196, R150 ;  /* 0x00000096c4967228 */ /* 0x000fe20000000000 */
[----:B------:R-:W-:Y:S01]  /*db380*/  UMOV UR8, 0x68497682 ;  /* 0x6849768200087882 */ /* 0x000fe20000000000 */
[----:B------:R-:W-:-:S02]  /*db390*/  UMOV UR9, 0x3d5c25c2 ;  /* 0x3d5c25c200097882 */ /* 0x000fc40000000000 */
[----:B------:R-:W-:Y:S01]  /*db3a0*/  DMUL R188, R184, UR8 ;  /* 0x00000008b8bc7c28 */ /* 0x000fe20008000000 */
[----:B------:R-:W-:Y:S01]  /*db3b0*/  UMOV UR8, 0x9999999a ;  /* 0x9999999a00087882 */ /* 0x000fe20000000000 */
[----:B------:R-:W-:Y:S01]  /*db3c0*/  UMOV UR9, 0x3fb99999 ;  /* 0x3fb9999900097882 */ /* 0x000fe20000000000 */
[----:B------:R-:W-:Y:S02]  /*db3d0*/  DMUL R240, R138, UR38 ;  /* 0x000000268af07c28 */ /* 0x000fe40008000000 */
[----:B------:R-:W-:Y:S02]  /*db3e0*/  DFMA R200, R150, UR8, R200 ;  /* 0x0000000896c87c2b */ /* 0x000fe400080000c8 */
[----:B------:R-:W-:Y:S02]  /*db3f0*/  DMUL R194, R242, R186 ;  /* 0x000000baf2c27228 */ /* 0x000fe40000000000 */
[----:B------:R-:W-:Y:S02]  /*db400*/  DMUL R204, R202, R118 ;  /* 0x00000076cacc7228 */ /* 0x000fe40000000000 */
[----:B------:R-:W-:-:S02]  /*db410*/  DMUL R202, R242, R82 ;  /* 0x00000052f2ca7228 */ /* 0x000fc40000000000 */
[----:B------:R-:W-:-:S08]  /*db420*/  DMUL R80, R68, R138 ;  /* 0x0000008a44507228 */ /* 0x000fd00000000000 */
[----:B------:R-:W-:Y:S02]  /*db430*/  DMUL R80, R178, R80 ;  /* 0x00000050b2507228 */ /* 0x000fe40000000000 */
[----:B---3--:R-:W-:-:S06]  /*db440*/  DMUL R126, R134, R186 ;  /* 0x000000ba867e7228 */ /* 0x008fcc0000000000 */
[----:B------:R-:W-:Y:S02]  /*db450*/  DFMA R200, R80, 0.25, R200 ;  /* 0x3fd0000050c8782b */ /* 0x000fe400000000c8 */
[----:B------:R-:W-:Y:S02]  /*db460*/  DMUL R186, R218, R162 ;  /* 0x000000a2daba7228 */ /* 0x000fe40000000000 */
[----:B------:R-:W-:-:S06]  /*db470*/  DMUL R224, R56, R202 ;  /* 0x000000ca38e07228 */ /* 0x000fcc0000000000 */
[----:B------:R-:W-:Y:S02]  /*db480*/  DMUL R186, R178, R186 ;  /* 0x000000bab2ba7228 */ /* 0x000fe40000000000 */
[----:B------:R-:W-:Y:S02]  /*db490*/  DMUL R212, R56, R140 ;  /* 0x0000008c38d47228 */ /* 0x000fe40000000000 */
[----:B------:R-:W-:Y:S02]  /*db4a0*/  DMUL R112, R196, R112 ;  /* 0x00000070c4707228 */ /* 0x000fe40000000000 */
[----:B------:R-:W-:Y:S02]  /*db4b0*/  DMUL R76, R56, R194 ;  /* 0x000000c2384c7228 */ /* 0x000fe40000000000 */
[----:B------:R-:W-:Y:S01]  /*db4c0*/  DMUL R194, R178, R94 ;  /* 0x0000005eb2c27228 */ /* 0x000fe20000000000 */
[----:B------:R-:W-:Y:S01]  /*db4d0*/  STL.64 [R1+0x88a0], R212 ;  /* 0x0088a0d401007387 */ /* 0x000fe20000100a00 */
[----:B------:R-:W-:-:S02]  /*db4e0*/  DMUL R140, R196, R204 ;  /* 0x000000ccc48c7228 */ /* 0x000fc40000000000 */
[----:B------:R-:W-:-:S06]  /*db4f0*/  DMUL R190, R198, R190 ;  /* 0x000000bec6be7228 */ /* 0x000fcc0000000000 */
[----:B------:R-:W-:Y:S01]  /*db500*/  DADD R206, R140, R206 ;  /* 0x000000008cce7229 */ /* 0x000fe200000000ce */
[----:B------:R0:W-:Y:S04]  /*db510*/  STL.64 [R1+0xaca8], R166 ;  /* 0x00aca8a601007387 */ /* 0x0001e80000100a00 */
[----:B0-----:R-:W3:Y:S01]  /*db520*/  LDL.64 R166, [R1+0x9c78] ;  /* 0x009c780001a67983 */ /* 0x001ee20000100a00 */
[----:B--2---:R-:W-:Y:S02]  /*db530*/  DMUL R82, R54, R4 ;  /* 0x0000000436527228 */ /* 0x004fe40000000000 */
[----:B------:R-:W-:Y:S02]  /*db540*/  DMUL R54, R56, R172 ;  /* 0x000000ac38367228 */ /* 0x000fe40000000000 */
[----:B------:R-:W-:-:S02]  /*db550*/  DMUL R172, R198, R240 ;  /* 0x000000f0c6ac7228 */ /* 0x000fc40000000000 */
[----:B----4-:R-:W-:-:S06]  /*db560*/  DMUL R148, R32, R182 ;  /* 0x000000b620947228 */ /* 0x010fcc0000000000 */
[----:B------:R-:W-:Y:S02]  /*db570*/  DFMA R202, R172, 0.125, R200 ;  /* 0x3fc00000acca782b */ /* 0x000fe400000000c8 */
[----:B------:R-:W-:Y:S01]  /*db580*/  DMUL R32, R22, UR12 ;  /* 0x0000000c16207c28 */ /* 0x000fe20008000000 */
[----:B------:R-:W-:Y:S01]  /*db590*/  UMOV UR12, 0xe1796495 ;  /* 0xe1796495000c7882 */ /* 0x000fe20000000000 */
[----:B------:R-:W-:Y:S02]  /*db5a0*/  UMOV UR13, 0x3dd5fd7f ;  /* 0x3dd5fd7f000d7882 */ /* 0x000fe40000000000 */
[----:B------:R-:W-:Y:S02]  /*db5b0*/  DMUL R4, R4, UR12 ;  /* 0x0000000c04047c28 */ /* 0x000fe40008000000 */
[----:B------:R-:W-:Y:S01]  /*db5c0*/  DFMA R202, R186, UR24, R202 ;  /* 0x00000018baca7c2b */ /* 0x000fe200080000ca */
[----:B------:R-:W-:Y:S01]  /*db5d0*/  UMOV UR12, 0xae147ae1 ;  /* 0xae147ae1000c7882 */ /* 0x000fe20000000000 */
[----:B------:R-:W-:Y:S01]  /*db5e0*/  UMOV UR13, 0x3fdae147 ;  /* 0x3fdae147000d7882 */ /* 0x000fe20000000000 */
[----:B------:R-:W-:-:S02]  /*db5f0*/  DMUL R22, R56, R188 ;  /* 0x000000bc38167228 */ /* 0x000fc40000000000 */
[----:B------:R-:W-:Y:S01]  /*db600*/  DMUL R188, R124, UR12 ;  /* 0x0000000c7cbc7c28 */ /* 0x000fe20008000000 */
[----:B------:R-:W-:Y:S01]  /*db610*/  UMOV UR12, 0x6a7ef9db ;  /* 0x6a7ef9db000c7882 */ /* 0x000fe20000000000 */
[----:B------:R-:W-:Y:S01]  /*db620*/  DFMA R200, R38, -R72, R212 ;  /* 0x8000004826c8722b */ /* 0x000fe200000000d4 */
[----:B------:R-:W-:Y:S01]  /*db630*/  UMOV UR13, 0x3f9374bc ;  /* 0x3f9374bc000d7882 */ /* 0x000fe20000000000 */
[----:B------:R-:W-:Y:S02]  /*db640*/  DFMA R202, R112, UR8, R202 ;  /* 0x0000000870ca7c2b */ /* 0x000fe400080000ca */
[----:B------:R-:W-:Y:S01]  /*db650*/  DMUL R212, R64, UR12 ;  /* 0x0000000c40d47c28 */ /* 0x000fe20008000000 */
[----:B------:R-:W2:Y:S03]  /*db660*/  LDL.64 R64, [R1+0x8b30] ;  /* 0x008b300001407983 */ /* 0x000ea60000100a00 */
[----:B------:R-:W-:Y:S01]  /*db670*/  DADD R200, -R194, R200 ;  /* 0x00000000c2c87229 */ /* 0x000fe200000001c8 */
[----:B------:R0:W-:Y:S01]  /*db680*/  STL.64 [R1+0x8840], R4 ;  /* 0x0088400401007387 */ /* 0x0001e20000100a00 */
[----:B------:R-:W-:-:S06]  /*db690*/  DFMA R202, R58, R4, R202 ;  /* 0x000000043aca722b */ /* 0x000fcc00000000ca */
[-C--:B------:R-:W-:Y:S01]  /*db6a0*/  DFMA R204, R36, -R88.reuse, R200 ;  /* 0x8000005824cc722b */ /* 0x080fe200000000c8 */
[----:B0-----:R-:W4:Y:S07]  /*db6b0*/  LDL.64 R4, [R1+0x9ae8] ;  /* 0x009ae80001047983 */ /* 0x001f2e0000100a00 */
[----:B------:R-:W-:Y:S02]  /*db6c0*/  DADD R214, -R190, R204 ;  /* 0x00000000bed67229 */ /* 0x000fe400000001cc */
[----:B------:R-:W-:Y:S01]  /*db6d0*/  DFMA R204, R36, R88, R206 ;  /* 0x0000005824cc722b */ /* 0x000fe200000000ce */
[----:B------:R0:W-:Y:S01]  /*db6e0*/  STL.64 [R1+0x8768], R82 ;  /* 0x0087685201007387 */ /* 0x0001e20000100a00 */
[----:B------:R-:W-:-:S03]  /*db6f0*/  DFMA R206, R62, R82, R202 ;  /* 0x000000523ece722b */ /* 0x000fc600000000ca */
[----:B0-----:R-:W2:Y:S01]  /*db700*/  LDL.64 R82, [R1+0x8b50] ;  /* 0x008b500001527983 */ /* 0x001ea20000100a00 */
[----:B------:R-:W-:Y:S01]  /*db710*/  UMOV UR12, 0xfbe76c8b ;  /* 0xfbe76c8b000c7882 */ /* 0x000fe20000000000 */
[----:B------:R-:W-:Y:S01]  /*db720*/  UMOV UR13, 0x3fb2f1a9 ;  /* 0x3fb2f1a9000d7882 */ /* 0x000fe20000000000 */
[----:B------:R-:W-:Y:S01]  /*db730*/  DADD R74, R22, R74 ;  /* 0x00000000164a7229 */ /* 0x000fe2000000004a */
[----:B------:R0:W-:Y:S01]  /*db740*/  STL.64 [R1+0x8818], R22 ;  /* 0x0088181601007387 */ /* 0x0001e20000100a00 */
[----:B------:R-:W-:Y:S02]  /*db750*/  DMUL R170, R218, R116 ;  /* 0x00000074daaa7228 */ /* 0x000fe40000000000 */
[----:B0-----:R-:W-:-:S06]  /*db760*/  DMUL R22, R124, UR12 ;  /* 0x0000000c7c167c28 */ /* 0x001fcc0008000000 */
[----:B------:R-:W-:Y:S02]  /*db770*/  DMUL R170, R178, R170 ;  /* 0x000000aab2aa7228 */ /* 0x000fe40000000000 */
[----:B------:R-:W-:Y:S02]  /*db780*/  DMUL R250, R134, R84 ;  /* 0x0000005486fa7228 */ /* 0x000fe40000000000 */
[----:B------:R-:W-:Y:S01]  /*db790*/  DFMA R200, R140, UR40, R74 ;  /* 0x000000288cc87c2b */ /* 0x000fe2000800004a */
[----:B------:R-:W-:Y:S03]  /*db7a0*/  STL.64 [R1+0x8688], R22 ;  /* 0x0086881601007387 */ /* 0x000fe60000100a00 */
[----:B------:R-:W-:Y:S01]  /*db7b0*/  DMUL R74, R170, UR42 ;  /* 0x0000002aaa4a7c28 */ /* 0x000fe20008000000 */
[----:B------:R-:W-:Y:S01]  /*db7c0*/  UMOV UR12, 0xc28f5c29 ;  /* 0xc28f5c29000c7882 */ /* 0x000fe20000000000 */
[----:B------:R-:W-:Y:S01]  /*db7d0*/  UMOV UR13, 0x3fec28f5 ;  /* 0x3fec28f5000d7882 */ /* 0x000fe20000000000 */
[----:B------:R-:W2:Y:S01]  /*db7e0*/  LDL.64 R84, [R1+0xa0d0] ;  /* 0x00a0d00001547983 */ /* 0x000ea20000100a00 */
[----:B---3--:R-:W-:-:S03]  /*db7f0*/  DMUL R184, R166, R116 ;  /* 0x00000074a6b87228 */ /* 0x008fc60000000000 */
[----:B------:R-:W-:Y:S04]  /*db800*/  STL.64 [R1+0xad88], R72 ;  /* 0x00ad884801007387 */ /* 0x000fe80000100a00 */
[----:B----4-:R0:W-:Y:S01]  /*db810*/  STL.64 [R1+0xacb8], R4 ;  /* 0x00acb80401007387 */ /* 0x0101e20000100a00 */
[----:B--2---:R-:W-:Y:S02]  /*db820*/  DFMA R206, R64, R34, R206 ;  /* 0x0000002240ce722b */ /* 0x004fe400000000ce */
[----:B------:R-:W-:Y:S01]  /*db830*/  DFMA R202, R224, UR6, R214 ;  /* 0x00000006e0ca7c2b */ /* 0x000fe200080000d6 */
[----:B------:R-:W-:Y:S01]  /*db840*/  STL.64 [R1+0xad38], R194 ;  /* 0x00ad38c201007387 */ /* 0x000fe20000100a00 */
[----:B------:R-:W-:Y:S02]  /*db850*/  DFMA R204, R36, R50, R204 ;  /* 0x0000003224cc722b */ /* 0x000fe400000000cc */
[----:B------:R-:W-:Y:S01]  /*db860*/  DADD R208, R140, R208 ;  /* 0x000000008cd07229 */ /* 0x000fe200000000d0 */
[----:B------:R-:W2:Y:S01]  /*db870*/  LDL.64 R124, [R1+0xa3e8] ;  /* 0x00a3e800017c7983 */ /* 0x000ea20000100a00 */
[----:B------:R-:W-:-:S03]  /*db880*/  DFMA R206, R4, R144, R206 ;  /* 0x0000009004ce722b */ /* 0x000fc600000000ce */
[----:B0-----:R-:W3:Y:S05]  /*db890*/  LDL.64 R4, [R1+0xa150] ;  /* 0x00a1500001047983 */ /* 0x001eea0000100a00 */
[----:B------:R-:W-:-:S08]  /*db8a0*/  DFMA R206, R22, R8, R206 ;  /* 0x0000000816ce722b */ /* 0x000fd000000000ce */
[C---:B------:R-:W-:Y:S02]  /*db8b0*/  DFMA R206, R82.reuse, R28, R206 ;  /* 0x0000001c52ce722b */ /* 0x040fe400000000ce */
[----:B------:R-:W-:Y:S02]  /*db8c0*/  DFMA R22, R82, UR32, R212 ;  /* 0x0000002052167c2b */ /* 0x000fe400080000d4 */
[----:B------:R-:W-:Y:S01]  /*db8d0*/  DMUL R184, R198, R184 ;  /* 0x000000b8c6b87228 */ /* 0x000fe20000000000 */
[----:B------:R-:W4:Y:S03]  /*db8e0*/  LDL.64 R82, [R1+0xa1a0] ;  /* 0x00a1a00001527983 */ /* 0x000f260000100a00 */
[----:B------:R-:W-:Y:S01]  /*db8f0*/  DFMA R206, R134, R92, R206 ;  /* 0x0000005c86ce722b */ /* 0x000fe200000000ce */
[----:B------:R-:W2:Y:S03]  /*db900*/  LDL.64 R92, [R1+0xa408] ;  /* 0x00a40800015c7983 */ /* 0x000ea60000100a00 */
[----:B------:R-:W-:-:S04]  /*db910*/  DFMA R74, R184, UR12, R74 ;  /* 0x0000000cb84a7c2b */ /* 0x000fc8000800004a */
[----:B------:R-:W-:Y:S01]  /*db920*/  DFMA R206, R22, R20, R206 ;  /* 0x0000001416ce722b */ /* 0x000fe200000000ce */
[----:B------:R-:W4:Y:S01]  /*db930*/  LDL.64 R20, [R1+0xa1b8] ;  /* 0x00a1b80001147983 */ /* 0x000f220000100a00 */
[----:B------:R-:W-:Y:S01]  /*db940*/  UMOV UR12, 0x33333333 ;  /* 0x33333333000c7882 */ /* 0x000fe20000000000 */
[----:B------:R-:W-:Y:S02]  /*db950*/  UMOV UR13, 0x3feb3333 ;  /* 0x3feb3333000d7882 */ /* 0x000fe40000000000 */
[----:B------:R-:W-:-:S08]  /*db960*/  DFMA R74, R76, UR12, R74 ;  /* 0x0000000c4c4a7c2b */ /* 0x000fd0000800004a */
[----:B------:R-:W-:-:S08]  /*db970*/  DFMA R74, -R56, R148, R74 ;  /* 0x00000094384a722b */ /* 0x000fd0000000014a */
[----:B------:R-:W-:Y:S01]  /*db980*/  DFMA R74, R56, R32, R74 ;  /* 0x00000020384a722b */ /* 0x000fe2000000004a */
[----:B------:R0:W-:Y:S07]  /*db990*/  STL.64 [R1+0x85f8], R22 ;  /* 0x0085f81601007387 */ /* 0x0001ee0000100a00 */
[----:B------:R-:W-:-:S08]  /*db9a0*/  DFMA R74, R126, UR16, R74 ;  /* 0x000000107e4a7c2b */ /* 0x000fd0000800004a */
[----:B0-----:R-:W-:-:S07]  /*db9b0*/  DFMA R22, -R188, R182, R74 ;  /* 0x000000b6bc16722b */ /* 0x001fce000000014a */
[----:B------:R0:W-:Y:S04]  /*db9c0*/  STL.64 [R1+0x8a20], R22 ;  /* 0x008a201601007387 */ /* 0x0001e80000100a00 */
[----:B0-----:R-:W4:Y:S01]  /*db9d0*/  LDL.64 R22, [R1+0xa3d0] ;  /* 0x00a3d00001167983 */ /* 0x001f220000100a00 */
[----:B------:R-:W-:Y:S02]  /*db9e0*/  DADD R202, -R156, R202 ;  /* 0x000000009cca7229 */ /* 0x000fe400000001ca */
[----:B------:R-:W-:Y:S02]  /*db9f0*/  DFMA R204, R36, R130, R204 ;  /* 0x0000008224cc722b */ /* 0x000fe400000000cc */
[----:B------:R-:W-:-:S04]  /*dba00*/  DFMA R200, R38, -R72, R200 ;  /* 0x8000004826c8722b */ /* 0x000fc800000000c8 */
[----:B------:R-:W-:Y:S02]  /*dba10*/  DFMA R202, R54, UR22, R202 ;  /* 0x0000001636ca7c2b */ /* 0x000fe400080000ca */
[----:B------:R-:W-:Y:S02]  /*dba20*/  DADD R204, R2, R204 ;  /* 0x0000000002cc7229 */ /* 0x000fe400000000cc */
[----:B------:R-:W-:-:S04]  /*dba30*/  DADD R200, R194, R200 ;  /* 0x00000000c2c87229 */ /* 0x000fc800000000c8 */
[----:B------:R-:W-:Y:S02]  /*dba40*/  DFMA R202, R2, UR28, R202 ;  /* 0x0000001c02ca7c2b */ /* 0x000fe400080000ca */
[----:B------:R-:W-:Y:S02]  /*dba50*/  DADD R204, R48, R204 ;  /* 0x0000000030cc7229 */ /* 0x000fe400000000cc */
[CC--:B------:R-:W-:Y:S02]  /*dba60*/  DFMA R64, R36.reuse, R88.reuse, R208 ;  /* 0x000000582440722b */ /* 0x0c0fe400000000d0 */
[-C--:B------:R-:W-:Y:S02]  /*dba70*/  DFMA R208, R36, R88.reuse, R200 ;  /* 0x0000005824d0722b */ /* 0x080fe400000000c8 */
[----:B------:R-:W-:Y:S02]  /*dba80*/  DFMA R202, R184, UR20, R202 ;  /* 0x00000014b8ca7c2b */ /* 0x000fe400080000ca */
[----:B------:R-:W-:-:S02]  /*dba90*/  DFMA R200, R36, R88, R194 ;  /* 0x0000005824c8722b */ /* 0x000fc400000000c2 */
[----:B------:R-:W-:Y:S01]  /*dbaa0*/  DADD R204, R150, R204 ;  /* 0x0000000096cc7229 */ /* 0x000fe200000000cc */
[----:B------:R0:W-:Y:S03]  /*dbab0*/  STL.64 [R1+0x86d0], R64 ;  /* 0x0086d04001007387 */ /* 0x0001e60000100a00 */
[----:B------:R-:W-:Y:S02]  /*dbac0*/  DFMA R202, R170, UR18, R202 ;  /* 0x00000012aaca7c2b */ /* 0x000fe400080000ca */
[----:B------:R-:W-:Y:S02]  /*dbad0*/  DFMA R72, R190, 0.75, R200 ;  /* 0x3fe80000be48782b */ /* 0x000fe400000000c8 */
[----:B------:R-:W-:Y:S01]  /*dbae0*/  DADD R200, R112, R204 ;  /* 0x0000000070c87229 */ /* 0x000fe200000000cc */
[----:B0-----:R-:W4:Y:S01]  /*dbaf0*/  LDL.LU.64 R64, [R1+0x8590] ;  /* 0x0085900001407983 */ /* 0x001f220000300a00 */
[----:B------:R-:W-:Y:S01]  /*dbb00*/  DFMA R204, R140, UR14, R220 ;  /* 0x0000000e8ccc7c2b */ /* 0x000fe200080000dc */
[----:B------:R-:W-:Y:S01]  /*dbb10*/  UMOV UR14, 0x51eb851f ;  /* 0x51eb851f000e7882 */ /* 0x000fe20000000000 */
[----:B------:R-:W-:Y:S01]  /*dbb20*/  DADD R210, R194, R210 ;  /* 0x00000000c2d27229 */ /* 0x000fe200000000d2 */
[----:B------:R-:W-:Y:S01]  /*dbb30*/  UMOV UR15, 0x3fd51eb8 ;  /* 0x3fd51eb8000f7882 */ /* 0x000fe20000000000 */
[----:B------:R-:W4:Y:S01]  /*dbb40*/  LDL.LU.64 R194, [R1+0x8560] ;  /* 0x0085600001c27983 */ /* 0x000f220000300a00 */
[----:B------:R-:W-:-:S02]  /*dbb50*/  DFMA R202, R126, UR14, R202 ;  /* 0x0000000e7eca7c2b */ /* 0x000fc400080000ca */
[----:B------:R-:W-:Y:S02]  /*dbb60*/  DADD R200, R158, R200 ;  /* 0x000000009ec87229 */ /* 0x000fe400000000c8 */
[----:B------:R-:W-:-:S04]  /*dbb70*/  DFMA R206, R250, 0.25, R206 ;  /* 0x3fd00000face782b */ /* 0x000fc800000000ce */
[----:B------:R-:W-:Y:S02]  /*dbb80*/  DFMA R28, R188, R182, R202 ;  /* 0x000000b6bc1c722b */ /* 0x000fe400000000ca */
[----:B------:R-:W-:-:S05]  /*dbb90*/  DFMA R74, R192, 2, R200 ;  /* 0x40000000c04a782b */ /* 0x000fca00000000c8 */
[----:B------:R0:W-:Y:S02]  /*dbba0*/  STL.64 [R1+0x8a18], R28 ;  /* 0x008a181c01007387 */ /* 0x0001e40000100a00 */
[----:B0-----:R-:W-:Y:S02]  /*dbbb0*/  DFMA R28, R188, R182, R206 ;  /* 0x000000b6bc1c722b */ /* 0x001fe400000000ce */
[--C-:B------:R-:W-:Y:S02]  /*dbbc0*/  DFMA R182, R192, 2, R40.reuse ;  /* 0x40000000c0b6782b */ /* 0x100fe40000000028 */
[----:B------:R-:W-:Y:S01]  /*dbbd0*/  DADD R192, R74, R40 ;  /* 0x000000004ac07229 */ /* 0x000fe20000000028 */
[----:B------:R0:W-:Y:S01]  /*dbbe0*/  STL.64 [R1+0xad78], R94 ;  /* 0x00ad785e01007387 */ /* 0x0001e20000100a00 */
[C---:B------:R-:W-:Y:S02]  /*dbbf0*/  DADD R134, -R190.reuse, R228 ;  /* 0x00000000be867229 */ /* 0x040fe400000001e4 */
[C---:B------:R-:W-:Y:S01]  /*dbc00*/  DFMA R204, R190.reuse, 0.75, R204 ;  /* 0x3fe80000becc782b */ /* 0x040fe200000000cc */
[----:B------:R1:W-:Y:S04]  /*dbc10*/  STL.64 [R1+0x85d0], R156 ;  /* 0x0085d09c01007387 */ /* 0x0003e80000100a00 */
[----:B------:R1:W-:Y:S04]  /*dbc20*/  STL.64 [R1+0x89f8], R28 ;  /* 0x0089f81c01007387 */ /* 0x0003e80000100a00 */
[----:B0-----:R-:W4:Y:S01]  /*dbc30*/  LDL.64 R94, [R1+0xa058] ;  /* 0x00a05800015e7983 */ /* 0x001f220000100a00 */
[----:B-1----:R-:W-:-:S03]  /*dbc40*/  DFMA R156, R190, 0.25, R226 ;  /* 0x3fd00000be9c782b */ /* 0x002fc600000000e2 */
[----:B------:R-:W-:Y:S01]  /*dbc50*/  STL.64 [R1+0xabc0], R120 ;  /* 0x00abc07801007387 */ /* 0x000fe20000100a00 */
[----:B------:R-:W-:-:S03]  /*dbc60*/  DADD R190, R190, R208 ;  /* 0x00000000bebe7229 */ /* 0x000fc600000000d0 */
[----:B------:R-:W4:Y:S04]  /*dbc70*/  LDL.64 R28, [R1+0xa0e8] ;  /* 0x00a0e800011c7983 */ /* 0x000f280000100a00 */
[----:B------:R-:W-:Y:S01]  /*dbc80*/  STL.64 [R1+0x85c0], R126 ;  /* 0x0085c07e01007387 */ /* 0x000fe20000100a00 */
[----:B------:R-:W-:-:S03]  /*dbc90*/  DFMA R190, R38, -R52, R190 ;  /* 0x8000003426be722b */ /* 0x000fc600000000be */
[----:B------:R-:W4:Y:S05]  /*dbca0*/  LDL.64 R40, [R1+0x9f00] ;  /* 0x009f000001287983 */ /* 0x000f2a0000100a00 */
[----:B------:R-:W-:-:S08]  /*dbcb0*/  DADD R190, -R128, R190 ;  /* 0x0000000080be7229 */ /* 0x000fd000000001be */
[----:B------:R-:W-:Y:S02]  /*dbcc0*/  DFMA R228, R198, R18, R190 ;  /* 0x00000012c6e4722b */ /* 0x000fe400000000be */
[----:B---3--:R-:W-:Y:S02]  /*dbcd0*/  DMUL R74, R4, R16 ;  /* 0x00000010044a7228 */ /* 0x008fe40000000000 */
[----:B------:R-:W-:Y:S01]  /*dbce0*/  DADD R16, R96, R182 ;  /* 0x0000000060107229 */ /* 0x000fe200000000b6 */
[----:B------:R-:W3:Y:S06]  /*dbcf0*/  LDL.64 R4, [R1+0xa2e8] ;  /* 0x00a2e80001047983 */ /* 0x000eec0000100a00 */
[----:B------:R0:W-:Y:S04]  /*dbd00*/  STL.64 [R1+0x8718], R16 ;  /* 0x0087181001007387 */ /* 0x0001e80000100a00 */
[----:B0-----:R-:W3:Y:S01]  /*dbd10*/  LDL.64 R16, [R1+0xa130] ;  /* 0x00a1300001107983 */ /* 0x001ee20000100a00 */
[----:B--2---:R-:W-:-:S03]  /*dbd20*/  DMUL R230, R92, R108 ;  /* 0x0000006c5ce67228 */ /* 0x004fc60000000000 */
[----:B------:R-:W2:Y:S01]  /*dbd30*/  LDL.64 R92, [R1+0x88a0] ;  /* 0x0088a000015c7983 */ /* 0x000ea20000100a00 */
[----:B----4-:R-:W-:-:S03]  /*dbd40*/  DMUL R182, R20, R34 ;  /* 0x0000002214b67228 */ /* 0x010fc60000000000 */
[----:B------:R-:W4:Y:S05]  /*dbd50*/  LDL.64 R20, [R1+0x8818] ;  /* 0x0088180001147983 */ /* 0x000f2a0000100a00 */
[----:B------:R-:W-:Y:S02]  /*dbd60*/  DMUL R190, R56, R182 ;  /* 0x000000b638be7228 */ /* 0x000fe40000000000 */
[----:B------:R-:W-:Y:S01]  /*dbd70*/  DMUL R182, R84, R120 ;  /* 0x0000007854b67228 */ /* 0x000fe20000000000 */
[----:B------:R-:W2:Y:S01]  /*dbd80*/  LDL.LU.64 R120, [R1+0x8558] ;  /* 0x0085580001787983 */ /* 0x000ea20000300a00 */
[----:B------:R-:W-:Y:S02]  /*dbd90*/  DMUL R126, R56, R74 ;  /* 0x0000004a387e7228 */ /* 0x000fe40000000000 */
[----:B------:R-:W-:Y:S01]  /*dbda0*/  DFMA R210, R36, R88, R210 ;  /* 0x0000005824d2722b */ /* 0x000fe200000000d2 */
[----:B------:R-:W-:Y:S01]  /*dbdb0*/  STL.64 [R1+0xac48], R250 ;  /* 0x00ac48fa01007387 */ /* 0x000fe20000100a00 */
[----:B------:R-:W-:-:S02]  /*dbdc0*/  DMUL R208, R124, R42 ;  /* 0x0000002a7cd07228 */ /* 0x000fc40000000000 */
[----:B------:R-:W-:Y:S01]  /*dbdd0*/  DMUL R108, R242, R246 ;  /* 0x000000f6f26c7228 */ /* 0x000fe20000000000 */
        /* <DEDUP_REMOVED lines=9> */
[----:B------:R-:W-:-:S03]  /*dbe70*/  DMUL R200, R68, R10 ;  /* 0x0000000a44c87228 */ /* 0x000fc60000000000 */
[----:B------:R-:W-:Y:S04]  /*dbe80*/  STL.64 [R1+0xacc0], R144 ;  /* 0x00acc09001007387 */ /* 0x000fe80000100a00 */
[----:B------:R-:W-:Y:S04]  /*dbe90*/  STL.64 [R1+0xabd0], R34 ;  /* 0x00abd02201007387 */ /* 0x000fe80000100a00 */
[----:B------:R0:W-:Y:S04]  /*dbea0*/  STL.64 [R1+0x87d0], R114 ;  /* 0x0087d07201007387 */ /* 0x0001e80000100a00 */
[----:B------:R-:W2:Y:S01]  /*dbeb0*/  LDL.64 R84, [R1+0xa0e0] ;  /* 0x00a0e00001547983 */ /* 0x000ea20000100a00 */
[----:B------:R-:W-:-:S03]  /*dbec0*/  DMUL R74, R22, R104 ;  /* 0x00000068164a7228 */ /* 0x000fc60000000000 */
[----:B0-----:R-:W2:Y:S04]  /*dbed0*/  LDL.LU.64 R114, [R1+0xae20] ;  /* 0x00ae200001727983 */ /* 0x001ea80000300a00 */
[----:B------:R-:W2:Y:S01]  /*dbee0*/  LDL.64 R22, [R1+0x9fc0] ;  /* 0x009fc00001167983 */ /* 0x000ea20000100a00 */
[----:B------:R-:W-:Y:S02]  /*dbef0*/  DFMA R250, R198, R18, R204 ;  /* 0x00000012c6fa722b */ /* 0x000fe400000000cc */
[----:B------:R-:W-:Y:S01]  /*dbf00*/  DMUL R42, R166, R174 ;  /* 0x000000aea62a7228 */ /* 0x000fe20000000000 */
[----:B------:R0:W-:Y:S04]  /*dbf10*/  STL.64 [R1+0x8488], R14 ;  /* 0x0084880e01007387 */ /* 0x0001e80000100a00 */
[----:B------:R1:W-:Y:S04]  /*dbf20*/  STL.64 [R1+0x86a8], R48 ;  /* 0x0086a83001007387 */ /* 0x0003e80000100a00 */
[----:B------:R-:W-:Y:S04]  /*dbf30*/  STL.64 [R1+0xaba8], R6 ;  /* 0x00aba80601007387 */ /* 0x000fe80000100a00 */
[----:B------:R1:W-:Y:S04]  /*dbf40*/  STL.64 [R1+0x8670], R50 ;  /* 0x0086703201007387 */ /* 0x0003e80000100a00 */
[----:B------:R-:W-:Y:S04]  /*dbf50*/  STL.64 [R1+0x86d8], R32 ;  /* 0x0086d82001007387 */ /* 0x000fe80000100a00 */
[----:B------:R-:W2:Y:S01]  /*dbf60*/  LDL.LU.64 R88, [R1+0xae08] ;  /* 0x00ae080001587983 */ /* 0x000ea20000300a00 */
[----:B------:R-:W-:-:S03]  /*dbf70*/  DFMA R188, R178, R64, R210 ;  /* 0x00000040b2bc722b */ /* 0x000fc600000000d2 */
[----:B0-----:R-:W2:Y:S01]  /*dbf80*/  LDL.LU.64 R14, [R1+0xae18] ;  /* 0x00ae1800010e7983 */ /* 0x001ea20000300a00 */
[----:B------:R-:W-:Y:S02]  /*dbf90*/  DMUL R204, R82, R98 ;  /* 0x0000006252cc7228 */ /* 0x000fe40000000000 */
[----:B------:R-:W-:Y:S01]  /*dbfa0*/  DMUL R42, R198, R42 ;  /* 0x0000002ac62a7228 */ /* 0x000fe20000000000 */
[----:B-1----:R-:W2:Y:S01]  /*dbfb0*/  LDL.LU.64 R48, [R1+0xae00] ;  /* 0x00ae000001307983 */ /* 0x002ea20000300a00 */
[----:B------:R-:W-:-:S03]  /*dbfc0*/  DFMA R188, R46, -R194, R188 ;  /* 0x800000c22ebc722b */ /* 0x000fc600000000bc */
[----:B------:R-:W2:Y:S01]  /*dbfd0*/  LDL.LU.64 R50, [R1+0xae10] ;  /* 0x00ae100001327983 */ /* 0x000ea20000300a00 */
[----:B------:R-:W-:Y:S02]  /*dbfe0*/  DADD R210, R192, R96 ;  /* 0x00000000c0d27229 */ /* 0x000fe40000000060 */
[----:B------:R-:W-:Y:S01]  /*dbff0*/  DMUL R68, R56, R208 ;  /* 0x000000d038447228 */ /* 0x000fe20000000000 */
[----:B------:R-:W-:Y:S01]  /*dc000*/  STL.64 [R1+0x84f8], R132 ;  /* 0x0084f88401007387 */ /* 0x000fe20000100a00 */
[----:B------:R-:W-:-:S03]  /*dc010*/  DFMA R192, R36, R130, R188 ;  /* 0x0000008224c0722b */ /* 0x000fc600000000bc */
[----:B------:R-:W-:Y:S04]  /*dc020*/  STL.64 [R1+0x87e8], R76 ;  /* 0x0087e84c01007387 */ /* 0x000fe80000100a00 */
[----:B------:R-:W-:Y:S01]  /*dc030*/  STL.64 [R1+0x8770], R26 ;  /* 0x0087701a01007387 */ /* 0x000fe20000100a00 */
[----:B------:R-:W-:-:S03]  /*dc040*/  DADD R18, R126, R192 ;  /* 0x000000007e127229 */ /* 0x000fc600000000c0 */
[----:B------:R0:W-:Y:S01]  /*dc050*/  STL.64 [R1+0x8698], R158 ;  /* 0x0086989e01007387 */ /* 0x0001e20000100a00 */
[----:B------:R-:W-:-:S03]  /*dc060*/  DMUL R188, R218, R174 ;  /* 0x000000aedabc7228 */ /* 0x000fc60000000000 */
[----:B------:R-:W-:Y:S01]  /*dc070*/  STL.64 [R1+0xac28], R102 ;  /* 0x00ac286601007387 */ /* 0x000fe20000100a00 */
[----:B------:R-:W-:-:S03]  /*dc080*/  DADD R202, R190, R18 ;  /* 0x00000000beca7229 */ /* 0x000fc60000000012 */
[----:B------:R-:W-:Y:S01]  /*dc090*/  STL.64 [R1+0x8668], R122 ;  /* 0x0086687a01007387 */ /* 0x000fe20000100a00 */
[----:B------:R-:W-:Y:S02]  /*dc0a0*/  DMUL R188, R178, R188 ;  /* 0x000000bcb2bc7228 */ /* 0x000fe40000000000 */
[----:B------:R-:W-:Y:S01]  /*dc0b0*/  DMUL R192, R238, 0.25 ;  /* 0x3fd00000eec07828 */ /* 0x000fe20000000000 */
[----:B0-----:R-:W2:Y:S01]  /*dc0c0*/  LDL.LU.64 R158, [R1+0xadf8] ;  /* 0x00adf800019e7983 */ /* 0x001ea20000300a00 */
[----:B------:R-:W-:-:S03]  /*dc0d0*/  DFMA R202, R34, R6, R202 ;  /* 0x0000000622ca722b */ /* 0x000fc600000000ca */
[----:B------:R-:W2:Y:S01]  /*dc0e0*/  LDL.LU.64 R96, [R1+0xadf0] ;  /* 0x00adf00001607983 */ /* 0x000ea20000300a00 */
[----:B------:R-:W-:-:S03]  /*dc0f0*/  DMUL R104, R94, R144 ;  /* 0x000000905e687228 */ /* 0x000fc60000000000 */
[----:B------:R-:W2:Y:S01]  /*dc100*/  LDL.64 R34, [R1+0x9c70] ;  /* 0x009c700001227983 */ /* 0x000ea20000100a00 */
[----:B------:R-:W-:Y:S02]  /*dc110*/  DFMA R202, R188, UR44, R202 ;  /* 0x0000002cbcca7c2b */ /* 0x000fe400080000ca */
[----:B------:R-:W-:Y:S01]  /*dc120*/  DMUL R238, R56, R182 ;  /* 0x000000b638ee7228 */ /* 0x000fe20000000000 */
[----:B------:R-:W2:Y:S01]  /*dc130*/  LDL.64 R94, [R1+0x8450] ;  /* 0x00845000015e7983 */ /* 0x000ea20000100a00 */
[----:B------:R-:W-:Y:S02]  /*dc140*/  DMUL R18, R28, R66 ;  /* 0x000000421c127228 */ /* 0x000fe40000000000 */
[----:B------:R-:W-:Y:S02]  /*dc150*/  DMUL R28, R56, R74 ;  /* 0x0000004a381c7228 */ /* 0x000fe40000000000 */
[----:B------:R-:W-:Y:S01]  /*dc160*/  DMUL R144, R40, R56 ;  /* 0x0000003828907228 */ /* 0x000fe20000000000 */
[----:B------:R-:W2:Y:S01]  /*dc170*/  LDL.64 R40, [R1+0x8468] ;  /* 0x0084680001287983 */ /* 0x000ea20000100a00 */
[----:B------:R-:W-:-:S02]  /*dc180*/  DMUL R124, R56, R104 ;  /* 0x00000068387c7228 */ /* 0x000fc40000000000 */
[----:B------:R-:W-:Y:S01]  /*dc190*/  DMUL R18, R176, R18 ;  /* 0x00000012b0127228 */ /* 0x000fe20000000000 */
[----:B------:R-:W-:Y:S01]  /*dc1a0*/  STL.64 [R1+0x8878], R28 ;  /* 0x0088781c01007387 */ /* 0x000fe20000100a00 */
[----:B---3--:R-:W-:Y:S02]  /*dc1b0*/  DMUL R212, R16, R176 ;  /* 0x000000b010d47228 */ /* 0x008fe40000000000 */
[----:B------:R-:W-:Y:S02]  /*dc1c0*/  DMUL R16, R56, R108 ;  /* 0x0000006c38107228 */ /* 0x000fe40000000000 */
[----:B------:R-:W-:Y:S02]  /*dc1d0*/  DMUL R108, R178, R204 ;  /* 0x000000ccb26c7228 */ /* 0x000fe40000000000 */
[----:B------:R-:W-:Y:S02]  /*dc1e0*/  DFMA R204, R188, UR44, R42 ;  /* 0x0000002cbccc7c2b */ /* 0x000fe4000800002a */
[----:B----4-:R-:W-:-:S06]  /*dc1f0*/  DADD R206, R20, R234 ;  /* 0x0000000014ce7229 */ /* 0x010fcc00000000ea */
[----:B------:R-:W-:Y:S02]  /*dc200*/  DFMA R204, R16, UR36, R204 ;  /* 0x0000002410cc7c2b */ /* 0x000fe400080000cc */
[----:B------:R-:W-:Y:S02]  /*dc210*/  DFMA R202, R108, UR26, R202 ;  /* 0x0000001a6cca7c2b */ /* 0x000fe400080000ca */
[----:B--2---:R-:W-:Y:S01]  /*dc220*/  DADD R206, R92, R206 ;  /* 0x000000005cce7229 */ /* 0x004fe200000000ce */
[----:B------:R0:W-:Y:S05]  /*dc230*/  STL.64 [R1+0x8550], R16 ;  /* 0x0085501001007387 */ /* 0x0001ea0000100a00 */
[----:B------:R-:W-:-:S02]  /*dc240*/  DFMA R74, R178, R122, R202 ;  /* 0x0000007ab24a722b */ /* 0x000fc400000000ca */
[C---:B------:R-:W-:Y:S02]  /*dc250*/  DFMA R206, R56.reuse, R106, R206 ;  /* 0x0000006a38ce722b */ /* 0x040fe400000000ce */
[----:B0-----:R-:W-:-:S06]  /*dc260*/  DFMA R16, -R56, R104, R204 ;  /* 0x000000683810722b */ /* 0x001fcc00000001cc */
[----:B------:R-:W-:Y:S01]  /*dc270*/  DFMA R182, R56, R230, R206 ;  /* 0x000000e638b6722b */ /* 0x000fe200000000ce */
[----:B------:R0:W-:Y:S07]  /*dc280*/  STL.64 [R1+0x8790], R16 ;  /* 0x0087901001007387 */ /* 0x0001ee0000100a00 */
[----:B------:R-:W-:Y:S02]  /*dc290*/  DADD R182, R232, R182 ;  /* 0x00000000e8b67229 */ /* 0x000fe400000000b6 */
[----:B0-----:R-:W-:-:S02]  /*dc2a0*/  DMUL R16, R192, R138 ;  /* 0x0000008ac0107228 */ /* 0x001fc40000000000 */
[----:B------:R-:W-:-:S04]  /*dc2b0*/  DADD R192, R238, R74 ;  /* 0x00000000eec07229 */ /* 0x000fc8000000004a */
[----:B------:R-:W-:-:S04]  /*dc2c0*/  DADD R204, R190, R182 ;  /* 0x00000000becc7229 */ /* 0x000fc800000000b6 */
[----:B------:R-:W-:Y:S02]  /*dc2d0*/  DFMA R192, R170, UR34, R192 ;  /* 0x00000022aac07c2b */ /* 0x000fe400080000c0 */
[----:B------:R-:W-:Y:S02]  /*dc2e0*/  DMUL R74, R110, UR30 ;  /* 0x0000001e6e4a7c28 */ /* 0x000fe40008000000 */
[----:B------:R-:W-:-:S04]  /*dc2f0*/  DADD R206, R120, R210 ;  /* 0x0000000078ce7229 */ /* 0x000fc800000000d2 */
[----:B------:R-:W-:Y:S01]  /*dc300*/  DADD R192, R80, R192 ;  /* 0x0000000050c07229 */ /* 0x000fe200000000c0 */
[----:B------:R-:W-:Y:S01]  /*dc310*/  UMOV UR30, 0xe0ff4a28 ;  /* 0xe0ff4a28001e7882 */ /* 0x000fe20000000000 */
[----:B------:R-:W-:Y:S01]  /*dc320*/  UMOV UR31, 0x3df65575 ;  /* 0x3df65575001f7882 */ /* 0x000fe20000000000 */
[----:B------:R-:W-:Y:S02]  /*dc330*/  DADD R204, R54, R204 ;  /* 0x0000000036cc7229 */ /* 0x000fe400000000cc */
[----:B------:R-:W-:Y:S02]  /*dc340*/  DMUL R202, R102, UR30 ;  /* 0x0000001e66ca7c28 */ /* 0x000fe40008000000 */
[----:B------:R-:W-:Y:S02]  /*dc350*/  DMUL R54, R168, R74 ;  /* 0x0000004aa8367228 */ /* 0x000fe40000000000 */
[----:B------:R-:W-:Y:S02]  /*dc360*/  DMUL R4, R4, R198 ;  /* 0x000000c604047228 */ /* 0x000fe40000000000 */
[----:B------:R-:W-:-:S02]  /*dc370*/  DFMA R74, R46, -R16, R192 ;  /* 0x800000102e4a722b */ /* 0x000fc400000000c0 */
[----:B------:R-:W-:Y:S02]  /*dc380*/  DMUL R82, R22, R196 ;  /* 0x000000c416527228 */ /* 0x000fe40000000000 */
[----:B------:R-:W-:Y:S01]  /*dc390*/  DADD R192, R132, R206 ;  /* 0x0000000084c07229 */ /* 0x000fe200000000ce */
[----:B------:R-:W2:Y:S01]  /*dc3a0*/  LDL.64 R22, [R1+0xa170] ;  /* 0x00a1700001167983 */ /* 0x000ea20000100a00 */
[----:B------:R-:W-:Y:S01]  /*dc3b0*/  UMOV UR30, 0x812dea11 ;  /* 0x812dea11001e7882 */ /* 0x000fe20000000000 */
[----:B------:R-:W-:Y:S01]  /*dc3c0*/  UMOV UR31, 0x3dc19799 ;  /* 0x3dc19799001f7882 */ /* 0x000fe20000000000 */
[----:B------:R-:W-:Y:S01]  /*dc3d0*/  UMOV UR34, 0x7fdfbfd ;  /* 0x07fdfbfd00227882 */ /* 0x000fe20000000000 */
[----:B------:R-:W-:Y:S01]  /*dc3e0*/  UMOV UR35, 0x3d87bfdc ;  /* 0x3d87bfdc00237882 */ /* 0x000fe20000000000 */
[----:B------:R-:W-:Y:S02]  /*dc3f0*/  DMUL R104, R178, R200 ;  /* 0x000000c8b2687228 */ /* 0x000fe40000000000 */
[----:B------:R-:W-:Y:S01]  /*dc400*/  DMUL R166, R168, R202 ;  /* 0x000000caa8a67228 */ /* 0x000fe20000000000 */
[----:B------:R0:W-:Y:S01]  /*dc410*/  STL.64 [R1+0x86e8], R4 ;  /* 0x0086e80401007387 */ /* 0x0001e20000100a00 */
[----:B------:R-:W-:-:S02]  /*dc420*/  DMUL R182, R164, UR30 ;  /* 0x0000001ea4b67c28 */ /* 0x000fc40008000000 */
[----:B------:R-:W-:Y:S02]  /*dc430*/  DMUL R200, R176, UR34 ;  /* 0x00000022b0c87c28 */ /* 0x000fe40008000000 */
[----:B------:R-:W-:Y:S01]  /*dc440*/  DFMA R74, R186, UR24, R74 ;  /* 0x00000018ba4a7c2b */ /* 0x000fe2000800004a */
[----:B------:R1:W-:Y:S01]  /*dc450*/  STL.64 [R1+0x8508], R16 ;  /* 0x0085081001007387 */ /* 0x0003e20000100a00 */
[----:B------:R-:W-:Y:S02]  /*dc460*/  DADD R202, R68, R204 ;  /* 0x0000000044ca7229 */ /* 0x000fe400000000cc */
[----:B------:R-:W-:Y:S01]  /*dc470*/  DFMA R192, R44, R4, R192 ;  /* 0x000000042cc0722b */ /* 0x000fe200000000c0 */
[----:B------:R3:W-:Y:S04]  /*dc480*/  STL.64 [R1+0x86f8], R82 ;  /* 0x0086f85201007387 */ /* 0x0007e80000100a00 */
[----:B0-----:R-:W4:Y:S01]  /*dc490*/  LDL.LU.64 R4, [R1+0x85b0] ;  /* 0x0085b00001047983 */ /* 0x001f220000300a00 */
[----:B------:R-:W-:-:S02]  /*dc4a0*/  DADD R206, R124, R202 ;  /* 0x000000007cce7229 */ /* 0x000fc400000000ca */
[----:B-1----:R-:W-:Y:S01]  /*dc4b0*/  DMUL R16, R56, R182 ;  /* 0x000000b638107228 */ /* 0x002fe20000000000 */
[----:B------:R-:W4:Y:S01]  /*dc4c0*/  LDL.64 R132, [R1+0x8420] ;  /* 0x0084200001847983 */ /* 0x000f220000100a00 */
[----:B------:R-:W-:Y:S02]  /*dc4d0*/  DMUL R182, R176, R200 ;  /* 0x000000c8b0b67228 */ /* 0x000fe40000000000 */
[----:B------:R-:W-:Y:S02]  /*dc4e0*/  DFMA R200, R62, -R82, R18 ;  /* 0x800000523ec8722b */ /* 0x000fe40000000012 */
[----:B------:R-:W-:Y:S02]  /*dc4f0*/  DFMA R204, R56, R32, R74 ;  /* 0x0000002038cc722b */ /* 0x000fe4000000004a */
[----:B------:R-:W-:Y:S02]  /*dc500*/  DFMA R202, R62, R82, -R18 ;  /* 0x000000523eca722b */ /* 0x000fe40000000812 */
[----:B------:R-:W-:Y:S01]  /*dc510*/  DADD R74, R28, R206 ;  /* 0x000000001c4a7229 */ /* 0x000fe200000000ce */
[----:B---3--:R-:W3:Y:S01]  /*dc520*/  LDL.64 R82, [R1+0x9ff0] ;  /* 0x009ff00001527983 */ /* 0x008ee20000100a00 */
[----:B------:R-:W-:-:S02]  /*dc530*/  DFMA R214, R182, 2, R200 ;  /* 0x40000000b6d6782b */ /* 0x000fc400000000c8 */
[----:B------:R-:W-:Y:S01]  /*dc540*/  DADD R200, R16, R204 ;  /* 0x0000000010c87229 */ /* 0x000fe200000000cc */
[----:B------:R0:W-:Y:S03]  /*dc550*/  STL.64 [R1+0x85e0], R16 ;  /* 0x0085e01001007387 */ /* 0x0001e60000100a00 */
[----:B------:R-:W-:Y:S01]  /*dc560*/  DFMA R74, R76, UR12, R74 ;  /* 0x0000000c4c4a7c2b */ /* 0x000fe2000800004a */
[----:B------:R-:W3:Y:S04]  /*dc570*/  LDL.64 R28, [R1+0x9ed0] ;  /* 0x009ed000011c7983 */ /* 0x000ee80000100a00 */
[----:B0-----:R-:W3:Y:S01]  /*dc580*/  LDL.64 R16, [R1+0xa010] ;  /* 0x00a0100001107983 */ /* 0x001ee20000100a00 */
[----:B------:R-:W-:-:S03]  /*dc590*/  DFMA R200, R164, R6, R200 ;  /* 0x00000006a4c8722b */ /* 0x000fc600000000c8 */
[----:B------:R-:W3:Y:S01]  /*dc5a0*/  LDL.64 R6, [R1+0x9820] ;  /* 0x0098200001067983 */ /* 0x000ee20000100a00 */
[----:B------:R-:W-:-:S03]  /*dc5b0*/  DFMA R74, R56, R32, R74 ;  /* 0x00000020384a722b */ /* 0x000fc6000000004a */
[----:B------:R-:W3:Y:S01]  /*dc5c0*/  LDL.64 R32, [R1+0xa168] ;  /* 0x00a1680001207983 */ /* 0x000ee20000100a00 */
[----:B------:R-:W-:-:S03]  /*dc5d0*/  DFMA R206, R54, UR8, R100 ;  /* 0x0000000836ce7c2b */ /* 0x000fc60008000064 */
[----:B------:R-:W3:Y:S01]  /*dc5e0*/  LDL.64 R100, [R1+0x8428] ;  /* 0x0084280001647983 */ /* 0x000ee20000100a00 */
[----:B------:R-:W-:-:S08]  /*dc5f0*/  DADD R192, R54, R192 ;  /* 0x0000000036c07229 */ /* 0x000fd000000000c0 */
[----:B------:R-:W-:Y:S02]  /*dc600*/  DADD R192, R166, R192 ;  /* 0x00000000a6c07229 */ /* 0x000fe400000000c0 */
[----:B------:R-:W-:-:S06]  /*dc610*/  DADD R182, R182, R182 ;  /* 0x00000000b6b67229 */ /* 0x000fcc00000000b6 */
[C---:B------:R-:W-:Y:S01]  /*dc620*/  DFMA R192, R18.reuse, 2, R192 ;  /* 0x4000000012c0782b */ /* 0x040fe200000000c0 */
[----:B------:R-:W-:Y:S01]  /*dc630*/  UMOV UR30, 0x4fdf3b64 ;  /* 0x4fdf3b64001e7882 */ /* 0x000fe20000000000 */
[----:B------:R-:W-:Y:S01]  /*dc640*/  UMOV UR31, 0x3fee978d ;  /* 0x3fee978d001f7882 */ /* 0x000fe20000000000 */
[C---:B------:R-:W-:Y:S02]  /*dc650*/  DADD R76, -R18.reuse, R206 ;  /* 0x00000000124c7229 */ /* 0x040fe400000001ce */
[----:B------:R-:W-:Y:S02]  /*dc660*/  DFMA R204, R18, 2, R182 ;  /* 0x4000000012cc782b */ /* 0x000fe400000000b6 */
[----:B------:R-:W-:Y:S02]  /*dc670*/  DFMA R18, R104, UR30, R200 ;  /* 0x0000001e68127c2b */ /* 0x000fe400080000c8 */
[----:B------:R-:W-:Y:S02]  /*dc680*/  DADD R210, R192, R182 ;  /* 0x00000000c0d27229 */ /* 0x000fe400000000b6 */
[----:B------:R-:W-:-:S02]  /*dc690*/  DFMA R200, R40, R144, R74 ;  /* 0x0000009028c8722b */ /* 0x000fc4000000004a */
[----:B------:R-:W-:Y:S02]  /*dc6a0*/  DMUL R74, R176, R212 ;  /* 0x000000d4b04a7228 */ /* 0x000fe40000000000 */
[----:B------:R-:W-:Y:S02]  /*dc6b0*/  DADD R208, -R182, R202 ;  /* 0x00000000b6d07229 */ /* 0x000fe400000001ca */
[----:B------:R-:W-:Y:S02]  /*dc6c0*/  DFMA R18, R44, R26, R18 ;  /* 0x0000001a2c12722b */ /* 0x000fe40000000012 */
[----:B------:R-:W-:Y:S01]  /*dc6d0*/  DMUL R182, R34, R102 ;  /* 0x0000006622b67228 */ /* 0x000fe20000000000 */
[----:B------:R-:W3:Y:S01]  /*dc6e0*/  LDL.64 R26, [R1+0x9f70] ;  /* 0x009f7000011a7983 */ /* 0x000ee20000100a00 */
[----:B------:R-:W-:-:S04]  /*dc6f0*/  DMUL R212, R84, R114 ;  /* 0x0000007254d47228 */ /* 0x000fc80000000000 */
[----:B------:R-:W-:Y:S02]  /*dc700*/  DFMA R18, R46, -R248, R18 ;  /* 0x800000f82e12722b */ /* 0x000fe40000000012 */
[C---:B------:R-:W-:Y:S01]  /*dc710*/  DMUL R182, R56.reuse, R182 ;  /* 0x000000b638b67228 */ /* 0x040fe20000000000 */
[----:B------:R0:W-:Y:S01]  /*dc720*/  STL.64 [R1+0xacc8], R76 ;  /* 0x00acc84c01007387 */ /* 0x0001e20000100a00 */
[----:B------:R-:W-:-:S04]  /*dc730*/  DMUL R242, R56, R212 ;  /* 0x000000d438f27228 */ /* 0x000fc80000000000 */
[----:B------:R-:W-:Y:S01]  /*dc740*/  DADD R220, R12, R18 ;  /* 0x000000000cdc7229 */ /* 0x000fe20000000012 */
[----:B------:R1:W-:Y:S04]  /*dc750*/  STL.64 [R1+0xab50], R14 ;  /* 0x00ab500e01007387 */ /* 0x0003e80000100a00 */
[----:B------:R1:W-:Y:S04]  /*dc760*/  STL.64 [R1+0xab68], R48 ;  /* 0x00ab683001007387 */ /* 0x0003e80000100a00 */
[----:B0-----:R-:W3:Y:S04]  /*dc770*/  LDL.64 R76, [R1+0x9ee0] ;  /* 0x009ee000014c7983 */ /* 0x001ee80000100a00 */
[----:B------:R-:W3:Y:S01]  /*dc780*/  LDL.LU.64 R12, [R1+0xade8] ;  /* 0x00ade800010c7983 */ /* 0x000ee20000300a00 */
[----:B--2---:R-:W-:-:S03]  /*dc790*/  DMUL R192, R22, R110 ;  /* 0x0000006e16c07228 */ /* 0x004fc60000000000 */
[----:B------:R-:W2:Y:S05]  /*dc7a0*/  LDL.64 R22, [R1+0x9f68] ;  /* 0x009f680001167983 */ /* 0x000eaa0000100a00 */
[----:B------:R-:W-:Y:S02]  /*dc7b0*/  DMUL R192, R56, R192 ;  /* 0x000000c038c07228 */ /* 0x000fe40000000000 */
[----:B----4-:R-:W-:Y:S02]  /*dc7c0*/  DADD R206, R4, R200 ;  /* 0x0000000004ce7229 */ /* 0x010fe400000000c8 */
[----:B------:R-:W-:-:S06]  /*dc7d0*/  DADD R200, R74, R74 ;  /* 0x000000004ac87229 */ /* 0x000fcc000000004a */
[----:B------:R-:W-:Y:S02]  /*dc7e0*/  DADD R206, R192, R206 ;  /* 0x00000000c0ce7229 */ /* 0x000fe400000000ce */
[C---:B------:R-:W-:Y:S02]  /*dc7f0*/  DADD R204, R200.reuse, R204 ;  /* 0x00000000c8cc7229 */ /* 0x040fe400000000cc */
[----:B------:R-:W-:Y:S02]  /*dc800*/  DADD R208, -R200, R208 ;  /* 0x00000000c8d07229 */ /* 0x000fe400000001d0 */
[----:B------:R-:W-:Y:S02]  /*dc810*/  DADD R200, R210, R200 ;  /* 0x00000000d2c87229 */ /* 0x000fe400000000c8 */
[----:B---3--:R-:W-:Y:S02]  /*dc820*/  DMUL R202, R82, R94 ;  /* 0x0000005e52ca7228 */ /* 0x008fe40000000000 */
[----:B------:R-:W-:Y:S01]  /*dc830*/  DADD R18, R182, R206 ;  /* 0x00000000b6127229 */ /* 0x000fe200000000ce */
[----:B------:R-:W-:Y:S01]  /*dc840*/  STL.64 [R1+0xace8], R144 ;  /* 0x00ace89001007387 */ /* 0x000fe20000100a00 */
[----:B------:R-:W-:Y:S01]  /*dc850*/  DMUL R122, R28, R88 ;  /* 0x000000581c7a7228 */ /* 0x000fe20000000000 */
[----:B------:R-:W-:-:S03]  /*dc860*/  UMOV UR34, 0xdce4e6a ;  /* 0x0dce4e6a00227882 */ /* 0x000fc60000000000 */
[----:B------:R-:W-:Y:S01]  /*dc870*/  DFMA R226, R66, R202, R200 ;  /* 0x000000ca42e2722b */ /* 0x000fe200000000c8 */
[----:B------:R-:W3:Y:S01]  /*dc880*/  LDL.64 R28, [R1+0xa160] ;  /* 0x00a16000011c7983 */ /* 0x000ee20000100a00 */
[----:B------:R-:W-:Y:S01]  /*dc890*/  DMUL R102, R16, R14 ;  /* 0x0000000e10667228 */ /* 0x000fe20000000000 */
[----:B------:R-:W-:Y:S02]  /*dc8a0*/  UMOV UR35, 0x3dcaf023 ;  /* 0x3dcaf02300237882 */ /* 0x000fe40000000000 */
[----:B-1----:R-:W4:Y:S01]  /*dc8b0*/  LDL.64 R14, [R1+0x9ee8] ;  /* 0x009ee800010e7983 */ /* 0x002f220000100a00 */
[----:B------:R-:W-:Y:S02]  /*dc8c0*/  DADD R200, R242, R18 ;  /* 0x00000000f2c87229 */ /* 0x000fe40000000012 */
[----:B------:R-:W-:Y:S01]  /*dc8d0*/  DMUL R18, R6, R48 ;  /* 0x0000003006127228 */ /* 0x000fe20000000000 */
[----:B------:R0:W-:Y:S04]  /*dc8e0*/  STL.64 [R1+0xad80], R156 ;  /* 0x00ad809c01007387 */ /* 0x0001e80000100a00 */
[----:B------:R-:W3:Y:S01]  /*dc8f0*/  LDL.64 R48, [R1+0x9f98] ;  /* 0x009f980001307983 */ /* 0x000ee20000100a00 */
[----:B------:R-:W-:-:S02]  /*dc900*/  DMUL R234, R66, R202 ;  /* 0x000000ca42ea7228 */ /* 0x000fc40000000000 */
[----:B------:R-:W-:Y:S01]  /*dc910*/  DFMA R16, R66, R202, R204 ;  /* 0x000000ca4210722b */ /* 0x000fe200000000cc */
[----:B------:R1:W-:Y:S01]  /*dc920*/  STL.64 [R1+0xad00], R148 ;  /* 0x00ad009401007387 */ /* 0x0003e20000100a00 */
[----:B------:R-:W-:Y:S02]  /*dc930*/  DMUL R66, R32, R50 ;  /* 0x0000003220427228 */ /* 0x000fe40000000000 */
[----:B------:R-:W-:Y:S01]  /*dc940*/  DMUL R32, R56, R102 ;  /* 0x0000006638207228 */ /* 0x000fe20000000000 */
[----:B0-----:R-:W3:Y:S01]  /*dc950*/  LDL.LU.64 R156, [R1+0x8670] ;  /* 0x00867000019c7983 */ /* 0x001ee20000300a00 */
[----:B------:R-:W-:Y:S02]  /*dc960*/  DMUL R202, R6, R132 ;  /* 0x0000008406ca7228 */ /* 0x000fe40000000000 */
[----:B------:R-:W-:Y:S01]  /*dc970*/  DMUL R210, R56, R18 ;  /* 0x0000001238d27228 */ /* 0x000fe20000000000 */
[----:B------:R0:W-:Y:S03]  /*dc980*/  STL.64 [R1+0xab98], R164 ;  /* 0x00ab98a401007387 */ /* 0x0001e60000100a00 */
[----:B------:R-:W-:Y:S01]  /*dc990*/  DADD R204, R32, R200 ;  /* 0x0000000020cc7229 */ /* 0x000fe200000000c8 */
[----:B-1----:R-:W3:Y:S01]  /*dc9a0*/  LDL.64 R148, [R1+0xa8b0] ;  /* 0x00a8b00001947983 */ /* 0x002ee20000100a00 */
[----:B------:R-:W-:-:S03]  /*dc9b0*/  DMUL R200, R6, R100 ;  /* 0x0000006406c87228 */ /* 0x000fc60000000000 */
[----:B------:R-:W3:Y:S01]  /*dc9c0*/  LDL.64 R6, [R1+0xa3b8] ;  /* 0x00a3b80001067983 */ /* 0x000ee20000100a00 */
[----:B------:R-:W-:-:S03]  /*dc9d0*/  DMUL R18, R158, UR34 ;  /* 0x000000229e127c28 */ /* 0x000fc60008000000 */
[----:B0-----:R-:W3:Y:S04]  /*dc9e0*/  LDL.64 R164, [R1+0xa2d0] ;  /* 0x00a2d00001a47983 */ /* 0x001ee80000100a00 */
[----:B------:R0:W-:Y:S04]  /*dc9f0*/  STL.64 [R1+0xacd0], R110 ;  /* 0x00acd06e01007387 */ /* 0x0001e80000100a00 */
[----:B------:R-:W3:Y:S01]  /*dca00*/  LDL.64 R82, [R1+0x9b18] ;  /* 0x009b180001527983 */ /* 0x000ee20000100a00 */
[----:B------:R-:W-:-:S03]  /*dca10*/  DMUL R144, R26, R176 ;  /* 0x000000b01a907228 */ /* 0x000fc60000000000 */
[----:B0-----:R-:W3:Y:S01]  /*dca20*/  LDL.64 R110, [R1+0x9948] ;  /* 0x00994800016e7983 */ /* 0x001ee20000100a00 */
[C---:B------:R-:W-:Y:S02]  /*dca30*/  DMUL R26, R56.reuse, R66 ;  /* 0x00000042381a7228 */ /* 0x040fe40000000000 */
[----:B------:R-:W-:Y:S01]  /*dca40*/  DFMA R66, R56, -R122, R74 ;  /* 0x8000007a3842722b */ /* 0x000fe2000000004a */
[----:B------:R-:W-:Y:S01]  /*dca50*/  STL.64 [R1+0xab58], R50 ;  /* 0x00ab583201007387 */ /* 0x000fe20000100a00 */
[----:B------:R-:W-:-:S03]  /*dca60*/  DFMA R206, -R38, R144, R208 ;  /* 0x0000009026ce722b */ /* 0x000fc600000001d0 */
[----:B------:R-:W3:Y:S01]  /*dca70*/  LDL.64 R132, [R1+0x8bc8] ;  /* 0x008bc80001847983 */ /* 0x000ee20000100a00 */
[----:B------:R-:W-:Y:S02]  /*dca80*/  DADD R208, R26, R204 ;  /* 0x000000001ad07229 */ /* 0x000fe400000000cc */
[----:B------:R-:W-:Y:S02]  /*dca90*/  DFMA R100, R62, R18, R66 ;  /* 0x000000123e64722b */ /* 0x000fe40000000042 */
[----:B------:R-:W-:Y:S02]  /*dcaa0*/  DMUL R204, R56, R202 ;  /* 0x000000ca38cc7228 */ /* 0x000fe40000000000 */
[----:B------:R-:W-:Y:S02]  /*dcab0*/  DMUL R246, R76, R216 ;  /* 0x000000d84cf67228 */ /* 0x000fe40000000000 */
[----:B------:R-:W-:Y:S01]  /*dcac0*/  DMUL R18, R62, R18 ;  /* 0x000000123e127228 */ /* 0x000fe20000000000 */
[----:B------:R-:W3:Y:S01]  /*dcad0*/  LDL.64 R76, [R1+0xa260] ;  /* 0x00a26000014c7983 */ /* 0x000ee20000100a00 */
[----:B------:R-:W-:-:S02]  /*dcae0*/  DMUL R218, R56, R200 ;  /* 0x000000c838da7228 */ /* 0x000fc40000000000 */
[----:B------:R-:W-:Y:S02]  /*dcaf0*/  DADD R202, R234, R206 ;  /* 0x00000000eaca7229 */ /* 0x000fe400000000ce */
[----:B--2---:R-:W-:-:S08]  /*dcb00*/  DMUL R22, R22, R62 ;  /* 0x0000003e16167228 */ /* 0x004fd00000000000 */
[----:B------:R-:W-:-:S08]  /*dcb10*/  DFMA R74, R38, -R22, R214 ;  /* 0x80000016264a722b */ /* 0x000fd000000000d6 */
[----:B------:R-:W-:Y:S02]  /*dcb20*/  DADD R66, R242, R74 ;  /* 0x00000000f2427229 */ /* 0x000fe4000000004a */
[----:B------:R-:W-:-:S06]  /*dcb30*/  DADD R74, R210, R208 ;  /* 0x00000000d24a7229 */ /* 0x000fcc00000000d0 */
[----:B------:R-:W-:Y:S02]  /*dcb40*/  DFMA R208, R56, R122, R66 ;  /* 0x0000007a38d0722b */ /* 0x000fe40000000042 */
[----:B------:R-:W-:Y:S01]  /*dcb50*/  DFMA R66, R58, R246, R70 ;  /* 0x000000f63a42722b */ /* 0x000fe20000000046 */
[----:B------:R-:W2:Y:S01]  /*dcb60*/  LDL.64 R70, [R1+0x9b40] ;  /* 0x009b400001467983 */ /* 0x000ea20000100a00 */
[----:B------:R-:W-:-:S03]  /*dcb70*/  DADD R206, R204, R74 ;  /* 0x00000000ccce7229 */ /* 0x000fc6000000004a */
[----:B------:R0:W-:Y:S01]  /*dcb80*/  STL.64 [R1+0xacd8], R22 ;  /* 0x00acd81601007387 */ /* 0x0001e20000100a00 */
[-C--:B----4-:R-:W-:Y:S02]  /*dcb90*/  DMUL R14, R14, R176.reuse ;  /* 0x000000b00e0e7228 */ /* 0x090fe40000000000 */
[----:B0-----:R-:W-:Y:S02]  /*dcba0*/  DADD R22, R18, R66 ;  /* 0x0000000012167229 */ /* 0x001fe40000000042 */
[----:B---3--:R-:W-:-:S04]  /*dcbb0*/  DMUL R200, R48, R176 ;  /* 0x000000b030c87228 */ /* 0x008fc80000000000 */
[----:B------:R-:W-:Y:S02]  /*dcbc0*/  DFMA R74, R178, R14, R220 ;  /* 0x0000000eb24a722b */ /* 0x000fe400000000dc */
[----:B------:R-:W-:Y:S02]  /*dcbd0*/  DMUL R66, R28, R96 ;  /* 0x000000601c427228 */ /* 0x000fe40000000000 */
[----:B------:R-:W-:Y:S01]  /*dcbe0*/  DADD R48, -R18, R208 ;  /* 0x0000000012307229 */ /* 0x000fe200000001d0 */
[----:B------:R0:W-:Y:S01]  /*dcbf0*/  STL.64 [R1+0x8810], R22 ;  /* 0x0088101601007387 */ /* 0x0001e20000100a00 */
[CC--:B------:R-:W-:Y:S02]  /*dcc00*/  DFMA R214, R46.reuse, R200.reuse, -R18 ;  /* 0x000000c82ed6722b */ /* 0x0c0fe40000000812 */
[----:B------:R-:W-:Y:S01]  /*dcc10*/  DFMA R18, R46, -R200, R74 ;  /* 0x800000c82e12722b */ /* 0x000fe2000000004a */
[----:B------:R-:W3:Y:S01]  /*dcc20*/  LDL.64 R28, [R1+0x9940] ;  /* 0x00994000011c7983 */ /* 0x000ee20000100a00 */
[----:B------:R-:W-:-:S02]  /*dcc30*/  DMUL R50, R36, R66 ;  /* 0x0000004224327228 */ /* 0x000fc40000000000 */
[----:B------:R-:W-:Y:S01]  /*dcc40*/  DFMA R66, R58, -R246, R136 ;  /* 0x800000f63a42722b */ /* 0x000fe20000000088 */
[----:B------:R-:W4:Y:S04]  /*dcc50*/  LDL.LU.64 R136, [R1+0xade0] ;  /* 0x00ade00001887983 */ /* 0x000f280000300a00 */
[----:B------:R1:W-:Y:S01]  /*dcc60*/  STL.64 [R1+0x8808], R18 ;  /* 0x0088081201007387 */ /* 0x0003e20000100a00 */
[----:B------:R-:W-:-:S03]  /*dcc70*/  DMUL R6, R6, R12 ;  /* 0x0000000c06067228 */ /* 0x000fc60000000000 */
[----:B0-----:R-:W3:Y:S01]  /*dcc80*/  LDL.64 R22, [R1+0xa250] ;  /* 0x00a2500001167983 */ /* 0x001ee20000100a00 */
[----:B-1----:R-:W-:-:S03]  /*dcc90*/  DADD R18, R218, R206 ;  /* 0x00000000da127229 */ /* 0x002fc600000000ce */
[----:B------:R0:W-:Y:S05]  /*dcca0*/  STL.64 [R1+0x86f0], R6 ;  /* 0x0086f00601007387 */ /* 0x0001ea0000100a00 */
[----:B------:R-:W-:Y:S01]  /*dccb0*/  DFMA R74, R56, R6, R18 ;  /* 0x00000006384a722b */ /* 0x000fe20000000012 */
[----:B0-----:R-:W3:Y:S01]  /*dccc0*/  LDL.64 R6, [R1+0xa3a8] ;  /* 0x00a3a80001067983 */ /* 0x001ee20000100a00 */
[----:B------:R-:W-:-:S08]  /*dccd0*/  DFMA R202, R178, -R14, R202 ;  /* 0x8000000eb2ca722b */ /* 0x000fd000000000ca */
[----:B------:R-:W-:Y:S02]  /*dcce0*/  DFMA R84, R46, -R200, R202 ;  /* 0x800000c82e54722b */ /* 0x000fe400000000ca */
[----:B------:R-:W-:Y:S02]  /*dccf0*/  DFMA R202, R36, R156, R244 ;  /* 0x0000009c24ca722b */ /* 0x000fe400000000f4 */
[----:B------:R-:W-:Y:S02]  /*dcd00*/  DMUL R244, R148, R160 ;  /* 0x000000a094f47228 */ /* 0x000fe40000000000 */
[----:B------:R-:W-:Y:S01]  /*dcd10*/  DMUL R18, R164, R86 ;  /* 0x00000056a4127228 */ /* 0x000fe20000000000 */
[----:B------:R-:W-:Y:S01]  /*dcd20*/  UMOV UR34, 0x47ae147b ;  /* 0x47ae147b00227882 */ /* 0x000fe20000000000 */
[----:B------:R-:W-:Y:S01]  /*dcd30*/  UMOV UR35, 0x3ff27ae1 ;  /* 0x3ff27ae100237882 */ /* 0x000fe20000000000 */
[----:B------:R-:W-:Y:S01]  /*dcd40*/  DFMA R66, -R110, R216, R66 ;  /* 0x000000d86e42722b */ /* 0x000fe20000000142 */
[----:B------:R-:W3:Y:S01]  /*dcd50*/  LDL.64 R164, [R1+0x85d0] ;  /* 0x0085d00001a47983 */ /* 0x000ee20000100a00 */
[----:B------:R-:W-:-:S02]  /*dcd60*/  DADD R202, R50, R202 ;  /* 0x0000000032ca7229 */ /* 0x000fc400000000ca */
[----:B------:R-:W-:Y:S01]  /*dcd70*/  DMUL R200, R76, R216 ;  /* 0x000000d84cc87228 */ /* 0x000fe20000000000 */
[----:B------:R-:W3:Y:S01]  /*dcd80*/  LDL.64 R110, [R1+0xa3a0] ;  /* 0x00a3a000016e7983 */ /* 0x000ee20000100a00 */
[----:B------:R-:W-:-:S03]  /*dcd90*/  DMUL R18, R60, R18 ;  /* 0x000000123c127228 */ /* 0x000fc60000000000 */
[----:B------:R-:W-:Y:S01]  /*dcda0*/  STL.64 [R1+0xab78], R244 ;  /* 0x00ab78f401007387 */ /* 0x000fe20000100a00 */
[----:B------:R-:W-:-:S03]  /*dcdb0*/  DFMA R202, -R82, R90, R202 ;  /* 0x0000005a52ca722b */ /* 0x000fc600000001ca */
[----:B------:R-:W3:Y:S01]  /*dcdc0*/  LDL.64 R82, [R1+0x9968] ;  /* 0x0099680001527983 */ /* 0x000ee20000100a00 */
[----:B------:R-:W-:-:S03]  /*dcdd0*/  DMUL R200, R40, R200 ;  /* 0x000000c828c87228 */ /* 0x000fc60000000000 */
[----:B------:R-:W-:Y:S04]  /*dcde0*/  STL.64 [R1+0xab48], R12 ;  /* 0x00ab480c01007387 */ /* 0x000fe80000100a00 */
[----:B------:R-:W3:Y:S04]  /*dcdf0*/  LDL.64 R76, [R1+0xa210] ;  /* 0x00a21000014c7983 */ /* 0x000ee80000100a00 */
[----:B------:R0:W-:Y:S04]  /*dce00*/  STL.64 [R1+0xabf8], R50 ;  /* 0x00abf83201007387 */ /* 0x0001e80000100a00 */
[----:B0-----:R-:W3:Y:S01]  /*dce10*/  LDL.64 R50, [R1+0xa3e0] ;  /* 0x00a3e00001327983 */ /* 0x001ee20000100a00 */
[----:B--2---:R-:W-:-:S08]  /*dce20*/  DFMA R74, -R70, R60, R74 ;  /* 0x0000003c464a722b */ /* 0x004fd0000000014a */
[----:B------:R-:W-:Y:S02]  /*dce30*/  DFMA R206, R244, UR34, R74 ;  /* 0x00000022f4ce7c2b */ /* 0x000fe4000800004a */
[----:B------:R-:W-:Y:S01]  /*dce40*/  DFMA R74, R38, R142, -R4 ;  /* 0x0000008e264a722b */ /* 0x000fe20000000804 */
[----:B------:R-:W2:Y:S07]  /*dce50*/  LDL.64 R244, [R1+0x9958] ;  /* 0x0099580001f47983 */ /* 0x000eae0000100a00 */
[----:B----4-:R-:W-:-:S02]  /*dce60*/  DFMA R212, -R132, R136, R74 ;  /* 0x0000008884d4722b */ /* 0x010fc4000000014a */
[----:B---3--:R-:W-:Y:S02]  /*dce70*/  DFMA R74, -R28, R216, R66 ;  /* 0x000000d81c4a722b */ /* 0x008fe40000000142 */
[----:B------:R-:W-:Y:S01]  /*dce80*/  DADD R66, -R18, R206 ;  /* 0x0000000012427229 */ /* 0x000fe200000001ce */
[----:B------:R-:W3:Y:S01]  /*dce90*/  LDL.64 R28, [R1+0xa3f0] ;  /* 0x00a3f000011c7983 */ /* 0x000ee20000100a00 */
[----:B------:R-:W-:-:S04]  /*dcea0*/  DMUL R208, R22, R136 ;  /* 0x0000008816d07228 */ /* 0x000fc80000000000 */
[----:B------:R-:W-:Y:S01]  /*dceb0*/  DADD R206, -R200, R74 ;  /* 0x00000000c8ce7229 */ /* 0x000fe2000000014a */
[----:B------:R-:W4:Y:S03]  /*dcec0*/  LDL.64 R22, [R1+0xa270] ;  /* 0x00a2700001167983 */ /* 0x000f260000100a00 */
[CC--:B------:R-:W-:Y:S02]  /*dced0*/  DFMA R74, R40.reuse, R208.reuse, R66 ;  /* 0x000000d0284a722b */ /* 0x0c0fe40000000042 */
[----:B------:R-:W-:Y:S02]  /*dcee0*/  DFMA R212, R40, -R208, R212 ;  /* 0x800000d028d4722b */ /* 0x000fe400000000d4 */
[----:B------:R-:W-:-:S08]  /*dcef0*/  DMUL R66, R6, R216 ;  /* 0x000000d806427228 */ /* 0x000fd00000000000 */
[CC--:B------:R-:W-:Y:S02]  /*dcf00*/  DFMA R6, R60.reuse, R66.reuse, R212 ;  /* 0x000000423c06722b */ /* 0x0c0fe400000000d4 */
[----:B------:R-:W-:-:S05]  /*dcf10*/  DFMA R12, R60, -R66, R206 ;  /* 0x800000423c0c722b */ /* 0x000fca00000000ce */
[----:B------:R0:W-:Y:S04]  /*dcf20*/  STL.64 [R1+0x88c8], R6 ;  /* 0x0088c80601007387 */ /* 0x0001e80000100a00 */
[----:B------:R1:W-:Y:S04]  /*dcf30*/  STL.64 [R1+0x8898], R12 ;  /* 0x0088980c01007387 */ /* 0x0003e80000100a00 */
[----:B0-----:R-:W4:Y:S04]  /*dcf40*/  LDL.64 R6, [R1+0x8bd8] ;  /* 0x008bd80001067983 */ /* 0x001f280000100a00 */
[----:B-1----:R-:W4:Y:S01]  /*dcf50*/  LDL.64 R12, [R1+0xa398] ;  /* 0x00a39800010c7983 */ /* 0x002f220000100a00 */
[----:B------:R-:W-:Y:S01]  /*dcf60*/  DFMA R202, R18, 2, R202 ;  /* 0x4000000012ca782b */ /* 0x000fe200000000ca */
[----:B------:R-:W-:-:S07]  /*dcf70*/  UMOV UR46, 0xa3d70a3d ;  /* 0xa3d70a3d002e7882 */ /* 0x000fce0000000000 */
[----:B------:R-:W-:Y:S01]  /*dcf80*/  DADD R202, R200, R202 ;  /* 0x00000000c8ca7229 */ /* 0x000fe200000000ca */
[----:B------:R-:W-:Y:S01]  /*dcf90*/  UMOV UR47, 0x3fea3d70 ;  /* 0x3fea3d70002f7882 */ /* 0x000fe20000000000 */
[----:B------:R-:W-:Y:S02]  /*dcfa0*/  DFMA R220, R60, -R66, R74 ;  /* 0x800000423cdc722b */ /* 0x000fe4000000004a */
[----:B------:R-:W-:-:S04]  /*dcfb0*/  DMUL R74, R82, R174 ;  /* 0x000000ae524a7228 */ /* 0x000fc80000000000 */
[----:B------:R-:W-:Y:S02]  /*dcfc0*/  DFMA R212, R60, R66, R202 ;  /* 0x000000423cd4722b */ /* 0x000fe400000000ca */
[----:B------:R-:W-:Y:S01]  /*dcfd0*/  DFMA R66, R164, UR46, R228 ;  /* 0x0000002ea4427c2b */ /* 0x000fe200080000e4 */
[----:B------:R-:W-:Y:S01]  /*dcfe0*/  UMOV UR34, 0xa3d70a4 ;  /* 0x0a3d70a400227882 */ /* 0x000fe20000000000 */
[----:B------:R-:W-:Y:S01]  /*dcff0*/  DFMA R174, R38, R144, -R234 ;  /* 0x0000009026ae722b */ /* 0x000fe200000008ea */
[----:B------:R-:W-:Y:S01]  /*dd000*/  UMOV UR35, 0x3fd0a3d7 ;  /* 0x3fd0a3d700237882 */ /* 0x000fe20000000000 */
[----:B------:R0:W-:Y:S04]  /*dd010*/  STL.64 [R1+0x85e8], R144 ;  /* 0x0085e89001007387 */ /* 0x0001e80000100a00 */
[----:B------:R-:W-:Y:S01]  /*dd020*/  DFMA R66, R2, UR34, R66 ;  /* 0x0000002202427c2b */ /* 0x000fe20008000042 */
[----:B------:R-:W-:Y:S01]  /*dd030*/  UMOV UR34, 0xec46db4f ;  /* 0xec46db4f00227882 */ /* 0x000fe20000000000 */
[----:B------:R-:W-:Y:S01]  /*dd040*/  UMOV UR35, 0x3d923b5d ;  /* 0x3d923b5d00237882 */ /* 0x000fe20000000000 */
[----:B------:R1:W-:Y:S01]  /*dd050*/  STL.64 [R1+0x84a0], R24 ;  /* 0x0084a01801007387 */ /* 0x0003e20000100a00 */
[----:B0-----:R-:W-:Y:S01]  /*dd060*/  DMUL R144, R38, R74 ;  /* 0x0000004a26907228 */ /* 0x001fe20000000000 */
[----:B------:R-:W-:Y:S01]  /*dd070*/  IMAD.MOV.U32 R148, RZ, RZ, R24 ;  /* 0x000000ffff947224 */ /* 0x000fe200078e0018 */
[----:B------:R-:W-:Y:S01]  /*dd080*/  MOV R149, R25 ;  /* 0x0000001900957202 */ /* 0x000fe20000000f00 */
[----:B------:R-:W-:-:S02]  /*dd090*/  DFMA R74, R56, R122, R174 ;  /* 0x0000007a384a722b */ /* 0x000fc400000000ae */
[----:B-1----:R-:W-:-:S03]  /*dd0a0*/  DMUL R24, R198, UR34 ;  /* 0x00000022c6187c28 */ /* 0x002fc60008000000 */
[----:B------:R-:W-:-:S05]  /*dd0b0*/  DADD R66, -R144, R66 ;  /* 0x0000000090427229 */ /* 0x000fca0000000142 */
[----:B------:R-:W-:Y:S02]  /*dd0c0*/  DFMA R174, R176, R24, R74 ;  /* 0x00000018b0ae722b */ /* 0x000fe4000000004a */
[----:B------:R-:W-:Y:S02]  /*dd0d0*/  DMUL R74, R110, R86 ;  /* 0x000000566e4a7228 */ /* 0x000fe40000000000 */
[----:B------:R-:W-:Y:S01]  /*dd0e0*/  DFMA R66, R188, UR44, R66 ;  /* 0x0000002cbc427c2b */ /* 0x000fe20008000042 */
[----:B------:R-:W-:Y:S01]  /*dd0f0*/  UMOV UR34, 0x9999999a ;  /* 0x9999999a00227882 */ /* 0x000fe20000000000 */
[----:B------:R-:W-:Y:S01]  /*dd100*/  UMOV UR35, 0x3fe99999 ;  /* 0x3fe9999900237882 */ /* 0x000fe20000000000 */
[----:B------:R-:W4:Y:S03]  /*dd110*/  LDL.LU.64 R110, [R1+0x8668] ;  /* 0x00866800016e7983 */ /* 0x000f260000300a00 */
[----:B------:R-:W-:-:S02]  /*dd120*/  DMUL R202, R40, R74 ;  /* 0x0000004a28ca7228 */ /* 0x000fc40000000000 */
[----:B------:R-:W-:Y:S02]  /*dd130*/  DFMA R74, R42, UR34, R66 ;  /* 0x000000222a4a7c2b */ /* 0x000fe40008000042 */
[----:B------:R-:W-:-:S04]  /*dd140*/  DMUL R66, R76, R94 ;  /* 0x0000005e4c427228 */ /* 0x000fc80000000000 */
[----:B------:R-:W-:Y:S02]  /*dd150*/  DADD R212, R202, R212 ;  /* 0x00000000cad47229 */ /* 0x000fe400000000d4 */
[----:B------:R-:W-:Y:S02]  /*dd160*/  DMUL R50, R50, R152 ;  /* 0x0000009832327228 */ /* 0x000fe40000000000 */
[----:B------:R-:W-:Y:S01]  /*dd170*/  DFMA R152, R114, R66, R220 ;  /* 0x000000427298722b */ /* 0x000fe200000000dc */
[----:B------:R-:W-:Y:S04]  /*dd180*/  STL.64 [R1+0xac58], R66 ;  /* 0x00ac584201007387 */ /* 0x000fe80000100a00 */
[----:B------:R0:W-:Y:S04]  /*dd190*/  STL.64 [R1+0x86c8], R144 ;  /* 0x0086c89001007387 */ /* 0x0001e80000100a00 */
[----:B0-----:R-:W4:Y:S01]  /*dd1a0*/  LDL.64 R144, [R1+0xa098] ;  /* 0x00a0980001907983 */ /* 0x001f220000100a00 */
[----:B--2---:R-:W-:-:S02]  /*dd1b0*/  DFMA R206, R158, -R244, R214 ;  /* 0x800000f49ece722b */ /* 0x004fc400000000d6 */
[----:B---3--:R-:W-:Y:S02]  /*dd1c0*/  DMUL R28, R28, R98 ;  /* 0x000000621c1c7228 */ /* 0x008fe40000000000 */
[----:B----4-:R-:W-:-:S07]  /*dd1d0*/  DMUL R22, R22, R158 ;  /* 0x0000009e16167228 */ /* 0x010fce0000000000 */
[----:B------:R0:W-:Y:S01]  /*dd1e0*/  STL.64 [R1+0x85a0], R22 ;  /* 0x0085a01601007387 */ /* 0x0001e20000100a00 */
[----:B------:R-:W-:-:S03]  /*dd1f0*/  DADD R214, -R22, R206 ;  /* 0x0000000016d67229 */ /* 0x000fc600000001ce */
[----:B0-----:R-:W2:Y:S01]  /*dd200*/  LDL.64 R22, [R1+0x9f48] ;  /* 0x009f480001167983 */ /* 0x001ea20000100a00 */
[----:B------:R-:W-:-:S03]  /*dd210*/  DFMA R74, R38, -R28, R74 ;  /* 0x8000001c264a722b */ /* 0x000fc6000000004a */
[----:B------:R0:W-:Y:S01]  /*dd220*/  STL.64 [R1+0x8648], R28 ;  /* 0x0086481c01007387 */ /* 0x0001e20000100a00 */
[----:B------:R-:W-:-:S08]  /*dd230*/  DFMA R98, -R6, R94, R174 ;  /* 0x0000005e0662722b */ /* 0x000fd000000001ae */
[----:B------:R-:W-:Y:S02]  /*dd240*/  DFMA R206, R114, -R66, R98 ;  /* 0x8000004272ce722b */ /* 0x000fe40000000062 */
[----:B------:R-:W-:Y:S01]  /*dd250*/  DMUL R98, R12, R158 ;  /* 0x0000009e0c627228 */ /* 0x000fe20000000000 */
[----:B------:R-:W3:Y:S07]  /*dd260*/  LDL.64 R12, [R1+0xa2f0] ;  /* 0x00a2f000010c7983 */ /* 0x000eee0000100a00 */
[----:B0-----:R-:W-:-:S07]  /*dd270*/  DFMA R28, R60, -R98, R214 ;  /* 0x800000623c1c722b */ /* 0x001fce00000000d6 */
[----:B------:R0:W-:Y:S02]  /*dd280*/  STL.64 [R1+0x8940], R28 ;  /* 0x0089401c01007387 */ /* 0x0001e40000100a00 */
[----:B0-----:R-:W-:-:S07]  /*dd290*/  DFMA R28, R60, R98, R212 ;  /* 0x000000623c1c722b */ /* 0x001fce00000000d4 */
[----:B------:R0:W-:Y:S04]  /*dd2a0*/  STL.64 [R1+0x8890], R28 ;  /* 0x0088901c01007387 */ /* 0x0001e80000100a00 */
[----:B0-----:R-:W4:Y:S01]  /*dd2b0*/  LDL.64 R28, [R1+0xa078] ;  /* 0x00a07800011c7983 */ /* 0x001f220000100a00 */
[----:B------:R-:W-:-:S07]  /*dd2c0*/  DFMA R66, R60, -R98, R152 ;  /* 0x800000623c42722b */ /* 0x000fce0000000098 */
[----:B------:R0:W-:Y:S04]  /*dd2d0*/  STL.64 [R1+0x88c0], R66 ;  /* 0x0088c04201007387 */ /* 0x0001e80000100a00 */
[----:B0-----:R-:W4:Y:S01]  /*dd2e0*/  LDL.64 R66, [R1+0xa080] ;  /* 0x00a0800001427983 */ /* 0x001f220000100a00 */
[----:B------:R-:W-:Y:S02]  /*dd2f0*/  DFMA R174, R198, R222, R250 ;  /* 0x000000dec6ae722b */ /* 0x000fe400000000fa */
[----:B------:R-:W-:Y:S02]  /*dd300*/  DFMA R74, R108, UR26, R74 ;  /* 0x0000001a6c4a7c2b */ /* 0x000fe4000800004a */
[----:B------:R-:W-:-:S04]  /*dd310*/  DFMA R76, R60, R98, R206 ;  /* 0x000000623c4c722b */ /* 0x000fc800000000ce */
[----:B------:R-:W-:Y:S02]  /*dd320*/  DADD R98, R126, R174 ;  /* 0x000000007e627229 */ /* 0x000fe400000000ae */
[----:B------:R-:W-:-:S06]  /*dd330*/  DFMA R74, R38, -R50, R74 ;  /* 0x80000032264a722b */ /* 0x000fcc000000004a */
[----:B------:R-:W-:Y:S01]  /*dd340*/  DADD R98, R190, R98 ;  /* 0x00000000be627229 */ /* 0x000fe20000000062 */
[----:B------:R-:W-:Y:S01]  /*dd350*/  UMOV UR44, 0xa3d70a3d ;  /* 0xa3d70a3d002c7882 */ /* 0x000fe20000000000 */
[----:B------:R-:W-:Y:S01]  /*dd360*/  DFMA R74, R78, UR6, R74 ;  /* 0x000000064e4a7c2b */ /* 0x000fe2000800004a */
[----:B------:R-:W-:-:S05]  /*dd370*/  UMOV UR45, 0x3fe23d70 ;  /* 0x3fe23d70002d7882 */ /* 0x000fca0000000000 */
[----:B------:R-:W-:Y:S01]  /*dd380*/  DFMA R98, R2, UR44, R98 ;  /* 0x0000002c02627c2b */ /* 0x000fe20008000062 */
[----:B------:R0:W-:Y:S01]  /*dd390*/  STL.64 [R1+0x8970], R76 ;  /* 0x0089704c01007387 */ /* 0x0001e20000100a00 */
[----:B------:R-:W-:Y:S01]  /*dd3a0*/  UMOV UR44, 0x7ae147ae ;  /* 0x7ae147ae002c7882 */ /* 0x000fe20000000000 */
[----:B------:R-:W-:Y:S01]  /*dd3b0*/  UMOV UR45, 0x3ff3ae14 ;  /* 0x3ff3ae14002d7882 */ /* 0x000fe20000000000 */
[----:B0-----:R-:W-:-:S04]  /*dd3c0*/  DMUL R76, R82, R116 ;  /* 0x00000074524c7228 */ /* 0x001fc80000000000 */
[----:B------:R-:W-:Y:S02]  /*dd3d0*/  DFMA R116, R42, UR34, R98 ;  /* 0x000000222a747c2b */ /* 0x000fe40008000062 */
[CC--:B------:R-:W-:Y:S01]  /*dd3e0*/  DFMA R98, R56.reuse, -R230.reuse, R128 ;  /* 0x800000e63862722b */ /* 0x0c0fe20000000080 */
[----:B------:R-:W-:Y:S01]  /*dd3f0*/  STL.64 [R1+0xab30], R8 ;  /* 0x00ab300801007387 */ /* 0x000fe20000100a00 */
[----:B------:R-:W-:-:S03]  /*dd400*/  DFMA R174, R56, R230, R134 ;  /* 0x000000e638ae722b */ /* 0x000fc60000000086 */
[----:B------:R-:W-:Y:S04]  /*dd410*/  STL.64 [R1+0x8578], R76 ;  /* 0x0085784c01007387 */ /* 0x000fe80000100a00 */
[----:B------:R-:W4:Y:S01]  /*dd420*/  LDL.LU.64 R134, [R1+0xadd0] ;  /* 0x00add00001867983 */ /* 0x000f220000300a00 */
[----:B------:R-:W-:-:S03]  /*dd430*/  DFMA R174, R178, R64, R174 ;  /* 0x00000040b2ae722b */ /* 0x000fc600000000ae */
[----:B------:R0:W-:Y:S05]  /*dd440*/  STL.64 [R1+0x8738], R142 ;  /* 0x0087388e01007387 */ /* 0x0001ea0000100a00 */
[----:B------:R-:W-:Y:S01]  /*dd450*/  DFMA R174, R36, R130, R174 ;  /* 0x0000008224ae722b */ /* 0x000fe200000000ae */
[----:B0-----:R-:W4:Y:S01]  /*dd460*/  LDL.LU.64 R142, [R1+0xadd8] ;  /* 0x00add800018e7983 */ /* 0x001f220000300a00 */
[----:B------:R-:W-:Y:S02]  /*dd470*/  DMUL R206, R138, R240 ;  /* 0x000000f08ace7228 */ /* 0x000fe40000000000 */
[----:B--2---:R-:W-:-:S08]  /*dd480*/  DMUL R152, R22, R8 ;  /* 0x0000000816987228 */ /* 0x004fd00000000000 */
[----:B------:R-:W-:Y:S02]  /*dd490*/  DFMA R74, R56, R152, R74 ;  /* 0x00000098384a722b */ /* 0x000fe4000000004a */
[----:B------:R-:W-:Y:S02]  /*dd4a0*/  DFMA R8, R198, R222, R98 ;  /* 0x000000dec608722b */ /* 0x000fe40000000062 */
[----:B------:R-:W-:-:S04]  /*dd4b0*/  DFMA R98, R108, UR26, R116 ;  /* 0x0000001a6c627c2b */ /* 0x000fc80008000074 */
[----:B------:R-:W-:-:S04]  /*dd4c0*/  DFMA R74, R184, UR44, R74 ;  /* 0x0000002cb84a7c2b */ /* 0x000fc8000800004a */
[----:B------:R-:W-:-:S04]  /*dd4d0*/  DFMA R116, R178, R110, R98 ;  /* 0x0000006eb274722b */ /* 0x000fc80000000062 */
[----:B------:R-:W-:Y:S01]  /*dd4e0*/  DFMA R74, R38, -R76, R74 ;  /* 0x8000004c264a722b */ /* 0x000fe2000000004a */
[----:B------:R-:W2:Y:S01]  /*dd4f0*/  LDL.64 R76, [R1+0xa368] ;  /* 0x00a36800014c7983 */ /* 0x000ea20000100a00 */
[----:B---3--:R-:W-:-:S03]  /*dd500*/  DMUL R248, R12, R138 ;  /* 0x0000008a0cf87228 */ /* 0x008fc60000000000 */
[----:B------:R-:W3:Y:S03]  /*dd510*/  LDL.64 R12, [R1+0xa288] ;  /* 0x00a28800010c7983 */ /* 0x000ee60000100a00 */
[----:B------:R-:W-:Y:S01]  /*dd520*/  DFMA R74, R170, UR42, R74 ;  /* 0x0000002aaa4a7c2b */ /* 0x000fe2000800004a */
[----:B------:R-:W-:Y:S01]  /*dd530*/  UMOV UR42, 0xe26a48f5 ;  /* 0xe26a48f5002a7882 */ /* 0x000fe20000000000 */
[----:B------:R-:W-:Y:S01]  /*dd540*/  UMOV UR43, 0x3d7b590c ;  /* 0x3d7b590c002b7882 */ /* 0x000fe20000000000 */
[----:B------:R0:W-:Y:S02]  /*dd550*/  STL.64 [R1+0x8938], R8 ;  /* 0x0089380801007387 */ /* 0x0001e40000100a00 */
[----:B0-----:R-:W-:-:S07]  /*dd560*/  DMUL R8, R198, UR42 ;  /* 0x0000002ac6087c28 */ /* 0x001fce0008000000 */
[----:B------:R0:W-:Y:S01]  /*dd570*/  STL.64 [R1+0x86e0], R8 ;  /* 0x0086e00801007387 */ /* 0x0001e20000100a00 */
[----:B----4-:R-:W-:-:S03]  /*dd580*/  DMUL R98, R28, R176 ;  /* 0x000000b01c627228 */ /* 0x010fc60000000000 */
[----:B------:R-:W4:Y:S01]  /*dd590*/  LDL.64 R28, [R1+0xa0c0] ;  /* 0x00a0c000011c7983 */ /* 0x000f220000100a00 */
[----:B------:R-:W-:-:S03]  /*dd5a0*/  DFMA R214, R176, R8, R226 ;  /* 0x00000008b0d6722b */ /* 0x000fc600000000e2 */
[----:B0-----:R-:W4:Y:S01]  /*dd5b0*/  LDL.64 R8, [R1+0x9960] ;  /* 0x0099600001087983 */ /* 0x001f220000100a00 */
[----:B------:R-:W-:Y:S01]  /*dd5c0*/  DFMA R22, R198, -R222, R174 ;  /* 0x800000dec616722b */ /* 0x000fe200000000ae */
[----:B------:R-:W-:Y:S01]  /*dd5d0*/  UMOV UR42, 0x47ae147b ;  /* 0x47ae147b002a7882 */ /* 0x000fe20000000000 */
[----:B------:R-:W-:Y:S01]  /*dd5e0*/  UMOV UR43, 0x3fd47ae1 ;  /* 0x3fd47ae1002b7882 */ /* 0x000fe20000000000 */
[----:B------:R-:W-:Y:S01]  /*dd5f0*/  DFMA R174, R78, UR34, R116 ;  /* 0x000000224eae7c2b */ /* 0x000fe20008000074 */
[----:B------:R0:W-:Y:S01]  /*dd600*/  STL.64 [R1+0x8860], R130 ;  /* 0x0088608201007387 */ /* 0x0001e20000100a00 */
[----:B------:R-:W-:Y:S02]  /*dd610*/  DFMA R116, R150, UR42, R74 ;  /* 0x0000002a96747c2b */ /* 0x000fe4000800004a */
[----:B------:R-:W-:Y:S02]  /*dd620*/  DMUL R74, R144, R176 ;  /* 0x000000b0904a7228 */ /* 0x000fe40000000000 */
[----:B------:R-:W-:-:S02]  /*dd630*/  DMUL R228, R38, R248 ;  /* 0x000000f826e47228 */ /* 0x000fc40000000000 */
[C---:B------:R-:W-:Y:S01]  /*dd640*/  DMUL R98, R44.reuse, R98 ;  /* 0x000000622c627228 */ /* 0x040fe20000000000 */
[----:B------:R-:W-:Y:S01]  /*dd650*/  UMOV UR42, 0x5c28f5c3 ;  /* 0x5c28f5c3002a7882 */ /* 0x000fe20000000000 */
[----:B------:R-:W-:Y:S01]  /*dd660*/  UMOV UR43, 0x3fe5c28f ;  /* 0x3fe5c28f002b7882 */ /* 0x000fe20000000000 */
[----:B------:R1:W-:Y:S01]  /*dd670*/  STL.64 [R1+0x86b0], R128 ;  /* 0x0086b08001007387 */ /* 0x0003e20000100a00 */
[----:B------:R-:W-:Y:S02]  /*dd680*/  DMUL R138, R44, R74 ;  /* 0x0000004a2c8a7228 */ /* 0x000fe40000000000 */
[----:B------:R-:W-:Y:S01]  /*dd690*/  DMUL R74, R66, R176 ;  /* 0x000000b0424a7228 */ /* 0x000fe20000000000 */
[----:B0-----:R-:W4:Y:S01]  /*dd6a0*/  LDL.LU.64 R130, [R1+0xadc8] ;  /* 0x00adc80001827983 */ /* 0x001f220000300a00 */
[----:B------:R-:W-:-:S03]  /*dd6b0*/  DMUL R66, R82, R162 ;  /* 0x000000a252427228 */ /* 0x000fc60000000000 */
[----:B------:R-:W4:Y:S01]  /*dd6c0*/  LDL.LU.64 R82, [R1+0x8610] ;  /* 0x0086100001527983 */ /* 0x000f220000300a00 */
[----:B------:R-:W-:Y:S02]  /*dd6d0*/  DADD R116, -R228, R116 ;  /* 0x00000000e4747229 */ /* 0x000fe40000000174 */
[----:B------:R-:W-:Y:S01]  /*dd6e0*/  DADD R214, R98, R214 ;  /* 0x0000000062d67229 */ /* 0x000fe200000000d6 */
[----:B-1----:R-:W4:Y:S01]  /*dd6f0*/  LDL.LU.64 R128, [R1+0xadc0] ;  /* 0x00adc00001807983 */ /* 0x002f220000300a00 */
[----:B------:R-:W-:Y:S02]  /*dd700*/  DFMA R212, R184, UR42, R174 ;  /* 0x0000002ab8d47c2b */ /* 0x000fe400080000ae */
[----:B------:R-:W-:Y:S01]  /*dd710*/  DMUL R174, R44, R74 ;  /* 0x0000004a2cae7228 */ /* 0x000fe20000000000 */
[----:B------:R0:W-:Y:S01]  /*dd720*/  STL.64 [R1+0xac38], R200 ;  /* 0x00ac38c801007387 */ /* 0x0001e20000100a00 */
[----:B------:R-:W-:Y:S02]  /*dd730*/  DFMA R74, R80, 0.75, R116 ;  /* 0x3fe80000504a782b */ /* 0x000fe40000000074 */
[----:B------:R-:W-:Y:S01]  /*dd740*/  DFMA R214, R138, 2, R214 ;  /* 0x400000008ad6782b */ /* 0x000fe200000000d6 */
[----:B------:R-:W-:Y:S01]  /*dd750*/  STL.64 [R1+0xacf8], R186 ;  /* 0x00acf8ba01007387 */ /* 0x000fe20000100a00 */
[----:B------:R-:W-:-:S03]  /*dd760*/  DFMA R212, R80, 0.75, R212 ;  /* 0x3fe8000050d4782b */ /* 0x000fc600000000d4 */
[----:B------:R-:W-:Y:S01]  /*dd770*/  STL.64 [R1+0xac50], R208 ;  /* 0x00ac50d001007387 */ /* 0x000fe20000100a00 */
[----:B------:R-:W-:Y:S02]  /*dd780*/  DFMA R74, R172, 0.875, R74 ;  /* 0x3fec0000ac4a782b */ /* 0x000fe4000000004a */
[----:B------:R-:W-:Y:S01]  /*dd790*/  DFMA R162, R174, 2, R214 ;  /* 0x40000000aea2782b */ /* 0x000fe200000000d6 */
[----:B------:R-:W-:Y:S01]  /*dd7a0*/  STL.64 [R1+0xac60], R216 ;  /* 0x00ac60d801007387 */ /* 0x000fe20000100a00 */
[----:B------:R-:W-:Y:S02]  /*dd7b0*/  DFMA R116, R172, 1.125, R212 ;  /* 0x3ff20000ac74782b */ /* 0x000fe400000000d4 */
[----:B------:R-:W-:Y:S01]  /*dd7c0*/  DMUL R240, R38, R66 ;  /* 0x0000004226f07228 */ /* 0x000fe20000000000 */
[----:B------:R-:W-:Y:S01]  /*dd7d0*/  UMOV UR42, 0x28f5c28f ;  /* 0x28f5c28f002a7882 */ /* 0x000fe20000000000 */
[C---:B------:R-:W-:Y:S01]  /*dd7e0*/  DADD R74, R206.reuse, R74 ;  /* 0x00000000ce4a7229 */ /* 0x040fe2000000004a */
[----:B------:R-:W-:Y:S01]  /*dd7f0*/  UMOV UR43, 0x3fe28f5c ;  /* 0x3fe28f5c002b7882 */ /* 0x000fe20000000000 */
[----:B------:R-:W-:Y:S02]  /*dd800*/  STL.64 [R1+0x8708], R66 ;  /* 0x0087084201007387 */ /* 0x000fe40000100a00 */
[----:B------:R-:W-:-:S02]  /*dd810*/  DFMA R212, R206, 0.5, R116 ;  /* 0x3fe00000ced4782b */ /* 0x000fc40000000074 */
[----:B0-----:R-:W4:Y:S02]  /*dd820*/  LDL.LU.64 R200, [R1+0x8778] ;  /* 0x0087780001c87983 */ /* 0x001f240000300a00 */
[----:B------:R-:W-:Y:S02]  /*dd830*/  DADD R74, -R240, R74 ;  /* 0x00000000f04a7229 */ /* 0x000fe4000000014a */
[----:B------:R0:W-:Y:S02]  /*dd840*/  STL.64 [R1+0xac40], R202 ;  /* 0x00ac40ca01007387 */ /* 0x0001e40000100a00 */
[----:B------:R-:W-:Y:S02]  /*dd850*/  DFMA R222, R112, UR42, R212 ;  /* 0x0000002a70de7c2b */ /* 0x000fe400080000d4 */
[----:B------:R-:W-:Y:S04]  /*dd860*/  STL.64 [R1+0x84c0], R126 ;  /* 0x0084c07e01007387 */ /* 0x000fe80000100a00 */
[----:B------:R-:W-:Y:S04]  /*dd870*/  STL.64 [R1+0x87e0], R68 ;  /* 0x0087e04401007387 */ /* 0x000fe80000100a00 */
[----:B------:R-:W-:Y:S04]  /*dd880*/  STL.64 [R1+0x86b8], R54 ;  /* 0x0086b83601007387 */ /* 0x000fe80000100a00 */
[----:B------:R-:W-:Y:S04]  /*dd890*/  STL.64 [R1+0x85b8], R32 ;  /* 0x0085b82001007387 */ /* 0x000fe80000100a00 */
[----:B------:R-:W4:Y:S04]  /*dd8a0*/  LDL.LU.64 R226, [R1+0x8700] ;  /* 0x0087000001e27983 */ /* 0x000f280000300a00 */
[----:B0-----:R-:W4:Y:S04]  /*dd8b0*/  LDL.LU.64 R202, [R1+0x86c0] ;  /* 0x0086c00001ca7983 */ /* 0x001f280000300a00 */
[----:B------:R-:W4:Y:S04]  /*dd8c0*/  LDL.64 R216, [R1+0x9e20] ;  /* 0x009e200001d87983 */ /* 0x000f280000100a00 */
[----:B------:R-:W4:Y:S04]  /*dd8d0*/  LDL.LU.64 R208, [R1+0x8830] ;  /* 0x0088300001d07983 */ /* 0x000f280000300a00 */
[----:B------:R-:W4:Y:S01]  /*dd8e0*/  LDL.LU.64 R144, [R1+0x8748] ;  /* 0x0087480001907983 */ /* 0x000f220000300a00 */
[----:B--2---:R-:W-:-:S02]  /*dd8f0*/  DMUL R134, R76, R134 ;  /* 0x000000864c867228 */ /* 0x004fc40000000000 */
[----:B---3--:R-:W-:-:S08]  /*dd900*/  DMUL R12, R12, R36 ;  /* 0x000000240c0c7228 */ /* 0x008fd00000000000 */
[----:B------:R-:W-:-:S08]  /*dd910*/  DFMA R162, R12, 2, R162 ;  /* 0x400000000ca2782b */ /* 0x000fd000000000a2 */
[----:B------:R-:W-:Y:S01]  /*dd920*/  DFMA R162, R134, 2, R162 ;  /* 0x4000000086a2782b */ /* 0x000fe200000000a2 */
[----:B------:R0:W-:Y:S07]  /*dd930*/  STL.64 [R1+0xabe8], R12 ;  /* 0x00abe80c01007387 */ /* 0x0001ee0000100a00 */
[----:B------:R-:W-:Y:S02]  /*dd940*/  DFMA R220, R132, R136, R162 ;  /* 0x0000008884dc722b */ /* 0x000fe400000000a2 */
[----:B------:R-:W-:Y:S01]  /*dd950*/  DFMA R214, R12, 2, R236 ;  /* 0x400000000cd6782b */ /* 0x000fe200000000ec */
[----:B------:R-:W2:Y:S01]  /*dd960*/  LDL.LU.64 R236, [R1+0xadb0] ;  /* 0x00adb00001ec7983 */ /* 0x000ea20000300a00 */
[----:B----4-:R-:W-:-:S03]  /*dd970*/  DMUL R116, R28, R10 ;  /* 0x0000000a1c747228 */ /* 0x010fc60000000000 */
[----:B0-----:R-:W3:Y:S05]  /*dd980*/  LDL.64 R12, [R1+0xa0c8] ;  /* 0x00a0c800010c7983 */ /* 0x001eea0000100a00 */
[----:B------:R-:W-:Y:S02]  /*dd990*/  DMUL R28, R38, R116 ;  /* 0x00000074261c7228 */ /* 0x000fe40000000000 */
[----:B------:R-:W-:Y:S02]  /*dd9a0*/  DFMA R116, R112, 0.25, R74 ;  /* 0x3fd000007074782b */ /* 0x000fe4000000004a */
[----:B------:R-:W-:Y:S02]  /*dd9b0*/  DMUL R74, R10, UR38 ;  /* 0x000000260a4a7c28 */ /* 0x000fe40008000000 */
[----:B------:R-:W-:Y:S01]  /*dd9c0*/  DFMA R220, R6, R94, R220 ;  /* 0x0000005e06dc722b */ /* 0x000fe200000000dc */
[----:B------:R-:W4:Y:S05]  /*dd9d0*/  LDL.64 R6, [R1+0x9df8] ;  /* 0x009df80001067983 */ /* 0x000f2a0000100a00 */
[----:B------:R-:W-:-:S02]  /*dd9e0*/  DMUL R212, R198, R74 ;  /* 0x0000004ac6d47228 */ /* 0x000fc40000000000 */
[----:B------:R-:W-:Y:S01]  /*dd9f0*/  DADD R66, R18, R214 ;  /* 0x0000000012427229 */ /* 0x000fe200000000d6 */
[----:B------:R0:W-:Y:S01]  /*dda00*/  STL.64 [R1+0x8530], R28 ;  /* 0x0085301c01007387 */ /* 0x0001e20000100a00 */
[----:B------:R-:W-:-:S03]  /*dda10*/  DFMA R198, -R8, R86, R142 ;  /* 0x0000005608c6722b */ /* 0x000fc6000000018e */
[----:B------:R-:W4:Y:S04]  /*dda20*/  LDL.LU.64 R142, [R1+0xadb8] ;  /* 0x00adb800018e7983 */ /* 0x000f280000300a00 */
[----:B------:R-:W4:Y:S01]  /*dda30*/  LDL.64 R8, [R1+0x9de0] ;  /* 0x009de00001087983 */ /* 0x000f220000100a00 */
[C---:B------:R-:W-:Y:S02]  /*dda40*/  DADD R76, -R18.reuse, R198 ;  /* 0x00000000124c7229 */ /* 0x040fe400000001c6 */
[----:B------:R-:W-:Y:S02]  /*dda50*/  DADD R250, R18, R220 ;  /* 0x0000000012fa7229 */ /* 0x000fe400000000dc */
[----:B------:R-:W-:Y:S02]  /*dda60*/  DADD R116, -R28, R116 ;  /* 0x000000001c747229 */ /* 0x000fe40000000174 */
[----:B------:R-:W-:Y:S01]  /*dda70*/  DFMA R162, R104, UR30, R222 ;  /* 0x0000001e68a27c2b */ /* 0x000fe200080000de */
[----:B------:R1:W-:Y:S01]  /*dda80*/  STL.64 [R1+0x8850], R66 ;  /* 0x0088504201007387 */ /* 0x0003e20000100a00 */
[----:B------:R-:W-:-:S03]  /*dda90*/  DMUL R18, R10, R74 ;  /* 0x0000004a0a127228 */ /* 0x000fc60000000000 */
[----:B0-----:R-:W4:Y:S01]  /*ddaa0*/  LDL.LU.64 R28, [R1+0x87a0] ;  /* 0x0087a000011c7983 */ /* 0x001f220000300a00 */
[----:B------:R-:W-:Y:S01]  /*ddab0*/  UMOV UR38, 0xe361ce4c ;  /* 0xe361ce4c00267882 */ /* 0x000fe20000000000 */
[----:B------:R-:W-:Y:S02]  /*ddac0*/  UMOV UR39, 0x3df49da7 ;  /* 0x3df49da700277882 */ /* 0x000fe40000000000 */
[----:B------:R-:W4:Y:S01]  /*ddad0*/  LDL.64 R94, [R1+0x8478] ;  /* 0x00847800015e7983 */ /* 0x000f220000100a00 */
[----:B------:R-:W-:Y:S02]  /*ddae0*/  DFMA R10, R10, R74, R18 ;  /* 0x0000004a0a0a722b */ /* 0x000fe40000000012 */
[----:B------:R-:W-:Y:S01]  /*ddaf0*/  DFMA R74, R146, R30, -R82 ;  /* 0x0000001e924a722b */ /* 0x000fe20000000852 */
[----:B-1----:R-:W4:Y:S04]  /*ddb00*/  LDL.64 R66, [R1+0x8ba0] ;  /* 0x008ba00001427983 */ /* 0x002f280000100a00 */
[----:B------:R-:W4:Y:S04]  /*ddb10*/  LDL.LU.64 R30, [R1+0xada8] ;  /* 0x00ada800011e7983 */ /* 0x000f280000300a00 */
[----:B------:R0:W-:Y:S04]  /*ddb20*/  STL.64 [R1+0xa9b0], R74 ;  /* 0x00a9b04a01007387 */ /* 0x0001e80000100a00 */
[----:B0-----:R-:W4:Y:S01]  /*ddb30*/  LDL.64 R74, [R1+0x9ab0] ;  /* 0x009ab000014a7983 */ /* 0x001f220000100a00 */
[----:B------:R-:W-:-:S02]  /*ddb40*/  DFMA R162, R212, 1.25, R162 ;  /* 0x3ff40000d4a2782b */ /* 0x000fc400000000a2 */
[----:B------:R-:W-:Y:S01]  /*ddb50*/  DFMA R116, R104, UR30, R116 ;  /* 0x0000001e68747c2b */ /* 0x000fe20008000074 */
[----:B------:R0:W-:Y:S05]  /*ddb60*/  STL.64 [R1+0x8658], R10 ;  /* 0x0086580a01007387 */ /* 0x0001ea0000100a00 */
[----:B0-----:R-:W-:Y:S02]  /*ddb70*/  DADD R10, R18, R162 ;  /* 0x00000000120a7229 */ /* 0x001fe400000000a2 */
[----:B------:R-:W-:-:S05]  /*ddb80*/  DADD R116, R212, R116 ;  /* 0x00000000d4747229 */ /* 0x000fca0000000074 */
[----:B------:R-:W-:Y:S03]  /*ddb90*/  STL.64 [R1+0x87b0], R10 ;  /* 0x0087b00a01007387 */ /* 0x000fe60000100a00 */
[----:B------:R-:W-:Y:S02]  /*ddba0*/  DADD R186, R18, R116 ;  /* 0x0000000012ba7229 */ /* 0x000fe40000000074 */
[----:B------:R-:W-:Y:S01]  /*ddbb0*/  DADD R200, R82, R200 ;  /* 0x0000000052c87229 */ /* 0x000fe200000000c8 */
[----:B------:R0:W-:Y:S04]  /*ddbc0*/  STL.64 [R1+0x88f0], R76 ;  /* 0x0088f04c01007387 */ /* 0x0001e80000100a00 */
[----:B0-----:R-:W4:Y:S01]  /*ddbd0*/  LDL.LU.64 R76, [R1+0x87f8] ;  /* 0x0087f800014c7983 */ /* 0x001f220000300a00 */
[----:B--2---:R-:W-:-:S02]  /*ddbe0*/  DMUL R116, R34, R236 ;  /* 0x000000ec22747228 */ /* 0x004fc40000000000 */
[----:B---3--:R-:W-:-:S06]  /*ddbf0*/  DMUL R10, R12, R130 ;  /* 0x000000820c0a7228 */ /* 0x008fcc0000000000 */
[----:B------:R-:W-:Y:S02]  /*ddc00*/  DMUL R198, R56, R116 ;  /* 0x0000007438c67228 */ /* 0x000fe40000000000 */
[----:B----4-:R-:W-:Y:S02]  /*ddc10*/  DMUL R146, R6, R142 ;  /* 0x0000008e06927228 */ /* 0x010fe40000000000 */
[----:B------:R-:W-:Y:S01]  /*ddc20*/  DMUL R162, R8, R128 ;  /* 0x0000008008a27228 */ /* 0x000fe20000000000 */
[----:B------:R-:W2:Y:S01]  /*ddc30*/  LDL.LU.64 R6, [R1+0x8828] ;  /* 0x0088280001067983 */ /* 0x000ea20000300a00 */
[----:B------:R-:W-:Y:S01]  /*ddc40*/  DMUL R18, R168, R10 ;  /* 0x0000000aa8127228 */ /* 0x000fe20000000000 */
[----:B------:R-:W-:Y:S02]  /*ddc50*/  IMAD.MOV.U32 R34, RZ, RZ, R148 ;  /* 0x000000ffff227224 */ /* 0x000fe400078e0094 */
[----:B------:R-:W-:Y:S01]  /*ddc60*/  IMAD.MOV.U32 R35, RZ, RZ, R149 ;  /* 0x000000ffff237224 */ /* 0x000fe200078e0095 */
[----:B------:R-:W3:Y:S02]  /*ddc70*/  LDL.64 R12, [R1+0xa330] ;  /* 0x00a33000010c7983 */ /* 0x000ee40000100a00 */
[----:B------:R-:W-:-:S02]  /*ddc80*/  DADD R10, R146, R162 ;  /* 0x00000000920a7229 */ /* 0x000fc400000000a2 */
[----:B------:R-:W4:Y:S06]  /*ddc90*/  LDL.LU.64 R148, [R1+0x86a0] ;  /* 0x0086a00001947983 */ /* 0x000f2c0000300a00 */
[----:B------:R-:W-:Y:S02]  /*ddca0*/  DADD R116, R18, R10 ;  /* 0x0000000012747229 */ /* 0x000fe4000000000a */
[----:B------:R-:W-:-:S06]  /*ddcb0*/  DMUL R10, R236, -UR38 ;  /* 0x80000026ec0a7c28 */ /* 0x000fcc0008000000 */
[----:B------:R-:W-:Y:S02]  /*ddcc0*/  DFMA R116, R66, R130, R116 ;  /* 0x000000824274722b */ /* 0x000fe40000000074 */
[----:B------:R-:W-:Y:S02]  /*ddcd0*/  DFMA R10, R168, R10, -R198 ;  /* 0x0000000aa80a722b */ /* 0x000fe400000008c6 */
[----:B------:R-:W-:Y:S01]  /*ddce0*/  DFMA R198, R38, R154, R30 ;  /* 0x0000009a26c6722b */ /* 0x000fe2000000001e */
[----:B------:R0:W-:Y:S04]  /*ddcf0*/  STL.64 [R1+0xab08], R28 ;  /* 0x00ab081c01007387 */ /* 0x0001e80000100a00 */
[----:B------:R-:W3:Y:S01]  /*ddd00*/  LDL.LU.64 R154, [R1+0xada0] ;  /* 0x00ada000019a7983 */ /* 0x000ee20000300a00 */
[----:B------:R-:W-:-:S02]  /*ddd10*/  DFMA R8, -R74, R236, R10 ;  /* 0x000000ec4a08722b */ /* 0x000fc4000000010a */
[----:B------:R-:W-:Y:S02]  /*ddd20*/  DFMA R10, R74, R236, R116 ;  /* 0x000000ec4a0a722b */ /* 0x000fe40000000074 */
[----:B------:R-:W-:-:S03]  /*ddd30*/  DFMA R116, R46, R28, R198 ;  /* 0x0000001c2e74722b */ /* 0x000fc600000000c6 */
[----:B------:R-:W-:Y:S04]  /*ddd40*/  STL.64 [R1+0x8460], R8 ;  /* 0x0084600801007387 */ /* 0x000fe80000100a00 */
[----:B------:R3:W-:Y:S04]  /*ddd50*/  STL.64 [R1+0x8930], R10 ;  /* 0x0089300a01007387 */ /* 0x0007e80000100a00 */
[----:B------:R-:W-:Y:S04]  /*ddd60*/  STL.64 [R1+0x8440], R200 ;  /* 0x008440c801007387 */ /* 0x000fe80000100a00 */
[----:B0-----:R-:W4:Y:S01]  /*ddd70*/  LDL.64 R28, [R1+0xa1c0] ;  /* 0x00a1c000011c7983 */ /* 0x001f220000100a00 */
[----:B------:R-:W-:Y:S01]  /*ddd80*/  UMOV UR48, 0x6e5b0120 ;  /* 0x6e5b012000307882 */ /* 0x000fe20000000000 */
[----:B------:R-:W-:-:S02]  /*ddd90*/  UMOV UR49, 0x3d0b0587 ;  /* 0x3d0b058700317882 */ /* 0x000fc40000000000 */
[----:B------:R-:W-:Y:S01]  /*ddda0*/  DMUL R82, R180, UR48 ;  /* 0x00000030b4527c28 */ /* 0x000fe20008000000 */
[----:B------:R-:W4:Y:S04]  /*dddb0*/  LDL.LU.64 R222, [R1+0x84b8] ;  /* 0x0084b80001de7983 */ /* 0x000f280000300a00 */
[----:B------:R-:W4:Y:S03]  /*dddc0*/  LDL.LU.64 R236, [R1+0x8620] ;  /* 0x0086200001ec7983 */ /* 0x000f260000300a00 */
[----:B------:R-:W-:Y:S01]  /*dddd0*/  DFMA R116, R196, -R82, R116 ;  /* 0x80000052c474722b */ /* 0x000fe20000000074 */
[----:B------:R-:W4:Y:S04]  /*ddde0*/  LDL.64 R74, [R1+0x84c8] ;  /* 0x0084c800014a7983 */ /* 0x000f280000100a00 */
[----:B------:R-:W4:Y:S03]  /*dddf0*/  LDL.LU.64 R82, [R1+0x85c8] ;  /* 0x0085c80001527983 */ /* 0x000f260000300a00 */
[----:B------:R-:W-:-:S07]  /*dde00*/  DFMA R116, R180, -1300, R116 ;  /* 0xc0945000b474782b */ /* 0x000fce0000000074 */
[----:B------:R0:W-:Y:S01]  /*dde10*/  STL.64 [R1+0xa9b8], R116 ;  /* 0x00a9b87401007387 */ /* 0x0001e20000100a00 */
[----:B--2---:R-:W-:-:S03]  /*dde20*/  DADD R198, -R94, R6 ;  /* 0x000000005ec67229 */ /* 0x004fc60000000106 */
[----:B------:R-:W2:Y:S05]  /*dde30*/  LDL.64 R6, [R1+0x8488] ;  /* 0x0084880001067983 */ /* 0x000eaa0000100a00 */
[----:B------:R-:W-:Y:S02]  /*dde40*/  DFMA R214, R216, -R202, R198 ;  /* 0x800000cad8d6722b */ /* 0x000fe400000000c6 */
[----:B------:R-:W-:Y:S02]  /*dde50*/  DFMA R198, R224, UR36, R72 ;  /* 0x00000024e0c67c2b */ /* 0x000fe40008000048 */
[----:B---3--:R-:W-:Y:S01]  /*dde60*/  DMUL R10, R154, R12 ;  /* 0x0000000c9a0a7228 */ /* 0x008fe20000000000 */
[----:B------:R-:W3:Y:S04]  /*dde70*/  LDL.LU.64 R72, [R1+0xad88] ;  /* 0x00ad880001487983 */ /* 0x000ee80000300a00 */
[----:B------:R-:W2:Y:S01]  /*dde80*/  LDL.LU.64 R12, [R1+0x86d0] ;  /* 0x0086d000010c7983 */ /* 0x000ea20000300a00 */
[----:B----4-:R-:W-:Y:S01]  /*dde90*/  DMUL R180, R28, R118 ;  /* 0x000000761cb47228 */ /* 0x010fe20000000000 */
[----:B------:R-:W-:Y:S01]  /*ddea0*/  UMOV UR48, 0x33333333 ;  /* 0x3333333300307882 */ /* 0x000fe20000000000 */
[----:B------:R-:W-:Y:S01]  /*ddeb0*/  UMOV UR49, 0x3fd33333 ;  /* 0x3fd3333300317882 */ /* 0x000fe20000000000 */
[----:B------:R-:W4:Y:S01]  /*ddec0*/  LDL.LU.64 R216, [R1+0x8858] ;  /* 0x0088580001d87983 */ /* 0x000f220000300a00 */
[----:B------:R-:W-:-:S02]  /*dded0*/  DFMA R220, R56, R148, R76 ;  /* 0x0000009438dc722b */ /* 0x000fc4000000004c */
[C---:B------:R-:W-:Y:S01]  /*ddee0*/  DFMA R154, R56.reuse, -R10, R226 ;  /* 0x8000000a389a722b */ /* 0x040fe200000000e2 */
[----:B------:R-:W4:Y:S01]  /*ddef0*/  LDL.LU.64 R202, [R1+0x8750] ;  /* 0x0087500001ca7983 */ /* 0x000f220000300a00 */
[C---:B0-----:R-:W-:Y:S02]  /*ddf00*/  DMUL R116, R56.reuse, R180 ;  /* 0x000000b438747228 */ /* 0x041fe40000000000 */
[----:B------:R-:W-:Y:S01]  /*ddf10*/  DFMA R180, -R56, R106, R198 ;  /* 0x0000006a38b4722b */ /* 0x000fe200000001c6 */
[----:B------:R-:W-:Y:S01]  /*ddf20*/  UMOV UR50, 0xe0852fba ;  /* 0xe0852fba00327882 */ /* 0x000fe20000000000 */
[----:B------:R-:W4:Y:S02]  /*ddf30*/  LDL.LU.64 R198, [R1+0x8730] ;  /* 0x0087300001c67983 */ /* 0x000f240000300a00 */
[----:B------:R-:W-:Y:S02]  /*ddf40*/  DADD R154, -R20, R154 ;  /* 0x00000000149a7229 */ /* 0x000fe4000000019a */
[----:B--2---:R-:W-:Y:S01]  /*ddf50*/  DFMA R28, R36, R156, R12 ;  /* 0x0000009c241c722b */ /* 0x004fe2000000000c */
[----:B------:R-:W-:-:S05]  /*ddf60*/  UMOV UR51, 0x3df6ad6b ;  /* 0x3df6ad6b00337882 */ /* 0x000fca0000000000 */
[----:B------:R-:W-:Y:S01]  /*ddf70*/  DADD R154, -R92, R154 ;  /* 0x000000005c9a7229 */ /* 0x000fe2000000019a */
[----:B------:R-:W-:Y:S01]  /*ddf80*/  UMOV UR38, 0xcccccccd ;  /* 0xcccccccd00267882 */ /* 0x000fe20000000000 */
[----:B------:R-:W-:Y:S01]  /*ddf90*/  DFMA R12, R36, -R156, R180 ;  /* 0x8000009c240c722b */ /* 0x000fe200000000b4 */
[----:B------:R-:W-:Y:S01]  /*ddfa0*/  UMOV UR39, 0x3feccccc ;  /* 0x3feccccc00277882 */ /* 0x000fe20000000000 */
[----:B---3--:R-:W-:Y:S01]  /*ddfb0*/  DFMA R72, R38, R72, -R224 ;  /* 0x000000482648722b */ /* 0x008fe200000008e0 */
[----:B------:R-:W-:Y:S03]  /*ddfc0*/  STL.64 [R1+0xab38], R196 ;  /* 0x00ab38c401007387 */ /* 0x000fe60000100a00 */
[----:B------:R-:W-:Y:S01]  /*ddfd0*/  DFMA R154, R140, UR40, R154 ;  /* 0x000000288c9a7c2b */ /* 0x000fe2000800009a */
[----:B------:R0:W-:Y:S04]  /*ddfe0*/  STL.64 [R1+0x8778], R12 ;  /* 0x0087780c01007387 */ /* 0x0001e80000100a00 */
[----:B------:R-:W2:Y:S03]  /*ddff0*/  LDL.LU.64 R148, [R1+0x8838] ;  /* 0x0088380001947983 */ /* 0x000ea60000300a00 */
[----:B------:R-:W-:Y:S01]  /*de000*/  DADD R154, -R116, R154 ;  /* 0x00000000749a7229 */ /* 0x000fe2000000019a */
[----:B------:R-:W3:Y:S04]  /*de010*/  LDL.LU.64 R76, [R1+0x8650] ;  /* 0x00865000014c7983 */ /* 0x000ee80000300a00 */
[----:B0-----:R-:W2:Y:S03]  /*de020*/  LDL.64 R12, [R1+0xa0d8] ;  /* 0x00a0d800010c7983 */ /* 0x001ea60000100a00 */
[----:B------:R-:W-:-:S02]  /*de030*/  DFMA R154, R224, -UR48, R154 ;  /* 0x80000030e09a7c2b */ /* 0x000fc4000800009a */
[----:B----4-:R-:W-:Y:S01]  /*de040*/  DADD R198, R94, R198 ;  /* 0x000000005ec67229 */ /* 0x010fe200000000c6 */
[----:B------:R0:W-:Y:S04]  /*de050*/  STL.64 [R1+0xab18], R28 ;  /* 0x00ab181c01007387 */ /* 0x0001e80000100a00 */
[----:B------:R-:W4:Y:S01]  /*de060*/  LDL.LU.64 R94, [R1+0xad78] ;  /* 0x00ad7800015e7983 */ /* 0x000f220000300a00 */
[----:B------:R-:W-:-:S03]  /*de070*/  DFMA R154, -R56, R106, R154 ;  /* 0x0000006a389a722b */ /* 0x000fc6000000019a */
[----:B------:R-:W3:Y:S01]  /*de080*/  LDL.LU.64 R106, [R1+0xad70] ;  /* 0x00ad7000016a7983 */ /* 0x000ee20000300a00 */
[----:B------:R-:W-:Y:S02]  /*de090*/  DFMA R180, R168, -R82, -R222 ;  /* 0x80000052a8b4722b */ /* 0x000fe400000008de */
[----:B------:R-:W-:Y:S01]  /*de0a0*/  DADD R226, -R144, R208 ;  /* 0x0000000090e27229 */ /* 0x000fe200000001d0 */
[----:B------:R-:W3:Y:S01]  /*de0b0*/  LDL.LU.64 R196, [R1+0x8800] ;  /* 0x0088000001c47983 */ /* 0x000ee20000300a00 */
[----:B------:R-:W-:Y:S01]  /*de0c0*/  DADD R224, R222, R198 ;  /* 0x00000000dee07229 */ /* 0x000fe200000000c6 */
[----:B------:R-:W-:Y:S01]  /*de0d0*/  UMOV UR42, 0xd41e8097 ;  /* 0xd41e8097002a7882 */ /* 0x000fe20000000000 */
[----:B------:R-:W-:Y:S01]  /*de0e0*/  UMOV UR43, 0x3def9c67 ;  /* 0x3def9c67002b7882 */ /* 0x000fe20000000000 */
[----:B------:R1:W-:Y:S01]  /*de0f0*/  STL.64 [R1+0xabf0], R36 ;  /* 0x00abf02401007387 */ /* 0x0003e20000100a00 */
[----:B0-----:R-:W-:Y:S02]  /*de100*/  DFMA R28, R46, R236, R180 ;  /* 0x000000ec2e1c722b */ /* 0x001fe400000000b4 */
[----:B------:R-:W-:Y:S01]  /*de110*/  DADD R180, R6, R220 ;  /* 0x0000000006b47229 */ /* 0x000fe200000000dc */
[----:B------:R-:W3:Y:S01]  /*de120*/  LDL.LU.64 R208, [R1+0x8758] ;  /* 0x0087580001d07983 */ /* 0x000ee20000300a00 */
[----:B------:R-:W-:-:S02]  /*de130*/  DADD R222, -R222, R214 ;  /* 0x00000000dede7229 */ /* 0x000fc400000001d6 */
[----:B------:R-:W-:Y:S01]  /*de140*/  DFMA R198, R56, -R230, R154 ;  /* 0x800000e638c6722b */ /* 0x000fe2000000009a */
[----:B------:R-:W3:Y:S04]  /*de150*/  LDL.LU.64 R144, [R1+0x8618] ;  /* 0x0086180001907983 */ /* 0x000ee80000300a00 */
[----:B------:R-:W3:Y:S04]  /*de160*/  LDL.LU.64 R156, [R1+0xad80] ;  /* 0x00ad8000019c7983 */ /* 0x000ee80000300a00 */
[----:B------:R-:W3:Y:S01]  /*de170*/  LDL.LU.64 R92, [R1+0xad90] ;  /* 0x00ad9000015c7983 */ /* 0x000ee20000300a00 */
[----:B------:R-:W-:Y:S01]  /*de180*/  UMOV UR44, 0x9999999a ;  /* 0x9999999a002c7882 */ /* 0x000fe20000000000 */
[----:B------:R-:W-:-:S02]  /*de190*/  UMOV UR45, 0x3fd99999 ;  /* 0x3fd99999002d7882 */ /* 0x000fc40000000000 */
[----:B------:R-:W-:Y:S01]  /*de1a0*/  STL.64 [R1+0x8568], R116 ;  /* 0x0085687401007387 */ /* 0x000fe20000100a00 */
[----:B------:R-:W-:Y:S01]  /*de1b0*/  UMOV UR52, 0x47ae147b ;  /* 0x47ae147b00347882 */ /* 0x000fe20000000000 */
[----:B------:R-:W-:Y:S02]  /*de1c0*/  UMOV UR53, 0x3fa47ae1 ;  /* 0x3fa47ae100357882 */ /* 0x000fe40000000000 */
[----:B------:R-:W-:Y:S04]  /*de1d0*/  STL.64 [R1+0xabd8], R14 ;  /* 0x00abd80e01007387 */ /* 0x000fe80000100a00 */
[----:B------:R-:W3:Y:S01]  /*de1e0*/  LDL.LU.64 R20, [R1+0xad98] ;  /* 0x00ad980001147983 */ /* 0x000ee20000300a00 */
[----:B--2---:R-:W-:Y:S02]  /*de1f0*/  DMUL R154, R12, R130 ;  /* 0x000000820c9a7228 */ /* 0x004fe40000000000 */
[----:B----4-:R-:W-:-:S02]  /*de200*/  DFMA R214, R178, R94, R180 ;  /* 0x0000005eb2d6722b */ /* 0x010fc400000000b4 */
[----:B------:R-:W-:Y:S01]  /*de210*/  DADD R180, -R74, R216 ;  /* 0x000000004ab47229 */ /* 0x000fe200000001d8 */
[----:B------:R-:W-:-:S03]  /*de220*/  UMOV UR40, 0xe54a3803 ;  /* 0xe54a380300287882 */ /* 0x000fc60000000000 */
[----:B------:R-:W-:Y:S01]  /*de230*/  DFMA R154, -R168, R154, -R18 ;  /* 0x0000009aa89a722b */ /* 0x000fe20000000912 */
[----:B------:R-:W-:Y:S01]  /*de240*/  UMOV UR41, 0x3de33dcf ;  /* 0x3de33dcf00297882 */ /* 0x000fe20000000000 */
[----:B------:R-:W-:Y:S01]  /*de250*/  DFMA R220, R38, -R202, R226 ;  /* 0x800000ca26dc722b */ /* 0x000fe200000000e2 */
[----:B------:R-:W2:Y:S01]  /*de260*/  LDL.LU.64 R94, [R1+0xad68] ;  /* 0x00ad6800015e7983 */ /* 0x000ea20000300a00 */
[----:B---3--:R-:W-:-:S03]  /*de270*/  DADD R18, -R106, R180 ;  /* 0x000000006a127229 */ /* 0x008fc600000001b4 */
[----:B------:R-:W3:Y:S01]  /*de280*/  LDL.LU.64 R106, [R1+0xad60] ;  /* 0x00ad6000016a7983 */ /* 0x000ee20000300a00 */
[CC--:B------:R-:W-:Y:S02]  /*de290*/  DFMA R12, R168.reuse, R82.reuse, R224 ;  /* 0x00000052a80c722b */ /* 0x0c0fe400000000e0 */
[----:B------:R-:W-:Y:S02]  /*de2a0*/  DFMA R82, R168, -R82, R222 ;  /* 0x80000052a852722b */ /* 0x000fe400000000de */
[----:B------:R-:W-:Y:S02]  /*de2b0*/  DFMA R222, R38, -R208, R220 ;  /* 0x800000d026de722b */ /* 0x000fe400000000dc */
[----:B------:R-:W-:Y:S01]  /*de2c0*/  DADD R180, -R232, R198 ;  /* 0x00000000e8b47229 */ /* 0x000fe200000001c6 */
[----:B------:R0:W-:Y:S01]  /*de2d0*/  STL.64 [R1+0x8828], R12 ;  /* 0x0088280c01007387 */ /* 0x0001e20000100a00 */
[----:B------:R-:W-:Y:S02]  /*de2e0*/  DFMA R220, R178, -R144, R18 ;  /* 0x80000090b2dc722b */ /* 0x000fe40000000012 */
[----:B-1----:R-:W-:Y:S01]  /*de2f0*/  DFMA R36, R46, -R236, R196 ;  /* 0x800000ec2e24722b */ /* 0x002fe200000000c4 */
[----:B------:R-:W4:Y:S01]  /*de300*/  LDL.64 R208, [R1+0x8b08] ;  /* 0x008b080001d07983 */ /* 0x000f220000100a00 */
[----:B------:R-:W-:-:S03]  /*de310*/  DFMA R148, R38, R202, R148 ;  /* 0x000000ca2694722b */ /* 0x000fc60000000094 */
[----:B------:R-:W4:Y:S01]  /*de320*/  LDL.LU.64 R236, [R1+0x87d8] ;  /* 0x0087d80001ec7983 */ /* 0x000f220000300a00 */
[----:B0-----:R-:W-:-:S03]  /*de330*/  DFMA R12, R38, R52, -R232 ;  /* 0x00000034260c722b */ /* 0x001fc600000008e8 */
[----:B------:R-:W4:Y:S04]  /*de340*/  LDL.64 R202, [R1+0x87c0] ;  /* 0x0087c00001ca7983 */ /* 0x000f280000100a00 */
[----:B------:R-:W2:Y:S04]  /*de350*/  LDL.LU.64 R52, [R1+0xad58] ;  /* 0x00ad580001347983 */ /* 0x000ea80000300a00 */
[----:B------:R0:W-:Y:S01]  /*de360*/  STL.64 [R1+0xac00], R12 ;  /* 0x00ac000c01007387 */ /* 0x0001e20000100a00 */
[----:B------:R-:W-:-:S03]  /*de370*/  DFMA R214, R38, R76, R214 ;  /* 0x0000004c26d6722b */ /* 0x000fc600000000d6 */
[----:B------:R1:W-:Y:S04]  /*de380*/  STL.64 [R1+0x8730], R28 ;  /* 0x0087301c01007387 */ /* 0x0003e80000100a00 */
[----:B------:R-:W4:Y:S01]  /*de390*/  LDL.64 R76, [R1+0x88f8] ;  /* 0x0088f800014c7983 */ /* 0x000f220000100a00 */
[----:B0-----:R-:W-:-:S03]  /*de3a0*/  DFMA R12, -R66, R130, R154 ;  /* 0x00000082420c722b */ /* 0x001fc6000000019a */
[----:B------:R-:W4:Y:S01]  /*de3b0*/  LDL.LU.64 R196, [R1+0x8638] ;  /* 0x0086380001c47983 */ /* 0x000f220000300a00 */
[----:B------:R-:W-:-:S03]  /*de3c0*/  DMUL R154, R128, UR40 ;  /* 0x00000028809a7c28 */ /* 0x000fc60008000000 */
[----:B-1----:R-:W4:Y:S04]  /*de3d0*/  LDL.LU.64 R28, [R1+0x8648] ;  /* 0x00864800011c7983 */ /* 0x002f280000300a00 */
[----:B------:R-:W4:Y:S01]  /*de3e0*/  LDL.64 R144, [R1+0x8b00] ;  /* 0x008b000001907983 */ /* 0x000f220000100a00 */
[----:B---3--:R-:W-:-:S08]  /*de3f0*/  DMUL R18, R106, UR50 ;  /* 0x000000326a127c28 */ /* 0x008fd00008000000 */
[----:B------:R-:W-:-:S08]  /*de400*/  DMUL R130, R168, R18 ;  /* 0x00000012a8827228 */ /* 0x000fd00000000000 */
[----:B------:R-:W-:Y:S01]  /*de410*/  DFMA R128, R54, UR38, R130 ;  /* 0x0000002636807c2b */ /* 0x000fe20008000082 */
[----:B------:R-:W3:Y:S01]  /*de420*/  LDL.LU.64 R54, [R1+0xad50] ;  /* 0x00ad500001367983 */ /* 0x000ee20000300a00 */
[----:B------:R-:W-:-:S06]  /*de430*/  DMUL R18, R142, UR42 ;  /* 0x0000002a8e127c28 */ /* 0x000fcc0008000000 */
[----:B------:R-:W-:Y:S02]  /*de440*/  DADD R128, R192, R128 ;  /* 0x00000000c0807229 */ /* 0x000fe40000000080 */
[----:B--2---:R-:W-:-:S06]  /*de450*/  DMUL R142, R52, UR40 ;  /* 0x00000028348e7c28 */ /* 0x004fcc0008000000 */
[----:B------:R-:W-:Y:S02]  /*de460*/  DFMA R128, R166, 2, R128 ;  /* 0x40000000a680782b */ /* 0x000fe40000000080 */
[----:B------:R-:W-:-:S06]  /*de470*/  DMUL R216, R168, R142 ;  /* 0x0000008ea8d87228 */ /* 0x000fcc0000000000 */
[----:B------:R-:W-:Y:S01]  /*de480*/  DFMA R128, R182, 2, R128 ;  /* 0x40000000b680782b */ /* 0x000fe20000000080 */
[----:B------:R-:W-:Y:S01]  /*de490*/  UMOV UR40, 0xc28f5c29 ;  /* 0xc28f5c2900287882 */ /* 0x000fe20000000000 */
[----:B------:R-:W-:Y:S01]  /*de4a0*/  UMOV UR41, 0x3fe428f5 ;  /* 0x3fe428f500297882 */ /* 0x000fe20000000000 */
[----:B------:R-:W-:-:S07]  /*de4b0*/  DFMA R18, -R168, R18, -R146 ;  /* 0x00000012a812722b */ /* 0x000fce0000000992 */
[----:B------:R0:W-:Y:S04]  /*de4c0*/  STL.64 [R1+0xa9d0], R18 ;  /* 0x00a9d01201007387 */ /* 0x0001e80000100a00 */
[----:B0-----:R-:W2:Y:S04]  /*de4d0*/  LDL.64 R18, [R1+0xa3f8] ;  /* 0x00a3f80001127983 */ /* 0x001ea80000100a00 */
[----:B------:R0:W-:Y:S02]  /*de4e0*/  STL.64 [R1+0x84b8], R12 ;  /* 0x0084b80c01007387 */ /* 0x0001e40000100a00 */
[----:B0-----:R-:W-:-:S07]  /*de4f0*/  DFMA R12, -R168, R154, -R162 ;  /* 0x0000009aa80c722b */ /* 0x001fce00000009a2 */
[----:B------:R0:W-:Y:S04]  /*de500*/  STL.64 [R1+0x84b0], R12 ;  /* 0x0084b00c01007387 */ /* 0x0001e80000100a00 */
[----:B0-----:R-:W2:Y:S01]  /*de510*/  LDL.LU.64 R12, [R1+0x8550] ;  /* 0x00855000010c7983 */ /* 0x001ea20000300a00 */
[----:B---3--:R-:W-:-:S08]  /*de520*/  DMUL R142, R54, UR42 ;  /* 0x0000002a368e7c28 */ /* 0x008fd00008000000 */
[----:B------:R-:W-:Y:S02]  /*de530*/  DMUL R66, R168, R142 ;  /* 0x0000008ea8427228 */ /* 0x000fe40000000000 */
[----:B------:R-:W-:Y:S02]  /*de540*/  DADD R142, R216, R128 ;  /* 0x00000000d88e7229 */ /* 0x000fe40000000080 */
[----:B------:R-:W-:Y:S01]  /*de550*/  DFMA R128, R56, -R10, R94 ;  /* 0x8000000a3880722b */ /* 0x000fe2000000005e */
[----:B------:R-:W3:Y:S05]  /*de560*/  LDL.LU.64 R94, [R1+0xad48] ;  /* 0x00ad4800015e7983 */ /* 0x000eea0000300a00 */
[----:B------:R-:W-:-:S02]  /*de570*/  DADD R142, R66, R142 ;  /* 0x00000000428e7229 */ /* 0x000fc4000000008e */
[----:B------:R-:W-:-:S06]  /*de580*/  DFMA R128, R140, UR40, R128 ;  /* 0x000000288c807c2b */ /* 0x000fcc0008000080 */
[----:B------:R-:W-:Y:S02]  /*de590*/  DFMA R102, R56, R102, R142 ;  /* 0x000000663866722b */ /* 0x000fe4000000008e */
[C---:B------:R-:W-:Y:S02]  /*de5a0*/  DADD R142, R126.reuse, R128 ;  /* 0x000000007e8e7229 */ /* 0x040fe40000000080 */
[----:B------:R-:W-:Y:S01]  /*de5b0*/  DADD R128, -R126, R180 ;  /* 0x000000007e807229 */ /* 0x000fe200000001b4 */
[----:B------:R-:W3:Y:S04]  /*de5c0*/  LDL.LU.64 R126, [R1+0xad40] ;  /* 0x00ad4000017e7983 */ /* 0x000ee80000300a00 */
[----:B------:R0:W-:Y:S02]  /*de5d0*/  STL.64 [R1+0xab90], R54 ;  /* 0x00ab903601007387 */ /* 0x0001e40000100a00 */
[----:B0-----:R-:W-:-:S02]  /*de5e0*/  DFMA R54, R46, R194, -R190 ;  /* 0x000000c22e36722b */ /* 0x001fc400000008be */
[----:B------:R-:W3:Y:S01]  /*de5f0*/  LDL.LU.64 R194, [R1+0xad38] ;  /* 0x00ad380001c27983 */ /* 0x000ee20000300a00 */
[----:B------:R-:W-:Y:S02]  /*de600*/  DADD R168, R190, R142 ;  /* 0x00000000bea87229 */ /* 0x000fe4000000008e */
[----:B----4-:R-:W-:Y:S01]  /*de610*/  DFMA R142, R208, R202, R236 ;  /* 0x000000cad08e722b */ /* 0x010fe200000000ec */
[----:B------:R-:W-:Y:S01]  /*de620*/  UMOV UR42, 0x84a515d ;  /* 0x084a515d002a7882 */ /* 0x000fe20000000000 */
[----:B------:R-:W-:Y:S01]  /*de630*/  UMOV UR43, 0x3fe55556 ;  /* 0x3fe55556002b7882 */ /* 0x000fe20000000000 */
[----:B------:R-:W-:Y:S01]  /*de640*/  DADD R128, -R190, R128 ;  /* 0x00000000be807229 */ /* 0x000fe20000000180 */
[----:B------:R-:W-:Y:S01]  /*de650*/  UMOV UR40, 0xeb851eb8 ;  /* 0xeb851eb800287882 */ /* 0x000fe20000000000 */
[----:B------:R-:W-:Y:S01]  /*de660*/  UMOV UR41, 0x3f9eb851 ;  /* 0x3f9eb85100297882 */ /* 0x000fe20000000000 */
[----:B------:R-:W-:Y:S01]  /*de670*/  DFMA R230, R178, R64, R214 ;  /* 0x00000040b2e6722b */ /* 0x000fe200000000d6 */
[----:B------:R0:W-:Y:S04]  /*de680*/  STL.64 [R1+0x8800], R36 ;  /* 0x0088002401007387 */ /* 0x0001e80000100a00 */
[----:B------:R-:W-:Y:S01]  /*de690*/  DADD R128, -R76, R128 ;  /* 0x000000004c807229 */ /* 0x000fe20000000180 */
[----:B------:R1:W-:Y:S01]  /*de6a0*/  STL.64 [R1+0xab70], R52 ;  /* 0x00ab703401007387 */ /* 0x0003e20000100a00 */
[----:B------:R-:W-:-:S03]  /*de6b0*/  DFMA R224, -R46, R196, R220 ;  /* 0x000000c42ee0722b */ /* 0x000fc600000001dc */
[----:B------:R4:W-:Y:S04]  /*de6c0*/  STL.64 [R1+0xaae0], R72 ;  /* 0x00aae04801007387 */ /* 0x0009e80000100a00 */
[----:B0-----:R-:W3:Y:S04]  /*de6d0*/  LDL.64 R36, [R1+0x9f30] ;  /* 0x009f300001247983 */ /* 0x001ee80000100a00 */
[----:B-1----:R-:W3:Y:S04]  /*de6e0*/  LDL.LU.64 R52, [R1+0x86e0] ;  /* 0x0086e00001347983 */ /* 0x002ee80000300a00 */
[----:B----4-:R-:W4:Y:S04]  /*de6f0*/  LDL.LU.64 R72, [R1+0x8538] ;  /* 0x0085380001487983 */ /* 0x010f280000300a00 */
[----:B------:R-:W4:Y:S04]  /*de700*/  LDL.LU.64 R196, [R1+0x8490] ;  /* 0x0084900001c47983 */ /* 0x000f280000300a00 */
[----:B--2---:R-:W-:Y:S04]  /*de710*/  STL.64 [R1+0xac10], R12 ;  /* 0x00ac100c01007387 */ /* 0x004fe80000100a00 */
[----:B------:R0:W-:Y:S04]  /*de720*/  STL.64 [R1+0xabb0], R54 ;  /* 0x00abb03601007387 */ /* 0x0001e80000100a00 */
[----:B------:R-:W2:Y:S04]  /*de730*/  LDL.64 R202, [R1+0x8768] ;  /* 0x0087680001ca7983 */ /* 0x000ea80000100a00 */
[----:B0-----:R-:W2:Y:S04]  /*de740*/  LDL.LU.64 R54, [R1+0x86e8] ;  /* 0x0086e80001367983 */ /* 0x001ea80000300a00 */
[----:B------:R0:W-:Y:S01]  /*de750*/  STL.64 [R1+0xaba0], R28 ;  /* 0x00aba01c01007387 */ /* 0x0001e20000100a00 */
[----:B---3--:R-:W-:-:S08]  /*de760*/  DFMA R146, R94, UR44, R222 ;  /* 0x0000002c5e927c2b */ /* 0x008fd000080000de */
[----:B------:R-:W-:Y:S02]  /*de770*/  DFMA R226, R56, R10, R146 ;  /* 0x0000000a38e2722b */ /* 0x000fe40000000092 */
[----:B------:R-:W-:Y:S02]  /*de780*/  DMUL R10, R18, R126 ;  /* 0x0000007e120a7228 */ /* 0x000fe40000000000 */
[----:B------:R-:W-:Y:S01]  /*de790*/  DADD R126, -R6, R142 ;  /* 0x00000000067e7229 */ /* 0x000fe2000000018e */
[----:B------:R-:W3:Y:S05]  /*de7a0*/  LDL.64 R6, [R1+0x9ec0] ;  /* 0x009ec00001067983 */ /* 0x000eea0000100a00 */
[----:B------:R-:W-:-:S02]  /*de7b0*/  DMUL R18, R56, R10 ;  /* 0x0000000a38127228 */ /* 0x000fc40000000000 */
[----:B------:R-:W-:-:S08]  /*de7c0*/  DADD R10, -R194, R126 ;  /* 0x00000000c20a7229 */ /* 0x000fd0000000017e */
[-C--:B------:R-:W-:Y:S02]  /*de7d0*/  DFMA R236, R178, -R64.reuse, R10 ;  /* 0x80000040b2ec722b */ /* 0x080fe4000000000a */
[----:B------:R-:W-:Y:S02]  /*de7e0*/  DFMA R10, R116, UR42, R18 ;  /* 0x0000002a740a7c2b */ /* 0x000fe40008000012 */
[----:B------:R-:W-:Y:S01]  /*de7f0*/  DFMA R232, R178, R64, R194 ;  /* 0x00000040b2e8722b */ /* 0x000fe200000000c2 */
[----:B------:R1:W-:Y:S04]  /*de800*/  STL.64 [R1+0x8638], R18 ;  /* 0x0086381201007387 */ /* 0x0003e80000100a00 */
[----:B------:R-:W2:Y:S01]  /*de810*/  LDL.LU.64 R64, [R1+0xad30] ;  /* 0x00ad300001407983 */ /* 0x000ea20000300a00 */
[----:B------:R-:W-:-:S02]  /*de820*/  DFMA R146, R38, -R28, R10 ;  /* 0x8000001c2692722b */ /* 0x000fc4000000000a */
[C---:B------:R-:W-:Y:S01]  /*de830*/  DFMA R10, R2.reuse, UR40, R156 ;  /* 0x00000028020a7c2b */ /* 0x040fe2000800009c */
[----:B------:R-:W2:Y:S04]  /*de840*/  LDL.LU.64 R116, [R1+0x8718] ;  /* 0x0087180001747983 */ /* 0x000ea80000300a00 */
[----:B------:R-:W2:Y:S01]  /*de850*/  LDL.LU.64 R156, [R1+0xad28] ;  /* 0x00ad2800019c7983 */ /* 0x000ea20000300a00 */
[----:B------:R-:W-:-:S03]  /*de860*/  DFMA R126, R2, UR14, R128 ;  /* 0x0000000e027e7c2b */ /* 0x000fc60008000080 */
[----:B0-----:R-:W2:Y:S05]  /*de870*/  LDL.64 R28, [R1+0x9f28] ;  /* 0x009f2800011c7983 */ /* 0x001eaa0000100a00 */
[----:B------:R-:W-:Y:S01]  /*de880*/  DADD R128, -R18, R126 ;  /* 0x0000000012807229 */ /* 0x000fe2000000017e */
[----:B-1----:R-:W2:Y:S07]  /*de890*/  LDL.64 R18, [R1+0xa158] ;  /* 0x00a1580001127983 */ /* 0x002eae0000100a00 */
[----:B------:R-:W-:-:S02]  /*de8a0*/  DFMA R142, R12, -UR48, R128 ;  /* 0x800000300c8e7c2b */ /* 0x000fc40008000080 */
[----:B------:R-:W-:Y:S01]  /*de8b0*/  DMUL R128, R68, 0.5 ;  /* 0x3fe0000044807828 */ /* 0x000fe20000000000 */
[----:B------:R-:W-:Y:S01]  /*de8c0*/  UMOV UR40, 0x9999999a ;  /* 0x9999999a00287882 */ /* 0x000fe20000000000 */
[----:B------:R-:W-:Y:S01]  /*de8d0*/  UMOV UR41, 0x3fc99999 ;  /* 0x3fc9999900297882 */ /* 0x000fe20000000000 */
[----:B------:R-:W-:Y:S01]  /*de8e0*/  DADD R154, -R108, R146 ;  /* 0x000000006c9a7229 */ /* 0x000fe20000000192 */
[----:B------:R-:W2:Y:S01]  /*de8f0*/  LDL.LU.64 R12, [R1+0x84f8] ;  /* 0x0084f800010c7983 */ /* 0x000ea20000300a00 */
[----:B------:R-:W-:Y:S02]  /*de900*/  DMUL R126, R144, R92 ;  /* 0x0000005c907e7228 */ /* 0x000fe40000000000 */
[----:B------:R-:W-:Y:S01]  /*de910*/  DFMA R162, R42, UR40, R10 ;  /* 0x000000282aa27c2b */ /* 0x000fe2000800000a */
[----:B------:R-:W2:Y:S01]  /*de920*/  LDL.LU.64 R68, [R1+0xad20] ;  /* 0x00ad200001447983 */ /* 0x000ea20000300a00 */
[----:B------:R-:W-:Y:S02]  /*de930*/  DMUL R146, R78, 0.5 ;  /* 0x3fe000004e927828 */ /* 0x000fe40000000000 */
[----:B------:R-:W-:-:S02]  /*de940*/  DADD R142, -R128, R142 ;  /* 0x00000000808e7229 */ /* 0x000fc4000000018e */
[----:B------:R-:W-:Y:S02]  /*de950*/  DFMA R10, R178, R14, R48 ;  /* 0x0000000eb20a722b */ /* 0x000fe40000000030 */
[----:B------:R-:W-:Y:S02]  /*de960*/  DMUL R126, R56, R126 ;  /* 0x0000007e387e7228 */ /* 0x000fe40000000000 */
[--C-:B------:R-:W-:Y:S02]  /*de970*/  DADD R14, R162, R146.reuse ;  /* 0x00000000a20e7229 */ /* 0x100fe40000000092 */
[----:B------:R-:W-:Y:S02]  /*de980*/  DFMA R162, R2, UR52, R146 ;  /* 0x0000003402a27c2b */ /* 0x000fe40008000092 */
[----:B------:R-:W-:Y:S01]  /*de990*/  DADD R142, -R124, R142 ;  /* 0x000000007c8e7229 */ /* 0x000fe2000000018e */
[----:B------:R-:W-:Y:S04]  /*de9a0*/  STL.64 [R1+0xac18], R126 ;  /* 0x00ac187e01007387 */ /* 0x000fe80000100a00 */
[----:B------:R0:W-:Y:S03]  /*de9b0*/  STL.64 [R1+0x8720], R14 ;  /* 0x0087200e01007387 */ /* 0x0001e60000100a00 */
[----:B------:R-:W-:-:S02]  /*de9c0*/  DFMA R142, R126, -UR48, R142 ;  /* 0x800000307e8e7c2b */ /* 0x000fc4000800008e */
[----:B0-----:R-:W-:Y:S02]  /*de9d0*/  DADD R14, R128, R154 ;  /* 0x00000000800e7229 */ /* 0x001fe4000000009a */
[----:B------:R-:W-:Y:S01]  /*de9e0*/  DFMA R154, R126, UR36, R162 ;  /* 0x000000247e9a7c2b */ /* 0x000fe200080000a2 */
[----:B------:R-:W2:Y:S04]  /*de9f0*/  LDL.LU.64 R126, [R1+0x86b8] ;  /* 0x0086b800017e7983 */ /* 0x000ea80000300a00 */
[----:B------:R0:W-:Y:S04]  /*dea00*/  STL.64 [R1+0x8700], R14 ;  /* 0x0087000e01007387 */ /* 0x0001e80000100a00 */
[----:B0-----:R-:W2:Y:S01]  /*dea10*/  LDL.64 R14, [R1+0x9ff8] ;  /* 0x009ff800010e7983 */ /* 0x001ea20000100a00 */
[----:B------:R-:W-:-:S02]  /*dea20*/  DFMA R128, R78, UR40, R128 ;  /* 0x000000284e807c2b */ /* 0x000fc40008000080 */
[----:B------:R-:W-:-:S06]  /*dea30*/  DFMA R142, -R56, R152, R142 ;  /* 0x00000098388e722b */ /* 0x000fcc000000018e */
[CC--:B------:R-:W-:Y:S02]  /*dea40*/  DFMA R222, -R56.reuse, R152.reuse, R128 ;  /* 0x0000009838de722b */ /* 0x0c0fe40000000180 */
[C---:B------:R-:W-:Y:S01]  /*dea50*/  DFMA R128, R56.reuse, R152, R154 ;  /* 0x000000983880722b */ /* 0x040fe2000000009a */
[----:B------:R-:W-:Y:S01]  /*dea60*/  UMOV UR48, 0x1723dbb3 ;  /* 0x1723dbb300307882 */ /* 0x000fe20000000000 */
[----:B------:R-:W-:Y:S01]  /*dea70*/  UMOV UR49, 0x3cede766 ;  /* 0x3cede76600317882 */ /* 0x000fe20000000000 */
[----:B----4-:R-:W-:Y:S01]  /*dea80*/  DFMA R190, R56, -R72, R142 ;  /* 0x8000004838be722b */ /* 0x010fe2000000008e */
[----:B------:R-:W-:Y:S01]  /*dea90*/  UMOV UR36, 0x3d70a3d7 ;  /* 0x3d70a3d700247882 */ /* 0x000fe20000000000 */
[----:B------:R-:W-:Y:S01]  /*deaa0*/  UMOV UR37, 0x3fd3d70a ;  /* 0x3fd3d70a00257882 */ /* 0x000fe20000000000 */
[----:B------:R-:W-:Y:S01]  /*deab0*/  UMOV UR54, 0xd70a3d71 ;  /* 0xd70a3d7100367882 */ /* 0x000fe20000000000 */
[----:B------:R-:W-:Y:S01]  /*deac0*/  UMOV UR55, 0x3fdd70a3 ;  /* 0x3fdd70a300377882 */ /* 0x000fe20000000000 */
[----:B------:R-:W-:Y:S01]  /*dead0*/  MOV R48, R34 ;  /* 0x0000002200307202 */ /* 0x000fe20000000f00 */
[----:B------:R-:W-:-:S02]  /*deae0*/  IMAD.MOV.U32 R49, RZ, RZ, R35 ;  /* 0x000000ffff317224 */ /* 0x000fc400078e0023 */
[----:B------:R-:W4:Y:S04]  /*deaf0*/  LDL.LU.64 R34, [R1+0x88b8] ;  /* 0x0088b80001227983 */ /* 0x000f280000300a00 */
[----:B------:R-:W-:Y:S01]  /*deb00*/  STL.64 [R1+0xaaf8], R20 ;  /* 0x00aaf81401007387 */ /* 0x000fe20000100a00 */
[----:B---3--:R-:W-:-:S08]  /*deb10*/  DMUL R6, R6, R62 ;  /* 0x0000003e06067228 */ /* 0x008fd00000000000 */
[----:B--2---:R-:W-:Y:S02]  /*deb20*/  DFMA R146, R64, -R6, R10 ;  /* 0x800000064092722b */ /* 0x004fe4000000000a */
[----:B------:R-:W-:-:S08]  /*deb30*/  DMUL R10, R36, R156 ;  /* 0x0000009c240a7228 */ /* 0x000fd00000000000 */
[----:B------:R-:W-:Y:S02]  /*deb40*/  DFMA R146, -R62, R10, R146 ;  /* 0x0000000a3e92722b */ /* 0x000fe40000000192 */
[----:B------:R-:W-:-:S06]  /*deb50*/  DMUL R152, R118, R18 ;  /* 0x0000001276987228 */ /* 0x000fcc0000000000 */
[----:B------:R-:W-:Y:S02]  /*deb60*/  DFMA R146, R176, R52, R146 ;  /* 0x00000034b092722b */ /* 0x000fe40000000092 */
[----:B------:R-:W-:-:S06]  /*deb70*/  DMUL R208, R62, R152 ;  /* 0x000000983ed07228 */ /* 0x000fcc0000000000 */
[----:B------:R-:W-:Y:S02]  /*deb80*/  DADD R146, R32, R146 ;  /* 0x0000000020927229 */ /* 0x000fe40000000092 */
[----:B------:R-:W-:Y:S02]  /*deb90*/  DFMA R18, R56, -R72, R128 ;  /* 0x800000483812722b */ /* 0x000fe40000000080 */
[----:B------:R-:W-:-:S04]  /*deba0*/  DADD R142, R120, R116 ;  /* 0x00000000788e7229 */ /* 0x000fc80000000074 */
[----:B------:R-:W-:Y:S02]  /*debb0*/  DADD R128, -R208, R146 ;  /* 0x00000000d0807229 */ /* 0x000fe40000000192 */
[----:B------:R-:W-:-:S08]  /*debc0*/  DMUL R146, R196, UR48 ;  /* 0x00000030c4927c28 */ /* 0x000fd00008000000 */
[----:B------:R-:W-:Y:S02]  /*debd0*/  DMUL R220, R62, R146 ;  /* 0x000000923edc7228 */ /* 0x000fe40000000000 */
[----:B------:R-:W-:Y:S02]  /*debe0*/  DADD R146, R12, R142 ;  /* 0x000000000c927229 */ /* 0x000fe4000000008e */
[----:B------:R-:W-:Y:S01]  /*debf0*/  DFMA R142, R44, -R54, R68 ;  /* 0x800000362c8e722b */ /* 0x000fe20000000044 */
[----:B------:R-:W2:Y:S01]  /*dec00*/  LDL.LU.64 R68, [R1+0xad18] ;  /* 0x00ad180001447983 */ /* 0x000ea20000300a00 */
[----:B------:R-:W-:-:S06]  /*dec10*/  DFMA R152, R2, UR36, R168 ;  /* 0x0000002402987c2b */ /* 0x000fcc00080000a8 */
[----:B------:R-:W-:Y:S02]  /*dec20*/  DADD R142, R130, R142 ;  /* 0x00000000828e7229 */ /* 0x000fe4000000008e */
[----:B------:R-:W-:Y:S02]  /*dec30*/  DFMA R36, R56, R72, R152 ;  /* 0x000000483824722b */ /* 0x000fe40000000098 */
[----:B------:R-:W-:Y:S02]  /*dec40*/  DFMA R152, R44, R54, R146 ;  /* 0x000000362c98722b */ /* 0x000fe40000000092 */
[----:B------:R-:W-:Y:S02]  /*dec50*/  DFMA R146, R158, R244, R84 ;  /* 0x000000f49e92722b */ /* 0x000fe40000000054 */
[C---:B------:R-:W-:Y:S01]  /*dec60*/  DFMA R142, R126.reuse, UR54, R142 ;  /* 0x000000367e8e7c2b */ /* 0x040fe2000800008e */
[----:B------:R0:W-:Y:S03]  /*dec70*/  STL.64 [R1+0x86d0], R18 ;  /* 0x0086d01201007387 */ /* 0x0001e60000100a00 */
[----:B------:R-:W-:Y:S01]  /*dec80*/  DADD R198, R126, R152 ;  /* 0x000000007ec67229 */ /* 0x000fe20000000098 */
[----:B------:R-:W3:Y:S01]  /*dec90*/  LDL.LU.64 R84, [R1+0xad10] ;  /* 0x00ad100001547983 */ /* 0x000ee20000300a00 */
[----:B------:R-:W-:-:S02]  /*deca0*/  DFMA R146, R176, -R24, R146 ;  /* 0x80000018b092722b */ /* 0x000fc40000000092 */
[----:B------:R-:W-:Y:S01]  /*decb0*/  DADD R152, R216, R142 ;  /* 0x00000000d8987229 */ /* 0x000fe2000000008e */
[----:B------:R-:W3:Y:S01]  /*decc0*/  LDL.64 R244, [R1+0x9c10] ;  /* 0x009c100001f47983 */ /* 0x000ee20000100a00 */
[----:B------:R-:W-:-:S03]  /*decd0*/  DFMA R128, -R62, R202, R128 ;  /* 0x000000ca3e80722b */ /* 0x000fc60000000180 */
[----:B0-----:R-:W3:Y:S01]  /*dece0*/  LDL.LU.64 R18, [R1+0x8878] ;  /* 0x0088780001127983 */ /* 0x001ee20000300a00 */
[----:B------:R-:W-:Y:S02]  /*decf0*/  DFMA R162, R176, -R52, R146 ;  /* 0x80000034b0a2722b */ /* 0x000fe40000000092 */
[----:B------:R-:W-:Y:S02]  /*ded00*/  DADD R146, R66, R152 ;  /* 0x0000000042927229 */ /* 0x000fe40000000098 */
[----:B------:R-:W-:Y:S01]  /*ded10*/  DADD R152, -R238, R190 ;  /* 0x00000000ee987229 */ /* 0x000fe200000001be */
[----:B------:R-:W3:Y:S01]  /*ded20*/  LDL.LU.64 R190, [R1+0x8508] ;  /* 0x0085080001be7983 */ /* 0x000ee20000300a00 */
[----:B------:R-:W-:Y:S02]  /*ded30*/  DFMA R154, R26, 3, R128 ;  /* 0x400800001a9a782b */ /* 0x000fe40000000080 */
[----:B------:R-:W-:Y:S01]  /*ded40*/  DMUL R128, R14, R20 ;  /* 0x000000140e807228 */ /* 0x000fe20000000000 */
[----:B------:R-:W3:Y:S01]  /*ded50*/  LDL.LU.64 R14, [R1+0x87e8] ;  /* 0x0087e800010e7983 */ /* 0x000ee20000300a00 */
[----:B------:R-:W-:-:S02]  /*ded60*/  DADD R20, R120, R98 ;  /* 0x0000000078147229 */ /* 0x000fc40000000062 */
[----:B------:R-:W-:Y:S02]  /*ded70*/  DMUL R142, R28, R88 ;  /* 0x000000581c8e7228 */ /* 0x000fe40000000000 */
[----:B------:R-:W-:Y:S01]  /*ded80*/  DADD R28, -R30, R224 ;  /* 0x000000001e1c7229 */ /* 0x000fe200000001e0 */
[----:B------:R-:W3:Y:S04]  /*ded90*/  LDL.LU.64 R30, [R1+0xad08] ;  /* 0x00ad0800011e7983 */ /* 0x000ee80000300a00 */
[----:B------:R0:W-:Y:S01]  /*deda0*/  STL.64 [R1+0x8750], R20 ;  /* 0x0087501401007387 */ /* 0x0001e20000100a00 */
[----:B------:R-:W-:Y:S01]  /*dedb0*/  DFMA R154, R210, 2, R154 ;  /* 0x40000000d29a782b */ /* 0x000fe2000000009a */
[----:B------:R-:W-:Y:S01]  /*dedc0*/  UMOV UR48, 0xc864deb1 ;  /* 0xc864deb100307882 */ /* 0x000fe20000000000 */
[----:B------:R-:W-:Y:S01]  /*dedd0*/  UMOV UR49, 0x3cd3d0da ;  /* 0x3cd3d0da00317882 */ /* 0x000fe20000000000 */
[----:B------:R-:W-:Y:S01]  /*dede0*/  DFMA R168, R176, R52, R16 ;  /* 0x00000034b0a8722b */ /* 0x000fe20000000010 */
[----:B------:R-:W-:Y:S01]  /*dedf0*/  IMAD.MOV.U32 R72, RZ, RZ, R200 ;  /* 0x000000ffff487224 */ /* 0x000fe200078e00c8 */
[----:B------:R-:W-:Y:S01]  /*dee00*/  DADD R198, R166, R198 ;  /* 0x00000000a6c67229 */ /* 0x000fe200000000c6 */
[----:B------:R-:W-:Y:S01]  /*dee10*/  MOV R73, R201 ;  /* 0x000000c900497202 */ /* 0x000fe20000000f00 */
[----:B------:R-:W-:-:S02]  /*dee20*/  DFMA R180, R56, R128, -R228 ;  /* 0x0000008038b4722b */ /* 0x000fc400000008e4 */
[----:B----4-:R-:W-:Y:S01]  /*dee30*/  DADD R194, R120, R34 ;  /* 0x0000000078c27229 */ /* 0x010fe20000000022 */
[----:B------:R1:W-:Y:S04]  /*dee40*/  STL.64 [R1+0x8690], R28 ;  /* 0x0086901c01007387 */ /* 0x0003e80000100a00 */
[----:B0-----:R-:W4:Y:S01]  /*dee50*/  LDL.64 R20, [R1+0xa328] ;  /* 0x00a3280001147983 */ /* 0x001f220000100a00 */
[----:B------:R-:W-:Y:S02]  /*dee60*/  DADD R154, -R220, R154 ;  /* 0x00000000dc9a7229 */ /* 0x000fe4000000019a */
[C---:B------:R-:W-:Y:S01]  /*dee70*/  DFMA R200, R98.reuse, 0.5, R168 ;  /* 0x3fe0000062c8782b */ /* 0x040fe200000000a8 */
[----:B------:R-:W-:Y:S01]  /*dee80*/  UMOV UR54, 0x119f21d8 ;  /* 0x119f21d800367882 */ /* 0x000fe20000000000 */
[C---:B------:R-:W-:Y:S01]  /*dee90*/  DADD R34, -R98.reuse, R162 ;  /* 0x0000000062227229 */ /* 0x040fe200000001a2 */
[----:B------:R-:W-:Y:S01]  /*deea0*/  UMOV UR55, 0x3dc83073 ;  /* 0x3dc8307300377882 */ /* 0x000fe20000000000 */
[C---:B------:R-:W-:Y:S01]  /*deeb0*/  DADD R120, -R98.reuse, R146 ;  /* 0x0000000062787229 */ /* 0x040fe20000000192 */
[----:B------:R0:W-:Y:S01]  /*deec0*/  STL.64 [R1+0xac08], R36 ;  /* 0x00ac082401007387 */ /* 0x0001e20000100a00 */
[----:B------:R-:W-:-:S03]  /*deed0*/  DFMA R116, R98, 0.5, R198 ;  /* 0x3fe000006274782b */ /* 0x000fc600000000c6 */
[----:B------:R-:W4:Y:S04]  /*deee0*/  LDL.LU.64 R168, [R1+0x86d8] ;  /* 0x0086d80001a87983 */ /* 0x000f280000300a00 */
[----:B------:R-:W-:Y:S04]  /*deef0*/  STL.64 [R1+0xab40], R74 ;  /* 0x00ab404a01007387 */ /* 0x000fe80000100a00 */
[----:B------:R-:W4:Y:S04]  /*def00*/  LDL.LU.64 R228, [R1+0x87b8] ;  /* 0x0087b80001e47983 */ /* 0x000f280000300a00 */
[----:B------:R-:W4:Y:S01]  /*def10*/  LDL.64 R224, [R1+0xa3c8] ;  /* 0x00a3c80001e07983 */ /* 0x000f220000100a00 */
[----:B--2---:R-:W-:-:S08]  /*def20*/  DMUL R214, R68, UR48 ;  /* 0x0000003044d67c28 */ /* 0x004fd00008000000 */
[----:B------:R-:W-:-:S08]  /*def30*/  DFMA R154, -R62, R214, R154 ;  /* 0x000000d63e9a722b */ /* 0x000fd0000000019a */
[----:B------:R-:W-:-:S08]  /*def40*/  DFMA R154, R58, R142, R154 ;  /* 0x0000008e3a9a722b */ /* 0x000fd0000000009a */
[----:B------:R-:W-:Y:S02]  /*def50*/  DADD R16, R98, R154 ;  /* 0x0000000062107229 */ /* 0x000fe4000000009a */
[----:B------:R-:W-:Y:S02]  /*def60*/  DADD R98, -R80, R180 ;  /* 0x0000000050627229 */ /* 0x000fe400000001b4 */
[----:B---3--:R-:W-:Y:S01]  /*def70*/  DADD R146, -R18, R152 ;  /* 0x0000000012927229 */ /* 0x008fe20000000198 */
[----:B------:R-:W-:Y:S01]  /*def80*/  UMOV UR48, 0x33333333 ;  /* 0x3333333300307882 */ /* 0x000fe20000000000 */
[----:B------:R-:W-:-:S04]  /*def90*/  UMOV UR49, 0x3fc33333 ;  /* 0x3fc3333300317882 */ /* 0x000fc80000000000 */
[----:B------:R-:W-:Y:S02]  /*defa0*/  DFMA R98, R46, -R190, R98 ;  /* 0x800000be2e62722b */ /* 0x000fe40000000062 */
[----:B------:R-:W-:Y:S02]  /*defb0*/  DADD R152, R206, R206 ;  /* 0x00000000ce987229 */ /* 0x000fe400000000ce */
[----:B------:R-:W-:Y:S01]  /*defc0*/  DFMA R146, R14, -UR48, R146 ;  /* 0x800000300e927c2b */ /* 0x000fe20008000092 */
[----:B------:R-:W-:Y:S01]  /*defd0*/  UMOV UR48, 0xe91b0b70 ;  /* 0xe91b0b7000307882 */ /* 0x000fe20000000000 */
[----:B------:R-:W-:Y:S02]  /*defe0*/  UMOV UR49, 0x3dc07e1f ;  /* 0x3dc07e1f00317882 */ /* 0x000fe40000000000 */
[----:B------:R-:W-:Y:S02]  /*deff0*/  DADD R98, -R172, R98 ;  /* 0x00000000ac627229 */ /* 0x000fe40000000162 */
[----:B------:R-:W-:-:S06]  /*df000*/  DMUL R84, R84, UR48 ;  /* 0x0000003054547c28 */ /* 0x000fcc0008000000 */
[----:B------:R-:W-:Y:S02]  /*df010*/  DADD R98, R98, -R152 ;  /* 0x0000000062627229 */ /* 0x000fe40000000898 */
[----:B------:R-:W-:-:S08]  /*df020*/  DMUL R84, R56, R84 ;  /* 0x0000005438547228 */ /* 0x000fd00000000000 */
[----:B-1----:R-:W-:Y:S02]  /*df030*/  DADD R28, R84, R98 ;  /* 0x00000000541c7229 */ /* 0x002fe40000000062 */
[----:B----4-:R-:W-:Y:S02]  /*df040*/  DMUL R98, R20, R30 ;  /* 0x0000001e14627228 */ /* 0x010fe40000000000 */
[----:B------:R-:W-:Y:S01]  /*df050*/  DADD R30, -R244, UR54 ;  /* 0x00000036f41e7e29 */ /* 0x000fe20008000100 */
[----:B------:R-:W-:Y:S01]  /*df060*/  UMOV UR54, 0x9999999a ;  /* 0x9999999a00367882 */ /* 0x000fe20000000000 */
[----:B------:R-:W-:Y:S01]  /*df070*/  UMOV UR55, 0x3fa99999 ;  /* 0x3fa9999900377882 */ /* 0x000fe20000000000 */
[----:B------:R-:W-:Y:S01]  /*df080*/  UMOV UR48, 0x851eb852 ;  /* 0x851eb85200307882 */ /* 0x000fe20000000000 */
[----:B------:R-:W-:Y:S01]  /*df090*/  DFMA R154, R94, UR54, R148 ;  /* 0x000000365e9a7c2b */ /* 0x000fe20008000094 */
[----:B------:R-:W-:Y:S01]  /*df0a0*/  UMOV UR49, 0x3fc851eb ;  /* 0x3fc851eb00317882 */ /* 0x000fe20000000000 */
[----:B------:R-:W2:Y:S01]  /*df0b0*/  LDL.LU.64 R148, [R1+0xad00] ;  /* 0x00ad000001947983 */ /* 0x000ea20000300a00 */
[----:B------:R-:W-:-:S03]  /*df0c0*/  DFMA R146, R150, UR48, R146 ;  /* 0x0000003096927c2b */ /* 0x000fc60008000092 */
[----:B------:R1:W-:Y:S01]  /*df0d0*/  STL.64 [R1+0xabe0], R34 ;  /* 0x00abe02201007387 */ /* 0x0003e20000100a00 */
[----:B0-----:R-:W-:-:S03]  /*df0e0*/  DFMA R36, R38, R248, -R84 ;  /* 0x000000f82624722b */ /* 0x001fc60000000854 */
[----:B------:R-:W3:Y:S01]  /*df0f0*/  LDL.64 R248, [R1+0x8430] ;  /* 0x0084300001f87983 */ /* 0x000ee20000100a00 */
[----:B------:R-:W-:-:S03]  /*df100*/  DFMA R146, R56, -R128, R146 ;  /* 0x800000803892722b */ /* 0x000fc60000000092 */
[----:B------:R-:W-:Y:S04]  /*df110*/  STL.64 [R1+0x8758], R28 ;  /* 0x0087581c01007387 */ /* 0x000fe80000100a00 */
[----:B-1----:R-:W4:Y:S01]  /*df120*/  LDL.64 R34, [R1+0x86a8] ;  /* 0x0086a80001227983 */ /* 0x002f220000100a00 */
[----:B------:R-:W-:Y:S02]  /*df130*/  DADD R84, -R84, R146 ;  /* 0x0000000054547229 */ /* 0x000fe40000000192 */
[----:B------:R-:W-:Y:S01]  /*df140*/  DMUL R146, R30, R58 ;  /* 0x0000003a1e927228 */ /* 0x000fe20000000000 */
[----:B------:R-:W-:Y:S01]  /*df150*/  MOV R20, R48 ;  /* 0x0000003000147202 */ /* 0x000fe20000000f00 */
[----:B------:R-:W-:Y:S01]  /*df160*/  IMAD.MOV.U32 R21, RZ, RZ, R49 ;  /* 0x000000ffff157224 */ /* 0x000fe200078e0031 */
[CC--:B------:R-:W-:Y:S01]  /*df170*/  DMUL R152, R58.reuse, R98.reuse ;  /* 0x000000623a987228 */ /* 0x0c0fe20000000000 */
[----:B------:R-:W-:Y:S01]  /*df180*/  IMAD.MOV.U32 R74, RZ, RZ, R8 ;  /* 0x000000ffff4a7224 */ /* 0x000fe200078e0008 */
[----:B------:R-:W-:Y:S01]  /*df190*/  DFMA R226, R58, R98, R226 ;  /* 0x000000623ae2722b */ /* 0x000fe200000000e2 */
[----:B------:R-:W-:Y:S01]  /*df1a0*/  IMAD.MOV.U32 R75, RZ, RZ, R9 ;  /* 0x000000ffff4b7224 */ /* 0x000fe200078e0009 */
[----:B------:R-:W3:Y:S01]  /*df1b0*/  LDL.LU.64 R244, [R1+0x8770] ;  /* 0x0087700001f47983 */ /* 0x000ee20000300a00 */
[----:B------:R-:W-:-:S03]  /*df1c0*/  DFMA R198, R38, -R146, R186 ;  /* 0x8000009226c6722b */ /* 0x000fc600000000ba */
[----:B------:R-:W3:Y:S01]  /*df1d0*/  LDL.LU.64 R186, [R1+0xacf8] ;  /* 0x00acf80001ba7983 */ /* 0x000ee20000300a00 */
[CC--:B------:R-:W-:Y:S02]  /*df1e0*/  DFMA R30, R58.reuse, -R98.reuse, R194 ;  /* 0x800000623a1e722b */ /* 0x0c0fe400000000c2 */
[----:B------:R-:W-:Y:S01]  /*df1f0*/  DFMA R48, R58, -R98, R154 ;  /* 0x800000623a30722b */ /* 0x000fe2000000009a */
[----:B------:R-:W3:Y:S04]  /*df200*/  LDL.LU.64 R8, [R1+0x8728] ;  /* 0x0087280001087983 */ /* 0x000ee80000300a00 */
[----:B------:R0:W-:Y:S04]  /*df210*/  STL.64 [R1+0x87c8], R36 ;  /* 0x0087c82401007387 */ /* 0x0001e80000100a00 */
[----:B0-----:R-:W3:Y:S01]  /*df220*/  LDL.64 R36, [R1+0x9f40] ;  /* 0x009f400001247983 */ /* 0x001ee20000100a00 */
[----:B--2---:R-:W-:-:S07]  /*df230*/  DFMA R28, R56, R148, -R240 ;  /* 0x00000094381c722b */ /* 0x004fce00000008f0 */
[----:B------:R0:W-:Y:S04]  /*df240*/  STL.64 [R1+0x86c0], R28 ;  /* 0x0086c01c01007387 */ /* 0x0001e80000100a00 */
[----:B0-----:R-:W2:Y:S01]  /*df250*/  LDL.LU.64 R28, [R1+0x85e0] ;  /* 0x0085e000011c7983 */ /* 0x001ea20000300a00 */
[----:B------:R-:W-:-:S03]  /*df260*/  DFMA R98, -R56, R148, R84 ;  /* 0x000000943862722b */ /* 0x000fc60000000154 */
[----:B------:R-:W2:Y:S01]  /*df270*/  LDL.LU.64 R148, [R1+0xacf0] ;  /* 0x00acf00001947983 */ /* 0x000ea20000300a00 */
[----:B------:R-:W-:Y:S01]  /*df280*/  UMOV UR54, 0x47ae147b ;  /* 0x47ae147b00367882 */ /* 0x000fe20000000000 */
[----:B------:R-:W-:Y:S02]  /*df290*/  UMOV UR55, 0x3f947ae1 ;  /* 0x3f947ae100377882 */ /* 0x000fe40000000000 */
[----:B----4-:R-:W-:Y:S02]  /*df2a0*/  DFMA R84, R108, UR54, R34 ;  /* 0x000000366c547c2b */ /* 0x010fe40008000022 */
[CC--:B------:R-:W-:Y:S02]  /*df2b0*/  DFMA R30, R38.reuse, -R146.reuse, R30 ;  /* 0x80000092261e722b */ /* 0x0c0fe4000000001e */
[----:B------:R-:W-:Y:S02]  /*df2c0*/  DFMA R162, R38, R146, R152 ;  /* 0x0000009226a2722b */ /* 0x000fe40000000098 */
[----:B---3--:R-:W-:Y:S01]  /*df2d0*/  DMUL R146, R144, R248 ;  /* 0x000000f890927228 */ /* 0x008fe20000000000 */
[----:B------:R-:W-:Y:S01]  /*df2e0*/  UMOV UR55, 0x3fc47ae1 ;  /* 0x3fc47ae100377882 */ /* 0x000fe20000000000 */
[----:B------:R-:W3:Y:S01]  /*df2f0*/  LDL.LU.64 R144, [R1+0xace8] ;  /* 0x00ace80001907983 */ /* 0x000ee20000300a00 */
[----:B------:R-:W-:-:S05]  /*df300*/  DFMA R84, R170, UR54, R84 ;  /* 0x00000036aa547c2b */ /* 0x000fca0008000054 */
[----:B------:R-:W-:-:S03]  /*df310*/  DMUL R34, R56, R146 ;  /* 0x0000009238227228 */ /* 0x000fc60000000000 */
[----:B------:R-:W-:Y:S01]  /*df320*/  DFMA R84, R186, UR32, R84 ;  /* 0x00000020ba547c2b */ /* 0x000fe20008000054 */
[----:B------:R-:W-:Y:S01]  /*df330*/  UMOV UR32, 0x9999999a ;  /* 0x9999999a00207882 */ /* 0x000fe20000000000 */
[----:B------:R-:W-:-:S03]  /*df340*/  UMOV UR33, 0x3fc99999 ;  /* 0x3fc9999900217882 */ /* 0x000fc60000000000 */
[----:B------:R-:W-:-:S03]  /*df350*/  DFMA R98, R34, -UR32, R98 ;  /* 0x8000002022627c2b */ /* 0x000fc60008000062 */
[----:B------:R-:W-:-:S05]  /*df360*/  DFMA R152, -R56, R168, R84 ;  /* 0x000000a83898722b */ /* 0x000fca0000000154 */
[----:B------:R-:W-:Y:S02]  /*df370*/  DFMA R84, -R56, R168, R98 ;  /* 0x000000a83854722b */ /* 0x000fe40000000162 */
[----:B------:R-:W-:-:S08]  /*df380*/  DFMA R98, R80, 0.25, R222 ;  /* 0x3fd000005062782b */ /* 0x000fd000000000de */
[----:B------:R-:W-:-:S08]  /*df390*/  DFMA R98, R172, 0.375, R98 ;  /* 0x3fd80000ac62782b */ /* 0x000fd00000000062 */
[----:B------:R-:W-:Y:S01]  /*df3a0*/  DADD R98, R206, R98 ;  /* 0x00000000ce627229 */ /* 0x000fe20000000062 */
[----:B------:R0:W-:Y:S04]  /*df3b0*/  STL.64 [R1+0x8520], R34 ;  /* 0x0085202201007387 */ /* 0x0001e80000100a00 */
[----:B0-----:R-:W4:Y:S03]  /*df3c0*/  LDL.LU.64 R34, [R1+0x8790] ;  /* 0x0087900001227983 */ /* 0x001f260000300a00 */
[----:B--2---:R-:W-:Y:S02]  /*df3d0*/  DADD R240, R28, R98 ;  /* 0x000000001cf07229 */ /* 0x004fe40000000062 */
[C---:B------:R-:W-:Y:S01]  /*df3e0*/  DFMA R98, R38.reuse, -R50, R124 ;  /* 0x800000322662722b */ /* 0x040fe2000000007c */
[----:B------:R-:W2:Y:S01]  /*df3f0*/  LDL.LU.64 R124, [R1+0xace0] ;  /* 0x00ace000017c7983 */ /* 0x000ea20000300a00 */
[----:B------:R-:W-:-:S02]  /*df400*/  DFMA R146, R38, -R8, R30 ;  /* 0x800000082692722b */ /* 0x000fc4000000001e */
[----:B------:R-:W-:Y:S01]  /*df410*/  DMUL R30, R36, R148 ;  /* 0x00000094241e7228 */ /* 0x000fe20000000000 */
[----:B------:R-:W-:Y:S01]  /*df420*/  UMOV UR32, 0xe147ae14 ;  /* 0xe147ae1400207882 */ /* 0x000fe20000000000 */
[----:B------:R-:W-:Y:S01]  /*df430*/  UMOV UR33, 0x3fee147a ;  /* 0x3fee147a00217882 */ /* 0x000fe20000000000 */
[C---:B------:R-:W-:Y:S01]  /*df440*/  DFMA R222, R58.reuse, R246, R228 ;  /* 0x000000f63ade722b */ /* 0x040fe200000000e4 */
[----:B------:R-:W4:Y:S04]  /*df450*/  LDL.LU.64 R36, [R1+0x86c8] ;  /* 0x0086c80001247983 */ /* 0x000f280000300a00 */
[----:B------:R-:W-:Y:S01]  /*df460*/  DFMA R146, R58, -R30, R146 ;  /* 0x8000001e3a92722b */ /* 0x000fe20000000092 */
[----:B------:R-:W4:Y:S07]  /*df470*/  LDL.64 R228, [R1+0x8498] ;  /* 0x0084980001e47983 */ /* 0x000f2e0000100a00 */
[----:B------:R-:W-:-:S08]  /*df480*/  DFMA R146, R12, UR32, R146 ;  /* 0x000000200c927c2b */ /* 0x000fd00008000092 */
[----:B---3--:R-:W-:-:S08]  /*df490*/  DFMA R146, R40, R144, R146 ;  /* 0x000000902892722b */ /* 0x008fd00000000092 */
[----:B------:R-:W-:-:S08]  /*df4a0*/  DFMA R146, R44, R244, R146 ;  /* 0x000000f42c92722b */ /* 0x000fd00000000092 */
[----:B------:R-:W-:Y:S01]  /*df4b0*/  DFMA R180, R58, -R246, R146 ;  /* 0x800000f63ab4722b */ /* 0x000fe20000000092 */
[----:B------:R-:W3:Y:S01]  /*df4c0*/  LDL.LU.64 R246, [R1+0x87d0] ;  /* 0x0087d00001f67983 */ /* 0x000ee20000300a00 */
[----:B------:R-:W-:Y:S02]  /*df4d0*/  DFMA R146, R46, R190, -R28 ;  /* 0x000000be2e92722b */ /* 0x000fe4000000081c */
[----:B------:R-:W-:Y:S02]  /*df4e0*/  DADD R194, -R28, R84 ;  /* 0x000000001cc27229 */ /* 0x000fe40000000154 */
[----:B------:R-:W-:-:S03]  /*df4f0*/  DADD R84, R188, R232 ;  /* 0x00000000bc547229 */ /* 0x000fc600000000e8 */
[----:B------:R0:W-:Y:S01]  /*df500*/  STL.64 [R1+0x8718], R146 ;  /* 0x0087189201007387 */ /* 0x0001e20000100a00 */
[C---:B------:R-:W-:Y:S02]  /*df510*/  DADD R154, R188.reuse, R230 ;  /* 0x00000000bc9a7229 */ /* 0x040fe400000000e6 */
[----:B0-----:R-:W-:Y:S01]  /*df520*/  DADD R146, -R188, R236 ;  /* 0x00000000bc927229 */ /* 0x001fe200000001ec */
[----:B------:R0:W-:Y:S01]  /*df530*/  STL.64 [R1+0xab10], R108 ;  /* 0x00ab106c01007387 */ /* 0x0001e20000100a00 */
[----:B------:R-:W-:-:S04]  /*df540*/  DADD R84, R108, R84 ;  /* 0x000000006c547229 */ /* 0x000fc80000000054 */
[C---:B------:R-:W-:Y:S02]  /*df550*/  DADD R154, R108.reuse, R154 ;  /* 0x000000006c9a7229 */ /* 0x040fe4000000009a */
[----:B------:R-:W-:Y:S01]  /*df560*/  DADD R146, -R108, R146 ;  /* 0x000000006c927229 */ /* 0x000fe20000000192 */
[----:B------:R1:W-:Y:S04]  /*df570*/  STL.64 [R1+0x8760], R152 ;  /* 0x0087609801007387 */ /* 0x0003e80000100a00 */
[----:B0-----:R-:W3:Y:S01]  /*df580*/  LDL.64 R108, [R1+0xa320] ;  /* 0x00a32000016c7983 */ /* 0x001ee20000100a00 */
[----:B-1----:R-:W-:Y:S02]  /*df590*/  DFMA R152, R164, UR46, R22 ;  /* 0x0000002ea4987c2b */ /* 0x002fe40008000016 */
[----:B------:R-:W-:Y:S01]  /*df5a0*/  DFMA R164, R178, -R110, R146 ;  /* 0x8000006eb2a4722b */ /* 0x000fe20000000092 */
[----:B------:R-:W3:Y:S01]  /*df5b0*/  LDL.LU.64 R22, [R1+0xacd8] ;  /* 0x00acd80001167983 */ /* 0x000ee20000300a00 */
[----:B--2---:R-:W-:-:S02]  /*df5c0*/  DMUL R146, R224, R124 ;  /* 0x0000007ce0927228 */ /* 0x004fc40000000000 */
[----:B----4-:R-:W-:Y:S01]  /*df5d0*/  DADD R224, R238, R34 ;  /* 0x00000000eee07229 */ /* 0x010fe20000000022 */
[----:B------:R-:W2:Y:S01]  /*df5e0*/  LDL.64 R34, [R1+0x9ec8] ;  /* 0x009ec80001227983 */ /* 0x000ea20000100a00 */
[-C--:B------:R-:W-:Y:S02]  /*df5f0*/  DFMA R28, R178, R110.reuse, R84 ;  /* 0x0000006eb21c722b */ /* 0x080fe40000000054 */
[----:B------:R-:W-:Y:S01]  /*df600*/  DFMA R124, R76, UR46, -R36 ;  /* 0x0000002e4c7c7c2b */ /* 0x000fe20008000824 */
[----:B------:R-:W-:Y:S01]  /*df610*/  UMOV UR46, 0x71ea9c5c ;  /* 0x71ea9c5c002e7882 */ /* 0x000fe20000000000 */
[----:B------:R-:W-:Y:S01]  /*df620*/  UMOV UR47, 0x3dac9659 ;  /* 0x3dac9659002f7882 */ /* 0x000fe20000000000 */
[----:B------:R-:W-:Y:S01]  /*df630*/  DFMA R168, R178, R110, R154 ;  /* 0x0000006eb2a8722b */ /* 0x000fe2000000009a */
[----:B------:R-:W4:Y:S01]  /*df640*/  LDL.LU.64 R76, [R1+0xacc8] ;  /* 0x00acc800014c7983 */ /* 0x000f220000300a00 */
[----:B------:R-:W-:-:S03]  /*df650*/  DFMA R154, R58, R30, R162 ;  /* 0x0000001e3a9a722b */ /* 0x000fc600000000a2 */
[----:B------:R-:W-:Y:S02]  /*df660*/  DADD R124, -R188, R124 ;  /* 0x00000000bc7c7229 */ /* 0x000fe4000000017c */
[----:B------:R-:W-:Y:S02]  /*df670*/  DFMA R190, R178, -R110, R98 ;  /* 0x8000006eb2be722b */ /* 0x000fe40000000062 */
[----:B------:R-:W-:Y:S01]  /*df680*/  DFMA R98, R112, 0.25, R194 ;  /* 0x3fd000007062782b */ /* 0x000fe200000000c2 */
[----:B------:R-:W-:Y:S01]  /*df690*/  IMAD.MOV.U32 R230, RZ, RZ, R20 ;  /* 0x000000ffffe67224 */ /* 0x000fe200078e0014 */
[----:B------:R-:W-:Y:S02]  /*df6a0*/  STL.64 [R1+0xaa98], R130 ;  /* 0x00aa988201007387 */ /* 0x000fe40000100a00 */
[----:B------:R-:W-:Y:S02]  /*df6b0*/  DADD R236, -R42, R124 ;  /* 0x000000002aec7229 */ /* 0x000fe4000000017c */
[----:B------:R-:W-:Y:S01]  /*df6c0*/  DFMA R124, R12, UR28, R154 ;  /* 0x0000001c0c7c7c2b */ /* 0x000fe2000800009a */
[----:B------:R-:W-:Y:S01]  /*df6d0*/  IMAD.MOV.U32 R231, RZ, RZ, R21 ;  /* 0x000000ffffe77224 */ /* 0x000fe200078e0015 */
[----:B---3--:R-:W-:Y:S01]  /*df6e0*/  DADD R84, R246, R152 ;  /* 0x00000000f6547229 */ /* 0x008fe20000000098 */
[----:B------:R-:W3:Y:S01]  /*df6f0*/  LDL.64 R20, [R1+0xa310] ;  /* 0x00a3100001147983 */ /* 0x000ee20000100a00 */
[----:B------:R-:W-:-:S03]  /*df700*/  DFMA R152, R188, UR52, -R238 ;  /* 0x00000034bc987c2b */ /* 0x000fc600080008ee */
[----:B------:R-:W3:Y:S04]  /*df710*/  LDL.LU.64 R110, [R1+0xacd0] ;  /* 0x00acd000016e7983 */ /* 0x000ee80000300a00 */
[----:B------:R0:W-:Y:S02]  /*df720*/  STL.64 [R1+0x86d8], R152 ;  /* 0x0086d89801007387 */ /* 0x0001e40000100a00 */
[----:B0-----:R-:W-:Y:S01]  /*df730*/  DMUL R152, R228, UR46 ;  /* 0x0000002ee4987c28 */ /* 0x001fe20008000000 */
[----:B------:R-:W-:Y:S01]  /*df740*/  UMOV UR46, 0x1eb851ec ;  /* 0x1eb851ec002e7882 */ /* 0x000fe20000000000 */
[----:B------:R-:W-:Y:S02]  /*df750*/  UMOV UR47, 0x3fb1eb85 ;  /* 0x3fb1eb85002f7882 */ /* 0x000fe40000000000 */
[----:B------:R-:W-:-:S02]  /*df760*/  DFMA R84, R2, UR46, R84 ;  /* 0x0000002e02547c2b */ /* 0x000fc40008000054 */
[----:B------:R-:W-:-:S06]  /*df770*/  DFMA R98, R56, -R146, R98 ;  /* 0x800000923862722b */ /* 0x000fcc0000000062 */
[----:B------:R-:W-:Y:S02]  /*df780*/  DADD R84, -R42, R84 ;  /* 0x000000002a547229 */ /* 0x000fe40000000154 */
[----:B------:R-:W-:Y:S02]  /*df790*/  DMUL R42, R108, R160 ;  /* 0x000000a06c2a7228 */ /* 0x000fe40000000000 */
[----:B------:R-:W-:Y:S02]  /*df7a0*/  DFMA R188, R40, -R144, R124 ;  /* 0x8000009028bc722b */ /* 0x000fe4000000007c */
[----:B------:R-:W-:-:S04]  /*df7b0*/  DFMA R98, -R56, R152, R98 ;  /* 0x000000983862722b */ /* 0x000fc80000000162 */
[----:B------:R-:W-:Y:S01]  /*df7c0*/  DFMA R154, -R58, R42, R180 ;  /* 0x0000002a3a9a722b */ /* 0x000fe200000001b4 */
[----:B------:R-:W-:Y:S01]  /*df7d0*/  UMOV UR46, 0x831653c8 ;  /* 0x831653c8002e7882 */ /* 0x000fe20000000000 */
[----:B------:R-:W-:Y:S02]  /*df7e0*/  UMOV UR47, 0x3dd037c1 ;  /* 0x3dd037c1002f7882 */ /* 0x000fe40000000000 */
[----:B------:R-:W-:Y:S02]  /*df7f0*/  DMUL R194, R156, UR46 ;  /* 0x0000002e9cc27c28 */ /* 0x000fe40008000000 */
[----:B------:R-:W-:Y:S02]  /*df800*/  DFMA R98, R38, R8, R98 ;  /* 0x000000082662722b */ /* 0x000fe40000000062 */
[----:B------:R-:W-:-:S06]  /*df810*/  DADD R160, R170, R168 ;  /* 0x00000000aaa07229 */ /* 0x000fcc00000000a8 */
[----:B------:R-:W-:Y:S02]  /*df820*/  DADD R98, -R12, R98 ;  /* 0x000000000c627229 */ /* 0x000fe40000000162 */
[----:B------:R-:W-:-:S06]  /*df830*/  DADD R160, R80, R160 ;  /* 0x0000000050a07229 */ /* 0x000fcc00000000a0 */
[----:B------:R-:W-:Y:S02]  /*df840*/  DFMA R98, R40, -R144, R98 ;  /* 0x800000902862722b */ /* 0x000fe40000000062 */
[----:B------:R-:W-:Y:S01]  /*df850*/  DADD R160, R186, R160 ;  /* 0x00000000baa07229 */ /* 0x000fe200000000a0 */
[----:B------:R-:W-:Y:S01]  /*df860*/  UMOV UR46, 0x66666666 ;  /* 0x66666666002e7882 */ /* 0x000fe20000000000 */
[----:B------:R-:W-:Y:S01]  /*df870*/  DADD R168, -R94, R82 ;  /* 0x000000005ea87229 */ /* 0x000fe20000000152 */
[----:B------:R-:W-:Y:S01]  /*df880*/  UMOV UR47, 0x3fd66666 ;  /* 0x3fd66666002f7882 */ /* 0x000fe20000000000 */
[----:B------:R-:W-:Y:S01]  /*df890*/  DADD R228, -R78, R190 ;  /* 0x000000004ee47229 */ /* 0x000fe200000001be */
[----:B------:R-:W-:Y:S01]  /*df8a0*/  IMAD.MOV.U32 R246, RZ, RZ, R72 ;  /* 0x000000fffff67224 */ /* 0x000fe200078e0048 */
[----:B------:R-:W-:Y:S01]  /*df8b0*/  DADD R98, -R4, R98 ;  /* 0x0000000004627229 */ /* 0x000fe20000000162 */
[----:B------:R-:W-:Y:S01]  /*df8c0*/  IMAD.MOV.U32 R247, RZ, RZ, R73 ;  /* 0x000000fffff77224 */ /* 0x000fe200078e0049 */
[----:B------:R-:W-:Y:S01]  /*df8d0*/  DADD R160, R104, R160 ;  /* 0x0000000068a07229 */ /* 0x000fe200000000a0 */
[----:B------:R-:W-:Y:S01]  /*df8e0*/  UMOV UR52, 0x70a3d70a ;  /* 0x70a3d70a00347882 */ /* 0x000fe20000000000 */
[----:B------:R-:W-:Y:S01]  /*df8f0*/  DADD R78, -R78, R84 ;  /* 0x000000004e4e7229 */ /* 0x000fe20000000154 */
[----:B------:R-:W-:Y:S01]  /*df900*/  UMOV UR53, 0x3fb70a3d ;  /* 0x3fb70a3d00357882 */ /* 0x000fe20000000000 */
[CC--:B------:R-:W-:Y:S01]  /*df910*/  DFMA R180, R38.reuse, -R8.reuse, R198 ;  /* 0x8000000826b4722b */ /* 0x0c0fe200000000c6 */
[----:B------:R-:W3:Y:S03]  /*df920*/  LDL.LU.64 R144, [R1+0xacc0] ;  /* 0x00acc00001907983 */ /* 0x000ee60000300a00 */
[----:B------:R-:W-:Y:S01]  /*df930*/  DFMA R162, R38, R8, R160 ;  /* 0x0000000826a2722b */ /* 0x000fe200000000a0 */
[----:B------:R-:W-:Y:S04]  /*df940*/  STL.64 [R1+0x86a0], R216 ;  /* 0x0086a0d801007387 */ /* 0x000fe80000100a00 */
[----:B------:R-:W4:Y:S01]  /*df950*/  LDL.64 R8, [R1+0xa3c0] ;  /* 0x00a3c00001087983 */ /* 0x000f220000100a00 */
[----:B------:R-:W-:-:S02]  /*df960*/  DFMA R160, R130, 4, R126 ;  /* 0x4010000082a0782b */ /* 0x000fc4000000007e */
[----:B------:R-:W-:Y:S02]  /*df970*/  DADD R190, -R166, -R182 ;  /* 0x00000000a6be7229 */ /* 0x000fe400000009b6 */
[----:B--2---:R-:W-:Y:S01]  /*df980*/  DMUL R124, R34, R58 ;  /* 0x0000003a227c7228 */ /* 0x004fe20000000000 */
[----:B------:R-:W-:Y:S01]  /*df990*/  MOV R238, R246 ;  /* 0x000000f600ee7202 */ /* 0x000fe20000000f00 */
[----:B------:R-:W-:Y:S01]  /*df9a0*/  DFMA R188, R58, R42, R188 ;  /* 0x0000002a3abc722b */ /* 0x000fe200000000bc */
[----:B------:R-:W2:Y:S04]  /*df9b0*/  LDL.LU.64 R4, [R1+0xacb8] ;  /* 0x00acb80001047983 */ /* 0x000ea80000300a00 */
[----:B------:R-:W2:Y:S01]  /*df9c0*/  LDL.LU.64 R82, [R1+0xacb0] ;  /* 0x00acb00001527983 */ /* 0x000ea20000300a00 */
[----:B------:R-:W-:-:S08]  /*df9d0*/  DFMA R154, R64, -R124, R154 ;  /* 0x8000007c409a722b */ /* 0x000fd0000000009a */
[----:B------:R-:W-:-:S08]  /*df9e0*/  DFMA R154, R58, -R194, R154 ;  /* 0x800000c23a9a722b */ /* 0x000fd0000000009a */
[----:B------:R-:W-:-:S08]  /*df9f0*/  DFMA R154, R44, R54, R154 ;  /* 0x000000362c9a722b */ /* 0x000fd0000000009a */
[----:B------:R-:W-:-:S08]  /*dfa00*/  DFMA R154, R130, 3, R154 ;  /* 0x40080000829a782b */ /* 0x000fd0000000009a */
[----:B------:R-:W-:Y:S02]  /*dfa10*/  DFMA R84, R126, UR46, R154 ;  /* 0x0000002e7e547c2b */ /* 0x000fe4000800009a */
[----:B------:R-:W-:Y:S02]  /*dfa20*/  DFMA R154, R58, R194, R98 ;  /* 0x000000c23a9a722b */ /* 0x000fe40000000062 */
[----:B------:R-:W-:-:S08]  /*dfa30*/  DADD R98, -R130, R168 ;  /* 0x0000000082627229 */ /* 0x000fd000000001a8 */
[----:B------:R-:W-:-:S08]  /*dfa40*/  DADD R98, -R126, R98 ;  /* 0x000000007e627229 */ /* 0x000fd00000000162 */
[----:B------:R-:W-:Y:S01]  /*dfa50*/  DADD R72, -R166, R98 ;  /* 0x00000000a6487229 */ /* 0x000fe20000000162 */
[----:B------:R-:W-:-:S06]  /*dfa60*/  IMAD.MOV.U32 R34, RZ, RZ, R74 ;  /* 0x000000ffff227224 */ /* 0x000fcc00078e004a */
[----:B------:R0:W-:Y:S01]  /*dfa70*/  STL.64 [R1+0xaae8], R72 ;  /* 0x00aae84801007387 */ /* 0x0001e20000100a00 */
[----:B------:R-:W-:-:S03]  /*dfa80*/  MOV R35, R75 ;  /* 0x0000004b00237202 */ /* 0x000fc60000000f00 */
[----:B------:R-:W3:Y:S04]  /*dfa90*/  LDL.LU.64 R74, [R1+0x8628] ;  /* 0x00862800014a7983 */ /* 0x000ee80000300a00 */
[----:B0-----:R-:W2:Y:S01]  /*dfaa0*/  LDL.LU.64 R72, [R1+0x8840] ;  /* 0x0088400001487983 */ /* 0x001ea20000300a00 */
[C---:B------:R-:W-:Y:S02]  /*dfab0*/  DADD R160, R192.reuse, R160 ;  /* 0x00000000c0a07229 */ /* 0x040fe400000000a0 */
[C---:B------:R-:W-:Y:S02]  /*dfac0*/  DADD R84, R192.reuse, R84 ;  /* 0x00000000c0547229 */ /* 0x040fe40000000054 */
[----:B------:R-:W-:-:S04]  /*dfad0*/  DADD R154, -R192, R154 ;  /* 0x00000000c09a7229 */ /* 0x000fc8000000019a */
[C---:B------:R-:W-:Y:S02]  /*dfae0*/  DFMA R160, R166.reuse, 3, R160 ;  /* 0x40080000a6a0782b */ /* 0x040fe400000000a0 */
[C---:B------:R-:W-:Y:S02]  /*dfaf0*/  DFMA R84, R166.reuse, 3, R84 ;  /* 0x40080000a654782b */ /* 0x040fe40000000054 */
[----:B------:R-:W-:Y:S01]  /*dfb00*/  DADD R154, R166, R154 ;  /* 0x00000000a69a7229 */ /* 0x000fe2000000009a */
[----:B------:R-:W3:Y:S05]  /*dfb10*/  LDL.LU.64 R166, [R1+0xaca8] ;  /* 0x00aca80001a67983 */ /* 0x000eea0000300a00 */
[----:B------:R-:W-:-:S02]  /*dfb20*/  DFMA R84, R182, 3, R84 ;  /* 0x40080000b654782b */ /* 0x000fc40000000054 */
[----:B------:R-:W-:Y:S02]  /*dfb30*/  DADD R154, -R182, R154 ;  /* 0x00000000b69a7229 */ /* 0x000fe4000000019a */
[----:B------:R-:W-:-:S06]  /*dfb40*/  DADD R78, -R184, R78 ;  /* 0x00000000b84e7229 */ /* 0x000fcc000000014e */
[----:B------:R-:W-:Y:S02]  /*dfb50*/  DADD R154, -R242, R154 ;  /* 0x00000000f29a7229 */ /* 0x000fe4000000019a */
[----:B----4-:R-:W-:-:S08]  /*dfb60*/  DMUL R118, R8, R118 ;  /* 0x0000007608767228 */ /* 0x010fd00000000000 */
[----:B------:R-:W-:-:S08]  /*dfb70*/  DMUL R232, R58, R118 ;  /* 0x000000763ae87228 */ /* 0x000fd00000000000 */
[----:B------:R-:W-:Y:S02]  /*dfb80*/  DADD R84, -R232, R84 ;  /* 0x00000000e8547229 */ /* 0x000fe40000000154 */
[----:B------:R-:W-:Y:S02]  /*dfb90*/  DADD R118, R234, R154 ;  /* 0x00000000ea767229 */ /* 0x000fe4000000009a */
[----:B------:R-:W-:Y:S01]  /*dfba0*/  DADD R78, -R172, R78 ;  /* 0x00000000ac4e7229 */ /* 0x000fe2000000014e */
[----:B------:R-:W-:Y:S01]  /*dfbb0*/  UMOV UR46, 0x47ae147b ;  /* 0x47ae147b002e7882 */ /* 0x000fe20000000000 */
[----:B------:R-:W-:Y:S01]  /*dfbc0*/  UMOV UR47, 0x3fb47ae1 ;  /* 0x3fb47ae1002f7882 */ /* 0x000fe20000000000 */
[----:B------:R-:W-:Y:S02]  /*dfbd0*/  DFMA R98, R182, 3, R160 ;  /* 0x40080000b662782b */ /* 0x000fe400000000a0 */
[----:B------:R-:W-:Y:S01]  /*dfbe0*/  DADD R8, -R234, R76 ;  /* 0x00000000ea087229 */ /* 0x000fe2000000014c */
[----:B------:R-:W-:-:S02]  /*dfbf0*/  IMAD.MOV.U32 R108, RZ, RZ, R34 ;  /* 0x000000ffff6c7224 */ /* 0x000fc400078e0022 */
[----:B------:R-:W-:Y:S01]  /*dfc00*/  DFMA R78, R112, UR46, R78 ;  /* 0x0000002e704e7c2b */ /* 0x000fe2000800004e */
[----:B------:R-:W-:Y:S01]  /*dfc10*/  MOV R109, R35 ;  /* 0x00000023006d7202 */ /* 0x000fe20000000f00 */
[----:B------:R-:W-:Y:S01]  /*dfc20*/  DFMA R76, R56, R122, R162 ;  /* 0x0000007a384c722b */ /* 0x000fe200000000a2 */
[----:B------:R-:W4:Y:S01]  /*dfc30*/  LDL.64 R34, [R1+0xa3b0] ;  /* 0x00a3b00001227983 */ /* 0x000f220000100a00 */
[----:B------:R-:W-:-:S03]  /*dfc40*/  DADD R162, R220, R100 ;  /* 0x00000000dca27229 */ /* 0x000fc60000000064 */
[----:B------:R-:W4:Y:S01]  /*dfc50*/  LDL.LU.64 R100, [R1+0xac88] ;  /* 0x00ac880001647983 */ /* 0x000f220000300a00 */
[----:B------:R-:W-:-:S03]  /*dfc60*/  IMAD.MOV.U32 R239, RZ, RZ, R247 ;  /* 0x000000ffffef7224 */ /* 0x000fc600078e00f7 */
[----:B------:R0:W-:Y:S01]  /*dfc70*/  STL.64 [R1+0xab28], R232 ;  /* 0x00ab28e801007387 */ /* 0x0001e20000100a00 */
[----:B------:R-:W-:Y:S02]  /*dfc80*/  DFMA R118, R56, -R122, R118 ;  /* 0x8000007a3876722b */ /* 0x000fe40000000076 */
[C---:B------:R-:W-:Y:S01]  /*dfc90*/  DFMA R162, R58.reuse, -R142, R162 ;  /* 0x8000008e3aa2722b */ /* 0x040fe200000000a2 */
[----:B------:R-:W4:Y:S01]  /*dfca0*/  LDL.64 R234, [R1+0xa318] ;  /* 0x00a3180001ea7983 */ /* 0x000f220000100a00 */
[----:B--2---:R-:W-:-:S03]  /*dfcb0*/  DFMA R154, -R58, R72, R84 ;  /* 0x000000483a9a722b */ /* 0x004fc60000000154 */
[----:B0-----:R-:W2:Y:S01]  /*dfcc0*/  LDL.LU.64 R232, [R1+0x86f0] ;  /* 0x0086f00001e87983 */ /* 0x001ea20000300a00 */
[----:B---3--:R-:W-:-:S03]  /*dfcd0*/  DADD R84, -R94, -R74 ;  /* 0x000000005e547229 */ /* 0x008fc6000000094a */
[----:B------:R0:W-:Y:S01]  /*dfce0*/  STL.64 [R1+0xab20], R72 ;  /* 0x00ab204801007387 */ /* 0x0001e20000100a00 */
[----:B------:R-:W-:-:S03]  /*dfcf0*/  DADD R160, R216, R154 ;  /* 0x00000000d8a07229 */ /* 0x000fc6000000009a */
[----:B------:R-:W3:Y:S01]  /*dfd00*/  LDL.64 R74, [R1+0xa298] ;  /* 0x00a29800014a7983 */ /* 0x000ee20000100a00 */
[----:B------:R-:W-:Y:S02]  /*dfd10*/  DFMA R84, R2, UR28, R84 ;  /* 0x0000001c02547c2b */ /* 0x000fe40008000054 */
[----:B------:R-:W-:Y:S01]  /*dfd20*/  DADD R154, -R212, R78 ;  /* 0x00000000d49a7229 */ /* 0x000fe2000000014e */
[----:B------:R-:W-:Y:S01]  /*dfd30*/  MOV R168, R238 ;  /* 0x000000ee00a87202 */ /* 0x000fe20000000f00 */
[----:B------:R-:W-:Y:S01]  /*dfd40*/  DADD R118, -R32, R118 ;  /* 0x0000000020767229 */ /* 0x000fe20000000176 */
[----:B------:R-:W-:Y:S01]  /*dfd50*/  IMAD.MOV.U32 R169, RZ, RZ, R239 ;  /* 0x000000ffffa97224 */ /* 0x000fe200078e00ef */
[----:B------:R-:W-:Y:S01]  /*dfd60*/  DFMA R78, R66, 2, R160 ;  /* 0x40000000424e782b */ /* 0x000fe200000000a0 */
[----:B0-----:R-:W3:Y:S01]  /*dfd70*/  LDL.64 R72, [R1+0xa300] ;  /* 0x00a3000001487983 */ /* 0x001ee20000100a00 */
[CC--:B------:R-:W-:Y:S02]  /*dfd80*/  DFMA R246, -R58.reuse, R42.reuse, R84 ;  /* 0x0000002a3af6722b */ /* 0x0c0fe40000000154 */
[----:B------:R-:W-:Y:S01]  /*dfd90*/  DFMA R84, R58, R42, R154 ;  /* 0x0000002a3a54722b */ /* 0x000fe2000000009a */
[----:B------:R-:W3:Y:S03]  /*dfda0*/  LDL.LU.64 R32, [R1+0xac90] ;  /* 0x00ac900001207983 */ /* 0x000ee60000300a00 */
[----:B------:R-:W-:-:S02]  /*dfdb0*/  DADD R42, R220, R78 ;  /* 0x00000000dc2a7229 */ /* 0x000fc4000000004e */
[----:B------:R-:W-:Y:S01]  /*dfdc0*/  DMUL R68, R20, R68 ;  /* 0x0000004414447228 */ /* 0x000fe20000000000 */
[----:B------:R-:W-:Y:S01]  /*dfdd0*/  UMOV UR46, 0xd9d7bdbb ;  /* 0xd9d7bdbb002e7882 */ /* 0x000fe20000000000 */
[-C--:B------:R-:W-:Y:S01]  /*dfde0*/  DFMA R160, R62, R214.reuse, -R220 ;  /* 0x000000d63ea0722b */ /* 0x080fe200000008dc */
[----:B------:R-:W-:Y:S01]  /*dfdf0*/  UMOV UR47, 0x3ddb7cdf ;  /* 0x3ddb7cdf002f7882 */ /* 0x000fe20000000000 */
[----:B------:R-:W-:Y:S01]  /*dfe00*/  DADD R118, -R26, R118 ;  /* 0x000000001a767229 */ /* 0x000fe20000000176 */
[----:B------:R-:W-:Y:S01]  /*dfe10*/  UMOV UR28, 0x3a23383f ;  /* 0x3a23383f001c7882 */ /* 0x000fe20000000000 */
[CC--:B------:R-:W-:Y:S01]  /*dfe20*/  DFMA R154, R62.reuse, R214.reuse, R42 ;  /* 0x000000d63e9a722b */ /* 0x0c0fe2000000002a */
[----:B------:R-:W-:Y:S01]  /*dfe30*/  UMOV UR29, 0x3dafe2c6 ;  /* 0x3dafe2c6001d7882 */ /* 0x000fe20000000000 */
[----:B------:R-:W-:Y:S01]  /*dfe40*/  DFMA R78, -R62, R214, R222 ;  /* 0x000000d63e4e722b */ /* 0x000fe200000001de */
[----:B------:R-:W3:Y:S01]  /*dfe50*/  LDL.LU.64 R94, [R1+0xac98] ;  /* 0x00ac9800015e7983 */ /* 0x000ee20000300a00 */
[----:B------:R-:W-:-:S02]  /*dfe60*/  DFMA R198, R58, R142, R160 ;  /* 0x0000008e3ac6722b */ /* 0x000fc400000000a0 */
[----:B------:R-:W-:Y:S01]  /*dfe70*/  DMUL R238, R96, UR50 ;  /* 0x0000003260ee7c28 */ /* 0x000fe20008000000 */
[----:B------:R-:W3:Y:S01]  /*dfe80*/  LDL.64 R220, [R1+0x9258] ;  /* 0x0092580001dc7983 */ /* 0x000ee20000100a00 */
[C---:B------:R-:W-:Y:S02]  /*dfe90*/  DFMA R154, R58.reuse, -R142, R154 ;  /* 0x8000008e3a9a722b */ /* 0x040fe4000000009a */
[----:B------:R-:W-:Y:S01]  /*dfea0*/  DFMA R142, R58, -R194, R166 ;  /* 0x800000c23a8e722b */ /* 0x000fe200000000a6 */
[----:B------:R-:W3:Y:S04]  /*dfeb0*/  LDL.64 R182, [R1+0x8438] ;  /* 0x0084380001b67983 */ /* 0x000ee80000100a00 */
[----:B------:R-:W3:Y:S01]  /*dfec0*/  LDL.LU.64 R166, [R1+0xac80] ;  /* 0x00ac800001a67983 */ /* 0x000ee20000300a00 */
[----:B------:R-:W-:-:S02]  /*dfed0*/  DFMA R42, R38, R22, -R242 ;  /* 0x00000016262a722b */ /* 0x000fc400000008f2 */
[----:B------:R-:W-:Y:S01]  /*dfee0*/  DADD R118, -R210, R118 ;  /* 0x00000000d2767229 */ /* 0x000fe20000000176 */
[----:B------:R-:W-:Y:S01]  /*dfef0*/  IMAD.MOV.U32 R222, RZ, RZ, R168 ;  /* 0x000000ffffde7224 */ /* 0x000fe200078e00a8 */
[----:B------:R-:W-:Y:S01]  /*dff00*/  DFMA R160, R44, -R54, R84 ;  /* 0x800000362ca0722b */ /* 0x000fe20000000054 */
[----:B------:R-:W-:Y:S01]  /*dff10*/  MOV R223, R169 ;  /* 0x000000a900df7202 */ /* 0x000fe20000000f00 */
[----:B------:R-:W-:Y:S01]  /*dff20*/  DFMA R130, -R62, R10, R142 ;  /* 0x0000000a3e82722b */ /* 0x000fe2000000018e */
[----:B------:R-:W3:Y:S01]  /*dff30*/  LDL.64 R242, [R1+0x8458] ;  /* 0x0084580001f27983 */ /* 0x000ee20000100a00 */
[----:B------:R-:W-:Y:S02]  /*dff40*/  DFMA R42, R64, R6, R42 ;  /* 0x00000006402a722b */ /* 0x000fe4000000002a */
[----:B------:R-:W-:Y:S01]  /*dff50*/  DADD R118, -R204, R118 ;  /* 0x00000000cc767229 */ /* 0x000fe20000000176 */
[----:B------:R-:W3:Y:S01]  /*dff60*/  LDL.LU.64 R122, [R1+0xaca0] ;  /* 0x00aca000017a7983 */ /* 0x000ee20000300a00 */
[----:B------:R-:W-:-:S02]  /*dff70*/  DADD R84, R138, R154 ;  /* 0x000000008a547229 */ /* 0x000fc4000000009a */
[CC--:B------:R-:W-:Y:S02]  /*dff80*/  DFMA R160, R62.reuse, R10.reuse, R160 ;  /* 0x0000000a3ea0722b */ /* 0x0c0fe400000000a0 */
[----:B------:R-:W-:Y:S02]  /*dff90*/  DFMA R42, R62, R10, R42 ;  /* 0x0000000a3e2a722b */ /* 0x000fe4000000002a */
[----:B------:R-:W-:-:S08]  /*dffa0*/  DMUL R154, R196, UR28 ;  /* 0x0000001cc49a7c28 */ /* 0x000fd00008000000 */
[CC--:B------:R-:W-:Y:S02]  /*dffb0*/  DFMA R78, R58.reuse, R154.reuse, R78 ;  /* 0x0000009a3a4e722b */ /* 0x0c0fe4000000004e */
[----:B------:R-:W-:Y:S02]  /*dffc0*/  DFMA R84, R58, -R154, R84 ;  /* 0x8000009a3a54722b */ /* 0x000fe40000000054 */
[----:B----4-:R-:W-:Y:S02]  /*dffd0*/  DMUL R10, R34, R100 ;  /* 0x00000064220a7228 */ /* 0x010fe40000000000 */
[----:B------:R-:W-:Y:S01]  /*dffe0*/  DADD R100, -R218, R118 ;  /* 0x00000000da647229 */ /* 0x000fe20000000176 */
[----:B------:R-:W-:Y:S01]  /*dfff0*/  UMOV UR28, 0x5c28f5c3 ;  /* 0x5c28f5c3001c7882 */ /* 0x000fe20000000000 */
[----:B------:R-:W-:Y:S01]  /*e0000*/  DADD R20, -R68, R78 ;  /* 0x0000000044147229 */ /* 0x000fe2000000014e */
[----:B------:R-:W-:Y:S01]  /*e0010*/  UMOV UR29, 0x3fc1c28f ;  /* 0x3fc1c28f001d7882 */ /* 0x000fe20000000000 */
[----:B------:R-:W-:Y:S01]  /*e0020*/  DFMA R84, R58, -R238, R84 ;  /* 0x800000ee3a54722b */ /* 0x000fe20000000054 */
[----:B------:R-:W4:Y:S01]  /*e0030*/  LDL.64 R34, [R1+0x9b18] ;  /* 0x009b180001227983 */ /* 0x000f220000100a00 */
[----:B------:R-:W-:-:S06]  /*e0040*/  DMUL R10, R56, R10 ;  /* 0x0000000a380a7228 */ /* 0x000fcc0000000000 */
[----:B------:R-:W-:Y:S01]  /*e0050*/  DFMA R68, R68, 2, R84 ;  /* 0x400000004444782b */ /* 0x000fe20000000054 */
[----:B------:R0:W-:Y:S04]  /*e0060*/  STL.64 [R1+0x85e0], R130 ;  /* 0x0085e08201007387 */ /* 0x0001e80000100a00 */
[----:B0-----:R-:W4:Y:S01]  /*e0070*/  LDL.64 R130, [R1+0x8630] ;  /* 0x0086300001827983 */ /* 0x001f220000100a00 */
[----:B--2---:R-:W-:-:S08]  /*e0080*/  DFMA R100, R56, -R232, R100 ;  /* 0x800000e83864722b */ /* 0x004fd00000000064 */
[----:B------:R-:W-:Y:S02]  /*e0090*/  DADD R78, -R10, R100 ;  /* 0x000000000a4e7229 */ /* 0x000fe40000000164 */
[----:B---3--:R-:W-:Y:S01]  /*e00a0*/  DMUL R100, R74, R96 ;  /* 0x000000604a647228 */ /* 0x008fe20000000000 */
[----:B------:R-:W2:Y:S01]  /*e00b0*/  LDL.64 R74, [R1+0x9b30] ;  /* 0x009b3000014a7983 */ /* 0x000ea20000100a00 */
[----:B------:R-:W-:Y:S01]  /*e00c0*/  DMUL R118, R96, R72 ;  /* 0x0000004860767228 */ /* 0x000fe20000000000 */
[----:B------:R-:W-:-:S07]  /*e00d0*/  IMAD.MOV.U32 R72, RZ, RZ, R108 ;  /* 0x000000ffff487224 */ /* 0x000fce00078e006c */
[----:B------:R-:W-:Y:S01]  /*e00e0*/  DMUL R84, R56, R118 ;  /* 0x0000007638547228 */ /* 0x000fe20000000000 */
[----:B------:R-:W-:Y:S01]  /*e00f0*/  IMAD.MOV.U32 R73, RZ, RZ, R109 ;  /* 0x000000ffff497224 */ /* 0x000fe200078e006d */
[----:B------:R-:W-:Y:S01]  /*e0100*/  MOV R108, R230 ;  /* 0x000000e6006c7202 */ /* 0x000fe20000000f00 */
[----:B------:R-:W-:Y:S01]  /*e0110*/  IMAD.MOV.U32 R109, RZ, RZ, R231 ;  /* 0x000000ffff6d7224 */ /* 0x000fe200078e00e7 */
[----:B------:R-:W-:Y:S02]  /*e0120*/  DMUL R142, R166, UR46 ;  /* 0x0000002ea68e7c28 */ /* 0x000fe40008000000 */
[----:B------:R-:W-:Y:S02]  /*e0130*/  DFMA R166, R56, -R100, R78 ;  /* 0x8000006438a6722b */ /* 0x000fe4000000004e */
[----:B------:R-:W-:Y:S01]  /*e0140*/  DFMA R78, R140, UR28, R32 ;  /* 0x0000001c8c4e7c2b */ /* 0x000fe20008000020 */
[----:B------:R-:W2:Y:S03]  /*e0150*/  LDL.LU.64 R32, [R1+0xac78] ;  /* 0x00ac780001207983 */ /* 0x000ea60000300a00 */
[----:B------:R-:W-:-:S02]  /*e0160*/  DMUL R230, R56, R142 ;  /* 0x0000008e38e67228 */ /* 0x000fc40000000000 */
[----:B------:R-:W-:Y:S02]  /*e0170*/  DADD R166, -R84, R166 ;  /* 0x0000000054a67229 */ /* 0x000fe400000001a6 */
[----:B------:R-:W-:Y:S02]  /*e0180*/  DFMA R78, R112, UR52, R78 ;  /* 0x00000034704e7c2b */ /* 0x000fe4000800004e */
[----:B------:R-:W-:Y:S01]  /*e0190*/  DFMA R142, R126, UR52, R226 ;  /* 0x000000347e8e7c2b */ /* 0x000fe200080000e2 */
[----:B------:R-:W3:Y:S03]  /*e01a0*/  LDL.64 R226, [R1+0x9ad0] ;  /* 0x009ad00001e27983 */ /* 0x000ee60000100a00 */
[----:B------:R-:W-:Y:S02]  /*e01b0*/  DADD R166, -R230, R166 ;  /* 0x00000000e6a67229 */ /* 0x000fe400000001a6 */
[----:B------:R-:W-:-:S02]  /*e01c0*/  DFMA R168, R58, -R30, R78 ;  /* 0x8000001e3aa8722b */ /* 0x000fc4000000004e */
[----:B------:R-:W-:Y:S01]  /*e01d0*/  DFMA R78, R58, R30, R180 ;  /* 0x0000001e3a4e722b */ /* 0x000fe200000000b4 */
[----:B------:R-:W3:Y:S01]  /*e01e0*/  LDL.64 R180, [R1+0xa280] ;  /* 0x00a2800001b47983 */ /* 0x000ee20000100a00 */
[CC--:B------:R-:W-:Y:S02]  /*e01f0*/  DFMA R214, R70.reuse, R60.reuse, R142 ;  /* 0x0000003c46d6722b */ /* 0x0c0fe4000000008e */
[----:B------:R-:W-:Y:S01]  /*e0200*/  DFMA R30, R70, R60, R166 ;  /* 0x0000003c461e722b */ /* 0x000fe200000000a6 */
[----:B------:R-:W3:Y:S01]  /*e0210*/  LDL.LU.64 R70, [R1+0xac70] ;  /* 0x00ac700001467983 */ /* 0x000ee20000300a00 */
[----:B------:R-:W-:-:S03]  /*e0220*/  DMUL R142, R234, R148 ;  /* 0x00000094ea8e7228 */ /* 0x000fc60000000000 */
[----:B------:R-:W3:Y:S04]  /*e0230*/  LDL.64 R234, [R1+0x9b00] ;  /* 0x009b000001ea7983 */ /* 0x000ee80000100a00 */
[----:B------:R-:W3:Y:S01]  /*e0240*/  LDL.64 R166, [R1+0x9ac0] ;  /* 0x009ac00001a67983 */ /* 0x000ee20000100a00 */
[----:B------:R-:W-:-:S03]  /*e0250*/  DFMA R60, R176, -R24, R160 ;  /* 0x80000018b03c722b */ /* 0x000fc600000000a0 */
[----:B------:R-:W3:Y:S01]  /*e0260*/  LDL.64 R160, [R1+0x9218] ;  /* 0x0092180001a07983 */ /* 0x000ee20000100a00 */
[----:B------:R-:W-:-:S04]  /*e0270*/  DFMA R30, R142, 2, R30 ;  /* 0x400000008e1e782b */ /* 0x000fc8000000001e */
[----:B------:R-:W-:-:S08]  /*e0280*/  DFMA R148, R176, -R52, R60 ;  /* 0x80000034b094722b */ /* 0x000fd0000000003c */
[----:B------:R-:W-:Y:S01]  /*e0290*/  DFMA R148, R230, UR4, R148 ;  /* 0x00000004e6947c2b */ /* 0x000fe20008000094 */
[----:B------:R-:W-:Y:S01]  /*e02a0*/  UMOV UR28, 0x3b645a1d ;  /* 0x3b645a1d001c7882 */ /* 0x000fe20000000000 */
[----:B------:R-:W-:Y:S01]  /*e02b0*/  UMOV UR29, 0x3fd54fdf ;  /* 0x3fd54fdf001d7882 */ /* 0x000fe20000000000 */
[----:B------:R-:W-:Y:S01]  /*e02c0*/  DFMA R68, R134, 2, R68 ;  /* 0x400000008644782b */ /* 0x000fe20000000044 */
[----:B------:R-:W-:Y:S01]  /*e02d0*/  UMOV UR50, 0xcccccccd ;  /* 0xcccccccd00327882 */ /* 0x000fe20000000000 */
[----:B------:R-:W-:Y:S01]  /*e02e0*/  UMOV UR51, 0x3feccccc ;  /* 0x3feccccc00337882 */ /* 0x000fe20000000000 */
[----:B------:R-:W-:Y:S01]  /*e02f0*/  STL.64 [R1+0x8540], R208 ;  /* 0x008540d001007387 */ /* 0x000fe20000100a00 */
[----:B--2---:R-:W-:-:S08]  /*e0300*/  DFMA R60, R74, R32, R30 ;  /* 0x000000204a3c722b */ /* 0x004fd0000000001e */
[----:B----4-:R-:W-:Y:S02]  /*e0310*/  DFMA R60, R34, R90, R60 ;  /* 0x0000005a223c722b */ /* 0x010fe4000000003c */
[----:B---3--:R-:W-:Y:S01]  /*e0320*/  DMUL R30, R180, R94 ;  /* 0x0000005eb41e7228 */ /* 0x008fe20000000000 */
[----:B------:R-:W2:Y:S01]  /*e0330*/  LDL.64 R180, [R1+0xa370] ;  /* 0x00a3700001b47983 */ /* 0x000ea20000100a00 */
[----:B------:R-:W-:-:S06]  /*e0340*/  DFMA R94, R226, R70, R148 ;  /* 0x00000046e25e722b */ /* 0x000fcc0000000094 */
[----:B------:R-:W-:Y:S02]  /*e0350*/  DFMA R60, R30, UR28, R60 ;  /* 0x0000001c1e3c7c2b */ /* 0x000fe4000800003c */
[----:B------:R-:W-:Y:S02]  /*e0360*/  DFMA R148, R220, R242, R94 ;  /* 0x000000f2dc94722b */ /* 0x000fe4000000005e */
[----:B------:R-:W-:Y:S01]  /*e0370*/  DFMA R68, R166, R40, R68 ;  /* 0x00000028a644722b */ /* 0x000fe20000000044 */
[----:B------:R0:W-:Y:S03]  /*e0380*/  STL.64 [R1+0xaaf0], R70 ;  /* 0x00aaf04601007387 */ /* 0x0001e60000100a00 */
[C---:B------:R-:W-:Y:S02]  /*e0390*/  DFMA R94, R130.reuse, R156, R60 ;  /* 0x0000009c825e722b */ /* 0x040fe4000000003c */
[----:B------:R-:W-:Y:S01]  /*e03a0*/  DFMA R60, R130, R182, R224 ;  /* 0x000000b6823c722b */ /* 0x000fe200000000e0 */
[----:B------:R-:W3:Y:S01]  /*e03b0*/  LDL.64 R220, [R1+0x85c0] ;  /* 0x0085c00001dc7983 */ /* 0x000ee20000100a00 */
[----:B------:R-:W-:-:S03]  /*e03c0*/  DFMA R148, R234, R122, R148 ;  /* 0x0000007aea94722b */ /* 0x000fc60000000094 */
[----:B------:R-:W-:Y:S03]  /*e03d0*/  STL.64 [R1+0x8640], R66 ;  /* 0x0086404201007387 */ /* 0x000fe60000100a00 */
[CC--:B------:R-:W-:Y:S01]  /*e03e0*/  DFMA R166, -R4.reuse, R144.reuse, R60 ;  /* 0x0000009004a6722b */ /* 0x0c0fe2000000013c */
[----:B0-----:R-:W4:Y:S01]  /*e03f0*/  LDL.64 R70, [R1+0x9298] ;  /* 0x0092980001467983 */ /* 0x001f220000100a00 */
[----:B------:R-:W-:Y:S02]  /*e0400*/  DFMA R60, R4, R144, R148 ;  /* 0x00000090043c722b */ /* 0x000fe40000000094 */
[----:B------:R-:W-:Y:S01]  /*e0410*/  DFMA R144, R126, -UR50, -R192 ;  /* 0x800000327e907c2b */ /* 0x000fe200080008c0 */
[----:B------:R-:W4:Y:S01]  /*e0420*/  LDL.LU.64 R4, [R1+0xac68] ;  /* 0x00ac680001047983 */ /* 0x000f220000300a00 */
[----:B------:R-:W-:-:S03]  /*e0430*/  DFMA R148, R216, 2, R98 ;  /* 0x40000000d894782b */ /* 0x000fc60000000062 */
[----:B------:R0:W-:Y:S03]  /*e0440*/  STL.64 [R1+0x8668], R166 ;  /* 0x008668a601007387 */ /* 0x0001e60000100a00 */
[----:B------:R-:W-:Y:S01]  /*e0450*/  DFMA R98, -R160, R110, R144 ;  /* 0x0000006ea062722b */ /* 0x000fe20000000190 */
[----:B------:R-:W2:Y:S01]  /*e0460*/  LDL.LU.64 R216, [R1+0xac60] ;  /* 0x00ac600001d87983 */ /* 0x000ea20000300a00 */
[----:B------:R-:W-:Y:S02]  /*e0470*/  DFMA R68, R132, R136, R68 ;  /* 0x000000888444722b */ /* 0x000fe40000000044 */
[----:B------:R-:W-:Y:S01]  /*e0480*/  DFMA R94, R130, R82, R94 ;  /* 0x00000052825e722b */ /* 0x000fe2000000005e */
[----:B------:R-:W3:Y:S04]  /*e0490*/  LDL.64 R242, [R1+0x8450] ;  /* 0x0084500001f27983 */ /* 0x000ee80000100a00 */
[----:B------:R1:W-:Y:S04]  /*e04a0*/  STL.64 [R1+0xa9f0], R98 ;  /* 0x00a9f06201007387 */ /* 0x0003e80000100a00 */
[----:B0-----:R-:W2:Y:S01]  /*e04b0*/  LDL.64 R166, [R1+0xa290] ;  /* 0x00a2900001a67983 */ /* 0x001ea20000100a00 */
[----:B------:R-:W-:-:S03]  /*e04c0*/  DFMA R60, R160, R110, R60 ;  /* 0x0000006ea03c722b */ /* 0x000fc6000000003c */
[----:B------:R-:W3:Y:S04]  /*e04d0*/  LDL.64 R192, [R1+0xa380] ;  /* 0x00a3800001c07983 */ /* 0x000ee80000100a00 */
[----:B-1----:R-:W3:Y:S01]  /*e04e0*/  LDL.64 R98, [R1+0x9948] ;  /* 0x0099480001627983 */ /* 0x002ee20000100a00 */
[----:B------:R-:W-:Y:S02]  /*e04f0*/  DFMA R144, R66, 3, R148 ;  /* 0x400800004290782b */ /* 0x000fe40000000094 */
[----:B------:R-:W-:Y:S01]  /*e0500*/  DADD R148, R208, R42 ;  /* 0x00000000d0947229 */ /* 0x000fe2000000002a */
[----:B------:R-:W3:Y:S04]  /*e0510*/  LDL.LU.64 R66, [R1+0xac58] ;  /* 0x00ac580001427983 */ /* 0x000ee80000300a00 */
[----:B------:R-:W3:Y:S01]  /*e0520*/  LDL.LU.64 R208, [R1+0xac50] ;  /* 0x00ac500001d07983 */ /* 0x000ee20000300a00 */
[----:B------:R-:W-:-:S02]  /*e0530*/  DFMA R42, R160, R110, R144 ;  /* 0x0000006ea02a722b */ /* 0x000fc40000000090 */
[----:B------:R-:W-:-:S08]  /*e0540*/  DFMA R94, R234, R122, R94 ;  /* 0x0000007aea5e722b */ /* 0x000fd0000000005e */
[----:B------:R-:W-:Y:S01]  /*e0550*/  DFMA R94, R130, R182, R94 ;  /* 0x000000b6825e722b */ /* 0x000fe2000000005e */
[----:B------:R-:W3:Y:S01]  /*e0560*/  LDL.64 R182, [R1+0x8bd8] ;  /* 0x008bd80001b67983 */ /* 0x000ee20000100a00 */
[----:B----4-:R-:W-:-:S03]  /*e0570*/  DFMA R68, R70, R4, R68 ;  /* 0x000000044644722b */ /* 0x010fc60000000044 */
[----:B------:R-:W4:Y:S01]  /*e0580*/  LDL.64 R70, [R1+0xa308] ;  /* 0x00a3080001467983 */ /* 0x000f220000100a00 */
[----:B--2---:R-:W-:-:S04]  /*e0590*/  DMUL R224, R166, R86 ;  /* 0x00000056a6e07228 */ /* 0x004fc80000000000 */
[----:B---3--:R-:W-:-:S08]  /*e05a0*/  DFMA R68, R98, R216, R68 ;  /* 0x000000d86244722b */ /* 0x008fd00000000044 */
[----:B------:R-:W-:Y:S02]  /*e05b0*/  DFMA R144, R160, R110, R68 ;  /* 0x0000006ea090722b */ /* 0x000fe40000000044 */
[----:B------:R-:W-:Y:S01]  /*e05c0*/  DFMA R68, R224, 3, R250 ;  /* 0x40080000e044782b */ /* 0x000fe200000000fa */
[----:B------:R-:W2:Y:S01]  /*e05d0*/  LDL.LU.64 R250, [R1+0xac48] ;  /* 0x00ac480001fa7983 */ /* 0x000ea20000300a00 */
[----:B------:R-:W-:-:S03]  /*e05e0*/  DADD R160, R138, R200 ;  /* 0x000000008aa07229 */ /* 0x000fc600000000c8 */
[----:B------:R-:W3:Y:S01]  /*e05f0*/  LDL.LU.64 R200, [R1+0xac38] ;  /* 0x00ac380001c87983 */ /* 0x000ee20000300a00 */
[----:B------:R-:W-:Y:S02]  /*e0600*/  DFMA R166, R62, R202, R148 ;  /* 0x000000ca3ea6722b */ /* 0x000fe40000000094 */
[----:B------:R-:W-:Y:S01]  /*e0610*/  DFMA R68, R40, R208, R68 ;  /* 0x000000d02844722b */ /* 0x000fe20000000044 */
[----:B------:R-:W3:Y:S04]  /*e0620*/  LDL.LU.64 R202, [R1+0xac40] ;  /* 0x00ac400001ca7983 */ /* 0x000ee80000300a00 */
[----:B------:R-:W3:Y:S01]  /*e0630*/  LDL.LU.64 R40, [R1+0xac30] ;  /* 0x00ac300001287983 */ /* 0x000ee20000300a00 */
[----:B------:R-:W-:-:S03]  /*e0640*/  DFMA R94, R130, R92, R94 ;  /* 0x0000005c825e722b */ /* 0x000fc6000000005e */
[----:B------:R0:W-:Y:S01]  /*e0650*/  STL.64 [R1+0x8628], R60 ;  /* 0x0086283c01007387 */ /* 0x0001e20000100a00 */
[----:B------:R-:W-:Y:S02]  /*e0660*/  DADD R148, R138, R116 ;  /* 0x000000008a947229 */ /* 0x000fe40000000074 */
[----:B------:R-:W-:Y:S01]  /*e0670*/  DADD R160, R174, R160 ;  /* 0x00000000aea07229 */ /* 0x000fe200000000a0 */
[----:B------:R-:W3:Y:S01]  /*e0680*/  LDL.LU.64 R116, [R1+0x8698] ;  /* 0x0086980001747983 */ /* 0x000ee20000300a00 */
[----:B0-----:R-:W-:Y:S02]  /*e0690*/  DADD R60, R220, R94 ;  /* 0x00000000dc3c7229 */ /* 0x001fe4000000005e */
[----:B------:R-:W-:Y:S01]  /*e06a0*/  DMUL R94, R180, R96 ;  /* 0x00000060b45e7228 */ /* 0x000fe20000000000 */
[----:B------:R-:W3:Y:S01]  /*e06b0*/  LDL.64 R220, [R1+0x8b50] ;  /* 0x008b500001dc7983 */ /* 0x000ee20000100a00 */
[----:B------:R-:W-:-:S03]  /*e06c0*/  DADD R148, R174, R148 ;  /* 0x00000000ae947229 */ /* 0x000fc60000000094 */
[----:B------:R-:W3:Y:S01]  /*e06d0*/  LDL.64 R180, [R1+0xa390] ;  /* 0x00a3900001b47983 */ /* 0x000ee20000100a00 */
[----:B----4-:R-:W-:Y:S02]  /*e06e0*/  DMUL R110, R70, R88 ;  /* 0x00000058466e7228 */ /* 0x010fe40000000000 */
[----:B------:R-:W-:Y:S02]  /*e06f0*/  DFMA R88, R62, R94, R166 ;  /* 0x0000005e3e58722b */ /* 0x000fe400000000a6 */
[----:B--2---:R-:W-:Y:S02]  /*e0700*/  DADD R60, R250, R60 ;  /* 0x00000000fa3c7229 */ /* 0x004fe4000000003c */
[----:B---3--:R-:W-:-:S06]  /*e0710*/  DADD R68, R200, R68 ;  /* 0x00000000c8447229 */ /* 0x008fcc0000000044 */
[----:B------:R-:W-:Y:S02]  /*e0720*/  DFMA R60, R130, R248, R60 ;  /* 0x000000f8823c722b */ /* 0x000fe4000000003c */
[----:B------:R-:W-:Y:S02]  /*e0730*/  DFMA R248, R114, -R66, R88 ;  /* 0x8000004272f8722b */ /* 0x000fe40000000058 */
[----:B------:R-:W-:Y:S02]  /*e0740*/  DFMA R88, R182, R242, R160 ;  /* 0x000000f2b658722b */ /* 0x000fe400000000a0 */
[----:B------:R-:W-:Y:S01]  /*e0750*/  DFMA R68, R202, 2, R68 ;  /* 0x40000000ca44782b */ /* 0x000fe20000000044 */
[----:B------:R-:W2:Y:S01]  /*e0760*/  LDL.LU.64 R182, [R1+0x84c0] ;  /* 0x0084c00001b67983 */ /* 0x000ea20000300a00 */
[----:B------:R-:W-:Y:S02]  /*e0770*/  DFMA R160, R134, 2, R148 ;  /* 0x4000000086a0782b */ /* 0x000fe40000000094 */
[----:B------:R-:W-:-:S02]  /*e0780*/  DFMA R60, R130, R40, R60 ;  /* 0x00000028823c722b */ /* 0x000fc4000000003c */
[CC--:B------:R-:W-:Y:S01]  /*e0790*/  DFMA R88, R114.reuse, R66.reuse, R88 ;  /* 0x000000427258722b */ /* 0x0c0fe20000000058 */
[----:B------:R-:W-:Y:S01]  /*e07a0*/  UMOV UR50, 0x33333333 ;  /* 0x3333333300327882 */ /* 0x000fe20000000000 */
[----:B------:R-:W-:Y:S01]  /*e07b0*/  DFMA R70, R114, R66, R68 ;  /* 0x000000427246722b */ /* 0x000fe20000000044 */
[----:B------:R-:W-:Y:S01]  /*e07c0*/  UMOV UR51, 0x40013333 ;  /* 0x4001333300337882 */ /* 0x000fe20000000000 */
[CC--:B------:R-:W-:Y:S01]  /*e07d0*/  DFMA R242, R132.reuse, R136.reuse, R160 ;  /* 0x0000008884f2722b */ /* 0x0c0fe200000000a0 */
[----:B------:R-:W-:Y:S01]  /*e07e0*/  STL.64 [R1+0xaa90], R116 ;  /* 0x00aa907401007387 */ /* 0x000fe20000100a00 */
[----:B------:R-:W-:-:S03]  /*e07f0*/  DFMA R68, R132, R136, R60 ;  /* 0x000000888444722b */ /* 0x000fc6000000003c */
[----:B------:R-:W3:Y:S04]  /*e0800*/  LDL.LU.64 R132, [R1+0xac20] ;  /* 0x00ac200001847983 */ /* 0x000ee80000300a00 */
[----:B------:R0:W-:Y:S01]  /*e0810*/  STL.64 [R1+0x8508], R88 ;  /* 0x0085085801007387 */ /* 0x0001e20000100a00 */
[----:B------:R-:W-:Y:S02]  /*e0820*/  DADD R162, -R110, R162 ;  /* 0x000000006ea27229 */ /* 0x000fe400000001a2 */
[----:B------:R-:W-:Y:S01]  /*e0830*/  DMUL R60, R192, R136 ;  /* 0x00000088c03c7228 */ /* 0x000fe20000000000 */
[----:B------:R1:W-:Y:S04]  /*e0840*/  STL.64 [R1+0x8680], R68 ;  /* 0x0086804401007387 */ /* 0x0003e80000100a00 */
[----:B------:R-:W4:Y:S01]  /*e0850*/  LDL.64 R136, [R1+0xa278] ;  /* 0x00a2780001887983 */ /* 0x000f220000100a00 */
[----:B0-----:R-:W-:-:S03]  /*e0860*/  DMUL R88, R220, UR50 ;  /* 0x00000032dc587c28 */ /* 0x001fc60008000000 */
[----:B------:R-:W4:Y:S01]  /*e0870*/  LDL.64 R130, [R1+0x9ab0] ;  /* 0x009ab00001827983 */ /* 0x000f220000100a00 */
[----:B-1----:R-:W-:Y:S01]  /*e0880*/  DMUL R68, R180, R216 ;  /* 0x000000d8b4447228 */ /* 0x002fe20000000000 */
[----:B------:R-:W-:Y:S01]  /*e0890*/  UMOV UR50, 0x20c49ba ;  /* 0x020c49ba00327882 */ /* 0x000fe20000000000 */
[----:B------:R-:W-:Y:S01]  /*e08a0*/  UMOV UR51, 0x3fa6872b ;  /* 0x3fa6872b00337882 */ /* 0x000fe20000000000 */
[C---:B------:R-:W-:Y:S01]  /*e08b0*/  DFMA R148, R114.reuse, R66, R162 ;  /* 0x000000427294722b */ /* 0x040fe200000000a2 */
[----:B------:R-:W4:Y:S01]  /*e08c0*/  LDL.LU.64 R220, [R1+0x89a8] ;  /* 0x0089a80001dc7983 */ /* 0x000f220000300a00 */
[----:B------:R-:W-:-:S03]  /*e08d0*/  DMUL R60, R114, R60 ;  /* 0x0000003c723c7228 */ /* 0x000fc60000000000 */
[----:B------:R-:W-:Y:S01]  /*e08e0*/  DMUL R68, R114, R68 ;  /* 0x0000004472447228 */ /* 0x000fe20000000000 */
[----:B------:R-:W4:Y:S01]  /*e08f0*/  LDL.64 R162, [R1+0x9958] ;  /* 0x0099580001a27983 */ /* 0x000f220000100a00 */
[----:B------:R-:W-:Y:S02]  /*e0900*/  DFMA R114, R104, UR50, R116 ;  /* 0x0000003268727c2b */ /* 0x000fe40008000074 */
[----:B------:R-:W-:Y:S01]  /*e0910*/  DADD R166, R26, R102 ;  /* 0x000000001aa67229 */ /* 0x000fe20000000066 */
[----:B------:R-:W-:Y:S01]  /*e0920*/  IMAD.MOV.U32 R226, RZ, RZ, R72 ;  /* 0x000000ffffe27224 */ /* 0x000fe200078e0048 */
[----:B------:R-:W4:Y:S01]  /*e0930*/  LDL.LU.64 R102, [R1+0xac28] ;  /* 0x00ac280001667983 */ /* 0x000f220000300a00 */
[----:B------:R-:W-:-:S03]  /*e0940*/  IMAD.MOV.U32 R227, RZ, RZ, R73 ;  /* 0x000000ffffe37224 */ /* 0x000fc600078e0049 */
[----:B------:R-:W4:Y:S04]  /*e0950*/  LDL.64 R160, [R1+0x9960] ;  /* 0x0099600001a07983 */ /* 0x000f280000100a00 */
[----:B------:R-:W4:Y:S01]  /*e0960*/  LDL.LU.64 R192, [R1+0x8578] ;  /* 0x0085780001c07983 */ /* 0x000f220000300a00 */
[----:B---3--:R-:W-:Y:S01]  /*e0970*/  DMUL R88, R88, R132 ;  /* 0x0000008458587228 */ /* 0x008fe20000000000 */
[----:B------:R-:W-:Y:S01]  /*e0980*/  UMOV UR50, 0xcccccccd ;  /* 0xcccccccd00327882 */ /* 0x000fe20000000000 */
[----:B------:R-:W-:Y:S01]  /*e0990*/  DADD R66, R210, R166 ;  /* 0x00000000d2427229 */ /* 0x000fe200000000a6 */
[----:B------:R-:W-:Y:S01]  /*e09a0*/  UMOV UR51, 0x3fe4cccc ;  /* 0x3fe4cccc00337882 */ /* 0x000fe20000000000 */
[----:B--2---:R-:W-:Y:S01]  /*e09b0*/  DFMA R132, R56, R152, -R182 ;  /* 0x000000983884722b */ /* 0x004fe200000008b6 */
[----:B------:R-:W2:Y:S04]  /*e09c0*/  LDL.64 R72, [R1+0x9950] ;  /* 0x0099500001487983 */ /* 0x000ea80000100a00 */
[----:B------:R0:W-:Y:S01]  /*e09d0*/  STL.64 [R1+0x8538], R88 ;  /* 0x0085385801007387 */ /* 0x0001e20000100a00 */
[----:B----4-:R-:W-:-:S03]  /*e09e0*/  DMUL R106, R136, R106 ;  /* 0x0000006a886a7228 */ /* 0x010fc60000000000 */
[----:B------:R-:W3:Y:S01]  /*e09f0*/  LDL.LU.64 R166, [R1+0x8530] ;  /* 0x0085300001a67983 */ /* 0x000ee20000300a00 */
[----:B0-----:R-:W-:Y:S02]  /*e0a00*/  DFMA R88, R212, 0.25, R240 ;  /* 0x3fd00000d458782b */ /* 0x001fe400000000f0 */
[----:B------:R-:W-:Y:S01]  /*e0a10*/  DADD R66, R204, R66 ;  /* 0x00000000cc427229 */ /* 0x000fe20000000042 */
[----:B------:R-:W4:Y:S05]  /*e0a20*/  LDL.LU.64 R240, [R1+0x8808] ;  /* 0x0088080001f07983 */ /* 0x000f2a0000300a00 */
[CC--:B------:R-:W-:Y:S02]  /*e0a30*/  DFMA R116, R56.reuse, R152.reuse, R88 ;  /* 0x000000983874722b */ /* 0x0c0fe40000000058 */
[----:B------:R-:W-:-:S07]  /*e0a40*/  DFMA R88, -R56, R152, R114 ;  /* 0x000000983858722b */ /* 0x000fce0000000172 */
[----:B------:R0:W-:Y:S02]  /*e0a50*/  STL.64 [R1+0x8620], R88 ;  /* 0x0086205801007387 */ /* 0x0001e40000100a00 */
[----:B0-----:R-:W-:-:S08]  /*e0a60*/  DADD R88, R204, R204 ;  /* 0x00000000cc587229 */ /* 0x001fd000000000cc */
[----:B------:R-:W-:Y:S02]  /*e0a70*/  DFMA R182, R126, UR52, R88 ;  /* 0x000000347eb67c2b */ /* 0x000fe40008000058 */
[----:B------:R-:W-:Y:S01]  /*e0a80*/  DFMA R88, R12, UR32, R78 ;  /* 0x000000200c587c2b */ /* 0x000fe2000800004e */
[----:B------:R-:W2:Y:S04]  /*e0a90*/  LDL.LU.64 R126, [R1+0xac18] ;  /* 0x00ac1800017e7983 */ /* 0x000ea80000300a00 */
[----:B------:R-:W3:Y:S01]  /*e0aa0*/  LDL.LU.64 R12, [R1+0xac10] ;  /* 0x00ac1000010c7983 */ /* 0x000ee20000300a00 */
[----:B------:R-:W-:Y:S02]  /*e0ab0*/  DADD R66, R218, R66 ;  /* 0x00000000da427229 */ /* 0x000fe40000000042 */
[----:B------:R-:W-:-:S06]  /*e0ac0*/  DFMA R114, R56, -R128, -R150 ;  /* 0x800000803872722b */ /* 0x000fcc0000000896 */
[----:B------:R-:W-:Y:S02]  /*e0ad0*/  DFMA R128, R56, R232, R66 ;  /* 0x000000e83880722b */ /* 0x000fe40000000042 */
[----:B------:R-:W-:Y:S02]  /*e0ae0*/  DMUL R66, R130, R102 ;  /* 0x0000006682427228 */ /* 0x000fe40000000000 */
[----:B------:R-:W-:Y:S01]  /*e0af0*/  DFMA R102, R112, UR50, R114 ;  /* 0x0000003270667c2b */ /* 0x000fe20008000072 */
[----:B------:R0:W-:Y:S01]  /*e0b00*/  STL.64 [R1+0x85b0], R132 ;  /* 0x0085b08401007387 */ /* 0x0001e20000100a00 */
[C---:B------:R-:W-:Y:S02]  /*e0b10*/  DFMA R114, R106.reuse, 4, R42 ;  /* 0x401000006a72782b */ /* 0x040fe4000000002a */
[----:B------:R-:W-:Y:S01]  /*e0b20*/  DADD R128, R106, R128 ;  /* 0x000000006a807229 */ /* 0x000fe20000000080 */
[----:B------:R1:W-:Y:S01]  /*e0b30*/  STL.64 [R1+0x8590], R116 ;  /* 0x0085907401007387 */ /* 0x0003e20000100a00 */
[----:B------:R-:W-:-:S03]  /*e0b40*/  DADD R42, -R134, R220 ;  /* 0x00000000862a7229 */ /* 0x000fc600000001dc */
[----:B------:R-:W4:Y:S04]  /*e0b50*/  LDL.LU.64 R130, [R1+0x8658] ;  /* 0x0086580001827983 */ /* 0x000f280000300a00 */
[----:B------:R1:W-:Y:S01]  /*e0b60*/  STL.64 [R1+0xa9f8], R42 ;  /* 0x00a9f82a01007387 */ /* 0x0003e20000100a00 */
[----:B0-----:R-:W-:Y:S02]  /*e0b70*/  DFMA R132, R106, 4, R144 ;  /* 0x401000006a84782b */ /* 0x001fe40000000090 */
[----:B------:R-:W-:Y:S01]  /*e0b80*/  DFMA R78, R104, UR30, R102 ;  /* 0x0000001e684e7c2b */ /* 0x000fe20008000066 */
[----:B-1----:R-:W4:Y:S01]  /*e0b90*/  LDL.LU.64 R116, [R1+0x8810] ;  /* 0x0088100001747983 */ /* 0x002f220000300a00 */
[----:B------:R-:W-:-:S07]  /*e0ba0*/  DFMA R42, R66, 2, R128 ;  /* 0x40000000422a782b */ /* 0x000fce0000000080 */
[----:B------:R3:W-:Y:S02]  /*e0bb0*/  STL.64 [R1+0x8588], R42 ;  /* 0x0085882a01007387 */ /* 0x0007e40000100a00 */
[----:B---3--:R-:W-:Y:S02]  /*e0bc0*/  DADD R42, R36, -R12 ;  /* 0x00000000242a7229 */ /* 0x008fe4000000080c */
[----:B------:R-:W3:Y:S01]  /*e0bd0*/  LDL.LU.64 R36, [R1+0xac08] ;  /* 0x00ac080001247983 */ /* 0x000ee20000300a00 */
[----:B------:R-:W-:-:S03]  /*e0be0*/  DFMA R134, R12, UR6, R236 ;  /* 0x000000060c867c2b */ /* 0x000fc600080000ec */
[----:B------:R-:W4:Y:S01]  /*e0bf0*/  LDL.LU.64 R12, [R1+0xac00] ;  /* 0x00ac0000010c7983 */ /* 0x000f220000300a00 */
[----:B--2---:R-:W-:-:S03]  /*e0c00*/  DFMA R180, R38, R50, -R126 ;  /* 0x0000003226b4722b */ /* 0x004fc6000000087e */
[----:B------:R-:W2:Y:S01]  /*e0c10*/  LDL.LU.64 R50, [R1+0xabf8] ;  /* 0x00abf80001327983 */ /* 0x000ea20000300a00 */
[C---:B------:R-:W-:Y:S01]  /*e0c20*/  DFMA R102, R66.reuse, 3, R114 ;  /* 0x400800004266782b */ /* 0x040fe20000000072 */
[----:B------:R-:W-:Y:S01]  /*e0c30*/  UMOV UR30, 0xc28f5c29 ;  /* 0xc28f5c29001e7882 */ /* 0x000fe20000000000 */
[----:B------:R-:W-:Y:S01]  /*e0c40*/  DFMA R114, R66, 3, R132 ;  /* 0x400800004272782b */ /* 0x000fe20000000084 */
[----:B------:R-:W-:Y:S01]  /*e0c50*/  UMOV UR31, 0x3fcc28f5 ;  /* 0x3fcc28f5001f7882 */ /* 0x000fe20000000000 */
[----:B------:R-:W-:Y:S01]  /*e0c60*/  DFMA R132, R212, 0.5, R78 ;  /* 0x3fe00000d484782b */ /* 0x000fe2000000004e */
[----:B------:R-:W-:Y:S01]  /*e0c70*/  IMAD.MOV.U32 R220, RZ, RZ, R222 ;  /* 0x000000ffffdc7224 */ /* 0x000fe200078e00de */
[----:B------:R-:W-:Y:S01]  /*e0c80*/  MOV R221, R223 ;  /* 0x000000df00dd7202 */ /* 0x000fe20000000f00 */
[----:B------:R-:W-:Y:S01]  /*e0c90*/  IMAD.MOV.U32 R223, RZ, RZ, R109 ;  /* 0x000000ffffdf7224 */ /* 0x000fe200078e006d */
[----:B------:R-:W-:Y:S01]  /*e0ca0*/  MOV R222, R108 ;  /* 0x0000006c00de7202 */ /* 0x000fe20000000f00 */
[----:B------:R0:W-:Y:S04]  /*e0cb0*/  STL.64 [R1+0xa980], R148 ;  /* 0x00a9809401007387 */ /* 0x0001e80000100a00 */
[----:B------:R-:W2:Y:S01]  /*e0cc0*/  LDL.64 R108, [R1+0x9af8] ;  /* 0x009af800016c7983 */ /* 0x000ea20000100a00 */
[----:B------:R-:W-:-:S02]  /*e0cd0*/  DFMA R136, R126, UR6, R228 ;  /* 0x000000067e887c2b */ /* 0x000fc400080000e4 */
[----:B------:R-:W-:Y:S01]  /*e0ce0*/  DMUL R128, R40, UR46 ;  /* 0x0000002e28807c28 */ /* 0x000fe20008000000 */
[----:B------:R-:W2:Y:S04]  /*e0cf0*/  LDL.64 R236, [R1+0x8b40] ;  /* 0x008b400001ec7983 */ /* 0x000ea80000100a00 */
[----:B0-----:R-:W2:Y:S04]  /*e0d00*/  LDL.LU.64 R148, [R1+0x8738] ;  /* 0x0087380001947983 */ /* 0x001ea80000300a00 */
[----:B------:R0:W-:Y:S01]  /*e0d10*/  STL.64 [R1+0x8558], R102 ;  /* 0x0085586601007387 */ /* 0x0001e20000100a00 */
[----:B---3--:R-:W-:-:S02]  /*e0d20*/  DFMA R78, R150, UR30, R36 ;  /* 0x0000001e964e7c2b */ /* 0x008fc40008000024 */
[----:B----4-:R-:W-:Y:S01]  /*e0d30*/  DADD R132, R130, R132 ;  /* 0x0000000082847229 */ /* 0x010fe20000000084 */
[----:B------:R-:W3:Y:S01]  /*e0d40*/  LDL.LU.64 R36, [R1+0xabf0] ;  /* 0x00abf00001247983 */ /* 0x000ee20000300a00 */
[----:B--2---:R-:W-:Y:S02]  /*e0d50*/  DADD R126, -R50, R116 ;  /* 0x00000000327e7229 */ /* 0x004fe40000000174 */
[----:B------:R-:W-:Y:S01]  /*e0d60*/  DADD R66, -R66, R190 ;  /* 0x0000000042427229 */ /* 0x000fe200000001be */
[----:B------:R-:W-:Y:S01]  /*e0d70*/  UMOV UR6, 0x1eb851ec ;  /* 0x1eb851ec00067882 */ /* 0x000fe20000000000 */
[----:B------:R-:W-:Y:S01]  /*e0d80*/  DFMA R144, R80, 0.25, R78 ;  /* 0x3fd000005090782b */ /* 0x000fe2000000004e */
[----:B------:R-:W-:Y:S01]  /*e0d90*/  UMOV UR7, 0x3fc1eb85 ;  /* 0x3fc1eb8500077882 */ /* 0x000fe20000000000 */
[----:B------:R-:W-:Y:S01]  /*e0da0*/  DFMA R78, -R234, R122, R12 ;  /* 0x0000007aea4e722b */ /* 0x000fe2000000010c */
[----:B------:R-:W-:Y:S01]  /*e0db0*/  UMOV UR32, 0x33333333 ;  /* 0x3333333300207882 */ /* 0x000fe20000000000 */
[----:B------:R-:W2:Y:S01]  /*e0dc0*/  LDL.LU.64 R12, [R1+0xabe8] ;  /* 0x00abe800010c7983 */ /* 0x000ea20000300a00 */
[----:B0-----:R-:W-:-:S03]  /*e0dd0*/  DFMA R102, R158, R162, R240 ;  /* 0x000000a29e66722b */ /* 0x001fc600000000f0 */
[----:B------:R-:W4:Y:S01]  /*e0de0*/  LDL.LU.64 R162, [R1+0x87b0] ;  /* 0x0087b00001a27983 */ /* 0x000f220000300a00 */
[----:B------:R-:W-:Y:S01]  /*e0df0*/  DFMA R190, R56, R128, R132 ;  /* 0x0000008038be722b */ /* 0x000fe20000000084 */
[----:B------:R-:W-:Y:S01]  /*e0e00*/  UMOV UR33, 0x3fc33333 ;  /* 0x3fc3333300217882 */ /* 0x000fe20000000000 */
[----:B------:R-:W-:Y:S01]  /*e0e10*/  UMOV UR46, 0x624dd2f2 ;  /* 0x624dd2f2002e7882 */ /* 0x000fe20000000000 */
[----:B------:R-:W-:Y:S01]  /*e0e20*/  UMOV UR47, 0x3fe55810 ;  /* 0x3fe55810002f7882 */ /* 0x000fe20000000000 */
[----:B------:R-:W-:Y:S01]  /*e0e30*/  DFMA R102, -R72, R46, R102 ;  /* 0x0000002e4866722b */ /* 0x000fe20000000166 */
[----:B------:R-:W-:Y:S01]  /*e0e40*/  STL.64 [R1+0xaac8], R212 ;  /* 0x00aac8d401007387 */ /* 0x000fe20000100a00 */
[----:B------:R-:W-:Y:S02]  /*e0e50*/  DFMA R234, R56, -R128, R166 ;  /* 0x8000008038ea722b */ /* 0x000fe400000000a6 */
[----:B------:R-:W-:Y:S01]  /*e0e60*/  DFMA R128, R172, 0.125, R144 ;  /* 0x3fc00000ac80782b */ /* 0x000fe20000000090 */
[----:B------:R-:W4:Y:S01]  /*e0e70*/  LDL.64 R116, [R1+0x9298] ;  /* 0x0092980001747983 */ /* 0x000f220000100a00 */
[----:B------:R-:W-:-:S03]  /*e0e80*/  DFMA R122, R56, R146, -R166 ;  /* 0x00000092387a722b */ /* 0x000fc600000008a6 */
[----:B------:R-:W-:Y:S03]  /*e0e90*/  STL.64 [R1+0xaa10], R18 ;  /* 0x00aa101201007387 */ /* 0x000fe60000100a00 */
[----:B------:R-:W-:Y:S01]  /*e0ea0*/  DFMA R128, R206, 0.5, R128 ;  /* 0x3fe00000ce80782b */ /* 0x000fe20000000080 */
[----:B------:R0:W-:Y:S01]  /*e0eb0*/  STL.64 [R1+0xaaa0], R106 ;  /* 0x00aaa06a01007387 */ /* 0x0001e20000100a00 */
[----:B------:R-:W-:-:S03]  /*e0ec0*/  DADD R122, -R104, R122 ;  /* 0x00000000687a7229 */ /* 0x000fc6000000017a */
[----:B------:R-:W-:Y:S04]  /*e0ed0*/  STL.64 [R1+0xaab0], R4 ;  /* 0x00aab00401007387 */ /* 0x000fe80000100a00 */
[----:B------:R-:W-:Y:S04]  /*e0ee0*/  STL.64 [R1+0x8600], R42 ;  /* 0x0086002a01007387 */ /* 0x000fe80000100a00 */
[----:B------:R-:W4:Y:S01]  /*e0ef0*/  LDL.LU.64 R228, [R1+0x89a0] ;  /* 0x0089a00001e47983 */ /* 0x000f220000300a00 */
[----:B---3--:R-:W-:-:S03]  /*e0f00*/  DFMA R126, -R108, R36, R126 ;  /* 0x000000246c7e722b */ /* 0x008fc6000000017e */
[----:B------:R1:W-:Y:S01]  /*e0f10*/  STL.64 [R1+0xaa08], R78 ;  /* 0x00aa084e01007387 */ /* 0x0003e20000100a00 */
[----:B------:R-:W-:-:S03]  /*e0f20*/  DFMA R132, R108, R36, R102 ;  /* 0x000000246c84722b */ /* 0x000fc60000000066 */
[----:B0-----:R-:W3:Y:S04]  /*e0f30*/  LDL.64 R106, [R1+0x9970] ;  /* 0x00997000016a7983 */ /* 0x001ee80000100a00 */
[----:B------:R0:W-:Y:S01]  /*e0f40*/  STL.64 [R1+0xaa00], R136 ;  /* 0x00aa008801007387 */ /* 0x0001e20000100a00 */
[----:B--2---:R-:W-:-:S03]  /*e0f50*/  DADD R126, -R12, R126 ;  /* 0x000000000c7e7229 */ /* 0x004fc6000000017e */
[----:B-1----:R-:W2:Y:S01]  /*e0f60*/  LDL.LU.64 R78, [R1+0x8498] ;  /* 0x00849800014e7983 */ /* 0x002ea20000300a00 */
[----:B------:R-:W-:-:S03]  /*e0f70*/  DFMA R132, R160, R86, R132 ;  /* 0x00000056a084722b */ /* 0x000fc60000000084 */
[----:B------:R-:W3:Y:S01]  /*e0f80*/  LDL.64 R42, [R1+0x8bd8] ;  /* 0x008bd800012a7983 */ /* 0x000ee20000100a00 */
[----:B------:R-:W-:-:S03]  /*e0f90*/  DFMA R126, R160, R86, R126 ;  /* 0x00000056a07e722b */ /* 0x000fc6000000007e */
[----:B0-----:R-:W3:Y:S01]  /*e0fa0*/  LDL.LU.64 R136, [R1+0x8450] ;  /* 0x0084500001887983 */ /* 0x001ee20000300a00 */
[----:B------:R-:W-:Y:S02]  /*e0fb0*/  DFMA R86, R112, UR6, R128 ;  /* 0x0000000670567c2b */ /* 0x000fe40008000080 */
[----:B------:R-:W-:Y:S02]  /*e0fc0*/  DFMA R128, R38, -R148, R88 ;  /* 0x800000942680722b */ /* 0x000fe40000000058 */
[----:B------:R-:W-:Y:S01]  /*e0fd0*/  DFMA R132, R34, R90, R132 ;  /* 0x0000005a2284722b */ /* 0x000fe20000000084 */
[----:B------:R-:W2:Y:S01]  /*e0fe0*/  LDL.64 R148, [R1+0x8b30] ;  /* 0x008b300001947983 */ /* 0x000ea20000100a00 */
[----:B------:R-:W-:-:S03]  /*e0ff0*/  DADD R88, -R212, R122 ;  /* 0x00000000d4587229 */ /* 0x000fc6000000017a */
[----:B------:R-:W3:Y:S01]  /*e1000*/  LDL.LU.64 R34, [R1+0xabe0] ;  /* 0x00abe00001227983 */ /* 0x000ee20000300a00 */
[CC--:B------:R-:W-:Y:S02]  /*e1010*/  DFMA R90, R64.reuse, R124.reuse, R86 ;  /* 0x0000007c405a722b */ /* 0x0c0fe40000000056 */
[CC--:B------:R-:W-:Y:S02]  /*e1020*/  DFMA R122, R64.reuse, R124.reuse, R188 ;  /* 0x0000007c407a722b */ /* 0x0c0fe400000000bc */
[-C--:B----4-:R-:W-:Y:S02]  /*e1030*/  DFMA R86, R64, -R124.reuse, R162 ;  /* 0x8000007c4056722b */ /* 0x090fe400000000a2 */
[----:B------:R-:W-:Y:S01]  /*e1040*/  DADD R102, R18, -R184 ;  /* 0x0000000012667229 */ /* 0x000fe200000008b8 */
[----:B------:R-:W-:Y:S01]  /*e1050*/  UMOV UR6, 0x9999999a ;  /* 0x9999999a00067882 */ /* 0x000fe20000000000 */
[----:B------:R-:W-:Y:S01]  /*e1060*/  DFMA R124, R64, R124, R128 ;  /* 0x0000007c407c722b */ /* 0x000fe20000000080 */
[----:B------:R-:W-:Y:S01]  /*e1070*/  UMOV UR7, 0x400d9999 ;  /* 0x400d999900077882 */ /* 0x000fe20000000000 */
[----:B------:R-:W-:Y:S01]  /*e1080*/  DADD R128, R138, R16 ;  /* 0x000000008a807229 */ /* 0x000fe20000000010 */
[----:B------:R-:W4:Y:S04]  /*e1090*/  LDL.64 R162, [R1+0x9248] ;  /* 0x0092480001a27983 */ /* 0x000f280000100a00 */
[----:B------:R-:W2:Y:S01]  /*e10a0*/  LDL.LU.64 R16, [R1+0xabc8] ;  /* 0x00abc80001107983 */ /* 0x000ea20000300a00 */
[----:B------:R-:W-:-:S02]  /*e10b0*/  DFMA R102, R38, -R192, R102 ;  /* 0x800000c02666722b */ /* 0x000fc40000000066 */
[----:B------:R-:W-:Y:S01]  /*e10c0*/  DADD R166, R88, -R130 ;  /* 0x0000000058a67229 */ /* 0x000fe20000000882 */
[----:B------:R-:W-:Y:S01]  /*e10d0*/  STL.64 [R1+0xaac0], R116 ;  /* 0x00aac07401007387 */ /* 0x000fe20000100a00 */
[C---:B------:R-:W-:Y:S02]  /*e10e0*/  DFMA R132, R30.reuse, UR46, R132 ;  /* 0x0000002e1e847c2b */ /* 0x040fe40008000084 */
[----:B------:R-:W-:Y:S01]  /*e10f0*/  DFMA R126, R30, UR28, R126 ;  /* 0x0000001c1e7e7c2b */ /* 0x000fe2000800007e */
[----:B------:R-:W4:Y:S01]  /*e1100*/  LDL.LU.64 R130, [R1+0x85e8] ;  /* 0x0085e80001827983 */ /* 0x000f220000300a00 */
[----:B------:R-:W-:Y:S02]  /*e1110*/  DADD R102, -R170, R102 ;  /* 0x00000000aa667229 */ /* 0x000fe40000000166 */
[----:B------:R-:W-:Y:S01]  /*e1120*/  DMUL R88, R236, UR48 ;  /* 0x00000030ec587c28 */ /* 0x000fe20008000000 */
[----:B------:R-:W4:Y:S01]  /*e1130*/  LDL.64 R188, [R1+0x9df8] ;  /* 0x009df80001bc7983 */ /* 0x000f220000100a00 */
[----:B------:R-:W-:-:S04]  /*e1140*/  DFMA R124, R44, R54, R124 ;  /* 0x000000362c7c722b */ /* 0x000fc8000000007c */
[----:B------:R-:W-:Y:S02]  /*e1150*/  DFMA R152, R14, UR32, R102 ;  /* 0x000000200e987c2b */ /* 0x000fe40008000066 */
[C---:B---3--:R-:W-:Y:S01]  /*e1160*/  DADD R102, -R138.reuse, R34 ;  /* 0x000000008a667229 */ /* 0x048fe20000000122 */
[----:B------:R-:W3:Y:S01]  /*e1170*/  LDL.LU.64 R34, [R1+0xabd0] ;  /* 0x00abd00001227983 */ /* 0x000ee20000300a00 */
[----:B------:R-:W-:-:S03]  /*e1180*/  DADD R138, -R138, R120 ;  /* 0x000000008a8a7229 */ /* 0x000fc60000000178 */
[----:B------:R-:W3:Y:S01]  /*e1190*/  LDL.LU.64 R120, [R1+0xabc0] ;  /* 0x00abc00001787983 */ /* 0x000ee20000300a00 */
[----:B--2---:R-:W-:Y:S02]  /*e11a0*/  DFMA R160, R88, R16, R132 ;  /* 0x0000001058a0722b */ /* 0x004fe40000000084 */
[----:B------:R-:W-:Y:S01]  /*e11b0*/  DFMA R132, R38, -R22, R124 ;  /* 0x800000162684722b */ /* 0x000fe2000000007c */
[----:B------:R-:W2:Y:S01]  /*e11c0*/  LDL.LU.64 R22, [R1+0xabb8] ;  /* 0x00abb80001167983 */ /* 0x000ea20000300a00 */
[----:B------:R-:W-:Y:S02]  /*e11d0*/  DFMA R144, R58, R194, R86 ;  /* 0x000000c23a90722b */ /* 0x000fe40000000056 */
[----:B------:R-:W-:Y:S02]  /*e11e0*/  DADD R86, R174, R198 ;  /* 0x00000000ae567229 */ /* 0x000fe400000000c6 */
[----:B------:R-:W-:Y:S02]  /*e11f0*/  DADD R124, -R142, R168 ;  /* 0x000000008e7c7229 */ /* 0x000fe400000001a8 */
[----:B------:R-:W-:-:S02]  /*e1200*/  DMUL R198, R148, UR6 ;  /* 0x0000000694c67c28 */ /* 0x000fc40008000000 */
[----:B------:R-:W-:Y:S02]  /*e1210*/  DFMA R144, R44, R54, R144 ;  /* 0x000000362c90722b */ /* 0x000fe40000000090 */
[----:B----4-:R-:W-:Y:S01]  /*e1220*/  DFMA R132, -R38, R130, R132 ;  /* 0x000000822684722b */ /* 0x010fe20000000184 */
[----:B------:R-:W4:Y:S01]  /*e1230*/  LDL.LU.64 R54, [R1+0xabb0] ;  /* 0x00abb00001367983 */ /* 0x000f220000300a00 */
[CC--:B------:R-:W-:Y:S02]  /*e1240*/  DFMA R86, R58.reuse, -R154.reuse, R86 ;  /* 0x8000009a3a56722b */ /* 0x0c0fe40000000056 */
[----:B------:R-:W-:Y:S02]  /*e1250*/  DFMA R154, R58, R154, R128 ;  /* 0x0000009a3a9a722b */ /* 0x000fe40000000080 */
[----:B------:R-:W-:Y:S02]  /*e1260*/  DADD R212, -R174, R102 ;  /* 0x00000000aed47229 */ /* 0x000fe40000000166 */
[----:B---3--:R-:W-:Y:S01]  /*e1270*/  DFMA R142, R148, R34, R160 ;  /* 0x00000022948e722b */ /* 0x008fe200000000a0 */
[----:B------:R-:W-:Y:S01]  /*e1280*/  UMOV UR6, 0xd91d9bf5 ;  /* 0xd91d9bf500067882 */ /* 0x000fe20000000000 */
[----:B------:R-:W-:Y:S01]  /*e1290*/  DFMA R132, R64, R6, R132 ;  /* 0x000000064084722b */ /* 0x000fe20000000084 */
[----:B------:R-:W-:Y:S01]  /*e12a0*/  UMOV UR7, 0x3d5ef655 ;  /* 0x3d5ef65500077882 */ /* 0x000fe20000000000 */
[----:B------:R-:W-:Y:S01]  /*e12b0*/  DADD R160, -R170, R164 ;  /* 0x00000000aaa07229 */ /* 0x000fe200000001a4 */
[----:B------:R-:W3:Y:S03]  /*e12c0*/  LDL.64 R130, [R1+0x91e0] ;  /* 0x0091e00001827983 */ /* 0x000ee60000100a00 */
[----:B------:R-:W-:Y:S01]  /*e12d0*/  DFMA R102, R198, R120, R142 ;  /* 0x00000078c666722b */ /* 0x000fe2000000008e */
[----:B------:R-:W4:Y:S01]  /*e12e0*/  LDL.LU.64 R164, [R1+0xab98] ;  /* 0x00ab980001a47983 */ /* 0x000f220000300a00 */
[----:B------:R-:W-:-:S02]  /*e12f0*/  DFMA R142, R64, -R6, R144 ;  /* 0x80000006408e722b */ /* 0x000fc40000000090 */
[----:B--2---:R-:W-:Y:S02]  /*e1300*/  DMUL R128, R198, R22 ;  /* 0x00000016c6807228 */ /* 0x004fe40000000000 */
[----:B------:R-:W-:Y:S01]  /*e1310*/  DFMA R22, R64, R6, R90 ;  /* 0x000000064016722b */ /* 0x000fe2000000005a */
[----:B------:R-:W2:Y:S01]  /*e1320*/  LDL.LU.64 R6, [R1+0xaba8] ;  /* 0x00aba80001067983 */ /* 0x000ea20000300a00 */
[----:B------:R-:W-:Y:S02]  /*e1330*/  DMUL R90, R96, UR6 ;  /* 0x00000006605a7c28 */ /* 0x000fe40008000000 */
[----:B------:R-:W-:Y:S02]  /*e1340*/  DADD R144, R170, R28 ;  /* 0x00000000aa907229 */ /* 0x000fe4000000001c */
[----:B------:R-:W-:Y:S02]  /*e1350*/  DADD R96, R128, R102 ;  /* 0x0000000080607229 */ /* 0x000fe40000000066 */
[----:B------:R-:W-:-:S02]  /*e1360*/  DADD R154, R204, R154 ;  /* 0x00000000cc9a7229 */ /* 0x000fc4000000009a */
[----:B------:R-:W-:Y:S02]  /*e1370*/  DADD R160, -R80, R160 ;  /* 0x0000000050a07229 */ /* 0x000fe400000001a0 */
[----:B------:R-:W-:Y:S02]  /*e1380*/  DFMA R18, R38, R192, -R14 ;  /* 0x000000c02612722b */ /* 0x000fe4000000080e */
[----:B------:R-:W-:Y:S01]  /*e1390*/  DADD R138, -R174, R138 ;  /* 0x00000000ae8a7229 */ /* 0x000fe2000000018a */
[----:B------:R-:W3:Y:S01]  /*e13a0*/  LDL.64 R192, [R1+0x9940] ;  /* 0x0099400001c07983 */ /* 0x000ee20000100a00 */
[----:B------:R-:W-:Y:S02]  /*e13b0*/  DADD R144, R80, R144 ;  /* 0x0000000050907229 */ /* 0x000fe40000000090 */
[----:B------:R-:W-:Y:S01]  /*e13c0*/  DFMA R154, R218, 2, R154 ;  /* 0x40000000da9a782b */ /* 0x000fe2000000009a */
[----:B------:R0:W-:Y:S04]  /*e13d0*/  STL.64 [R1+0x8570], R18 ;  /* 0x0085701201007387 */ /* 0x0001e80000100a00 */
[----:B------:R-:W3:Y:S01]  /*e13e0*/  LDL.LU.64 R14, [R1+0xabd8] ;  /* 0x00abd800010e7983 */ /* 0x000ee20000300a00 */
[----:B------:R-:W-:Y:S01]  /*e13f0*/  UMOV UR6, 0xe147ae14 ;  /* 0xe147ae1400067882 */ /* 0x000fe20000000000 */
[----:B------:R-:W-:-:S02]  /*e1400*/  UMOV UR7, 0x3fe6147a ;  /* 0x3fe6147a00077882 */ /* 0x000fc40000000000 */
[----:B------:R1:W-:Y:S04]  /*e1410*/  STL.64 [R1+0xaa80], R166 ;  /* 0x00aa80a601007387 */ /* 0x0003e80000100a00 */
[----:B0-----:R-:W3:Y:S04]  /*e1420*/  LDL.64 R18, [R1+0xa8a8] ;  /* 0x00a8a80001127983 */ /* 0x001ee80000100a00 */
[----:B------:R-:W-:Y:S04]  /*e1430*/  STL.64 [R1+0xaa30], R78 ;  /* 0x00aa304e01007387 */ /* 0x000fe80000100a00 */
[----:B-1----:R-:W3:Y:S04]  /*e1440*/  LDL.64 R166, [R1+0x9de0] ;  /* 0x009de00001a67983 */ /* 0x002ee80000100a00 */
[----:B------:R-:W-:Y:S04]  /*e1450*/  STL.64 [R1+0xaa60], R136 ;  /* 0x00aa608801007387 */ /* 0x000fe80000100a00 */
[----:B------:R0:W-:Y:S04]  /*e1460*/  STL.64 [R1+0xaa20], R124 ;  /* 0x00aa207c01007387 */ /* 0x0001e80000100a00 */
[----:B------:R-:W3:Y:S04]  /*e1470*/  LDL.LU.64 R28, [R1+0xaba0] ;  /* 0x00aba000011c7983 */ /* 0x000ee80000300a00 */
[----:B0-----:R-:W3:Y:S01]  /*e1480*/  LDL.LU.64 R124, [R1+0x87e0] ;  /* 0x0087e000017c7983 */ /* 0x001ee20000300a00 */
[----:B----4-:R-:W-:-:S02]  /*e1490*/  DFMA R96, R148, R164, R96 ;  /* 0x000000a49460722b */ /* 0x010fc40000000060 */
[----:B--2---:R-:W-:Y:S01]  /*e14a0*/  DFMA R102, R34, -R6, R54 ;  /* 0x800000062266722b */ /* 0x004fe20000000036 */
[----:B------:R-:W2:Y:S04]  /*e14b0*/  LDL.LU.64 R6, [R1+0xab88] ;  /* 0x00ab880001067983 */ /* 0x000ea80000300a00 */
[----:B------:R-:W4:Y:S03]  /*e14c0*/  LDL.LU.64 R54, [R1+0xab90] ;  /* 0x00ab900001367983 */ /* 0x000f260000300a00 */
[----:B------:R-:W-:Y:S02]  /*e14d0*/  DFMA R102, -R148, R34, R102 ;  /* 0x000000229466722b */ /* 0x000fe40000000166 */
[----:B------:R-:W-:-:S02]  /*e14e0*/  DFMA R34, R198, R78, R96 ;  /* 0x0000004ec622722b */ /* 0x000fc40000000060 */
[----:B------:R-:W-:Y:S01]  /*e14f0*/  DADD R96, R186, R144 ;  /* 0x00000000ba607229 */ /* 0x000fe20000000090 */
[----:B------:R-:W4:Y:S01]  /*e1500*/  LDL.LU.64 R78, [R1+0x85a0] ;  /* 0x0085a000014e7983 */ /* 0x000f220000300a00 */
[----:B------:R-:W-:Y:S02]  /*e1510*/  DFMA R144, R56, R232, R154 ;  /* 0x000000e83890722b */ /* 0x000fe4000000009a */
[----:B------:R-:W-:Y:S02]  /*e1520*/  DADD R154, -R186, R160 ;  /* 0x00000000ba9a7229 */ /* 0x000fe400000001a0 */
[----:B------:R-:W-:Y:S02]  /*e1530*/  DFMA R160, R116, R4, R34 ;  /* 0x0000000474a0722b */ /* 0x000fe40000000022 */
[C---:B------:R-:W-:Y:S01]  /*e1540*/  DADD R34, R104.reuse, R96 ;  /* 0x0000000068227229 */ /* 0x040fe20000000060 */
[----:B------:R-:W4:Y:S03]  /*e1550*/  LDL.64 R4, [R1+0x9938] ;  /* 0x0099380001047983 */ /* 0x000f260000100a00 */
[----:B------:R-:W-:Y:S01]  /*e1560*/  DADD R154, -R104, R154 ;  /* 0x00000000689a7229 */ /* 0x000fe2000000019a */
[----:B------:R-:W4:Y:S04]  /*e1570*/  LDL.64 R116, [R1+0x8cc0] ;  /* 0x008cc00001747983 */ /* 0x000f280000100a00 */
[----:B------:R0:W-:Y:S01]  /*e1580*/  STL.64 [R1+0xaa28], R34 ;  /* 0x00aa282201007387 */ /* 0x0001e20000100a00 */
[----:B------:R-:W-:-:S02]  /*e1590*/  DFMA R96, R162, R64, R22 ;  /* 0x00000040a260722b */ /* 0x000fc40000000016 */
[----:B0-----:R-:W-:Y:S02]  /*e15a0*/  DFMA R34, R98, R216, R126 ;  /* 0x000000d86222722b */ /* 0x001fe4000000007e */
[C---:B------:R-:W-:Y:S02]  /*e15b0*/  DFMA R126, R176.reuse, R52, R132 ;  /* 0x00000034b07e722b */ /* 0x040fe40000000084 */
[----:B------:R-:W-:Y:S01]  /*e15c0*/  DFMA R132, R176, R24, R142 ;  /* 0x00000018b084722b */ /* 0x000fe2000000008e */
[----:B------:R-:W4:Y:S01]  /*e15d0*/  LDL.LU.64 R24, [R1+0xab80] ;  /* 0x00ab800001187983 */ /* 0x000f220000300a00 */
[----:B------:R-:W-:-:S03]  /*e15e0*/  DFMA R22, R44, -R244, R154 ;  /* 0x800000f42c16722b */ /* 0x000fc6000000009a */
[----:B------:R-:W4:Y:S01]  /*e15f0*/  LDL.LU.64 R244, [R1+0xab78] ;  /* 0x00ab780001f47983 */ /* 0x000f220000300a00 */
[----:B------:R-:W-:-:S03]  /*e1600*/  DFMA R44, R236, R64, R96 ;  /* 0x00000040ec2c722b */ /* 0x000fc60000000060 */
[----:B------:R3:W-:Y:S01]  /*e1610*/  STL.64 [R1+0x8560], R34 ;  /* 0x0085602201007387 */ /* 0x0007e20000100a00 */
[----:B------:R-:W-:Y:S02]  /*e1620*/  DFMA R144, R62, -R94, R144 ;  /* 0x8000005e3e90722b */ /* 0x000fe40000000090 */
[----:B---3--:R-:W-:-:S06]  /*e1630*/  DFMA R34, R192, R216, R160 ;  /* 0x000000d8c022722b */ /* 0x008fcc00000000a0 */
[C---:B------:R-:W-:Y:S02]  /*e1640*/  DFMA R104, R176.reuse, R90, R144 ;  /* 0x0000005ab068722b */ /* 0x040fe40000000090 */
[----:B------:R-:W-:Y:S01]  /*e1650*/  DFMA R96, R176, R52, R132 ;  /* 0x00000034b060722b */ /* 0x000fe20000000084 */
[----:B------:R-:W3:Y:S05]  /*e1660*/  LDL.LU.64 R52, [R1+0xab70] ;  /* 0x00ab700001347983 */ /* 0x000eea0000300a00 */
[----:B------:R-:W-:Y:S02]  /*e1670*/  DFMA R110, R110, 2, R104 ;  /* 0x400000006e6e782b */ /* 0x000fe40000000068 */
[----:B------:R-:W-:-:S02]  /*e1680*/  DFMA R104, R236, R64, R214 ;  /* 0x00000040ec68722b */ /* 0x000fc400000000d6 */
[----:B------:R-:W-:Y:S01]  /*e1690*/  DFMA R96, R56, R100, R96 ;  /* 0x000000643860722b */ /* 0x000fe20000000060 */
[----:B------:R0:W-:Y:S04]  /*e16a0*/  STL.64 [R1+0x8550], R34 ;  /* 0x0085502201007387 */ /* 0x0001e80000100a00 */
[----:B0-----:R-:W3:Y:S01]  /*e16b0*/  LDL.64 R34, [R1+0xa2b8] ;  /* 0x00a2b80001227983 */ /* 0x001ee20000100a00 */
[----:B--2---:R-:W-:-:S08]  /*e16c0*/  DFMA R138, R130, R6, R138 ;  /* 0x00000006828a722b */ /* 0x004fd0000000008a */
[----:B------:R-:W-:Y:S02]  /*e16d0*/  DFMA R216, R192, R216, R138 ;  /* 0x000000d8c0d8722b */ /* 0x000fe4000000008a */
[----:B------:R-:W-:Y:S01]  /*e16e0*/  DADD R138, R10, R126 ;  /* 0x000000000a8a7229 */ /* 0x000fe2000000007e */
[----:B------:R-:W-:Y:S01]  /*e16f0*/  IMAD.MOV.U32 R192, RZ, RZ, R222 ;  /* 0x000000ffffc07224 */ /* 0x000fe200078e00de */
[----:B------:R-:W-:Y:S01]  /*e1700*/  DADD R126, R106, R44 ;  /* 0x000000006a7e7229 */ /* 0x000fe2000000002c */
[----:B------:R-:W-:Y:S01]  /*e1710*/  IMAD.MOV.U32 R193, RZ, RZ, R223 ;  /* 0x000000ffffc17224 */ /* 0x000fe200078e00df */
[----:B------:R-:W-:Y:S02]  /*e1720*/  DFMA R44, R56, -R100, -R84 ;  /* 0x80000064382c722b */ /* 0x000fe40000000854 */
[----:B----4-:R-:W-:Y:S02]  /*e1730*/  DFMA R110, R4, R176, R110 ;  /* 0x000000b0046e722b */ /* 0x010fe4000000006e */
[----:B------:R-:W-:-:S02]  /*e1740*/  DMUL R222, R18, R24 ;  /* 0x0000001812de7228 */ /* 0x000fc40000000000 */
[----:B------:R-:W-:Y:S01]  /*e1750*/  DADD R24, R84, R138 ;  /* 0x0000000054187229 */ /* 0x000fe2000000008a */
[----:B------:R-:W2:Y:S01]  /*e1760*/  LDL.64 R18, [R1+0x8bb8] ;  /* 0x008bb80001127983 */ /* 0x000ea20000100a00 */
[----:B------:R-:W-:Y:S02]  /*e1770*/  DFMA R84, R162, R64, R48 ;  /* 0x00000040a254722b */ /* 0x000fe40000000030 */
[C---:B------:R-:W-:Y:S01]  /*e1780*/  DFMA R4, R244.reuse, UR36, R104 ;  /* 0x00000024f4047c2b */ /* 0x040fe20008000068 */
[----:B------:R-:W4:Y:S05]  /*e1790*/  LDL.LU.64 R48, [R1+0xab68] ;  /* 0x00ab680001307983 */ /* 0x000f2a0000300a00 */
[----:B------:R-:W-:-:S02]  /*e17a0*/  DFMA R142, R244, UR6, R84 ;  /* 0x00000006f48e7c2b */ /* 0x000fc40008000054 */
[----:B------:R-:W-:Y:S01]  /*e17b0*/  DFMA R84, R56, R100, R76 ;  /* 0x000000643854722b */ /* 0x000fe2000000004c */
[----:B------:R-:W2:Y:S01]  /*e17c0*/  LDL.LU.64 R76, [R1+0xab60] ;  /* 0x00ab6000014c7983 */ /* 0x000ea20000300a00 */
[C---:B------:R-:W-:Y:S02]  /*e17d0*/  DADD R138, -R50.reuse, R44 ;  /* 0x00000000328a7229 */ /* 0x040fe4000000012c */
[----:B------:R-:W-:Y:S02]  /*e17e0*/  DADD R44, R50, R96 ;  /* 0x00000000322c7229 */ /* 0x000fe40000000060 */
[----:B------:R-:W-:Y:S01]  /*e17f0*/  DFMA R96, R178, -R14, R22 ;  /* 0x8000000eb260722b */ /* 0x000fe20000000016 */
[----:B------:R-:W2:Y:S01]  /*e1800*/  LDL.LU.64 R14, [R1+0xab50] ;  /* 0x00ab5000010e7983 */ /* 0x000ea20000300a00 */
[----:B------:R-:W-:-:S03]  /*e1810*/  DFMA R104, R56, R100, R50 ;  /* 0x000000643868722b */ /* 0x000fc60000000032 */
[----:B------:R0:W-:Y:S04]  /*e1820*/  STL.64 [R1+0x8530], R4 ;  /* 0x0085300401007387 */ /* 0x0001e80000100a00 */
[----:B------:R-:W2:Y:S04]  /*e1830*/  LDL.LU.64 R50, [R1+0xab58] ;  /* 0x00ab580001327983 */ /* 0x000ea80000300a00 */
[----:B0-----:R-:W2:Y:S01]  /*e1840*/  LDL.64 R4, [R1+0xa2b0] ;  /* 0x00a2b00001047983 */ /* 0x001ea20000100a00 */
[----:B------:R-:W-:Y:S01]  /*e1850*/  DFMA R110, R42, R136, R110 ;  /* 0x000000882a6e722b */ /* 0x000fe2000000006e */
[----:B------:R-:W-:Y:S01]  /*e1860*/  UMOV UR6, 0xd9d7bdbb ;  /* 0xd9d7bdbb00067882 */ /* 0x000fe20000000000 */
[----:B------:R-:W-:Y:S01]  /*e1870*/  UMOV UR7, 0x3dcb7cdf ;  /* 0x3dcb7cdf00077882 */ /* 0x000fe20000000000 */
[----:B------:R-:W-:Y:S01]  /*e1880*/  IMAD.MOV.U32 R98, RZ, RZ, R226 ;  /* 0x000000ffff627224 */ /* 0x000fe200078e00e2 */
[----:B------:R-:W-:Y:S01]  /*e1890*/  MOV R99, R227 ;  /* 0x000000e300637202 */ /* 0x000fe20000000f00 */
[----:B---3--:R-:W-:Y:S01]  /*e18a0*/  DMUL R22, R166, R52 ;  /* 0x00000034a6167228 */ /* 0x008fe20000000000 */
[----:B------:R-:W3:Y:S02]  /*e18b0*/  LDL.64 R136, [R1+0x8630] ;  /* 0x0086300001887983 */ /* 0x000ee40000100a00 */
[----:B------:R-:W-:-:S02]  /*e18c0*/  DADD R100, R222, R110 ;  /* 0x00000000de647229 */ /* 0x000fc4000000006e */
[----:B------:R-:W-:Y:S01]  /*e18d0*/  DADD R52, R230, R44 ;  /* 0x00000000e6347229 */ /* 0x000fe2000000002c */
        /* <DEDUP_REMOVED lines=8> */
[----:B------:R-:W-:Y:S02]  /*e1960*/  DFMA R52, R58, R238, R52 ;  /* 0x000000ee3a34722b */ /* 0x000fe40000000034 */
[----:B------:R-:W-:Y:S02]  /*e1970*/  DFMA R96, R72, R46, R96 ;  /* 0x0000002e4860722b */ /* 0x000fe40000000060 */
[----:B----4-:R-:W-:Y:S02]  /*e1980*/  DMUL R44, R34, R48 ;  /* 0x00000030222c7228 */ /* 0x010fe40000000000 */
[----:B--2---:R-:W-:Y:S02]  /*e1990*/  DMUL R110, R76, UR6 ;  /* 0x000000064c6e7c28 */ /* 0x004fe40008000000 */
[----:B------:R-:W-:Y:S02]  /*e19a0*/  DFMA R76, R78, UR12, R100 ;  /* 0x0000000c4e4c7c2b */ /* 0x000fe40008000064 */
[----:B------:R-:W-:-:S06]  /*e19b0*/  DFMA R100, R230, UR44, R24 ;  /* 0x0000002ce6647c2b */ /* 0x000fcc0008000018 */
[----:B------:R-:W-:Y:S02]  /*e19c0*/  DFMA R76, R18, R14, R76 ;  /* 0x0000000e124c722b */ /* 0x000fe4000000004c */
[----:B------:R-:W-:Y:S01]  /*e19d0*/  DMUL R48, R38, R110 ;  /* 0x0000006e26307228 */ /* 0x000fe20000000000 */
[----:B------:R0:W-:Y:S05]  /*e19e0*/  STL.64 [R1+0xaa88], R14 ;  /* 0x00aa880e01007387 */ /* 0x0001ea0000100a00 */
[----:B------:R-:W-:Y:S02]  /*e19f0*/  DFMA R110, R44, 2, R76 ;  /* 0x400000002c6e782b */ /* 0x000fe4000000004c */
[----:B------:R-:W-:-:S02]  /*e1a00*/  DMUL R24, R4, R50 ;  /* 0x0000003204187228 */ /* 0x000fc40000000000 */
[----:B------:R-:W-:Y:S01]  /*e1a10*/  DFMA R50, R62, R94, R52 ;  /* 0x0000005e3e32722b */ /* 0x000fe20000000034 */
[----:B0-----:R-:W2:Y:S01]  /*e1a20*/  LDL.64 R14, [R1+0x9930] ;  /* 0x00993000010e7983 */ /* 0x001ea20000100a00 */
[----:B------:R-:W-:-:S03]  /*e1a30*/  DFMA R52, -R116, R178, R96 ;  /* 0x000000b27434722b */ /* 0x000fc60000000160 */
[----:B------:R-:W4:Y:S01]  /*e1a40*/  LDL.64 R4, [R1+0xa890] ;  /* 0x00a8900001047983 */ /* 0x000f220000100a00 */
[----:B------:R-:W-:-:S03]  /*e1a50*/  DFMA R96, R24, 3, R110 ;  /* 0x400800001860782b */ /* 0x000fc6000000006e */
[----:B------:R0:W-:Y:S01]  /*e1a60*/  STL.64 [R1+0xaad0], R24 ;  /* 0x00aad01801007387 */ /* 0x0001e20000100a00 */
[----:B------:R-:W-:-:S03]  /*e1a70*/  DADD R110, R12, R52 ;  /* 0x000000000c6e7229 */ /* 0x000fc60000000034 */
[----:B------:R-:W4:Y:S04]  /*e1a80*/  LDL.LU.64 R12, [R1+0xab48] ;  /* 0x00ab4800010c7983 */ /* 0x000f280000300a00 */
[----:B0-----:R-:W4:Y:S01]  /*e1a90*/  LDL.64 R24, [R1+0x9d10] ;  /* 0x009d100001187983 */ /* 0x001f220000100a00 */
[----:B------:R-:W-:Y:S02]  /*e1aa0*/  DMUL R54, R188, R54 ;  /* 0x00000036bc367228 */ /* 0x000fe40000000000 */
[----:B------:R-:W-:Y:S02]  /*e1ab0*/  DADD R76, -R48, R100 ;  /* 0x00000000304c7229 */ /* 0x000fe40000000164 */
[----:B---3--:R-:W-:Y:S02]  /*e1ac0*/  DFMA R50, R136, R156, R50 ;  /* 0x0000009c8832722b */ /* 0x008fe40000000032 */
[----:B------:R-:W-:-:S02]  /*e1ad0*/  DADD R52, R210, R210 ;  /* 0x00000000d2347229 */ /* 0x000fc400000000d2 */
[----:B------:R-:W-:Y:S02]  /*e1ae0*/  DMUL R220, R98, R220 ;  /* 0x000000dc62dc7228 */ /* 0x000fe40000000000 */
[----:B------:R-:W-:Y:S02]  /*e1af0*/  DADD R114, R54, R114 ;  /* 0x0000000036727229 */ /* 0x000fe40000000072 */
[----:B------:R-:W-:Y:S02]  /*e1b00*/  DFMA R76, R30, UR46, R76 ;  /* 0x0000002e1e4c7c2b */ /* 0x000fe4000800004c */
[----:B------:R-:W-:Y:S02]  /*e1b10*/  DFMA R50, -R162, R64, R50 ;  /* 0x00000040a232722b */ /* 0x000fe40000000132 */
[----:B------:R-:W-:Y:S02]  /*e1b20*/  DFMA R52, R26, 3, R52 ;  /* 0x400800001a34782b */ /* 0x000fe40000000034 */
[----:B------:R-:W-:-:S02]  /*e1b30*/  DADD R96, R220, R96 ;  /* 0x00000000dc607229 */ /* 0x000fc40000000060 */
[----:B------:R-:W-:Y:S02]  /*e1b40*/  DADD R114, R22, R114 ;  /* 0x0000000016727229 */ /* 0x000fe40000000072 */
[----:B------:R-:W-:Y:S02]  /*e1b50*/  DFMA R76, R136, R156, R76 ;  /* 0x0000009c884c722b */ /* 0x000fe4000000004c */
[----:B------:R-:W-:Y:S02]  /*e1b60*/  DFMA R50, -R236, R64, R50 ;  /* 0x00000040ec32722b */ /* 0x000fe40000000132 */
[----:B------:R-:W-:Y:S01]  /*e1b70*/  DADD R52, R204, R52 ;  /* 0x00000000cc347229 */ /* 0x000fe20000000034 */
[----:B------:R0:W-:Y:S01]  /*e1b80*/  STL.64 [R1+0xaaa8], R164 ;  /* 0x00aaa8a401007387 */ /* 0x0001e20000100a00 */
[----:B------:R-:W-:Y:S02]  /*e1b90*/  DFMA R214, R74, R32, R110 ;  /* 0x000000204ad6722b */ /* 0x000fe4000000006e */
[----:B------:R-:W-:-:S02]  /*e1ba0*/  DADD R144, -R244, R246 ;  /* 0x00000000f4907229 */ /* 0x000fc400000001f6 */
[----:B------:R-:W-:Y:S01]  /*e1bb0*/  DFMA R100, -R74, R32, R228 ;  /* 0x000000204a64722b */ /* 0x000fe200000001e4 */
[----:B------:R1:W-:Y:S04]  /*e1bc0*/  STL.64 [R1+0xaa48], R142 ;  /* 0x00aa488e01007387 */ /* 0x0003e80000100a00 */
[----:B0-----:R-:W3:Y:S01]  /*e1bd0*/  LDL.64 R164, [R1+0x9cf0] ;  /* 0x009cf00001a47983 */ /* 0x001ee20000100a00 */
[----:B------:R-:W-:Y:S01]  /*e1be0*/  DFMA R122, R58, R194, R122 ;  /* 0x000000c23a7a722b */ /* 0x000fe2000000007a */
[----:B------:R-:W-:Y:S01]  /*e1bf0*/  IMAD.MOV.U32 R18, RZ, RZ, R148 ;  /* 0x000000ffff127224 */ /* 0x000fe200078e0094 */
[----:B------:R-:W-:Y:S01]  /*e1c00*/  MOV R19, R149 ;  /* 0x0000009500137202 */ /* 0x000fe20000000f00 */
[----:B------:R-:W-:Y:S04]  /*e1c10*/  STL.64 [R1+0xaa18], R152 ;  /* 0x00aa189801007387 */ /* 0x000fe80000100a00 */
[----:B-1----:R-:W3:Y:S01]  /*e1c20*/  LDL.LU.64 R142, [R1+0x8688] ;  /* 0x00868800018e7983 */ /* 0x002ee20000300a00 */
[----:B------:R-:W-:-:S03]  /*e1c30*/  DFMA R228, R56, -R146, -R112 ;  /* 0x8000009238e4722b */ /* 0x000fc60000000870 */
[----:B------:R0:W-:Y:S04]  /*e1c40*/  STL.64 [R1+0xaa38], R144 ;  /* 0x00aa389001007387 */ /* 0x0001e80000100a00 */
[----:B------:R-:W-:Y:S04]  /*e1c50*/  STL.64 [R1+0xa958], R216 ;  /* 0x00a958d801007387 */ /* 0x000fe80000100a00 */
[----:B------:R-:W-:Y:S04]  /*e1c60*/  STL.64 [R1+0xaa40], R42 ;  /* 0x00aa402a01007387 */ /* 0x000fe80000100a00 */
[----:B------:R-:W-:Y:S04]  /*e1c70*/  STL.64 [R1+0xaa50], R222 ;  /* 0x00aa50de01007387 */ /* 0x000fe80000100a00 */
[----:B------:R-:W-:Y:S04]  /*e1c80*/  STL.64 [R1+0xaa58], R78 ;  /* 0x00aa584e01007387 */ /* 0x000fe80000100a00 */
[----:B------:R-:W-:Y:S04]  /*e1c90*/  STL.64 [R1+0xaa68], R98 ;  /* 0x00aa686201007387 */ /* 0x000fe80000100a00 */
[----:B0-----:R-:W3:Y:S04]  /*e1ca0*/  LDL.LU.64 R144, [R1+0x8520] ;  /* 0x0085200001907983 */ /* 0x001ee80000300a00 */
[----:B------:R-:W-:Y:S04]  /*e1cb0*/  STL.128 [R1+0xa990], R100 ;  /* 0x00a9906401007387 */ /* 0x000fe80000100c00 */
[----:B------:R-:W3:Y:S04]  /*e1cc0*/  LDL.LU.64 R74, [R1+0xab40] ;  /* 0x00ab4000014a7983 */ /* 0x000ee80000300a00 */
[----:B------:R0:W-:Y:S04]  /*e1cd0*/  STL.64 [R1+0xaa70], R214 ;  /* 0x00aa70d601007387 */ /* 0x0001e80000100a00 */
[----:B------:R-:W3:Y:S04]  /*e1ce0*/  LDL.LU.64 R194, [R1+0x8ab0] ;  /* 0x008ab00001c27983 */ /* 0x000ee80000300a00 */
[----:B------:R-:W3:Y:S01]  /*e1cf0*/  LDL.LU.64 R152, [R1+0x8708] ;  /* 0x0087080001987983 */ /* 0x000ee20000300a00 */
[----:B--2---:R-:W-:-:S02]  /*e1d00*/  DFMA R110, -R14, R196, R86 ;  /* 0x000000c40e6e722b */ /* 0x004fc40000000156 */
[CC--:B------:R-:W-:Y:S02]  /*e1d10*/  DFMA R168, R14.reuse, R196.reuse, R96 ;  /* 0x000000c40ea8722b */ /* 0x0c0fe40000000060 */
[----:B------:R-:W-:Y:S01]  /*e1d20*/  DFMA R162, R14, R196, R114 ;  /* 0x000000c40ea2722b */ /* 0x000fe20000000072 */
[----:B------:R-:W2:Y:S01]  /*e1d30*/  LDL.LU.64 R196, [R1+0xab38] ;  /* 0x00ab380001c47983 */ /* 0x000ea20000300a00 */
[----:B------:R-:W-:Y:S02]  /*e1d40*/  DFMA R114, R236, R64, R76 ;  /* 0x00000040ec72722b */ /* 0x000fe4000000004c */
[----:B------:R-:W-:Y:S02]  /*e1d50*/  DFMA R64, R88, R16, R50 ;  /* 0x000000105840722b */ /* 0x000fe40000000032 */
[----:B------:R-:W-:Y:S02]  /*e1d60*/  DADD R76, R218, R182 ;  /* 0x00000000da4c7229 */ /* 0x000fe400000000b6 */
[----:B----4-:R-:W-:-:S02]  /*e1d70*/  DMUL R32, R4, R12 ;  /* 0x0000000c04207228 */ /* 0x010fc40000000000 */
[----:B------:R-:W-:Y:S02]  /*e1d80*/  DFMA R50, R218, 2, R52 ;  /* 0x40000000da32782b */ /* 0x000fe40000000034 */
[----:B------:R-:W-:Y:S01]  /*e1d90*/  DADD R12, R24, R8 ;  /* 0x00000000180c7229 */ /* 0x000fe20000000008 */
[----:B------:R-:W4:Y:S01]  /*e1da0*/  LDL.LU.64 R8, [R1+0xab30] ;  /* 0x00ab300001087983 */ /* 0x000f220000300a00 */
[CC--:B------:R-:W-:Y:S02]  /*e1db0*/  DFMA R52, R56.reuse, R118.reuse, R84 ;  /* 0x000000763834722b */ /* 0x0c0fe40000000054 */
[C---:B------:R-:W-:Y:S01]  /*e1dc0*/  DFMA R96, R56.reuse, R118, -R230 ;  /* 0x000000763860722b */ /* 0x040fe200000008e6 */
[----:B------:R-:W4:Y:S01]  /*e1dd0*/  LDL.LU.64 R148, [R1+0x8848] ;  /* 0x0088480001947983 */ /* 0x000f220000300a00 */
[CC--:B------:R-:W-:Y:S02]  /*e1de0*/  DFMA R76, R56.reuse, R232.reuse, R76 ;  /* 0x000000e8384c722b */ /* 0x0c0fe4000000004c */
[CC--:B------:R-:W-:Y:S01]  /*e1df0*/  DFMA R50, R56.reuse, R232.reuse, R50 ;  /* 0x000000e83832722b */ /* 0x0c0fe20000000032 */
[----:B------:R-:W4:Y:S01]  /*e1e00*/  LDL.LU.64 R132, [R1+0x8860] ;  /* 0x0088600001847983 */ /* 0x000f220000300a00 */
[----:B------:R-:W-:-:S03]  /*e1e10*/  DFMA R56, R56, -R232, -R32 ;  /* 0x800000e83838722b */ /* 0x000fc60000000820 */
[----:B------:R-:W4:Y:S01]  /*e1e20*/  LDL.LU.64 R232, [R1+0xab28] ;  /* 0x00ab280001e87983 */ /* 0x000f220000300a00 */
[----:B------:R-:W-:-:S03]  /*e1e30*/  DFMA R86, R38, R28, -R124 ;  /* 0x0000001c2656722b */ /* 0x000fc6000000087c */
[----:B------:R-:W4:Y:S04]  /*e1e40*/  LDL.LU.64 R28, [R1+0xab18] ;  /* 0x00ab1800011c7983 */ /* 0x000f280000300a00 */
[----:B------:R-:W4:Y:S04]  /*e1e50*/  LDL.LU.64 R154, [R1+0x89c8] ;  /* 0x0089c800019a7983 */ /* 0x000f280000300a00 */
[----:B------:R-:W4:Y:S04]  /*e1e60*/  LDL.LU.64 R160, [R1+0x8780] ;  /* 0x0087800001a07983 */ /* 0x000f280000300a00 */
[----:B------:R-:W4:Y:S04]  /*e1e70*/  LDL.LU.64 R188, [R1+0x87a8] ;  /* 0x0087a80001bc7983 */ /* 0x000f280000300a00 */
[----:B------:R-:W4:Y:S04]  /*e1e80*/  LDL.LU.64 R14, [R1+0x8458] ;  /* 0x00845800010e7983 */ /* 0x000f280000300a00 */
[----:B------:R-:W4:Y:S04]  /*e1e90*/  LDL.64 R166, [R1+0x9258] ;  /* 0x0092580001a67983 */ /* 0x000f280000100a00 */
[----:B------:R-:W4:Y:S04]  /*e1ea0*/  LDL.LU.64 R34, [R1+0x8568] ;  /* 0x0085680001227983 */ /* 0x000f280000300a00 */
[----:B0-----:R-:W4:Y:S04]  /*e1eb0*/  LDL.LU.64 R214, [R1+0x8438] ;  /* 0x0084380001d67983 */ /* 0x001f280000300a00 */
[----:B------:R-:W4:Y:S04]  /*e1ec0*/  LDL.LU.64 R42, [R1+0x8468] ;  /* 0x00846800012a7983 */ /* 0x000f280000300a00 */
[----:B------:R-:W4:Y:S04]  /*e1ed0*/  LDL.64 R216, [R1+0x9ac0] ;  /* 0x009ac00001d87983 */ /* 0x000f280000100a00 */
[----:B------:R-:W4:Y:S04]  /*e1ee0*/  LDL.LU.64 R174, [R1+0x8730] ;  /* 0x0087300001ae7983 */ /* 0x000f280000300a00 */
[----:B------:R-:W4:Y:S04]  /*e1ef0*/  LDL.64 R4, [R1+0x8b50] ;  /* 0x008b500001047983 */ /* 0x000f280000100a00 */
[----:B------:R-:W4:Y:S04]  /*e1f00*/  LDL.LU.64 R78, [R1+0x85d0] ;  /* 0x0085d000014e7983 */ /* 0x000f280000300a00 */
[----:B------:R-:W4:Y:S01]  /*e1f10*/  LDL.LU.64 R124, [R1+0x8778] ;  /* 0x00877800017c7983 */ /* 0x000f220000300a00 */
[----:B---3--:R-:W-:Y:S01]  /*e1f20*/  DFMA R98, R38, R152, -R144 ;  /* 0x000000982662722b */ /* 0x008fe20000000890 */
[----:B------:R-:W-:-:S02]  /*e1f30*/  MOV R236, R240 ;  /* 0x000000f000ec7202 */ /* 0x000fc40000000f00 */
[----:B------:R-:W3:Y:S01]  /*e1f40*/  LDL.LU.64 R152, [R1+0x8850] ;  /* 0x0088500001987983 */ /* 0x000ee20000300a00 */
[----:B------:R-:W-:Y:S01]  /*e1f50*/  IMAD.MOV.U32 R237, RZ, RZ, R241 ;  /* 0x000000ffffed7224 */ /* 0x000fe200078e00f1 */
[----:B------:R-:W-:Y:S01]  /*e1f60*/  DADD R226, R244, R126 ;  /* 0x00000000f4e27229 */ /* 0x000fe2000000007e */
[----:B------:R-:W-:Y:S01]  /*e1f70*/  UMOV UR6, 0xe147ae14 ;  /* 0xe147ae1400067882 */ /* 0x000fe20000000000 */
[----:B------:R-:W-:Y:S01]  /*e1f80*/  UMOV UR7, 0x3fde147a ;  /* 0x3fde147a00077882 */ /* 0x000fe20000000000 */
[----:B------:R-:W-:Y:S01]  /*e1f90*/  DADD R110, R68, R110 ;  /* 0x00000000446e7229 */ /* 0x000fe2000000006e */
[----:B------:R-:W3:Y:S04]  /*e1fa0*/  LDL.LU.64 R100, [R1+0x8638] ;  /* 0x0086380001647983 */ /* 0x000ee80000300a00 */
[----:B------:R-:W3:Y:S04]  /*e1fb0*/  LDL.LU.64 R102, [R1+0x86c0] ;  /* 0x0086c00001667983 */ /* 0x000ee80000300a00 */
[----:B------:R-:W3:Y:S01]  /*e1fc0*/  LDL.LU R0, [R1+0xa1e0] ;  /* 0x00a1e00001007983 */ /* 0x000ee20000300800 */
[----:B--2---:R-:W-:-:S08]  /*e1fd0*/  DFMA R12, R164, R196, R12 ;  /* 0x000000c4a40c722b */ /* 0x004fd0000000000c */
[----:B------:R-:W-:Y:S01]  /*e1fe0*/  DFMA R84, R72, R46, R12 ;  /* 0x0000002e4854722b */ /* 0x000fe2000000000c */
[----:B------:R-:W2:Y:S01]  /*e1ff0*/  LDL.LU.64 R72, [R1+0xab20] ;  /* 0x00ab200001487983 */ /* 0x000ea20000300a00 */
[----:B----4-:R-:W-:-:S08]  /*e2000*/  DFMA R64, R142, R8, R64 ;  /* 0x000000088e40722b */ /* 0x010fd00000000040 */
[----:B------:R-:W-:Y:S02]  /*e2010*/  DFMA R12, R136, R92, R64 ;  /* 0x0000005c880c722b */ /* 0x000fe40000000040 */
[----:B------:R-:W-:Y:S02]  /*e2020*/  DADD R64, R74, R194 ;  /* 0x000000004a407229 */ /* 0x000fe400000000c2 */
[----:B------:R-:W-:Y:S01]  /*e2030*/  DADD R118, R232, R122 ;  /* 0x00000000e8767229 */ /* 0x000fe2000000007a */
[----:B------:R-:W4:Y:S01]  /*e2040*/  LDL.LU.64 R194, [R1+0x86d0] ;  /* 0x0086d00001c27983 */ /* 0x000f220000300a00 */
[----:B------:R-:W-:-:S04]  /*e2050*/  DFMA R122, R116, R178, R84 ;  /* 0x000000b2747a722b */ /* 0x000fc80000000054 */
[----:B------:R-:W-:-:S04]  /*e2060*/  DFMA R148, R38, R148, R64 ;  /* 0x000000942694722b */ /* 0x000fc80000000040 */
[----:B------:R-:W-:Y:S02]  /*e2070*/  DFMA R38, R108, R36, R122 ;  /* 0x000000246c26722b */ /* 0x000fe4000000007a */
[----:B------:R-:W-:Y:S01]  /*e2080*/  DFMA R36, R36, R132, R28 ;  /* 0x000000842424722b */ /* 0x000fe2000000001c */
[----:B------:R-:W-:Y:S01]  /*e2090*/  IMAD.MOV.U32 R240, RZ, RZ, R192 ;  /* 0x000000fffff07224 */ /* 0x000fe200078e00c0 */
[----:B------:R-:W3:Y:S01]  /*e20a0*/  LDL.LU.64 R28, [R1+0xab08] ;  /* 0x00ab0800011c7983 */ /* 0x000ee20000300a00 */
[----:B------:R-:W-:Y:S02]  /*e20b0*/  DFMA R84, R136, R82, R114 ;  /* 0x000000528854722b */ /* 0x000fe40000000072 */
[----:B------:R-:W-:Y:S01]  /*e20c0*/  DFMA R114, R178, -R160, R154 ;  /* 0x800000a0b272722b */ /* 0x000fe2000000009a */
[----:B------:R-:W-:Y:S01]  /*e20d0*/  IMAD.MOV.U32 R241, RZ, RZ, R193 ;  /* 0x000000fffff17224 */ /* 0x000fe200078e00c1 */
[----:B------:R0:W-:Y:S04]  /*e20e0*/  STL.64 [R1+0xaa78], R218 ;  /* 0x00aa78da01007387 */ /* 0x0001e80000100a00 */
[----:B------:R-:W4:Y:S02]  /*e20f0*/  LDL.LU.64 R192, [R1+0x8700] ;  /* 0x0087000001c07983 */ /* 0x000f240000300a00 */
[----:B------:R-:W-:-:S02]  /*e2100*/  DFMA R114, R46, -R188, R114 ;  /* 0x800000bc2e72722b */ /* 0x000fc40000000072 */
[----:B------:R-:W4:Y:S04]  /*e2110*/  LDL.LU.64 R108, [R1+0xab10] ;  /* 0x00ab1000016c7983 */ /* 0x000f280000300a00 */
[----:B0-----:R-:W4:Y:S04]  /*e2120*/  LDL.LU.64 R218, [R1+0x85c0] ;  /* 0x0085c00001da7983 */ /* 0x001f280000300a00 */
[----:B------:R-:W4:Y:S01]  /*e2130*/  LDL.LU.64 R160, [R1+0x8898] ;  /* 0x0088980001a07983 */ /* 0x000f220000300a00 */
[----:B---3--:R-:W-:-:S03]  /*e2140*/  DFMA R122, -R46, R28, R114 ;  /* 0x0000001c2e7a722b */ /* 0x008fc60000000172 */
[----:B------:R-:W3:Y:S01]  /*e2150*/  LDL.LU.64 R28, [R1+0xab00] ;  /* 0x00ab0000011c7983 */ /* 0x000ee20000300a00 */
[----:B--2---:R-:W-:Y:S02]  /*e2160*/  DFMA R64, R58, R72, R118 ;  /* 0x000000483a40722b */ /* 0x004fe40000000076 */
[----:B------:R-:W-:Y:S02]  /*e2170*/  DFMA R118, R166, R14, R84 ;  /* 0x0000000ea676722b */ /* 0x000fe40000000054 */
[----:B------:R-:W-:Y:S02]  /*e2180*/  DADD R84, -R140, -R34 ;  /* 0x000000008c547229 */ /* 0x000fe40000000922 */
[----:B------:R-:W-:Y:S01]  /*e2190*/  DFMA R222, R46, R188, R174 ;  /* 0x000000bc2ede722b */ /* 0x000fe200000000ae */
[----:B------:R-:W2:Y:S01]  /*e21a0*/  LDL.LU.64 R34, [R1+0x85e0] ;  /* 0x0085e00001227983 */ /* 0x000ea20000300a00 */
[----:B------:R-:W-:Y:S02]  /*e21b0*/  DFMA R64, R58, R238, R64 ;  /* 0x000000ee3a40722b */ /* 0x000fe40000000040 */
[----:B------:R-:W-:Y:S01]  /*e21c0*/  DFMA R118, R136, R214, R118 ;  /* 0x000000d68876722b */ /* 0x000fe20000000076 */
[----:B------:R-:W2:Y:S01]  /*e21d0*/  LDL.LU.64 R188, [R1+0x8508] ;  /* 0x0085080001bc7983 */ /* 0x000ea20000300a00 */
[----:B------:R-:W-:-:S03]  /*e21e0*/  DADD R246, -R232, R84 ;  /* 0x00000000e8f67229 */ /* 0x000fc60000000154 */
[----:B------:R-:W2:Y:S01]  /*e21f0*/  LDL.LU.64 R174, [R1+0x8890] ;  /* 0x0088900001ae7983 */ /* 0x000ea20000300a00 */
[----:B------:R-:W-:Y:S02]  /*e2200*/  DFMA R64, -R216, R42, R64 ;  /* 0x0000002ad840722b */ /* 0x000fe40000000140 */
[----:B------:R-:W-:Y:S02]  /*e2210*/  DFMA R84, R142, R8, R118 ;  /* 0x000000088e54722b */ /* 0x000fe40000000076 */
[CC--:B------:R-:W-:Y:S01]  /*e2220*/  DFMA R118, R42.reuse, R208.reuse, R20 ;  /* 0x000000d02a76722b */ /* 0x0c0fe20000000014 */
[----:B------:R-:W2:Y:S03]  /*e2230*/  LDL.LU.64 R20, [R1+0xaaf8] ;  /* 0x00aaf80001147983 */ /* 0x000ea60000300a00 */
[CC--:B------:R-:W-:Y:S02]  /*e2240*/  DFMA R114, R42.reuse, -R208.reuse, R64 ;  /* 0x800000d02a72722b */ /* 0x0c0fe40000000040 */
[----:B------:R-:W-:Y:S01]  /*e2250*/  DFMA R64, R42, R208, R242 ;  /* 0x000000d02a40722b */ /* 0x000fe200000000f2 */
[----:B------:R-:W2:Y:S01]  /*e2260*/  LDL.LU.64 R242, [R1+0x85f8] ;  /* 0x0085f80001f27983 */ /* 0x000ea20000300a00 */
[----:B------:R-:W-:-:S02]  /*e2270*/  DADD R126, R78, R124 ;  /* 0x000000004e7e7229 */ /* 0x000fc4000000007c */
[----:B------:R-:W-:Y:S01]  /*e2280*/  DFMA R132, R224, 3, R152 ;  /* 0x40080000e084782b */ /* 0x000fe20000000098 */
[----:B------:R-:W2:Y:S01]  /*e2290*/  LDL.LU.64 R124, [R1+0x8690] ;  /* 0x00869000017c7983 */ /* 0x000ea20000300a00 */
[----:B---3--:R-:W-:-:S03]  /*e22a0*/  DFMA R46, R4, R28, R84 ;  /* 0x0000001c042e722b */ /* 0x008fc60000000054 */
[----:B------:R-:W3:Y:S01]  /*e22b0*/  LDL.LU.64 R152, [R1+0x8818] ;  /* 0x0088180001987983 */ /* 0x000ee20000300a00 */
[----:B----4-:R-:W-:-:S03]  /*e22c0*/  DFMA R84, R150, UR38, R194 ;  /* 0x0000002696547c2b */ /* 0x010fc600080000c2 */
[----:B------:R-:W4:Y:S01]  /*e22d0*/  LDL.LU.64 R194, [R1+0x8720] ;  /* 0x0087200001c27983 */ /* 0x000f220000300a00 */
[----:B------:R-:W-:Y:S02]  /*e22e0*/  DFMA R126, R2, UR6, R126 ;  /* 0x00000006027e7c2b */ /* 0x000fe4000800007e */
[----:B------:R-:W-:Y:S01]  /*e22f0*/  DFMA R46, R198, R120, R46 ;  /* 0x00000078c62e722b */ /* 0x000fe2000000002e */
[----:B------:R-:W3:Y:S01]  /*e2300*/  LDL.LU.64 R208, [R1+0x86b0] ;  /* 0x0086b00001d07983 */ /* 0x000ee20000300a00 */
[----:B------:R-:W-:Y:S02]  /*e2310*/  DFMA R84, R80, 0.5, R84 ;  /* 0x3fe000005054782b */ /* 0x000fe40000000054 */
[----:B------:R-:W-:Y:S02]  /*e2320*/  DFMA R80, R200, 0.5, R132 ;  /* 0x3fe00000c850782b */ /* 0x000fe40000000084 */
[----:B------:R-:W-:Y:S02]  /*e2330*/  DFMA R192, R232, UR42, R192 ;  /* 0x0000002ae8c07c2b */ /* 0x000fe400080000c0 */
[----:B------:R-:W-:Y:S01]  /*e2340*/  DFMA R64, R200, 0.5, R64 ;  /* 0x3fe00000c840782b */ /* 0x000fe20000000040 */
[----:B------:R-:W3:Y:S01]  /*e2350*/  LDL.LU.64 R232, [R1+0x88b0] ;  /* 0x0088b00001e87983 */ /* 0x000ee20000300a00 */
[----:B------:R-:W-:-:S02]  /*e2360*/  DFMA R126, R108, UR26, R126 ;  /* 0x0000001a6c7e7c2b */ /* 0x000fc4000800007e */
[----:B------:R-:W-:Y:S02]  /*e2370*/  DFMA R108, R218, UR16, R46 ;  /* 0x00000010da6c7c2b */ /* 0x000fe4000800002e */
[C---:B------:R-:W-:Y:S02]  /*e2380*/  DADD R80, R202.reuse, R80 ;  /* 0x00000000ca507229 */ /* 0x040fe40000000050 */
[----:B------:R-:W-:Y:S01]  /*e2390*/  DADD R64, R202, R64 ;  /* 0x00000000ca407229 */ /* 0x000fe20000000040 */
[----:B------:R-:W-:Y:S01]  /*e23a0*/  UMOV UR6, 0xef6b5d46 ;  /* 0xef6b5d4600067882 */ /* 0x000fe20000000000 */
[----:B------:R-:W-:Y:S01]  /*e23b0*/  UMOV UR7, 0x3fd55553 ;  /* 0x3fd5555300077882 */ /* 0x000fe20000000000 */
[----:B------:R-:W-:Y:S02]  /*e23c0*/  DFMA R92, -R136, R92, R180 ;  /* 0x0000005c885c722b */ /* 0x000fe400000001b4 */
[----:B--2---:R-:W-:Y:S02]  /*e23d0*/  DFMA R132, R242, R20, R108 ;  /* 0x00000014f284722b */ /* 0x004fe4000000006c */
[----:B------:R-:W-:-:S02]  /*e23e0*/  DFMA R108, R68, UR6, R188 ;  /* 0x00000006446c7c2b */ /* 0x000fc400080000bc */
[----:B------:R-:W-:Y:S02]  /*e23f0*/  DFMA R188, R68, UR6, R80 ;  /* 0x0000000644bc7c2b */ /* 0x000fe40008000050 */
[----:B------:R-:W-:Y:S02]  /*e2400*/  DFMA R126, R184, UR20, R126 ;  /* 0x00000014b87e7c2b */ /* 0x000fe4000800007e */
[C---:B------:R-:W-:Y:S02]  /*e2410*/  DADD R46, -R68.reuse, R248 ;  /* 0x00000000442e7229 */ /* 0x040fe400000001f8 */
[C---:B------:R-:W-:Y:S02]  /*e2420*/  DADD R174, R68.reuse, R174 ;  /* 0x0000000044ae7229 */ /* 0x040fe400000000ae */
[C---:B------:R-:W-:Y:S02]  /*e2430*/  DFMA R64, R68.reuse, UR6, R64 ;  /* 0x0000000644407c2b */ /* 0x040fe40008000040 */
[----:B------:R-:W-:-:S02]  /*e2440*/  DADD R80, R68, R70 ;  /* 0x0000000044507229 */ /* 0x000fc40000000046 */
[----:B------:R-:W-:Y:S02]  /*e2450*/  DADD R180, -R68, R160 ;  /* 0x0000000044b47229 */ /* 0x000fe400000001a0 */
[----:B------:R-:W-:Y:S02]  /*e2460*/  DFMA R156, -R136, R156, R34 ;  /* 0x0000009c889c722b */ /* 0x000fe40000000122 */
[----:B------:R-:W-:Y:S01]  /*e2470*/  DFMA R146, R242, R20, R12 ;  /* 0x00000014f292722b */ /* 0x000fe2000000000c */
[----:B------:R-:W2:Y:S01]  /*e2480*/  LDL.LU.64 R34, [R1+0x88c8] ;  /* 0x0088c80001227983 */ /* 0x000ea20000300a00 */
[----:B------:R-:W-:-:S03]  /*e2490*/  DFMA R126, R170, UR18, R126 ;  /* 0x00000012aa7e7c2b */ /* 0x000fc6000800007e */
[----:B------:R-:W2:Y:S01]  /*e24a0*/  LDL.LU.64 R170, [R1+0x86a8] ;  /* 0x0086a80001aa7983 */ /* 0x000ea20000300a00 */
[----:B------:R-:W-:Y:S01]  /*e24b0*/  DFMA R132, R250, 0.75, R132 ;  /* 0x3fe80000fa84782b */ /* 0x000fe20000000084 */
[----:B------:R-:W-:Y:S01]  /*e24c0*/  UMOV UR26, 0x9999999a ;  /* 0x9999999a001a7882 */ /* 0x000fe20000000000 */
[----:B------:R-:W-:Y:S01]  /*e24d0*/  UMOV UR27, 0x3fcd9999 ;  /* 0x3fcd9999001b7882 */ /* 0x000fe20000000000 */
[----:B------:R-:W-:Y:S01]  /*e24e0*/  MOV R244, R18 ;  /* 0x0000001200f47202 */ /* 0x000fe20000000f00 */
[----:B------:R-:W-:Y:S01]  /*e24f0*/  IMAD.MOV.U32 R245, RZ, RZ, R19 ;  /* 0x000000fffff57224 */ /* 0x000fe200078e0013 */
[----:B------:R-:W-:Y:S01]  /*e2500*/  DADD R36, R2, R36 ;  /* 0x0000000002247229 */ /* 0x000fe20000000024 */
[----:B------:R-:W2:Y:S01]  /*e2510*/  LDL.LU.64 R70, [R1+0xaaf0] ;  /* 0x00aaf00001467983 */ /* 0x000ea20000300a00 */
[----:B----4-:R-:W-:-:S03]  /*e2520*/  DFMA R68, R184, UR22, R194 ;  /* 0x00000016b8447c2b */ /* 0x010fc600080000c2 */
[----:B------:R-:W4:Y:S01]  /*e2530*/  LDL.64 R194, [R1+0xa388] ;  /* 0x00a3880001c27983 */ /* 0x000f220000100a00 */
[----:B------:R-:W-:Y:S02]  /*e2540*/  DFMA R154, R250, 0.75, R146 ;  /* 0x3fe80000fa9a782b */ /* 0x000fe40000000092 */
[----:B------:R-:W-:Y:S01]  /*e2550*/  DFMA R146, R128, UR16, R132 ;  /* 0x0000001080927c2b */ /* 0x000fe20008000084 */
[----:B------:R-:W4:Y:S01]  /*e2560*/  LDL.64 R184, [R1+0x9ad0] ;  /* 0x009ad00001b87983 */ /* 0x000f220000100a00 */
[----:B---3--:R-:W-:Y:S02]  /*e2570*/  DFMA R160, R196, -R232, R124 ;  /* 0x800000e8c4a0722b */ /* 0x008fe4000000007c */
[----:B------:R-:W-:Y:S02]  /*e2580*/  DFMA R12, R140, UR26, -R152 ;  /* 0x0000001a8c0c7c2b */ /* 0x000fe40008000898 */
[----:B------:R-:W-:-:S04]  /*e2590*/  DFMA R132, -R242, R20, R190 ;  /* 0x00000014f284722b */ /* 0x000fc800000001be */
[----:B------:R-:W-:Y:S02]  /*e25a0*/  DADD R140, -R140, R160 ;  /* 0x000000008c8c7229 */ /* 0x000fe400000001a0 */
[C---:B------:R-:W-:Y:S01]  /*e25b0*/  DFMA R182, R172.reuse, 0.25, R68 ;  /* 0x3fd00000acb6782b */ /* 0x040fe20000000044 */
[----:B------:R-:W3:Y:S01]  /*e25c0*/  LDL.LU.64 R160, [R1+0x8588] ;  /* 0x0085880001a07983 */ /* 0x000ee20000300a00 */
[----:B------:R-:W-:Y:S02]  /*e25d0*/  DFMA R68, R172, 0.5, R84 ;  /* 0x3fe00000ac44782b */ /* 0x000fe40000000054 */
[CC--:B------:R-:W-:Y:S02]  /*e25e0*/  DFMA R84, -R136.reuse, R40.reuse, R234 ;  /* 0x000000288854722b */ /* 0x0c0fe400000001ea */
[CC--:B------:R-:W-:Y:S02]  /*e25f0*/  DFMA R152, R136.reuse, R40.reuse, R154 ;  /* 0x000000288898722b */ /* 0x0c0fe4000000009a */
[CC--:B------:R-:W-:Y:S01]  /*e2600*/  DFMA R18, R136.reuse, R40.reuse, R146 ;  /* 0x000000288812722b */ /* 0x0c0fe20000000092 */
[----:B------:R-:W3:Y:S01]  /*e2610*/  LDL.LU.64 R154, [R1+0x86f8] ;  /* 0x0086f800019a7983 */ /* 0x000ee20000300a00 */
[----:B------:R-:W-:-:S02]  /*e2620*/  DFMA R124, R136, R40, R132 ;  /* 0x00000028887c722b */ /* 0x000fc40000000084 */
[----:B------:R-:W-:Y:S02]  /*e2630*/  DADD R40, R208, R140 ;  /* 0x00000000d0287229 */ /* 0x000fe4000000008c */
[----:B------:R-:W-:Y:S02]  /*e2640*/  DFMA R132, R196, R232, R122 ;  /* 0x000000e8c484722b */ /* 0x000fe4000000007a */
[----:B--2---:R-:W-:Y:S01]  /*e2650*/  DADD R36, R170, R36 ;  /* 0x00000000aa247229 */ /* 0x004fe20000000024 */
[----:B------:R-:W2:Y:S01]  /*e2660*/  LDL.LU.64 R232, [R1+0x86a0] ;  /* 0x0086a00001e87983 */ /* 0x000ea20000300a00 */
[C---:B------:R-:W-:Y:S02]  /*e2670*/  DFMA R146, R2.reuse, UR30, R12 ;  /* 0x0000001e02927c2b */ /* 0x040fe4000800000c */
[----:B------:R-:W-:Y:S02]  /*e2680*/  DADD R40, -R2, R40 ;  /* 0x0000000002287229 */ /* 0x000fe40000000128 */
[----:B------:R-:W-:Y:S01]  /*e2690*/  DADD R172, -R60, R34 ;  /* 0x000000003cac7229 */ /* 0x000fe20000000122 */
[----:B------:R0:W-:Y:S01]  /*e26a0*/  STL.128 [R1+0xa9c0], R84 ;  /* 0x00a9c05401007387 */ /* 0x0001e20000100c00 */
[----:B------:R-:W-:-:S02]  /*e26b0*/  DADD R140, -R2, -R100 ;  /* 0x00000000028c7229 */ /* 0x000fc40000000964 */
[----:B------:R-:W-:Y:S01]  /*e26c0*/  DFMA R2, R186, UR24, R126 ;  /* 0x00000018ba027c2b */ /* 0x000fe2000800007e */
[----:B------:R-:W3:Y:S01]  /*e26d0*/  LDL.LU.64 R208, [R1+0x8590] ;  /* 0x0085900001d07983 */ /* 0x000ee20000300a00 */
[C---:B------:R-:W-:Y:S02]  /*e26e0*/  DADD R126, R150.reuse, R36 ;  /* 0x00000000967e7229 */ /* 0x040fe40000000024 */
[----:B------:R-:W-:Y:S02]  /*e26f0*/  DADD R36, -R150, R40 ;  /* 0x0000000096247229 */ /* 0x000fe40000000128 */
[----:B----4-:R-:W-:Y:S01]  /*e2700*/  DMUL R122, R194, R158 ;  /* 0x0000009ec27a7228 */ /* 0x010fe20000000000 */
[----:B------:R1:W-:Y:S04]  /*e2710*/  STL.128 [R1+0xa9a0], R132 ;  /* 0x00a9a08401007387 */ /* 0x0003e80000100c00 */
[----:B------:R-:W4:Y:S03]  /*e2720*/  LDL.LU.64 R194, [R1+0x88c0] ;  /* 0x0088c00001c27983 */ /* 0x000f260000300a00 */
[----:B------:R-:W-:Y:S01]  /*e2730*/  DMUL R12, R42, R122 ;  /* 0x0000007a2a0c7228 */ /* 0x000fe20000000000 */
[----:B------:R-:W-:Y:S01]  /*e2740*/  IMAD.MOV.U32 R100, RZ, RZ, R236 ;  /* 0x000000ffff647224 */ /* 0x000fe200078e00ec */
[----:B0-----:R-:W3:Y:S01]  /*e2750*/  LDL.LU.64 R86, [R1+0x8640] ;  /* 0x0086400001567983 */ /* 0x001ee20000300a00 */
[----:B------:R-:W-:-:S03]  /*e2760*/  IMAD.MOV.U32 R101, RZ, RZ, R237 ;  /* 0x000000ffff657224 */ /* 0x000fc600078e00ed */
[----:B------:R-:W3:Y:S02]  /*e2770*/  LDL.LU.64 R236, [R1+0x8768] ;  /* 0x0087680001ec7983 */ /* 0x000ee40000300a00 */
[----:B------:R-:W-:Y:S02]  /*e2780*/  DADD R40, R12, R80 ;  /* 0x000000000c287229 */ /* 0x000fe40000000050 */
[----:B-1----:R-:W3:Y:S01]  /*e2790*/  LDL.LU.64 R134, [R1+0x87f0] ;  /* 0x0087f00001867983 */ /* 0x002ee20000300a00 */
[----:B------:R-:W-:-:S03]  /*e27a0*/  DADD R190, -R186, R102 ;  /* 0x00000000babe7229 */ /* 0x000fc60000000166 */
[----:B------:R-:W3:Y:S02]  /*e27b0*/  LDL.LU.64 R84, [R1+0x8558] ;  /* 0x0085580001547983 */ /* 0x000ee40000300a00 */
[----:B------:R-:W-:Y:S02]  /*e27c0*/  DADD R34, R60, R40 ;  /* 0x000000003c227229 */ /* 0x000fe40000000028 */
[----:B------:R-:W-:Y:S02]  /*e27d0*/  DFMA R40, -R58, R72, R2 ;  /* 0x000000483a28722b */ /* 0x000fe40000000102 */
[----:B------:R-:W-:Y:S01]  /*e27e0*/  DADD R36, -R112, R36 ;  /* 0x0000000070247229 */ /* 0x000fe20000000124 */
[----:B------:R-:W2:Y:S01]  /*e27f0*/  LDL.LU.64 R72, [R1+0xaae8] ;  /* 0x00aae80001487983 */ /* 0x000ea20000300a00 */
[----:B------:R-:W-:Y:S01]  /*e2800*/  DFMA R64, R12, UR6, R64 ;  /* 0x000000060c407c2b */ /* 0x000fe20008000040 */
[----:B------:R-:W-:Y:S01]  /*e2810*/  IMAD.MOV.U32 R102, RZ, RZ, R244 ;  /* 0x000000ffff667224 */ /* 0x000fe200078e00f4 */
[----:B------:R-:W-:Y:S01]  /*e2820*/  MOV R103, R245 ;  /* 0x000000f500677202 */ /* 0x000fe20000000f00 */
[----:B------:R-:W-:Y:S01]  /*e2830*/  DFMA R76, R54, 2, R76 ;  /* 0x40000000364c782b */ /* 0x000fe2000000004c */
[----:B------:R-:W-:Y:S01]  /*e2840*/  MOV R132, R240 ;  /* 0x000000f000847202 */ /* 0x000fe20000000f00 */
[----:B------:R-:W-:Y:S01]  /*e2850*/  UMOV UR20, 0xcccccccd ;  /* 0xcccccccd00147882 */ /* 0x000fe20000000000 */
[----:B------:R-:W-:Y:S01]  /*e2860*/  UMOV UR21, 0x3fdccccc ;  /* 0x3fdccccc00157882 */ /* 0x000fe20000000000 */
[----:B------:R-:W3:Y:S01]  /*e2870*/  LDL.64 R158, [R1+0x8b08] ;  /* 0x008b0800019e7983 */ /* 0x000ee20000100a00 */
[----:B------:R-:W-:-:S02]  /*e2880*/  DFMA R244, R60, 0.5, R64 ;  /* 0x3fe000003cf4782b */ /* 0x000fc40000000040 */
[C---:B----4-:R-:W-:Y:S01]  /*e2890*/  DADD R248, R60.reuse, R194 ;  /* 0x000000003cf87229 */ /* 0x050fe200000000c2 */
[----:B------:R-:W-:Y:S01]  /*e28a0*/  IMAD.MOV.U32 R133, RZ, RZ, R241 ;  /* 0x000000ffff857224 */ /* 0x000fe200078e00f1 */
[----:B------:R-:W-:Y:S01]  /*e28b0*/  DADD R194, -R60, R46 ;  /* 0x000000003cc27229 */ /* 0x000fe2000000012e */
[----:B------:R-:W4:Y:S01]  /*e28c0*/  LDL.LU.64 R122, [R1+0x87c0] ;  /* 0x0087c000017a7983 */ /* 0x000f220000300a00 */
[----:B------:R-:W-:Y:S02]  /*e28d0*/  DFMA R46, R230, UR4, -R10 ;  /* 0x00000004e62e7c2b */ /* 0x000fe4000800080a */
[----:B------:R-:W-:Y:S01]  /*e28e0*/  DADD R110, R12, R110 ;  /* 0x000000000c6e7229 */ /* 0x000fe2000000006e */
[----:B------:R-:W4:Y:S05]  /*e28f0*/  LDL.64 R186, [R1+0x8bb8] ;  /* 0x008bb80001ba7983 */ /* 0x000f2a0000100a00 */
[----:B------:R-:W-:-:S02]  /*e2900*/  DFMA R64, R184, R70, R46 ;  /* 0x00000046b840722b */ /* 0x000fc4000000002e */
[----:B--2---:R-:W-:Y:S01]  /*e2910*/  DADD R46, -R232, R72 ;  /* 0x00000000e82e7229 */ /* 0x004fe20000000148 */
[----:B------:R-:W2:Y:S01]  /*e2920*/  LDL.LU.64 R72, [R1+0xaae0] ;  /* 0x00aae00001487983 */ /* 0x000ea20000300a00 */
[----:B---3--:R-:W-:Y:S01]  /*e2930*/  DFMA R36, R58, -R134, R36 ;  /* 0x800000863a24722b */ /* 0x008fe20000000024 */
[----:B------:R-:W-:Y:S01]  /*e2940*/  UMOV UR4, 0xce3718e1 ;  /* 0xce3718e100047882 */ /* 0x000fe20000000000 */
[----:B------:R-:W-:Y:S01]  /*e2950*/  UMOV UR5, 0x3d551c51 ;  /* 0x3d551c5100057882 */ /* 0x000fe20000000000 */
[----:B------:R-:W-:Y:S02]  /*e2960*/  DFMA R2, -R184, R70, R104 ;  /* 0x00000046b802722b */ /* 0x000fe40000000168 */
[----:B------:R-:W-:Y:S02]  /*e2970*/  DMUL R80, R70, UR4 ;  /* 0x0000000446507c28 */ /* 0x000fe40008000000 */
[----:B------:R-:W-:Y:S02]  /*e2980*/  DFMA R108, R12, UR6, R108 ;  /* 0x000000060c6c7c2b */ /* 0x000fe4000800006c */
[----:B------:R-:W-:Y:S01]  /*e2990*/  DADD R234, R60, R110 ;  /* 0x000000003cea7229 */ /* 0x000fe2000000006e */
[----:B------:R0:W-:Y:S01]  /*e29a0*/  STL.128 [R1+0xa9e0], R64 ;  /* 0x00a9e04001007387 */ /* 0x0001e20000100c00 */
[----:B------:R-:W-:-:S02]  /*e29b0*/  DFMA R104, R62, -R154, R36 ;  /* 0x8000009a3e68722b */ /* 0x000fc40000000024 */
[----:B------:R-:W-:Y:S01]  /*e29c0*/  DFMA R70, R196, -R80, R2 ;  /* 0x80000050c446722b */ /* 0x000fe20000000002 */
[----:B------:R-:W3:Y:S01]  /*e29d0*/  LDL.LU.64 R184, [R1+0x8800] ;  /* 0x0088000001b87983 */ /* 0x000ee20000300a00 */
[----:B------:R-:W-:-:S03]  /*e29e0*/  DFMA R240, R60, 0.5, R108 ;  /* 0x3fe000003cf0782b */ /* 0x000fc6000000006c */
[----:B------:R-:W4:Y:S01]  /*e29f0*/  LDL.LU.64 R154, [R1+0x8750] ;  /* 0x00875000019a7983 */ /* 0x000f220000300a00 */
[----:B------:R-:W-:Y:S02]  /*e2a00*/  DFMA R2, R196, -R80, R104 ;  /* 0x80000050c402722b */ /* 0x000fe40000000068 */
[----:B------:R-:W-:Y:S02]  /*e2a10*/  DFMA R104, R230, UR44, R52 ;  /* 0x0000002ce6687c2b */ /* 0x000fe40008000034 */
[----:B------:R-:W-:Y:S02]  /*e2a20*/  DADD R60, R206, R68 ;  /* 0x00000000ce3c7229 */ /* 0x000fe40000000044 */
[----:B------:R-:W-:Y:S01]  /*e2a30*/  DFMA R68, -R62, R236, R40 ;  /* 0x000000ec3e44722b */ /* 0x000fe20000000128 */
[----:B0-----:R-:W3:Y:S01]  /*e2a40*/  LDL.64 R66, [R1+0x9cb8] ;  /* 0x009cb80001427983 */ /* 0x001ee20000100a00 */
[----:B------:R-:W-:Y:S02]  /*e2a50*/  DFMA R36, -R142, R8, R208 ;  /* 0x000000088e24722b */ /* 0x000fe400000001d0 */
[----:B------:R-:W-:Y:S01]  /*e2a60*/  DFMA R40, R232, 2, R86 ;  /* 0x40000000e828782b */ /* 0x000fe20000000056 */
[----:B------:R-:W4:Y:S01]  /*e2a70*/  LDL.64 R142, [R1+0x8ba0] ;  /* 0x008ba000018e7983 */ /* 0x000f220000100a00 */
[----:B------:R-:W-:-:S02]  /*e2a80*/  DFMA R236, R196, R80, -R48 ;  /* 0x00000050c4ec722b */ /* 0x000fc40000000830 */
[----:B------:R-:W-:Y:S01]  /*e2a90*/  DFMA R8, R230, UR44, R48 ;  /* 0x0000002ce6087c2b */ /* 0x000fe20008000030 */
[----:B------:R-:W3:Y:S01]  /*e2aa0*/  LDL.LU.64 R208, [R1+0x85b0] ;  /* 0x0085b00001d07983 */ /* 0x000ee20000300a00 */
[CC--:B------:R-:W-:Y:S02]  /*e2ab0*/  DFMA R48, R58.reuse, -R238.reuse, R138 ;  /* 0x800000ee3a30722b */ /* 0x0c0fe4000000008a */
[CC--:B------:R-:W-:Y:S01]  /*e2ac0*/  DFMA R110, R58.reuse, R238.reuse, R70 ;  /* 0x000000ee3a6e722b */ /* 0x0c0fe20000000046 */
[----:B------:R-:W4:Y:S01]  /*e2ad0*/  LDL.64 R64, [R1+0xa2a8] ;  /* 0x00a2a80001407983 */ /* 0x000f220000100a00 */
[----:B------:R-:W-:Y:S02]  /*e2ae0*/  DFMA R104, R58, R238, R104 ;  /* 0x000000ee3a68722b */ /* 0x000fe40000000068 */
[C---:B------:R-:W-:Y:S01]  /*e2af0*/  DADD R52, -R86.reuse, R46 ;  /* 0x0000000056347229 */ /* 0x040fe2000000012e */
[----:B------:R-:W4:Y:S01]  /*e2b00*/  LDL.LU.64 R138, [R1+0x85b8] ;  /* 0x0085b800018a7983 */ /* 0x000f220000300a00 */
[----:B------:R-:W-:-:S02]  /*e2b10*/  DADD R46, -R86, -R54 ;  /* 0x00000000562e7229 */ /* 0x000fc40000000936 */
[C---:B------:R-:W-:Y:S01]  /*e2b20*/  DADD R40, R54.reuse, R40 ;  /* 0x0000000036287229 */ /* 0x040fe20000000028 */
[----:B------:R-:W4:Y:S01]  /*e2b30*/  LDL.64 R86, [R1+0x9938] ;  /* 0x0099380001567983 */ /* 0x000f220000100a00 */
[C---:B------:R-:W-:Y:S02]  /*e2b40*/  DFMA R80, R54.reuse, 3, R84 ;  /* 0x400800003650782b */ /* 0x040fe40000000054 */
[----:B------:R-:W-:Y:S01]  /*e2b50*/  DADD R54, R54, R160 ;  /* 0x0000000036367229 */ /* 0x000fe200000000a0 */
[----:B------:R-:W4:Y:S01]  /*e2b60*/  LDL.64 R84, [R1+0x9dd8] ;  /* 0x009dd80001547983 */ /* 0x000f220000100a00 */
[CC--:B------:R-:W-:Y:S02]  /*e2b70*/  DFMA R70, R62.reuse, -R94.reuse, R48 ;  /* 0x8000005e3e46722b */ /* 0x0c0fe40000000030 */
[CC--:B------:R-:W-:Y:S01]  /*e2b80*/  DFMA R110, R62.reuse, R94.reuse, R110 ;  /* 0x0000005e3e6e722b */ /* 0x0c0fe2000000006e */
[----:B------:R-:W4:Y:S01]  /*e2b90*/  LDL.LU.64 R160, [R1+0x8aa0] ;  /* 0x008aa00001a07983 */ /* 0x000f220000300a00 */
[----:B------:R-:W-:-:S02]  /*e2ba0*/  DFMA R62, R62, R94, R104 ;  /* 0x0000005e3e3e722b */ /* 0x000fc40000000068 */
[----:B------:R-:W-:Y:S01]  /*e2bb0*/  DFMA R58, R136, R82, R68 ;  /* 0x00000052883a722b */ /* 0x000fe20000000044 */
[----:B------:R-:W4:Y:S01]  /*e2bc0*/  LDL.64 R104, [R1+0x8b30] ;  /* 0x008b300001687983 */ /* 0x000f220000100a00 */
[----:B------:R-:W-:Y:S02]  /*e2bd0*/  DADD R68, R22, R54 ;  /* 0x0000000016447229 */ /* 0x000fe40000000036 */
[----:B------:R-:W-:Y:S01]  /*e2be0*/  DFMA R54, R44, 2, R50 ;  /* 0x400000002c36782b */ /* 0x000fe20000000032 */
[----:B------:R-:W4:Y:S01]  /*e2bf0*/  LDL.LU.64 R206, [R1+0x89f8] ;  /* 0x0089f80001ce7983 */ /* 0x000f220000300a00 */
[----:B------:R-:W-:Y:S02]  /*e2c00*/  DADD R50, R24, R62 ;  /* 0x0000000018327229 */ /* 0x000fe4000000003e */
[----:B------:R-:W-:Y:S01]  /*e2c10*/  DFMA R62, R176, -R90, R212 ;  /* 0x8000005ab03e722b */ /* 0x000fe200000000d4 */
[----:B------:R-:W4:Y:S04]  /*e2c20*/  LDL.LU.64 R24, [R1+0xaad0] ;  /* 0x00aad00001187983 */ /* 0x000f280000300a00 */
[----:B------:R-:W4:Y:S01]  /*e2c30*/  LDL.LU.64 R212, [R1+0xaac8] ;  /* 0x00aac80001d47983 */ /* 0x000f220000300a00 */
[----:B--2---:R-:W-:-:S03]  /*e2c40*/  DFMA R134, -R136, R82, R72 ;  /* 0x000000528886722b */ /* 0x004fc60000000148 */
[----:B------:R-:W2:Y:S01]  /*e2c50*/  LDL.LU.64 R72, [R1+0xaad8] ;  /* 0x00aad80001487983 */ /* 0x000ea20000300a00 */
[----:B------:R-:W-:Y:S02]  /*e2c60*/  DADD R82, R106, R38 ;  /* 0x000000006a527229 */ /* 0x000fe40000000026 */
[----:B------:R-:W-:Y:S02]  /*e2c70*/  DADD R48, -R210, -R44 ;  /* 0x00000000d2307229 */ /* 0x000fe4000000092c */
[----:B------:R-:W-:-:S04]  /*e2c80*/  DADD R38, R44, R68 ;  /* 0x000000002c267229 */ /* 0x000fc80000000044 */
[----:B------:R-:W-:Y:S02]  /*e2c90*/  DFMA R44, R130, R6, R82 ;  /* 0x00000006822c722b */ /* 0x000fe40000000052 */
[----:B---3--:R-:W-:Y:S02]  /*e2ca0*/  DFMA R68, -R88, R16, R208 ;  /* 0x000000105844722b */ /* 0x008fe400000001d0 */
[----:B----4-:R-:W-:-:S04]  /*e2cb0*/  DFMA R208, -R86, R176, R62 ;  /* 0x000000b056d0722b */ /* 0x010fc8000000013e */
[----:B------:R-:W-:Y:S01]  /*e2cc0*/  DFMA R210, R86, R176, R44 ;  /* 0x000000b056d2722b */ /* 0x000fe2000000002c */
[----:B------:R-:W3:Y:S01]  /*e2cd0*/  LDL.LU.64 R86, [R1+0x8420] ;  /* 0x0084200001567983 */ /* 0x000ee20000300a00 */
[----:B------:R-:W-:Y:S02]  /*e2ce0*/  DFMA R62, R212, 0.25, R60 ;  /* 0x3fd00000d43e782b */ /* 0x000fe4000000003c */
[----:B--2---:R-:W-:-:S08]  /*e2cf0*/  DFMA R50, R142, R72, R50 ;  /* 0x000000488e32722b */ /* 0x004fd00000000032 */
[----:B------:R-:W-:Y:S02]  /*e2d00*/  DFMA R60, R116, R178, R50 ;  /* 0x000000b2743c722b */ /* 0x000fe40000000032 */
[----:B------:R-:W-:Y:S01]  /*e2d10*/  DADD R50, -R26, -R24 ;  /* 0x000000001a327229 */ /* 0x000fe20000000918 */
[----:B------:R-:W2:Y:S01]  /*e2d20*/  LDL.LU.64 R26, [R1+0xaab8] ;  /* 0x00aab800011a7983 */ /* 0x000ea20000300a00 */
[----:B------:R-:W-:Y:S02]  /*e2d30*/  DFMA R94, R166, R14, R226 ;  /* 0x0000000ea65e722b */ /* 0x000fe400000000e2 */
[----:B------:R-:W-:Y:S01]  /*e2d40*/  DFMA R44, R24, 3, R54 ;  /* 0x40080000182c782b */ /* 0x000fe20000000036 */
[----:B------:R-:W4:Y:S05]  /*e2d50*/  LDL.LU.64 R226, [R1+0x8570] ;  /* 0x0085700001e27983 */ /* 0x000f2a0000300a00 */
[----:B------:R-:W-:-:S02]  /*e2d60*/  DFMA R16, R88, R16, R94 ;  /* 0x000000105810722b */ /* 0x000fc4000000005e */
[C---:B------:R-:W-:Y:S01]  /*e2d70*/  DADD R94, -R30.reuse, R160 ;  /* 0x000000001e5e7229 */ /* 0x040fe200000001a0 */
[----:B------:R-:W4:Y:S01]  /*e2d80*/  LDL.LU.64 R160, [R1+0x88f0] ;  /* 0x0088f00001a07983 */ /* 0x000f220000300a00 */
[----:B------:R-:W-:-:S04]  /*e2d90*/  DFMA R30, R30, UR28, R60 ;  /* 0x0000001c1e1e7c2b */ /* 0x000fc8000800003c */
[----:B------:R-:W-:Y:S02]  /*e2da0*/  DFMA R54, R4, R28, R16 ;  /* 0x0000001c0436722b */ /* 0x000fe40000000010 */
[----:B------:R-:W-:Y:S02]  /*e2db0*/  DFMA R82, R176, R90, R96 ;  /* 0x0000005ab052722b */ /* 0x000fe40000000060 */
[----:B------:R-:W-:Y:S01]  /*e2dc0*/  DFMA R60, -R66, R196, R2 ;  /* 0x000000c4423c722b */ /* 0x000fe20000000102 */
[----:B------:R-:W4:Y:S01]  /*e2dd0*/  LDL.64 R96, [R1+0x8b68] ;  /* 0x008b680001607983 */ /* 0x000f220000100a00 */
[----:B------:R-:W-:Y:S02]  /*e2de0*/  DFMA R176, R176, -R90, R70 ;  /* 0x8000005ab0b0722b */ /* 0x000fe40000000046 */
[----:B------:R-:W-:Y:S01]  /*e2df0*/  DADD R24, R24, R38 ;  /* 0x0000000018187229 */ /* 0x000fe20000000026 */
[----:B------:R-:W4:Y:S01]  /*e2e00*/  LDL.LU.64 R90, [R1+0x8758] ;  /* 0x00875800015a7983 */ /* 0x000f220000300a00 */
[----:B------:R-:W-:-:S02]  /*e2e10*/  DFMA R70, R116, R178, R184 ;  /* 0x000000b27446722b */ /* 0x000fc400000000b8 */
[----:B------:R-:W-:Y:S01]  /*e2e20*/  DFMA R38, -R4, R28, R62 ;  /* 0x0000001c0426722b */ /* 0x000fe2000000013e */
[----:B------:R-:W4:Y:S01]  /*e2e30*/  LDL.LU.64 R116, [R1+0xaac0] ;  /* 0x00aac00001747983 */ /* 0x000f220000300a00 */
[----:B------:R-:W-:-:S03]  /*e2e40*/  DFMA R20, R242, R20, R54 ;  /* 0x00000014f214722b */ /* 0x000fc60000000036 */
[----:B------:R-:W4:Y:S01]  /*e2e50*/  LDL.LU.64 R4, [R1+0xaab0] ;  /* 0x00aab00001047983 */ /* 0x000f220000300a00 */
[----:B------:R-:W-:-:S03]  /*e2e60*/  DFMA R54, -R130, R6, R154 ;  /* 0x000000068236722b */ /* 0x000fc6000000019a */
[----:B------:R-:W4:Y:S01]  /*e2e70*/  LDL.LU.64 R242, [R1+0x8428] ;  /* 0x0084280001f27983 */ /* 0x000f220000300a00 */
[----:B------:R-:W-:-:S03]  /*e2e80*/  DFMA R146, R150, UR20, R146 ;  /* 0x0000001496927c2b */ /* 0x000fc60008000092 */
[----:B------:R-:W4:Y:S04]  /*e2e90*/  LDL.LU.64 R154, [R1+0x86d8] ;  /* 0x0086d800019a7983 */ /* 0x000f280000300a00 */
[----:B------:R-:W4:Y:S01]  /*e2ea0*/  LDL.LU.64 R150, [R1+0x8a90] ;  /* 0x008a900001967983 */ /* 0x000f220000300a00 */
[----:B--2---:R-:W-:Y:S02]  /*e2eb0*/  DMUL R2, R84, R26 ;  /* 0x0000001a54027228 */ /* 0x004fe40000000000 */
[----:B------:R-:W-:Y:S02]  /*e2ec0*/  DADD R26, R106, R30 ;  /* 0x000000006a1a7229 */ /* 0x000fe4000000001e */
[----:B---3--:R-:W-:Y:S01]  /*e2ed0*/  DMUL R30, R64, R86 ;  /* 0x00000056401e7228 */ /* 0x008fe20000000000 */
[----:B------:R-:W2:Y:S04]  /*e2ee0*/  LDL.LU.64 R106, [R1+0xaaa0] ;  /* 0x00aaa000016a7983 */ /* 0x000ea80000300a00 */
[----:B------:R-:W3:Y:S04]  /*e2ef0*/  LDL.64 R64, [R1+0xa8c0] ;  /* 0x00a8c00001407983 */ /* 0x000ee80000100a00 */
[----:B------:R-:W2:Y:S01]  /*e2f00*/  LDL.LU.64 R86, [R1+0x8668] ;  /* 0x0086680001567983 */ /* 0x000ea20000300a00 */
[----:B------:R-:W-:-:S02]  /*e2f10*/  DADD R24, R220, R24 ;  /* 0x00000000dc187229 */ /* 0x000fc40000000018 */
[-C--:B------:R-:W-:Y:S02]  /*e2f20*/  DFMA R16, R66, R196.reuse, R52 ;  /* 0x000000c44210722b */ /* 0x080fe40000000034 */
[----:B------:R-:W-:Y:S01]  /*e2f30*/  DADD R52, R2, R168 ;  /* 0x0000000002347229 */ /* 0x000fe200000000a8 */
[----:B------:R-:W2:Y:S01]  /*e2f40*/  LDL.LU.64 R66, [R1+0x8600] ;  /* 0x0086000001427983 */ /* 0x000ea20000300a00 */
[----:B------:R-:W-:Y:S02]  /*e2f50*/  DFMA R196, -R164, R196, R60 ;  /* 0x000000c4a4c4722b */ /* 0x000fe4000000013c */
[C---:B------:R-:W-:Y:S01]  /*e2f60*/  DADD R24, R2.reuse, R24 ;  /* 0x0000000002187229 */ /* 0x040fe20000000018 */
[----:B------:R-:W2:Y:S01]  /*e2f70*/  LDL.LU.64 R164, [R1+0xaaa8] ;  /* 0x00aaa80001a47983 */ /* 0x000ea20000300a00 */
[----:B------:R-:W-:Y:S02]  /*e2f80*/  DADD R60, R2, R162 ;  /* 0x00000000023c7229 */ /* 0x000fe400000000a2 */
[----:B------:R-:W-:-:S02]  /*e2f90*/  DFMA R6, R130, R6, R26 ;  /* 0x000000068206722b */ /* 0x000fc4000000001a */
[C---:B------:R-:W-:Y:S01]  /*e2fa0*/  DADD R62, R32.reuse, R52 ;  /* 0x00000000203e7229 */ /* 0x040fe20000000034 */
[----:B------:R-:W2:Y:S01]  /*e2fb0*/  LDL.LU.64 R130, [R1+0xaa98] ;  /* 0x00aa980001827983 */ /* 0x000ea20000300a00 */
[----:B------:R-:W-:Y:S02]  /*e2fc0*/  DADD R26, R32, R44 ;  /* 0x00000000201a7229 */ /* 0x000fe4000000002c */
[----:B----4-:R-:W-:Y:S02]  /*e2fd0*/  DADD R52, -R224, R160 ;  /* 0x00000000e0347229 */ /* 0x010fe400000001a0 */
[C---:B------:R-:W-:Y:S01]  /*e2fe0*/  DADD R44, R32.reuse, R24 ;  /* 0x00000000202c7229 */ /* 0x040fe20000000018 */
[----:B------:R-:W4:Y:S01]  /*e2ff0*/  LDL.LU.64 R160, [R1+0x8718] ;  /* 0x0087180001a07983 */ /* 0x000f220000300a00 */
[----:B------:R-:W-:Y:S02]  /*e3000*/  DADD R88, R32, R60 ;  /* 0x0000000020587229 */ /* 0x000fe4000000003c */
[----:B------:R-:W-:-:S02]  /*e3010*/  DADD R28, -R200, R114 ;  /* 0x00000000c81c7229 */ /* 0x000fc40000000172 */
[----:B------:R-:W-:Y:S02]  /*e3020*/  DFMA R24, R30, 2, R32 ;  /* 0x400000001e18782b */ /* 0x000fe40000000020 */
[----:B------:R-:W-:Y:S02]  /*e3030*/  DADD R114, -R202, R52 ;  /* 0x00000000ca727229 */ /* 0x000fe40000000134 */
[----:B------:R-:W-:Y:S02]  /*e3040*/  DADD R60, -R204, -R30 ;  /* 0x00000000cc3c7229 */ /* 0x000fe4000000091e */
[C---:B------:R-:W-:Y:S01]  /*e3050*/  DADD R26, R30.reuse, R26 ;  /* 0x000000001e1a7229 */ /* 0x040fe2000000001a */
[----:B------:R-:W4:Y:S01]  /*e3060*/  LDL.LU.64 R204, [R1+0x8560] ;  /* 0x0085600001cc7983 */ /* 0x000f220000300a00 */
[C---:B------:R-:W-:Y:S02]  /*e3070*/  DADD R168, R30.reuse, R62 ;  /* 0x000000001ea87229 */ /* 0x040fe4000000003e */
[----:B------:R-:W-:-:S02]  /*e3080*/  DFMA R184, R30, 2, R88 ;  /* 0x400000001eb8782b */ /* 0x000fc40000000058 */
[----:B------:R-:W-:Y:S02]  /*e3090*/  DADD R32, R30, R44 ;  /* 0x000000001e207229 */ /* 0x000fe4000000002c */
[CC--:B------:R-:W-:Y:S02]  /*e30a0*/  DFMA R52, -R116.reuse, R4.reuse, R202 ;  /* 0x000000047434722b */ /* 0x0c0fe400000001ca */
[----:B------:R-:W-:Y:S01]  /*e30b0*/  DFMA R238, R116, R4, R6 ;  /* 0x0000000474ee722b */ /* 0x000fe20000000006 */
[----:B------:R-:W4:Y:S01]  /*e30c0*/  LDL.LU.64 R116, [R1+0xaa90] ;  /* 0x00aa900001747983 */ /* 0x000f220000300a00 */
[----:B------:R-:W-:Y:S02]  /*e30d0*/  DFMA R30, -R166, R14, R58 ;  /* 0x0000000ea61e722b */ /* 0x000fe4000000013a */
[----:B------:R-:W-:Y:S01]  /*e30e0*/  DADD R6, R22, R76 ;  /* 0x0000000016067229 */ /* 0x000fe2000000004c */
[----:B------:R-:W4:Y:S01]  /*e30f0*/  LDL.LU.64 R14, [R1+0xaa88] ;  /* 0x00aa8800010e7983 */ /* 0x000f220000300a00 */
[----:B------:R-:W-:-:S02]  /*e3100*/  DFMA R76, -R198, R120, R154 ;  /* 0x00000078c64c722b */ /* 0x000fc4000000019a */
[----:B------:R-:W-:Y:S01]  /*e3110*/  DFMA R122, R158, -R122, R150 ;  /* 0x8000007a9e7a722b */ /* 0x000fe20000000096 */
[----:B------:R-:W4:Y:S04]  /*e3120*/  LDL.LU.64 R154, [R1+0x8540] ;  /* 0x00854000019a7983 */ /* 0x000f280000300a00 */
[----:B------:R-:W4:Y:S04]  /*e3130*/  LDL.LU.64 R158, [R1+0x8938] ;  /* 0x00893800019e7983 */ /* 0x000f280000300a00 */
[----:B------:R-:W4:Y:S01]  /*e3140*/  LDL.LU.64 R150, [R1+0x8430] ;  /* 0x0084300001967983 */ /* 0x000f220000300a00 */
[----:B------:R-:W-:-:S02]  /*e3150*/  DFMA R230, R22, 2, R40 ;  /* 0x4000000016e6782b */ /* 0x000fc40000000028 */
[----:B------:R-:W-:Y:S01]  /*e3160*/  DADD R28, -R202, R28 ;  /* 0x00000000ca1c7229 */ /* 0x000fe2000000011c */
[----:B------:R-:W4:Y:S01]  /*e3170*/  LDL.LU.64 R166, [R1+0xaa80] ;  /* 0x00aa800001a67983 */ /* 0x000f220000300a00 */
[----:B---3--:R-:W-:-:S03]  /*e3180*/  DMUL R4, R64, R242 ;  /* 0x000000f240047228 */ /* 0x008fc60000000000 */
[----:B------:R-:W3:Y:S01]  /*e3190*/  LDL.LU.64 R64, [R1+0x8628] ;  /* 0x0086280001407983 */ /* 0x000ee20000300a00 */
[----:B--2---:R-:W-:Y:S01]  /*e31a0*/  DFMA R120, R198, R120, R86 ;  /* 0x00000078c678722b */ /* 0x004fe20000000056 */
[----:B------:R-:W-:Y:S01]  /*e31b0*/  IMAD.MOV.U32 R86, RZ, RZ, R102 ;  /* 0x000000ffff567224 */ /* 0x000fe200078e0066 */
[----:B------:R-:W-:Y:S02]  /*e31c0*/  MOV R87, R103 ;  /* 0x0000006700577202 */ /* 0x000fe40000000f00 */
[----:B------:R-:W2:Y:S01]  /*e31d0*/  LDL.LU.64 R102, [R1+0x8940] ;  /* 0x0089400001667983 */ /* 0x000ea20000300a00 */
[----:B------:R-:W-:Y:S02]  /*e31e0*/  DADD R44, -R232, -R22 ;  /* 0x00000000e82c7229 */ /* 0x000fe40000000916 */
[----:B------:R-:W-:Y:S02]  /*e31f0*/  DFMA R232, R22, 2, R80 ;  /* 0x4000000016e8782b */ /* 0x000fe40000000050 */
[----:B------:R-:W-:-:S02]  /*e3200*/  DADD R62, R112, R126 ;  /* 0x00000000703e7229 */ /* 0x000fc4000000007e */
[----:B------:R-:W-:Y:S02]  /*e3210*/  DFMA R22, R250, 0.25, R36 ;  /* 0x3fd00000fa16782b */ /* 0x000fe40000000024 */
[----:B------:R-:W-:Y:S02]  /*e3220*/  DADD R242, -R130, -R106 ;  /* 0x0000000082f27229 */ /* 0x000fe4000000096a */
[----:B----4-:R-:W-:Y:S01]  /*e3230*/  DFMA R40, R164, -R96, R160 ;  /* 0x80000060a428722b */ /* 0x010fe200000000a0 */
[----:B------:R-:W4:Y:S01]  /*e3240*/  LDL.LU.64 R130, [R1+0x8620] ;  /* 0x0086200001827983 */ /* 0x000f220000300a00 */
[C---:B------:R-:W-:Y:S02]  /*e3250*/  DADD R106, -R218.reuse, R226 ;  /* 0x00000000da6a7229 */ /* 0x040fe400000001e2 */
[----:B------:R-:W-:Y:S02]  /*e3260*/  DFMA R30, R218, UR14, R30 ;  /* 0x0000000eda1e7c2b */ /* 0x000fe4000800001e */
[----:B------:R-:W-:Y:S01]  /*e3270*/  DADD R108, R200, R118 ;  /* 0x00000000c86c7229 */ /* 0x000fe20000000076 */
[----:B------:R-:W4:Y:S01]  /*e3280*/  LDL.LU.64 R218, [R1+0xaa78] ;  /* 0x00aa780001da7983 */ /* 0x000f220000300a00 */
[----:B------:R-:W-:-:S02]  /*e3290*/  DFMA R80, -R104, R164, R40 ;  /* 0x000000a46850722b */ /* 0x000fc40000000128 */
[----:B------:R-:W-:Y:S01]  /*e32a0*/  DFMA R40, R164, R96, R90 ;  /* 0x00000060a428722b */ /* 0x000fe2000000005a */
[----:B------:R-:W4:Y:S01]  /*e32b0*/  LDL.LU.64 R118, [R1+0x8828] ;  /* 0x0088280001767983 */ /* 0x000f220000300a00 */
[----:B------:R-:W-:Y:S02]  /*e32c0*/  DFMA R164, R104, R164, R22 ;  /* 0x000000a468a4722b */ /* 0x000fe40000000016 */
[----:B------:R-:W-:Y:S01]  /*e32d0*/  DADD R160, -R116, R228 ;  /* 0x0000000074a07229 */ /* 0x000fe200000001e4 */
[----:B------:R-:W4:Y:S01]  /*e32e0*/  LDL.LU.64 R104, [R1+0x8958] ;  /* 0x0089580001687983 */ /* 0x000f220000300a00 */
[----:B------:R-:W-:-:S03]  /*e32f0*/  DFMA R226, R186, R14, R138 ;  /* 0x0000000ebae2722b */ /* 0x000fc6000000008a */
[----:B------:R-:W4:Y:S01]  /*e3300*/  LDL.LU.64 R200, [R1+0x8680] ;  /* 0x0086800001c87983 */ /* 0x000f220000300a00 */
[----:B------:R-:W-:Y:S02]  /*e3310*/  DFMA R58, -R186, R14, -R138 ;  /* 0x0000000eba3a722b */ /* 0x000fe4000000098a */
[----:B------:R-:W-:Y:S01]  /*e3320*/  DFMA R96, R78, UR22, R158 ;  /* 0x000000164e607c2b */ /* 0x000fe2000800009e */
[----:B------:R-:W4:Y:S01]  /*e3330*/  LDL.LU.64 R138, [R1+0x8530] ;  /* 0x00853000018a7983 */ /* 0x000f220000300a00 */
[----:B------:R-:W-:Y:S02]  /*e3340*/  DADD R116, R116, R62 ;  /* 0x0000000074747229 */ /* 0x000fe4000000003e */
[C---:B------:R-:W-:Y:S01]  /*e3350*/  DFMA R90, -R136.reuse, R214, R66 ;  /* 0x000000d6885a722b */ /* 0x040fe20000000142 */
[----:B------:R-:W4:Y:S01]  /*e3360*/  LDL.64 R62, [R1+0xa378] ;  /* 0x00a37800013e7983 */ /* 0x000f220000100a00 */
[CC--:B------:R-:W-:Y:S02]  /*e3370*/  DFMA R88, -R136.reuse, R150.reuse, R98 ;  /* 0x000000968858722b */ /* 0x0c0fe40000000162 */
[CC--:B------:R-:W-:Y:S01]  /*e3380*/  DFMA R22, R136.reuse, R150.reuse, R206 ;  /* 0x000000968816722b */ /* 0x0c0fe200000000ce */
[----:B------:R-:W4:Y:S01]  /*e3390*/  LDL.LU.64 R78, [R1+0xaa58] ;  /* 0x00aa5800014e7983 */ /* 0x000f220000300a00 */
[----:B------:R-:W-:-:S03]  /*e33a0*/  DFMA R36, R136, R150, R30 ;  /* 0x000000968824722b */ /* 0x000fc6000000001e */
[----:B------:R-:W4:Y:S04]  /*e33b0*/  LDL.LU.64 R136, [R1+0xaa60] ;  /* 0x00aa600001887983 */ /* 0x000f280000300a00 */
[----:B------:R-:W4:Y:S04]  /*e33c0*/  LDL.LU.64 R206, [R1+0x8538] ;  /* 0x0085380001ce7983 */ /* 0x000f280000300a00 */
[----:B------:R-:W4:Y:S01]  /*e33d0*/  LDL.LU.64 R66, [R1+0x87c8] ;  /* 0x0087c80001427983 */ /* 0x000f220000300a00 */
[----:B---3--:R-:W-:Y:S02]  /*e33e0*/  DFMA R228, R186, R14, R64 ;  /* 0x0000000ebae4722b */ /* 0x008fe40000000040 */
[----:B------:R-:W-:Y:S01]  /*e33f0*/  DFMA R178, R154, UR42, R192 ;  /* 0x0000002a9ab27c2b */ /* 0x000fe200080000c0 */
[----:B------:R-:W3:Y:S01]  /*e3400*/  LDL.LU.64 R186, [R1+0x8a18] ;  /* 0x008a180001ba7983 */ /* 0x000ee20000300a00 */
[----:B------:R-:W-:-:S02]  /*e3410*/  DADD R14, -R12, R28 ;  /* 0x000000000c0e7229 */ /* 0x000fc4000000011c */
[----:B------:R-:W-:Y:S01]  /*e3420*/  DFMA R28, R12, UR6, R188 ;  /* 0x000000060c1c7c2b */ /* 0x000fe200080000bc */
[----:B------:R-:W3:Y:S01]  /*e3430*/  LDL.LU.64 R64, [R1+0x8a20] ;  /* 0x008a200001407983 */ /* 0x000ee20000300a00 */
[-C--:B------:R-:W-:Y:S02]  /*e3440*/  DFMA R188, R142, R72.reuse, R16 ;  /* 0x000000488ebc722b */ /* 0x080fe40000000010 */
[----:B--2---:R-:W-:Y:S02]  /*e3450*/  DADD R158, -R12, R102 ;  /* 0x000000000c9e7229 */ /* 0x004fe40000000166 */
[----:B------:R-:W-:Y:S01]  /*e3460*/  DFMA R126, R212, 0.25, R182 ;  /* 0x3fd00000d47e782b */ /* 0x000fe200000000b6 */
[----:B------:R-:W2:Y:S01]  /*e3470*/  LDL.LU.64 R102, [R1+0x8550] ;  /* 0x0085500001667983 */ /* 0x000ea20000300a00 */
[----:B------:R-:W-:-:S03]  /*e3480*/  DFMA R72, -R142, R72, R222 ;  /* 0x000000488e48722b */ /* 0x000fc600000001de */
[----:B------:R-:W2:Y:S01]  /*e3490*/  LDL.LU.64 R222, [R1+0xaa50] ;  /* 0x00aa500001de7983 */ /* 0x000ea20000300a00 */
[----:B------:R-:W-:Y:S02]  /*e34a0*/  DADD R150, R12, R174 ;  /* 0x000000000c967229 */ /* 0x000fe400000000ae */
[----:B------:R-:W-:Y:S01]  /*e34b0*/  DADD R162, -R170, R140 ;  /* 0x00000000aaa27229 */ /* 0x000fe2000000018c */
[----:B------:R0:W-:Y:S01]  /*e34c0*/  STL.128 [R1+0xa970], R164 ;  /* 0x00a970a401007387 */ /* 0x0001e20000100c00 */
[----:B------:R-:W-:Y:S02]  /*e34d0*/  DFMA R174, R112, UR8, R40 ;  /* 0x0000000870ae7c2b */ /* 0x000fe40008000028 */
[----:B------:R-:W-:Y:S01]  /*e34e0*/  DADD R154, -R154, R246 ;  /* 0x000000009a9a7229 */ /* 0x000fe200000001f6 */
[----:B------:R-:W2:Y:S01]  /*e34f0*/  LDL.LU.64 R170, [R1+0x8760] ;  /* 0x0087600001aa7983 */ /* 0x000ea20000300a00 */
[----:B------:R-:W-:Y:S02]  /*e3500*/  DFMA R140, R250, 0.5, R38 ;  /* 0x3fe00000fa8c782b */ /* 0x000fe40000000026 */
[C---:B------:R-:W-:Y:S01]  /*e3510*/  DADD R38, R4.reuse, R24 ;  /* 0x0000000004267229 */ /* 0x040fe20000000018 */
[----:B------:R-:W2:Y:S01]  /*e3520*/  LDL.LU.64 R98, [R1+0xaa68] ;  /* 0x00aa680001627983 */ /* 0x000ea20000300a00 */
[----:B------:R-:W-:-:S02]  /*e3530*/  DADD R246, R4, R32 ;  /* 0x0000000004f67229 */ /* 0x000fc40000000020 */
[----:B------:R-:W-:Y:S01]  /*e3540*/  DADD R202, R4, R184 ;  /* 0x0000000004ca7229 */ /* 0x000fe200000000b8 */
[----:B------:R-:W-:Y:S01]  /*e3550*/  STL.64 [R1+0x8448], R134 ;  /* 0x0084488601007387 */ /* 0x000fe20000100a00 */
[----:B0-----:R-:W-:-:S03]  /*e3560*/  IMAD.MOV.U32 R164, RZ, RZ, R86 ;  /* 0x000000ffffa47224 */ /* 0x001fc600078e0056 */
[----:B------:R-:W-:Y:S01]  /*e3570*/  STL.64 [R1+0x84c0], R116 ;  /* 0x0084c07401007387 */ /* 0x000fe20000100a00 */
[----:B------:R-:W-:-:S03]  /*e3580*/  IMAD.MOV.U32 R165, RZ, RZ, R87 ;  /* 0x000000ffffa57224 */ /* 0x000fc600078e0057 */
[----:B------:R-:W2:Y:S04]  /*e3590*/  LDL.LU.64 R86, [R1+0x84e8] ;  /* 0x0084e80001567983 */ /* 0x000ea80000300a00 */
[----:B------:R-:W2:Y:S01]  /*e35a0*/  LDL.LU.64 R142, [R1+0xaa48] ;  /* 0x00aa4800018e7983 */ /* 0x000ea20000300a00 */
[----:B----4-:R-:W-:Y:S02]  /*e35b0*/  DADD R30, R104, R118 ;  /* 0x00000000681e7229 */ /* 0x010fe40000000076 */
[----:B------:R-:W-:Y:S01]  /*e35c0*/  DFMA R104, R112, UR18, R146 ;  /* 0x0000001270687c2b */ /* 0x000fe20008000092 */
[----:B------:R-:W4:Y:S01]  /*e35d0*/  LDL.LU.64 R214, [R1+0xaa70] ;  /* 0x00aa700001d67983 */ /* 0x000f220000300a00 */
[----:B------:R-:W-:Y:S02]  /*e35e0*/  DFMA R146, R144, UR40, R190 ;  /* 0x0000002890927c2b */ /* 0x000fe400080000be */
[----:B------:R-:W-:Y:S01]  /*e35f0*/  DFMA R192, R216, R42, R138 ;  /* 0x0000002ad8c0722b */ /* 0x000fe2000000008a */
[----:B------:R-:W4:Y:S01]  /*e3600*/  LDL.LU.64 R216, [R1+0x8970] ;  /* 0x0089700001d87983 */ /* 0x000f220000300a00 */
[----:B------:R-:W-:-:S02]  /*e3610*/  DMUL R12, R62, R136 ;  /* 0x000000883e0c7228 */ /* 0x000fc40000000000 */
[----:B------:R-:W-:Y:S02]  /*e3620*/  DADD R62, -R218, -R4 ;  /* 0x00000000da3e7229 */ /* 0x000fe40000000904 */
[----:B------:R-:W-:Y:S02]  /*e3630*/  DFMA R40, R144, UR34, -R206 ;  /* 0x0000002290287c2b */ /* 0x000fe400080008ce */
[----:B------:R-:W-:Y:S01]  /*e3640*/  DFMA R190, R206, 2, R22 ;  /* 0x40000000cebe782b */ /* 0x000fe20000000016 */
[----:B------:R0:W-:Y:S01]  /*e3650*/  STL.128 [R1+0xa960], R28 ;  /* 0x00a9601c01007387 */ /* 0x0001e20000100c00 */
[----:B------:R-:W-:Y:S02]  /*e3660*/  DFMA R206, R4, 2, R168 ;  /* 0x4000000004ce782b */ /* 0x000fe400000000a8 */
[----:B------:R-:W-:Y:S01]  /*e3670*/  DFMA R138, R250, 0.25, R20 ;  /* 0x3fd00000fa8a782b */ /* 0x000fe20000000014 */
[----:B------:R-:W4:Y:S01]  /*e3680*/  LDL.LU.64 R144, [R1+0xaa38] ;  /* 0x00aa380001907983 */ /* 0x000f220000300a00 */
[----:B------:R-:W-:-:S02]  /*e3690*/  DFMA R212, R78, UR32, R208 ;  /* 0x000000204ed47c2b */ /* 0x000fc400080000d0 */
[----:B------:R-:W-:Y:S02]  /*e36a0*/  DFMA R20, R78, UR12, R204 ;  /* 0x0000000c4e147c2b */ /* 0x000fe400080000cc */
[----:B------:R-:W-:Y:S01]  /*e36b0*/  DADD R112, -R250, R66 ;  /* 0x00000000fa707229 */ /* 0x000fe20000000142 */
[----:B------:R-:W4:Y:S04]  /*e36c0*/  LDL.LU.64 R66, [R1+0x8480] ;  /* 0x0084800001427983 */ /* 0x000f280000300a00 */
[----:B0-----:R-:W4:Y:S01]  /*e36d0*/  LDL.LU.64 R28, [R1+0x8930] ;  /* 0x00893000011c7983 */ /* 0x001f220000300a00 */
[----:B---3--:R-:W-:-:S03]  /*e36e0*/  DFMA R182, R128, UR14, R186 ;  /* 0x0000000e80b67c2b */ /* 0x008fc600080000ba */
[----:B------:R-:W3:Y:S01]  /*e36f0*/  LDL.64 R30, [R1+0x8488] ;  /* 0x00848800011e7983 */ /* 0x000ee20000100a00 */
[----:B------:R-:W-:Y:S02]  /*e3700*/  DFMA R186, R128, UR14, R36 ;  /* 0x0000000e80ba7c2b */ /* 0x000fe40008000024 */
[----:B--2---:R-:W-:Y:S01]  /*e3710*/  DADD R16, R222, R102 ;  /* 0x00000000de107229 */ /* 0x004fe20000000066 */
[----:B------:R-:W2:Y:S01]  /*e3720*/  LDL.LU.64 R102, [R1+0x84e0] ;  /* 0x0084e00001667983 */ /* 0x000ea20000300a00 */
[----:B------:R-:W-:Y:S02]  /*e3730*/  DFMA R118, R128, UR16, R64 ;  /* 0x0000001080767c2b */ /* 0x000fe40008000040 */
[----:B------:R-:W-:Y:S01]  /*e3740*/  DFMA R36, R4, 2, R26 ;  /* 0x400000000424782b */ /* 0x000fe2000000001a */
[----:B------:R-:W3:Y:S03]  /*e3750*/  LDL.LU.64 R64, [R1+0x84d8] ;  /* 0x0084d80001407983 */ /* 0x000ee60000300a00 */
[----:B------:R-:W-:-:S02]  /*e3760*/  DFMA R218, R78, UR32, R16 ;  /* 0x000000204eda7c2b */ /* 0x000fc40008000010 */
[----:B------:R-:W2:Y:S04]  /*e3770*/  LDL.64 R16, [R1+0xa8d8] ;  /* 0x00a8d80001107983 */ /* 0x000ea80000100a00 */
[----:B------:R-:W3:Y:S04]  /*e3780*/  LDL.64 R4, [R1+0x8bb0] ;  /* 0x008bb00001047983 */ /* 0x000ee80000100a00 */
[----:B------:R-:W3:Y:S01]  /*e3790*/  LDL.LU.64 R78, [R1+0xaa30] ;  /* 0x00aa3000014e7983 */ /* 0x000ee20000300a00 */
[----:B------:R-:W-:Y:S02]  /*e37a0*/  DMUL R12, R42, R12 ;  /* 0x0000000c2a0c7228 */ /* 0x000fe40000000000 */
[----:B------:R-:W-:Y:S01]  /*e37b0*/  DFMA R32, R220, 3, R230 ;  /* 0x40080000dc20782b */ /* 0x000fe200000000e6 */
[----:B------:R-:W3:Y:S01]  /*e37c0*/  LDL.LU.64 R42, [R1+0xaa40] ;  /* 0x00aa4000012a7983 */ /* 0x000ee20000300a00 */
[----:B------:R-:W-:-:S04]  /*e37d0*/  DADD R170, -R128, R170 ;  /* 0x0000000080aa7229 */ /* 0x000fc800000001aa */
[C---:B------:R-:W-:Y:S02]  /*e37e0*/  DADD R128, R12.reuse, R234 ;  /* 0x000000000c807229 */ /* 0x040fe400000000ea */
[----:B------:R-:W-:Y:S02]  /*e37f0*/  DADD R234, -RZ, -R2 ;  /* 0x00000000ffea7229 */ /* 0x000fe40000000902 */
[C---:B----4-:R-:W-:Y:S02]  /*e3800*/  DADD R184, -R12.reuse, R216 ;  /* 0x000000000cb87229 */ /* 0x050fe400000001d8 */
[----:B------:R-:W-:Y:S02]  /*e3810*/  DADD R216, -R12, R14 ;  /* 0x000000000cd87229 */ /* 0x000fe4000000010e */
[----:B------:R-:W-:Y:S01]  /*e3820*/  DMUL R14, R84, R86 ;  /* 0x00000056540e7228 */ /* 0x000fe20000000000 */
[----:B------:R-:W4:Y:S04]  /*e3830*/  LDL.64 R84, [R1+0x84b0] ;  /* 0x0084b00001547983 */ /* 0x000f280000100a00 */
[----:B------:R-:W4:Y:S01]  /*e3840*/  LDL.64 R86, [R1+0x84b8] ;  /* 0x0084b80001567983 */ /* 0x000f220000100a00 */
[----:B------:R-:W-:-:S02]  /*e3850*/  DMUL R26, R98, R66 ;  /* 0x00000042621a7228 */ /* 0x000fc40000000000 */
[----:B--2---:R-:W-:Y:S01]  /*e3860*/  DMUL R166, R16, R102 ;  /* 0x0000006610a67228 */ /* 0x004fe20000000000 */
[----:B------:R0:W-:Y:S01]  /*e3870*/  STL.64 [R1+0x8420], R20 ;  /* 0x0084201401007387 */ /* 0x0001e20000100a00 */
[----:B------:R-:W-:Y:S02]  /*e3880*/  DADD R16, R220, R226 ;  /* 0x00000000dc107229 */ /* 0x000fe400000000e2 */
[----:B---3--:R-:W-:Y:S01]  /*e3890*/  DMUL R4, R4, R64 ;  /* 0x0000004004047228 */ /* 0x008fe20000000000 */
[----:B------:R-:W2:Y:S01]  /*e38a0*/  LDL.LU.64 R98, [R1+0xa9f0] ;  /* 0x00a9f00001627983 */ /* 0x000ea20000300a00 */
[----:B------:R-:W-:-:S03]  /*e38b0*/  DFMA R130, -R198, R78, R130 ;  /* 0x0000004ec682722b */ /* 0x000fc60000000182 */
[----:B------:R-:W3:Y:S01]  /*e38c0*/  LDL.128 R64, [R1+0x8470] ;  /* 0x0084700001407983 */ /* 0x000ee20000100c00 */
[CC--:B------:R-:W-:Y:S02]  /*e38d0*/  DFMA R168, R198.reuse, R78.reuse, R124 ;  /* 0x0000004ec6a8722b */ /* 0x0c0fe4000000007c */
[CC--:B------:R-:W-:Y:S02]  /*e38e0*/  DFMA R208, R198.reuse, R78.reuse, R152 ;  /* 0x0000004ec6d0722b */ /* 0x0c0fe40000000098 */
[----:B------:R-:W-:Y:S02]  /*e38f0*/  DFMA R250, R198, R78, R18 ;  /* 0x0000004ec6fa722b */ /* 0x000fe40000000012 */
[----:B------:R-:W-:Y:S01]  /*e3900*/  DADD R204, R12, R248 ;  /* 0x000000000ccc7229 */ /* 0x000fe200000000f8 */
[----:B------:R-:W2:Y:S01]  /*e3910*/  LDL.LU.64 R18, [R1+0xaa10] ;  /* 0x00aa100001127983 */ /* 0x000ea20000300a00 */
[----:B------:R-:W-:Y:S02]  /*e3920*/  DADD R102, R2, R16 ;  /* 0x0000000002667229 */ /* 0x000fe40000000010 */
[----:B------:R-:W-:-:S02]  /*e3930*/  DADD R198, R4, R228 ;  /* 0x0000000004c67229 */ /* 0x000fc400000000e4 */
[C---:B------:R-:W-:Y:S02]  /*e3940*/  DFMA R22, R12.reuse, 0.5, R240 ;  /* 0x3fe000000c16782b */ /* 0x040fe400000000f0 */
[----:B------:R-:W-:Y:S02]  /*e3950*/  DFMA R24, R12, 0.5, R244 ;  /* 0x3fe000000c18782b */ /* 0x000fe400000000f4 */
[----:B------:R-:W-:Y:S01]  /*e3960*/  DADD R230, -RZ, -R4 ;  /* 0x00000000ffe67229 */ /* 0x000fe20000000904 */
[----:B------:R-:W-:Y:S01]  /*e3970*/  MOV R248, R20 ;  /* 0x0000001400f87202 */ /* 0x000fe20000000f00 */
[----:B------:R-:W-:Y:S01]  /*e3980*/  DADD R16, R14, R28 ;  /* 0x000000000e107229 */ /* 0x000fe2000000001c */
[----:B------:R-:W-:Y:S01]  /*e3990*/  IMAD.MOV.U32 R249, RZ, RZ, R21 ;  /* 0x000000fffff97224 */ /* 0x000fe200078e0015 */
[----:B------:R-:W-:Y:S01]  /*e39a0*/  DADD R228, -RZ, -R220 ;  /* 0x00000000ffe47229 */ /* 0x000fe200000009dc */
[----:B------:R-:W2:Y:S01]  /*e39b0*/  LDL.LU.64 R240, [R1+0x8920] ;  /* 0x0089200001f07983 */ /* 0x000ea20000300a00 */
[----:B------:R-:W-:-:S02]  /*e39c0*/  DFMA R4, R2, 2, R32 ;  /* 0x400000000204782b */ /* 0x000fc40000000020 */
[----:B------:R-:W-:Y:S01]  /*e39d0*/  DADD R28, R2, R232 ;  /* 0x00000000021c7229 */ /* 0x000fe200000000e8 */
[----:B------:R-:W4:Y:S04]  /*e39e0*/  LDL.LU.64 R220, [R1+0x88a0] ;  /* 0x0088a00001dc7983 */ /* 0x000f280000300a00 */
[----:B------:R-:W2:Y:S01]  /*e39f0*/  LDL.LU.64 R2, [R1+0x88f8] ;  /* 0x0088f80001027983 */ /* 0x000ea20000300a00 */
[----:B0-----:R-:W-:Y:S02]  /*e3a00*/  DADD R20, R12, R34 ;  /* 0x000000000c147229 */ /* 0x001fe40000000022 */
[----:B------:R-:W-:Y:S02]  /*e3a10*/  DADD R12, R224, R224 ;  /* 0x00000000e00c7229 */ /* 0x000fe400000000e0 */
[----:B------:R-:W-:Y:S01]  /*e3a20*/  DFMA R200, R42, R136, R200 ;  /* 0x000000882ac8722b */ /* 0x000fe200000000c8 */
[----:B------:R-:W-:Y:S01]  /*e3a30*/  STL.64 [R1+0x8468], R166 ;  /* 0x008468a601007387 */ /* 0x000fe20000100a00 */
[----:B------:R-:W-:-:S02]  /*e3a40*/  DADD R226, -RZ, -R14 ;  /* 0x00000000ffe27229 */ /* 0x000fc4000000090e */
[----:B------:R-:W-:Y:S01]  /*e3a50*/  DADD R232, -RZ, -R222 ;  /* 0x00000000ffe87229 */ /* 0x000fe200000009de */
[----:B------:R-:W2:Y:S01]  /*e3a60*/  LDL.LU.64 R42, [R1+0xa9f8] ;  /* 0x00a9f800012a7983 */ /* 0x000ea20000300a00 */
[----:B------:R-:W-:Y:S02]  /*e3a70*/  DADD R32, R222, R238 ;  /* 0x00000000de207229 */ /* 0x000fe400000000ee */
[----:B------:R-:W-:Y:S01]  /*e3a80*/  IMAD.MOV.U32 R14, RZ, RZ, R12 ;  /* 0x000000ffff0e7224 */ /* 0x000fe200078e000c */
[----:B------:R-:W-:Y:S01]  /*e3a90*/  MOV R15, R13 ;  /* 0x0000000d000f7202 */ /* 0x000fe20000000f00 */
[----:B------:R-:W-:Y:S01]  /*e3aa0*/  DADD R224, -RZ, -R166 ;  /* 0x00000000ffe07229 */ /* 0x000fe200000009a6 */
[----:B------:R-:W-:Y:S04]  /*e3ab0*/  STL.64 [R1+0x84a8], R102 ;  /* 0x0084a86601007387 */ /* 0x000fe80000100a00 */
[----:B------:R-:W-:Y:S04]  /*e3ac0*/  STL.128 [R1+0x60], R12 ;  /* 0x0000600c01007387 */ /* 0x000fe80000100c00 */
[----:B------:R-:W2:Y:S04]  /*e3ad0*/  LDL.LU.64 R78, [R1+0xaa08] ;  /* 0x00aa0800014e7983 */ /* 0x000ea80000300a00 */
[----:B------:R-:W2:Y:S04]  /*e3ae0*/  LDL.LU.64 R152, [R1+0xaa18] ;  /* 0x00aa180001987983 */ /* 0x000ea80000300a00 */
[----:B------:R-:W2:Y:S01]  /*e3af0*/  LDL.LU.64 R124, [R1+0xaa20] ;  /* 0x00aa2000017c7983 */ /* 0x000ea20000300a00 */
[----:B------:R-:W-:-:S02]  /*e3b00*/  DADD R16, R26, R16 ;  /* 0x000000001a107229 */ /* 0x000fc40000000010 */
[----:B------:R-:W-:Y:S01]  /*e3b10*/  DADD R244, -RZ, -R26 ;  /* 0x00000000fff47229 */ /* 0x000fe2000000091a */
[----:B------:R-:W-:Y:S04]  /*e3b20*/  STL.64 [R1+0x8480], R28 ;  /* 0x0084801c01007387 */ /* 0x000fe80000100a00 */
[----:B------:R-:W2:Y:S04]  /*e3b30*/  LDL.LU.64 R136, [R1+0xaa00] ;  /* 0x00aa000001887983 */ /* 0x000ea80000300a00 */
[----:B------:R-:W2:Y:S04]  /*e3b40*/  LDL.LU.64 R34, [R1+0xaa28] ;  /* 0x00aa280001227983 */ /* 0x000ea80000300a00 */
[----:B---3--:R0:W-:Y:S04]  /*e3b50*/  STL.128 [R1+0xa0], R64 ;  /* 0x0000a04001007387 */ /* 0x0081e80000100c00 */
[----:B------:R-:W-:Y:S04]  /*e3b60*/  STL.128 [R1+0x10], R228 ;  /* 0x000010e401007387 */ /* 0x000fe80000100c00 */
[----:B------:R-:W-:Y:S04]  /*e3b70*/  STL.128 [R1], R232 ;  /* 0x000000e801007387 */ /* 0x000fe80000100c00 */
[----:B------:R-:W-:Y:S01]  /*e3b80*/  STL.128 [R1+0x20], R224 ;  /* 0x000020e001007387 */ /* 0x000fe20000100c00 */
[----:B----4-:R-:W-:-:S02]  /*e3b90*/  DADD R220, -RZ, -R220 ;  /* 0x00000000ffdc7229 */ /* 0x010fc400000009dc */
[----:B--2---:R-:W-:-:S07]  /*e3ba0*/  DADD R222, -RZ, -R2 ;  /* 0x00000000ffde7229 */ /* 0x004fce0000000902 */
[----:B------:R-:W-:Y:S04]  /*e3bb0*/  STL.128 [R1+0x180], R220 ;  /* 0x000180dc01007387 */ /* 0x000fe80000100c00 */
[----:B------:R-:W-:Y:S04]  /*e3bc0*/  STL.128 [R1+0x160], R48 ;  /* 0x0001603001007387 */ /* 0x000fe80000100c00 */
[----:B------:R-:W-:Y:S04]  /*e3bd0*/  STL.128 [R1+0x1b0], R60 ;  /* 0x0001b03c01007387 */ /* 0x000fe80000100c00 */
[----:B------:R-:W-:Y:S04]  /*e3be0*/  STL.128 [R1+0x1a0], R56 ;  /* 0x0001a03801007387 */ /* 0x000fe80000100c00 */
[----:B------:R1:W-:Y:S01]  /*e3bf0*/  STL.128 [R1+0x80], R84 ;  /* 0x0000805401007387 */ /* 0x0003e20000100c00 */
[----:B------:R-:W-:-:S02]  /*e3c00*/  IMAD.MOV.U32 R2, RZ, RZ, R64 ;  /* 0x000000ffff027224 */ /* 0x000fc400078e0040 */
[----:B------:R-:W-:Y:S02]  /*e3c10*/  IMAD.MOV.U32 R3, RZ, RZ, R65 ;  /* 0x000000ffff037224 */ /* 0x000fe400078e0041 */
[----:B0-----:R-:W2:Y:S04]  /*e3c20*/  LDL.LU.128 R64, [R1+0xa9e0] ;  /* 0x00a9e00001407983 */ /* 0x001ea80000300c00 */
[----:B-1----:R-:W3:Y:S01]  /*e3c30*/  LDL.LU.128 R84, [R1+0xa9c0] ;  /* 0x00a9c00001547983 */ /* 0x002ee20000300c00 */
[----:B------:R-:W-:Y:S02]  /*e3c40*/  DADD R238, -RZ, -R240 ;  /* 0x00000000ffee7229 */ /* 0x000fe400000009f0 */
[----:B------:R-:W-:Y:S01]  /*e3c50*/  DADD R240, -RZ, -R18 ;  /* 0x00000000fff07229 */ /* 0x000fe20000000912 */
[----:B------:R0:W-:Y:S04]  /*e3c60*/  STL.128 [R1+0x90], R164 ;  /* 0x000090a401007387 */ /* 0x0001e80000100c00 */
[----:B------:R-:W-:Y:S04]  /*e3c70*/  STL.128 [R1+0x220], R88 ;  /* 0x0002205801007387 */ /* 0x000fe80000100c00 */
[----:B------:R-:W-:Y:S04]  /*e3c80*/  STL.128 [R1+0x130], R40 ;  /* 0x0001302801007387 */ /* 0x000fe80000100c00 */
[----:B------:R-:W-:Y:S01]  /*e3c90*/  STL.128 [R1+0x350], R160 ;  /* 0x000350a001007387 */ /* 0x000fe20000100c00 */
[----:B0-----:R-:W-:Y:S01]  /*e3ca0*/  IMAD.MOV.U32 R166, RZ, RZ, R74 ;  /* 0x000000ffffa67224 */ /* 0x001fe200078e004a */
[----:B------:R-:W-:-:S02]  /*e3cb0*/  MOV R167, R75 ;  /* 0x0000004b00a77202 */ /* 0x000fc40000000f00 */
[----:B------:R-:W4:Y:S04]  /*e3cc0*/  LDL.LU.64 R18, [R1+0xa9d0] ;  /* 0x00a9d00001127983 */ /* 0x000f280000300a00 */
[----:B------:R-:W4:Y:S01]  /*e3cd0*/  LDL.LU.64 R74, [R1+0xa9b0] ;  /* 0x00a9b000014a7983 */ /* 0x000f220000300a00 */
[----:B------:R-:W-:Y:S01]  /*e3ce0*/  MOV R164, R116 ;  /* 0x0000007400a47202 */ /* 0x000fe20000000f00 */
[----:B------:R-:W-:Y:S02]  /*e3cf0*/  IMAD.MOV.U32 R165, RZ, RZ, R117 ;  /* 0x000000ffffa57224 */ /* 0x000fe400078e0075 */
[----:B------:R-:W4:Y:S04]  /*e3d00*/  LDL.LU.64 R116, [R1+0xa9b8] ;  /* 0x00a9b80001747983 */ /* 0x000f280000300a00 */
[----:B---3--:R-:W-:Y:S04]  /*e3d10*/  STL.128 [R1+0x210], R84 ;  /* 0x0002105401007387 */ /* 0x008fe80000100c00 */
[----:B------:R-:W-:Y:S04]  /*e3d20*/  STL.128 [R1+0x140], R240 ;  /* 0x000140f001007387 */ /* 0x000fe80000100c00 */
[----:B------:R-:W-:Y:S04]  /*e3d30*/  STL.128 [R1+0x170], R236 ;  /* 0x000170ec01007387 */ /* 0x000fe80000100c00 */
[----:B------:R-:W-:Y:S04]  /*e3d40*/  STL.128 [R1+0x150], R44 ;  /* 0x0001502c01007387 */ /* 0x000fe80000100c00 */
[----:B------:R-:W-:Y:S04]  /*e3d50*/  STL.128 [R1+0x240], R92 ;  /* 0x0002405c01007387 */ /* 0x000fe80000100c00 */
[----:B------:R-:W-:Y:S04]  /*e3d60*/  STL.128 [R1+0x190], R52 ;  /* 0x0001903401007387 */ /* 0x000fe80000100c00 */
[----:B------:R-:W-:Y:S04]  /*e3d70*/  STL.128 [R1+0x50], R8 ;  /* 0x0000500801007387 */ /* 0x000fe80000100c00 */
[----:B--2---:R-:W-:Y:S04]  /*e3d80*/  STL.128 [R1+0x1c0], R64 ;  /* 0x0001c04001007387 */ /* 0x004fe80000100c00 */
[----:B------:R-:W-:Y:S04]  /*e3d90*/  STL.128 [R1+0x250], R96 ;  /* 0x0002506001007387 */ /* 0x000fe80000100c00 */
[----:B------:R0:W-:Y:S04]  /*e3da0*/  STL.128 [R1+0x230], R132 ;  /* 0x0002308401007387 */ /* 0x0001e80000100c00 */
[----:B------:R1:W-:Y:S04]  /*e3db0*/  STL.128 [R1+0xf0], R100 ;  /* 0x0000f06401007387 */ /* 0x0003e80000100c00 */
[----:B0-----:R-:W2:Y:S04]  /*e3dc0*/  LDL.LU.128 R132, [R1+0xa9a0] ;  /* 0x00a9a00001847983 */ /* 0x001ea80000300c00 */
[----:B-1----:R-:W3:Y:S04]  /*e3dd0*/  LDL.LU.128 R100, [R1+0xa990] ;  /* 0x00a9900001647983 */ /* 0x002ee80000300c00 */
[----:B------:R-:W-:Y:S01]  /*e3de0*/  STL.128 [R1+0x1d0], R68 ;  /* 0x0001d04401007387 */ /* 0x000fe20000100c00 */
[----:B------:R-:W-:-:S03]  /*e3df0*/  DADD R26, R2, R148 ;  /* 0x00000000021a7229 */ /* 0x000fc60000000094 */
[----:B------:R-:W2:Y:S04]  /*e3e00*/  LDL.LU.64 R148, [R1+0xa980] ;  /* 0x00a9800001947983 */ /* 0x000ea80000300a00 */
[----:B---3--:R-:W-:Y:S04]  /*e3e10*/  STL.128 [R1+0x260], R100 ;  /* 0x0002606401007387 */ /* 0x008fe80000100c00 */
[----:B------:R-:W-:Y:S04]  /*e3e20*/  STL.128 [R1+0x1f0], R76 ;  /* 0x0001f04c01007387 */ /* 0x000fe80000100c00 */
[----:B----4-:R-:W-:Y:S04]  /*e3e30*/  STL.128 [R1+0x1e0], R72 ;  /* 0x0001e04801007387 */ /* 0x010fe80000100c00 */
        /* <DEDUP_REMOVED lines=14> */
[----:B------:R-:W-:Y:S04]  /*e3f20*/  STL.128 [R1+0x380], R172 ;  /* 0x000380ac01007387 */ /* 0x000fe80000100c00 */
[----:B------:R-:W-:Y:S04]  /*e3f30*/  STL.128 [R1+0x370], R168 ;  /* 0x000370a801007387 */ /* 0x000fe80000100c00 */
[----:B------:R0:W-:Y:S04]  /*e3f40*/  STL.128 [R1+0xe0], R164 ;  /* 0x0000e0a401007387 */ /* 0x0001e80000100c00 */
[----:B0-----:R-:W2:Y:S04]  /*e3f50*/  LDL.LU.128 R164, [R1+0xa970] ;  /* 0x00a9700001a47983 */ /* 0x001ea80000300c00 */
[----:B------:R-:W-:Y:S04]  /*e3f60*/  STL.128 [R1+0x2d0], R128 ;  /* 0x0002d08001007387 */ /* 0x000fe80000100c00 */
[----:B------:R-:W-:Y:S04]  /*e3f70*/  STL.128 [R1+0x120], R36 ;  /* 0x0001202401007387 */ /* 0x000fe80000100c00 */
[----:B--2---:R-:W-:Y:S04]  /*e3f80*/  STL.128 [R1+0x360], R164 ;  /* 0x000360a401007387 */ /* 0x004fe80000100c00 */
[----:B------:R-:W-:Y:S04]  /*e3f90*/  STL.128 [R1+0x300], R140 ;  /* 0x0003008c01007387 */ /* 0x000fe80000100c00 */
[----:B------:R-:W-:Y:S04]  /*e3fa0*/  STL.128 [R1+0x320], R148 ;  /* 0x0003209401007387 */ /* 0x000fe80000100c00 */
[----:B------:R0:W-:Y:S04]  /*e3fb0*/  STL.128 [R1+0x100], R28 ;  /* 0x0001001c01007387 */ /* 0x0001e80000100c00 */
[----:B0-----:R-:W2:Y:S04]  /*e3fc0*/  LDL.LU.128 R28, [R1+0xa960] ;  /* 0x00a96000011c7983 */ /* 0x001ea80000300c00 */
[----:B------:R-:W-:Y:S04]  /*e3fd0*/  STL.128 [R1+0x3a0], R180 ;  /* 0x0003a0b401007387 */ /* 0x000fe80000100c00 */
[----:B------:R-:W-:Y:S04]  /*e3fe0*/  STL.64 [R1+0x8490], R216 ;  /* 0x008490d801007387 */ /* 0x000fe80000100a00 */
[----:B--2---:R-:W-:Y:S04]  /*e3ff0*/  STL.128 [R1+0xd0], R28 ;  /* 0x0000d01c01007387 */ /* 0x004fe80000100c00 */
[----:B------:R-:W-:Y:S04]  /*e4000*/  STL.128 [R1+0x3d0], R192 ;  /* 0x0003d0c001007387 */ /* 0x000fe80000100c00 */
[----:B------:R0:W-:Y:S04]  /*e4010*/  STL.64 [R1+0x450], R216 ;  /* 0x000450d801007387 */ /* 0x0001e80000100a00 */
[----:B0-----:R-:W2:Y:S04]  /*e4020*/  LDL.LU.64 R216, [R1+0xa958] ;  /* 0x00a9580001d87983 */ /* 0x001ea80000300a00 */
[----:B------:R0:W-:Y:S04]  /*e4030*/  STL.128 [R1+0x3b0], R184 ;  /* 0x0003b0b801007387 */ /* 0x0001e80000100c00 */
[----:B------:R0:W-:Y:S04]  /*e4040*/  STL.128 [R1+0xc0], R24 ;  /* 0x0000c01801007387 */ /* 0x0001e80000100c00 */
[----:B------:R0:W-:Y:S04]  /*e4050*/  STL.128 [R1+0x2f0], R136 ;  /* 0x0002f08801007387 */ /* 0x0001e80000100c00 */
[----:B------:R0:W-:Y:S04]  /*e4060*/  STL.128 [R1+0x30], R244 ;  /* 0x000030f401007387 */ /* 0x0001e80000100c00 */
[----:B------:R0:W-:Y:S01]  /*e4070*/  STL.128 [R1+0x420], R212 ;  /* 0x000420d401007387 */ /* 0x0001e20000100c00 */
[----:B------:R-:W-:-:S03]  /*e4080*/  VIADD R0, R0, 0x1 ;  /* 0x0000000100007836 */ /* 0x000fc60000000000 */
[----:B------:R0:W-:Y:S04]  /*e4090*/  STL.128 [R1+0x110], R32 ;  /* 0x0001102001007387 */ /* 0x0001e80000100c00 */
[----:B------:R0:W-:Y:S04]  /*e40a0*/  STL.128 [R1+0x3c0], R188 ;  /* 0x0003c0bc01007387 */ /* 0x0001e80000100c00 */
[----:B------:R0:W-:Y:S04]  /*e40b0*/  STL.128 [R1+0x3e0], R196 ;  /* 0x0003e0c401007387 */ /* 0x0001e80000100c00 */
[----:B------:R0:W-:Y:S04]  /*e40c0*/  STL.128 [R1+0x410], R208 ;  /* 0x000410d001007387 */ /* 0x0001e80000100c00 */
[----:B------:R0:W-:Y:S04]  /*e40d0*/  STL.128 [R1+0x400], R204 ;  /* 0x000400cc01007387 */ /* 0x0001e80000100c00 */
[----:B------:R0:W-:Y:S04]  /*e40e0*/  STL.64 [R1+0x8428], R250 ;  /* 0x008428fa01007387 */ /* 0x0001e80000100a00 */
[----:B------:R0:W-:Y:S04]  /*e40f0*/  STL [R1+0xa1e0], R0 ;  /* 0x00a1e00001007387 */ /* 0x0001e80000100800 */
[----:B--2---:R0:W-:Y:S04]  /*e4100*/  STL.128 [R1+0x430], R216 ;  /* 0x000430d801007387 */ /* 0x0041e80000100c00 */
[----:B------:R0:W-:Y:S04]  /*e4110*/  STL.128 [R1+0xb0], R20 ;  /* 0x0000b01401007387 */ /* 0x0001e80000100c00 */
[----:B------:R0:W-:Y:S04]  /*e4120*/  STL.128 [R1+0x440], R248 ;  /* 0x000440f801007387 */ /* 0x0001e80000100c00 */
[----:B------:R0:W-:Y:S02]  /*e4130*/  STL.128 [R1+0x3f0], R200 ;  /* 0x0003f0c801007387 */ /* 0x0001e40000100c00 */
.L_x_5156:
[----:B0-----:R-:W2:Y:S01]  /*e4140*/  LDL R2, [R1+0x8528] ;  /* 0x0085280001027983 */ /* 0x001ea20000100800 */
[----:B------:R-:W-:-:S03]  /*e4150*/  VIADD R3, R1, 0x6a10 ;  /* 0x00006a1001037836 */ /* 0x000fc60000000000 */
[----:B------:R-:W3:Y:S04]  /*e4160*/  LDL.64 R250, [R1+0x8480] ;  /* 0x0084800001fa7983 */ /* 0x000ee80000100a00 */
[----:B------:R-:W4:Y:S04]  /*e4170*/  LDL.64 R248, [R1+0x8488] ;  /* 0x0084880001f87983 */ /* 0x000f280000100a00 */
        /* <DEDUP_REMOVED lines=14> */
[----:B------:R-:W4:Y:S04]  /*e4260*/  LDL.64 R212, [R1+0x8478] ;  /* 0x0084780001d47983 */ /* 0x000f280000100a00 */
[----:B------:R-:W4:Y:S04]  /*e4270*/  LDL.64 R214, [R1+0x84c0] ;  /* 0x0084c00001d67983 */ /* 0x000f280000100a00 */
[----:B------:R-:W4:Y:S04]  /*e4280*/  LDL.64 R216, [R1+0x84c8] ;  /* 0x0084c80001d87983 */ /* 0x000f280000100a00 */
[----:B------:R-:W4:Y:S01]  /*e4290*/  LDL.64 R218, [R1+0x84a0] ;  /* 0x0084a00001da7983 */ /* 0x000f220000100a00 */
[----:B--2---:R-:W-:-:S03]  /*e42a0*/  IMAD R0, R2, 0x8b, RZ ;  /* 0x0000008b02007824 */ /* 0x004fc600078e02ff */
[----:B------:R0:W-:Y:S02]  /*e42b0*/  STL [R1+0xa958], R2 ;  /* 0x00a9580201007387 */ /* 0x0001e40000100800 */
[----:B------:R-:W-:Y:S02]  /*e42c0*/  LEA R0, R0, R3, 0x3 ;  /* 0x0000000300007211 */ /* 0x000fe400078e18ff */
[----:B0-----:R-:W2:Y:S04]  /*e42d0*/  LDL.64 R2, [R1+0x84a8] ;  /* 0x0084a80001027983 */ /* 0x001ea80000100a00 */
[----:B---3--:R0:W-:Y:S04]  /*e42e0*/  STL.64 [R0+0x100], R250 ;  /* 0x000100fa00007387 */ /* 0x0081e80000100a00 */
[----:B----4-:R1:W-:Y:S04]  /*e42f0*/  STL.64 [R0+0x108], R248 ;  /* 0x000108f800007387 */ /* 0x0103e80000100a00 */
[----:B0-----:R-:W3:Y:S04]  /*e4300*/  LDL.64 R250, [R1+0x8440] ;  /* 0x0084400001fa7983 */ /* 0x001ee80000100a00 */
[----:B-1----:R-:W4:Y:S04]  /*e4310*/  LDL.64 R248, [R1+0x8448] ;  /* 0x0084480001f87983 */ /* 0x002f280000100a00 */
[----:B--2---:R0:W-:Y:S04]  /*e4320*/  STL.64 [R0+0xf8], R2 ;  /* 0x0000f80200007387 */ /* 0x0041e80000100a00 */
[----:B0-----:R-:W2:Y:S04]  /*e4330*/  LDL.64 R2, [R1+0x8420] ;  /* 0x0084200001027983 */ /* 0x001ea80000100a00 */
        /* <DEDUP_REMOVED lines=9> */
[----:B---3--:R3:W-:Y:S04]  /*e43d0*/  STL.64 [R0+0x230], R250 ;  /* 0x000230fa00007387 */ /* 0x0087e80000100a00 */
[----:B----4-:R4:W-:Y:S04]  /*e43e0*/  STL.64 [R0+0x238], R248 ;  /* 0x000238f800007387 */ /* 0x0109e80000100a00 */
[----:B0-----:R-:W2:Y:S04]  /*e43f0*/  LDL.LU.64 R202, [R1+0xa9a0] ;  /* 0x00a9a00001ca7983 */ /* 0x001ea80000300a00 */
[----:B-1----:R-:W2:Y:S04]  /*e4400*/  LDL.LU.64 R204, [R1+0xa998] ;  /* 0x00a9980001cc7983 */ /* 0x002ea80000300a00 */
[----:B------:R-:W2:Y:S04]  /*e4410*/  LDL.LU.64 R206, [R1+0xa990] ;  /* 0x00a9900001ce7983 */ /* 0x000ea80000300a00 */
[----:B------:R-:W2:Y:S04]  /*e4420*/  LDL.LU.64 R208, [R1+0xa988] ;  /* 0x00a9880001d07983 */ /* 0x000ea80000300a00 */
[----:B------:R-:W2:Y:S04]  /*e4430*/  LDL.LU.64 R210, [R1+0xa980] ;  /* 0x00a9800001d27983 */ /* 0x000ea80000300a00 */
[----:B------:R-:W2:Y:S04]  /*e4440*/  LDL.LU.64 R212, [R1+0xa978] ;  /* 0x00a9780001d47983 */ /* 0x000ea80000300a00 */
[----:B------:R-:W2:Y:S04]  /*e4450*/  LDL.LU.64 R214, [R1+0xa970] ;  /* 0x00a9700001d67983 */ /* 0x000ea80000300a00 */
[----:B------:R-:W2:Y:S04]  /*e4460*/  LDL.LU.64 R216, [R1+0xa968] ;  /* 0x00a9680001d87983 */ /* 0x000ea80000300a00 */
[----:B------:R-:W2:Y:S04]  /*e4470*/  LDL.LU.64 R218, [R1+0xa960] ;  /* 0x00a9600001da7983 */ /* 0x000ea80000300a00 */
[----:B---3--:R-:W3:Y:S04]  /*e4480*/  LDL.64 R250, [R1+0x8428] ;  /* 0x0084280001fa7983 */ /* 0x008ee80000100a00 */
[----:B----4-:R-:W4:Y:S04]  /*e4490*/  LDL.64 R248, [R1+0x8490] ;  /* 0x0084900001f87983 */ /* 0x010f280000100a00 */
[----:B--2---:R0:W-:Y:S04]  /*e44a0*/  STL.64 [R0+0x440], R2 ;  /* 0x0004400200007387 */ /* 0x0041e80000100a00 */
[----:B0-----:R-:W2:Y:S04]  /*e44b0*/  LDL.LU R2, [R1+0xa958] ;  /* 0x00a9580001027983 */ /* 0x001ea80000300800 */
[----:B------:R0:W-:Y:S04]  /*e44c0*/  STL.64 [R0], R232 ;  /* 0x000000e800007387 */ /* 0x0001e80000100a00 */
        /* <DEDUP_REMOVED lines=122> */
[----:B----4-:R0:W-:Y:S01]  /*e4c70*/  STL.64 [R0+0x450], R248 ;  /* 0x000450f800007387 */ /* 0x0101e20000100a00 */
[----:B--2---:R-:W-:-:S13]  /*e4c80*/  ISETP.NE.AND P1, PT, R2, RZ, PT ;  /* 0x000000ff0200720c */ /* 0x004fda0003f25270 */
[----:B0-----:R-:W-:Y:S05]  /*e4c90*/  @!P1 BRA `(.L_x_5159) ;  /* 0x0000002000189947 */ /* 0x001fea0003800000 */
[----:B------:R-:W-:Y:S01]  /*e4ca0*/  VIADD R0, R2, 0xffffffff ;  /* 0xffffffff02007836 */ /* 0x000fe20000000000 */
[----:B------:R0:W-:Y:S03]  /*e4cb0*/  STL [R1+0x849c], RZ ;  /* 0x00849cff01007387 */ /* 0x0001e60000100800 */
[----:B------:R-:W-:-:S05]  /*e4cc0*/  IMAD R0, R0, R2, RZ ;  /* 0x0000000200007224 */ /* 0x000fca00078e02ff */
[----:B------:R-:W-:-:S04]  /*e4cd0*/  LEA.HI R0, R0, R0, RZ, 0x1 ;  /* 0x0000000000007211 */ /* 0x000fc800078f08ff */
[----:B------:R-:W-:-:S05]  /*e4ce0*/  SHF.R.S32.HI R0, RZ, 0x1, R0 ;  /* 0x00000001ff007819 */ /* 0x000fca0000011400 */
[----:B------:R0:W-:Y:S02]  /*e4cf0*/  STL [R1+0x84d4], R0 ;  /* 0x0084d40001007387 */ /* 0x0001e40000100800 */
.L_x_5162:
[----:B------:R1:W-:Y:S01]  /*e4d00*/  STL.64 [R1+0xa958], R4 ;  /* 0x00a9580401007387 */ /* 0x0003e20000100a00 */
[----:B------:R-:W2:Y:S03]  /*e4d10*/  LDC R250, c[0x0][0x3b4] ;  /* 0x0000ed00fffa7b82 */ /* 0x000ea60000000800 */
[----:B------:R-:W3:Y:S04]  /*e4d20*/  LDL R251, [R1+0x849c] ;  /* 0x00849c0001fb7983 */ /* 0x000ee80000100800 */
[----:B0-----:R-:W3:Y:S04]  /*e4d30*/  LDL R0, [R1+0x84d4] ;  /* 0x0084d40001007983 */ /* 0x001ee80000100800 */
[----:B-1----:R-:W4:Y:S01]  /*e4d40*/  LDL.64 R4, [R1+0x84f0] ;  /* 0x0084f00001047983 */ /* 0x002f220000100a00 */
[----:B------:R-:W-:-:S03]  /*e4d50*/  IMAD.MOV.U32 R2, RZ, RZ, 0x1 ;  /* 0x00000001ff027424 */ /* 0x000fc600078e00ff */
[----:B------:R0:W-:Y:S01]  /*e4d60*/  STL.64 [R1+0xa960], R6 ;  /* 0x00a9600601007387 */ /* 0x0001e20000100a00 */
[----:B----4-:R-:W1:Y:S01]  /*e4d70*/  MUFU.RCP64H R3, R5 ;  /* 0x0000000500037308 */ /* 0x010e620000001800 */
[----:B---3--:R-:W-:-:S05]  /*e4d80*/  IADD3 R0, PT, PT, R0, R251, RZ ;  /* 0x000000fb00007210 */ /* 0x008fca0007ffe0ff */
[----:B------:R-:W-:Y:S01]  /*e4d90*/  IMAD.SHL.U32 R0, R0, 0x8, RZ ;  /* 0x0000000800007824 */ /* 0x000fe200078e00ff */
[----:B-1----:R-:W-:-:S03]  /*e4da0*/  DFMA R248, -R4, R2, 1 ;  /* 0x3ff0000004f8742b */ /* 0x002fc60000000102 */
[----:B--2---:R-:W-:-:S05]  /*e4db0*/  IMAD R0, R250, 0x1e0, R0 ;  /* 0x000001e0fa007824 */ /* 0x004fca00078e0200 */
[----:B------:R-:W-:Y:S01]  /*e4dc0*/  DFMA R248, R248, R248, R248 ;  /* 0x000000f8f8f8722b */ /* 0x000fe200000000f8 */
[----:B------:R-:W1:Y:S07]  /*e4dd0*/  LDC.64 R250, c[0x3][R0+-0x168] ;  /* 0x00ffa60000fa7b82 */ /* 0x000e6e0000000a00 */
[----:B------:R-:W-:-:S08]  /*e4de0*/  DFMA R2, R2, R248, R2 ;  /* 0x000000f80202722b */ /* 0x000fd00000000002 */
[----:B------:R-:W-:-:S08]  /*e4df0*/  DFMA R248, -R4, R2, 1 ;  /* 0x3ff0000004f8742b */ /* 0x000fd00000000102 */
[----:B------:R-:W-:-:S08]  /*e4e00*/  DFMA R248, R2, R248, R2 ;  /* 0x000000f802f8722b */ /* 0x000fd00000000002 */
[----:B-1----:R-:W-:-:S08]  /*e4e10*/  DMUL R2, R250, R248 ;  /* 0x000000f8fa027228 */ /* 0x002fd00000000000 */
[----:B0-----:R-:W-:-:S08]  /*e4e20*/  DFMA R6, -R4, R2, R250 ;  /* 0x000000020406722b */ /* 0x001fd000000001fa */
[----:B------:R-:W-:Y:S02]  /*e4e30*/  DFMA R2, R248, R6, R2 ;  /* 0x00000006f802722b */ /* 0x000fe40000000002 */
[----:B-----5:R0:W5:Y:S08]  /*e4e40*/  LDL.LU.64 R6, [R1+0xa960] ;  /* 0x00a9600001067983 */ /* 0x0201700000300a00 */
[----:B------:R-:W-:-:S02]  /*e4e50*/  FFMA R0, RZ, R5, R3 ;  /* 0x00000005ff007223 */ /* 0x000fc40000000003 */
[----:B------:R0:W5:Y:S01]  /*e4e60*/  LDL.LU.64 R4, [R1+0xa958] ;  /* 0x00a9580001047983 */ /* 0x0001620000300a00 */
[----:B------:R-:W-:Y:S02]  /*e4e70*/  FSETP.GEU.AND P2, PT, |R251|, 6.5827683646048100446e-37, PT ;  /* 0x03600000fb00780b */ /* 0x000fe40003f4e200 */
[----:B------:R-:W-:Y:S01]  /*e4e80*/  FSETP.GT.AND P1, PT, |R0|, 1.469367938527859385e-39, PT ;  /* 0x001000000000780b */ /* 0x000fe20003f24200 */
[----:B------:R-:W-:-:S12]  /*e4e90*/  BSSY.RECONVERGENT B3, `(.L_x_5160) ;  /* 0x000000d000037945 */ /* 0x000fd80003800200 */
[----:B0-----:R-:W-:Y:S05]  /*e4ea0*/  @P1 BRA P2, `(.L_x_5161) ;  /* 0x00000000002c1947 */ /* 0x001fea0001000000 */
[----:B-----5:R0:W-:Y:S04]  /*e4eb0*/  STL.64 [R1+0xa958], R4 ;  /* 0x00a9580401007387 */ /* 0x0201e80000100a00 */
[----:B0-----:R-:W2:Y:S01]  /*e4ec0*/  LDL.64 R4, [R1+0x84f0] ;  /* 0x0084f00001047983 */ /* 0x001ea20000100a00 */
[----:B------:R-:W-:Y:S01]  /*e4ed0*/  MOV R249, R251 ;  /* 0x000000fb00f97202 */ /* 0x000fe20000000f00 */
[----:B------:R-:W-:Y:S01]  /*e4ee0*/  IMAD.MOV.U32 R248, RZ, RZ, R250 ;  /* 0x000000fffff87224 */ /* 0x000fe200078e00fa */
[----:B------:R-:W-:Y:S01]  /*e4ef0*/  MOV R252, 0xe4f40 ;  /* 0x000e4f4000fc7802 */ /* 0x000fe20000000f00 */
[----:B--2---:R-:W-:Y:S02]  /*e4f00*/  IMAD.MOV.U32 R2, RZ, RZ, R4 ;  /* 0x000000ffff027224 */ /* 0x004fe400078e0004 */
[----:B------:R-:W-:-:S02]  /*e4f10*/  IMAD.MOV.U32 R251, RZ, RZ, R5 ;  /* 0x000000fffffb7224 */ /* 0x000fc400078e0005 */
[----:B------:R0:W5:Y:S05]  /*e4f20*/  LDL.LU.64 R4, [R1+0xa958] ;  /* 0x00a9580001047983 */ /* 0x00016a0000300a00 */
[----:B0----5:R-:W-:Y:S05]  /*e4f30*/  CALL.REL.NOINC `($__internal_4_$__cuda_sm20_div_rn_f64_full) ;  /* 0x0000029000047944 */ /* 0x021fea0003c00000 */
[----:B------:R-:W-:Y:S01]  /*e4f40*/  MOV R2, R250 ;  /* 0x000000fa00027202 */ /* 0x000fe20000000f00 */
[----:B------:R-:W-:-:S07]  /*e4f50*/  IMAD.MOV.U32 R3, RZ, RZ, R251 ;  /* 0x000000ffff037224 */ /* 0x000fce00078e00fb */
.L_x_5161:
[----:B------:R-:W-:Y:S05]  /*e4f60*/  BSYNC.RECONVERGENT B3 ;  /* 0x0000000000037941 */ /* 0x000fea0003800200 */
.L_x_5160:
[----:B------:R-:W2:Y:S01]  /*e4f70*/  LDL.LU R252, [R1+0x849c] ;  /* 0x00849c0001fc7983 */ /* 0x000ea20000300800 */
[----:B------:R-:W-:-:S03]  /*e4f80*/  VIADD R0, R1, 0x6a10 ;  /* 0x00006a1001007836 */ /* 0x000fc60000000000 */
[----:B------:R-:W3:Y:S04]  /*e4f90*/  LDL R249, [R1+0x8528] ;  /* 0x0085280001f97983 */ /* 0x000ee80000100800 */
[----:B------:R0:W-:Y:S04]  /*e4fa0*/  STL.64 [R1+0xa970], R218 ;  /* 0x00a970da01007387 */ /* 0x0001e80000100a00 */
[----:B------:R1:W-:Y:S04]  /*e4fb0*/  STL.64 [R1+0xa978], R216 ;  /* 0x00a978d801007387 */ /* 0x0003e80000100a00 */
[----:B------:R4:W-:Y:S04]  /*e4fc0*/  STL.64 [R1+0xa980], R214 ;  /* 0x00a980d601007387 */ /* 0x0009e80000100a00 */
[----:B0-----:R-:W3:Y:S04]  /*e4fd0*/  LDL.LU.64 R218, [R1+0x8468] ;  /* 0x0084680001da7983 */ /* 0x001ee80000300a00 */
[----:B-1----:R-:W3:Y:S04]  /*e4fe0*/  LDL.LU.64 R216, [R1+0x8470] ;  /* 0x0084700001d87983 */ /* 0x002ee80000300a00 */
[----:B----4-:R-:W4:Y:S01]  /*e4ff0*/  LDL.LU.64 R214, [R1+0x8478] ;  /* 0x0084780001d67983 */ /* 0x010f220000300a00 */
[----:B--2---:R-:W-:-:S05]  /*e5000*/  IMAD R248, R252, 0x458, R0 ;  /* 0x00000458fcf87824 */ /* 0x004fca00078e0200 */
[----:B------:R-:W2:Y:S01]  /*e5010*/  LDL.64 R250, [R248] ;  /* 0x00000000f8fa7983 */ /* 0x000ea20000100a00 */
[----:B---3--:R-:W-:Y:S01]  /*e5020*/  IMAD R0, R249, 0x458, R0 ;  /* 0x00000458f9007824 */ /* 0x008fe200078e0200 */
[----:B--2---:R-:W-:-:S07]  /*e5030*/  DFMA R232, R250, R2, R232 ;  /* 0x00000002fae8722b */ /* 0x004fce00000000e8 */
[----:B------:R-:W-:Y:S04]  /*e5040*/  STL.64 [R0], R232 ;  /* 0x000000e800007387 */ /* 0x000fe80000100a00 */
        /* <DEDUP_REMOVED lines=22> */
[----:B--2--5:R-:W-:-:S07]  /*e51b0*/  DFMA R4, R250, R2, R4 ;  /* 0x00000002fa04722b */ /* 0x024fce0000000004 */
        /* <DEDUP_REMOVED lines=19> */
[----:B------:R-:W2:Y:S04]  /*e52f0*/  LDL.64 R250, [R248+0x78] ;  /* 0x00007800f8fa7983 */ /* 0x000ea80000100a00 */
[----:B------:R0:W-:Y:S04]  /*e5300*/  STL.64 [R1+0xa968], R228 ;  /* 0x00a968e401007387 */ /* 0x0001e80000100a00 */
[----:B0-----:R-:W3:Y:S01]  /*e5310*/  LDL.LU.64 R228, [R1+0x84b0] ;  /* 0x0084b00001e47983 */ /* 0x001ee20000300a00 */
[----:B--2---:R-:W-:-:S07]  /*e5320*/  DFMA R18, R250, R2, R18 ;  /* 0x00000002fa12722b */ /* 0x004fce0000000012 */
[----:B------:R-:W-:Y:S04]  /*e5330*/  STL.64 [R0+0x78], R18 ;  /* 0x0000781200007387 */ /* 0x000fe80000100a00 */
[----:B------:R-:W3:Y:S04]  /*e5340*/  LDL.64 R250, [R248+0x80] ;  /* 0x00008000f8fa7983 */ /* 0x000ee80000100a00 */
[----:B------:R0:W-:Y:S04]  /*e5350*/  STL.64 [R1+0xa960], R234 ;  /* 0x00a960ea01007387 */ /* 0x0001e80000100a00 */
[----:B0-----:R-:W2:Y:S01]  /*e5360*/  LDL.LU.64 R234, [R1+0x84b8] ;  /* 0x0084b80001ea7983 */ /* 0x001ea20000300a00 */
[----:B---3--:R-:W-:-:S07]  /*e5370*/  DFMA R228, R250, R2, R228 ;  /* 0x00000002fae4722b */ /* 0x008fce00000000e4 */
[----:B------:R-:W-:Y:S04]  /*e5380*/  STL.64 [R0+0x80], R228 ;  /* 0x000080e400007387 */ /* 0x000fe80000100a00 */
[----:B------:R-:W2:Y:S04]  /*e5390*/  LDL.64 R250, [R248+0x88] ;  /* 0x00008800f8fa7983 */ /* 0x000ea80000100a00 */
[----:B------:R0:W-:Y:S04]  /*e53a0*/  STL.64 [R1+0xa958], R232 ;  /* 0x00a958e801007387 */ /* 0x0001e80000100a00 */
[----:B0-----:R-:W3:Y:S01]  /*e53b0*/  LDL.LU.64 R232, [R1+0x8460] ;  /* 0x0084600001e87983 */ /* 0x001ee20000300a00 */
[----:B--2---:R-:W-:-:S07]  /*e53c0*/  DFMA R234, R250, R2, R234 ;  /* 0x00000002faea722b */ /* 0x004fce00000000ea */
[----:B------:R-:W-:Y:S04]  /*e53d0*/  STL.64 [R0+0x88], R234 ;  /* 0x000088ea00007387 */ /* 0x000fe80000100a00 */
[----:B------:R-:W3:Y:S02]  /*e53e0*/  LDL.64 R250, [R248+0x90] ;  /* 0x00009000f8fa7983 */ /* 0x000ee40000100a00 */
[----:B---3--:R-:W-:-:S07]  /*e53f0*/  DFMA R232, R250, R2, R232 ;  /* 0x00000002fae8722b */ /* 0x008fce00000000e8 */
[----:B------:R-:W-:Y:S04]  /*e5400*/  STL.64 [R0+0x90], R232 ;  /* 0x000090e800007387 */ /* 0x000fe80000100a00 */
[----:B------:R-:W2:Y:S02]  /*e5410*/  LDL.64 R250, [R248+0x98] ;  /* 0x00009800f8fa7983 */ /* 0x000ea40000100a00 */
[----:B--2---:R-:W-:-:S07]  /*e5420*/  DFMA R218, R250, R2, R218 ;  /* 0x00000002fada722b */ /* 0x004fce00000000da */
[----:B------:R-:W-:Y:S04]  /*e5430*/  STL.64 [R0+0x98], R218 ;  /* 0x000098da00007387 */ /* 0x000fe80000100a00 */
[----:B------:R-:W2:Y:S02]  /*e5440*/  LDL.64 R250, [R248+0xa0] ;  /* 0x0000a000f8fa7983 */ /* 0x000ea40000100a00 */
[----:B--2---:R-:W-:-:S07]  /*e5450*/  DFMA R216, R250, R2, R216 ;  /* 0x00000002fad8722b */ /* 0x004fce00000000d8 */
[----:B------:R-:W-:Y:S04]  /*e5460*/  STL.64 [R0+0xa0], R216 ;  /* 0x0000a0d800007387 */ /* 0x000fe80000100a00 */
[----:B------:R-:W4:Y:S02]  /*e5470*/  LDL.64 R250, [R248+0xa8] ;  /* 0x0000a800f8fa7983 */ /* 0x000f240000100a00 */
[----:B----4-:R-:W-:-:S07]  /*e5480*/  DFMA R214, R250, R2, R214 ;  /* 0x00000002fad6722b */ /* 0x010fce00000000d6 */
        /* <DEDUP_REMOVED lines=375> */
[----:B---3--:R-:W-:Y:S01]  /*e6c00*/  DFMA R234, R250, R2, R234 ;  /* 0x00000002faea722b */ /* 0x008fe200000000ea */
[----:B------:R-:W-:-:S06]  /*e6c10*/  MOV R251, R249 ;  /* 0x000000f900fb7202 */ /* 0x000fcc0000000f00 */
[----:B------:R-:W-:Y:S04]  /*e6c20*/  STL.64 [R0+0x448], R234 ;  /* 0x000448ea00007387 */ /* 0x000fe80000100a00 */
[----:B------:R-:W2:Y:S04]  /*e6c30*/  LDL.64 R248, [R248+0x450] ;  /* 0x00045000f8f87983 */ /* 0x000ea80000100a00 */
[----:B------:R0:W-:Y:S04]  /*e6c40*/  STL.64 [R1+0x8420], R228 ;  /* 0x008420e401007387 */ /* 0x0001e80000100a00 */
[----:B------:R1:W-:Y:S04]  /*e6c50*/  STL.64 [R1+0x8428], R234 ;  /* 0x008428ea01007387 */ /* 0x0003e80000100a00 */
[----:B0-----:R3:W5:Y:S04]  /*e6c60*/  LDL.LU.64 R228, [R1+0xa968] ;  /* 0x00a9680001e47983 */ /* 0x0017680000300a00 */
[----:B-1----:R3:W5:Y:S01]  /*e6c70*/  LDL.LU.64 R234, [R1+0xa960] ;  /* 0x00a9600001ea7983 */ /* 0x0027620000300a00 */
[----:B--2---:R-:W-:-:S07]  /*e6c80*/  DFMA R232, R248, R2, R232 ;  /* 0x00000002f8e8722b */ /* 0x004fce00000000e8 */
[----:B------:R-:W-:Y:S04]  /*e6c90*/  STL.64 [R1+0x8490], R232 ;  /* 0x008490e801007387 */ /* 0x000fe80000100a00 */
[----:B------:R0:W-:Y:S04]  /*e6ca0*/  STL.64 [R0+0x450], R232 ;  /* 0x000450e800007387 */ /* 0x0001e80000100a00 */
[----:B0-----:R3:W5:Y:S01]  /*e6cb0*/  LDL.LU.64 R232, [R1+0xa958] ;  /* 0x00a9580001e87983 */ /* 0x0017620000300a00 */
[----:B------:R-:W-:-:S05]  /*e6cc0*/  VIADD R252, R252, 0x1 ;  /* 0x00000001fcfc7836 */ /* 0x000fca0000000000 */
[----:B------:R3:W-:Y:S01]  /*e6cd0*/  STL [R1+0x849c], R252 ;  /* 0x00849cfc01007387 */ /* 0x0007e20000100800 */
[----:B------:R-:W-:-:S13]  /*e6ce0*/  ISETP.NE.AND P1, PT, R252, R251, PT ;  /* 0x000000fbfc00720c */ /* 0x000fda0003f25270 */
[----:B---3--:R-:W-:Y:S05]  /*e6cf0*/  @P1 BRA `(.L_x_5162) ;  /* 0xffffffe000001947 */ /* 0x008fea000383ffff */
.L_x_5159:
[----:B------:R-:W0:Y:S02]  /*e6d00*/  LDCU UR4, c[0x0][0x3a8] ;  /* 0x00007500ff0477ac */ /* 0x000e240008000800 */
[----:B0-----:R-:W-:-:S09]  /*e6d10*/  UISETP.NE.AND UP0, UPT, UR4, URZ, UPT ;  /* 0x000000ff0400728c */ /* 0x001fd2000bf05270 */
[----:B------:R-:W-:Y:S05]  /*e6d20*/  BRA.U UP0, `(.L_x_5163) ;  /* 0x0000002100547547 */ /* 0x000fea000b800000 */
[----:B------:R-:W2:Y:S01]  /*e6d30*/  LDL R2, [R1+0x8528] ;  /* 0x0085280001027983 */ /* 0x000ea20000100800 */
[----:B------:R-:W0:Y:S01]  /*e6d40*/  LDC R3, c[0x0][0x3b4] ;  /* 0x0000ed00ff037b82 */ /* 0x000e220000000800 */
[----:B--2---:R-:W-:-:S04]  /*e6d50*/  IMAD.SHL.U32 R2, R2, 0x8, RZ ;  /* 0x0000000802027824 */ /* 0x004fc800078e00ff */
[----:B0-----:R-:W-:-:S04]  /*e6d60*/  IMAD R248, R3, 0x1e0, R2 ;  /* 0x000001e003f87824 */ /* 0x001fc800078e0202 */
[----:B------:R-:W0:Y:S02]  /*e6d70*/  LDC.64 R2, c[0x3][R248+-0x40] ;  /* 0x00fff000f8027b82 */ /* 0x000e240000000a00 */
[----:B0-----:R-:W-:-:S14]  /*e6d80*/  DSETP.NEU.AND P1, PT, R2, RZ, PT ;  /* 0x000000ff0200722a */ /* 0x001fdc0003f2d000 */
[----:B------:R-:W-:Y:S05]  /*e6d90*/  @!P1 BRA `(.L_x_5163) ;  /* 0x0000002000389947 */ /* 0x000fea0003800000 */
[----:B------:R0:W-:Y:S04]  /*e6da0*/  STL.64 [R1+0xaa30], R188 ;  /* 0x00aa30bc01007387 */ /* 0x0001e80000100a00 */
[----:B------:R1:W-:Y:S04]  /*e6db0*/  STL.64 [R1+0xa9f0], R204 ;  /* 0x00a9f0cc01007387 */ /* 0x0003e80000100a00 */
[----:B------:R2:W-:Y:S04]  /*e6dc0*/  STL.64 [R1+0xa9e0], R208 ;  /* 0x00a9e0d001007387 */ /* 0x0005e80000100a00 */
[----:B0-----:R-:W3:Y:S04]  /*e6dd0*/  LDL.64 R188, [R1+0x84f0] ;  /* 0x0084f00001bc7983 */ /* 0x001ee80000100a00 */
[----:B------:R0:W-:Y:S04]  /*e6de0*/  STL.64 [R1+0xa9d0], R212 ;  /* 0x00a9d0d401007387 */ /* 0x0001e80000100a00 */
[----:B-1----:R-:W4:Y:S04]  /*e6df0*/  LDL.64 R204, [R1+0xa868] ;  /* 0x00a8680001cc7983 */ /* 0x002f280000100a00 */
[----:B--2---:R-:W2:Y:S04]  /*e6e00*/  LDL.64 R208, [R1+0xa860] ;  /* 0x00a8600001d07983 */ /* 0x004ea80000100a00 */
[----:B0-----:R-:W2:Y:S01]  /*e6e10*/  LDL.64 R212, [R1+0xa878] ;  /* 0x00a8780001d47983 */ /* 0x001ea20000100a00 */
[----:B------:R0:W3:Y:S03]  /*e6e20*/  LDC.64 R2, c[0x3][R248+-0x40] ;  /* 0x00fff000f8027b82 */ /* 0x0000e60000000a00 */
[----:B------:R1:W-:Y:S04]  /*e6e30*/  STL.64 [R1+0xaa08], R198 ;  /* 0x00aa08c601007387 */ /* 0x0003e80000100a00 */
[----:B------:R0:W-:Y:S04]  /*e6e40*/  STL.64 [R1+0xa9d8], R210 ;  /* 0x00a9d8d201007387 */ /* 0x0001e80000100a00 */
[----:B------:R0:W-:Y:S04]  /*e6e50*/  STL.64 [R1+0xaa38], R186 ;  /* 0x00aa38ba01007387 */ /* 0x0001e80000100a00 */
[----:B-1----:R-:W2:Y:S04]  /*e6e60*/  LDL.64 R198, [R1+0x9d20] ;  /* 0x009d200001c67983 */ /* 0x002ea80000100a00 */
[----:B0-----:R-:W2:Y:S04]  /*e6e70*/  LDL.LU.64 R210, [R1+0x8468] ;  /* 0x0084680001d27983 */ /* 0x001ea80000300a00 */
[----:B------:R-:W2:Y:S04]  /*e6e80*/  LDL.64 R186, [R1+0xa458] ;  /* 0x00a4580001ba7983 */ /* 0x000ea80000100a00 */
[----:B------:R-:W2:Y:S04]  /*e6e90*/  LDL.LU.64 R250, [R1+0x8490] ;  /* 0x0084900001fa7983 */ /* 0x000ea80000300a00 */
[----:B------:R0:W-:Y:S04]  /*e6ea0*/  STL.64 [R1+0xa9c0], R216 ;  /* 0x00a9c0d801007387 */ /* 0x0001e80000100a00 */
[----:B------:R-:W2:Y:S04]  /*e6eb0*/  LDL.64 R248, [R1+0xa7f8] ;  /* 0x00a7f80001f87983 */ /* 0x000ea80000100a00 */
[----:B------:R1:W-:Y:S04]  /*e6ec0*/  STL.64 [R1+0xaa40], R184 ;  /* 0x00aa40b801007387 */ /* 0x0003e80000100a00 */
[----:B0-----:R-:W2:Y:S04]  /*e6ed0*/  LDL.LU.64 R216, [R1+0x8478] ;  /* 0x0084780001d87983 */ /* 0x001ea80000300a00 */
[----:B------:R0:W-:Y:S04]  /*e6ee0*/  STL.64 [R1+0xa9c8], R214 ;  /* 0x00a9c8d601007387 */ /* 0x0001e80000100a00 */
[----:B------:R0:W-:Y:S04]  /*e6ef0*/  STL.64 [R1+0xaa00], R200 ;  /* 0x00aa00c801007387 */ /* 0x0001e80000100a00 */
[----:B-1----:R-:W2:Y:S04]  /*e6f00*/  LDL.64 R184, [R1+0xa880] ;  /* 0x00a8800001b87983 */ /* 0x002ea80000100a00 */
[----:B0-----:R-:W2:Y:S04]  /*e6f10*/  LDL.LU.64 R214, [R1+0x8488] ;  /* 0x0084880001d67983 */ /* 0x001ea80000300a00 */
[----:B------:R-:W2:Y:S01]  /*e6f20*/  LDL.64 R200, [R1+0xa870] ;  /* 0x00a8700001c87983 */ /* 0x000ea20000100a00 */
[----:B---3--:R-:W-:-:S03]  /*e6f30*/  DMUL R2, R188, R2 ;  /* 0x00000002bc027228 */ /* 0x008fc60000000000 */
[----:B------:R-:W-:Y:S04]  /*e6f40*/  STL.64 [R1+0xaa28], R190 ;  /* 0x00aa28be01007387 */ /* 0x000fe80000100a00 */
[----:B------:R-:W-:Y:S01]  /*e6f50*/  STL.64 [R1+0xaa18], R194 ;  /* 0x00aa18c201007387 */ /* 0x000fe20000100a00 */
[----:B----4-:R-:W-:-:S03]  /*e6f60*/  DFMA R230, R204, R2, R230 ;  /* 0x00000002cce6722b */ /* 0x010fc600000000e6 */
[----:B------:R0:W-:Y:S01]  /*e6f70*/  STL.64 [R1+0xa9e8], R206 ;  /* 0x00a9e8ce01007387 */ /* 0x0001e20000100a00 */
[----:B--2---:R-:W-:-:S03]  /*e6f80*/  DFMA R226, R208, R2, R226 ;  /* 0x00000002d0e2722b */ /* 0x004fc600000000e2 */
[----:B------:R-:W2:Y:S01]  /*e6f90*/  LDL.64 R204, [R1+0x9d18] ;  /* 0x009d180001cc7983 */ /* 0x000ea20000100a00 */
[----:B-----5:R-:W-:-:S03]  /*e6fa0*/  DFMA R234, R212, R2, R234 ;  /* 0x00000002d4ea722b */ /* 0x020fc600000000ea */
[----:B------:R-:W3:Y:S04]  /*e6fb0*/  LDL.64 R208, [R1+0xa7e8] ;  /* 0x00a7e80001d07983 */ /* 0x000ee80000100a00 */
[----:B------:R-:W4:Y:S04]  /*e6fc0*/  LDL.64 R212, [R1+0xa7f0] ;  /* 0x00a7f00001d47983 */ /* 0x000f280000100a00 */
[----:B0-----:R-:W4:Y:S04]  /*e6fd0*/  LDL.64 R206, [R1+0xa858] ;  /* 0x00a8580001ce7983 */ /* 0x001f280000100a00 */
[----:B------:R-:W4:Y:S04]  /*e6fe0*/  LDL.64 R194, [R1+0xa850] ;  /* 0x00a8500001c27983 */ /* 0x000f280000100a00 */
[----:B------:R-:W4:Y:S04]  /*e6ff0*/  LDL.64 R190, [R1+0xa848] ;  /* 0x00a8480001be7983 */ /* 0x000f280000100a00 */
[----:B------:R-:W-:Y:S01]  /*e7000*/  STL.64 [R1+0xaa20], R192 ;  /* 0x00aa20c001007387 */ /* 0x000fe20000100a00 */
[----:B------:R-:W-:-:S03]  /*e7010*/  DFMA R210, R198, R2, R210 ;  /* 0x00000002c6d2722b */ /* 0x000fc600000000d2 */
[----:B------:R-:W-:Y:S04]  /*e7020*/  STL.64 [R1+0xaa10], R196 ;  /* 0x00aa10c401007387 */ /* 0x000fe80000100a00 */
[----:B------:R-:W-:Y:S04]  /*e7030*/  STL.64 [R1+0xa9f8], R202 ;  /* 0x00a9f8ca01007387 */ /* 0x000fe80000100a00 */
[----:B------:R-:W-:Y:S04]  /*e7040*/  STL.64 [R1+0xa9b8], R218 ;  /* 0x00a9b8da01007387 */ /* 0x000fe80000100a00 */
[----:B------:R-:W4:Y:S01]  /*e7050*/  LDL.LU.64 R188, [R1+0x84b0] ;  /* 0x0084b00001bc7983 */ /* 0x000f220000300a00 */
[----:B--2---:R-:W-:-:S02]  /*e7060*/  DFMA R12, R204, R2, R12 ;  /* 0x00000002cc0c722b */ /* 0x004fc4000000000c */
[-C--:B------:R-:W-:Y:S02]  /*e7070*/  DFMA R14, R204, R2.reuse, R14 ;  /* 0x00000002cc0e722b */ /* 0x080fe4000000000e */
[-C--:B---3--:R-:W-:Y:S01]  /*e7080*/  DFMA R22, R208, R2.reuse, R22 ;  /* 0x00000002d016722b */ /* 0x088fe20000000016 */
[----:B------:R-:W2:Y:S01]  /*e7090*/  LDL.64 R204, [R1+0xa7e0] ;  /* 0x00a7e00001cc7983 */ /* 0x000ea20000100a00 */
[----:B----4-:R-:W-:-:S03]  /*e70a0*/  DFMA R20, R212, R2, R20 ;  /* 0x00000002d414722b */ /* 0x010fc60000000014 */
[----:B------:R0:W-:Y:S04]  /*e70b0*/  STL.64 [R1+0x8468], R210 ;  /* 0x008468d201007387 */ /* 0x0001e80000100a00 */
[----:B------:R1:W-:Y:S04]  /*e70c0*/  STL.64 [R1+0xa990], R22 ;  /* 0x00a9901601007387 */ /* 0x0003e80000100a00 */
[----:B------:R3:W-:Y:S04]  /*e70d0*/  STL.64 [R1+0xa988], R20 ;  /* 0x00a9881401007387 */ /* 0x0007e80000100a00 */
[----:B0-----:R-:W4:Y:S04]  /*e70e0*/  LDL.64 R210, [R1+0xa7d8] ;  /* 0x00a7d80001d27983 */ /* 0x001f280000100a00 */
[----:B-1----:R-:W4:Y:S04]  /*e70f0*/  LDL.64 R22, [R1+0xa7d0] ;  /* 0x00a7d00001167983 */ /* 0x002f280000100a00 */
[----:B---3--:R-:W3:Y:S01]  /*e7100*/  LDL.64 R20, [R1+0xa7c8] ;  /* 0x00a7c80001147983 */ /* 0x008ee20000100a00 */
[----:B------:R-:W-:-:S02]  /*e7110*/  DFMA R250, R186, R2, R250 ;  /* 0x00000002bafa722b */ /* 0x000fc400000000fa */
[-C--:B------:R-:W-:Y:S01]  /*e7120*/  DFMA R216, R248, R2.reuse, R216 ;  /* 0x00000002f8d8722b */ /* 0x080fe200000000d8 */
[----:B------:R-:W3:Y:S04]  /*e7130*/  LDL.64 R208, [R1+0xa7b8] ;  /* 0x00a7b80001d07983 */ /* 0x000ee80000100a00 */
[----:B------:R-:W-:Y:S04]  /*e7140*/  STL.64 [R1+0x8490], R250 ;  /* 0x008490fa01007387 */ /* 0x000fe80000100a00 */
[----:B------:R0:W-:Y:S04]  /*e7150*/  STL.64 [R1+0xa958], R250 ;  /* 0x00a958fa01007387 */ /* 0x0001e80000100a00 */
[----:B------:R-:W3:Y:S01]  /*e7160*/  LDL.64 R212, [R1+0xa790] ;  /* 0x00a7900001d47983 */ /* 0x000ee20000100a00 */
[----:B------:R-:W-:-:S02]  /*e7170*/  DFMA R228, R200, R2, R228 ;  /* 0x00000002c8e4722b */ /* 0x000fc400000000e4 */
[-C--:B------:R-:W-:Y:S01]  /*e7180*/  DFMA R232, R184, R2.reuse, R232 ;  /* 0x00000002b8e8722b */ /* 0x080fe200000000e8 */
[----:B------:R-:W3:Y:S04]  /*e7190*/  LDL.LU.64 R192, [R1+0x84b8] ;  /* 0x0084b80001c07983 */ /* 0x000ee80000300a00 */
[----:B0-----:R-:W3:Y:S01]  /*e71a0*/  LDL.LU.64 R250, [R1+0x84a8] ;  /* 0x0084a80001fa7983 */ /* 0x001ee20000300a00 */
[-C--:B------:R-:W-:Y:S02]  /*e71b0*/  DFMA R244, R206, R2.reuse, R244 ;  /* 0x00000002cef4722b */ /* 0x080fe400000000f4 */
[-C--:B------:R-:W-:Y:S01]  /*e71c0*/  DFMA R246, R194, R2.reuse, R246 ;  /* 0x00000002c2f6722b */ /* 0x080fe200000000f6 */
[----:B------:R-:W3:Y:S01]  /*e71d0*/  LDL.LU.64 R196, [R1+0x8460] ;  /* 0x0084600001c47983 */ /* 0x000ee20000300a00 */
[----:B------:R-:W-:-:S03]  /*e71e0*/  DFMA R4, R190, R2, R4 ;  /* 0x00000002be04722b */ /* 0x000fc60000000004 */
[----:B------:R-:W3:Y:S04]  /*e71f0*/  LDL.LU.64 R202, [R1+0x8470] ;  /* 0x0084700001ca7983 */ /* 0x000ee80000300a00 */
[----:B------:R-:W3:Y:S01]  /*e7200*/  LDL.LU.64 R218, [R1+0x8480] ;  /* 0x0084800001da7983 */ /* 0x000ee20000300a00 */
[-C--:B--2---:R-:W-:Y:S02]  /*e7210*/  DFMA R24, R204, R2.reuse, R24 ;  /* 0x00000002cc18722b */ /* 0x084fe40000000018 */
[----:B----4-:R-:W-:-:S05]  /*e7220*/  DFMA R28, R22, R2, R28 ;  /* 0x00000002161c722b */ /* 0x010fca000000001c */
[----:B------:R0:W-:Y:S01]  /*e7230*/  STL.64 [R1+0xa998], R24 ;  /* 0x00a9981801007387 */ /* 0x0001e20000100a00 */
[----:B---3--:R-:W-:-:S03]  /*e7240*/  DFMA R30, R20, R2, R30 ;  /* 0x00000002141e722b */ /* 0x008fc6000000001e */
[----:B------:R-:W2:Y:S04]  /*e7250*/  LDL.64 R22, [R1+0xa780] ;  /* 0x00a7800001167983 */ /* 0x000ea80000100a00 */
[----:B------:R-:W3:Y:S04]  /*e7260*/  LDL.64 R20, [R1+0xa778] ;  /* 0x00a7780001147983 */ /* 0x000ee80000100a00 */
[----:B0-----:R-:W4:Y:S01]  /*e7270*/  LDL.64 R24, [R1+0xa7a8] ;  /* 0x00a7a80001187983 */ /* 0x001f220000100a00 */
[----:B------:R-:W-:-:S03]  /*e7280*/  DFMA R26, R210, R2, R26 ;  /* 0x00000002d21a722b */ /* 0x000fc6000000001a */
[----:B------:R0:W-:Y:S04]  /*e7290*/  STL.64 [R1+0xa9a8], R28 ;  /* 0x00a9a81c01007387 */ /* 0x0001e80000100a00 */
[----:B------:R1:W-:Y:S04]  /*e72a0*/  STL.64 [R1+0xa9a0], R26 ;  /* 0x00a9a01a01007387 */ /* 0x0003e80000100a00 */
[----:B------:R1:W-:Y:S04]  /*e72b0*/  STL.64 [R1+0x8478], R216 ;  /* 0x008478d801007387 */ /* 0x0003e80000100a00 */
[----:B0-----:R-:W4:Y:S04]  /*e72c0*/  LDL.64 R28, [R1+0xa7b0] ;  /* 0x00a7b000011c7983 */ /* 0x001f280000100a00 */
[----:B-1----:R-:W4:Y:S04]  /*e72d0*/  LDL.LU.64 R26, [R1+0x84a0] ;  /* 0x0084a000011a7983 */ /* 0x002f280000300a00 */
[----:B------:R-:W4:Y:S04]  /*e72e0*/  LDL.64 R216, [R1+0xa798] ;  /* 0x00a7980001d87983 */ /* 0x000f280000100a00 */
[----:B------:R0:W-:Y:S04]  /*e72f0*/  STL.64 [R1+0xa9b0], R30 ;  /* 0x00a9b01e01007387 */ /* 0x0001e80000100a00 */
[----:B------:R-:W4:Y:S01]  /*e7300*/  LDL.64 R210, [R1+0xa788] ;  /* 0x00a7880001d27983 */ /* 0x000f220000100a00 */
[----:B------:R-:W-:-:S03]  /*e7310*/  DFMA R32, R212, R2, R32 ;  /* 0x00000002d420722b */ /* 0x000fc60000000020 */
[----:B------:R-:W4:Y:S04]  /*e7320*/  LDL.64 R212, [R1+0xa750] ;  /* 0x00a7500001d47983 */ /* 0x000f280000100a00 */
[----:B0-----:R-:W4:Y:S04]  /*e7330*/  LDL.LU.64 R30, [R1+0x84c8] ;  /* 0x0084c800011e7983 */ /* 0x001f280000300a00 */
        /* <DEDUP_REMOVED lines=9> */
[----:B------:R-:W2:Y:S01]  /*e73d0*/  LDL.64 R22, [R1+0xa758] ;  /* 0x00a7580001167983 */ /* 0x000ea20000100a00 */
[----:B---3--:R-:W-:-:S03]  /*e73e0*/  DFMA R38, R20, R2, R38 ;  /* 0x000000021426722b */ /* 0x008fc60000000026 */
[----:B------:R-:W3:Y:S01]  /*e73f0*/  LDL.64 R20, [R1+0xa748] ;  /* 0x00a7480001147983 */ /* 0x000ee20000100a00 */
[----:B----4-:R-:W-:-:S03]  /*e7400*/  DFMA R250, R24, R2, R250 ;  /* 0x0000000218fa722b */ /* 0x010fc600000000fa */
[----:B------:R-:W4:Y:S01]  /*e7410*/  LDL.64 R24, [R1+0xa768] ;  /* 0x00a7680001187983 */ /* 0x000f220000100a00 */
[----:B------:R-:W-:-:S03]  /*e7420*/  DFMA R26, R28, R2, R26 ;  /* 0x000000021c1a722b */ /* 0x000fc6000000001a */
[----:B------:R-:W4:Y:S04]  /*e7430*/  LDL.64 R28, [R1+0xa770] ;  /* 0x00a77000011c7983 */ /* 0x000f280000100a00 */
[----:B------:R0:W-:Y:S04]  /*e7440*/  STL.64 [R1+0x84a0], R26 ;  /* 0x0084a01a01007387 */ /* 0x0001e80000100a00 */
[----:B0-----:R-:W4:Y:S01]  /*e7450*/  LDL.64 R26, [R1+0xa738] ;  /* 0x00a73800011a7983 */ /* 0x001f220000100a00 */
[----:B--2---:R-:W-:-:S03]  /*e7460*/  DFMA R242, R22, R2, R242 ;  /* 0x0000000216f2722b */ /* 0x004fc600000000f2 */
[----:B------:R-:W2:Y:S01]  /*e7470*/  LDL.64 R22, [R1+0xa700] ;  /* 0x00a7000001167983 */ /* 0x000ea20000100a00 */
[----:B---3--:R-:W-:-:S03]  /*e7480*/  DFMA R46, R20, R2, R46 ;  /* 0x00000002142e722b */ /* 0x008fc6000000002e */
[----:B------:R-:W3:Y:S01]  /*e7490*/  LDL.64 R20, [R1+0xa6f8] ;  /* 0x00a6f80001147983 */ /* 0x000ee20000100a00 */
[----:B----4-:R-:W-:-:S03]  /*e74a0*/  DFMA R42, R24, R2, R42 ;  /* 0x00000002182a722b */ /* 0x010fc6000000002a */
[----:B------:R-:W4:Y:S01]  /*e74b0*/  LDL.64 R24, [R1+0xa708] ;  /* 0x00a7080001187983 */ /* 0x000f220000100a00 */
[-C--:B------:R-:W-:Y:S02]  /*e74c0*/  DFMA R214, R216, R2.reuse, R214 ;  /* 0x00000002d8d6722b */ /* 0x080fe400000000d6 */
[-C--:B------:R-:W-:Y:S01]  /*e74d0*/  DFMA R30, R208, R2.reuse, R30 ;  /* 0x00000002d01e722b */ /* 0x080fe2000000001e */
[----:B------:R-:W-:Y:S04]  /*e74e0*/  STL.64 [R1+0x84a8], R250 ;  /* 0x0084a8fa01007387 */ /* 0x000fe80000100a00 */
[----:B------:R0:W-:Y:S01]  /*e74f0*/  STL.64 [R1+0x8488], R214 ;  /* 0x008488d601007387 */ /* 0x0001e20000100a00 */
[-C--:B------:R-:W-:Y:S02]  /*e7500*/  DFMA R40, R28, R2.reuse, R40 ;  /* 0x000000021c28722b */ /* 0x080fe40000000028 */
[-C--:B------:R-:W-:Y:S01]  /*e7510*/  DFMA R50, R26, R2.reuse, R50 ;  /* 0x000000021a32722b */ /* 0x080fe20000000032 */
[----:B0-----:R-:W4:Y:S04]  /*e7520*/  LDL.64 R214, [R1+0xa760] ;  /* 0x00a7600001d67983 */ /* 0x001f280000100a00 */
[----:B------:R-:W4:Y:S04]  /*e7530*/  LDL.64 R28, [R1+0xa710] ;  /* 0x00a71000011c7983 */ /* 0x000f280000100a00 */
[----:B------:R-:W4:Y:S01]  /*e7540*/  LDL.64 R26, [R1+0xa6f0] ;  /* 0x00a6f000011a7983 */ /* 0x000f220000100a00 */
[----:B--2---:R-:W-:-:S02]  /*e7550*/  DFMA R56, R22, R2, R56 ;  /* 0x000000021638722b */ /* 0x004fc40000000038 */
[-C--:B---3--:R-:W-:Y:S01]  /*e7560*/  DFMA R58, R20, R2.reuse, R58 ;  /* 0x00000002143a722b */ /* 0x088fe2000000003a */
[----:B------:R-:W2:Y:S01]  /*e7570*/  LDL.64 R22, [R1+0xa6c8] ;  /* 0x00a6c80001167983 */ /* 0x000ea20000100a00 */
[----:B----4-:R-:W-:-:S03]  /*e7580*/  DFMA R54, R24, R2, R54 ;  /* 0x000000021836722b */ /* 0x010fc60000000036 */
[----:B------:R-:W3:Y:S04]  /*e7590*/  LDL.64 R20, [R1+0xa6b8] ;  /* 0x00a6b80001147983 */ /* 0x000ee80000100a00 */
[----:B------:R-:W4:Y:S01]  /*e75a0*/  LDL.64 R24, [R1+0xa6d8] ;  /* 0x00a6d80001187983 */ /* 0x000f220000100a00 */
[----:B------:R-:W-:-:S03]  /*e75b0*/  DFMA R34, R210, R2, R34 ;  /* 0x00000002d222722b */ /* 0x000fc60000000022 */
[----:B------:R-:W-:Y:S04]  /*e75c0*/  STL.64 [R1+0x84c8], R30 ;  /* 0x0084c81e01007387 */ /* 0x000fe80000100a00 */
[----:B------:R0:W-:Y:S04]  /*e75d0*/  STL.64 [R1+0xa960], R32 ;  /* 0x00a9602001007387 */ /* 0x0001e80000100a00 */
[----:B------:R1:W-:Y:S04]  /*e75e0*/  STL.64 [R1+0xa970], R36 ;  /* 0x00a9702401007387 */ /* 0x0003e80000100a00 */
[----:B------:R-:W4:Y:S04]  /*e75f0*/  LDL.64 R210, [R1+0xa740] ;  /* 0x00a7400001d27983 */ /* 0x000f280000100a00 */
[----:B0-----:R-:W4:Y:S04]  /*e7600*/  LDL.64 R32, [R1+0xa720] ;  /* 0x00a7200001207983 */ /* 0x001f280000100a00 */
[----:B-1----:R-:W4:Y:S04]  /*e7610*/  LDL.64 R36, [R1+0xa730] ;  /* 0x00a7300001247983 */ /* 0x002f280000100a00 */
[----:B------:R-:W4:Y:S01]  /*e7620*/  LDL.64 R30, [R1+0xa718] ;  /* 0x00a71800011e7983 */ /* 0x000f220000100a00 */
[----:B------:R-:W-:-:S03]  /*e7630*/  DFMA R240, R214, R2, R240 ;  /* 0x00000002d6f0722b */ /* 0x000fc600000000f0 */
[----:B------:R-:W4:Y:S01]  /*e7640*/  LDL.LU.64 R250, [R1+0x8448] ;  /* 0x0084480001fa7983 */ /* 0x000f220000300a00 */
[----:B------:R-:W-:-:S03]  /*e7650*/  DFMA R52, R28, R2, R52 ;  /* 0x000000021c34722b */ /* 0x000fc60000000034 */
[----:B------:R-:W4:Y:S01]  /*e7660*/  LDL.LU.64 R214, [R1+0x8440] ;  /* 0x0084400001d67983 */ /* 0x000f220000300a00 */
[----:B------:R-:W-:-:S03]  /*e7670*/  DFMA R60, R26, R2, R60 ;  /* 0x000000021a3c722b */ /* 0x000fc6000000003c */
[----:B------:R-:W4:Y:S04]  /*e7680*/  LDL.64 R28, [R1+0xa6e8] ;  /* 0x00a6e800011c7983 */ /* 0x000f280000100a00 */
[----:B------:R-:W4:Y:S01]  /*e7690*/  LDL.64 R26, [R1+0xa688] ;  /* 0x00a68800011a7983 */ /* 0x000f220000100a00 */
[----:B------:R-:W-:-:S03]  /*e76a0*/  DFMA R44, R212, R2, R44 ;  /* 0x00000002d42c722b */ /* 0x000fc6000000002c */
[----:B------:R-:W-:Y:S01]  /*e76b0*/  STL.64 [R1+0xa978], R38 ;  /* 0x00a9782601007387 */ /* 0x000fe20000100a00 */
[-C--:B------:R-:W-:Y:S02]  /*e76c0*/  DFMA R6, R186, R2.reuse, R6 ;  /* 0x00000002ba06722b */ /* 0x080fe40000000006 */
[-C--:B------:R-:W-:Y:S01]  /*e76d0*/  DFMA R10, R200, R2.reuse, R10 ;  /* 0x00000002c80a722b */ /* 0x080fe2000000000a */
[----:B------:R-:W4:Y:S01]  /*e76e0*/  LDL.64 R216, [R1+0xa4c0] ;  /* 0x00a4c00001d87983 */ /* 0x000f220000100a00 */
[-C--:B------:R-:W-:Y:S02]  /*e76f0*/  DFMA R8, R184, R2.reuse, R8 ;  /* 0x00000002b808722b */ /* 0x080fe40000000008 */
[-C--:B------:R-:W-:Y:S01]  /*e7700*/  DFMA R16, R206, R2.reuse, R16 ;  /* 0x00000002ce10722b */ /* 0x080fe20000000010 */
[----:B------:R-:W4:Y:S01]  /*e7710*/  LDL.LU.64 R208, [R1+0xa9e0] ;  /* 0x00a9e00001d07983 */ /* 0x000f220000300a00 */
[-C--:B--2---:R-:W-:Y:S02]  /*e7720*/  DFMA R70, R22, R2.reuse, R70 ;  /* 0x000000021646722b */ /* 0x084fe40000000046 */
[-C--:B---3--:R-:W-:Y:S01]  /*e7730*/  DFMA R74, R20, R2.reuse, R74 ;  /* 0x00000002144a722b */ /* 0x088fe2000000004a */
[----:B------:R-:W2:Y:S01]  /*e7740*/  LDL.64 R22, [R1+0xa670] ;  /* 0x00a6700001167983 */ /* 0x000ea20000100a00 */
[----:B----4-:R-:W-:-:S03]  /*e7750*/  DFMA R66, R24, R2, R66 ;  /* 0x000000021842722b */ /* 0x010fc60000000042 */
[----:B------:R-:W3:Y:S04]  /*e7760*/  LDL.64 R20, [R1+0xa668] ;  /* 0x00a6680001147983 */ /* 0x000ee80000100a00 */
[----:B------:R-:W4:Y:S04]  /*e7770*/  LDL.64 R24, [R1+0xa678] ;  /* 0x00a6780001187983 */ /* 0x000f280000100a00 */
[----:B------:R0:W-:Y:S04]  /*e7780*/  STL.64 [R1+0xa968], R34 ;  /* 0x00a9682201007387 */ /* 0x0001e80000100a00 */
[----:B------:R-:W4:Y:S01]  /*e7790*/  LDL.64 R212, [R1+0xa6e0] ;  /* 0x00a6e00001d47983 */ /* 0x000f220000100a00 */
[----:B------:R-:W-:-:S03]  /*e77a0*/  DFMA R48, R210, R2, R48 ;  /* 0x00000002d230722b */ /* 0x000fc60000000030 */
[----:B------:R1:W-:Y:S01]  /*e77b0*/  STL.64 [R1+0xa980], R40 ;  /* 0x00a9802801007387 */ /* 0x0003e20000100a00 */
[----:B------:R-:W-:-:S03]  /*e77c0*/  DFMA R220, R32, R2, R220 ;  /* 0x0000000220dc722b */ /* 0x000fc600000000dc */
[----:B0-----:R-:W4:Y:S01]  /*e77d0*/  LDL.64 R34, [R1+0xa728] ;  /* 0x00a7280001227983 */ /* 0x001f220000100a00 */
[----:B------:R-:W-:-:S03]  /*e77e0*/  DFMA R236, R36, R2, R236 ;  /* 0x0000000224ec722b */ /* 0x000fc600000000ec */
[----:B------:R-:W4:Y:S01]  /*e77f0*/  LDL.64 R210, [R1+0xa6d0] ;  /* 0x00a6d00001d27983 */ /* 0x000f220000100a00 */
[----:B------:R-:W-:-:S03]  /*e7800*/  DFMA R222, R30, R2, R222 ;  /* 0x000000021ede722b */ /* 0x000fc600000000de */
[----:B------:R-:W4:Y:S04]  /*e7810*/  LDL.64 R36, [R1+0xa6a8] ;  /* 0x00a6a80001247983 */ /* 0x000f280000100a00 */
[----:B------:R-:W4:Y:S04]  /*e7820*/  LDL.64 R32, [R1+0xa698] ;  /* 0x00a6980001207983 */ /* 0x000f280000100a00 */
[----:B------:R-:W4:Y:S01]  /*e7830*/  LDL.64 R30, [R1+0xa690] ;  /* 0x00a69000011e7983 */ /* 0x000f220000100a00 */
[----:B------:R-:W-:-:S03]  /*e7840*/  DFMA R62, R28, R2, R62 ;  /* 0x000000021c3e722b */ /* 0x000fc6000000003e */
[----:B-1----:R-:W4:Y:S01]  /*e7850*/  LDL.64 R40, [R1+0xa6c0] ;  /* 0x00a6c00001287983 */ /* 0x002f220000100a00 */
[----:B------:R-:W-:-:S03]  /*e7860*/  DFMA R86, R26, R2, R86 ;  /* 0x000000021a56722b */ /* 0x000fc60000000056 */
[----:B------:R-:W4:Y:S04]  /*e7870*/  LDL.64 R28, [R1+0xa680] ;  /* 0x00a68000011c7983 */ /* 0x000f280000100a00 */
[----:B------:R-:W4:Y:S04]  /*e7880*/  LDL.64 R26, [R1+0xa660] ;  /* 0x00a66000011a7983 */ /* 0x000f280000100a00 */
[----:B------:R-:W4:Y:S04]  /*e7890*/  LDL.64 R38, [R1+0xa6b0] ;  /* 0x00a6b00001267983 */ /* 0x000f280000100a00 */
[----:B------:R-:W4:Y:S04]  /*e78a0*/  LDL.64 R186, [R1+0xa818] ;  /* 0x00a8180001ba7983 */ /* 0x000f280000100a00 */
[----:B------:R-:W4:Y:S04]  /*e78b0*/  LDL.64 R200, [R1+0xa800] ;  /* 0x00a8000001c87983 */ /* 0x000f280000100a00 */
[----:B------:R-:W4:Y:S01]  /*e78c0*/  LDL.64 R184, [R1+0xa820] ;  /* 0x00a8200001b87983 */ /* 0x000f220000100a00 */
[----:B------:R-:W-:-:S02]  /*e78d0*/  DFMA R192, R190, R2, R192 ;  /* 0x00000002bec0722b */ /* 0x000fc400000000c0 */
[-C--:B------:R-:W-:Y:S01]  /*e78e0*/  DFMA R196, R194, R2.reuse, R196 ;  /* 0x00000002c2c4722b */ /* 0x080fe200000000c4 */
[----:B------:R-:W4:Y:S01]  /*e78f0*/  LDL.LU.64 R206, [R1+0x84c0] ;  /* 0x0084c00001ce7983 */ /* 0x000f220000300a00 */
[-C--:B--2---:R-:W-:Y:S02]  /*e7900*/  DFMA R214, R22, R2.reuse, R214 ;  /* 0x0000000216d6722b */ /* 0x084fe400000000d6 */
[-C--:B---3--:R-:W-:Y:S01]  /*e7910*/  DFMA R250, R20, R2.reuse, R250 ;  /* 0x0000000214fa722b */ /* 0x088fe200000000fa */
[----:B------:R-:W2:Y:S01]  /*e7920*/  LDL.64 R22, [R1+0xa630] ;  /* 0x00a6300001167983 */ /* 0x000ea20000100a00 */
[----:B----4-:R-:W-:-:S03]  /*e7930*/  DFMA R90, R24, R2, R90 ;  /* 0x00000002185a722b */ /* 0x010fc6000000005a */
[----:B------:R-:W3:Y:S04]  /*e7940*/  LDL.64 R20, [R1+0xa600] ;  /* 0x00a6000001147983 */ /* 0x000ee80000100a00 */
[----:B------:R-:W4:Y:S01]  /*e7950*/  LDL.64 R24, [R1+0xa640] ;  /* 0x00a6400001187983 */ /* 0x000f220000100a00 */
[-C--:B------:R-:W-:Y:S02]  /*e7960*/  DFMA R64, R212, R2.reuse, R64 ;  /* 0x00000002d440722b */ /* 0x080fe40000000040 */
[-C--:B------:R-:W-:Y:S01]  /*e7970*/  DFMA R238, R34, R2.reuse, R238 ;  /* 0x0000000222ee722b */ /* 0x080fe200000000ee */
        /* <DEDUP_REMOVED lines=10> */
[-C--:B------:R-:W-:Y:S02]  /*e7a20*/  DFMA R88, R28, R2.reuse, R88 ;  /* 0x000000021c58722b */ /* 0x080fe40000000058 */
[-C--:B------:R-:W-:Y:S01]  /*e7a30*/  DFMA R92, R26, R2.reuse, R92 ;  /* 0x000000021a5c722b */ /* 0x080fe2000000005c */
[----:B------:R-:W4:Y:S04]  /*e7a40*/  LDL.64 R28, [R1+0xa608] ;  /* 0x00a60800011c7983 */ /* 0x000f280000100a00 */
[----:B------:R-:W4:Y:S01]  /*e7a50*/  LDL.64 R26, [R1+0xa5f8] ;  /* 0x00a5f800011a7983 */ /* 0x000f220000100a00 */
[----:B------:R-:W-:-:S02]  /*e7a60*/  DFMA R72, R40, R2, R72 ;  /* 0x000000022848722b */ /* 0x000fc40000000048 */
[-C--:B------:R-:W-:Y:S01]  /*e7a70*/  DFMA R76, R38, R2.reuse, R76 ;  /* 0x00000002264c722b */ /* 0x080fe2000000004c */
[----:B------:R-:W4:Y:S04]  /*e7a80*/  LDL.64 R40, [R1+0xa638] ;  /* 0x00a6380001287983 */ /* 0x000f280000100a00 */
[----:B------:R-:W4:Y:S01]  /*e7a90*/  LDL.64 R38, [R1+0xa628] ;  /* 0x00a6280001267983 */ /* 0x000f220000100a00 */
[-C--:B------:R-:W-:Y:S02]  /*e7aa0*/  DFMA R188, R186, R2.reuse, R188 ;  /* 0x00000002babc722b */ /* 0x080fe400000000bc */
[-C--:B------:R-:W-:Y:S02]  /*e7ab0*/  DFMA R202, R200, R2.reuse, R202 ;  /* 0x00000002c8ca722b */ /* 0x080fe400000000ca */
[-C--:B------:R-:W-:Y:S01]  /*e7ac0*/  DFMA R218, R248, R2.reuse, R218 ;  /* 0x00000002f8da722b */ /* 0x080fe200000000da */
[----:B------:R-:W-:Y:S01]  /*e7ad0*/  STL.64 [R1+0x84b8], R192 ;  /* 0x0084b8c001007387 */ /* 0x000fe20000100a00 */
[----:B------:R-:W-:-:S02]  /*e7ae0*/  DFMA R224, R198, R2, R224 ;  /* 0x00000002c6e0722b */ /* 0x000fc400000000e0 */
[-C--:B------:R-:W-:Y:S01]  /*e7af0*/  DFMA R18, R184, R2.reuse, R18 ;  /* 0x00000002b812722b */ /* 0x080fe20000000012 */
[----:B------:R-:W4:Y:S04]  /*e7b00*/  LDL.LU.64 R190, [R1+0xaa28] ;  /* 0x00aa280001be7983 */ /* 0x000f280000300a00 */
        /* <DEDUP_REMOVED lines=26> */
[----:B------:R-:W4:Y:S04]  /*e7cb0*/  LDL.64 R38, [R1+0xa5a0] ;  /* 0x00a5a00001267983 */ /* 0x000f280000100a00 */
[----:B------:R0:W-:Y:S04]  /*e7cc0*/  STL.64 [R1+0x84b0], R188 ;  /* 0x0084b0bc01007387 */ /* 0x0001e80000100a00 */
[----:B------:R1:W-:Y:S04]  /*e7cd0*/  STL.64 [R1+0x8460], R196 ;  /* 0x008460c401007387 */ /* 0x0003e80000100a00 */
[----:B------:R1:W-:Y:S04]  /*e7ce0*/  STL.64 [R1+0x8470], R202 ;  /* 0x008470ca01007387 */ /* 0x0003e80000100a00 */
[----:B------:R-:W-:Y:S04]  /*e7cf0*/  STL.64 [R1+0x8480], R218 ;  /* 0x008480da01007387 */ /* 0x000fe80000100a00 */
[----:B------:R1:W-:Y:S04]  /*e7d00*/  STL.64 [R1+0x8440], R214 ;  /* 0x008440d601007387 */ /* 0x0003e80000100a00 */
[----:B------:R-:W4:Y:S04]  /*e7d10*/  LDL.LU.64 R184, [R1+0xaa40] ;  /* 0x00aa400001b87983 */ /* 0x000f280000300a00 */
[----:B------:R-:W4:Y:S04]  /*e7d20*/  LDL.LU.64 R186, [R1+0xaa38] ;  /* 0x00aa380001ba7983 */ /* 0x000f280000300a00 */
[----:B0-----:R-:W4:Y:S04]  /*e7d30*/  LDL.LU.64 R188, [R1+0xaa30] ;  /* 0x00aa300001bc7983 */ /* 0x001f280000300a00 */
[----:B------:R-:W4:Y:S04]  /*e7d40*/  LDL.LU.64 R192, [R1+0xaa20] ;  /* 0x00aa200001c07983 */ /* 0x000f280000300a00 */
[----:B-1----:R-:W4:Y:S04]  /*e7d50*/  LDL.LU.64 R196, [R1+0xaa10] ;  /* 0x00aa100001c47983 */ /* 0x002f280000300a00 */
[----:B------:R-:W4:Y:S04]  /*e7d60*/  LDL.LU.64 R198, [R1+0xaa08] ;  /* 0x00aa080001c67983 */ /* 0x000f280000300a00 */
[----:B------:R-:W4:Y:S04]  /*e7d70*/  LDL.LU.64 R200, [R1+0xaa00] ;  /* 0x00aa000001c87983 */ /* 0x000f280000300a00 */
[----:B------:R-:W4:Y:S04]  /*e7d80*/  LDL.LU.64 R202, [R1+0xa9f8] ;  /* 0x00a9f80001ca7983 */ /* 0x000f280000300a00 */
[----:B------:R-:W4:Y:S04]  /*e7d90*/  LDL.64 R214, [R1+0xa4c8] ;  /* 0x00a4c80001d67983 */ /* 0x000f280000100a00 */
[----:B------:R-:W4:Y:S01]  /*e7da0*/  LDL.64 R218, [R1+0xa4a8] ;  /* 0x00a4a80001da7983 */ /* 0x000f220000100a00 */
[----:B------:R-:W-:-:S03]  /*e7db0*/  DFMA R206, R204, R2, R206 ;  /* 0x00000002ccce722b */ /* 0x000fc600000000ce */
[----:B------:R-:W4:Y:S04]  /*e7dc0*/  LDL.LU.64 R204, [R1+0xa9f0] ;  /* 0x00a9f00001cc7983 */ /* 0x000f280000300a00 */
[----:B------:R-:W4:Y:S01]  /*e7dd0*/  LDL.LU.64 R248, [R1+0x8428] ;  /* 0x0084280001f87983 */ /* 0x000f220000300a00 */
[----:B--2---:R-:W-:-:S03]  /*e7de0*/  DFMA R124, R22, R2, R124 ;  /* 0x00000002167c722b */ /* 0x004fc6000000007c */
[----:B------:R-:W2:Y:S01]  /*e7df0*/  LDL.64 R22, [R1+0xa578] ;  /* 0x00a5780001167983 */ /* 0x000ea20000100a00 */
        /* <DEDUP_REMOVED lines=54> */
[----:B------:R0:W-:Y:S01]  /*e8160*/  STL.64 [R1+0x84c0], R206 ;  /* 0x0084c0ce01007387 */ /* 0x0001e20000100a00 */
[-C--:B------:R-:W-:Y:S02]  /*e8170*/  DFMA R196, R216, R2.reuse, R196 ;  /* 0x00000002d8c4722b */ /* 0x080fe400000000c4 */
[-C--:B------:R-:W-:Y:S01]  /*e8180*/  DFMA R170, R38, R2.reuse, R170 ;  /* 0x0000000226aa722b */ /* 0x080fe200000000aa */
[----:B------:R-:W4:Y:S01]  /*e8190*/  LDL.64 R40, [R1+0xa4a0] ;  /* 0x00a4a00001287983 */ /* 0x000f220000100a00 */
[-C--:B------:R-:W-:Y:S02]  /*e81a0*/  DFMA R202, R218, R2.reuse, R202 ;  /* 0x00000002daca722b */ /* 0x080fe400000000ca */
[-C--:B------:R-:W-:Y:S01]  /*e81b0*/  DFMA R192, R212, R2.reuse, R192 ;  /* 0x00000002d4c0722b */ /* 0x080fe200000000c0 */
[----:B------:R-:W4:Y:S01]  /*e81c0*/  LDL.64 R38, [R1+0xa498] ;  /* 0x00a4980001267983 */ /* 0x000f220000100a00 */
[----:B------:R-:W-:-:S03]  /*e81d0*/  DFMA R172, R34, R2, R172 ;  /* 0x0000000222ac722b */ /* 0x000fc600000000ac */
[----:B0-----:R-:W4:Y:S01]  /*e81e0*/  LDL.LU.64 R206, [R1+0xa9e8] ;  /* 0x00a9e80001ce7983 */ /* 0x001f220000300a00 */
[----:B------:R-:W-:-:S03]  /*e81f0*/  DFMA R190, R210, R2, R190 ;  /* 0x00000002d2be722b */ /* 0x000fc600000000be */
[----:B------:R-:W4:Y:S01]  /*e8200*/  LDL.LU.64 R34, [R1+0x8420] ;  /* 0x0084200001227983 */ /* 0x000f220000300a00 */
[----:B------:R-:W-:-:S03]  /*e8210*/  DFMA R198, R36, R2, R198 ;  /* 0x0000000224c6722b */ /* 0x000fc600000000c6 */
[----:B------:R-:W4:Y:S01]  /*e8220*/  LDL.LU.64 R210, [R1+0xa9d8] ;  /* 0x00a9d80001d27983 */ /* 0x000f220000300a00 */
[----:B------:R-:W-:-:S03]  /*e8230*/  DFMA R200, R32, R2, R200 ;  /* 0x0000000220c8722b */ /* 0x000fc600000000c8 */
[----:B------:R-:W4:Y:S01]  /*e8240*/  LDL.LU.64 R212, [R1+0xa9d0] ;  /* 0x00a9d00001d47983 */ /* 0x000f220000300a00 */
[----:B------:R-:W-:-:S03]  /*e8250*/  DFMA R178, R30, R2, R178 ;  /* 0x000000021eb2722b */ /* 0x000fc600000000b2 */
[----:B------:R-:W4:Y:S04]  /*e8260*/  LDL.64 R30, [R1+0xa490] ;  /* 0x00a49000011e7983 */ /* 0x000f280000100a00 */
[----:B------:R-:W4:Y:S01]  /*e8270*/  LDL.LU.64 R214, [R1+0xa9c8] ;  /* 0x00a9c80001d67983 */ /* 0x000f220000300a00 */
[----:B------:R-:W-:-:S03]  /*e8280*/  DFMA R180, R28, R2, R180 ;  /* 0x000000021cb4722b */ /* 0x000fc600000000b4 */
[----:B------:R-:W4:Y:S01]  /*e8290*/  LDL.64 R28, [R1+0xa488] ;  /* 0x00a48800011c7983 */ /* 0x000f220000100a00 */
[----:B------:R-:W-:-:S03]  /*e82a0*/  DFMA R182, R26, R2, R182 ;  /* 0x000000021ab6722b */ /* 0x000fc600000000b6 */
[----:B------:R-:W4:Y:S04]  /*e82b0*/  LDL.64 R26, [R1+0xa480] ;  /* 0x00a48000011a7983 */ /* 0x000f280000100a00 */
[----:B------:R-:W4:Y:S04]  /*e82c0*/  LDL.LU.64 R216, [R1+0xa9c0] ;  /* 0x00a9c00001d87983 */ /* 0x000f280000300a00 */
[----:B------:R-:W4:Y:S04]  /*e82d0*/  LDL.64 R36, [R1+0xa460] ;  /* 0x00a4600001247983 */ /* 0x000f280000100a00 */
[----:B------:R-:W4:Y:S04]  /*e82e0*/  LDL.64 R32, [R1+0xa450] ;  /* 0x00a4500001207983 */ /* 0x000f280000100a00 */
        /* <DEDUP_REMOVED lines=21> */
[-C--:B--2---:R-:W-:Y:S02]  /*e8440*/  DFMA R216, R22, R2.reuse, R216 ;  /* 0x0000000216d8722b */ /* 0x084fe400000000d8 */
[-C--:B---3--:R-:W-:Y:S02]  /*e8450*/  DFMA R218, R20, R2.reuse, R218 ;  /* 0x0000000214da722b */ /* 0x088fe400000000da */
[----:B----4-:R-:W-:Y:S01]  /*e8460*/  DFMA R214, R24, R2, R214 ;  /* 0x0000000218d6722b */ /* 0x010fe200000000d6 */
[----:B------:R0:W-:Y:S04]  /*e8470*/  STL.64 [R1+0x8420], R34 ;  /* 0x0084202201007387 */ /* 0x0001e80000100a00 */
[----:B------:R-:W2:Y:S04]  /*e8480*/  LDL.64 R2, [R1+0x8488] ;  /* 0x0084880001027983 */ /* 0x000ea80000100a00 */
[----:B------:R-:W3:Y:S04]  /*e8490*/  LDL.64 R24, [R1+0x8468] ;  /* 0x0084680001187983 */ /* 0x000ee80000100a00 */
[----:B------:R-:W4:Y:S04]  /*e84a0*/  LDL.64 R22, [R1+0x8470] ;  /* 0x0084700001167983 */ /* 0x000f280000100a00 */
[----:B------:R-:W4:Y:S04]  /*e84b0*/  LDL.64 R20, [R1+0x8478] ;  /* 0x0084780001147983 */ /* 0x000f280000100a00 */
[----:B0-----:R-:W4:Y:S04]  /*e84c0*/  LDL.64 R34, [R1+0x84a8] ;  /* 0x0084a80001227983 */ /* 0x001f280000100a00 */
[----:B--2---:R0:W-:Y:S04]  /*e84d0*/  STL.64 [R0+0x108], R2 ;  /* 0x0001080200007387 */ /* 0x0041e80000100a00 */
[----:B0-----:R-:W2:Y:S04]  /*e84e0*/  LDL.64 R2, [R1+0x8440] ;  /* 0x0084400001027983 */ /* 0x001ea80000100a00 */
[----:B------:R-:W-:Y:S04]  /*e84f0*/  STL.64 [R1+0x8448], R250 ;  /* 0x008448fa01007387 */ /* 0x000fe80000100a00 */
[----:B------:R0:W-:Y:S04]  /*e8500*/  STL.64 [R0+0x80], R30 ;  /* 0x0000801e00007387 */ /* 0x0001e80000100a00 */
[----:B------:R1:W-:Y:S04]  /*e8510*/  STL.64 [R0+0x88], R28 ;  /* 0x0000881c00007387 */ /* 0x0003e80000100a00 */
[----:B------:R1:W-:Y:S04]  /*e8520*/  STL.64 [R0+0x90], R26 ;  /* 0x0000901a00007387 */ /* 0x0003e80000100a00 */
[----:B---3--:R3:W-:Y:S04]  /*e8530*/  STL.64 [R0+0x98], R24 ;  /* 0x0000981800007387 */ /* 0x0087e80000100a00 */
        /* <DEDUP_REMOVED lines=9> */
[----:B-1----:R-:W2:Y:S04]  /*e85d0*/  LDL.LU.64 R28, [R1+0xa9a8] ;  /* 0x00a9a800011c7983 */ /* 0x002ea80000300a00 */
[----:B------:R-:W2:Y:S04]  /*e85e0*/  LDL.LU.64 R26, [R1+0xa9a0] ;  /* 0x00a9a000011a7983 */ /* 0x000ea80000300a00 */
[----:B---3--:R-:W3:Y:S04]  /*e85f0*/  LDL.LU.64 R24, [R1+0xa998] ;  /* 0x00a9980001187983 */ /* 0x008ee80000300a00 */
[----:B----4-:R-:W4:Y:S04]  /*e8600*/  LDL.LU.64 R22, [R1+0xa990] ;  /* 0x00a9900001167983 */ /* 0x010f280000300a00 */
[----:B------:R-:W3:Y:S04]  /*e8610*/  LDL.LU.64 R20, [R1+0xa988] ;  /* 0x00a9880001147983 */ /* 0x000ee80000300a00 */
[----:B------:R-:W4:Y:S04]  /*e8620*/  LDL.LU.64 R40, [R1+0xa980] ;  /* 0x00a9800001287983 */ /* 0x000f280000300a00 */
[----:B------:R-:W4:Y:S04]  /*e8630*/  LDL.LU.64 R38, [R1+0xa978] ;  /* 0x00a9780001267983 */ /* 0x000f280000300a00 */
[----:B------:R-:W4:Y:S04]  /*e8640*/  LDL.LU.64 R36, [R1+0xa970] ;  /* 0x00a9700001247983 */ /* 0x000f280000300a00 */
[----:B------:R-:W4:Y:S04]  /*e8650*/  LDL.LU.64 R34, [R1+0xa968] ;  /* 0x00a9680001227983 */ /* 0x000f280000300a00 */
[----:B------:R-:W4:Y:S04]  /*e8660*/  LDL.LU.64 R32, [R1+0xa960] ;  /* 0x00a9600001207983 */ /* 0x000f280000300a00 */
[----:B------:R-:W4:Y:S04]  /*e8670*/  LDL.LU.64 R250, [R1+0xa958] ;  /* 0x00a9580001fa7983 */ /* 0x000f280000300a00 */
[----:B--2---:R0:W-:Y:S04]  /*e8680*/  STL.64 [R0+0x230], R2 ;  /* 0x0002300200007387 */ /* 0x0041e80000100a00 */
[----:B0-----:R-:W2:Y:S04]  /*e8690*/  LDL.64 R2, [R1+0x8420] ;  /* 0x0084200001027983 */ /* 0x001ea80000100a00 */
        /* <DEDUP_REMOVED lines=124> */
[----:B------:R0:W-:Y:S04]  /*e8e60*/  STL.64 [R0+0x448], R248 ;  /* 0x000448f800007387 */ /* 0x0001e80000100a00 */
[----:B------:R0:W-:Y:S02]  /*e8e70*/  STL.64 [R0+0x450], R250 ;  /* 0x000450fa00007387 */ /* 0x0001e40000100a00 */
.L_x_5163:
[----:B0-----:R-:W2:Y:S04]  /*e8e80*/  LDL.128 R248, [R1+0x3bd0] ;  /* 0x003bd00001f87983 */ /* 0x001ea80000100c00 */
[----:B------:R-:W-:Y:S04]  /*e8e90*/  STL.64 [R1+0xa968], R10 ;  /* 0x00a9680a01007387 */ /* 0x000fe80000100a00 */
[----:B------:R0:W-:Y:S04]  /*e8ea0*/  STL.64 [R1+0xa960], R8 ;  /* 0x00a9600801007387 */ /* 0x0001e80000100a00 */
[----:B------:R1:W-:Y:S04]  /*e8eb0*/  STL.64 [R1+0xaa00], R216 ;  /* 0x00aa00d801007387 */ /* 0x0003e80000100a00 */
[----:B------:R-:W-:Y:S04]  /*e8ec0*/  STL.64 [R1+0xaa08], R214 ;  /* 0x00aa08d601007387 */ /* 0x000fe80000100a00 */
[----:B0-----:R-:W3:Y:S04]  /*e8ed0*/  LDL.128 R8, [R1+0x3be0] ;  /* 0x003be00001087983 */ /* 0x001ee80000100c00 */
[----:B------:R-:W-:Y:S04]  /*e8ee0*/  STL.64 [R1+0xa958], R6 ;  /* 0x00a9580601007387 */ /* 0x000fe80000100a00 */
[----:B------:R0:W-:Y:S04]  /*e8ef0*/  STL.64 [R1+0xa9f0], R218 ;  /* 0x00a9f0da01007387 */ /* 0x0001e80000100a00 */
[----:B------:R4:W-:Y:S04]  /*e8f00*/  STL.64 [R1+0xa9f8], R236 ;  /* 0x00a9f8ec01007387 */ /* 0x0009e80000100a00 */
[----:B-1----:R-:W3:Y:S04]  /*e8f10*/  LDL.LU.64 R216, [R1+0x8480] ;  /* 0x0084800001d87983 */ /* 0x002ee80000300a00 */
[----:B0-----:R-:W3:Y:S04]  /*e8f20*/  LDL.LU.64 R218, [R1+0x8468] ;  /* 0x0084680001da7983 */ /* 0x001ee80000300a00 */
[----:B----4-:R-:W4:Y:S04]  /*e8f30*/  LDL.LU.64 R236, [R1+0x84a8] ;  /* 0x0084a80001ec7983 */ /* 0x010f280000300a00 */
[----:B------:R-:W4:Y:S01]  /*e8f40*/  LDL.LU.64 R214, [R1+0x8440] ;  /* 0x0084400001d67983 */ /* 0x000f220000300a00 */
[----:B--2---:R-:W-:Y:S01]  /*e8f50*/  MOV R2, R250 ;  /* 0x000000fa00027202 */ /* 0x004fe20000000f00 */
[----:B------:R-:W-:-:S06]  /*e8f60*/  IMAD.MOV.U32 R3, RZ, RZ, R251 ;  /* 0x000000ffff037224 */ /* 0x000fcc00078e00fb */
[----:B-----5:R-:W-:Y:S01]  /*e8f70*/  DFMA R2, -R2, R234, R246 ;  /* 0x000000ea0202722b */ /* 0x020fe200000001f6 */
[----:B---3--:R-:W-:Y:S01]  /*e8f80*/  IMAD.MOV.U32 R6, RZ, RZ, R8 ;  /* 0x000000ffff067224 */ /* 0x008fe200078e0008 */
[----:B------:R-:W-:-:S06]  /*e8f90*/  MOV R7, R9 ;  /* 0x0000000900077202 */ /* 0x000fcc0000000f00 */
[----:B------:R-:W-:Y:S01]  /*e8fa0*/  DFMA R6, -R6, R228, R2 ;  /* 0x000000e40606722b */ /* 0x000fe20000000102 */
[----:B------:R0:W-:Y:S06]  /*e8fb0*/  STL.64 [R1+0x85e8], R10 ;  /* 0x0085e80a01007387 */ /* 0x0001ec0000100a00 */
[----:B------:R-:W-:Y:S04]  /*e8fc0*/  STL.64 [R0+0x38], R6 ;  /* 0x0000380600007387 */ /* 0x000fe80000100a00 */
[----:B0-----:R-:W2:Y:S04]  /*e8fd0*/  LDL.128 R8, [R1+0x3c50] ;  /* 0x003c500001087983 */ /* 0x001ea80000100c00 */
[----:B--2---:R0:W-:Y:S01]  /*e8fe0*/  STL.64 [R1+0x86b0], R8 ;  /* 0x0086b00801007387 */ /* 0x0041e20000100a00 */
[----:B------:R-:W-:-:S02]  /*e8ff0*/  IMAD.MOV.U32 R2, RZ, RZ, R10 ;  /* 0x000000ffff027224 */ /* 0x000fc400078e000a */
[----:B------:R-:W-:Y:S02]  /*e9000*/  IMAD.MOV.U32 R3, RZ, RZ, R11 ;  /* 0x000000ffff037224 */ /* 0x000fe400078e000b */
[----:B0-----:R-:W2:Y:S04]  /*e9010*/  LDL.128 R8, [R1+0x3c60] ;  /* 0x003c600001087983 */ /* 0x001ea80000100c00 */
[----:B------:R-:W-:Y:S01]  /*e9020*/  DFMA R2, -R2, R234, R4 ;  /* 0x000000ea0202722b */ /* 0x000fe20000000104 */
[----:B------:R2:W-:Y:S04]  /*e9030*/  STL.64 [R1+0x86c8], R6 ;  /* 0x0086c80601007387 */ /* 0x0005e80000100a00 */
[----:B------:R0:W-:Y:S01]  /*e9040*/  STL.64 [R1+0x85c0], R248 ;  /* 0x0085c0f801007387 */ /* 0x0001e20000100a00 */
[----:B--2---:R-:W-:Y:S01]  /*e9050*/  MOV R6, R8 ;  /* 0x0000000800067202 */ /* 0x004fe20000000f00 */
[----:B------:R-:W-:-:S06]  /*e9060*/  IMAD.MOV.U32 R7, RZ, RZ, R9 ;  /* 0x000000ffff077224 */ /* 0x000fcc00078e0009 */
[----:B------:R-:W-:-:S07]  /*e9070*/  DFMA R6, -R6, R228, R2 ;  /* 0x000000e40606722b */ /* 0x000fce0000000102 */
[----:B------:R-:W-:Y:S04]  /*e9080*/  STL.64 [R0+0x40], R6 ;  /* 0x0000400600007387 */ /* 0x000fe80000100a00 */
[----:B0-----:R-:W2:Y:S04]  /*e9090*/  LDL.128 R248, [R1+0x3d30] ;  /* 0x003d300001f87983 */ /* 0x001ea80000100c00 */
[----:B------:R-:W-:Y:S01]  /*e90a0*/  STL.64 [R1+0x86c0], R6 ;  /* 0x0086c00601007387 */ /* 0x000fe20000100a00 */
[----:B--2---:R-:W-:-:S08]  /*e90b0*/  DFMA R2, -R248, R226, R16 ;  /* 0x000000e2f802722b */ /* 0x004fd00000000110 */
[----:B------:R-:W-:-:S07]  /*e90c0*/  DFMA R4, -R250, R244, R2 ;  /* 0x000000f4fa04722b */ /* 0x000fce0000000102 */
[----:B------:R-:W-:Y:S04]  /*e90d0*/  STL.64 [R1+0x86b8], R4 ;  /* 0x0086b80401007387 */ /* 0x000fe80000100a00 */
[----:B------:R0:W-:Y:S04]  /*e90e0*/  STL.64 [R0+0x70], R4 ;  /* 0x0000700400007387 */ /* 0x0001e80000100a00 */
[----:B0-----:R-:W2:Y:S02]  /*e90f0*/  LDL.128 R4, [R1+0x3db0] ;  /* 0x003db00001047983 */ /* 0x001ea40000100c00 */
[----:B--2---:R-:W-:Y:S01]  /*e9100*/  IMAD.MOV.U32 R2, RZ, RZ, R6 ;  /* 0x000000ffff027224 */ /* 0x004fe200078e0006 */
[----:B------:R-:W-:-:S06]  /*e9110*/  MOV R3, R7 ;  /* 0x0000000700037202 */ /* 0x000fcc0000000f00 */
[----:B------:R-:W-:-:S07]  /*e9120*/  DFMA R2, -R2, R224, R218 ;  /* 0x000000e00202722b */ /* 0x000fce00000001da */
[----:B------:R-:W-:Y:S04]  /*e9130*/  STL.64 [R0+0x98], R2 ;  /* 0x0000980200007387 */ /* 0x000fe80000100a00 */
[----:B------:R-:W4:Y:S04]  /*e9140*/  LDL.128 R248, [R1+0x4180] ;  /* 0x0041800001f87983 */ /* 0x000f280000100c00 */
[----:B------:R4:W-:Y:S04]  /*e9150*/  STL.64 [R1+0x85f0], R2 ;  /* 0x0085f00201007387 */ /* 0x0009e80000100a00 */
[----:B------:R0:W-:Y:S01]  /*e9160*/  STL.64 [R1+0x86a0], R4 ;  /* 0x0086a00401007387 */ /* 0x0001e20000100a00 */
[----:B----4-:R-:W-:-:S08]  /*e9170*/  DFMA R2, -R248, R234, R236 ;  /* 0x000000eaf802722b */ /* 0x010fd000000001ec */
[----:B0-----:R-:W-:-:S07]  /*e9180*/  DFMA R4, -R250, R228, R2 ;  /* 0x000000e4fa04722b */ /* 0x001fce0000000102 */
[----:B------:R-:W-:Y:S04]  /*e9190*/  STL.64 [R1+0x86a8], R4 ;  /* 0x0086a80401007387 */ /* 0x000fe80000100a00 */
[----:B------:R0:W-:Y:S04]  /*e91a0*/  STL.64 [R0+0xf8], R4 ;  /* 0x0000f80400007387 */ /* 0x0001e80000100a00 */
[----:B0-----:R-:W2:Y:S02]  /*e91b0*/  LDL.128 R4, [R1+0x41a0] ;  /* 0x0041a00001047983 */ /* 0x001ea40000100c00 */
[----:B--2---:R-:W-:-:S02]  /*e91c0*/  IMAD.MOV.U32 R2, RZ, RZ, R6 ;  /* 0x000000ffff027224 */ /* 0x004fc400078e0006 */
[----:B------:R-:W-:-:S06]  /*e91d0*/  IMAD.MOV.U32 R3, RZ, RZ, R7 ;  /* 0x000000ffff037224 */ /* 0x000fcc00078e0007 */
[----:B------:R-:W-:Y:S01]  /*e91e0*/  DFMA R2, -R2, R234, R216 ;  /* 0x000000ea0202722b */ /* 0x000fe200000001d8 */
[----:B------:R0:W-:Y:S06]  /*e91f0*/  STL.64 [R1+0x8690], R4 ;  /* 0x0086900401007387 */ /* 0x0001ec0000100a00 */
[----:B------:R-:W-:Y:S04]  /*e9200*/  STL.64 [R0+0x100], R2 ;  /* 0x0001000200007387 */ /* 0x000fe80000100a00 */
[----:B0-----:R-:W2:Y:S04]  /*e9210*/  LDL.128 R4, [R1+0x4200] ;  /* 0x0042000001047983 */ /* 0x001ea80000100c00 */
[----:B------:R2:W-:Y:S02]  /*e9220*/  STL.64 [R1+0x8638], R2 ;  /* 0x0086380201007387 */ /* 0x0005e40000100a00 */
[----:B--2---:R-:W-:Y:S01]  /*e9230*/  MOV R2, R6 ;  /* 0x0000000600027202 */ /* 0x004fe20000000f00 */
[----:B------:R-:W-:-:S06]  /*e9240*/  IMAD.MOV.U32 R3, RZ, RZ, R7 ;  /* 0x000000ffff037224 */ /* 0x000fcc00078e0007 */
[----:B------:R-:W-:Y:S01]  /*e9250*/  DFMA R2, -R2, R232, R32 ;  /* 0x000000e80202722b */ /* 0x000fe20000000120 */
[----:B------:R0:W-:Y:S04]  /*e9260*/  STL.64 [R1+0x8680], R4 ;  /* 0x0086800401007387 */ /* 0x0001e80000100a00 */
[----:B------:R-:W-:Y:S04]  /*e9270*/  STL.64 [R1+0x85d8], R10 ;  /* 0x0085d80a01007387 */ /* 0x000fe80000100a00 */
[----:B------:R-:W-:Y:S04]  /*e9280*/  STL.64 [R0+0x110], R2 ;  /* 0x0001100200007387 */ /* 0x000fe80000100a00 */
[----:B0-----:R-:W2:Y:S04]  /*e9290*/  LDL.128 R4, [R1+0x4540] ;  /* 0x0045400001047983 */ /* 0x001ea80000100c00 */
        /* <DEDUP_REMOVED lines=13> */
[----:B------:R-:W3:Y:S01]  /*e9370*/  LDL.64 R32, [R1+0x8448] ;  /* 0x0084480001207983 */ /* 0x000ee20000100a00 */
[----:B--2---:R-:W-:Y:S01]  /*e9380*/  IMAD.MOV.U32 R2, RZ, RZ, R6 ;  /* 0x000000ffff027224 */ /* 0x004fe200078e0006 */
[----:B------:R-:W-:-:S06]  /*e9390*/  MOV R3, R7 ;  /* 0x0000000700037202 */ /* 0x000fcc0000000f00 */
[----:B------:R-:W-:Y:S01]  /*e93a0*/  DFMA R72, -R2, R70, R72 ;  /* 0x000000460248722b */ /* 0x000fe20000000148 */
[----:B------:R0:W-:Y:S06]  /*e93b0*/  STL.64 [R1+0x8670], R4 ;  /* 0x0086700401007387 */ /* 0x0001ec0000100a00 */
[----:B------:R-:W-:Y:S04]  /*e93c0*/  STL.64 [R0+0x1e0], R72 ;  /* 0x0001e04800007387 */ /* 0x000fe80000100a00 */
[----:B0-----:R-:W2:Y:S02]  /*e93d0*/  LDL.128 R4, [R1+0x4690] ;  /* 0x0046900001047983 */ /* 0x001ea40000100c00 */
[----:B--2---:R-:W-:-:S02]  /*e93e0*/  IMAD.MOV.U32 R2, RZ, RZ, R6 ;  /* 0x000000ffff027224 */ /* 0x004fc400078e0006 */
[----:B------:R-:W-:-:S06]  /*e93f0*/  IMAD.MOV.U32 R3, RZ, RZ, R7 ;  /* 0x000000ffff037224 */ /* 0x000fcc00078e0007 */
[----:B------:R-:W-:Y:S01]  /*e9400*/  DFMA R16, -R2, R74, R214 ;  /* 0x0000004a0210722b */ /* 0x000fe200000001d6 */
[----:B------:R0:W-:Y:S06]  /*e9410*/  STL.64 [R1+0x8660], R4 ;  /* 0x0086600401007387 */ /* 0x0001ec0000100a00 */
[----:B------:R-:W-:Y:S04]  /*e9420*/  STL.64 [R0+0x230], R16 ;  /* 0x0002301000007387 */ /* 0x000fe80000100a00 */
[----:B0-----:R-:W2:Y:S02]  /*e9430*/  LDL.128 R4, [R1+0x48f0] ;  /* 0x0048f00001047983 */ /* 0x001ea40000100c00 */
[----:B--2---:R-:W-:Y:S01]  /*e9440*/  MOV R2, R4 ;  /* 0x0000000400027202 */ /* 0x004fe20000000f00 */
[----:B------:R-:W-:-:S06]  /*e9450*/  IMAD.MOV.U32 R3, RZ, RZ, R5 ;  /* 0x000000ffff037224 */ /* 0x000fcc00078e0005 */
[----:B------:R-:W-:-:S07]  /*e9460*/  DFMA R214, -R2, R106, R118 ;  /* 0x0000006a02d6722b */ /* 0x000fce0000000176 */
[----:B------:R-:W-:Y:S04]  /*e9470*/  STL.64 [R0+0x2a8], R214 ;  /* 0x0002a8d600007387 */ /* 0x000fe80000100a00 */
[----:B------:R-:W2:Y:S02]  /*e9480*/  LDL.128 R248, [R1+0x4930] ;  /* 0x0049300001f87983 */ /* 0x000ea40000100c00 */
[----:B--2---:R-:W-:-:S08]  /*e9490*/  DFMA R2, -R248, R76, R120 ;  /* 0x0000004cf802722b */ /* 0x004fd00000000178 */
[----:B------:R-:W-:-:S07]  /*e94a0*/  DFMA R218, -R250, R90, R2 ;  /* 0x0000005afada722b */ /* 0x000fce0000000102 */
[----:B------:R-:W-:Y:S04]  /*e94b0*/  STL.64 [R0+0x2b0], R218 ;  /* 0x0002b0da00007387 */ /* 0x000fe80000100a00 */
[----:B------:R-:W2:Y:S04]  /*e94c0*/  LDL.128 R248, [R1+0x4970] ;  /* 0x0049700001f87983 */ /* 0x000ea80000100c00 */
[----:B------:R-:W-:Y:S01]  /*e94d0*/  STL.64 [R1+0x85a8], R6 ;  /* 0x0085a80601007387 */ /* 0x000fe20000100a00 */
[----:B--2---:R-:W-:-:S08]  /*e94e0*/  DFMA R2, R16, -R248, R122 ;  /* 0x800000f81002722b */ /* 0x004fd0000000007a */
        /* <DEDUP_REMOVED lines=8> */
[----:B------:R-:W2:Y:S04]  /*e9570*/  LDL.64 R2, [R1+0x4ad8] ;  /* 0x004ad80001027983 */ /* 0x000ea80000100a00 */
[----:B------:R-:W4:Y:S01]  /*e9580*/  LDL.64 R4, [R1+0x4ae0] ;  /* 0x004ae00001047983 */ /* 0x000f220000100a00 */
[----:B--2---:R-:W-:-:S08]  /*e9590*/  DFMA R2, -R2, R238, R132 ;  /* 0x000000ee0202722b */ /* 0x004fd00000000184 */
[----:B----4-:R-:W-:-:S07]  /*e95a0*/  DFMA R216, -R4, R116, R2 ;  /* 0x0000007404d8722b */ /* 0x010fce0000000102 */
[----:B------:R-:W-:Y:S04]  /*e95b0*/  STL.64 [R0+0x2e0], R216 ;  /* 0x0002e0d800007387 */ /* 0x000fe80000100a00 */
[----:B------:R-:W2:Y:S04]  /*e95c0*/  LDL.128 R8, [R1+0x4b10] ;  /* 0x004b100001087983 */ /* 0x000ea80000100c00 */
[----:B------:R-:W4:Y:S01]  /*e95d0*/  LDL.64 R4, [R1+0x4b20] ;  /* 0x004b200001047983 */ /* 0x000f220000100a00 */
[----:B--2---:R-:W-:Y:S02]  /*e95e0*/  IMAD.MOV.U32 R2, RZ, RZ, R10 ;  /* 0x000000ffff027224 */ /* 0x004fe400078e000a */
[----:B------:R-:W-:-:S06]  /*e95f0*/  IMAD.MOV.U32 R3, RZ, RZ, R11 ;  /* 0x000000ffff037224 */ /* 0x000fcc00078e000b */
[----:B------:R-:W-:-:S08]  /*e9600*/  DFMA R2, -R2, R222, R134 ;  /* 0x000000de0202722b */ /* 0x000fd00000000186 */
[----:B----4-:R-:W-:-:S07]  /*e9610*/  DFMA R244, -R4, R90, R2 ;  /* 0x0000005a04f4722b */ /* 0x010fce0000000102 */
[----:B------:R-:W-:Y:S04]  /*e9620*/  STL.64 [R0+0x2e8], R244 ;  /* 0x0002e8f400007387 */ /* 0x000fe80000100a00 */
[----:B------:R-:W2:Y:S04]  /*e9630*/  LDL.128 R120, [R1+0x4b50] ;  /* 0x004b500001787983 */ /* 0x000ea80000100c00 */
[----:B------:R0:W-:Y:S04]  /*e9640*/  STL.64 [R1+0x8650], R8 ;  /* 0x0086500801007387 */ /* 0x0001e80000100a00 */
[----:B0-----:R-:W4:Y:S01]  /*e9650*/  LDL.128 R8, [R1+0x4b60] ;  /* 0x004b600001087983 */ /* 0x001f220000100c00 */
[----:B--2---:R-:W-:-:S08]  /*e9660*/  DFMA R2, -R120, R92, R136 ;  /* 0x0000005c7802722b */ /* 0x004fd00000000188 */
[----:B------:R-:W-:Y:S01]  /*e9670*/  DFMA R2, R218, -R122, R2 ;  /* 0x8000007ada02722b */ /* 0x000fe20000000002 */
[----:B----4-:R-:W-:Y:S01]  /*e9680*/  MOV R4, R8 ;  /* 0x0000000800047202 */ /* 0x010fe20000000f00 */
[----:B------:R-:W-:-:S06]  /*e9690*/  IMAD.MOV.U32 R5, RZ, RZ, R9 ;  /* 0x000000ffff057224 */ /* 0x000fcc00078e0009 */
[----:B------:R-:W-:-:S07]  /*e96a0*/  DFMA R226, R244, -R4, R2 ;  /* 0x80000004f4e2722b */ /* 0x000fce0000000002 */
[----:B------:R-:W-:Y:S04]  /*e96b0*/  STL.64 [R0+0x2f0], R226 ;  /* 0x0002f0e200007387 */ /* 0x000fe80000100a00 */
[----:B------:R-:W2:Y:S04]  /*e96c0*/  LDL.128 R132, [R1+0x4b90] ;  /* 0x004b900001847983 */ /* 0x000ea80000100c00 */
[----:B------:R-:W4:Y:S04]  /*e96d0*/  LDL.128 R120, [R1+0x4ba0] ;  /* 0x004ba00001787983 */ /* 0x000f280000100c00 */
[----:B------:R0:W-:Y:S01]  /*e96e0*/  STL.64 [R1+0x8588], R6 ;  /* 0x0085880601007387 */ /* 0x0001e20000100a00 */
[----:B--2---:R-:W-:-:S08]  /*e96f0*/  DFMA R2, -R132, R68, R138 ;  /* 0x000000448402722b */ /* 0x004fd0000000018a */
[----:B------:R-:W-:-:S08]  /*e9700*/  DFMA R2, -R134, R102, R2 ;  /* 0x000000668602722b */ /* 0x000fd00000000102 */
[----:B----4-:R-:W-:-:S08]  /*e9710*/  DFMA R2, -R120, R112, R2 ;  /* 0x000000707802722b */ /* 0x010fd00000000102 */
[----:B------:R-:W-:-:S07]  /*e9720*/  DFMA R236, -R122, R130, R2 ;  /* 0x000000827aec722b */ /* 0x000fce0000000102 */
[----:B------:R-:W-:Y:S04]  /*e9730*/  STL.64 [R0+0x2f8], R236 ;  /* 0x0002f8ec00007387 */ /* 0x000fe80000100a00 */
[----:B0-----:R-:W2:Y:S04]  /*e9740*/  LDL.128 R4, [R1+0x4c50] ;  /* 0x004c500001047983 */ /* 0x001ea80000100c00 */
[----:B------:R-:W4:Y:S01]  /*e9750*/  LDL.128 R120, [R1+0x4c60] ;  /* 0x004c600001787983 */ /* 0x000f220000100c00 */
[----:B--2---:R-:W-:Y:S01]  /*e9760*/  IMAD.MOV.U32 R2, RZ, RZ, R6 ;  /* 0x000000ffff027224 */ /* 0x004fe200078e0006 */
[----:B------:R-:W-:-:S06]  /*e9770*/  MOV R3, R7 ;  /* 0x0000000700037202 */ /* 0x000fcc0000000f00 */
[----:B------:R-:W-:-:S08]  /*e9780*/  DFMA R2, -R2, R92, R140 ;  /* 0x0000005c0202722b */ /* 0x000fd0000000018c */
[----:B----4-:R-:W-:-:S08]  /*e9790*/  DFMA R2, -R120, R112, R2 ;  /* 0x000000707802722b */ /* 0x010fd00000000102 */
[----:B------:R-:W-:-:S07]  /*e97a0*/  DFMA R224, R226, -R122, R2 ;  /* 0x8000007ae2e0722b */ /* 0x000fce0000000002 */
[----:B------:R-:W-:Y:S04]  /*e97b0*/  STL.64 [R0+0x300], R224 ;  /* 0x000300e000007387 */ /* 0x000fe80000100a00 */
[----:B------:R-:W2:Y:S04]  /*e97c0*/  LDL.64 R2, [R1+0x4d38] ;  /* 0x004d380001027983 */ /* 0x000ea80000100a00 */
[----:B------:R0:W-:Y:S04]  /*e97d0*/  STL.64 [R1+0x8640], R4 ;  /* 0x0086400401007387 */ /* 0x0001e80000100a00 */
[----:B0-----:R-:W4:Y:S04]  /*e97e0*/  LDL.64 R4, [R1+0x4d40] ;  /* 0x004d400001047983 */ /* 0x001f280000100a00 */
[----:B------:R0:W-:Y:S01]  /*e97f0*/  STL.64 [R1+0x8578], R10 ;  /* 0x0085780a01007387 */ /* 0x0001e20000100a00 */
[----:B--2---:R-:W-:-:S08]  /*e9800*/  DFMA R2, -R2, R88, R146 ;  /* 0x000000580202722b */ /* 0x004fd00000000192 */
[----:B----4-:R-:W-:-:S07]  /*e9810*/  DFMA R38, R214, -R4, R2 ;  /* 0x80000004d626722b */ /* 0x010fce0000000002 */
[----:B------:R-:W-:Y:S04]  /*e9820*/  STL.64 [R0+0x318], R38 ;  /* 0x0003182600007387 */ /* 0x000fe80000100a00 */
[----:B0-----:R-:W2:Y:S02]  /*e9830*/  LDL.128 R8, [R1+0x4d80] ;  /* 0x004d800001087983 */ /* 0x001ea40000100c00 */
[----:B--2---:R-:W-:Y:S02]  /*e9840*/  IMAD.MOV.U32 R2, RZ, RZ, R8 ;  /* 0x000000ffff027224 */ /* 0x004fe400078e0008 */
[----:B------:R-:W-:-:S06]  /*e9850*/  IMAD.MOV.U32 R3, RZ, RZ, R9 ;  /* 0x000000ffff037224 */ /* 0x000fcc00078e0009 */
[----:B------:R-:W-:-:S07]  /*e9860*/  DFMA R118, R128, -R2, R148 ;  /* 0x800000028076722b */ /* 0x000fce0000000094 */
[----:B------:R-:W-:Y:S04]  /*e9870*/  STL.64 [R0+0x320], R118 ;  /* 0x0003207600007387 */ /* 0x000fe80000100a00 */
[----:B------:R-:W2:Y:S02]  /*e9880*/  LDL.128 R4, [R1+0x4de0] ;  /* 0x004de00001047983 */ /* 0x000ea40000100c00 */
        /* <DEDUP_REMOVED lines=9> */
[----:B------:R-:W4:Y:S04]  /*e9920*/  LDL.128 R132, [R1+0x4f60] ;  /* 0x004f600001847983 */ /* 0x000f280000100c00 */
[----:B------:R-:W3:Y:S01]  /*e9930*/  LDL.128 R120, [R1+0x4f70] ;  /* 0x004f700001787983 */ /* 0x000ee20000100c00 */
[----:B--2---:R-:W-:-:S08]  /*e9940*/  DFMA R2, -R136, R80, R164 ;  /* 0x000000508802722b */ /* 0x004fd000000001a4 */
[----:B------:R-:W-:-:S08]  /*e9950*/  DFMA R2, -R138, R86, R2 ;  /* 0x000000568a02722b */ /* 0x000fd00000000102 */
[----:B----4-:R-:W-:-:S08]  /*e9960*/  DFMA R2, -R132, R112, R2 ;  /* 0x000000708402722b */ /* 0x010fd00000000102 */
[----:B------:R-:W-:-:S08]  /*e9970*/  DFMA R2, -R134, R130, R2 ;  /* 0x000000828602722b */ /* 0x000fd00000000102 */
[----:B---3--:R-:W-:-:S08]  /*e9980*/  DFMA R2, R226, -R120, R2 ;  /* 0x80000078e202722b */ /* 0x008fd00000000002 */
[----:B------:R-:W-:-:S07]  /*e9990*/  DFMA R34, -R122, R160, R2 ;  /* 0x000000a07a22722b */ /* 0x000fce0000000102 */
[----:B------:R-:W-:Y:S04]  /*e99a0*/  STL.64 [R0+0x360], R34 ;  /* 0x0003602200007387 */ /* 0x000fe80000100a00 */
[----:B------:R-:W2:Y:S04]  /*e99b0*/  LDL.64 R2, [R1+0x4fd8] ;  /* 0x004fd80001027983 */ /* 0x000ea80000100a00 */
[----:B------:R0:W-:Y:S01]  /*e99c0*/  STL.64 [R1+0x8620], R4 ;  /* 0x0086200401007387 */ /* 0x0001e20000100a00 */
[----:B--2---:R-:W-:-:S07]  /*e99d0*/  DFMA R30, -R2, R160, R166 ;  /* 0x000000a0021e722b */ /* 0x004fce00000001a6 */
[----:B------:R-:W-:Y:S04]  /*e99e0*/  STL.64 [R0+0x368], R30 ;  /* 0x0003681e00007387 */ /* 0x000fe80000100a00 */
[----:B------:R-:W2:Y:S04]  /*e99f0*/  LDL.64 R2, [R1+0x5018] ;  /* 0x0050180001027983 */ /* 0x000ea80000100a00 */
[----:B------:R-:W3:Y:S04]  /*e9a00*/  LDL.128 R120, [R1+0x5020] ;  /* 0x0050200001787983 */ /* 0x000ee80000100c00 */
[----:B0-----:R-:W4:Y:S01]  /*e9a10*/  LDL.64 R4, [R1+0x5030] ;  /* 0x0050300001047983 */ /* 0x001f220000100a00 */
[----:B--2---:R-:W-:-:S08]  /*e9a20*/  DFMA R2, -R2, R84, R168 ;  /* 0x000000540202722b */ /* 0x004fd000000001a8 */
[----:B---3--:R-:W-:-:S08]  /*e9a30*/  DFMA R2, -R120, R130, R2 ;  /* 0x000000827802722b */ /* 0x008fd00000000102 */
[----:B------:R-:W-:-:S08]  /*e9a40*/  DFMA R2, -R122, R160, R2 ;  /* 0x000000a07a02722b */ /* 0x000fd00000000102 */
[----:B----4-:R-:W-:-:S07]  /*e9a50*/  DFMA R26, R30, -R4, R2 ;  /* 0x800000041e1a722b */ /* 0x010fce0000000002 */
[----:B------:R-:W-:Y:S04]  /*e9a60*/  STL.64 [R0+0x370], R26 ;  /* 0x0003701a00007387 */ /* 0x000fe80000100a00 */
[----:B------:R-:W2:Y:S04]  /*e9a70*/  LDL.128 R120, [R1+0x5070] ;  /* 0x0050700001787983 */ /* 0x000ea80000100c00 */
[----:B------:R-:W3:Y:S04]  /*e9a80*/  LDL.64 R2, [R1+0x5080] ;  /* 0x0050800001027983 */ /* 0x000ee80000100a00 */
[----:B------:R0:W-:Y:S01]  /*e9a90*/  STL.64 [R1+0x8568], R10 ;  /* 0x0085680a01007387 */ /* 0x0001e20000100a00 */
[----:B--2---:R-:W-:-:S08]  /*e9aa0*/  DFMA R4, R38, -R120, R170 ;  /* 0x800000782604722b */ /* 0x004fd000000000aa */
[----:B------:R-:W-:-:S08]  /*e9ab0*/  DFMA R4, R36, -R122, R4 ;  /* 0x8000007a2404722b */ /* 0x000fd00000000004 */
[----:B---3--:R-:W-:-:S07]  /*e9ac0*/  DFMA R24, -R2, R162, R4 ;  /* 0x000000a20218722b */ /* 0x008fce0000000104 */
[----:B------:R-:W-:Y:S04]  /*e9ad0*/  STL.64 [R0+0x378], R24 ;  /* 0x0003781800007387 */ /* 0x000fe80000100a00 */
[----:B0-----:R-:W2:Y:S04]  /*e9ae0*/  LDL.128 R8, [R1+0x5100] ;  /* 0x0051000001087983 */ /* 0x001ea80000100c00 */
[----:B------:R-:W3:Y:S04]  /*e9af0*/  LDL.128 R120, [R1+0x5110] ;  /* 0x0051100001787983 */ /* 0x000ee80000100c00 */
[----:B------:R-:W4:Y:S01]  /*e9b00*/  LDL.128 R4, [R1+0x5120] ;  /* 0x0051200001047983 */ /* 0x000f220000100c00 */
[----:B--2---:R-:W-:Y:S01]  /*e9b10*/  IMAD.MOV.U32 R2, RZ, RZ, R10 ;  /* 0x000000ffff027224 */ /* 0x004fe200078e000a */
[----:B------:R-:W-:-:S06]  /*e9b20*/  MOV R3, R11 ;  /* 0x0000000b00037202 */ /* 0x000fcc0000000f00 */
[----:B------:R-:W-:-:S08]  /*e9b30*/  DFMA R2, -R2, R80, R174 ;  /* 0x000000500202722b */ /* 0x000fd000000001ae */
[----:B---3--:R-:W-:-:S08]  /*e9b40*/  DFMA R2, -R120, R112, R2 ;  /* 0x000000707802722b */ /* 0x008fd00000000102 */
[----:B------:R-:W-:-:S08]  /*e9b50*/  DFMA R2, -R122, R160, R2 ;  /* 0x000000a07a02722b */ /* 0x000fd00000000102 */
[----:B----4-:R-:W-:-:S07]  /*e9b60*/  DFMA R22, R26, -R4, R2 ;  /* 0x800000041a16722b */ /* 0x010fce0000000002 */
[----:B------:R-:W-:Y:S04]  /*e9b70*/  STL.64 [R0+0x388], R22 ;  /* 0x0003881600007387 */ /* 0x000fe80000100a00 */
[----:B------:R-:W2:Y:S04]  /*e9b80*/  LDL.64 R2, [R1+0x5198] ;  /* 0x0051980001027983 */ /* 0x000ea80000100a00 */
[----:B------:R-:W3:Y:S01]  /*e9b90*/  LDL.128 R120, [R1+0x51a0] ;  /* 0x0051a00001787983 */ /* 0x000ee20000100c00 */
[----:B--2---:R-:W-:-:S08]  /*e9ba0*/  DFMA R2, -R2, R86, R178 ;  /* 0x000000560202722b */ /* 0x004fd000000001b2 */
[----:B---3--:R-:W-:-:S08]  /*e9bb0*/  DFMA R2, -R120, R154, R2 ;  /* 0x0000009a7802722b */ /* 0x008fd00000000102 */
[----:B------:R-:W-:-:S07]  /*e9bc0*/  DFMA R18, -R122, R162, R2 ;  /* 0x000000a27a12722b */ /* 0x000fce0000000102 */
[----:B------:R-:W-:Y:S04]  /*e9bd0*/  STL.64 [R0+0x398], R18 ;  /* 0x0003981200007387 */ /* 0x000fe80000100a00 */
[----:B------:R-:W2:Y:S04]  /*e9be0*/  LDL.128 R148, [R1+0x5230] ;  /* 0x0052300001947983 */ /* 0x000ea80000100c00 */
[----:B------:R-:W3:Y:S04]  /*e9bf0*/  LDL.128 R136, [R1+0x5240] ;  /* 0x0052400001887983 */ /* 0x000ee80000100c00 */
[----:B------:R-:W4:Y:S04]  /*e9c00*/  LDL.128 R132, [R1+0x5250] ;  /* 0x0052500001847983 */ /* 0x000f280000100c00 */
[----:B------:R-:W4:Y:S04]  /*e9c10*/  LDL.128 R120, [R1+0x5260] ;  /* 0x0052600001787983 */ /* 0x000f280000100c00 */
[----:B------:R-:W4:Y:S04]  /*e9c20*/  LDL.64 R2, [R1+0x5270] ;  /* 0x0052700001027983 */ /* 0x000f280000100a00 */
[----:B------:R0:W-:Y:S01]  /*e9c30*/  STL.64 [R1+0xa978], R14 ;  /* 0x00a9780e01007387 */ /* 0x0001e20000100a00 */
[----:B--2---:R-:W-:-:S08]  /*e9c40*/  DFMA R4, -R148, R220, R182 ;  /* 0x000000dc9404722b */ /* 0x004fd000000001b6 */
[----:B------:R-:W-:-:S08]  /*e9c50*/  DFMA R4, -R150, R222, R4 ;  /* 0x000000de9604722b */ /* 0x000fd00000000104 */
[----:B---3--:R-:W-:-:S08]  /*e9c60*/  DFMA R4, -R136, R32, R4 ;  /* 0x000000208804722b */ /* 0x008fd00000000104 */
[----:B------:R-:W-:-:S08]  /*e9c70*/  DFMA R4, -R138, R106, R4 ;  /* 0x0000006a8a04722b */ /* 0x000fd00000000104 */
[----:B----4-:R-:W-:-:S08]  /*e9c80*/  DFMA R4, R214, -R132, R4 ;  /* 0x80000084d604722b */ /* 0x010fd00000000004 */
[----:B------:R-:W-:-:S08]  /*e9c90*/  DFMA R4, R36, -R134, R4 ;  /* 0x800000862404722b */ /* 0x000fd00000000004 */
[----:B------:R-:W-:-:S08]  /*e9ca0*/  DFMA R4, -R120, R162, R4 ;  /* 0x000000a27804722b */ /* 0x000fd00000000104 */
[----:B------:R-:W-:-:S08]  /*e9cb0*/  DFMA R4, R24, -R122, R4 ;  /* 0x8000007a1804722b */ /* 0x000fd00000000004 */
[----:B0-----:R-:W-:-:S07]  /*e9cc0*/  DFMA R14, R18, -R2, R4 ;  /* 0x80000002120e722b */ /* 0x001fce0000000004 */
[----:B------:R-:W-:Y:S04]  /*e9cd0*/  STL.64 [R0+0x3a8], R14 ;  /* 0x0003a80e00007387 */ /* 0x000fe80000100a00 */
[----:B------:R-:W2:Y:S04]  /*e9ce0*/  LDL.64 R4, [R1+0x52c8] ;  /* 0x0052c80001047983 */ /* 0x000ea80000100a00 */
[----:B------:R-:W3:Y:S04]  /*e9cf0*/  LDL.128 R120, [R1+0x52d0] ;  /* 0x0052d00001787983 */ /* 0x000ee80000100c00 */
[----:B------:R-:W4:Y:S04]  /*e9d00*/  LDL.64 R2, [R1+0x52e0] ;  /* 0x0052e00001027983 */ /* 0x000f280000100a00 */
[----:B------:R4:W-:Y:S01]  /*e9d10*/  STL.64 [R1+0xa988], R20 ;  /* 0x00a9881401007387 */ /* 0x0009e20000100a00 */
[----:B--2---:R-:W-:-:S08]  /*e9d20*/  DFMA R4, R118, -R4, R184 ;  /* 0x800000047604722b */ /* 0x004fd000000000b8 */
[----:B---3--:R-:W-:-:S08]  /*e9d30*/  DFMA R4, -R120, R158, R4 ;  /* 0x0000009e7804722b */ /* 0x008fd00000000104 */
[----:B------:R-:W-:-:S08]  /*e9d40*/  DFMA R4, -R122, R172, R4 ;  /* 0x000000ac7a04722b */ /* 0x000fd00000000104 */
[----:B----4-:R-:W-:-:S07]  /*e9d50*/  DFMA R20, -R2, R180, R4 ;  /* 0x000000b40214722b */ /* 0x010fce0000000104 */
[----:B------:R-:W-:Y:S04]  /*e9d60*/  STL.64 [R0+0x3b0], R20 ;  /* 0x0003b01400007387 */ /* 0x000fe80000100a00 */
[----:B------:R-:W2:Y:S04]  /*e9d70*/  LDL.128 R148, [R1+0x5350] ;  /* 0x0053500001947983 */ /* 0x000ea80000100c00 */
[----:B------:R-:W3:Y:S04]  /*e9d80*/  LDL.128 R136, [R1+0x5360] ;  /* 0x0053600001887983 */ /* 0x000ee80000100c00 */
[----:B------:R-:W4:Y:S04]  /*e9d90*/  LDL.128 R132, [R1+0x5370] ;  /* 0x0053700001847983 */ /* 0x000f280000100c00 */
[----:B------:R-:W4:Y:S04]  /*e9da0*/  LDL.128 R120, [R1+0x5380] ;  /* 0x0053800001787983 */ /* 0x000f280000100c00 */
[----:B------:R-:W4:Y:S01]  /*e9db0*/  LDL.64 R2, [R1+0x5390] ;  /* 0x0053900001027983 */ /* 0x000f220000100a00 */
[----:B--2---:R-:W-:-:S08]  /*e9dc0*/  DFMA R4, -R148, R88, R186 ;  /* 0x000000589404722b */ /* 0x004fd000000001ba */
[----:B------:R-:W-:-:S08]  /*e9dd0*/  DFMA R4, -R150, R32, R4 ;  /* 0x000000209604722b */ /* 0x000fd00000000104 */
[----:B---3--:R-:W-:-:S08]  /*e9de0*/  DFMA R4, -R136, R106, R4 ;  /* 0x0000006a8804722b */ /* 0x008fd00000000104 */
[----:B------:R-:W-:-:S08]  /*e9df0*/  DFMA R4, R38, -R138, R4 ;  /* 0x8000008a2604722b */ /* 0x000fd00000000004 */
[----:B----4-:R-:W-:-:S08]  /*e9e00*/  DFMA R4, R36, -R132, R4 ;  /* 0x800000842404722b */ /* 0x010fd00000000004 */
[----:B------:R-:W-:-:S08]  /*e9e10*/  DFMA R4, -R134, R162, R4 ;  /* 0x000000a28604722b */ /* 0x000fd00000000104 */
[----:B------:R-:W-:-:S08]  /*e9e20*/  DFMA R4, R24, -R120, R4 ;  /* 0x800000781804722b */ /* 0x000fd00000000004 */
[----:B------:R-:W-:-:S08]  /*e9e30*/  DFMA R4, R18, -R122, R4 ;  /* 0x8000007a1204722b */ /* 0x000fd00000000004 */
[----:B------:R-:W-:-:S07]  /*e9e40*/  DFMA R10, R14, -R2, R4 ;  /* 0x800000020e0a722b */ /* 0x000fce0000000004 */
[----:B------:R-:W-:Y:S04]  /*e9e50*/  STL.64 [R0+0x3b8], R10 ;  /* 0x0003b80a00007387 */ /* 0x000fe80000100a00 */
[----:B------:R-:W2:Y:S04]  /*e9e60*/  LDL.64 R4, [R1+0x53e8] ;  /* 0x0053e80001047983 */ /* 0x000ea80000100a00 */
[----:B------:R-:W3:Y:S04]  /*e9e70*/  LDL.128 R148, [R1+0x53f0] ;  /* 0x0053f00001947983 */ /* 0x000ee80000100c00 */
[----:B------:R-:W4:Y:S04]  /*e9e80*/  LDL.128 R136, [R1+0x5400] ;  /* 0x0054000001887983 */ /* 0x000f280000100c00 */
[----:B------:R-:W4:Y:S04]  /*e9e90*/  LDL.128 R132, [R1+0x5410] ;  /* 0x0054100001847983 */ /* 0x000f280000100c00 */
[----:B------:R-:W4:Y:S04]  /*e9ea0*/  LDL.128 R120, [R1+0x5420] ;  /* 0x0054200001787983 */ /* 0x000f280000100c00 */
[----:B------:R-:W4:Y:S04]  /*e9eb0*/  LDL.64 R2, [R1+0x5430] ;  /* 0x0054300001027983 */ /* 0x000f280000100a00 */
[----:B------:R0:W-:Y:S01]  /*e9ec0*/  STL.64 [R1+0xa970], R12 ;  /* 0x00a9700c01007387 */ /* 0x0001e20000100a00 */
[----:B--2---:R-:W-:-:S08]  /*e9ed0*/  DFMA R4, -R4, R242, R188 ;  /* 0x000000f20404722b */ /* 0x004fd000000001bc */
[----:B---3--:R-:W-:-:S08]  /*e9ee0*/  DFMA R4, -R148, R44, R4 ;  /* 0x0000002c9404722b */ /* 0x008fd00000000104 */
[----:B------:R-:W-:-:S08]  /*e9ef0*/  DFMA R4, -R150, R46, R4 ;  /* 0x0000002e9604722b */ /* 0x000fd00000000104 */
[----:B----4-:R-:W-:-:S08]  /*e9f00*/  DFMA R4, -R136, R66, R4 ;  /* 0x000000428804722b */ /* 0x010fd00000000104 */
[----:B------:R-:W-:-:S08]  /*e9f10*/  DFMA R4, R72, -R138, R4 ;  /* 0x8000008a4804722b */ /* 0x000fd00000000004 */
[----:B------:R-:W-:-:S08]  /*e9f20*/  DFMA R4, -R132, R98, R4 ;  /* 0x000000628404722b */ /* 0x000fd00000000104 */
[----:B------:R-:W-:-:S08]  /*e9f30*/  DFMA R4, R216, -R134, R4 ;  /* 0x80000086d804722b */ /* 0x000fd00000000004 */
[----:B------:R-:W-:-:S08]  /*e9f40*/  DFMA R4, -R120, R142, R4 ;  /* 0x0000008e7804722b */ /* 0x000fd00000000104 */
[----:B------:R-:W-:-:S08]  /*e9f50*/  DFMA R4, -R122, R144, R4 ;  /* 0x000000907a04722b */ /* 0x000fd00000000104 */
[----:B0-----:R-:W-:-:S07]  /*e9f60*/  DFMA R12, -R2, R162, R4 ;  /* 0x000000a2020c722b */ /* 0x001fce0000000104 */
[----:B------:R-:W-:Y:S04]  /*e9f70*/  STL.64 [R0+0x3c0], R12 ;  /* 0x0003c00c00007387 */ /* 0x000fe80000100a00 */
[----:B------:R-:W2:Y:S04]  /*e9f80*/  LDL.128 R136, [R1+0x5490] ;  /* 0x0054900001887983 */ /* 0x000ea80000100c00 */
[----:B------:R-:W3:Y:S04]  /*e9f90*/  LDL.128 R132, [R1+0x54a0] ;  /* 0x0054a00001847983 */ /* 0x000ee80000100c00 */
[----:B------:R-:W4:Y:S04]  /*e9fa0*/  LDL.128 R120, [R1+0x54b0] ;  /* 0x0054b00001787983 */ /* 0x000f280000100c00 */
[----:B------:R-:W4:Y:S04]  /*e9fb0*/  LDL.128 R184, [R1+0x54c0] ;  /* 0x0054c00001b87983 */ /* 0x000f280000100c00 */
[----:B------:R-:W4:Y:S04]  /*e9fc0*/  LDL.128 R248, [R1+0x54d0] ;  /* 0x0054d00001f87983 */ /* 0x000f280000100c00 */
[----:B------:R-:W4:Y:S04]  /*e9fd0*/  LDL.128 R168, [R1+0x54e0] ;  /* 0x0054e00001a87983 */ /* 0x000f280000100c00 */
[----:B------:R-:W4:Y:S04]  /*e9fe0*/  LDL.128 R164, [R1+0x54f0] ;  /* 0x0054f00001a47983 */ /* 0x000f280000100c00 */
[----:B------:R-:W4:Y:S04]  /*e9ff0*/  LDL.128 R148, [R1+0x5500] ;  /* 0x0055000001947983 */ /* 0x000f280000100c00 */
[----:B------:R-:W4:Y:S01]  /*ea000*/  LDL.64 R4, [R1+0x5540] ;  /* 0x0055400001047983 */ /* 0x000f220000100a00 */
        /* <DEDUP_REMOVED lines=9> */
[----:B------:R-:W-:-:S08]  /*ea0a0*/  DFMA R2, R214, -R184, R2 ;  /* 0x800000b8d602722b */ /* 0x000fd00000000002 */
[----:B------:R-:W-:-:S08]  /*ea0b0*/  DFMA R2, R218, -R186, R2 ;  /* 0x800000bada02722b */ /* 0x000fd00000000002 */
[----:B------:R-:W-:-:S08]  /*ea0c0*/  DFMA R2, R244, -R248, R2 ;  /* 0x800000f8f402722b */ /* 0x000fd00000000002 */
[----:B------:R-:W-:-:S08]  /*ea0d0*/  DFMA R2, R226, -R250, R2 ;  /* 0x800000fae202722b */ /* 0x000fd00000000002 */
[----:B------:R-:W-:-:S08]  /*ea0e0*/  DFMA R2, R224, -R168, R2 ;  /* 0x800000a8e002722b */ /* 0x000fd00000000002 */
[----:B------:R-:W-:-:S08]  /*ea0f0*/  DFMA R2, R38, -R170, R2 ;  /* 0x800000aa2602722b */ /* 0x000fd00000000002 */
[----:B------:R-:W-:-:S08]  /*ea100*/  DFMA R2, R36, -R164, R2 ;  /* 0x800000a42402722b */ /* 0x000fd00000000002 */
[----:B------:R-:W-:-:S08]  /*ea110*/  DFMA R2, -R166, R160, R2 ;  /* 0x000000a0a602722b */ /* 0x000fd00000000102 */
[----:B------:R-:W-:-:S08]  /*ea120*/  DFMA R2, -R148, R162, R2 ;  /* 0x000000a29402722b */ /* 0x000fd00000000102 */
[----:B------:R-:W-:Y:S01]  /*ea130*/  DFMA R2, R34, -R150, R2 ;  /* 0x800000962202722b */ /* 0x000fe20000000002 */
[----:B------:R0:W-:Y:S07]  /*ea140*/  STL.64 [R1+0x8600], R8 ;  /* 0x0086000801007387 */ /* 0x0001ee0000100a00 */
[----:B--2---:R-:W-:-:S08]  /*ea150*/  DFMA R2, R30, -R136, R2 ;  /* 0x800000881e02722b */ /* 0x004fd00000000002 */
[----:B------:R-:W-:-:S08]  /*ea160*/  DFMA R2, R26, -R138, R2 ;  /* 0x8000008a1a02722b */ /* 0x000fd00000000002 */
[----:B---3--:R-:W-:-:S08]  /*ea170*/  DFMA R2, R24, -R132, R2 ;  /* 0x800000841802722b */ /* 0x008fd00000000002 */
[----:B------:R-:W-:-:S08]  /*ea180*/  DFMA R2, R22, -R134, R2 ;  /* 0x800000861602722b */ /* 0x000fd00000000002 */
[----:B----4-:R-:W-:-:S08]  /*ea190*/  DFMA R2, R18, -R120, R2 ;  /* 0x800000781202722b */ /* 0x010fd00000000002 */
[----:B------:R-:W-:-:S08]  /*ea1a0*/  DFMA R2, R14, -R122, R2 ;  /* 0x8000007a0e02722b */ /* 0x000fd00000000002 */
[----:B0-----:R-:W-:-:S07]  /*ea1b0*/  DFMA R8, R10, -R4, R2 ;  /* 0x800000040a08722b */ /* 0x001fce0000000002 */
[----:B------:R-:W-:Y:S04]  /*ea1c0*/  STL.64 [R0+0x3c8], R8 ;  /* 0x0003c80800007387 */ /* 0x000fe80000100a00 */
[----:B------:R-:W2:Y:S04]  /*ea1d0*/  LDL.64 R2, [R1+0x5598] ;  /* 0x0055980001027983 */ /* 0x000ea80000100a00 */
[----:B------:R-:W3:Y:S04]  /*ea1e0*/  LDL.128 R184, [R1+0x55a0] ;  /* 0x0055a00001b87983 */ /* 0x000ee80000100c00 */
[----:B------:R-:W4:Y:S04]  /*ea1f0*/  LDL.128 R168, [R1+0x55b0] ;  /* 0x0055b00001a87983 */ /* 0x000f280000100c00 */
[----:B------:R-:W4:Y:S04]  /*ea200*/  LDL.128 R164, [R1+0x55c0] ;  /* 0x0055c00001a47983 */ /* 0x000f280000100c00 */
[----:B------:R-:W4:Y:S04]  /*ea210*/  LDL.128 R148, [R1+0x55d0] ;  /* 0x0055d00001947983 */ /* 0x000f280000100c00 */
[----:B------:R-:W4:Y:S04]  /*ea220*/  LDL.128 R136, [R1+0x55e0] ;  /* 0x0055e00001887983 */ /* 0x000f280000100c00 */
[----:B------:R-:W4:Y:S04]  /*ea230*/  LDL.128 R132, [R1+0x55f0] ;  /* 0x0055f00001847983 */ /* 0x000f280000100c00 */
[----:B------:R-:W4:Y:S04]  /*ea240*/  LDL.128 R120, [R1+0x5600] ;  /* 0x0056000001787983 */ /* 0x000f280000100c00 */
[----:B------:R-:W4:Y:S04]  /*ea250*/  LDL.64 R4, [R1+0x5610] ;  /* 0x0056100001047983 */ /* 0x000f280000100a00 */
[----:B------:R0:W-:Y:S01]  /*ea260*/  STL.64 [R1+0x8548], R6 ;  /* 0x0085480601007387 */ /* 0x0001e20000100a00 */
[----:B--2---:R-:W-:-:S08]  /*ea270*/  DFMA R2, -R2, R98, R192 ;  /* 0x000000620202722b */ /* 0x004fd000000001c0 */
[----:B---3--:R-:W-:-:S08]  /*ea280*/  DFMA R2, R236, -R184, R2 ;  /* 0x800000b8ec02722b */ /* 0x008fd00000000002 */
[----:B------:R-:W-:-:S08]  /*ea290*/  DFMA R2, R224, -R186, R2 ;  /* 0x800000bae002722b */ /* 0x000fd00000000002 */
[----:B----4-:R-:W-:-:S08]  /*ea2a0*/  DFMA R2, -R168, R142, R2 ;  /* 0x0000008ea802722b */ /* 0x010fd00000000102 */
[----:B------:R-:W-:-:S08]  /*ea2b0*/  DFMA R2, -R170, R144, R2 ;  /* 0x00000090aa02722b */ /* 0x000fd00000000102 */
[----:B------:R-:W-:-:S08]  /*ea2c0*/  DFMA R2, -R164, R154, R2 ;  /* 0x0000009aa402722b */ /* 0x000fd00000000102 */
[----:B------:R-:W-:-:S08]  /*ea2d0*/  DFMA R2, -R166, R160, R2 ;  /* 0x000000a0a602722b */ /* 0x000fd00000000102 */
[----:B------:R-:W-:-:S08]  /*ea2e0*/  DFMA R2, -R148, R162, R2 ;  /* 0x000000a29402722b */ /* 0x000fd00000000102 */
[----:B------:R-:W-:-:S08]  /*ea2f0*/  DFMA R2, R34, -R150, R2 ;  /* 0x800000962202722b */ /* 0x000fd00000000002 */
[----:B------:R-:W-:-:S08]  /*ea300*/  DFMA R2, R30, -R136, R2 ;  /* 0x800000881e02722b */ /* 0x000fd00000000002 */
[----:B------:R-:W-:-:S08]  /*ea310*/  DFMA R2, R26, -R138, R2 ;  /* 0x8000008a1a02722b */ /* 0x000fd00000000002 */
[----:B------:R-:W-:-:S08]  /*ea320*/  DFMA R2, R22, -R132, R2 ;  /* 0x800000841602722b */ /* 0x000fd00000000002 */
[----:B------:R-:W-:-:S08]  /*ea330*/  DFMA R2, R18, -R134, R2 ;  /* 0x800000861202722b */ /* 0x000fd00000000002 */
[----:B------:R-:W-:-:S08]  /*ea340*/  DFMA R2, R10, -R120, R2 ;  /* 0x800000780a02722b */ /* 0x000fd00000000002 */
[----:B------:R-:W-:-:S08]  /*ea350*/  DFMA R2, R12, -R122, R2 ;  /* 0x8000007a0c02722b */ /* 0x000fd00000000002 */
[----:B0-----:R-:W-:-:S07]  /*ea360*/  DFMA R6, R8, -R4, R2 ;  /* 0x800000040806722b */ /* 0x001fce0000000002 */
[----:B------:R-:W-:Y:S04]  /*ea370*/  STL.64 [R0+0x3d0], R6 ;  /* 0x0003d00600007387 */ /* 0x000fe80000100a00 */
[----:B------:R-:W2:Y:S04]  /*ea380*/  LDL.64 R4, [R1+0x5688] ;  /* 0x0056880001047983 */ /* 0x000ea80000100a00 */
[----:B------:R-:W3:Y:S04]  /*ea390*/  LDL.128 R136, [R1+0x5690] ;  /* 0x0056900001887983 */ /* 0x000ee80000100c00 */
[----:B------:R-:W4:Y:S04]  /*ea3a0*/  LDL.128 R132, [R1+0x56a0] ;  /* 0x0056a00001847983 */ /* 0x000f280000100c00 */
[----:B------:R-:W4:Y:S04]  /*ea3b0*/  LDL.128 R120, [R1+0x56b0] ;  /* 0x0056b00001787983 */ /* 0x000f280000100c00 */
[----:B------:R-:W4:Y:S01]  /*ea3c0*/  LDL.64 R2, [R1+0x56c0] ;  /* 0x0056c00001027983 */ /* 0x000f220000100a00 */
[----:B--2---:R-:W-:-:S08]  /*ea3d0*/  DFMA R4, -R4, R154, R194 ;  /* 0x0000009a0404722b */ /* 0x004fd000000001c2 */
[----:B---3--:R-:W-:-:S08]  /*ea3e0*/  DFMA R4, -R136, R156, R4 ;  /* 0x0000009c8804722b */ /* 0x008fd00000000104 */
[----:B------:R-:W-:-:S08]  /*ea3f0*/  DFMA R4, -R138, R172, R4 ;  /* 0x000000ac8a04722b */ /* 0x000fd00000000104 */
[----:B----4-:R-:W-:-:S08]  /*ea400*/  DFMA R4, -R132, R176, R4 ;  /* 0x000000b08404722b */ /* 0x010fd00000000104 */
        /* <DEDUP_REMOVED lines=10> */
[----:B------:R-:W4:Y:S01]  /*ea4b0*/  LDL.128 R120, [R1+0x5790] ;  /* 0x0057900001787983 */ /* 0x000f220000100c00 */
[----:B--2---:R-:W-:-:S08]  /*ea4c0*/  DFMA R2, -R2, R110, R196 ;  /* 0x0000006e0202722b */ /* 0x004fd000000001c4 */
[----:B---3--:R-:W-:-:S08]  /*ea4d0*/  DFMA R2, -R164, R116, R2 ;  /* 0x00000074a402722b */ /* 0x008fd00000000102 */
[----:B------:R-:W-:-:S08]  /*ea4e0*/  DFMA R2, R216, -R166, R2 ;  /* 0x800000a6d802722b */ /* 0x000fd00000000002 */
[----:B----4-:R-:W-:-:S08]  /*ea4f0*/  DFMA R2, -R148, R154, R2 ;  /* 0x0000009a9402722b */ /* 0x010fd00000000102 */
[----:B------:R-:W-:-:S08]  /*ea500*/  DFMA R2, -R150, R160, R2 ;  /* 0x000000a09602722b */ /* 0x000fd00000000102 */
[----:B------:R-:W-:-:S08]  /*ea510*/  DFMA R2, -R136, R162, R2 ;  /* 0x000000a28802722b */ /* 0x000fd00000000102 */
[----:B------:R-:W-:-:S08]  /*ea520*/  DFMA R2, R26, -R138, R2 ;  /* 0x8000008a1a02722b */ /* 0x000fd00000000002 */
[----:B------:R-:W-:-:S08]  /*ea530*/  DFMA R2, -R132, R176, R2 ;  /* 0x000000b08402722b */ /* 0x000fd00000000102 */
[----:B------:R-:W-:-:S08]  /*ea540*/  DFMA R2, R12, -R134, R2 ;  /* 0x800000860c02722b */ /* 0x000fd00000000002 */
[----:B------:R-:W-:-:S08]  /*ea550*/  DFMA R2, R8, -R120, R2 ;  /* 0x800000780802722b */ /* 0x000fd00000000002 */
[----:B------:R-:W-:-:S07]  /*ea560*/  DFMA R246, R6, -R122, R2 ;  /* 0x8000007a06f6722b */ /* 0x000fce0000000002 */
        /* <DEDUP_REMOVED lines=8> */
[----:B------:R-:W4:Y:S01]  /*ea5f0*/  LDL.128 R164, [R1+0x5880] ;  /* 0x0058800001a47983 */ /* 0x000f220000100c00 */
        /* <DEDUP_REMOVED lines=9> */
[----:B------:R-:W-:-:S08]  /*ea690*/  DFMA R2, -R148, R110, R2 ;  /* 0x0000006e9402722b */ /* 0x000fd00000000102 */
[----:B------:R-:W-:Y:S01]  /*ea6a0*/  DFMA R2, R218, -R150, R2 ;  /* 0x80000096da02722b */ /* 0x000fe20000000002 */
[----:B------:R-:W2:Y:S07]  /*ea6b0*/  LDL.128 R148, [R1+0x5890] ;  /* 0x0058900001947983 */ /* 0x000eae0000100c00 */
[----:B------:R-:W-:-:S08]  /*ea6c0*/  DFMA R2, R244, -R184, R2 ;  /* 0x800000b8f402722b */ /* 0x000fd00000000002 */
[----:B------:R-:W-:-:S08]  /*ea6d0*/  DFMA R2, R226, -R186, R2 ;  /* 0x800000bae202722b */ /* 0x000fd00000000002 */
[----:B------:R-:W-:-:S08]  /*ea6e0*/  DFMA R2, -R188, R144, R2 ;  /* 0x00000090bc02722b */ /* 0x000fd00000000102 */
[----:B------:R-:W-:-:S08]  /*ea6f0*/  DFMA R2, R36, -R190, R2 ;  /* 0x800000be2402722b */ /* 0x000fd00000000002 */
[----:B------:R-:W-:-:S08]  /*ea700*/  DFMA R2, -R168, R156, R2 ;  /* 0x0000009ca802722b */ /* 0x000fd00000000102 */
[----:B------:R-:W-:-:S08]  /*ea710*/  DFMA R2, -R170, R160, R2 ;  /* 0x000000a0aa02722b */ /* 0x000fd00000000102 */
[----:B------:R-:W-:-:S08]  /*ea720*/  DFMA R2, -R164, R162, R2 ;  /* 0x000000a2a402722b */ /* 0x000fd00000000102 */
[----:B------:R-:W-:-:S08]  /*ea730*/  DFMA R2, R30, -R166, R2 ;  /* 0x800000a61e02722b */ /* 0x000fd00000000002 */
[----:B--2---:R-:W-:-:S08]  /*ea740*/  DFMA R2, R22, -R148, R2 ;  /* 0x800000941602722b */ /* 0x004fd00000000002 */
[----:B------:R-:W-:-:S08]  /*ea750*/  DFMA R2, -R150, R176, R2 ;  /* 0x000000b09602722b */ /* 0x000fd00000000102 */
[----:B------:R-:W-:-:S08]  /*ea760*/  DFMA R2, R14, -R136, R2 ;  /* 0x800000880e02722b */ /* 0x000fd00000000002 */
[----:B------:R-:W-:-:S08]  /*ea770*/  DFMA R2, R10, -R138, R2 ;  /* 0x8000008a0a02722b */ /* 0x000fd00000000002 */
[----:B---3--:R-:W-:-:S08]  /*ea780*/  DFMA R2, R12, -R132, R2 ;  /* 0x800000840c02722b */ /* 0x008fd00000000002 */
[----:B------:R-:W-:-:S08]  /*ea790*/  DFMA R2, R8, -R134, R2 ;  /* 0x800000860802722b */ /* 0x000fd00000000002 */
[----:B----4-:R-:W-:-:S08]  /*ea7a0*/  DFMA R2, R6, -R120, R2 ;  /* 0x800000780602722b */ /* 0x010fd00000000002 */
        /* <DEDUP_REMOVED lines=10> */
[----:B------:R-:W4:Y:S04]  /*ea850*/  LDL.128 R184, [R1+0x59c0] ;  /* 0x0059c00001b87983 */ /* 0x000f280000100c00 */
[----:B------:R0:W-:Y:S04]  /*ea860*/  STL.64 [R1+0xa9e8], R40 ;  /* 0x00a9e82801007387 */ /* 0x0001e80000100a00 */
[----:B------:R-:W4:Y:S04]  /*ea870*/  LDL.64 R4, [R1+0x5b90] ;  /* 0x005b900001047983 */ /* 0x000f280000100a00 */
[----:B0-----:R-:W4:Y:S01]  /*ea880*/  LDL.64 R40, [R1+0x85a0] ;  /* 0x0085a00001287983 */ /* 0x001f220000100a00 */
        /* <DEDUP_REMOVED lines=52> */
[----:B------:R-:W-:Y:S01]  /*eabd0*/  DFMA R2, R214, -R150, R2 ;  /* 0x80000096d602722b */ /* 0x000fe20000000002 */
[----:B------:R-:W4:Y:S07]  /*eabe0*/  LDL.128 R148, [R1+0x5ad0] ;  /* 0x005ad00001947983 */ /* 0x000f2e0000100c00 */
[----:B--2---:R-:W-:-:S08]  /*eabf0*/  DFMA R2, R218, -R136, R2 ;  /* 0x80000088da02722b */ /* 0x004fd00000000002 */
[----:B------:R-:W-:Y:S01]  /*eac00*/  DFMA R2, R40, -R138, R2 ;  /* 0x8000008a2802722b */ /* 0x000fe20000000002 */
[----:B------:R-:W2:Y:S07]  /*eac10*/  LDL.128 R136, [R1+0x5ae0] ;  /* 0x005ae00001887983 */ /* 0x000eae0000100c00 */
[----:B---3--:R-:W-:-:S08]  /*eac20*/  DFMA R2, -R132, R124, R2 ;  /* 0x0000007c8402722b */ /* 0x008fd00000000102 */
[----:B------:R-:W-:Y:S01]  /*eac30*/  DFMA R2, -R134, R126, R2 ;  /* 0x0000007e8602722b */ /* 0x000fe20000000102 */
[----:B------:R-:W3:Y:S07]  /*eac40*/  LDL.128 R132, [R1+0x5af0] ;  /* 0x005af00001847983 */ /* 0x000eee0000100c00 */
[----:B----4-:R-:W-:-:S08]  /*eac50*/  DFMA R2, -R120, R130, R2 ;  /* 0x000000827802722b */ /* 0x010fd00000000102 */
[----:B------:R-:W-:Y:S01]  /*eac60*/  DFMA R2, R216, -R122, R2 ;  /* 0x8000007ad802722b */ /* 0x000fe20000000002 */
[----:B------:R-:W4:Y:S07]  /*eac70*/  LDL.128 R120, [R1+0x5b00] ;  /* 0x005b000001787983 */ /* 0x000f2e0000100c00 */
[----:B------:R-:W-:-:S08]  /*eac80*/  DFMA R2, R244, -R192, R2 ;  /* 0x800000c0f402722b */ /* 0x000fd00000000002 */
[----:B------:R-:W-:-:S08]  /*eac90*/  DFMA R2, R226, -R194, R2 ;  /* 0x800000c2e202722b */ /* 0x000fd00000000002 */
[----:B------:R-:W-:-:S08]  /*eaca0*/  DFMA R2, R236, -R188, R2 ;  /* 0x800000bcec02722b */ /* 0x000fd00000000002 */
[----:B------:R-:W-:Y:S01]  /*eacb0*/  DFMA R2, R224, -R190, R2 ;  /* 0x800000bee002722b */ /* 0x000fe20000000002 */
[----:B------:R-:W4:Y:S07]  /*eacc0*/  LDL.128 R188, [R1+0x5b20] ;  /* 0x005b200001bc7983 */ /* 0x000f2e0000100c00 */
[----:B------:R-:W-:-:S08]  /*eacd0*/  DFMA R2, -R168, R142, R2 ;  /* 0x0000008ea802722b */ /* 0x000fd00000000102 */
[----:B------:R-:W-:Y:S01]  /*eace0*/  DFMA R2, -R170, R144, R2 ;  /* 0x00000090aa02722b */ /* 0x000fe20000000102 */
[----:B------:R-:W4:Y:S07]  /*eacf0*/  LDL.128 R168, [R1+0x5b30] ;  /* 0x005b300001a87983 */ /* 0x000f2e0000100c00 */
[----:B------:R-:W-:-:S08]  /*ead00*/  DFMA R2, R38, -R164, R2 ;  /* 0x800000a42602722b */ /* 0x000fd00000000002 */
[----:B------:R-:W-:Y:S01]  /*ead10*/  DFMA R2, R118, -R166, R2 ;  /* 0x800000a67602722b */ /* 0x000fe20000000002 */
[----:B------:R-:W4:Y:S07]  /*ead20*/  LDL.128 R164, [R1+0x5b40] ;  /* 0x005b400001a47983 */ /* 0x000f2e0000100c00 */
[----:B------:R-:W-:-:S08]  /*ead30*/  DFMA R2, R28, -R148, R2 ;  /* 0x800000941c02722b */ /* 0x000fd00000000002 */
[----:B------:R-:W-:Y:S01]  /*ead40*/  DFMA R2, R36, -R150, R2 ;  /* 0x800000962402722b */ /* 0x000fe20000000002 */
        /* <DEDUP_REMOVED lines=13> */
[----:B------:R-:W-:-:S08]  /*eae20*/  DFMA R2, -R190, R172, R2 ;  /* 0x000000acbe02722b */ /* 0x000fd00000000102 */
[----:B------:R-:W-:-:S08]  /*eae30*/  DFMA R2, R22, -R168, R2 ;  /* 0x800000a81602722b */ /* 0x000fd00000000002 */
[----:B------:R-:W-:-:S08]  /*eae40*/  DFMA R2, -R170, R176, R2 ;  /* 0x000000b0aa02722b */ /* 0x000fd00000000102 */
[----:B------:R-:W-:-:S08]  /*eae50*/  DFMA R2, R18, -R164, R2 ;  /* 0x800000a41202722b */ /* 0x000fd00000000002 */
[----:B------:R-:W-:-:S08]  /*eae60*/  DFMA R2, -R166, R180, R2 ;  /* 0x000000b4a602722b */ /* 0x000fd00000000102 */
[----:B------:R-:W-:-:S08]  /*eae70*/  DFMA R2, R14, -R148, R2 ;  /* 0x800000940e02722b */ /* 0x000fd00000000002 */
[----:B------:R-:W-:-:S08]  /*eae80*/  DFMA R2, R20, -R150, R2 ;  /* 0x800000961402722b */ /* 0x000fd00000000002 */
[----:B--2---:R-:W-:-:S08]  /*eae90*/  DFMA R2, R10, -R136, R2 ;  /* 0x800000880a02722b */ /* 0x004fd00000000002 */
[----:B------:R-:W-:-:S08]  /*eaea0*/  DFMA R2, R12, -R138, R2 ;  /* 0x8000008a0c02722b */ /* 0x000fd00000000002 */
[----:B---3--:R-:W-:-:S08]  /*eaeb0*/  DFMA R2, R8, -R132, R2 ;  /* 0x800000840802722b */ /* 0x008fd00000000002 */
[----:B------:R-:W-:-:S08]  /*eaec0*/  DFMA R2, R6, -R134, R2 ;  /* 0x800000860602722b */ /* 0x000fd00000000002 */
[----:B----4-:R-:W-:-:S08]  /*eaed0*/  DFMA R2, R248, -R120, R2 ;  /* 0x80000078f802722b */ /* 0x010fd00000000002 */
[----:B------:R-:W-:-:S08]  /*eaee0*/  DFMA R2, R246, -R122, R2 ;  /* 0x8000007af602722b */ /* 0x000fd00000000002 */
[----:B------:R-:W-:Y:S01]  /*eaef0*/  DFMA R196, R198, -R4, R2 ;  /* 0x80000004c6c4722b */ /* 0x000fe20000000002 */
[----:B------:R-:W-:Y:S04]  /*eaf00*/  STL.64 [R1+0x8558], R216 ;  /* 0x008558d801007387 */ /* 0x000fe80000100a00 */
[----:B------:R0:W-:Y:S04]  /*eaf10*/  STL.64 [R1+0x85c8], R214 ;  /* 0x0085c8d601007387 */ /* 0x0001e80000100a00 */
        /* <DEDUP_REMOVED lines=10> */
[----:B0-----:R-:W4:Y:S04]  /*eafc0*/  LDL.LU.64 R214, [R1+0xaa08] ;  /* 0x00aa080001d67983 */ /* 0x001f280000300a00 */
[----:B------:R-:W-:Y:S04]  /*eafd0*/  STL.64 [R1+0x85e0], R128 ;  /* 0x0085e08001007387 */ /* 0x000fe80000100a00 */
[----:B------:R-:W4:Y:S04]  /*eafe0*/  LDL.LU.64 R216, [R1+0xaa00] ;  /* 0x00aa000001d87983 */ /* 0x000f280000300a00 */
[----:B------:R-:W-:Y:S04]  /*eaff0*/  STL.64 [R1+0x8610], R72 ;  /* 0x0086104801007387 */ /* 0x000fe80000100a00 */
[----:B------:R0:W-:Y:S04]  /*eb000*/  STL.64 [R1+0x85f8], R236 ;  /* 0x0085f8ec01007387 */ /* 0x0001e80000100a00 */
[----:B------:R-:W4:Y:S04]  /*eb010*/  LDL.64 R4, [R1+0x9388] ;  /* 0x0093880001047983 */ /* 0x000f280000100a00 */
[----:B0-----:R-:W4:Y:S01]  /*eb020*/  LDL.LU.64 R236, [R1+0xa9f8] ;  /* 0x00a9f80001ec7983 */ /* 0x001f220000300a00 */
        /* <DEDUP_REMOVED lines=21> */
[----:B---3--:R-:W-:-:S08]  /*eb180*/  DFMA R2, R128, -R132, R2 ;  /* 0x800000848002722b */ /* 0x008fd00000000002 */
[----:B------:R-:W-:Y:S01]  /*eb190*/  DFMA R2, -R134, R142, R2 ;  /* 0x0000008e8602722b */ /* 0x000fe20000000102 */
[----:B------:R-:W3:Y:S07]  /*eb1a0*/  LDL.128 R132, [R1+0x5cf0] ;  /* 0x005cf00001847983 */ /* 0x000eee0000100c00 */
[----:B--2---:R-:W-:-:S08]  /*eb1b0*/  DFMA R2, -R120, R144, R2 ;  /* 0x000000907802722b */ /* 0x004fd00000000102 */
[----:B------:R-:W-:Y:S01]  /*eb1c0*/  DFMA R2, R118, -R122, R2 ;  /* 0x8000007a7602722b */ /* 0x000fe20000000002 */
[----:B------:R-:W2:Y:S07]  /*eb1d0*/  LDL.128 R120, [R1+0x5d00] ;  /* 0x005d000001787983 */ /* 0x000eae0000100c00 */
[----:B------:R-:W-:-:S08]  /*eb1e0*/  DFMA R2, -R168, R154, R2 ;  /* 0x0000009aa802722b */ /* 0x000fd00000000102 */
[----:B------:R-:W-:-:S08]  /*eb1f0*/  DFMA R2, -R170, R156, R2 ;  /* 0x0000009caa02722b */ /* 0x000fd00000000102 */
[----:B------:R-:W-:-:S08]  /*eb200*/  DFMA R2, -R184, R158, R2 ;  /* 0x0000009eb802722b */ /* 0x000fd00000000102 */
[----:B------:R-:W-:-:S08]  /*eb210*/  DFMA R2, -R186, R160, R2 ;  /* 0x000000a0ba02722b */ /* 0x000fd00000000102 */
[----:B----4-:R-:W-:-:S08]  /*eb220*/  DFMA R2, -R188, R162, R2 ;  /* 0x000000a2bc02722b */ /* 0x010fd00000000102 */
[----:B------:R-:W-:-:S08]  /*eb230*/  DFMA R2, -R190, R172, R2 ;  /* 0x000000acbe02722b */ /* 0x000fd00000000102 */
[----:B------:R-:W-:-:S08]  /*eb240*/  DFMA R2, -R164, R176, R2 ;  /* 0x000000b0a402722b */ /* 0x000fd00000000102 */
[----:B------:R-:W-:-:S08]  /*eb250*/  DFMA R2, -R166, R180, R2 ;  /* 0x000000b4a602722b */ /* 0x000fd00000000102 */
[----:B------:R-:W-:-:S08]  /*eb260*/  DFMA R2, R20, -R148, R2 ;  /* 0x800000941402722b */ /* 0x000fd00000000002 */
[----:B------:R-:W-:-:S08]  /*eb270*/  DFMA R2, R10, -R150, R2 ;  /* 0x800000960a02722b */ /* 0x000fd00000000002 */
[----:B------:R-:W-:-:S08]  /*eb280*/  DFMA R2, R12, -R136, R2 ;  /* 0x800000880c02722b */ /* 0x000fd00000000002 */
[----:B------:R-:W-:-:S08]  /*eb290*/  DFMA R2, R8, -R138, R2 ;  /* 0x8000008a0802722b */ /* 0x000fd00000000002 */
[----:B---3--:R-:W-:-:S08]  /*eb2a0*/  DFMA R2, R6, -R132, R2 ;  /* 0x800000840602722b */ /* 0x008fd00000000002 */
[----:B------:R-:W-:-:S08]  /*eb2b0*/  DFMA R2, R248, -R134, R2 ;  /* 0x80000086f802722b */ /* 0x000fd00000000002 */
[----:B--2---:R-:W-:-:S08]  /*eb2c0*/  DFMA R2, R246, -R120, R2 ;  /* 0x80000078f602722b */ /* 0x004fd00000000002 */
[----:B------:R-:W-:-:S08]  /*eb2d0*/  DFMA R2, R198, -R122, R2 ;  /* 0x8000007ac602722b */ /* 0x000fd00000000002 */
[----:B------:R-:W-:Y:S01]  /*eb2e0*/  DFMA R182, R196, -R192, R2 ;  /* 0x800000c0c4b6722b */ /* 0x000fe20000000002 */
[----:B------:R-:W-:Y:S04]  /*eb2f0*/  STL.64 [R1+0x8580], R118 ;  /* 0x0085807601007387 */ /* 0x000fe80000100a00 */
[----:B------:R-:W-:Y:S04]  /*eb300*/  STL.64 [R1+0x85d0], R16 ;  /* 0x0085d01001007387 */ /* 0x000fe80000100a00 */
        /* <DEDUP_REMOVED lines=11> */
[----:B------:R-:W4:Y:S01]  /*eb3c0*/  LDL.64 R192, [R1+0x90d0] ;  /* 0x0090d00001c07983 */ /* 0x000f220000100a00 */
[----:B--2---:R-:W-:-:S02]  /*eb3d0*/  IMAD.MOV.U32 R2, RZ, RZ, R202 ;  /* 0x000000ffff027224 */ /* 0x004fc400078e00ca */
[----:B------:R-:W-:-:S06]  /*eb3e0*/  IMAD.MOV.U32 R3, RZ, RZ, R203 ;  /* 0x000000ffff037224 */ /* 0x000fcc00078e00cb */
[----:B------:R-:W-:Y:S01]  /*eb3f0*/  DFMA R2, -R2, R240, R204 ;  /* 0x000000f00202722b */ /* 0x000fe200000001cc */
[----:B------:R-:W2:Y:S07]  /*eb400*/  LDL.64 R204, [R1+0x8558] ;  /* 0x0085580001cc7983 */ /* 0x000eae0000100a00 */
        /* <DEDUP_REMOVED lines=8> */
[----:B------:R-:W2:Y:S07]  /*eb490*/  LDL.128 R148, [R1+0x5e00] ;  /* 0x005e000001947983 */ /* 0x000eae0000100c00 */
[----:B------:R-:W-:-:S08]  /*eb4a0*/  DFMA R2, -R136, R58, R2 ;  /* 0x0000003a8802722b */ /* 0x000fd00000000102 */
[----:B------:R-:W-:Y:S01]  /*eb4b0*/  DFMA R2, -R138, R60, R2 ;  /* 0x0000003c8a02722b */ /* 0x000fe20000000102 */
[----:B------:R-:W3:Y:S07]  /*eb4c0*/  LDL.128 R136, [R1+0x5e10] ;  /* 0x005e100001887983 */ /* 0x000eee0000100c00 */
[----:B------:R-:W-:-:S08]  /*eb4d0*/  DFMA R2, -R168, R62, R2 ;  /* 0x0000003ea802722b */ /* 0x000fd00000000102 */
[----:B------:R-:W-:Y:S01]  /*eb4e0*/  DFMA R2, -R170, R66, R2 ;  /* 0x00000042aa02722b */ /* 0x000fe20000000102 */
[----:B------:R-:W3:Y:S07]  /*eb4f0*/  LDL.128 R168, [R1+0x5e60] ;  /* 0x005e600001a87983 */ /* 0x000eee0000100c00 */
[----:B------:R-:W-:-:S08]  /*eb500*/  DFMA R2, -R184, R74, R2 ;  /* 0x0000004ab802722b */ /* 0x000fd00000000102 */
[----:B------:R-:W-:Y:S01]  /*eb510*/  DFMA R2, -R186, R78, R2 ;  /* 0x0000004eba02722b */ /* 0x000fe20000000102 */
[----:B------:R-:W3:Y:S07]  /*eb520*/  LDL.128 R184, [R1+0x5e70] ;  /* 0x005e700001b87983 */ /* 0x000eee0000100c00 */
[----:B------:R-:W-:-:S08]  /*eb530*/  DFMA R2, -R164, R86, R2 ;  /* 0x00000056a402722b */ /* 0x000fd00000000102 */
[----:B------:R-:W-:Y:S01]  /*eb540*/  DFMA R2, R16, -R166, R2 ;  /* 0x800000a61002722b */ /* 0x000fe20000000002 */
        /* <DEDUP_REMOVED lines=12> */
[----:B------:R-:W3:Y:S07]  /*eb610*/  LDL.128 R132, [R1+0x5ea0] ;  /* 0x005ea00001847983 */ /* 0x000eee0000100c00 */
[----:B------:R-:W-:-:S08]  /*eb620*/  DFMA R2, -R188, R116, R2 ;  /* 0x00000074bc02722b */ /* 0x000fd00000000102 */
[----:B------:R-:W-:Y:S01]  /*eb630*/  DFMA R2, R218, -R190, R2 ;  /* 0x800000beda02722b */ /* 0x000fe20000000002 */
[----:B------:R1:W-:Y:S04]  /*eb640*/  STL.64 [R1+0x8590], R200 ;  /* 0x008590c801007387 */ /* 0x0003e80000100a00 */
[----:B0-----:R-:W3:Y:S03]  /*eb650*/  LDL.LU.64 R218, [R1+0xa9f0] ;  /* 0x00a9f00001da7983 */ /* 0x001ee60000300a00 */
[----:B----4-:R-:W-:-:S08]  /*eb660*/  DFMA R2, R40, -R120, R2 ;  /* 0x800000782802722b */ /* 0x010fd00000000002 */
[----:B------:R-:W-:Y:S01]  /*eb670*/  DFMA R2, -R122, R124, R2 ;  /* 0x0000007c7a02722b */ /* 0x000fe20000000102 */
[----:B------:R-:W4:Y:S07]  /*eb680*/  LDL.128 R120, [R1+0x5eb0] ;  /* 0x005eb00001787983 */ /* 0x000f2e0000100c00 */
        /* <DEDUP_REMOVED lines=16> */
[----:B------:R-:W-:Y:S01]  /*eb790*/  DFMA R2, R26, -R134, R2 ;  /* 0x800000861a02722b */ /* 0x000fe20000000002 */
[----:B------:R-:W3:Y:S07]  /*eb7a0*/  LDL.128 R132, [R1+0x5f10] ;  /* 0x005f100001847983 */ /* 0x000eee0000100c00 */
[----:B----4-:R-:W-:-:S08]  /*eb7b0*/  DFMA R2, R24, -R120, R2 ;  /* 0x800000781802722b */ /* 0x010fd00000000002 */
[----:B------:R-:W-:Y:S01]  /*eb7c0*/  DFMA R2, -R122, R172, R2 ;  /* 0x000000ac7a02722b */ /* 0x000fe20000000102 */
[----:B------:R-:W4:Y:S07]  /*eb7d0*/  LDL.128 R120, [R1+0x5f20] ;  /* 0x005f200001787983 */ /* 0x000f2e0000100c00 */
[----:B------:R-:W-:-:S08]  /*eb7e0*/  DFMA R2, -R168, R176, R2 ;  /* 0x000000b0a802722b */ /* 0x000fd00000000102 */
[----:B------:R-:W-:-:S08]  /*eb7f0*/  DFMA R2, R18, -R170, R2 ;  /* 0x800000aa1202722b */ /* 0x000fd00000000002 */
[----:B------:R-:W-:-:S08]  /*eb800*/  DFMA R2, -R184, R180, R2 ;  /* 0x000000b4b802722b */ /* 0x000fd00000000102 */
[----:B------:R-:W-:-:S08]  /*eb810*/  DFMA R2, R14, -R186, R2 ;  /* 0x800000ba0e02722b */ /* 0x000fd00000000002 */
[----:B------:R-:W-:-:S08]  /*eb820*/  DFMA R2, R20, -R164, R2 ;  /* 0x800000a41402722b */ /* 0x000fd00000000002 */
[----:B------:R-:W-:-:S08]  /*eb830*/  DFMA R2, R10, -R166, R2 ;  /* 0x800000a60a02722b */ /* 0x000fd00000000002 */
[----:B--2---:R-:W-:-:S08]  /*eb840*/  DFMA R2, R12, -R148, R2 ;  /* 0x800000940c02722b */ /* 0x004fd00000000002 */
[----:B------:R-:W-:-:S08]  /*eb850*/  DFMA R2, R8, -R150, R2 ;  /* 0x800000960802722b */ /* 0x000fd00000000002 */
[----:B---3--:R-:W-:-:S08]  /*eb860*/  DFMA R2, R6, -R136, R2 ;  /* 0x800000880602722b */ /* 0x008fd00000000002 */
[----:B------:R-:W-:-:S08]  /*eb870*/  DFMA R2, R248, -R138, R2 ;  /* 0x8000008af802722b */ /* 0x000fd00000000002 */
[----:B------:R-:W-:-:S08]  /*eb880*/  DFMA R2, R246, -R132, R2 ;  /* 0x80000084f602722b */ /* 0x000fd00000000002 */
[----:B------:R-:W-:-:S08]  /*eb890*/  DFMA R2, R198, -R134, R2 ;  /* 0x80000086c602722b */ /* 0x000fd00000000002 */
[----:B----4-:R-:W-:-:S08]  /*eb8a0*/  DFMA R2, R196, -R120, R2 ;  /* 0x80000078c402722b */ /* 0x010fd00000000002 */
[----:B------:R-:W-:-:S07]  /*eb8b0*/  DFMA R178, R182, -R122, R2 ;  /* 0x8000007ab6b2722b */ /* 0x000fce0000000002 */
[----:B------:R-:W-:Y:S04]  /*eb8c0*/  STL.64 [R0+0x400], R178 ;  /* 0x000400b200007387 */ /* 0x000fe80000100a00 */
[----:B-1----:R-:W2:Y:S04]  /*eb8d0*/  LDL.128 R200, [R1+0x5f80] ;  /* 0x005f800001c87983 */ /* 0x002ea80000100c00 */
[----:B------:R-:W3:Y:S04]  /*eb8e0*/  LDL.128 R132, [R1+0x5f90] ;  /* 0x005f900001847983 */ /* 0x000ee80000100c00 */
[----:B------:R-:W4:Y:S04]  /*eb8f0*/  LDL.128 R148, [R1+0x5fa0] ;  /* 0x005fa00001947983 */ /* 0x000f280000100c00 */
[----:B------:R-:W4:Y:S04]  /*eb900*/  LDL.128 R164, [R1+0x5fb0] ;  /* 0x005fb00001a47983 */ /* 0x000f280000100c00 */
[----:B------:R-:W4:Y:S04]  /*eb910*/  LDL.128 R136, [R1+0x5fc0] ;  /* 0x005fc00001887983 */ /* 0x000f280000100c00 */
[----:B------:R-:W4:Y:S04]  /*eb920*/  LDL.128 R120, [R1+0x5fd0] ;  /* 0x005fd00001787983 */ /* 0x000f280000100c00 */
[----:B------:R-:W4:Y:S04]  /*eb930*/  LDL.128 R168, [R1+0x5ff0] ;  /* 0x005ff00001a87983 */ /* 0x000f280000100c00 */
[----:B------:R-:W4:Y:S01]  /*eb940*/  LDL.128 R184, [R1+0x6000] ;  /* 0x0060000001b87983 */ /* 0x000f220000100c00 */
[----:B--2---:R-:W-:-:S03]  /*eb950*/  DFMA R2, -R202, R232, R206 ;  /* 0x000000e8ca02722b */ /* 0x004fc600000001ce */
[----:B------:R-:W2:Y:S04]  /*eb960*/  LDL.64 R206, [R1+0x9348] ;  /* 0x0093480001ce7983 */ /* 0x000ea80000100a00 */
[----:B------:R-:W2:Y:S01]  /*eb970*/  LDL.64 R202, [R1+0x99b0] ;  /* 0x0099b00001ca7983 */ /* 0x000ea20000100a00 */
        /* <DEDUP_REMOVED lines=11> */
[----:B------:R-:W4:Y:S07]  /*eba30*/  LDL.128 R136, [R1+0x6030] ;  /* 0x0060300001887983 */ /* 0x000f2e0000100c00 */
[----:B------:R-:W-:-:S08]  /*eba40*/  DFMA R2, -R120, R108, R2 ;  /* 0x0000006c7802722b */ /* 0x000fd00000000102 */
[----:B------:R-:W-:Y:S01]  /*eba50*/  DFMA R2, R128, -R122, R2 ;  /* 0x8000007a8002722b */ /* 0x000fe20000000002 */
[----:B------:R-:W4:Y:S07]  /*eba60*/  LDL.128 R120, [R1+0x6040] ;  /* 0x0060400001787983 */ /* 0x000f2e0000100c00 */
[----:B---3--:R-:W-:Y:S01]  /*eba70*/  DFMA R2, R118, -R132, R2 ;  /* 0x800000847602722b */ /* 0x008fe20000000002 */
[----:B------:R-:W3:Y:S07]  /*eba80*/  LDL.64 R118, [R1+0x9368] ;  /* 0x0093680001767983 */ /* 0x000eee0000100a00 */
[----:B------:R-:W-:Y:S01]  /*eba90*/  DFMA R2, -R134, R154, R2 ;  /* 0x0000009a8602722b */ /* 0x000fe20000000102 */
[----:B------:R-:W3:Y:S07]  /*ebaa0*/  LDL.128 R132, [R1+0x6050] ;  /* 0x0060500001847983 */ /* 0x000eee0000100c00 */
[----:B------:R-:W-:-:S08]  /*ebab0*/  DFMA R2, -R168, R156, R2 ;  /* 0x0000009ca802722b */ /* 0x000fd00000000102 */
[----:B------:R-:W-:-:S08]  /*ebac0*/  DFMA R2, -R170, R158, R2 ;  /* 0x0000009eaa02722b */ /* 0x000fd00000000102 */
[----:B------:R-:W-:-:S08]  /*ebad0*/  DFMA R2, -R184, R172, R2 ;  /* 0x000000acb802722b */ /* 0x000fd00000000102 */
[----:B------:R-:W-:-:S08]  /*ebae0*/  DFMA R2, -R186, R176, R2 ;  /* 0x000000b0ba02722b */ /* 0x000fd00000000102 */
[----:B--2---:R-:W-:-:S08]  /*ebaf0*/  DFMA R2, -R164, R180, R2 ;  /* 0x000000b4a402722b */ /* 0x004fd00000000102 */
[----:B------:R-:W-:-:S08]  /*ebb00*/  DFMA R2, R20, -R166, R2 ;  /* 0x800000a61402722b */ /* 0x000fd00000000002 */
[----:B----4-:R-:W-:-:S08]  /*ebb10*/  DFMA R2, R10, -R148, R2 ;  /* 0x800000940a02722b */ /* 0x010fd00000000002 */
[----:B------:R-:W-:-:S08]  /*ebb20*/  DFMA R2, R8, -R150, R2 ;  /* 0x800000960802722b */ /* 0x000fd00000000002 */
[----:B------:R-:W-:-:S08]  /*ebb30*/  DFMA R2, R248, -R136, R2 ;  /* 0x80000088f802722b */ /* 0x000fd00000000002 */
[----:B------:R-:W-:-:S08]  /*ebb40*/  DFMA R2, R246, -R138, R2 ;  /* 0x8000008af602722b */ /* 0x000fd00000000002 */
[----:B------:R-:W-:-:S08]  /*ebb50*/  DFMA R2, R198, -R120, R2 ;  /* 0x80000078c602722b */ /* 0x000fd00000000002 */
[----:B------:R-:W-:-:S08]  /*ebb60*/  DFMA R2, R196, -R122, R2 ;  /* 0x8000007ac402722b */ /* 0x000fd00000000002 */
[----:B---3--:R-:W-:-:S08]  /*ebb70*/  DFMA R2, R182, -R132, R2 ;  /* 0x80000084b602722b */ /* 0x008fd00000000002 */
        /* <DEDUP_REMOVED lines=8> */
[----:B------:R-:W4:Y:S01]  /*ebc00*/  LDL.128 R184, [R1+0x6150] ;  /* 0x0061500001b87983 */ /* 0x000f220000100c00 */
[----:B--2---:R-:W-:-:S03]  /*ebc10*/  DFMA R2, -R136, R68, R208 ;  /* 0x000000448802722b */ /* 0x004fc600000001d0 */
[----:B------:R-:W2:Y:S05]  /*ebc20*/  LDL.64 R208, [R1+0x9350] ;  /* 0x0093500001d07983 */ /* 0x000eaa0000100a00 */
        /* <DEDUP_REMOVED lines=11> */
[----:B------:R-:W-:-:S08]  /*ebce0*/  DFMA R2, R244, -R168, R2 ;  /* 0x800000a8f402722b */ /* 0x000fd00000000002 */
[----:B------:R-:W-:Y:S01]  /*ebcf0*/  DFMA R2, R226, -R170, R2 ;  /* 0x800000aae202722b */ /* 0x000fe20000000002 */
[----:B------:R-:W4:Y:S07]  /*ebd00*/  LDL.128 R168, [R1+0x6140] ;  /* 0x0061400001a87983 */ /* 0x000f2e0000100c00 */
[----:B------:R-:W-:-:S08]  /*ebd10*/  DFMA R2, -R164, R144, R2 ;  /* 0x00000090a402722b */ /* 0x000fd00000000102 */
        /* <DEDUP_REMOVED lines=9> */
[----:B------:R-:W-:Y:S01]  /*ebdb0*/  DFMA R2, R30, -R134, R2 ;  /* 0x800000861e02722b */ /* 0x000fe20000000002 */
[----:B------:R-:W4:Y:S07]  /*ebdc0*/  LDL.128 R132, [R1+0x61a0] ;  /* 0x0061a00001847983 */ /* 0x000f2e0000100c00 */
[----:B------:R-:W-:-:S08]  /*ebdd0*/  DFMA R2, R26, -R168, R2 ;  /* 0x800000a81a02722b */ /* 0x000fd00000000002 */
[----:B------:R-:W-:-:S08]  /*ebde0*/  DFMA R2, R22, -R170, R2 ;  /* 0x800000aa1602722b */ /* 0x000fd00000000002 */
[----:B------:R-:W-:-:S08]  /*ebdf0*/  DFMA R2, -R184, R176, R2 ;  /* 0x000000b0b802722b */ /* 0x000fd00000000102 */
[----:B------:R-:W-:-:S08]  /*ebe00*/  DFMA R2, R18, -R186, R2 ;  /* 0x800000ba1202722b */ /* 0x000fd00000000002 */
[----:B------:R-:W-:-:S08]  /*ebe10*/  DFMA R2, R14, -R164, R2 ;  /* 0x800000a40e02722b */ /* 0x000fd00000000002 */
[----:B------:R-:W-:-:S08]  /*ebe20*/  DFMA R2, R12, -R166, R2 ;  /* 0x800000a60c02722b */ /* 0x000fd00000000002 */
[----:B------:R-:W-:-:S08]  /*ebe30*/  DFMA R2, R8, -R148, R2 ;  /* 0x800000940802722b */ /* 0x000fd00000000002 */
[----:B------:R-:W-:-:S08]  /*ebe40*/  DFMA R2, R6, -R150, R2 ;  /* 0x800000960602722b */ /* 0x000fd00000000002 */
[----:B--2---:R-:W-:-:S08]  /*ebe50*/  DFMA R2, R246, -R136, R2 ;  /* 0x80000088f602722b */ /* 0x004fd00000000002 */
        /* <DEDUP_REMOVED lines=24> */
[----:B------:R-:W-:-:S08]  /*ebfe0*/  DFMA R2, R246, -R150, R2 ;  /* 0x80000096f602722b */ /* 0x000fd00000000002 */
[----:B---3--:R-:W-:-:S08]  /*ebff0*/  DFMA R2, R198, -R120, R2 ;  /* 0x80000078c602722b */ /* 0x008fd00000000002 */
[----:B------:R-:W-:-:S08]  /*ec000*/  DFMA R2, R196, -R122, R2 ;  /* 0x8000007ac402722b */ /* 0x000fd00000000002 */
[----:B----4-:R-:W-:-:S08]  /*ec010*/  DFMA R2, R182, -R132, R2 ;  /* 0x80000084b602722b */ /* 0x010fd00000000002 */
[----:B------:R-:W-:-:S08]  /*ec020*/  DFMA R2, R178, -R134, R2 ;  /* 0x80000086b202722b */ /* 0x000fd00000000002 */
[----:B------:R-:W-:-:S08]  /*ec030*/  DFMA R2, R174, -R136, R2 ;  /* 0x80000088ae02722b */ /* 0x000fd00000000002 */
[----:B------:R-:W-:-:S07]  /*ec040*/  DFMA R152, R146, -R138, R2 ;  /* 0x8000008a9298722b */ /* 0x000fce0000000002 */
[----:B------:R-:W-:Y:S04]  /*ec050*/  STL.64 [R0+0x418], R152 ;  /* 0x0004189800007387 */ /* 0x000fe80000100a00 */
[----:B------:R-:W3:Y:S04]  /*ec060*/  LDL.128 R132, [R1+0x62b0] ;  /* 0x0062b00001847983 */ /* 0x000ee80000100c00 */
[----:B------:R-:W4:Y:S04]  /*ec070*/  LDL.128 R164, [R1+0x62c0] ;  /* 0x0062c00001a47983 */ /* 0x000f280000100c00 */
[----:B------:R-:W2:Y:S04]  /*ec080*/  LDL.128 R148, [R1+0x62d0] ;  /* 0x0062d00001947983 */ /* 0x000ea80000100c00 */
[----:B------:R-:W2:Y:S04]  /*ec090*/  LDL.128 R120, [R1+0x62e0] ;  /* 0x0062e00001787983 */ /* 0x000ea80000100c00 */
[----:B------:R-:W2:Y:S01]  /*ec0a0*/  LDL.128 R136, [R1+0x6300] ;  /* 0x0063000001887983 */ /* 0x000ea20000100c00 */
[----:B---3--:R-:W-:-:S03]  /*ec0b0*/  DFMA R2, -R132, R158, R212 ;  /* 0x0000009e8402722b */ /* 0x008fc600000001d4 */
[----:B------:R-:W3:Y:S05]  /*ec0c0*/  LDL.64 R212, [R1+0x8bf8] ;  /* 0x008bf80001d47983 */ /* 0x000eea0000100a00 */
[----:B------:R-:W-:Y:S01]  /*ec0d0*/  DFMA R2, -R134, R176, R2 ;  /* 0x000000b08602722b */ /* 0x000fe20000000102 */
[----:B------:R-:W3:Y:S07]  /*ec0e0*/  LDL.128 R132, [R1+0x62f0] ;  /* 0x0062f00001847983 */ /* 0x000eee0000100c00 */
[----:B----4-:R-:W-:-:S08]  /*ec0f0*/  DFMA R2, R20, -R164, R2 ;  /* 0x800000a41402722b */ /* 0x010fd00000000002 */
[----:B------:R-:W-:-:S08]  /*ec100*/  DFMA R2, R248, -R166, R2 ;  /* 0x800000a6f802722b */ /* 0x000fd00000000002 */
[----:B--2---:R-:W-:-:S08]  /*ec110*/  DFMA R2, R246, -R148, R2 ;  /* 0x80000094f602722b */ /* 0x004fd00000000002 */
[----:B------:R-:W-:-:S08]  /*ec120*/  DFMA R2, R198, -R150, R2 ;  /* 0x80000096c602722b */ /* 0x000fd00000000002 */
[----:B------:R-:W-:-:S08]  /*ec130*/  DFMA R2, R196, -R120, R2 ;  /* 0x80000078c402722b */ /* 0x000fd00000000002 */
[----:B------:R-:W-:-:S08]  /*ec140*/  DFMA R2, R182, -R122, R2 ;  /* 0x8000007ab602722b */ /* 0x000fd00000000002 */
[----:B---3--:R-:W-:-:S08]  /*ec150*/  DFMA R2, R178, -R132, R2 ;  /* 0x80000084b202722b */ /* 0x008fd00000000002 */
        /* <DEDUP_REMOVED lines=8> */
[----:B------:R-:W4:Y:S01]  /*ec1e0*/  LDL.128 R136, [R1+0x6380] ;  /* 0x0063800001887983 */ /* 0x000f220000100c00 */
[----:B--2---:R-:W-:-:S03]  /*ec1f0*/  DFMA R2, -R186, R70, R214 ;  /* 0x00000046ba02722b */ /* 0x004fc600000001d6 */
[----:B------:R-:W2:Y:S04]  /*ec200*/  LDL.64 R186, [R1+0x9380] ;  /* 0x0093800001ba7983 */ /* 0x000ea80000100a00 */
[----:B------:R-:W2:Y:S01]  /*ec210*/  LDL.64 R214, [R1+0x8dc0] ;  /* 0x008dc00001d67983 */ /* 0x000ea20000100a00 */
[----:B---3--:R-:W-:-:S03]  /*ec220*/  DFMA R2, R72, -R120, R2 ;  /* 0x800000784802722b */ /* 0x008fc60000000002 */
[----:B------:R-:W3:Y:S05]  /*ec230*/  LDL.LU.64 R72, [R1+0x8428] ;  /* 0x0084280001487983 */ /* 0x000eea0000300a00 */
[----:B------:R-:W-:Y:S01]  /*ec240*/  DFMA R2, R16, -R122, R2 ;  /* 0x8000007a1002722b */ /* 0x000fe20000000002 */
[----:B------:R-:W2:Y:S04]  /*ec250*/  LDL.128 R120, [R1+0x6390] ;  /* 0x0063900001787983 */ /* 0x000ea80000100c00 */
[----:B------:R-:W3:Y:S03]  /*ec260*/  LDL.64 R16, [R1+0x8e98] ;  /* 0x008e980001107983 */ /* 0x000ee60000100a00 */
[----:B----4-:R-:W-:-:S08]  /*ec270*/  DFMA R2, -R132, R100, R2 ;  /* 0x000000648402722b */ /* 0x010fd00000000102 */
[----:B------:R-:W-:Y:S01]  /*ec280*/  DFMA R2, -R134, R116, R2 ;  /* 0x000000748602722b */ /* 0x000fe20000000102 */
[----:B------:R-:W4:Y:S07]  /*ec290*/  LDL.128 R132, [R1+0x63a0] ;  /* 0x0063a00001847983 */ /* 0x000f2e0000100c00 */
[----:B------:R-:W-:-:S08]  /*ec2a0*/  DFMA R2, R40, -R148, R2 ;  /* 0x800000942802722b */ /* 0x000fd00000000002 */
[----:B------:R-:W-:Y:S01]  /*ec2b0*/  DFMA R2, R204, -R150, R2 ;  /* 0x80000096cc02722b */ /* 0x000fe20000000002 */
[----:B------:R-:W3:Y:S07]  /*ec2c0*/  LDL.128 R148, [R1+0x63c0] ;  /* 0x0063c00001947983 */ /* 0x000eee0000100c00 */
[----:B------:R-:W-:-:S08]  /*ec2d0*/  DFMA R2, R244, -R136, R2 ;  /* 0x80000088f402722b */ /* 0x000fd00000000002 */
[----:B------:R-:W-:Y:S01]  /*ec2e0*/  DFMA R2, R226, -R138, R2 ;  /* 0x8000008ae202722b */ /* 0x000fe20000000002 */
[----:B------:R-:W3:Y:S07]  /*ec2f0*/  LDL.128 R136, [R1+0x63b0] ;  /* 0x0063b00001887983 */ /* 0x000eee0000100c00 */
[----:B--2---:R-:W-:-:S08]  /*ec300*/  DFMA R2, R38, -R120, R2 ;  /* 0x800000782602722b */ /* 0x004fd00000000002 */
[----:B------:R-:W-:Y:S01]  /*ec310*/  DFMA R2, R36, -R122, R2 ;  /* 0x8000007a2402722b */ /* 0x000fe20000000002 */
[----:B------:R-:W2:Y:S07]  /*ec320*/  LDL.128 R120, [R1+0x63d0] ;  /* 0x0063d00001787983 */ /* 0x000eae0000100c00 */
[----:B----4-:R-:W-:-:S08]  /*ec330*/  DFMA R2, R30, -R132, R2 ;  /* 0x800000841e02722b */ /* 0x010fd00000000002 */
[----:B------:R-:W-:Y:S01]  /*ec340*/  DFMA R2, R24, -R134, R2 ;  /* 0x800000861802722b */ /* 0x000fe20000000002 */
[----:B------:R-:W4:Y:S07]  /*ec350*/  LDL.128 R132, [R1+0x63e0] ;  /* 0x0063e00001847983 */ /* 0x000f2e0000100c00 */
[----:B---3--:R-:W-:-:S08]  /*ec360*/  DFMA R2, R22, -R136, R2 ;  /* 0x800000881602722b */ /* 0x008fd00000000002 */
        /* <DEDUP_REMOVED lines=12> */
[----:B------:R-:W-:-:S08]  /*ec430*/  DFMA R2, R182, -R138, R2 ;  /* 0x8000008ab602722b */ /* 0x000fd00000000002 */
[----:B------:R-:W-:-:S08]  /*ec440*/  DFMA R2, R178, -R148, R2 ;  /* 0x80000094b202722b */ /* 0x000fd00000000002 */
[----:B------:R-:W-:-:S08]  /*ec450*/  DFMA R2, R174, -R150, R2 ;  /* 0x80000096ae02722b */ /* 0x000fd00000000002 */
[----:B--2---:R-:W-:-:S08]  /*ec460*/  DFMA R2, R146, -R120, R2 ;  /* 0x800000789202722b */ /* 0x004fd00000000002 */
[----:B------:R-:W-:-:S08]  /*ec470*/  DFMA R2, R152, -R122, R2 ;  /* 0x8000007a9802722b */ /* 0x000fd00000000002 */
[----:B----4-:R-:W-:Y:S02]  /*ec480*/  DFMA R128, R140, -R132, R2 ;  /* 0x800000848c80722b */ /* 0x010fe40000000002 */
[----:B------:R-:W-:Y:S01]  /*ec490*/  DFMA R4, R236, R4, R72 ;  /* 0x00000004ec04722b */ /* 0x000fe20000000048 */
[----:B------:R-:W2:Y:S04]  /*ec4a0*/  LDL.64 R132, [R1+0x8b28] ;  /* 0x008b280001847983 */ /* 0x000ea80000100a00 */
[----:B------:R-:W-:Y:S04]  /*ec4b0*/  STL.64 [R0+0x428], R128 ;  /* 0x0004288000007387 */ /* 0x000fe80000100a00 */
[----:B------:R-:W3:Y:S04]  /*ec4c0*/  LDL.128 R168, [R1+0x6450] ;  /* 0x0064500001a87983 */ /* 0x000ee80000100c00 */
[----:B------:R-:W4:Y:S04]  /*ec4d0*/  LDL.128 R120, [R1+0x6460] ;  /* 0x0064600001787983 */ /* 0x000f280000100c00 */
[----:B------:R-:W2:Y:S04]  /*ec4e0*/  LDL.128 R136, [R1+0x6470] ;  /* 0x0064700001887983 */ /* 0x000ea80000100c00 */
[----:B------:R-:W2:Y:S04]  /*ec4f0*/  LDL.128 R164, [R1+0x6480] ;  /* 0x0064800001a47983 */ /* 0x000ea80000100c00 */
[----:B------:R-:W2:Y:S04]  /*ec500*/  LDL.128 R148, [R1+0x64b0] ;  /* 0x0064b00001947983 */ /* 0x000ea80000100c00 */
[----:B------:R-:W2:Y:S01]  /*ec510*/  LDL.64 R72, [R1+0x9328] ;  /* 0x0093280001487983 */ /* 0x000ea20000100a00 */
[----:B------:R-:W-:-:S03]  /*ec520*/  DFMA R4, R64, R186, R4 ;  /* 0x000000ba4004722b */ /* 0x000fc60000000004 */
[----:B------:R-:W2:Y:S01]  /*ec530*/  LDL.64 R186, [R1+0x9998] ;  /* 0x0099980001ba7983 */ /* 0x000ea20000100a00 */
[----:B---3--:R-:W-:-:S04]  /*ec540*/  DFMA R2, -R170, R42, R216 ;  /* 0x0000002aaa02722b */ /* 0x008fc800000001d8 */
[----:B------:R-:W-:Y:S01]  /*ec550*/  DFMA R4, R76, R118, R4 ;  /* 0x000000764c04722b */ /* 0x000fe20000000004 */
[----:B------:R-:W3:Y:S04]  /*ec560*/  LDL.64 R170, [R1+0x9318] ;  /* 0x0093180001aa7983 */ /* 0x000ee80000100a00 */
[----:B------:R-:W3:Y:S01]  /*ec570*/  LDL.64 R118, [R1+0x9090] ;  /* 0x0090900001767983 */ /* 0x000ee20000100a00 */
[----:B----4-:R-:W-:Y:S02]  /*ec580*/  DFMA R2, -R120, R242, R2 ;  /* 0x000000f27802722b */ /* 0x010fe40000000102 */
[----:B------:R-:W-:Y:S01]  /*ec590*/  DFMA R16, R232, -R16, R218 ;  /* 0x80000010e810722b */ /* 0x000fe200000000da */
[----:B------:R-:W4:Y:S01]  /*ec5a0*/  LDL.64 R216, [R1+0x8ee0] ;  /* 0x008ee00001d87983 */ /* 0x000f220000100a00 */
[----:B------:R-:W-:-:S03]  /*ec5b0*/  DFMA R4, R82, R210, R4 ;  /* 0x000000d25204722b */ /* 0x000fc60000000004 */
[----:B------:R-:W4:Y:S01]  /*ec5c0*/  LDL.64 R210, [R1+0x8dc8] ;  /* 0x008dc80001d27983 */ /* 0x000f220000100a00 */
[----:B------:R-:W-:-:S03]  /*ec5d0*/  DFMA R2, -R122, R44, R2 ;  /* 0x0000002c7a02722b */ /* 0x000fc60000000102 */
[----:B------:R-:W3:Y:S04]  /*ec5e0*/  LDL.128 R120, [R1+0x6490] ;  /* 0x0064900001787983 */ /* 0x000ee80000100c00 */
[----:B------:R-:W4:Y:S01]  /*ec5f0*/  LDL.64 R218, [R1+0x8b38] ;  /* 0x008b380001da7983 */ /* 0x000f220000100a00 */
[----:B--2---:R-:W-:-:S08]  /*ec600*/  DFMA R2, -R136, R46, R2 ;  /* 0x0000002e8802722b */ /* 0x004fd00000000102 */
[----:B------:R-:W-:Y:S01]  /*ec610*/  DFMA R2, -R138, R54, R2 ;  /* 0x000000368a02722b */ /* 0x000fe20000000102 */
[----:B------:R-:W2:Y:S07]  /*ec620*/  LDL.128 R136, [R1+0x64a0] ;  /* 0x0064a00001887983 */ /* 0x000eae0000100c00 */
[----:B------:R-:W-:-:S08]  /*ec630*/  DFMA R2, -R164, R98, R2 ;  /* 0x00000062a402722b */ /* 0x000fd00000000102 */
[----:B------:R-:W-:Y:S01]  /*ec640*/  DFMA R2, -R166, R172, R2 ;  /* 0x000000aca602722b */ /* 0x000fe20000000102 */
[----:B------:R-:W4:Y:S01]  /*ec650*/  LDL.128 R164, [R1+0x64c0] ;  /* 0x0064c00001a47983 */ /* 0x000f220000100c00 */
[----:B------:R-:W-:Y:S02]  /*ec660*/  DFMA R4, R84, R208, R4 ;  /* 0x000000d05404722b */ /* 0x000fe40000000004 */
[----:B------:R-:W-:Y:S01]  /*ec670*/  DFMA R16, R52, R202, R16 ;  /* 0x000000ca3410722b */ /* 0x000fe20000000010 */
[----:B------:R-:W4:Y:S04]  /*ec680*/  LDL.64 R208, [R1+0x9070] ;  /* 0x0090700001d07983 */ /* 0x000f280000100a00 */
[----:B------:R-:W4:Y:S01]  /*ec690*/  LDL.64 R202, [R1+0x9180] ;  /* 0x0091800001ca7983 */ /* 0x000f220000100a00 */
[----:B------:R-:W-:-:S02]  /*ec6a0*/  DFMA R4, R90, R206, R4 ;  /* 0x000000ce5a04722b */ /* 0x000fc40000000004 */
[----:B------:R-:W-:Y:S01]  /*ec6b0*/  DFMA R16, R68, R186, R16 ;  /* 0x000000ba4410722b */ /* 0x000fe20000000010 */
[----:B------:R-:W4:Y:S04]  /*ec6c0*/  LDL.64 R206, [R1+0x9810] ;  /* 0x0098100001ce7983 */ /* 0x000f280000100a00 */
[----:B------:R-:W4:Y:S01]  /*ec6d0*/  LDL.64 R186, [R1+0x98e0] ;  /* 0x0098e00001ba7983 */ /* 0x000f220000100a00 */
[----:B------:R-:W-:-:S03]  /*ec6e0*/  DFMA R4, R32, R190, R4 ;  /* 0x000000be2004722b */ /* 0x000fc60000000004 */
[----:B------:R-:W4:Y:S04]  /*ec6f0*/  LDL.64 R32, [R1+0x92e8] ;  /* 0x0092e80001207983 */ /* 0x000f280000100a00 */
[----:B------:R-:W4:Y:S01]  /*ec700*/  LDL.64 R190, [R1+0x98e8] ;  /* 0x0098e80001be7983 */ /* 0x000f220000100a00 */
[----:B------:R-:W-:-:S03]  /*ec710*/  DFMA R4, R94, R72, R4 ;  /* 0x000000485e04722b */ /* 0x000fc60000000004 */
[----:B------:R-:W4:Y:S01]  /*ec720*/  LDL.64 R72, [R1+0x91b0] ;  /* 0x0091b00001487983 */ /* 0x000f220000100a00 */
[----:B---3--:R-:W-:-:S08]  /*ec730*/  DFMA R2, -R120, R180, R2 ;  /* 0x000000b47802722b */ /* 0x008fd00000000102 */
[----:B------:R-:W-:Y:S01]  /*ec740*/  DFMA R2, R12, -R122, R2 ;  /* 0x8000007a0c02722b */ /* 0x000fe20000000002 */
[----:B------:R-:W3:Y:S07]  /*ec750*/  LDL.128 R120, [R1+0x64d0] ;  /* 0x0064d00001787983 */ /* 0x000eee0000100c00 */
[----:B--2---:R-:W-:-:S08]  /*ec760*/  DFMA R2, R6, -R136, R2 ;  /* 0x800000880602722b */ /* 0x004fd00000000002 */
[----:B------:R-:W-:Y:S02]  /*ec770*/  DFMA R2, R248, -R138, R2 ;  /* 0x8000008af802722b */ /* 0x000fe40000000002 */
[----:B------:R-:W-:Y:S01]  /*ec780*/  DFMA R4, R104, R192, R4 ;  /* 0x000000c06804722b */ /* 0x000fe20000000004 */
[----:B------:R-:W2:Y:S04]  /*ec790*/  LDL.128 R136, [R1+0x64e0] ;  /* 0x0064e00001887983 */ /* 0x000ea80000100c00 */
[----:B------:R-:W2:Y:S01]  /*ec7a0*/  LDL.LU.64 R192, [R1+0x8490] ;  /* 0x0084900001c07983 */ /* 0x000ea20000300a00 */
[----:B------:R-:W-:-:S08]  /*ec7b0*/  DFMA R2, R246, -R148, R2 ;  /* 0x80000094f602722b */ /* 0x000fd00000000002 */
[----:B------:R-:W-:Y:S02]  /*ec7c0*/  DFMA R2, R198, -R150, R2 ;  /* 0x80000096c602722b */ /* 0x000fe40000000002 */
[----:B------:R-:W-:Y:S01]  /*ec7d0*/  DFMA R4, R106, R170, R4 ;  /* 0x000000aa6a04722b */ /* 0x000fe20000000004 */
[----:B------:R-:W2:Y:S04]  /*ec7e0*/  LDL.128 R148, [R1+0x64f0] ;  /* 0x0064f00001947983 */ /* 0x000ea80000100c00 */
[----:B------:R-:W2:Y:S01]  /*ec7f0*/  LDL.64 R170, [R1+0x8e18] ;  /* 0x008e180001aa7983 */ /* 0x000ea20000100a00 */
[----:B----4-:R-:W-:-:S03]  /*ec800*/  DFMA R2, R196, -R164, R2 ;  /* 0x800000a4c402722b */ /* 0x010fc60000000002 */
[----:B------:R-:W4:Y:S05]  /*ec810*/  LDL.64 R164, [R1+0x98f0] ;  /* 0x0098f00001a47983 */ /* 0x000f2a0000100a00 */
[----:B------:R-:W-:Y:S01]  /*ec820*/  DFMA R2, R182, -R166, R2 ;  /* 0x800000a6b602722b */ /* 0x000fe20000000002 */
[----:B------:R-:W2:Y:S01]  /*ec830*/  LDL.64 R166, [R1+0x9988] ;  /* 0x0099880001a67983 */ /* 0x000ea20000100a00 */
[----:B------:R-:W-:-:S03]  /*ec840*/  DFMA R4, R110, R118, R4 ;  /* 0x000000766e04722b */ /* 0x000fc60000000004 */
[----:B------:R-:W4:Y:S05]  /*ec850*/  LDL.64 R118, [R1+0x9818] ;  /* 0x0098180001767983 */ /* 0x000f2a0000100a00 */
[----:B------:R-:W-:-:S08]  /*ec860*/  DFMA R32, R112, R32, R4 ;  /* 0x000000207020722b */ /* 0x000fd00000000004 */
[----:B------:R-:W-:Y:S02]  /*ec870*/  DFMA R32, R40, R72, R32 ;  /* 0x000000482820722b */ /* 0x000fe40000000020 */
[----:B---3--:R-:W-:Y:S01]  /*ec880*/  DFMA R2, R178, -R120, R2 ;  /* 0x80000078b202722b */ /* 0x008fe20000000002 */
[----:B------:R-:W3:Y:S07]  /*ec890*/  LDL.64 R120, [R1+0x95f8] ;  /* 0x0095f80001787983 */ /* 0x000eee0000100a00 */
[----:B------:R-:W-:Y:S01]  /*ec8a0*/  DFMA R72, R174, -R122, R2 ;  /* 0x8000007aae48722b */ /* 0x000fe20000000002 */
[----:B------:R-:W3:Y:S01]  /*ec8b0*/  LDL.64 R122, [R1+0x9690] ;  /* 0x00969000017a7983 */ /* 0x000ee20000100a00 */
[----:B--2---:R-:W-:-:S03]  /*ec8c0*/  DFMA R16, R70, R166, R16 ;  /* 0x000000a64610722b */ /* 0x004fc60000000010 */
[----:B------:R-:W2:Y:S05]  /*ec8d0*/  LDL.64 R166, [R1+0x98d0] ;  /* 0x0098d00001a67983 */ /* 0x000eaa0000100a00 */
[----:B----4-:R-:W-:Y:S01]  /*ec8e0*/  DFMA R16, R76, R164, R16 ;  /* 0x000000a44c10722b */ /* 0x010fe20000000010 */
[----:B------:R-:W4:Y:S07]  /*ec8f0*/  LDL.64 R164, [R1+0x9188] ;  /* 0x0091880001a47983 */ /* 0x000f2e0000100a00 */
[----:B------:R-:W-:Y:S01]  /*ec900*/  DFMA R16, R80, R190, R16 ;  /* 0x000000be5010722b */ /* 0x000fe20000000010 */
[----:B------:R-:W3:Y:S07]  /*ec910*/  LDL.64 R190, [R1+0x9698] ;  /* 0x0096980001be7983 */ /* 0x000eee0000100a00 */
[----:B------:R-:W-:Y:S01]  /*ec920*/  DFMA R16, R94, R186, R16 ;  /* 0x000000ba5e10722b */ /* 0x000fe20000000010 */
[----:B------:R-:W3:Y:S01]  /*ec930*/  LDL.64 R186, [R1+0x9210] ;  /* 0x0092100001ba7983 */ /* 0x000ee20000100a00 */
[----:B------:R-:W0:Y:S01]  /*ec940*/  MUFU.RCP64H R5, R133 ;  /* 0x0000008500057308 */ /* 0x000e220000001800 */
[----:B------:R-:W-:-:S05]  /*ec950*/  MOV R4, 0x1 ;  /* 0x0000000100047802 */ /* 0x000fca0000000f00 */
[----:B------:R-:W-:Y:S02]  /*ec960*/  DFMA R16, R100, R118, R16 ;  /* 0x000000766410722b */ /* 0x000fe40000000010 */
[----:B------:R-:W-:Y:S01]  /*ec970*/  DFMA R32, R124, R208, R32 ;  /* 0x000000d07c20722b */ /* 0x000fe20000000020 */
[----:B------:R-:W3:Y:S04]  /*ec980*/  LDL.64 R118, [R1+0x91e8] ;  /* 0x0091e80001767983 */ /* 0x000ee80000100a00 */
[----:B------:R-:W3:Y:S01]  /*ec990*/  LDL.LU.64 R208, [R1+0x8420] ;  /* 0x0084200001d07983 */ /* 0x000ee20000300a00 */
[----:B0-----:R-:W-:-:S08]  /*ec9a0*/  DFMA R2, -R132, R4, 1 ;  /* 0x3ff000008402742b */ /* 0x001fd00000000104 */
[----:B------:R-:W-:-:S08]  /*ec9b0*/  DFMA R2, R2, R2, R2 ;  /* 0x000000020202722b */ /* 0x000fd00000000002 */
[----:B------:R-:W-:Y:S02]  /*ec9c0*/  DFMA R2, R4, R2, R4 ;  /* 0x000000020402722b */ /* 0x000fe40000000004 */
[----:B------:R-:W-:Y:S01]  /*ec9d0*/  DFMA R32, R126, R170, R32 ;  /* 0x000000aa7e20722b */ /* 0x000fe20000000020 */
[----:B------:R-:W3:Y:S01]  /*ec9e0*/  LDL.64 R170, [R1+0x8db8] ;  /* 0x008db80001aa7983 */ /* 0x000ee20000100a00 */
[----:B--2---:R-:W-:-:S03]  /*ec9f0*/  DFMA R4, R102, R166, R16 ;  /* 0x000000a66604722b */ /* 0x004fc60000000010 */
[----:B------:R-:W2:Y:S05]  /*eca00*/  LDL.64 R166, [R1+0x9040] ;  /* 0x0090400001a67983 */ /* 0x000eaa0000100a00 */
[----:B------:R-:W-:Y:S02]  /*eca10*/  DFMA R4, R114, R206, R4 ;  /* 0x000000ce7204722b */ /* 0x000fe40000000004 */
[----:B----4-:R-:W-:Y:S01]  /*eca20*/  DFMA R16, R130, R164, R32 ;  /* 0x000000a48210722b */ /* 0x010fe20000000020 */
[----:B------:R-:W4:Y:S01]  /*eca30*/  LDL.64 R206, [R1+0x8f68] ;  /* 0x008f680001ce7983 */ /* 0x000f220000100a00 */
[----:B------:R-:W-:-:S03]  /*eca40*/  DFMA R32, R146, -R136, R72 ;  /* 0x800000889220722b */ /* 0x000fc60000000048 */
[----:B------:R-:W2:Y:S01]  /*eca50*/  LDL.64 R164, [R1+0x97d8] ;  /* 0x0097d80001a47983 */ /* 0x000ea20000100a00 */
[----:B---3--:R-:W-:Y:S02]  /*eca60*/  DFMA R4, R40, R190, R4 ;  /* 0x000000be2804722b */ /* 0x008fe40000000004 */
[----:B------:R-:W-:Y:S01]  /*eca70*/  DFMA R16, R204, R202, R16 ;  /* 0x000000cacc10722b */ /* 0x000fe20000000010 */
[----:B------:R-:W3:Y:S01]  /*eca80*/  LDL.64 R190, [R1+0x9028] ;  /* 0x0090280001be7983 */ /* 0x000ee20000100a00 */
[----:B------:R-:W-:-:S03]  /*eca90*/  DFMA R32, R152, -R138, R32 ;  /* 0x8000008a9820722b */ /* 0x000fc60000000020 */
[----:B------:R-:W4:Y:S01]  /*ecaa0*/  LDL.64 R138, [R1+0x97d0] ;  /* 0x0097d000018a7983 */ /* 0x000f220000100a00 */
[----:B------:R-:W-:Y:S02]  /*ecab0*/  DFMA R4, R130, R122, R4 ;  /* 0x0000007a8204722b */ /* 0x000fe40000000004 */
[----:B------:R-:W-:Y:S01]  /*ecac0*/  DFMA R16, R244, R186, R16 ;  /* 0x000000baf410722b */ /* 0x000fe20000000010 */
[----:B------:R-:W4:Y:S04]  /*ecad0*/  LDL.64 R122, [R1+0x8e40] ;  /* 0x008e4000017a7983 */ /* 0x000f280000100a00 */
[----:B------:R-:W4:Y:S01]  /*ecae0*/  LDL.64 R186, [R1+0x8ee8] ;  /* 0x008ee80001ba7983 */ /* 0x000f220000100a00 */
[----:B------:R-:W-:-:S03]  /*ecaf0*/  DFMA R4, R204, R120, R4 ;  /* 0x00000078cc04722b */ /* 0x000fc60000000004 */
[----:B------:R-:W4:Y:S01]  /*ecb00*/  LDL.64 R120, [R1+0x9360] ;  /* 0x0093600001787983 */ /* 0x000f220000100a00 */
[----:B------:R-:W-:-:S03]  /*ecb10*/  DFMA R16, R226, R118, R16 ;  /* 0x00000076e210722b */ /* 0x000fc60000000010 */
[----:B------:R-:W4:Y:S01]  /*ecb20*/  LDL.64 R136, [R1+0x91d8] ;  /* 0x0091d80001887983 */ /* 0x000f220000100a00 */
[----:B------:R-:W-:-:S03]  /*ecb30*/  DFMA R32, R140, -R148, R32 ;  /* 0x800000948c20722b */ /* 0x000fc60000000020 */
[----:B------:R-:W4:Y:S04]  /*ecb40*/  LDL.64 R72, [R1+0x97b8] ;  /* 0x0097b80001487983 */ /* 0x000f280000100a00 */
[----:B------:R-:W4:Y:S01]  /*ecb50*/  LDL.64 R202, [R1+0x8d60] ;  /* 0x008d600001ca7983 */ /* 0x000f220000100a00 */
[----:B------:R-:W-:-:S03]  /*ecb60*/  DFMA R118, R128, -R150, R32 ;  /* 0x800000968076722b */ /* 0x000fc60000000020 */
[----:B------:R-:W4:Y:S04]  /*ecb70*/  LDL.64 R150, [R1+0x9110] ;  /* 0x0091100001967983 */ /* 0x000f280000100a00 */
[----:B------:R-:W4:Y:S04]  /*ecb80*/  LDL.64 R148, [R1+0x9008] ;  /* 0x0090080001947983 */ /* 0x000f280000100a00 */
[----:B------:R-:W4:Y:S01]  /*ecb90*/  LDL.64 R204, [R1+0x9870] ;  /* 0x0098700001cc7983 */ /* 0x000f220000100a00 */
[----:B------:R-:W-:-:S03]  /*ecba0*/  DFMA R16, R224, R170, R16 ;  /* 0x000000aae010722b */ /* 0x000fc60000000010 */
[----:B------:R-:W-:Y:S04]  /*ecbb0*/  STL.64 [R1+0x8538], R244 ;  /* 0x008538f401007387 */ /* 0x000fe80000100a00 */
[----:B------:R-:W4:Y:S04]  /*ecbc0*/  LDL.64 R170, [R1+0x91d0] ;  /* 0x0091d00001aa7983 */ /* 0x000f280000100a00 */
[----:B------:R-:W-:Y:S04]  /*ecbd0*/  STL.64 [R1+0x8530], R226 ;  /* 0x008530e201007387 */ /* 0x000fe80000100a00 */
[----:B------:R0:W-:Y:S04]  /*ecbe0*/  STL.64 [R1+0x85b8], R224 ;  /* 0x0085b8e001007387 */ /* 0x0001e80000100a00 */
[----:B------:R1:W-:Y:S04]  /*ecbf0*/  STL.64 [R1+0x8550], R38 ;  /* 0x0085502601007387 */ /* 0x0003e80000100a00 */
[----:B------:R-:W-:Y:S04]  /*ecc00*/  STL.64 [R1+0x8570], R28 ;  /* 0x0085701c01007387 */ /* 0x000fe80000100a00 */
[----:B------:R1:W-:Y:S04]  /*ecc10*/  STL.64 [R1+0x84e0], R36 ;  /* 0x0084e02401007387 */ /* 0x0003e80000100a00 */
[----:B------:R1:W-:Y:S04]  /*ecc20*/  STL.64 [R1+0x8560], R34 ;  /* 0x0085602201007387 */ /* 0x0003e80000100a00 */
[----:B------:R-:W-:Y:S04]  /*ecc30*/  STL.64 [R1+0x8500], R30 ;  /* 0x0085001e01007387 */ /* 0x000fe80000100a00 */
[----:B------:R1:W-:Y:S04]  /*ecc40*/  STL.64 [R1+0x8520], R26 ;  /* 0x0085201a01007387 */ /* 0x0003e80000100a00 */
[----:B------:R1:W-:Y:S04]  /*ecc50*/  STL.64 [R1+0x8518], R24 ;  /* 0x0085181801007387 */ /* 0x0003e80000100a00 */
[----:B------:R1:W-:Y:S04]  /*ecc60*/  STL.64 [R1+0x8510], R22 ;  /* 0x0085101601007387 */ /* 0x0003e80000100a00 */
[----:B------:R-:W-:Y:S04]  /*ecc70*/  STL.64 [R1+0x84f8], R18 ;  /* 0x0084f81201007387 */ /* 0x000fe80000100a00 */
[----:B------:R-:W-:Y:S04]  /*ecc80*/  STL.64 [R1+0x84e8], R14 ;  /* 0x0084e80e01007387 */ /* 0x000fe80000100a00 */
[----:B------:R1:W-:Y:S04]  /*ecc90*/  STL.64 [R1+0x8508], R20 ;  /* 0x0085081401007387 */ /* 0x0003e80000100a00 */
[----:B------:R-:W-:Y:S04]  /*ecca0*/  STL.64 [R1+0x8480], R10 ;  /* 0x0084800a01007387 */ /* 0x000fe80000100a00 */
[----:B------:R1:W-:Y:S04]  /*eccb0*/  STL.64 [R1+0x84d8], R12 ;  /* 0x0084d80c01007387 */ /* 0x0003e80000100a00 */
[----:B------:R1:W-:Y:S04]  /*eccc0*/  STL.64 [R1+0x8440], R8 ;  /* 0x0084400801007387 */ /* 0x0003e80000100a00 */
[----:B------:R1:W-:Y:S04]  /*eccd0*/  STL.64 [R1+0x8468], R6 ;  /* 0x0084680601007387 */ /* 0x0003e80000100a00 */
[----:B------:R1:W5:Y:S04]  /*ecce0*/  LDL.LU.64 R40, [R1+0xa9e8] ;  /* 0x00a9e80001287983 */ /* 0x0003680000300a00 */
[----:B0-----:R0:W5:Y:S01]  /*eccf0*/  LDL.LU.64 R224, [R1+0xa9e0] ;  /* 0x00a9e00001e07983 */ /* 0x0011620000300a00 */
[----:B--2---:R-:W-:-:S02]  /*ecd00*/  DFMA R4, R244, R164, R4 ;  /* 0x000000a4f404722b */ /* 0x004fc40000000004 */
[----:B------:R-:W-:Y:S01]  /*ecd10*/  DFMA R32, R114, R166, R192 ;  /* 0x000000a67220722b */ /* 0x000fe200000000c0 */
[----:B------:R-:W2:Y:S01]  /*ecd20*/  LDL.64 R164, [R1+0x8fd8] ;  /* 0x008fd80001a47983 */ /* 0x000ea20000100a00 */
[----:B---3--:R-:W-:-:S03]  /*ecd30*/  DFMA R16, R38, R190, R16 ;  /* 0x000000be2610722b */ /* 0x008fc60000000010 */
[----:B------:R-:W3:Y:S01]  /*ecd40*/  LDL.64 R166, [R1+0x8fa0] ;  /* 0x008fa00001a67983 */ /* 0x000ee20000100a00 */
[----:B----4-:R-:W-:-:S03]  /*ecd50*/  DFMA R4, R226, R138, R4 ;  /* 0x0000008ae204722b */ /* 0x010fc60000000004 */
[----:B------:R-:W4:Y:S04]  /*ecd60*/  LDL.64 R138, [R1+0x9290] ;  /* 0x00929000018a7983 */ /* 0x000f280000100a00 */
[----:B------:R-:W3:Y:S01]  /*ecd70*/  LDL.64 R190, [R1+0x90d8] ;  /* 0x0090d80001be7983 */ /* 0x000ee20000100a00 */
[----:B------:R-:W-:-:S03]  /*ecd80*/  DFMA R32, R124, R186, R32 ;  /* 0x000000ba7c20722b */ /* 0x000fc60000000020 */
[----:B------:R-:W3:Y:S01]  /*ecd90*/  LDL.64 R186, [R1+0x9320] ;  /* 0x0093200001ba7983 */ /* 0x000ee20000100a00 */
[----:B------:R-:W-:-:S03]  /*ecda0*/  DFMA R4, R38, R120, R4 ;  /* 0x000000782604722b */ /* 0x000fc60000000004 */
[----:B------:R-:W3:Y:S01]  /*ecdb0*/  LDL.64 R120, [R1+0x9278] ;  /* 0x0092780001787983 */ /* 0x000ee20000100a00 */
[----:B------:R-:W-:-:S03]  /*ecdc0*/  DFMA R32, R142, R122, R32 ;  /* 0x0000007a8e20722b */ /* 0x000fc60000000020 */
[----:B------:R-:W3:Y:S01]  /*ecdd0*/  LDL.64 R122, [R1+0x95f0] ;  /* 0x0095f000017a7983 */ /* 0x000ee20000100a00 */
[----:B------:R-:W-:-:S03]  /*ecde0*/  DFMA R16, R36, R136, R16 ;  /* 0x000000882410722b */ /* 0x000fc60000000010 */
[----:B------:R-:W3:Y:S04]  /*ecdf0*/  LDL.64 R136, [R1+0x8f70] ;  /* 0x008f700001887983 */ /* 0x000ee80000100a00 */
[----:B------:R-:W3:Y:S04]  /*ece00*/  LDL.64 R192, [R1+0x9408] ;  /* 0x0094080001c07983 */ /* 0x000ee80000100a00 */
[----:B------:R0:W5:Y:S04]  /*ece10*/  LDL.LU.64 R244, [R1+0xa9d8] ;  /* 0x00a9d80001f47983 */ /* 0x0001680000300a00 */
[----:B------:R0:W5:Y:S04]  /*ece20*/  LDL.LU.64 R226, [R1+0xa9d0] ;  /* 0x00a9d00001e27983 */ /* 0x0001680000300a00 */
[----:B-1----:R0:W5:Y:S01]  /*ece30*/  LDL.LU.64 R38, [R1+0xa9c8] ;  /* 0x00a9c80001267983 */ /* 0x0021620000300a00 */
[----:B------:R-:W-:-:S03]  /*ece40*/  DFMA R16, R154, R170, R16 ;  /* 0x000000aa9a10722b */ /* 0x000fc60000000010 */
[----:B------:R-:W3:Y:S05]  /*ece50*/  LDL.64 R170, [R1+0x9000] ;  /* 0x0090000001aa7983 */ /* 0x000eea0000100a00 */
[----:B------:R-:W-:Y:S01]  /*ece60*/  DFMA R16, R156, R150, R16 ;  /* 0x000000969c10722b */ /* 0x000fe20000000010 */
[----:B------:R-:W3:Y:S07]  /*ece70*/  LDL.64 R150, [R1+0x8ff8] ;  /* 0x008ff80001967983 */ /* 0x000eee0000100a00 */
[----:B----4-:R-:W-:-:S02]  /*ece80*/  DFMA R16, R160, R138, R16 ;  /* 0x0000008aa010722b */ /* 0x010fc40000000010 */
[----:B--2---:R-:W-:Y:S01]  /*ece90*/  DFMA R4, R28, R164, R4 ;  /* 0x000000a41c04722b */ /* 0x004fe20000000004 */
[----:B------:R-:W2:Y:S04]  /*ecea0*/  LDL.64 R138, [R1+0x8dd0] ;  /* 0x008dd000018a7983 */ /* 0x000ea80000100a00 */
[----:B------:R-:W4:Y:S01]  /*eceb0*/  LDL.64 R164, [R1+0x9270] ;  /* 0x0092700001a47983 */ /* 0x000f220000100a00 */
[----:B---3--:R-:W-:-:S03]  /*ecec0*/  DFMA R16, R162, R120, R16 ;  /* 0x00000078a210722b */ /* 0x008fc60000000010 */
[----:B------:R-:W3:Y:S01]  /*eced0*/  LDL.64 R120, [R1+0x8f58] ;  /* 0x008f580001787983 */ /* 0x000ee20000100a00 */
[----:B------:R-:W-:Y:S02]  /*ecee0*/  DFMA R4, R36, R72, R4 ;  /* 0x000000482404722b */ /* 0x000fe40000000004 */
[----:B------:R-:W-:Y:S01]  /*ecef0*/  DFMA R32, R144, R166, R32 ;  /* 0x000000a69020722b */ /* 0x000fe20000000020 */
[----:B------:R-:W2:Y:S01]  /*ecf00*/  LDL.64 R72, [R1+0x97b0] ;  /* 0x0097b00001487983 */ /* 0x000ea20000100a00 */
[----:B------:R-:W-:-:S03]  /*ecf10*/  DFMA R16, R34, R202, R16 ;  /* 0x000000ca2210722b */ /* 0x000fc60000000010 */
[----:B------:R-:W2:Y:S01]  /*ecf20*/  LDL.64 R166, [R1+0x90b0] ;  /* 0x0090b00001a67983 */ /* 0x000ea20000100a00 */
[----:B------:R-:W-:-:S03]  /*ecf30*/  DFMA R4, R158, R122, R4 ;  /* 0x0000007a9e04722b */ /* 0x000fc60000000004 */
[----:B------:R-:W2:Y:S01]  /*ecf40*/  LDL.64 R122, [R1+0x9260] ;  /* 0x00926000017a7983 */ /* 0x000ea20000100a00 */
[----:B------:R-:W-:-:S03]  /*ecf50*/  DFMA R32, R154, R148, R32 ;  /* 0x000000949a20722b */ /* 0x000fc60000000020 */
[----:B------:R-:W2:Y:S04]  /*ecf60*/  LDL.64 R148, [R1+0x92e0] ;  /* 0x0092e00001947983 */ /* 0x000ea80000100a00 */
[----:B------:R-:W2:Y:S04]  /*ecf70*/  LDL.64 R202, [R1+0x8d68] ;  /* 0x008d680001ca7983 */ /* 0x000ea80000100a00 */
[----:B------:R0:W5:Y:S04]  /*ecf80*/  LDL.LU.64 R36, [R1+0xa9c0] ;  /* 0x00a9c00001247983 */ /* 0x0001680000300a00 */
[----:B------:R0:W5:Y:S01]  /*ecf90*/  LDL.LU.64 R34, [R1+0xa9b8] ;  /* 0x00a9b80001227983 */ /* 0x0001620000300a00 */
[----:B------:R-:W-:-:S02]  /*ecfa0*/  DFMA R16, R30, R170, R16 ;  /* 0x000000aa1e10722b */ /* 0x000fc40000000010 */
[----:B------:R-:W-:Y:S01]  /*ecfb0*/  DFMA R32, R156, R136, R32 ;  /* 0x000000889c20722b */ /* 0x000fe20000000020 */
[----:B------:R-:W2:Y:S04]  /*ecfc0*/  LDL.64 R170, [R1+0x9240] ;  /* 0x0092400001aa7983 */ /* 0x000ea80000100a00 */
[----:B------:R-:W2:Y:S01]  /*ecfd0*/  LDL.64 R136, [R1+0x8ef8] ;  /* 0x008ef80001887983 */ /* 0x000ea20000100a00 */
[----:B------:R-:W-:Y:S02]  /*ecfe0*/  DFMA R16, R26, R150, R16 ;  /* 0x000000961a10722b */ /* 0x000fe40000000010 */
[----:B------:R-:W-:Y:S01]  /*ecff0*/  DFMA R4, R160, R204, R4 ;  /* 0x000000cca004722b */ /* 0x000fe20000000004 */
[----:B------:R-:W2:Y:S01]  /*ed000*/  LDL.64 R150, [R1+0x8ca8] ;  /* 0x008ca80001967983 */ /* 0x000ea20000100a00 */
[----:B------:R-:W-:-:S03]  /*ed010*/  DFMA R32, R158, R206, R32 ;  /* 0x000000ce9e20722b */ /* 0x000fc60000000020 */
[----:B------:R-:W2:Y:S03]  /*ed020*/  LDL.64 R206, [R1+0x8f50] ;  /* 0x008f500001ce7983 */ /* 0x000ea60000100a00 */
[----:B------:R-:W-:Y:S01]  /*ed030*/  DFMA R4, R30, R186, R4 ;  /* 0x000000ba1e04722b */ /* 0x000fe20000000004 */
[----:B------:R-:W2:Y:S04]  /*ed040*/  LDL.64 R204, [R1+0x96b0] ;  /* 0x0096b00001cc7983 */ /* 0x000ea80000100a00 */
[----:B------:R0:W5:Y:S01]  /*ed050*/  LDL.LU.64 R26, [R1+0xa9a0] ;  /* 0x00a9a000011a7983 */ /* 0x0001620000300a00 */
[----:B---3--:R-:W-:-:S03]  /*ed060*/  DFMA R16, R24, R120, R16 ;  /* 0x000000781810722b */ /* 0x008fc60000000010 */
[----:B------:R-:W3:Y:S04]  /*ed070*/  LDL.64 R186, [R1+0x92c0] ;  /* 0x0092c00001ba7983 */ /* 0x000ee80000100a00 */
[----:B------:R-:W3:Y:S01]  /*ed080*/  LDL.64 R120, [R1+0x8f20] ;  /* 0x008f200001787983 */ /* 0x000ee20000100a00 */
[----:B----4-:R-:W-:Y:S02]  /*ed090*/  DFMA R4, R24, R164, R4 ;  /* 0x000000a41804722b */ /* 0x010fe40000000004 */
[----:B------:R-:W-:Y:S01]  /*ed0a0*/  DFMA R32, R160, R190, R32 ;  /* 0x000000bea020722b */ /* 0x000fe20000000020 */
[----:B------:R-:W4:Y:S01]  /*ed0b0*/  LDL.64 R164, [R1+0x9178] ;  /* 0x0091780001a47983 */ /* 0x000f220000100a00 */
[----:B--2---:R-:W-:-:S03]  /*ed0c0*/  DFMA R72, R94, R72, R208 ;  /* 0x000000485e48722b */ /* 0x004fc600000000d0 */
[----:B------:R-:W2:Y:S01]  /*ed0d0*/  LDL.64 R208, [R1+0x95c0] ;  /* 0x0095c00001d07983 */ /* 0x000ea20000100a00 */
[----:B------:R-:W-:-:S03]  /*ed0e0*/  DFMA R4, R22, R122, R4 ;  /* 0x0000007a1604722b */ /* 0x000fc60000000004 */
[----:B------:R-:W4:Y:S01]  /*ed0f0*/  LDL.64 R122, [R1+0x8ba8] ;  /* 0x008ba800017a7983 */ /* 0x000f220000100a00 */
[----:B------:R-:W-:Y:S02]  /*ed100*/  DFMA R32, R162, R166, R32 ;  /* 0x000000a6a220722b */ /* 0x000fe40000000020 */
[----:B------:R-:W-:Y:S01]  /*ed110*/  DFMA R72, R114, R192, R72 ;  /* 0x000000c07248722b */ /* 0x000fe20000000048 */
[----:B------:R-:W2:Y:S04]  /*ed120*/  LDL.64 R190, [R1+0x9068] ;  /* 0x0090680001be7983 */ /* 0x000ea80000100a00 */
[----:B------:R-:W2:Y:S01]  /*ed130*/  LDL.64 R192, [R1+0x9250] ;  /* 0x0092500001c07983 */ /* 0x000ea20000100a00 */
[----:B------:R-:W-:-:S03]  /*ed140*/  DFMA R32, R172, R138, R32 ;  /* 0x0000008aac20722b */ /* 0x000fc60000000020 */
[----:B------:R-:W2:Y:S04]  /*ed150*/  LDL.64 R166, [R1+0x8f08] ;  /* 0x008f080001a67983 */ /* 0x000ea80000100a00 */
[----:B------:R-:W2:Y:S01]  /*ed160*/  LDL.64 R138, [R1+0x8dd8] ;  /* 0x008dd800018a7983 */ /* 0x000ea20000100a00 */
[----:B------:R-:W-:-:S03]  /*ed170*/  DFMA R72, R28, R136, R72 ;  /* 0x000000881c48722b */ /* 0x000fc60000000048 */
[----:B------:R0:W5:Y:S04]  /*ed180*/  LDL.LU.64 R30, [R1+0xa9b0] ;  /* 0x00a9b000011e7983 */ /* 0x0001680000300a00 */
[----:B------:R-:W2:Y:S01]  /*ed190*/  LDL.64 R136, [R1+0x96b8] ;  /* 0x0096b80001887983 */ /* 0x000ea20000100a00 */
[----:B------:R-:W-:-:S03]  /*ed1a0*/  DFMA R72, R158, R148, R72 ;  /* 0x000000949e48722b */ /* 0x000fc60000000048 */
[----:B------:R0:W5:Y:S04]  /*ed1b0*/  LDL.LU.64 R28, [R1+0xa9a8] ;  /* 0x00a9a800011c7983 */ /* 0x0001680000300a00 */
[----:B------:R-:W2:Y:S01]  /*ed1c0*/  LDL.64 R148, [R1+0x9108] ;  /* 0x0091080001947983 */ /* 0x000ea20000100a00 */
[----:B------:R-:W-:-:S03]  /*ed1d0*/  DFMA R16, R22, R206, R16 ;  /* 0x000000ce1610722b */ /* 0x000fc60000000010 */
[----:B------:R-:W2:Y:S04]  /*ed1e0*/  LDL.64 R206, [R1+0x8c68] ;  /* 0x008c680001ce7983 */ /* 0x000ea80000100a00 */
[----:B------:R0:W5:Y:S04]  /*ed1f0*/  LDL.LU.64 R24, [R1+0xa998] ;  /* 0x00a9980001187983 */ /* 0x0001680000300a00 */
[----:B------:R0:W5:Y:S01]  /*ed200*/  LDL.LU.64 R22, [R1+0xa990] ;  /* 0x00a9900001167983 */ /* 0x0001620000300a00 */
[----:B---3--:R-:W-:-:S03]  /*ed210*/  DFMA R32, R176, R120, R32 ;  /* 0x00000078b020722b */ /* 0x008fc60000000020 */
[----:B------:R-:W3:Y:S05]  /*ed220*/  LDL.64 R120, [R1+0x8c28] ;  /* 0x008c280001787983 */ /* 0x000eea0000100a00 */
[----:B------:R-:W-:Y:S01]  /*ed230*/  DFMA R32, R180, R202, R32 ;  /* 0x000000cab420722b */ /* 0x000fe20000000020 */
[----:B------:R-:W3:Y:S07]  /*ed240*/  LDL.64 R202, [R1+0x8db0] ;  /* 0x008db00001ca7983 */ /* 0x000eee0000100a00 */
[----:B----4-:R-:W-:Y:S01]  /*ed250*/  DFMA R32, R20, R122, R32 ;  /* 0x0000007a1420722b */ /* 0x010fe20000000020 */
[----:B------:R-:W4:Y:S01]  /*ed260*/  LDL.64 R122, [R1+0x9100] ;  /* 0x00910000017a7983 */ /* 0x000f220000100a00 */
[----:B--2---:R-:W-:-:S03]  /*ed270*/  DFMA R4, R176, R208, R4 ;  /* 0x000000d0b004722b */ /* 0x004fc60000000004 */
[----:B------:R-:W2:Y:S03]  /*ed280*/  LDL.64 R208, [R1+0x8fb8] ;  /* 0x008fb80001d07983 */ /* 0x000ea60000100a00 */
[----:B------:R-:W-:Y:S01]  /*ed290*/  DFMA R32, R10, R150, R32 ;  /* 0x000000960a20722b */ /* 0x000fe20000000020 */
[----:B------:R-:W2:Y:S01]  /*ed2a0*/  LDL.64 R150, [R1+0x8cd8] ;  /* 0x008cd80001967983 */ /* 0x000ea20000100a00 */
[----:B------:R-:W-:-:S03]  /*ed2b0*/  DFMA R72, R160, R136, R72 ;  /* 0x00000088a048722b */ /* 0x000fc60000000048 */
[----:B------:R0:W5:Y:S04]  /*ed2c0*/  LDL.LU.64 R20, [R1+0xa988] ;  /* 0x00a9880001147983 */ /* 0x0001680000300a00 */
[----:B------:R-:W2:Y:S01]  /*ed2d0*/  LDL.64 R136, [R1+0x8fc8] ;  /* 0x008fc80001887983 */ /* 0x000ea20000100a00 */
[----:B------:R-:W-:-:S03]  /*ed2e0*/  DFMA R4, R18, R192, R4 ;  /* 0x000000c01204722b */ /* 0x000fc60000000004 */
[----:B------:R-:W2:Y:S05]  /*ed2f0*/  LDL.64 R192, [R1+0x8fb0] ;  /* 0x008fb00001c07983 */ /* 0x000eaa0000100a00 */
[----:B------:R-:W-:Y:S01]  /*ed300*/  DFMA R4, R180, R170, R4 ;  /* 0x000000aab404722b */ /* 0x000fe20000000004 */
[----:B------:R-:W2:Y:S07]  /*ed310*/  LDL.64 R170, [R1+0x8bf0] ;  /* 0x008bf00001aa7983 */ /* 0x000eae0000100a00 */
[----:B------:R-:W-:-:S02]  /*ed320*/  DFMA R4, R14, R148, R4 ;  /* 0x000000940e04722b */ /* 0x000fc40000000004 */
[----:B---3--:R-:W-:Y:S01]  /*ed330*/  DFMA R32, R12, R120, R32 ;  /* 0x000000780c20722b */ /* 0x008fe20000000020 */
[----:B------:R-:W3:Y:S04]  /*ed340*/  LDL.64 R148, [R1+0x8bd0] ;  /* 0x008bd00001947983 */ /* 0x000ee80000100a00 */
[----:B------:R-:W3:Y:S01]  /*ed350*/  LDL.64 R120, [R1+0x8be0] ;  /* 0x008be00001787983 */ /* 0x000ee20000100a00 */
[----:B----4-:R-:W-:-:S03]  /*ed360*/  DFMA R4, R10, R122, R4 ;  /* 0x0000007a0a04722b */ /* 0x010fc60000000004 */
[----:B------:R0:W5:Y:S04]  /*ed370*/  LDL.LU.64 R12, [R1+0xa970] ;  /* 0x00a97000010c7983 */ /* 0x0001680000300a00 */
[----:B------:R-:W4:Y:S01]  /*ed380*/  LDL.64 R122, [R1+0x8cc8] ;  /* 0x008cc800017a7983 */ /* 0x000f220000100a00 */
        /* <DEDUP_REMOVED lines=8> */
[----:B------:R-:W-:Y:S02]  /*ed410*/  DFMA R16, R14, R138, R16 ;  /* 0x0000008a0e10722b */ /* 0x000fe40000000010 */
[----:B------:R-:W-:Y:S01]  /*ed420*/  DFMA R72, R180, R164, R72 ;  /* 0x000000a4b448722b */ /* 0x000fe20000000048 */
[----:B------:R-:W4:Y:S04]  /*ed430*/  LDL.64 R138, [R1+0x8b48] ;  /* 0x008b4800018a7983 */ /* 0x000f280000100a00 */
[----:B------:R-:W4:Y:S01]  /*ed440*/  LDL.64 R164, [R1+0x8e80] ;  /* 0x008e800001a47983 */ /* 0x000f220000100a00 */
[----:B------:R-:W-:-:S02]  /*ed450*/  DFMA R16, R10, R210, R16 ;  /* 0x000000d20a10722b */ /* 0x000fc40000000010 */
[----:B--2---:R-:W-:Y:S01]  /*ed460*/  DFMA R72, R14, R136, R72 ;  /* 0x000000880e48722b */ /* 0x004fe20000000048 */
        /* <DEDUP_REMOVED lines=9> */
[----:B------:R-:W2:Y:S03]  /*ed500*/  LDL.64 R192, [R1+0x8ef0] ;  /* 0x008ef00001c07983 */ /* 0x000ea60000100a00 */
[----:B------:R-:W-:Y:S01]  /*ed510*/  DFMA R72, R248, R170, R72 ;  /* 0x000000aaf848722b */ /* 0x000fe20000000048 */
[----:B------:R0:W5:Y:S04]  /*ed520*/  LDL.LU.64 R18, [R1+0xa980] ;  /* 0x00a9800001127983 */ /* 0x0001680000300a00 */
[----:B------:R-:W2:Y:S03]  /*ed530*/  LDL.64 R170, [R1+0x9048] ;  /* 0x0090480001aa7983 */ /* 0x000ea60000100a00 */
[----:B------:R-:W-:Y:S01]  /*ed540*/  DFMA R72, R246, R150, R72 ;  /* 0x00000096f648722b */ /* 0x000fe20000000048 */
[----:B------:R0:W5:Y:S04]  /*ed550*/  LDL.LU.64 R14, [R1+0xa978] ;  /* 0x00a97800010e7983 */ /* 0x0001680000300a00 */
[----:B------:R-:W2:Y:S04]  /*ed560*/  LDL.64 R150, [R1+0x8c50] ;  /* 0x008c500001967983 */ /* 0x000ea80000100a00 */
[----:B------:R0:W5:Y:S01]  /*ed570*/  LDL.LU.64 R10, [R1+0xa968] ;  /* 0x00a96800010a7983 */ /* 0x0001620000300a00 */
[----:B---3--:R-:W-:-:S03]  /*ed580*/  DFMA R16, R6, R120, R16 ;  /* 0x000000780610722b */ /* 0x008fc60000000010 */
[----:B------:R-:W3:Y:S01]  /*ed590*/  LDL.64 R120, [R1+0x8bc0] ;  /* 0x008bc00001787983 */ /* 0x000ee20000100a00 */
[----:B----4-:R-:W-:-:S03]  /*ed5a0*/  DFMA R72, R198, R122, R72 ;  /* 0x0000007ac648722b */ /* 0x010fc60000000048 */
[----:B------:R-:W4:Y:S01]  /*ed5b0*/  LDL.64 R122, [R1+0x8c60] ;  /* 0x008c6000017a7983 */ /* 0x000f220000100a00 */
[----:B------:R-:W-:-:S03]  /*ed5c0*/  DFMA R4, R8, R204, R4 ;  /* 0x000000cc0804722b */ /* 0x000fc60000000004 */
[----:B------:R-:W4:Y:S01]  /*ed5d0*/  LDL.64 R204, [R1+0x8be8] ;  /* 0x008be80001cc7983 */ /* 0x000f220000100a00 */
[----:B------:R-:W-:Y:S02]  /*ed5e0*/  DFMA R16, R246, R148, R16 ;  /* 0x00000094f610722b */ /* 0x000fe40000000010 */
[----:B------:R-:W-:Y:S01]  /*ed5f0*/  DFMA R32, R6, R190, R32 ;  /* 0x000000be0620722b */ /* 0x000fe20000000020 */
        /* <DEDUP_REMOVED lines=12> */
[----:B------:R-:W-:-:S03]  /*ed6c0*/  DFMA R72, R196, R214, R72 ;  /* 0x000000d6c448722b */ /* 0x000fc60000000048 */
[----:B------:R0:W5:Y:S01]  /*ed6d0*/  LDL.LU.64 R8, [R1+0xa960] ;  /* 0x00a9600001087983 */ /* 0x0001620000300a00 */
[----:B---3--:R-:W-:-:S03]  /*ed6e0*/  DFMA R16, R198, R120, R16 ;  /* 0x00000078c610722b */ /* 0x008fc60000000010 */
[----:B------:R-:W3:Y:S04]  /*ed6f0*/  LDL.64 R214, [R1+0x8cf0] ;  /* 0x008cf00001d67983 */ /* 0x000ee80000100a00 */
[----:B------:R-:W3:Y:S01]  /*ed700*/  LDL.64 R120, [R1+0x8ca0] ;  /* 0x008ca00001787983 */ /* 0x000ee20000100a00 */
[----:B------:R-:W-:-:S03]  /*ed710*/  DFMA R16, R196, R212, R16 ;  /* 0x000000d4c410722b */ /* 0x000fc60000000010 */
[----:B------:R0:W5:Y:S01]  /*ed720*/  LDL.LU.64 R6, [R1+0xa958] ;  /* 0x00a9580001067983 */ /* 0x0001620000300a00 */
[----:B------:R-:W-:Y:S02]  /*ed730*/  DFMA R32, R198, R218, R32 ;  /* 0x000000dac620722b */ /* 0x000fe40000000020 */
[----:B------:R-:W-:Y:S01]  /*ed740*/  DFMA R4, R196, R216, R4 ;  /* 0x000000d8c404722b */ /* 0x000fe20000000004 */
[----:B------:R-:W3:Y:S01]  /*ed750*/  LDL.64 R218, [R1+0x9078] ;  /* 0x0090780001da7983 */ /* 0x000ee20000100a00 */
[----:B----4-:R-:W-:-:S03]  /*ed760*/  DFMA R16, R182, R122, R16 ;  /* 0x0000007ab610722b */ /* 0x010fc60000000010 */
[----:B------:R-:W4:Y:S04]  /*ed770*/  LDL.64 R216, [R1+0x8e88] ;  /* 0x008e880001d87983 */ /* 0x000f280000100a00 */
[----:B------:R-:W4:Y:S01]  /*ed780*/  LDL.64 R122, [R1+0x91b8] ;  /* 0x0091b800017a7983 */ /* 0x000f220000100a00 */
[----:B------:R-:W-:Y:S02]  /*ed790*/  DFMA R32, R196, R210, R32 ;  /* 0x000000d2c420722b */ /* 0x000fe40000000020 */
[C---:B------:R-:W-:Y:S01]  /*ed7a0*/  DFMA R4, R182.reuse, R208, R4 ;  /* 0x000000d0b604722b */ /* 0x040fe20000000004 */
[----:B------:R-:W4:Y:S01]  /*ed7b0*/  LDL.64 R212, [R1+0x9268] ;  /* 0x0092680001d47983 */ /* 0x000f220000100a00 */
[----:B------:R-:W-:-:S03]  /*ed7c0*/  DFMA R72, R182, R206, R72 ;  /* 0x000000ceb648722b */ /* 0x000fc60000000048 */
[----:B------:R-:W4:Y:S01]  /*ed7d0*/  LDL.64 R210, [R1+0x9190] ;  /* 0x0091900001d27983 */ /* 0x000f220000100a00 */
[----:B------:R-:W-:-:S03]  /*ed7e0*/  DFMA R32, R182, R204, R32 ;  /* 0x000000ccb620722b */ /* 0x000fc60000000020 */
[----:B------:R-:W4:Y:S04]  /*ed7f0*/  LDL.64 R208, [R1+0x8f28] ;  /* 0x008f280001d07983 */ /* 0x000f280000100a00 */
[----:B------:R-:W4:Y:S01]  /*ed800*/  LDL.64 R206, [R1+0x8d08] ;  /* 0x008d080001ce7983 */ /* 0x000f220000100a00 */
[C---:B------:R-:W-:Y:S02]  /*ed810*/  DFMA R32, R178.reuse, R186, R32 ;  /* 0x000000bab220722b */ /* 0x040fe40000000020 */
[C---:B------:R-:W-:Y:S01]  /*ed820*/  DFMA R4, R178.reuse, R202, R4 ;  /* 0x000000cab204722b */ /* 0x040fe20000000004 */
[----:B------:R-:W4:Y:S01]  /*ed830*/  LDL.64 R204, [R1+0x9220] ;  /* 0x0092200001cc7983 */ /* 0x000f220000100a00 */
[----:B------:R-:W-:-:S03]  /*ed840*/  DFMA R72, R178, R192, R72 ;  /* 0x000000c0b248722b */ /* 0x000fc60000000048 */
[----:B------:R-:W4:Y:S01]  /*ed850*/  LDL.64 R202, [R1+0x8fc0] ;  /* 0x008fc00001ca7983 */ /* 0x000f220000100a00 */
[----:B------:R-:W-:-:S03]  /*ed860*/  DFMA R32, R174, R150, R32 ;  /* 0x00000096ae20722b */ /* 0x000fc60000000020 */
[----:B------:R-:W4:Y:S01]  /*ed870*/  LDL.64 R192, [R1+0x8e48] ;  /* 0x008e480001c07983 */ /* 0x000f220000100a00 */
[----:B------:R-:W-:Y:S02]  /*ed880*/  DFMA R16, R178, R190, R16 ;  /* 0x000000beb210722b */ /* 0x000fe40000000010 */
[C---:B------:R-:W-:Y:S01]  /*ed890*/  DFMA R4, R174.reuse, R170, R4 ;  /* 0x000000aaae04722b */ /* 0x040fe20000000004 */
[----:B------:R-:W4:Y:S01]  /*ed8a0*/  LDL.64 R190, [R1+0x95c8] ;  /* 0x0095c80001be7983 */ /* 0x000f220000100a00 */
[----:B------:R-:W-:-:S03]  /*ed8b0*/  DFMA R72, R174, R166, R72 ;  /* 0x000000a6ae48722b */ /* 0x000fc60000000048 */
[----:B------:R-:W4:Y:S04]  /*ed8c0*/  LDL.64 R186, [R1+0x92c8] ;  /* 0x0092c80001ba7983 */ /* 0x000f280000100a00 */
[----:B------:R-:W4:Y:S04]  /*ed8d0*/  LDL.64 R170, [R1+0x9060] ;  /* 0x0090600001aa7983 */ /* 0x000f280000100a00 */
[----:B------:R-:W4:Y:S01]  /*ed8e0*/  LDL.64 R166, [R1+0x8f00] ;  /* 0x008f000001a67983 */ /* 0x000f220000100a00 */
[----:B------:R-:W-:Y:S02]  /*ed8f0*/  DFMA R16, R174, R164, R16 ;  /* 0x000000a4ae10722b */ /* 0x000fe40000000010 */
[C---:B------:R-:W-:Y:S01]  /*ed900*/  DFMA R4, R146.reuse, R148, R4 ;  /* 0x000000949204722b */ /* 0x040fe20000000004 */
[----:B------:R-:W4:Y:S04]  /*ed910*/  LDL.64 R164, [R1+0x9400] ;  /* 0x0094000001a47983 */ /* 0x000f280000100a00 */
[----:B------:R-:W4:Y:S04]  /*ed920*/  LDL.64 R150, [R1+0x9198] ;  /* 0x0091980001967983 */ /* 0x000f280000100a00 */
[----:B------:R-:W4:Y:S01]  /*ed930*/  LDL.64 R148, [R1+0x8fa8] ;  /* 0x008fa80001947983 */ /* 0x000f220000100a00 */
[----:B------:R-:W-:-:S02]  /*ed940*/  DFMA R72, R146, R138, R72 ;  /* 0x0000008a9248722b */ /* 0x000fc40000000048 */
[C---:B--2---:R-:W-:Y:S01]  /*ed950*/  DFMA R16, R146.reuse, R136, R16 ;  /* 0x000000889210722b */ /* 0x044fe20000000010 */
[----:B------:R-:W2:Y:S04]  /*ed960*/  LDL.64 R138, [R1+0x9228] ;  /* 0x00922800018a7983 */ /* 0x000ea80000100a00 */
[----:B------:R-:W2:Y:S01]  /*ed970*/  LDL.64 R136, [R1+0x9020] ;  /* 0x0090200001887983 */ /* 0x000ea20000100a00 */
[----:B---3--:R-:W-:-:S03]  /*ed980*/  DFMA R32, R146, R120, R32 ;  /* 0x000000789220722b */ /* 0x008fc60000000020 */
[----:B------:R-:W3:Y:S01]  /*ed990*/  LDL.64 R120, [R1+0x9310] ;  /* 0x0093100001787983 */ /* 0x000ee20000100a00 */
[----:B----4-:R-:W-:-:S03]  /*ed9a0*/  DFMA R4, R152, R122, R4 ;  /* 0x0000007a9804722b */ /* 0x010fc60000000004 */
[----:B------:R-:W4:Y:S01]  /*ed9b0*/  LDL.64 R122, [R1+0x9170] ;  /* 0x00917000017a7983 */ /* 0x000f220000100a00 */
[C---:B------:R-:W-:Y:S02]  /*ed9c0*/  DFMA R72, R152.reuse, R218, R72 ;  /* 0x000000da9848722b */ /* 0x040fe40000000048 */
[C---:B------:R-:W-:Y:S02]  /*ed9d0*/  DFMA R16, R152.reuse, R216, R16 ;  /* 0x000000d89810722b */ /* 0x040fe40000000010 */
[----:B------:R-:W-:Y:S02]  /*ed9e0*/  DFMA R32, R152, R214, R32 ;  /* 0x000000d69820722b */ /* 0x000fe40000000020 */
[C---:B------:R-:W-:Y:S02]  /*ed9f0*/  DFMA R4, R140.reuse, R212, R4 ;  /* 0x000000d48c04722b */ /* 0x040fe40000000004 */
[C---:B------:R-:W-:Y:S02]  /*eda00*/  DFMA R72, R140.reuse, R210, R72 ;  /* 0x000000d28c48722b */ /* 0x040fe40000000048 */
[----:B------:R-:W-:-:S02]  /*eda10*/  DFMA R16, R140, R208, R16 ;  /* 0x000000d08c10722b */ /* 0x000fc40000000010 */
[----:B------:R-:W-:-:S06]  /*eda20*/  DFMA R32, R140, R206, R32 ;  /* 0x000000ce8c20722b */ /* 0x000fcc0000000020 */
[C---:B------:R-:W-:Y:S02]  /*eda30*/  DFMA R16, R128.reuse, R202, R16 ;  /* 0x000000ca8010722b */ /* 0x040fe40000000010 */
[C---:B------:R-:W-:Y:S01]  /*eda40*/  DFMA R32, R128.reuse, R192, R32 ;  /* 0x000000c08020722b */ /* 0x040fe20000000020 */
[----:B------:R0:W-:Y:S04]  /*eda50*/  STL.64 [R1+0x84a8], R248 ;  /* 0x0084a8f801007387 */ /* 0x0001e80000100a00 */
[----:B------:R0:W-:Y:S01]  /*eda60*/  STL.64 [R0+0x430], R118 ;  /* 0x0004307600007387 */ /* 0x0001e20000100a00 */
[----:B------:R-:W-:Y:S01]  /*eda70*/  BSSY.RECONVERGENT B3, `(.L_x_5164) ;  /* 0x000001e000037945 */ /* 0x000fe20003800200 */
[C---:B---3--:R-:W-:Y:S02]  /*eda80*/  DFMA R120, R128.reuse, R120, R4 ;  /* 0x000000788078722b */ /* 0x048fe40000000004 */
[----:B------:R-:W-:-:S06]  /*eda90*/  DFMA R4, R128, R204, R72 ;  /* 0x000000cc8004722b */ /* 0x000fcc0000000048 */
[C---:B------:R-:W-:Y:S02]  /*edaa0*/  DFMA R72, R118.reuse, R190, R120 ;  /* 0x000000be7648722b */ /* 0x040fe40000000078 */
[C---:B------:R-:W-:Y:S02]  /*edab0*/  DFMA R120, R118.reuse, R186, R4 ;  /* 0x000000ba7678722b */ /* 0x040fe40000000004 */
[C---:B------:R-:W-:Y:S02]  /*edac0*/  DFMA R4, R118.reuse, R170, R16 ;  /* 0x000000aa7604722b */ /* 0x040fe40000000010 */
[----:B------:R-:W-:-:S04]  /*edad0*/  DFMA R16, R118, R166, R32 ;  /* 0x000000a67610722b */ /* 0x000fc80000000020 */
[C---:B------:R-:W-:Y:S02]  /*edae0*/  DFMA R32, R72.reuse, R164, R120 ;  /* 0x000000a44820722b */ /* 0x040fe40000000078 */
[C---:B------:R-:W-:Y:S02]  /*edaf0*/  DFMA R4, R72.reuse, R150, R4 ;  /* 0x000000964804722b */ /* 0x040fe40000000004 */
[----:B------:R-:W-:-:S06]  /*edb00*/  DFMA R120, R72, R148, R16 ;  /* 0x000000944878722b */ /* 0x000fcc0000000010 */
[----:B--2---:R-:W-:Y:S02]  /*edb10*/  DFMA R16, R32, R138, R4 ;  /* 0x0000008a2010722b */ /* 0x004fe40000000004 */
[----:B------:R-:W-:Y:S02]  /*edb20*/  DFMA R4, -R132, R2, 1 ;  /* 0x3ff000008404742b */ /* 0x000fe40000000102 */
[----:B------:R-:W-:-:S06]  /*edb30*/  DFMA R120, R32, R136, R120 ;  /* 0x000000882078722b */ /* 0x000fcc0000000078 */
[----:B------:R-:W-:Y:S02]  /*edb40*/  DFMA R4, R2, R4, R2 ;  /* 0x000000040204722b */ /* 0x000fe40000000002 */
[----:B----4-:R-:W-:-:S08]  /*edb50*/  DFMA R2, R16, R122, R120 ;  /* 0x0000007a1002722b */ /* 0x010fd00000000078 */
        /* <DEDUP_REMOVED lines=15> */
.L_x_5165:
[----:B------:R-:W-:Y:S05]  /*edc50*/  BSYNC.RECONVERGENT B3 ;  /* 0x0000000000037941 */ /* 0x000fea0003800200 */
.L_x_5164:
[----:B------:R-:W2:Y:S04]  /*edc60*/  LDL.64 R132, [R1+0x8b18] ;  /* 0x008b180001847983 */ /* 0x000ea80000100a00 */
        /* <DEDUP_REMOVED lines=10> */
[----:B---3--:R-:W-:-:S08]  /*edd10*/  DFMA R2, R122, -R4, R16 ;  /* 0x800000047a02722b */ /* 0x008fd00000000010 */
        /* <DEDUP_REMOVED lines=15> */
.L_x_5167:
[----:B------:R-:W-:Y:S05]  /*ede10*/  BSYNC.RECONVERGENT B3 ;  /* 0x0000000000037941 */ /* 0x000fea0003800200 */
.L_x_5166:
[----:B------:R-:W2:Y:S04]  /*ede20*/  LDL.64 R132, [R1+0x8a00] ;  /* 0x008a000001847983 */ /* 0x000ea80000100a00 */
[----:B------:R-:W3:Y:S04]  /*ede30*/  LDL.64 R136, [R1+0x8a08] ;  /* 0x008a080001887983 */ /* 0x000ee80000100a00 */
        /* <DEDUP_REMOVED lines=8> */
[----:B---3--:R-:W-:-:S06]  /*edec0*/  DFMA R2, R136, -R16, R32 ;  /* 0x800000108802722b */ /* 0x008fcc0000000020 */
        /* <DEDUP_REMOVED lines=18> */
.L_x_5169:
[----:B------:R-:W-:Y:S05]  /*edff0*/  BSYNC.RECONVERGENT B3 ;  /* 0x0000000000037941 */ /* 0x000fea0003800200 */
.L_x_5168:
[----:B------:R-:W2:Y:S04]  /*ee000*/  LDL.64 R132, [R1+0x8990] ;  /* 0x0089900001847983 */ /* 0x000ea80000100a00 */
[----:B------:R-:W3:Y:S04]  /*ee010*/  LDL.64 R138, [R1+0x8998] ;  /* 0x00899800018a7983 */ /* 0x000ee80000100a00 */
[----:B------:R-:W4:Y:S04]  /*ee020*/  LDL.64 R136, [R1+0x8c10] ;  /* 0x008c100001887983 */ /* 0x000f280000100a00 */
[----:B------:R-:W4:Y:S01]  /*ee030*/  LDL.64 R122, [R1+0x8c18] ;  /* 0x008c1800017a7983 */ /* 0x000f220000100a00 */
[----:B------:R-:W-:-:S03]  /*ee040*/  MOV R2, 0x1 ;  /* 0x0000000100027802 */ /* 0x000fc60000000f00 */
        /* <DEDUP_REMOVED lines=26> */
.L_x_5171:
[----:B------:R-:W-:Y:S05]  /*ee1f0*/  BSYNC.RECONVERGENT B3 ;  /* 0x0000000000037941 */ /* 0x000fea0003800200 */
.L_x_5170:
[----:B------:R0:W-:Y:S04]  /*ee200*/  STL.64 [R0+0x438], R72 ;  /* 0x0004384800007387 */ /* 0x0001e80000100a00 */
[----:B------:R-:W2:Y:S04]  /*ee210*/  LDL.128 R120, [R1+0x6500] ;  /* 0x0065000001787983 */ /* 0x000ea80000100c00 */
[----:B------:R-:W3:Y:S04]  /*ee220*/  LDL.128 R136, [R1+0x6510] ;  /* 0x0065100001887983 */ /* 0x000ee80000100c00 */
[----:B------:R-:W4:Y:S01]  /*ee230*/  LDL.64 R132, [R1+0x8e90] ;  /* 0x008e900001847983 */ /* 0x000f220000100a00 */
[----:B------:R-:W-:Y:S01]  /*ee240*/  IMAD.MOV.U32 R2, RZ, RZ, 0x1 ;  /* 0x00000001ff027424 */ /* 0x000fe200078e00ff */
[----:B------:R-:W-:Y:S01]  /*ee250*/  BSSY.RECONVERGENT B3, `(.L_x_5172) ;  /* 0x000001a000037945 */ /* 0x000fe20003800200 */
[----:B--2---:R-:W1:Y:S01]  /*ee260*/  MUFU.RCP64H R3, R121 ;  /* 0x0000007900037308 */ /* 0x004e620000001800 */
[----:B------:R-:W-:-:S03]  /*ee270*/  DFMA R118, R122, -R72, R118 ;  /* 0x800000487a76722b */ /* 0x000fc60000000076 */
[----:B-1----:R-:W-:-:S08]  /*ee280*/  DFMA R122, -R120, R2, 1 ;  /* 0x3ff00000787a742b */ /* 0x002fd00000000102 */
[----:B------:R-:W-:Y:S02]  /*ee290*/  DFMA R122, R122, R122, R122 ;  /* 0x0000007a7a7a722b */ /* 0x000fe4000000007a */
[----:B---3--:R-:W-:-:S06]  /*ee2a0*/  DFMA R118, -R136, R32, R118 ;  /* 0x000000208876722b */ /* 0x008fcc0000000176 */
        /* <DEDUP_REMOVED lines=20> */
.L_x_5173:
[----:B------:R-:W-:Y:S05]  /*ee3f0*/  BSYNC.RECONVERGENT B3 ;  /* 0x0000000000037941 */ /* 0x000fea0003800200 */
.L_x_5172:
[----:B------:R0:W-:Y:S04]  /*ee400*/  STL.64 [R0+0x430], R138 ;  /* 0x0004308a00007387 */ /* 0x0001e80000100a00 */
[----:B------:R-:W2:Y:S04]  /*ee410*/  LDL.128 R148, [R1+0x6430] ;  /* 0x0064300001947983 */ /* 0x000ea80000100c00 */
[----:B------:R-:W3:Y:S01]  /*ee420*/  LDL.128 R120, [R1+0x6440] ;  /* 0x0064400001787983 */ /* 0x000ee20000100c00 */
[----:B------:R-:W1:Y:S01]  /*ee430*/  MUFU.RCP64H R119, R135 ;  /* 0x0000008700777308 */ /* 0x000e620000001800 */
[----:B------:R-:W-:Y:S01]  /*ee440*/  IMAD.MOV.U32 R118, RZ, RZ, 0x1 ;  /* 0x00000001ff767424 */ /* 0x000fe200078e00ff */
[----:B------:R-:W-:Y:S01]  /*ee450*/  BSSY.RECONVERGENT B3, `(.L_x_5174) ;  /* 0x000001a000037945 */ /* 0x000fe20003800200 */
[----:B--2---:R-:W-:-:S08]  /*ee460*/  DFMA R2, R148, -R138, R128 ;  /* 0x8000008a9402722b */ /* 0x004fd00000000080 */
[----:B------:R-:W-:-:S08]  /*ee470*/  DFMA R2, -R150, R72, R2 ;  /* 0x000000489602722b */ /* 0x000fd00000000102 */
[----:B---3--:R-:W-:Y:S02]  /*ee480*/  DFMA R2, -R120, R32, R2 ;  /* 0x000000207802722b */ /* 0x008fe40000000102 */
[----:B-1----:R-:W-:-:S06]  /*ee490*/  DFMA R120, -R134, R118, 1 ;  /* 0x3ff000008678742b */ /* 0x002fcc0000000176 */
[----:B------:R-:W-:Y:S02]  /*ee4a0*/  DFMA R2, -R122, R16, R2 ;  /* 0x000000107a02722b */ /* 0x000fe40000000102 */
[----:B------:R-:W-:-:S06]  /*ee4b0*/  DFMA R120, R120, R120, R120 ;  /* 0x000000787878722b */ /* 0x000fcc0000000078 */
[----:B------:R-:W-:Y:S02]  /*ee4c0*/  DFMA R2, -R168, R4, R2 ;  /* 0x00000004a802722b */ /* 0x000fe40000000102 */
[----:B------:R-:W-:-:S08]  /*ee4d0*/  DFMA R118, R118, R120, R118 ;  /* 0x000000787676722b */ /* 0x000fd00000000076 */
[----:B------:R-:W-:Y:S01]  /*ee4e0*/  DFMA R120, -R134, R118, 1 ;  /* 0x3ff000008678742b */ /* 0x000fe20000000176 */
[----:B------:R-:W-:-:S07]  /*ee4f0*/  FSETP.GEU.AND P2, PT, |R3|, 6.5827683646048100446e-37, PT ;  /* 0x036000000300780b */ /* 0x000fce0003f4e200 */
        /* <DEDUP_REMOVED lines=15> */
.L_x_5175:
[----:B------:R-:W-:Y:S05]  /*ee5f0*/  BSYNC.RECONVERGENT B3 ;  /* 0x0000000000037941 */ /* 0x000fea0003800200 */
.L_x_5174:
[----:B------:R-:W2:Y:S04]  /*ee600*/  LDL.64 R2, [R1+0x88d8] ;  /* 0x0088d80001027983 */ /* 0x000ea80000100a00 */
[----:B------:R-:W3:Y:S04]  /*ee610*/  LDL.64 R132, [R1+0x88d0] ;  /* 0x0088d00001847983 */ /* 0x000ee80000100a00 */
[----:B------:R0:W-:Y:S04]  /*ee620*/  STL.64 [R0+0x428], R118 ;  /* 0x0004287600007387 */ /* 0x0001e80000100a00 */
[----:B------:R-:W4:Y:S04]  /*ee630*/  LDL.128 R120, [R1+0x6320] ;  /* 0x0063200001787983 */ /* 0x000f280000100c00 */
[----:B------:R-:W4:Y:S04]  /*ee640*/  LDL.64 R136, [R1+0x8c40] ;  /* 0x008c400001887983 */ /* 0x000f280000100a00 */
[----:B------:R-:W4:Y:S01]  /*ee650*/  LDL.64 R134, [R1+0x8c48] ;  /* 0x008c480001867983 */ /* 0x000f220000100a00 */
[----:B------:R-:W-:Y:S01]  /*ee660*/  MOV R128, 0x1 ;  /* 0x0000000100807802 */ /* 0x000fe20000000f00 */
[----:B------:R-:W-:Y:S01]  /*ee670*/  BSSY.RECONVERGENT B3, `(.L_x_5176) ;  /* 0x000001c000037945 */ /* 0x000fe20003800200 */
[----:B--2---:R-:W-:Y:S01]  /*ee680*/  DFMA R2, R2, -R118, R140 ;  /* 0x800000760202722b */ /* 0x004fe2000000008c */
        /* <DEDUP_REMOVED lines=26> */
.L_x_5177:
[----:B------:R-:W-:Y:S05]  /*ee830*/  BSYNC.RECONVERGENT B3 ;  /* 0x0000000000037941 */ /* 0x000fea0003800200 */
.L_x_5176:
[----:B------:R0:W-:Y:S04]  /*ee840*/  STL.64 [R0+0x420], R140 ;  /* 0x0004208c00007387 */ /* 0x0001e80000100a00 */
[----:B------:R-:W2:Y:S04]  /*ee850*/  LDL.128 R120, [R1+0x6270] ;  /* 0x0062700001787983 */ /* 0x000ea80000100c00 */
[----:B------:R-:W3:Y:S04]  /*ee860*/  LDL.128 R164, [R1+0x6280] ;  /* 0x0062800001a47983 */ /* 0x000ee80000100c00 */
[----:B------:R-:W4:Y:S04]  /*ee870*/  LDL.128 R148, [R1+0x6290] ;  /* 0x0062900001947983 */ /* 0x000f280000100c00 */
[----:B------:R-:W4:Y:S01]  /*ee880*/  LDL.128 R132, [R1+0x62a0] ;  /* 0x0062a00001847983 */ /* 0x000f220000100c00 */
[----:B------:R-:W-:Y:S01]  /*ee890*/  BSSY.RECONVERGENT B3, `(.L_x_5178) ;  /* 0x000001e000037945 */ /* 0x000fe20003800200 */
[----:B--2---:R-:W-:Y:S01]  /*ee8a0*/  DFMA R2, R122, -R140, R152 ;  /* 0x8000008c7a02722b */ /* 0x004fe20000000098 */
[----:B------:R-:W1:Y:S01]  /*ee8b0*/  MUFU.RCP64H R123, R121 ;  /* 0x00000079007b7308 */ /* 0x000e620000001800 */
[----:B------:R-:W-:-:S06]  /*ee8c0*/  IMAD.MOV.U32 R122, RZ, RZ, 0x1 ;  /* 0x00000001ff7a7424 */ /* 0x000fcc00078e00ff */
[----:B---3--:R-:W-:-:S08]  /*ee8d0*/  DFMA R2, -R164, R118, R2 ;  /* 0x00000076a402722b */ /* 0x008fd00000000102 */
[----:B------:R-:W-:Y:S02]  /*ee8e0*/  DFMA R2, -R166, R138, R2 ;  /* 0x0000008aa602722b */ /* 0x000fe40000000102 */
[----:B-1----:R-:W-:-:S06]  /*ee8f0*/  DFMA R128, -R120, R122, 1 ;  /* 0x3ff000007880742b */ /* 0x002fcc000000017a */
[----:B----4-:R-:W-:Y:S02]  /*ee900*/  DFMA R2, -R148, R72, R2 ;  /* 0x000000489402722b */ /* 0x010fe40000000102 */
[----:B------:R-:W-:-:S06]  /*ee910*/  DFMA R128, R128, R128, R128 ;  /* 0x000000808080722b */ /* 0x000fcc0000000080 */
[----:B------:R-:W-:Y:S02]  /*ee920*/  DFMA R2, -R150, R32, R2 ;  /* 0x000000209602722b */ /* 0x000fe40000000102 */
[----:B------:R-:W-:-:S06]  /*ee930*/  DFMA R122, R122, R128, R122 ;  /* 0x000000807a7a722b */ /* 0x000fcc000000007a */
[----:B------:R-:W-:Y:S02]  /*ee940*/  DFMA R2, -R132, R16, R2 ;  /* 0x000000108402722b */ /* 0x000fe40000000102 */
[----:B------:R-:W-:-:S06]  /*ee950*/  DFMA R128, -R120, R122, 1 ;  /* 0x3ff000007880742b */ /* 0x000fcc000000017a */
[----:B------:R-:W-:Y:S02]  /*ee960*/  DFMA R2, -R134, R4, R2 ;  /* 0x000000048602722b */ /* 0x000fe40000000102 */
[----:B------:R-:W-:-:S08]  /*ee970*/  DFMA R122, R122, R128, R122 ;  /* 0x000000807a7a722b */ /* 0x000fd0000000007a */
[----:B------:R-:W-:Y:S01]  /*ee980*/  FSETP.GEU.AND P2, PT, |R3|, 6.5827683646048100446e-37, PT ;  /* 0x036000000300780b */ /* 0x000fe20003f4e200 */
        /* <DEDUP_REMOVED lines=14> */
.L_x_5179:
[----:B------:R-:W-:Y:S05]  /*eea70*/  BSYNC.RECONVERGENT B3 ;  /* 0x0000000000037941 */ /* 0x000fea0003800200 */
.L_x_5178:
        /* <DEDUP_REMOVED lines=36> */
.L_x_5181:
[----:B------:R-:W-:Y:S05]  /*eecc0*/  BSYNC.RECONVERGENT B3 ;  /* 0x0000000000037941 */ /* 0x000fea0003800200 */
.L_x_5180:
[----:B------:R0:W-:Y:S04]  /*eecd0*/  STL.64 [R0+0x410], R150 ;  /* 0x0004109600007387 */ /* 0x0001e80000100a00 */
[----:B------:R-:W2:Y:S04]  /*eece0*/  LDL.128 R120, [R1+0x6060] ;  /* 0x0060600001787983 */ /* 0x000ea80000100c00 */
[----:B------:R-:W3:Y:S04]  /*eecf0*/  LDL.64 R152, [R1+0x8b90] ;  /* 0x008b900001987983 */ /* 0x000ee80000100a00 */
[----:B------:R-:W4:Y:S04]  /*eed00*/  LDL.64 R146, [R1+0x8b98] ;  /* 0x008b980001927983 */ /* 0x000f280000100a00 */
[----:B------:R-:W4:Y:S04]  /*eed10*/  LDL.128 R164, [R1+0x6080] ;  /* 0x0060800001a47983 */ /* 0x000f280000100c00 */
[----:B------:R-:W4:Y:S04]  /*eed20*/  LDL.64 R128, [R1+0x8d20] ;  /* 0x008d200001807983 */ /* 0x000f280000100a00 */
[----:B------:R-:W4:Y:S04]  /*eed30*/  LDL.64 R136, [R1+0x8d28] ;  /* 0x008d280001887983 */ /* 0x000f280000100a00 */
[----:B------:R-:W4:Y:S01]  /*eed40*/  LDL.128 R132, [R1+0x60a0] ;  /* 0x0060a00001847983 */ /* 0x000f220000100c00 */
[----:B------:R-:W-:Y:S01]  /*eed50*/  BSSY.RECONVERGENT B3, `(.L_x_5182) ;  /* 0x0000020000037945 */ /* 0x000fe20003800200 */
[----:B--2---:R-:W-:-:S08]  /*eed60*/  DFMA R2, R122, -R150, R174 ;  /* 0x800000967a02722b */ /* 0x004fd000000000ae */
[----:B---3--:R-:W-:-:S08]  /*eed70*/  DFMA R2, -R152, R148, R2 ;  /* 0x000000949802722b */ /* 0x008fd00000000102 */
[----:B----4-:R-:W-:-:S08]  /*eed80*/  DFMA R2, -R146, R140, R2 ;  /* 0x0000008c9202722b */ /* 0x010fd00000000102 */
[----:B------:R-:W-:Y:S02]  /*eed90*/  DFMA R122, -R164, R118, R2 ;  /* 0x00000076a47a722b */ /* 0x000fe40000000102 */
[----:B------:R-:W1:Y:S01]  /*eeda0*/  MUFU.RCP64H R3, R121 ;  /* 0x0000007900037308 */ /* 0x000e620000001800 */
[----:B------:R-:W-:-:S05]  /*eedb0*/  MOV R2, 0x1 ;  /* 0x0000000100027802 */ /* 0x000fca0000000f00 */
        /* <DEDUP_REMOVED lines=25> */
.L_x_5183:
[----:B------:R-:W-:Y:S05]  /*eef50*/  BSYNC.RECONVERGENT B3 ;  /* 0x0000000000037941 */ /* 0x000fea0003800200 */
.L_x_5182:
        /* <DEDUP_REMOVED lines=41> */
.L_x_5185:
[----:B------:R-:W-:Y:S05]  /*ef1f0*/  BSYNC.RECONVERGENT B3 ;  /* 0x0000000000037941 */ /* 0x000fea0003800200 */
.L_x_5184:
[----:B------:R0:W-:Y:S04]  /*ef200*/  STL.64 [R0+0x400], R146 ;  /* 0x0004009200007387 */ /* 0x0001e80000100a00 */
[----:B------:R-:W2:Y:S04]  /*ef210*/  LDL.128 R120, [R1+0x5d20] ;  /* 0x005d200001787983 */ /* 0x000ea80000100c00 */
[----:B------:R-:W3:Y:S04]  /*ef220*/  LDL.128 R168, [R1+0x5d30] ;  /* 0x005d300001a87983 */ /* 0x000ee80000100c00 */
[----:B------:R-:W4:Y:S04]  /*ef230*/  LDL.128 R164, [R1+0x5d40] ;  /* 0x005d400001a47983 */ /* 0x000f280000100c00 */
[----:B------:R-:W4:Y:S04]  /*ef240*/  LDL.128 R132, [R1+0x5d50] ;  /* 0x005d500001847983 */ /* 0x000f280000100c00 */
[----:B------:R-:W4:Y:S01]  /*ef250*/  LDL.LU.64 R152, [R1+0x8590] ;  /* 0x0085900001987983 */ /* 0x000f220000300a00 */
[----:B--2---:R-:W-:-:S08]  /*ef260*/  DFMA R2, R120, -R146, R182 ;  /* 0x800000927802722b */ /* 0x004fd000000000b6 */
[----:B------:R-:W-:Y:S01]  /*ef270*/  DFMA R2, -R122, R136, R2 ;  /* 0x000000887a02722b */ /* 0x000fe20000000102 */
[----:B------:R-:W2:Y:S07]  /*ef280*/  LDL.128 R120, [R1+0x5d60] ;  /* 0x005d600001787983 */ /* 0x000eae0000100c00 */
[----:B---3--:R-:W-:-:S08]  /*ef290*/  DFMA R2, -R168, R150, R2 ;  /* 0x00000096a802722b */ /* 0x008fd00000000102 */
[----:B------:R-:W-:-:S08]  /*ef2a0*/  DFMA R2, -R170, R148, R2 ;  /* 0x00000094aa02722b */ /* 0x000fd00000000102 */
[----:B----4-:R-:W-:-:S08]  /*ef2b0*/  DFMA R2, -R164, R140, R2 ;  /* 0x0000008ca402722b */ /* 0x010fd00000000102 */
[----:B------:R-:W-:Y:S01]  /*ef2c0*/  DFMA R2, -R166, R118, R2 ;  /* 0x00000076a602722b */ /* 0x000fe20000000102 */
[----:B------:R-:W1:Y:S07]  /*ef2d0*/  MUFU.RCP64H R129, R195 ;  /* 0x000000c300817308 */ /* 0x000e6e0000001800 */
[----:B------:R-:W-:Y:S01]  /*ef2e0*/  DFMA R2, -R132, R138, R2 ;  /* 0x0000008a8402722b */ /* 0x000fe20000000102 */
[----:B------:R-:W-:-:S07]  /*ef2f0*/  IMAD.MOV.U32 R128, RZ, RZ, 0x1 ;  /* 0x00000001ff807424 */ /* 0x000fce00078e00ff */
[----:B------:R-:W-:Y:S01]  /*ef300*/  DFMA R2, -R134, R72, R2 ;  /* 0x000000488602722b */ /* 0x000fe20000000102 */
[----:B------:R-:W-:Y:S07]  /*ef310*/  BSSY.RECONVERGENT B3, `(.L_x_5186) ;  /* 0x0000018000037945 */ /* 0x000fee0003800200 */
[----:B--2---:R-:W-:Y:S02]  /*ef320*/  DFMA R2, -R120, R32, R2 ;  /* 0x000000207802722b */ /* 0x004fe40000000102 */
        /* <DEDUP_REMOVED lines=22> */
.L_x_5187:
[----:B------:R-:W-:Y:S05]  /*ef490*/  BSYNC.RECONVERGENT B3 ;  /* 0x0000000000037941 */ /* 0x000fea0003800200 */
.L_x_5186:
[----:B------:R0:W-:Y:S04]  /*ef4a0*/  STL.64 [R0+0x3f8], R120 ;  /* 0x0003f87800007387 */ /* 0x0001e80000100a00 */
[----:B------:R-:W2:Y:S04]  /*ef4b0*/  LDL.128 R164, [R1+0x5ba0] ;  /* 0x005ba00001a47983 */ /* 0x000ea80000100c00 */
[----:B------:R-:W3:Y:S04]  /*ef4c0*/  LDL.128 R132, [R1+0x5bb0] ;  /* 0x005bb00001847983 */ /* 0x000ee80000100c00 */
        /* <DEDUP_REMOVED lines=9> */
[----:B------:R-:W-:Y:S01]  /*ef560*/  BSSY.RECONVERGENT B3, `(.L_x_5188) ;  /* 0x0000023000037945 */ /* 0x000fe20003800200 */
[----:B--2---:R-:W-:-:S08]  /*ef570*/  DFMA R2, R164, -R120, R196 ;  /* 0x80000078a402722b */ /* 0x004fd000000000c4 */
[----:B------:R-:W-:-:S08]  /*ef580*/  DFMA R2, -R166, R146, R2 ;  /* 0x00000092a602722b */ /* 0x000fd00000000102 */
[----:B---3--:R-:W-:-:S08]  /*ef590*/  DFMA R2, -R132, R136, R2 ;  /* 0x000000888402722b */ /* 0x008fd00000000102 */
[----:B------:R-:W-:-:S08]  /*ef5a0*/  DFMA R2, -R134, R150, R2 ;  /* 0x000000968602722b */ /* 0x000fd00000000102 */
        /* <DEDUP_REMOVED lines=30> */
.L_x_5189:
[----:B------:R-:W-:Y:S05]  /*ef790*/  BSYNC.RECONVERGENT B3 ;  /* 0x0000000000037941 */ /* 0x000fea0003800200 */
.L_x_5188:
        /* <DEDUP_REMOVED lines=14> */
[----:B------:R0:W-:Y:S01]  /*ef880*/  STL.64 [R0+0x3f0], R122 ;  /* 0x0003f07a00007387 */ /* 0x0001e20000100a00 */
[----:B------:R-:W-:Y:S01]  /*ef890*/  BSSY.RECONVERGENT B3, `(.L_x_5190) ;  /* 0x0000024000037945 */ /* 0x000fe20003800200 */
[----:B--2---:R-:W-:-:S08]  /*ef8a0*/  DFMA R2, R2, -R122, R198 ;  /* 0x8000007a0202722b */ /* 0x004fd000000000c6 */
[----:B---3--:R-:W-:-:S08]  /*ef8b0*/  DFMA R2, -R186, R120, R2 ;  /* 0x00000078ba02722b */ /* 0x008fd00000000102 */
[----:B----4-:R-:W-:-:S08]  /*ef8c0*/  DFMA R2, -R184, R146, R2 ;  /* 0x00000092b802722b */ /* 0x010fd00000000102 */
        /* <DEDUP_REMOVED lines=32> */
.L_x_5191:
[----:B------:R-:W-:Y:S05]  /*efad0*/  BSYNC.RECONVERGENT B3 ;  /* 0x0000000000037941 */ /* 0x000fea0003800200 */
.L_x_5190:
        /* <DEDUP_REMOVED lines=51> */
.L_x_5193:
[----:B------:R-:W-:Y:S05]  /*efe10*/  BSYNC.RECONVERGENT B3 ;  /* 0x0000000000037941 */ /* 0x000fea0003800200 */
.L_x_5192:
        /* <DEDUP_REMOVED lines=56> */
.L_x_5195:
[----:B------:R-:W-:Y:S05]  /*f01a0*/  BSYNC.RECONVERGENT B3 ;  /* 0x0000000000037941 */ /* 0x000fea0003800200 */
.L_x_5194:
        /* <DEDUP_REMOVED lines=52> */
.L_x_5197:
[----:B------:R-:W-:Y:S05]  /*f04f0*/  BSYNC.RECONVERGENT B3 ;  /* 0x0000000000037941 */ /* 0x000fea0003800200 */
.L_x_5196:
        /* <DEDUP_REMOVED lines=44> */
.L_x_5199:
[----:B------:R-:W-:Y:S05]  /*f07c0*/  BSYNC.RECONVERGENT B3 ;  /* 0x0000000000037941 */ /* 0x000fea0003800200 */
.L_x_5198:
[----:B------:R-:W2:Y:S04]  /*f07d0*/  LDL.LU.64 R190, [R1+0x84d8] ;  /* 0x0084d80001be7983 */ /* 0x000ea80000300a00 */
[----:B------:R-:W2:Y:S04]  /*f07e0*/  LDL.64 R174, [R1+0x9858] ;  /* 0x0098580001ae7983 */ /* 0x000ea80000100a00 */
[----:B------:R0:W-:Y:S04]  /*f07f0*/  STL.64 [R0+0x3c8], R168 ;  /* 0x0003c8a800007387 */ /* 0x0001e80000100a00 */
        /* <DEDUP_REMOVED lines=11> */
[----:B--2---:R-:W-:-:S08]  /*f08b0*/  DFMA R174, -R174, R210, R190 ;  /* 0x000000d2aeae722b */ /* 0x004fd000000001be */
[----:B---3--:R-:W-:-:S08]  /*f08c0*/  DFMA R166, -R166, R132, R174 ;  /* 0x00000084a6a6722b */ /* 0x008fd000000001ae */
[----:B----4-:R-:W-:-:S08]  /*f08d0*/  DFMA R166, -R188, R122, R166 ;  /* 0x0000007abca6722b */ /* 0x010fd000000001a6 */
[----:B------:R-:W-:Y:S01]  /*f08e0*/  DFMA R166, -R164, R120, R166 ;  /* 0x00000078a4a6722b */ /* 0x000fe200000001a6 */
[----:B------:R-:W1:Y:S01]  /*f08f0*/  MUFU.RCP64H R165, R179 ;  /* 0x000000b300a57308 */ /* 0x000e620000001800 */
[----:B------:R-:W-:-:S06]  /*f0900*/  MOV R164, 0x1 ;  /* 0x0000000100a47802 */ /* 0x000fcc0000000f00 */
        /* <DEDUP_REMOVED lines=26> */
.L_x_5201:
[----:B------:R-:W-:Y:S05]  /*f0ab0*/  BSYNC.RECONVERGENT B3 ;  /* 0x0000000000037941 */ /* 0x000fea0003800200 */
.L_x_5200:
        /* <DEDUP_REMOVED lines=44> */
.L_x_5203:
[----:B------:R-:W-:Y:S05]  /*f0d80*/  BSYNC.RECONVERGENT B3 ;  /* 0x0000000000037941 */ /* 0x000fea0003800200 */
.L_x_5202:
        /* <DEDUP_REMOVED lines=50> */
.L_x_5205:
[----:B------:R-:W-:Y:S05]  /*f10b0*/  BSYNC.RECONVERGENT B3 ;  /* 0x0000000000037941 */ /* 0x000fea0003800200 */
.L_x_5204:
        /* <DEDUP_REMOVED lines=44> */
.L_x_5207:
[----:B------:R-:W-:Y:S05]  /*f1380*/  BSYNC.RECONVERGENT B3 ;  /* 0x0000000000037941 */ /* 0x000fea0003800200 */
.L_x_5206:
[----:B------:R0:W-:Y:S04]  /*f1390*/  STL.64 [R0+0x3a8], R188 ;  /* 0x0003a8bc00007387 */ /* 0x0001e80000100a00 */
        /* <DEDUP_REMOVED lines=8> */
[----:B------:R-:W-:Y:S01]  /*f1420*/  BSSY.RECONVERGENT B3, `(.L_x_5208) ;  /* 0x000001e000037945 */ /* 0x000fe20003800200 */
[----:B--2---:R-:W-:Y:S01]  /*f1430*/  DFMA R174, -R164, R170, R180 ;  /* 0x000000aaa4ae722b */ /* 0x004fe200000001b4 */
[----:B---3--:R-:W1:Y:S01]  /*f1440*/  MUFU.RCP64H R165, R179 ;  /* 0x000000b300a57308 */ /* 0x008e620000001800 */
[----:B------:R-:W-:-:S06]  /*f1450*/  IMAD.MOV.U32 R164, RZ, RZ, 0x1 ;  /* 0x00000001ffa47424 */ /* 0x000fcc00078e00ff */
[----:B----4-:R-:W-:-:S08]  /*f1460*/  DFMA R174, -R186, R120, R174 ;  /* 0x00000078baae722b */ /* 0x010fd000000001ae */
        /* <DEDUP_REMOVED lines=25> */
.L_x_5209:
[----:B------:R-:W-:Y:S05]  /*f1600*/  BSYNC.RECONVERGENT B3 ;  /* 0x0000000000037941 */ /* 0x000fea0003800200 */
.L_x_5208:
        /* <DEDUP_REMOVED lines=9> */
[----:B------:R-:W-:-:S03]  /*f16a0*/  IMAD.MOV.U32 R2, RZ, RZ, 0x1 ;  /* 0x00000001ff027424 */ /* 0x000fc600078e00ff */
[----:B------:R0:W-:Y:S01]  /*f16b0*/  STL.64 [R0+0x3a0], R174 ;  /* 0x0003a0ae00007387 */ /* 0x0001e20000100a00 */
[----:B------:R-:W-:Y:S01]  /*f16c0*/  BSSY.RECONVERGENT B3, `(.L_x_5210) ;  /* 0x000001d000037945 */ /* 0x000fe20003800200 */
[----:B--2---:R-:W-:Y:S01]  /*f16d0*/  DFMA R152, -R152, R132, R190 ;  /* 0x000000849898722b */ /* 0x004fe200000001be */
[----:B---3--:R-:W1:Y:S07]  /*f16e0*/  MUFU.RCP64H R3, R179 ;  /* 0x000000b300037308 */ /* 0x008e6e0000001800 */
[----:B----4-:R-:W-:-:S08]  /*f16f0*/  DFMA R152, -R186, R122, R152 ;  /* 0x0000007aba98722b */ /* 0x010fd00000000198 */
        /* <DEDUP_REMOVED lines=25> */
.L_x_5211:
[----:B------:R-:W-:Y:S05]  /*f1890*/  BSYNC.RECONVERGENT B3 ;  /* 0x0000000000037941 */ /* 0x000fea0003800200 */
.L_x_5210:
[----:B------:R-:W2:Y:S04]  /*f18a0*/  LDL.64 R178, [R1+0x8928] ;  /* 0x0089280001b27983 */ /* 0x000ea80000100a00 */
[----:B------:R-:W3:Y:S04]  /*f18b0*/  LDL.64 R152, [R1+0x8de0] ;  /* 0x008de00001987983 */ /* 0x000ee80000100a00 */
[----:B------:R-:W4:Y:S04]  /*f18c0*/  LDL.64 R184, [R1+0x8de8] ;  /* 0x008de80001b87983 */ /* 0x000f280000100a00 */
[----:B------:R-:W4:Y:S04]  /*f18d0*/  LDL.64 R182, [R1+0x91a0] ;  /* 0x0091a00001b67983 */ /* 0x000f280000100a00 */
[----:B------:R-:W4:Y:S04]  /*f18e0*/  LDL.64 R180, [R1+0x91a8] ;  /* 0x0091a80001b47983 */ /* 0x000f280000100a00 */
[----:B------:R-:W4:Y:S01]  /*f18f0*/  LDL.64 R166, [R1+0x99c8] ;  /* 0x0099c80001a67983 */ /* 0x000f220000100a00 */
[----:B------:R-:W-:-:S03]  /*f1900*/  MOV R2, 0x1 ;  /* 0x0000000100027802 */ /* 0x000fc60000000f00 */
[----:B------:R0:W-:Y:S01]  /*f1910*/  STL.64 [R0+0x398], R200 ;  /* 0x000398c800007387 */ /* 0x0001e20000100a00 */
[----:B------:R-:W-:Y:S01]  /*f1920*/  BSSY.RECONVERGENT B3, `(.L_x_5212) ;  /* 0x000001b000037945 */ /* 0x000fe20003800200 */
[----:B--2---:R-:W1:Y:S01]  /*f1930*/  MUFU.RCP64H R3, R179 ;  /* 0x000000b300037308 */ /* 0x004e620000001800 */
[----:B---3--:R-:W-:Y:S02]  /*f1940*/  DFMA R164, -R152, R122, R176 ;  /* 0x0000007a98a4722b */ /* 0x008fe400000001b0 */
[----:B-1----:R-:W-:-:S06]  /*f1950*/  DFMA R152, -R178, R2, 1 ;  /* 0x3ff00000b298742b */ /* 0x002fcc0000000102 */
[----:B----4-:R-:W-:Y:S02]  /*f1960*/  DFMA R164, -R184, R120, R164 ;  /* 0x00000078b8a4722b */ /* 0x010fe400000001a4 */
        /* <DEDUP_REMOVED lines=22> */
.L_x_5213:
[----:B------:R-:W-:Y:S05]  /*f1ad0*/  BSYNC.RECONVERGENT B3 ;  /* 0x0000000000037941 */ /* 0x000fea0003800200 */
.L_x_5212:
        /* <DEDUP_REMOVED lines=12> */
[----:B---3--:R-:W-:Y:S01]  /*f1ba0*/  DFMA R176, -R166, R128, R176 ;  /* 0x00000080a6b0722b */ /* 0x008fe200000001b0 */
[----:B----4-:R-:W1:Y:S01]  /*f1bb0*/  MUFU.RCP64H R167, R179 ;  /* 0x000000b300a77308 */ /* 0x010e620000001800 */
        /* <DEDUP_REMOVED lines=26> */
.L_x_5215:
[----:B------:R-:W-:Y:S05]  /*f1d60*/  BSYNC.RECONVERGENT B3 ;  /* 0x0000000000037941 */ /* 0x000fea0003800200 */
.L_x_5214:
[----:B------:R-:W2:Y:S04]  /*f1d70*/  LDL.64 R166, [R1+0x99a0] ;  /* 0x0099a00001a67983 */ /* 0x000ea80000100a00 */
[----:B------:R-:W3:Y:S04]  /*f1d80*/  LDL.64 R184, [R1+0x99a8] ;  /* 0x0099a80001b87983 */ /* 0x000ee80000100a00 */
[----:B------:R0:W-:Y:S04]  /*f1d90*/  STL.64 [R0+0x388], R180 ;  /* 0x000388b400007387 */ /* 0x0001e80000100a00 */
[----:B------:R-:W4:Y:S04]  /*f1da0*/  LDL.64 R164, [R1+0x50e0] ;  /* 0x0050e00001a47983 */ /* 0x000f280000100a00 */
[----:B------:R-:W4:Y:S04]  /*f1db0*/  LDL.64 R2, [R1+0x50c8] ;  /* 0x0050c80001027983 */ /* 0x000f280000100a00 */
[----:B------:R-:W4:Y:S04]  /*f1dc0*/  LDL.64 R182, [R1+0x9880] ;  /* 0x0098800001b67983 */ /* 0x000f280000100a00 */
[----:B------:R-:W4:Y:S04]  /*f1dd0*/  LDL.64 R152, [R1+0x50f0] ;  /* 0x0050f00001987983 */ /* 0x000f280000100a00 */
[----:B------:R-:W4:Y:S04]  /*f1de0*/  LDL.64 R178, [R1+0x9ce8] ;  /* 0x009ce80001b27983 */ /* 0x000f280000100a00 */
[----:B------:R-:W4:Y:S01]  /*f1df0*/  LDL.LU.64 R176, [R1+0x8600] ;  /* 0x0086000001b07983 */ /* 0x000f220000300a00 */
[----:B------:R-:W-:Y:S01]  /*f1e00*/  BSSY.RECONVERGENT B3, `(.L_x_5216) ;  /* 0x000001d000037945 */ /* 0x000fe20003800200 */
[----:B--2---:R-:W-:-:S08]  /*f1e10*/  DFMA R166, -R166, R174, R172 ;  /* 0x000000aea6a6722b */ /* 0x004fd000000001ac */
[----:B---3--:R-:W-:-:S08]  /*f1e20*/  DFMA R166, -R184, R170, R166 ;  /* 0x000000aab8a6722b */ /* 0x008fd000000001a6 */
[----:B----4-:R-:W-:Y:S01]  /*f1e30*/  DFMA R166, -R164, R122, R166 ;  /* 0x0000007aa4a6722b */ /* 0x010fe200000001a6 */
[----:B------:R-:W1:Y:S01]  /*f1e40*/  MUFU.RCP64H R165, R3 ;  /* 0x0000000300a57308 */ /* 0x000e620000001800 */
[----:B------:R-:W-:-:S06]  /*f1e50*/  IMAD.MOV.U32 R164, RZ, RZ, 0x1 ;  /* 0x00000001ffa47424 */ /* 0x000fcc00078e00ff */
        /* <DEDUP_REMOVED lines=18> */
[----:B------:R-:W-:Y:S01]  /*f1f80*/  MOV R252, 0xf1fb0 ;  /* 0x000f1fb000fc7802 */ /* 0x000fe20000000f00 */
[----:B------:R-:W-:-:S07]  /*f1f90*/  IMAD.MOV.U32 R251, RZ, RZ, R3 ;  /* 0x000000fffffb7224 */ /* 0x000fce00078e0003 */
[----:B-----5:R-:W-:Y:S05]  /*f1fa0*/  CALL.REL.NOINC `($__internal_4_$__cuda_sm20_div_rn_f64_full) ;  /* 0x000001bc00e87944 */ /* 0x020fea0003c00000 */
[----:B------:R-:W-:Y:S01]  /*f1fb0*/  MOV R194, R250 ;  /* 0x000000fa00c27202 */ /* 0x000fe20000000f00 */
[----:B------:R-:W-:-:S07]  /*f1fc0*/  IMAD.MOV.U32 R195, RZ, RZ, R251 ;  /* 0x000000ffffc37224 */ /* 0x000fce00078e00fb */
.L_x_5217:
[----:B------:R-:W-:Y:S05]  /*f1fd0*/  BSYNC.RECONVERGENT B3 ;  /* 0x0000000000037941 */ /* 0x000fea0003800200 */
.L_x_5216:
[----:B------:R0:W-:Y:S04]  /*f1fe0*/  STL.64 [R0+0x380], R194 ;  /* 0x000380c200007387 */ /* 0x0001e80000100a00 */
        /* <DEDUP_REMOVED lines=39> */
.L_x_5219:
[----:B------:R-:W-:Y:S05]  /*f2260*/  BSYNC.RECONVERGENT B3 ;  /* 0x0000000000037941 */ /* 0x000fea0003800200 */
.L_x_5218:
[----:B------:R0:W-:Y:S04]  /*f2270*/  STL.64 [R0+0x378], R186 ;  /* 0x000378ba00007387 */ /* 0x0001e80000100a00 */
[----:B------:R-:W2:Y:S04]  /*f2280*/  LDL.LU.64 R184, [R1+0x8520] ;  /* 0x0085200001b87983 */ /* 0x000ea80000300a00 */
[----:B------:R-:W3:Y:S04]  /*f2290*/  LDL.64 R172, [R1+0x8a70] ;  /* 0x008a700001ac7983 */ /* 0x000ee80000100a00 */
[----:B------:R-:W2:Y:S04]  /*f22a0*/  LDL.64 R166, [R1+0x5040] ;  /* 0x0050400001a67983 */ /* 0x000ea80000100a00 */
[----:B------:R-:W4:Y:S04]  /*f22b0*/  LDL.64 R182, [R1+0x99c0] ;  /* 0x0099c00001b67983 */ /* 0x000f280000100a00 */
[----:B------:R-:W4:Y:S04]  /*f22c0*/  LDL.64 R152, [R1+0x5050] ;  /* 0x0050500001987983 */ /* 0x000f280000100a00 */
[----:B------:R-:W4:Y:S04]  /*f22d0*/  LDL.64 R178, [R1+0x9da8] ;  /* 0x009da80001b27983 */ /* 0x000f280000100a00 */
[----:B------:R-:W4:Y:S04]  /*f22e0*/  LDL.64 R2, [R1+0x5060] ;  /* 0x0050600001027983 */ /* 0x000f280000100a00 */
[----:B------:R-:W4:Y:S01]  /*f22f0*/  LDL.64 R176, [R1+0x99b8] ;  /* 0x0099b80001b07983 */ /* 0x000f220000100a00 */
[----:B------:R-:W-:Y:S01]  /*f2300*/  MOV R164, 0x1 ;  /* 0x0000000100a47802 */ /* 0x000fe20000000f00 */
[----:B------:R-:W-:Y:S01]  /*f2310*/  BSSY.RECONVERGENT B3, `(.L_x_5220) ;  /* 0x000001c000037945 */ /* 0x000fe20003800200 */
[----:B---3--:R-:W1:Y:S01]  /*f2320*/  MUFU.RCP64H R165, R173 ;  /* 0x000000ad00a57308 */ /* 0x008e620000001800 */
[----:B--2---:R-:W-:-:S08]  /*f2330*/  DFMA R166, -R166, R132, R184 ;  /* 0x00000084a6a6722b */ /* 0x004fd000000001b8 */
        /* <DEDUP_REMOVED lines=25> */
.L_x_5221:
[----:B------:R-:W-:Y:S05]  /*f24d0*/  BSYNC.RECONVERGENT B3 ;  /* 0x0000000000037941 */ /* 0x000fea0003800200 */
.L_x_5220:
[----:B------:R0:W-:Y:S04]  /*f24e0*/  STL.64 [R0+0x370], R204 ;  /* 0x000370cc00007387 */ /* 0x0001e80000100a00 */
[----:B------:R-:W2:Y:S04]  /*f24f0*/  LDL.LU.64 R172, [R1+0x8500] ;  /* 0x0085000001ac7983 */ /* 0x000ea80000300a00 */
[----:B------:R-:W2:Y:S04]  /*f2500*/  LDL.128 R164, [R1+0x4fe0] ;  /* 0x004fe00001a47983 */ /* 0x000ea80000100c00 */
[----:B------:R-:W3:Y:S04]  /*f2510*/  LDL.64 R182, [R1+0x9d50] ;  /* 0x009d500001b67983 */ /* 0x000ee80000100a00 */
[----:B------:R-:W4:Y:S04]  /*f2520*/  LDL.64 R152, [R1+0x4ff8] ;  /* 0x004ff80001987983 */ /* 0x000f280000100a00 */
[----:B------:R-:W4:Y:S04]  /*f2530*/  LDL.64 R178, [R1+0x9c30] ;  /* 0x009c300001b27983 */ /* 0x000f280000100a00 */
[----:B------:R-:W4:Y:S04]  /*f2540*/  LDL.64 R2, [R1+0x5008] ;  /* 0x0050080001027983 */ /* 0x000f280000100a00 */
[----:B------:R-:W4:Y:S01]  /*f2550*/  LDL.64 R176, [R1+0x9ac8] ;  /* 0x009ac80001b07983 */ /* 0x000f220000100a00 */
        /* <DEDUP_REMOVED lines=29> */
.L_x_5223:
[----:B------:R-:W-:Y:S05]  /*f2730*/  BSYNC.RECONVERGENT B3 ;  /* 0x0000000000037941 */ /* 0x000fea0003800200 */
.L_x_5222:
        /* <DEDUP_REMOVED lines=15> */
[----:B---3--:R-:W-:-:S08]  /*f2830*/  DFMA R176, -R196, R180, R176 ;  /* 0x000000b4c4b0722b */ /* 0x008fd000000001b0 */
[----:B----4-:R-:W-:-:S08]  /*f2840*/  DFMA R166, -R166, R200, R176 ;  /* 0x000000c8a6a6722b */ /* 0x010fd000000001b0 */
[----:B------:R-:W-:-:S08]  /*f2850*/  DFMA R166, -R192, R132, R166 ;  /* 0x00000084c0a6722b */ /* 0x000fd000000001a6 */
[----:B------:R-:W-:Y:S01]  /*f2860*/  DFMA R166, -R164, R128, R166 ;  /* 0x00000080a4a6722b */ /* 0x000fe200000001a6 */
[----:B------:R-:W1:Y:S01]  /*f2870*/  MUFU.RCP64H R165, R179 ;  /* 0x000000b300a57308 */ /* 0x000e620000001800 */
        /* <DEDUP_REMOVED lines=26> */
.L_x_5225:
[----:B------:R-:W-:Y:S05]  /*f2a20*/  BSYNC.RECONVERGENT B3 ;  /* 0x0000000000037941 */ /* 0x000fea0003800200 */
.L_x_5224:
        /* <DEDUP_REMOVED lines=31> */
.L_x_5227:
[----:B------:R-:W-:Y:S05]  /*f2c20*/  BSYNC.RECONVERGENT B3 ;  /* 0x0000000000037941 */ /* 0x000fea0003800200 */
.L_x_5226:
[----:B------:R-:W2:Y:S04]  /*f2c30*/  LDL.64 R164, [R1+0x88e0] ;  /* 0x0088e00001a47983 */ /* 0x000ea80000100a00 */
[----:B------:R-:W3:Y:S04]  /*f2c40*/  LDL.64 R178, [R1+0x88e8] ;  /* 0x0088e80001b27983 */ /* 0x000ee80000100a00 */
[----:B------:R-:W4:Y:S04]  /*f2c50*/  LDL.64 R166, [R1+0x8e20] ;  /* 0x008e200001a67983 */ /* 0x000f280000100a00 */
        /* <DEDUP_REMOVED lines=28> */
.L_x_5229:
[----:B------:R-:W-:Y:S05]  /*f2e20*/  BSYNC.RECONVERGENT B3 ;  /* 0x0000000000037941 */ /* 0x000fea0003800200 */
.L_x_5228:
[----:B------:R-:W2:Y:S04]  /*f2e30*/  LDL.64 R162, [R1+0x8900] ;  /* 0x0089000001a27983 */ /* 0x000ea80000100a00 */
[----:B------:R-:W3:Y:S04]  /*f2e40*/  LDL.64 R152, [R1+0x8908] ;  /* 0x0089080001987983 */ /* 0x000ee80000100a00 */
[----:B------:R-:W4:Y:S04]  /*f2e50*/  LDL.64 R178, [R1+0x8f40] ;  /* 0x008f400001b27983 */ /* 0x000f280000100a00 */
[----:B------:R-:W4:Y:S04]  /*f2e60*/  LDL.64 R166, [R1+0x8f48] ;  /* 0x008f480001a67983 */ /* 0x000f280000100a00 */
[----:B------:R-:W4:Y:S04]  /*f2e70*/  LDL.64 R164, [R1+0x9420] ;  /* 0x0094200001a47983 */ /* 0x000f280000100a00 */
[----:B------:R-:W4:Y:S01]  /*f2e80*/  LDL.64 R160, [R1+0x9428] ;  /* 0x0094280001a07983 */ /* 0x000f220000100a00 */
[----:B------:R-:W-:-:S03]  /*f2e90*/  IMAD.MOV.U32 R2, RZ, RZ, 0x1 ;  /* 0x00000001ff027424 */ /* 0x000fc600078e00ff */
        /* <DEDUP_REMOVED lines=28> */
.L_x_5231:
[----:B------:R-:W-:Y:S05]  /*f3060*/  BSYNC.RECONVERGENT B3 ;  /* 0x0000000000037941 */ /* 0x000fea0003800200 */
.L_x_5230:
        /* <DEDUP_REMOVED lines=35> */
.L_x_5233:
[----:B------:R-:W-:Y:S05]  /*f32a0*/  BSYNC.RECONVERGENT B3 ;  /* 0x0000000000037941 */ /* 0x000fea0003800200 */
.L_x_5232:
[----:B------:R-:W2:Y:S04]  /*f32b0*/  LDL.64 R160, [R1+0x8a48] ;  /* 0x008a480001a07983 */ /* 0x000ea80000100a00 */
[----:B------:R-:W3:Y:S04]  /*f32c0*/  LDL.64 R166, [R1+0x9c00] ;  /* 0x009c000001a67983 */ /* 0x000ee80000100a00 */
        /* <DEDUP_REMOVED lines=20> */
[----:B0-----:R-:W-:-:S05]  /*f3410*/  FFMA R2, RZ, R161, R203 ;  /* 0x000000a1ff027223 */ /* 0x001fca00000000cb */
        /* <DEDUP_REMOVED lines=10> */
.L_x_5235:
[----:B------:R-:W-:Y:S05]  /*f34c0*/  BSYNC.RECONVERGENT B3 ;  /* 0x0000000000037941 */ /* 0x000fea0003800200 */
.L_x_5234:
[----:B------:R-:W2:Y:S04]  /*f34d0*/  LDL.64 R158, [R1+0x8910] ;  /* 0x00891000019e7983 */ /* 0x000ea80000100a00 */
[----:B------:R0:W-:Y:S04]  /*f34e0*/  STL.64 [R0+0x338], R202 ;  /* 0x000338ca00007387 */ /* 0x0001e80000100a00 */
[----:B------:R-:W3:Y:S04]  /*f34f0*/  LDL.LU.64 R156, [R1+0x84e0] ;  /* 0x0084e000019c7983 */ /* 0x000ee80000300a00 */
[----:B------:R-:W3:Y:S04]  /*f3500*/  LDL.64 R154, [R1+0x4e68] ;  /* 0x004e6800019a7983 */ /* 0x000ee80000100a00 */
[----:B------:R-:W4:Y:S04]  /*f3510*/  LDL.64 R162, [R1+0x9bb0] ;  /* 0x009bb00001a27983 */ /* 0x000f280000100a00 */
[----:B------:R-:W4:Y:S04]  /*f3520*/  LDL.64 R2, [R1+0x4e78] ;  /* 0x004e780001027983 */ /* 0x000f280000100a00 */
[----:B------:R-:W4:Y:S01]  /*f3530*/  LDL.64 R160, [R1+0x8a40] ;  /* 0x008a400001a07983 */ /* 0x000f220000100a00 */
[----:B------:R-:W-:Y:S01]  /*f3540*/  IMAD.MOV.U32 R152, RZ, RZ, 0x1 ;  /* 0x00000001ff987424 */ /* 0x000fe200078e00ff */
[----:B------:R-:W-:Y:S01]  /*f3550*/  BSSY.RECONVERGENT B3, `(.L_x_5236) ;  /* 0x000001a000037945 */ /* 0x000fe20003800200 */
[----:B--2---:R-:W1:Y:S01]  /*f3560*/  MUFU.RCP64H R153, R159 ;  /* 0x0000009f00997308 */ /* 0x004e620000001800 */
[----:B---3--:R-:W-:-:S03]  /*f3570*/  DFMA R154, -R154, R128, R156 ;  /* 0x000000809a9a722b */ /* 0x008fc6000000019c */
[----:B-1----:R-:W-:-:S08]  /*f3580*/  DFMA R156, -R158, R152, 1 ;  /* 0x3ff000009e9c742b */ /* 0x002fd00000000198 */
[----:B------:R-:W-:Y:S02]  /*f3590*/  DFMA R156, R156, R156, R156 ;  /* 0x0000009c9c9c722b */ /* 0x000fe4000000009c */
[----:B----4-:R-:W-:-:S06]  /*f35a0*/  DFMA R154, -R162, R122, R154 ;  /* 0x0000007aa29a722b */ /* 0x010fcc000000019a */
        /* <DEDUP_REMOVED lines=20> */
.L_x_5237:
[----:B------:R-:W-:Y:S05]  /*f36f0*/  BSYNC.RECONVERGENT B3 ;  /* 0x0000000000037941 */ /* 0x000fea0003800200 */
.L_x_5236:
        /* <DEDUP_REMOVED lines=12> */
[----:B--2---:R-:W-:-:S03]  /*f37c0*/  DFMA R2, -R2, R182, R156 ;  /* 0x000000b60202722b */ /* 0x004fc6000000019c */
[----:B------:R-:W2:Y:S05]  /*f37d0*/  LDL.64 R156, [R1+0x99e8] ;  /* 0x0099e800019c7983 */ /* 0x000eaa0000100a00 */
[----:B---3--:R-:W-:-:S08]  /*f37e0*/  DFMA R2, -R198, R208, R2 ;  /* 0x000000d0c602722b */ /* 0x008fd00000000102 */
[----:B----4-:R-:W-:-:S08]  /*f37f0*/  DFMA R2, -R196, R174, R2 ;  /* 0x000000aec402722b */ /* 0x010fd00000000102 */
[----:B------:R-:W-:-:S08]  /*f3800*/  DFMA R2, -R178, R218, R2 ;  /* 0x000000dab202722b */ /* 0x000fd00000000102 */
        /* <DEDUP_REMOVED lines=8> */
[----:B------:R-:W-:Y:S02]  /*f3890*/  DFMA R152, R2, R152, R2 ;  /* 0x000000980298722b */ /* 0x000fe40000000002 */
[----:B------:R-:W-:-:S06]  /*f38a0*/  DFMA R2, -R162, R72, R154 ;  /* 0x00000048a202722b */ /* 0x000fcc000000019a */
[----:B------:R-:W-:Y:S02]  /*f38b0*/  DFMA R154, -R158, R152, 1 ;  /* 0x3ff000009e9a742b */ /* 0x000fe40000000198 */
[----:B------:R-:W-:-:S06]  /*f38c0*/  DFMA R2, -R160, R32, R2 ;  /* 0x00000020a002722b */ /* 0x000fcc0000000102 */
        /* <DEDUP_REMOVED lines=21> */
.L_x_5239:
[----:B------:R-:W-:Y:S05]  /*f3a20*/  BSYNC.RECONVERGENT B3 ;  /* 0x0000000000037941 */ /* 0x000fea0003800200 */
.L_x_5238:
[----:B------:R-:W2:Y:S04]  /*f3a30*/  LDL.64 R152, [R1+0x8428] ;  /* 0x0084280001987983 */ /* 0x000ea80000100a00 */
[----:B0-----:R-:W3:Y:S04]  /*f3a40*/  LDL.LU.64 R2, [R1+0x8580] ;  /* 0x0085800001027983 */ /* 0x001ee80000300a00 */
[----:B------:R-:W4:Y:S04]  /*f3a50*/  LDL.64 R178, [R1+0x8568] ;  /* 0x0085680001b27983 */ /* 0x000f280000100a00 */
[----:B------:R-:W4:Y:S04]  /*f3a60*/  LDL.LU.64 R196, [R1+0x8620] ;  /* 0x0086200001c47983 */ /* 0x000f280000300a00 */
[----:B--2---:R0:W-:Y:S04]  /*f3a70*/  STL.64 [R0+0x328], R152 ;  /* 0x0003289800007387 */ /* 0x0041e80000100a00 */
[----:B------:R-:W2:Y:S04]  /*f3a80*/  LDL.128 R164, [R1+0x4da0] ;  /* 0x004da00001a47983 */ /* 0x000ea80000100c00 */
[----:B------:R-:W4:Y:S04]  /*f3a90*/  LDL.128 R160, [R1+0x4db0] ;  /* 0x004db00001a07983 */ /* 0x000f280000100c00 */
[----:B0-----:R-:W3:Y:S04]  /*f3aa0*/  LDL.128 R152, [R1+0x4d90] ;  /* 0x004d900001987983 */ /* 0x001ee80000100c00 */
[----:B------:R-:W4:Y:S01]  /*f3ab0*/  LDL.128 R156, [R1+0x4dc0] ;  /* 0x004dc000019c7983 */ /* 0x000f220000100c00 */
[----:B---3--:R-:W-:-:S08]  /*f3ac0*/  DFMA R2, -R152, R182, R2 ;  /* 0x000000b69802722b */ /* 0x008fd00000000102 */
[----:B------:R-:W-:Y:S01]  /*f3ad0*/  DFMA R2, -R154, R194, R2 ;  /* 0x000000c29a02722b */ /* 0x000fe20000000102 */
[----:B------:R-:W3:Y:S07]  /*f3ae0*/  LDL.128 R152, [R1+0x4dd0] ;  /* 0x004dd00001987983 */ /* 0x000eee0000100c00 */
[----:B--2---:R-:W-:-:S08]  /*f3af0*/  DFMA R2, -R164, R174, R2 ;  /* 0x000000aea402722b */ /* 0x004fd00000000102 */
[----:B------:R-:W-:-:S08]  /*f3b00*/  DFMA R2, -R166, R206, R2 ;  /* 0x000000cea602722b */ /* 0x000fd00000000102 */
[----:B----4-:R-:W-:-:S08]  /*f3b10*/  DFMA R2, -R160, R170, R2 ;  /* 0x000000aaa002722b */ /* 0x010fd00000000102 */
[----:B------:R-:W-:-:S08]  /*f3b20*/  DFMA R2, -R162, R122, R2 ;  /* 0x0000007aa202722b */ /* 0x000fd00000000102 */
[----:B------:R-:W-:Y:S01]  /*f3b30*/  DFMA R2, -R156, R120, R2 ;  /* 0x000000789c02722b */ /* 0x000fe20000000102 */
[----:B------:R-:W0:Y:S01]  /*f3b40*/  MUFU.RCP64H R157, R179 ;  /* 0x000000b3009d7308 */ /* 0x000e220000001800 */
[----:B------:R-:W-:-:S06]  /*f3b50*/  IMAD.MOV.U32 R156, RZ, RZ, 0x1 ;  /* 0x00000001ff9c7424 */ /* 0x000fcc00078e00ff */
[----:B------:R-:W-:Y:S01]  /*f3b60*/  DFMA R2, -R158, R136, R2 ;  /* 0x000000889e02722b */ /* 0x000fe20000000102 */
[----:B------:R-:W-:Y:S07]  /*f3b70*/  BSSY.RECONVERGENT B3, `(.L_x_5240) ;  /* 0x0000018000037945 */ /* 0x000fee0003800200 */
[----:B---3--:R-:W-:Y:S02]  /*f3b80*/  DFMA R2, -R152, R140, R2 ;  /* 0x0000008c9802722b */ /* 0x008fe40000000102 */
[----:B0-----:R-:W-:-:S08]  /*f3b90*/  DFMA R152, -R178, R156, 1 ;  /* 0x3ff00000b298742b */ /* 0x001fd0000000019c */
        /* <DEDUP_REMOVED lines=21> */
.L_x_5241:
[----:B------:R-:W-:Y:S05]  /*f3cf0*/  BSYNC.RECONVERGENT B3 ;  /* 0x0000000000037941 */ /* 0x000fea0003800200 */
.L_x_5240:
        /* <DEDUP_REMOVED lines=38> */
.L_x_5243:
[----:B------:R-:W-:Y:S05]  /*f3f60*/  BSYNC.RECONVERGENT B3 ;  /* 0x0000000000037941 */ /* 0x000fea0003800200 */
.L_x_5242:
[----:B------:R-:W2:Y:S04]  /*f3f70*/  LDL.64 R156, [R1+0x8ab8] ;  /* 0x008ab800019c7983 */ /* 0x000ea80000100a00 */
[----:B------:R-:W3:Y:S04]  /*f3f80*/  LDL.64 R162, [R1+0x98c8] ;  /* 0x0098c80001a27983 */ /* 0x000ee80000100a00 */
[----:B------:R0:W-:Y:S04]  /*f3f90*/  STL.64 [R0+0x318], R214 ;  /* 0x000318d600007387 */ /* 0x0001e80000100a00 */
[----:B------:R-:W4:Y:S04]  /*f3fa0*/  LDL.64 R154, [R1+0x4d18] ;  /* 0x004d1800019a7983 */ /* 0x000f280000100a00 */
[----:B------:R-:W4:Y:S04]  /*f3fb0*/  LDL.64 R160, [R1+0x98c0] ;  /* 0x0098c00001a07983 */ /* 0x000f280000100a00 */
[----:B------:R-:W4:Y:S04]  /*f3fc0*/  LDL.64 R2, [R1+0x4d28] ;  /* 0x004d280001027983 */ /* 0x000f280000100a00 */
[----:B------:R-:W4:Y:S01]  /*f3fd0*/  LDL.64 R158, [R1+0x98b8] ;  /* 0x0098b800019e7983 */ /* 0x000f220000100a00 */
[----:B------:R-:W-:Y:S01]  /*f3fe0*/  MOV R152, 0x1 ;  /* 0x0000000100987802 */ /* 0x000fe20000000f00 */
        /* <DEDUP_REMOVED lines=27> */
.L_x_5245:
[----:B------:R-:W-:Y:S05]  /*f41a0*/  BSYNC.RECONVERGENT B3 ;  /* 0x0000000000037941 */ /* 0x000fea0003800200 */
.L_x_5244:
[----:B------:R-:W2:Y:S04]  /*f41b0*/  LDL.64 R152, [R1+0x8c80] ;  /* 0x008c800001987983 */ /* 0x000ea80000100a00 */
[----:B------:R-:W3:Y:S04]  /*f41c0*/  LDL.64 R154, [R1+0x8a58] ;  /* 0x008a5800019a7983 */ /* 0x000ee80000100a00 */
[----:B------:R-:W4:Y:S04]  /*f41d0*/  LDL.64 R162, [R1+0x8c88] ;  /* 0x008c880001a27983 */ /* 0x000f280000100a00 */
[----:B------:R0:W-:Y:S04]  /*f41e0*/  STL.64 [R0+0x310], R216 ;  /* 0x000310d800007387 */ /* 0x0001e80000100a00 */
[----:B------:R-:W4:Y:S04]  /*f41f0*/  LDL.64 R144, [R1+0x4ce0] ;  /* 0x004ce00001907983 */ /* 0x000f280000100a00 */
[----:B------:R-:W4:Y:S04]  /*f4200*/  LDL.64 R160, [R1+0x98d8] ;  /* 0x0098d80001a07983 */ /* 0x000f280000100a00 */
[----:B------:R-:W4:Y:S04]  /*f4210*/  LDL.64 R158, [R1+0x9a50] ;  /* 0x009a5000019e7983 */ /* 0x000f280000100a00 */
[----:B------:R-:W4:Y:S04]  /*f4220*/  LDL.64 R156, [R1+0x9a58] ;  /* 0x009a5800019c7983 */ /* 0x000f280000100a00 */
[----:B------:R-:W4:Y:S01]  /*f4230*/  LDL.64 R2, [R1+0x4d00] ;  /* 0x004d000001027983 */ /* 0x000f220000100a00 */
[----:B------:R-:W-:Y:S01]  /*f4240*/  BSSY.RECONVERGENT B3, `(.L_x_5246) ;  /* 0x0000020000037945 */ /* 0x000fe20003800200 */
[----:B--2---:R-:W-:Y:S01]  /*f4250*/  DFMA R152, R152, -R216, R142 ;  /* 0x800000d89898722b */ /* 0x004fe2000000008e */
[----:B---3--:R-:W1:Y:S01]  /*f4260*/  MUFU.RCP64H R143, R155 ;  /* 0x0000009b008f7308 */ /* 0x008e620000001800 */
[----:B------:R-:W-:-:S06]  /*f4270*/  IMAD.MOV.U32 R142, RZ, RZ, 0x1 ;  /* 0x00000001ff8e7424 */ /* 0x000fcc00078e00ff */
        /* <DEDUP_REMOVED lines=26> */
[----:B------:R-:W-:-:S05]  /*f4420*/  IMAD.MOV.U32 R3, RZ, RZ, R251 ;  /* 0x000000ffff037224 */ /* 0x000fca00078e00fb */
[----:B------:R0:W-:Y:S02]  /*f4430*/  STL.64 [R1+0x8420], R2 ;  /* 0x0084200201007387 */ /* 0x0001e40000100a00 */
.L_x_5247:
[----:B------:R-:W-:Y:S05]  /*f4440*/  BSYNC.RECONVERGENT B3 ;  /* 0x0000000000037941 */ /* 0x000fea0003800200 */
.L_x_5246:
[----:B0-----:R-:W2:Y:S04]  /*f4450*/  LDL.64 R2, [R1+0x8420] ;  /* 0x0084200001027983 */ /* 0x001ea80000100a00 */
[----:B------:R-:W3:Y:S04]  /*f4460*/  LDL.LU.64 R178, [R1+0x85b8] ;  /* 0x0085b80001b27983 */ /* 0x000ee80000300a00 */
        /* <DEDUP_REMOVED lines=8> */
[----:B--2---:R0:W-:Y:S04]  /*f44f0*/  STL.64 [R0+0x308], R2 ;  /* 0x0003080200007387 */ /* 0x0041e80000100a00 */
[----:B------:R-:W2:Y:S04]  /*f4500*/  LDL.64 R152, [R1+0x4c80] ;  /* 0x004c800001987983 */ /* 0x000ea80000100a00 */
[----:B------:R-:W4:Y:S04]  /*f4510*/  LDL.64 R142, [R1+0x4cc0] ;  /* 0x004cc000018e7983 */ /* 0x000f280000100a00 */
[----:B0-----:R-:W4:Y:S01]  /*f4520*/  LDL.64 R2, [R1+0x4ca0] ;  /* 0x004ca00001027983 */ /* 0x001f220000100a00 */
[----:B---3--:R-:W-:Y:S01]  /*f4530*/  DFMA R144, -R144, R184, R178 ;  /* 0x000000b89090722b */ /* 0x008fe200000001b2 */
[----:B------:R-:W-:Y:S07]  /*f4540*/  BSSY.RECONVERGENT B3, `(.L_x_5248) ;  /* 0x0000020000037945 */ /* 0x000fee0003800200 */
[----:B--2---:R-:W-:-:S08]  /*f4550*/  DFMA R144, -R152, R176, R144 ;  /* 0x000000b09890722b */ /* 0x004fd00000000190 */
[----:B----4-:R-:W-:-:S08]  /*f4560*/  DFMA R144, -R166, R172, R144 ;  /* 0x000000aca690722b */ /* 0x010fd00000000190 */
[----:B------:R-:W-:Y:S02]  /*f4570*/  DFMA R152, -R164, R204, R144 ;  /* 0x000000cca498722b */ /* 0x000fe40000000190 */
[----:B------:R-:W0:Y:S01]  /*f4580*/  MUFU.RCP64H R145, R155 ;  /* 0x0000009b00917308 */ /* 0x000e220000001800 */
[----:B------:R-:W-:-:S05]  /*f4590*/  IMAD.MOV.U32 R144, RZ, RZ, 0x1 ;  /* 0x00000001ff907424 */ /* 0x000fca00078e00ff */
[----:B------:R-:W-:-:S08]  /*f45a0*/  DFMA R152, -R162, R180, R152 ;  /* 0x000000b4a298722b */ /* 0x000fd00000000198 */
        /* <DEDUP_REMOVED lines=25> */
.L_x_5249:
[----:B------:R-:W-:Y:S05]  /*f4740*/  BSYNC.RECONVERGENT B3 ;  /* 0x0000000000037941 */ /* 0x000fea0003800200 */
.L_x_5248:
[----:B------:R0:W-:Y:S04]  /*f4750*/  STL.64 [R0+0x300], R2 ;  /* 0x0003000200007387 */ /* 0x0001e80000100a00 */
[----:B------:R-:W0:Y:S04]  /*f4760*/  LDL.LU.64 R144, [R1+0x85f8] ;  /* 0x0085f80001907983 */ /* 0x000e280000300a00 */
[----:B------:R-:W0:Y:S04]  /*f4770*/  LDL.128 R152, [R1+0x4bb0] ;  /* 0x004bb00001987983 */ /* 0x000e280000100c00 */
[----:B------:R-:W2:Y:S04]  /*f4780*/  LDL.128 R160, [R1+0x4bc0] ;  /* 0x004bc00001a07983 */ /* 0x000ea80000100c00 */
[----:B------:R-:W3:Y:S04]  /*f4790*/  LDL.128 R156, [R1+0x4bd0] ;  /* 0x004bd000019c7983 */ /* 0x000ee80000100c00 */
[----:B------:R-:W4:Y:S04]  /*f47a0*/  LDL.128 R164, [R1+0x4be0] ;  /* 0x004be00001a47983 */ /* 0x000f280000100c00 */
[----:B------:R-:W4:Y:S04]  /*f47b0*/  LDL.128 R176, [R1+0x4c10] ;  /* 0x004c100001b07983 */ /* 0x000f280000100c00 */
[----:B------:R-:W4:Y:S01]  /*f47c0*/  LDL.LU.64 R196, [R1+0x8640] ;  /* 0x0086400001c47983 */ /* 0x000f220000300a00 */
[----:B0-----:R-:W-:-:S08]  /*f47d0*/  DFMA R2, R154, -R2, R144 ;  /* 0x800000029a02722b */ /* 0x001fd00000000090 */
        /* <DEDUP_REMOVED lines=15> */
[----:B------:R-:W-:Y:S01]  /*f48d0*/  DFMA R2, -R176, R128, R2 ;  /* 0x00000080b002722b */ /* 0x000fe20000000102 */
[----:B------:R-:W0:Y:S07]  /*f48e0*/  MUFU.RCP64H R143, R153 ;  /* 0x00000099008f7308 */ /* 0x000e2e0000001800 */
[----:B------:R-:W-:-:S08]  /*f48f0*/  DFMA R2, -R178, R122, R2 ;  /* 0x0000007ab202722b */ /* 0x000fd00000000102 */
[----:B----4-:R-:W-:Y:S01]  /*f4900*/  DFMA R2, -R164, R120, R2 ;  /* 0x00000078a402722b */ /* 0x010fe20000000102 */
[----:B------:R-:W-:-:S07]  /*f4910*/  MOV R142, 0x1 ;  /* 0x00000001008e7802 */ /* 0x000fce0000000f00 */
[----:B------:R-:W-:Y:S02]  /*f4920*/  DFMA R2, -R166, R136, R2 ;  /* 0x00000088a602722b */ /* 0x000fe40000000102 */
[----:B0-----:R-:W-:-:S08]  /*f4930*/  DFMA R144, -R152, R142, 1 ;  /* 0x3ff000009890742b */ /* 0x001fd0000000018e */
[----:B------:R-:W-:-:S08]  /*f4940*/  DFMA R144, R144, R144, R144 ;  /* 0x000000909090722b */ /* 0x000fd00000000090 */
[----:B------:R-:W-:-:S08]  /*f4950*/  DFMA R142, R142, R144, R142 ;  /* 0x000000908e8e722b */ /* 0x000fd0000000008e */
[----:B------:R-:W-:-:S08]  /*f4960*/  DFMA R144, -R152, R142, 1 ;  /* 0x3ff000009890742b */ /* 0x000fd0000000018e */
[----:B------:R-:W-:Y:S01]  /*f4970*/  DFMA R142, R142, R144, R142 ;  /* 0x000000908e8e722b */ /* 0x000fe2000000008e */
[----:B------:R-:W-:Y:S01]  /*f4980*/  BSSY.RECONVERGENT B3, `(.L_x_5250) ;  /* 0x0000015000037945 */ /* 0x000fe20003800200 */
[----:B--2---:R-:W-:-:S08]  /*f4990*/  DFMA R2, -R160, R150, R2 ;  /* 0x00000096a002722b */ /* 0x004fd00000000102 */
[----:B------:R-:W-:-:S08]  /*f49a0*/  DFMA R2, -R162, R118, R2 ;  /* 0x00000076a202722b */ /* 0x000fd00000000102 */
[----:B---3--:R-:W-:-:S08]  /*f49b0*/  DFMA R2, -R156, R72, R2 ;  /* 0x000000489c02722b */ /* 0x008fd00000000102 */
        /* <DEDUP_REMOVED lines=17> */
.L_x_5251:
[----:B------:R-:W-:Y:S05]  /*f4ad0*/  BSYNC.RECONVERGENT B3 ;  /* 0x0000000000037941 */ /* 0x000fea0003800200 */
.L_x_5250:
[----:B------:R-:W2:Y:S04]  /*f4ae0*/  LDL.64 R154, [R1+0x8578] ;  /* 0x00857800019a7983 */ /* 0x000ea80000100a00 */
[----:B------:R-:W3:Y:S04]  /*f4af0*/  LDL.LU.64 R158, [R1+0x8530] ;  /* 0x00853000019e7983 */ /* 0x000ee80000300a00 */
[----:B------:R-:W3:Y:S04]  /*f4b00*/  LDL.64 R152, [R1+0x9c80] ;  /* 0x009c800001987983 */ /* 0x000ee80000100a00 */
[----:B------:R0:W-:Y:S04]  /*f4b10*/  STL.64 [R0+0x2f8], R142 ;  /* 0x0002f88e00007387 */ /* 0x0001e80000100a00 */
[----:B------:R-:W4:Y:S04]  /*f4b20*/  LDL.64 R144, [R1+0x4b78] ;  /* 0x004b780001907983 */ /* 0x000f280000100a00 */
[----:B------:R-:W4:Y:S04]  /*f4b30*/  LDL.64 R156, [R1+0x9c40] ;  /* 0x009c4000019c7983 */ /* 0x000f280000100a00 */
[----:B------:R-:W4:Y:S01]  /*f4b40*/  LDL.64 R2, [R1+0x4b88] ;  /* 0x004b880001027983 */ /* 0x000f220000100a00 */
[----:B0-----:R-:W-:Y:S01]  /*f4b50*/  IMAD.MOV.U32 R142, RZ, RZ, 0x1 ;  /* 0x00000001ff8e7424 */ /* 0x001fe200078e00ff */
[----:B------:R-:W-:Y:S01]  /*f4b60*/  BSSY.RECONVERGENT B3, `(.L_x_5252) ;  /* 0x000001a000037945 */ /* 0x000fe20003800200 */
[----:B--2---:R-:W0:Y:S01]  /*f4b70*/  MUFU.RCP64H R143, R155 ;  /* 0x0000009b008f7308 */ /* 0x004e220000001800 */
[----:B---3--:R-:W-:-:S08]  /*f4b80*/  DFMA R152, -R152, R128, R158 ;  /* 0x000000809898722b */ /* 0x008fd0000000019e */
[----:B----4-:R-:W-:Y:S02]  /*f4b90*/  DFMA R144, -R144, R122, R152 ;  /* 0x0000007a9090722b */ /* 0x010fe40000000198 */
        /* <DEDUP_REMOVED lines=22> */
.L_x_5253:
[----:B------:R-:W-:Y:S05]  /*f4d00*/  BSYNC.RECONVERGENT B3 ;  /* 0x0000000000037941 */ /* 0x000fea0003800200 */
.L_x_5252:
        /* <DEDUP_REMOVED lines=34> */
.L_x_5255:
[----:B------:R-:W-:Y:S05]  /*f4f30*/  BSYNC.RECONVERGENT B3 ;  /* 0x0000000000037941 */ /* 0x000fea0003800200 */
.L_x_5254:
[----:B------:R0:W-:Y:S04]  /*f4f40*/  STL.64 [R0+0x2e8], R142 ;  /* 0x0002e88e00007387 */ /* 0x0001e80000100a00 */
[----:B------:R-:W2:Y:S04]  /*f4f50*/  LDL.LU.64 R152, [R1+0x8558] ;  /* 0x0085580001987983 */ /* 0x000ea80000300a00 */
[----:B------:R-:W2:Y:S04]  /*f4f60*/  LDL.64 R2, [R1+0x4af0] ;  /* 0x004af00001027983 */ /* 0x000ea80000100a00 */
[----:B------:R-:W3:Y:S04]  /*f4f70*/  LDL.64 R156, [R1+0x8aa8] ;  /* 0x008aa800019c7983 */ /* 0x000ee80000100a00 */
[----:B------:R-:W4:Y:S04]  /*f4f80*/  LDL.64 R160, [R1+0x9d78] ;  /* 0x009d780001a07983 */ /* 0x000f280000100a00 */
[----:B------:R-:W4:Y:S04]  /*f4f90*/  LDL.64 R144, [R1+0x4b00] ;  /* 0x004b000001907983 */ /* 0x000f280000100a00 */
[----:B------:R-:W4:Y:S04]  /*f4fa0*/  LDL.64 R158, [R1+0x9be8] ;  /* 0x009be800019e7983 */ /* 0x000f280000100a00 */
[----:B------:R-:W4:Y:S01]  /*f4fb0*/  LDL.LU.64 R154, [R1+0x8650] ;  /* 0x00865000019a7983 */ /* 0x000f220000300a00 */
[----:B------:R-:W-:Y:S01]  /*f4fc0*/  BSSY.RECONVERGENT B3, `(.L_x_5256) ;  /* 0x000001c000037945 */ /* 0x000fe20003800200 */
[----:B--2---:R-:W-:Y:S01]  /*f4fd0*/  DFMA R152, -R2, R132, R152 ;  /* 0x000000840298722b */ /* 0x004fe20000000198 */
[----:B---3--:R-:W1:Y:S01]  /*f4fe0*/  MUFU.RCP64H R3, R157 ;  /* 0x0000009d00037308 */ /* 0x008e620000001800 */
[----:B------:R-:W-:-:S06]  /*f4ff0*/  MOV R2, 0x1 ;  /* 0x0000000100027802 */ /* 0x000fcc0000000f00 */
[----:B----4-:R-:W-:-:S08]  /*f5000*/  DFMA R152, -R160, R122, R152 ;  /* 0x0000007aa098722b */ /* 0x010fd00000000198 */
        /* <DEDUP_REMOVED lines=23> */
.L_x_5257:
[----:B------:R-:W-:Y:S05]  /*f5180*/  BSYNC.RECONVERGENT B3 ;  /* 0x0000000000037941 */ /* 0x000fea0003800200 */
.L_x_5256:
[----:B------:R0:W-:Y:S04]  /*f5190*/  STL.64 [R0+0x2e0], R196 ;  /* 0x0002e0c400007387 */ /* 0x0001e80000100a00 */
[----:B------:R-:W2:Y:S04]  /*f51a0*/  LDL.128 R152, [R1+0x4aa0] ;  /* 0x004aa00001987983 */ /* 0x000ea80000100c00 */
[----:B------:R-:W3:Y:S04]  /*f51b0*/  LDL.64 R144, [R1+0x9a60] ;  /* 0x009a600001907983 */ /* 0x000ee80000100a00 */
[----:B------:R-:W4:Y:S04]  /*f51c0*/  LDL.64 R162, [R1+0x9a68] ;  /* 0x009a680001a27983 */ /* 0x000f280000100a00 */
[----:B------:R-:W4:Y:S04]  /*f51d0*/  LDL.64 R160, [R1+0x9030] ;  /* 0x0090300001a07983 */ /* 0x000f280000100a00 */
[----:B------:R-:W4:Y:S04]  /*f51e0*/  LDL.64 R158, [R1+0x9038] ;  /* 0x00903800019e7983 */ /* 0x000f280000100a00 */
[----:B------:R-:W4:Y:S01]  /*f51f0*/  LDL.64 R156, [R1+0x9e60] ;  /* 0x009e6000019c7983 */ /* 0x000f220000100a00 */
[----:B------:R-:W-:Y:S01]  /*f5200*/  IMAD.MOV.U32 R2, RZ, RZ, 0x1 ;  /* 0x00000001ff027424 */ /* 0x000fe200078e00ff */
[----:B------:R-:W-:Y:S01]  /*f5210*/  BSSY.RECONVERGENT B3, `(.L_x_5258) ;  /* 0x000001b000037945 */ /* 0x000fe20003800200 */
[----:B--2---:R-:W1:Y:S01]  /*f5220*/  MUFU.RCP64H R3, R155 ;  /* 0x0000009b00037308 */ /* 0x004e620000001800 */
[----:B---3--:R-:W-:-:S03]  /*f5230*/  DFMA R144, -R144, R192, R130 ;  /* 0x000000c09090722b */ /* 0x008fc60000000182 */
[----:B-1----:R-:W-:-:S05]  /*f5240*/  DFMA R130, -R154, R2, 1 ;  /* 0x3ff000009a82742b */ /* 0x002fca0000000102 */
[----:B----4-:R-:W-:-:S03]  /*f5250*/  DFMA R144, -R162, R172, R144 ;  /* 0x000000aca290722b */ /* 0x010fc60000000190 */
        /* <DEDUP_REMOVED lines=22> */
.L_x_5259:
[----:B------:R-:W-:Y:S05]  /*f53c0*/  BSYNC.RECONVERGENT B3 ;  /* 0x0000000000037941 */ /* 0x000fea0003800200 */
.L_x_5258:
[----:B------:R0:W-:Y:S04]  /*f53d0*/  STL.64 [R0+0x2d8], R212 ;  /* 0x0002d8d400007387 */ /* 0x0001e80000100a00 */
[----:B------:R-:W2:Y:S04]  /*f53e0*/  LDL.LU.64 R2, [R1+0x85e0] ;  /* 0x0085e00001027983 */ /* 0x000ea80000300a00 */
[----:B------:R-:W2:Y:S04]  /*f53f0*/  LDL.128 R156, [R1+0x4a50] ;  /* 0x004a5000019c7983 */ /* 0x000ea80000100c00 */
[----:B------:R-:W3:Y:S04]  /*f5400*/  LDL.128 R176, [R1+0x4a60] ;  /* 0x004a600001b07983 */ /* 0x000ee80000100c00 */
[----:B------:R-:W4:Y:S04]  /*f5410*/  LDL.64 R154, [R1+0x8588] ;  /* 0x00858800019a7983 */ /* 0x000f280000100a00 */
[----:B------:R-:W4:Y:S04]  /*f5420*/  LDL.128 R164, [R1+0x4a70] ;  /* 0x004a700001a47983 */ /* 0x000f280000100c00 */
[----:B------:R-:W4:Y:S01]  /*f5430*/  LDL.128 R160, [R1+0x4a80] ;  /* 0x004a800001a07983 */ /* 0x000f220000100c00 */
[----:B--2---:R-:W-:-:S08]  /*f5440*/  DFMA R2, -R156, R246, R2 ;  /* 0x000000f69c02722b */ /* 0x004fd00000000102 */
[----:B------:R-:W-:Y:S01]  /*f5450*/  DFMA R2, -R158, R182, R2 ;  /* 0x000000b69e02722b */ /* 0x000fe20000000102 */
[----:B------:R-:W2:Y:S07]  /*f5460*/  LDL.128 R156, [R1+0x4a90] ;  /* 0x004a9000019c7983 */ /* 0x000eae0000100c00 */
[----:B---3--:R-:W-:Y:S01]  /*f5470*/  DFMA R2, -R176, R194, R2 ;  /* 0x000000c2b002722b */ /* 0x008fe20000000102 */
[----:B----4-:R-:W1:Y:S07]  /*f5480*/  MUFU.RCP64H R131, R155 ;  /* 0x0000009b00837308 */ /* 0x010e6e0000001800 */
[----:B------:R-:W-:-:S08]  /*f5490*/  DFMA R2, -R178, R174, R2 ;  /* 0x000000aeb202722b */ /* 0x000fd00000000102 */
[----:B------:R-:W-:Y:S01]  /*f54a0*/  DFMA R2, -R164, R206, R2 ;  /* 0x000000cea402722b */ /* 0x000fe20000000102 */
[----:B------:R-:W-:-:S07]  /*f54b0*/  IMAD.MOV.U32 R130, RZ, RZ, 0x1 ;  /* 0x00000001ff827424 */ /* 0x000fce00078e00ff */
[----:B------:R-:W-:Y:S02]  /*f54c0*/  DFMA R2, -R166, R170, R2 ;  /* 0x000000aaa602722b */ /* 0x000fe40000000102 */
[----:B-1----:R-:W-:-:S06]  /*f54d0*/  DFMA R144, -R154, R130, 1 ;  /* 0x3ff000009a90742b */ /* 0x002fcc0000000182 */
[----:B------:R-:W-:Y:S02]  /*f54e0*/  DFMA R2, -R160, R120, R2 ;  /* 0x00000078a002722b */ /* 0x000fe40000000102 */
[----:B------:R-:W-:-:S06]  /*f54f0*/  DFMA R144, R144, R144, R144 ;  /* 0x000000909090722b */ /* 0x000fcc0000000090 */
[----:B------:R-:W-:Y:S02]  /*f5500*/  DFMA R2, -R162, R136, R2 ;  /* 0x00000088a202722b */ /* 0x000fe40000000102 */
[----:B------:R-:W-:-:S08]  /*f5510*/  DFMA R130, R130, R144, R130 ;  /* 0x000000908282722b */ /* 0x000fd00000000082 */
[----:B------:R-:W-:-:S08]  /*f5520*/  DFMA R144, -R154, R130, 1 ;  /* 0x3ff000009a90742b */ /* 0x000fd00000000182 */
[----:B------:R-:W-:Y:S01]  /*f5530*/  DFMA R130, R130, R144, R130 ;  /* 0x000000908282722b */ /* 0x000fe20000000082 */
[----:B------:R-:W-:Y:S01]  /*f5540*/  BSSY.RECONVERGENT B3, `(.L_x_5260) ;  /* 0x0000013000037945 */ /* 0x000fe20003800200 */
[----:B--2---:R-:W-:-:S08]  /*f5550*/  DFMA R2, -R156, R140, R2 ;  /* 0x0000008c9c02722b */ /* 0x004fd00000000102 */
        /* <DEDUP_REMOVED lines=17> */
.L_x_5261:
[----:B------:R-:W-:Y:S05]  /*f5670*/  BSYNC.RECONVERGENT B3 ;  /* 0x0000000000037941 */ /* 0x000fea0003800200 */
.L_x_5260:
        /* <DEDUP_REMOVED lines=40> */
[----:B------:R-:W-:-:S07]  /*f5900*/  MOV R252, 0xf5920 ;  /* 0x000f592000fc7802 */ /* 0x000fce0000000f00 */
[----:B-----5:R-:W-:Y:S05]  /*f5910*/  CALL.REL.NOINC `($__internal_4_$__cuda_sm20_div_rn_f64_full) ;  /* 0x00000184008c7944 */ /* 0x020fea0003c00000 */
[----:B------:R-:W-:Y:S02]  /*f5920*/  IMAD.MOV.U32 R144, RZ, RZ, R250 ;  /* 0x000000ffff907224 */ /* 0x000fe400078e00fa */
[----:B------:R-:W-:-:S07]  /*f5930*/  IMAD.MOV.U32 R145, RZ, RZ, R251 ;  /* 0x000000ffff917224 */ /* 0x000fce00078e00fb */
.L_x_5263:
[----:B------:R-:W-:Y:S05]  /*f5940*/  BSYNC.RECONVERGENT B3 ;  /* 0x0000000000037941 */ /* 0x000fea0003800200 */
.L_x_5262:
[----:B------:R-:W2:Y:S04]  /*f5950*/  LDL.64 R154, [R1+0x89d0] ;  /* 0x0089d000019a7983 */ /* 0x000ea80000100a00 */
[----:B------:R-:W3:Y:S04]  /*f5960*/  LDL.64 R126, [R1+0x89d8] ;  /* 0x0089d800017e7983 */ /* 0x000ee80000100a00 */
[----:B------:R-:W4:Y:S04]  /*f5970*/  LDL.64 R162, [R1+0x9920] ;  /* 0x0099200001a27983 */ /* 0x000f280000100a00 */
        /* <DEDUP_REMOVED lines=8> */
[----:B---3--:R-:W-:-:S08]  /*f5a00*/  DFMA R126, -R126, R202, R124 ;  /* 0x000000ca7e7e722b */ /* 0x008fd0000000017c */
[----:B----4-:R-:W-:Y:S02]  /*f5a10*/  DFMA R126, -R162, R192, R126 ;  /* 0x000000c0a27e722b */ /* 0x010fe4000000017e */
        /* <DEDUP_REMOVED lines=24> */
.L_x_5265:
[----:B------:R-:W-:Y:S05]  /*f5ba0*/  BSYNC.RECONVERGENT B3 ;  /* 0x0000000000037941 */ /* 0x000fea0003800200 */
.L_x_5264:
[----:B------:R0:W-:Y:S04]  /*f5bb0*/  STL.64 [R0+0x2c0], R124 ;  /* 0x0002c07c00007387 */ /* 0x0001e80000100a00 */
[----:B------:R-:W2:Y:S04]  /*f5bc0*/  LDL.64 R2, [R1+0x4980] ;  /* 0x0049800001027983 */ /* 0x000ea80000100a00 */
[----:B------:R-:W3:Y:S04]  /*f5bd0*/  LDL.LU.64 R158, [R1+0x85a0] ;  /* 0x0085a000019e7983 */ /* 0x000ee80000300a00 */
[----:B------:R-:W3:Y:S04]  /*f5be0*/  LDL.64 R152, [R1+0x9a78] ;  /* 0x009a780001987983 */ /* 0x000ee80000100a00 */
[----:B------:R-:W4:Y:S04]  /*f5bf0*/  LDL.64 R144, [R1+0x4990] ;  /* 0x0049900001907983 */ /* 0x000f280000100a00 */
        /* <DEDUP_REMOVED lines=26> */
[----:B------:R-:W-:-:S07]  /*f5da0*/  MOV R252, 0xf5dc0 ;  /* 0x000f5dc000fc7802 */ /* 0x000fce0000000f00 */
[----:B-----5:R-:W-:Y:S05]  /*f5db0*/  CALL.REL.NOINC `($__internal_4_$__cuda_sm20_div_rn_f64_full) ;  /* 0x0000018000647944 */ /* 0x020fea0003c00000 */
[----:B------:R-:W-:Y:S01]  /*f5dc0*/  IMAD.MOV.U32 R144, RZ, RZ, R250 ;  /* 0x000000ffff907224 */ /* 0x000fe200078e00fa */
[----:B------:R-:W-:-:S07]  /*f5dd0*/  MOV R145, R251 ;  /* 0x000000fb00917202 */ /* 0x000fce0000000f00 */
.L_x_5267:
[----:B------:R-:W-:Y:S05]  /*f5de0*/  BSYNC.RECONVERGENT B3 ;  /* 0x0000000000037941 */ /* 0x000fea0003800200 */
.L_x_5266:
[----:B------:R0:W-:Y:S04]  /*f5df0*/  STL.64 [R0+0x2b8], R144 ;  /* 0x0002b89000007387 */ /* 0x0001e80000100a00 */
[----:B------:R-:W2:Y:S04]  /*f5e00*/  LDL.128 R124, [R1+0x4940] ;  /* 0x00494000017c7983 */ /* 0x000ea80000100c00 */
[----:B------:R-:W3:Y:S04]  /*f5e10*/  LDL.LU.64 R160, [R1+0x85b0] ;  /* 0x0085b00001a07983 */ /* 0x000ee80000300a00 */
[----:B------:R-:W4:Y:S04]  /*f5e20*/  LDL.128 R156, [R1+0x4950] ;  /* 0x00495000019c7983 */ /* 0x000f280000100c00 */
[----:B------:R-:W4:Y:S01]  /*f5e30*/  LDL.128 R152, [R1+0x4960] ;  /* 0x0049600001987983 */ /* 0x000f220000100c00 */
[----:B------:R-:W-:Y:S01]  /*f5e40*/  IMAD.MOV.U32 R2, RZ, RZ, 0x1 ;  /* 0x00000001ff027424 */ /* 0x000fe200078e00ff */
[----:B------:R-:W-:Y:S01]  /*f5e50*/  BSSY.RECONVERGENT B3, `(.L_x_5268) ;  /* 0x000001b000037945 */ /* 0x000fe20003800200 */
[----:B--2---:R-:W1:Y:S01]  /*f5e60*/  MUFU.RCP64H R3, R125 ;  /* 0x0000007d00037308 */ /* 0x004e620000001800 */
[----:B---3--:R-:W-:-:S08]  /*f5e70*/  DFMA R126, -R126, R142, R160 ;  /* 0x0000008e7e7e722b */ /* 0x008fd000000001a0 */
[----:B----4-:R-:W-:Y:S02]  /*f5e80*/  DFMA R126, -R156, R128, R126 ;  /* 0x000000809c7e722b */ /* 0x010fe4000000017e */
        /* <DEDUP_REMOVED lines=23> */
.L_x_5269:
[----:B------:R-:W-:Y:S05]  /*f6000*/  BSYNC.RECONVERGENT B3 ;  /* 0x0000000000037941 */ /* 0x000fea0003800200 */
.L_x_5268:
[----:B------:R0:W-:Y:S04]  /*f6010*/  STL.64 [R0+0x2b0], R126 ;  /* 0x0002b07e00007387 */ /* 0x0001e80000100a00 */
[----:B------:R-:W2:Y:S04]  /*f6020*/  LDL.LU.64 R2, [R1+0x85c8] ;  /* 0x0085c80001027983 */ /* 0x000ea80000300a00 */
[----:B------:R-:W2:Y:S04]  /*f6030*/  LDL.128 R156, [R1+0x4900] ;  /* 0x00490000019c7983 */ /* 0x000ea80000100c00 */
[----:B------:R-:W3:Y:S04]  /*f6040*/  LDL.64 R160, [R1+0x85a8] ;  /* 0x0085a80001a07983 */ /* 0x000ee80000100a00 */
[----:B------:R-:W4:Y:S04]  /*f6050*/  LDL.128 R152, [R1+0x4910] ;  /* 0x0049100001987983 */ /* 0x000f280000100c00 */
[----:B0-----:R-:W4:Y:S01]  /*f6060*/  LDL.128 R124, [R1+0x4920] ;  /* 0x00492000017c7983 */ /* 0x001f220000100c00 */
[----:B------:R-:W-:Y:S01]  /*f6070*/  BSSY.RECONVERGENT B3, `(.L_x_5270) ;  /* 0x000001d000037945 */ /* 0x000fe20003800200 */
[----:B--2---:R-:W-:Y:S01]  /*f6080*/  DFMA R2, -R156, R190, R2 ;  /* 0x000000be9c02722b */ /* 0x004fe20000000102 */
[----:B---3--:R-:W0:Y:S01]  /*f6090*/  MUFU.RCP64H R157, R161 ;  /* 0x000000a1009d7308 */ /* 0x008e220000001800 */
[----:B------:R-:W-:-:S06]  /*f60a0*/  IMAD.MOV.U32 R156, RZ, RZ, 0x1 ;  /* 0x00000001ff9c7424 */ /* 0x000fcc00078e00ff */
[----:B------:R-:W-:-:S08]  /*f60b0*/  DFMA R2, -R158, R186, R2 ;  /* 0x000000ba9e02722b */ /* 0x000fd00000000102 */
[----:B----4-:R-:W-:Y:S02]  /*f60c0*/  DFMA R2, -R152, R128, R2 ;  /* 0x000000809802722b */ /* 0x010fe40000000102 */
[----:B0-----:R-:W-:-:S06]  /*f60d0*/  DFMA R152, -R160, R156, 1 ;  /* 0x3ff00000a098742b */ /* 0x001fcc000000019c */
        /* <DEDUP_REMOVED lines=22> */
.L_x_5271:
[----:B------:R-:W-:Y:S05]  /*f6240*/  BSYNC.RECONVERGENT B3 ;  /* 0x0000000000037941 */ /* 0x000fea0003800200 */
.L_x_5270:
[----:B------:R0:W-:Y:S04]  /*f6250*/  STL.64 [R0+0x2a8], R124 ;  /* 0x0002a87c00007387 */ /* 0x0001e80000100a00 */
[----:B------:R-:W2:Y:S04]  /*f6260*/  LDL.64 R2, [R1+0x48c8] ;  /* 0x0048c80001027983 */ /* 0x000ea80000100a00 */
[----:B------:R-:W3:Y:S04]  /*f6270*/  LDL.128 R152, [R1+0x48d0] ;  /* 0x0048d00001987983 */ /* 0x000ee80000100c00 */
[----:B0-----:R-:W4:Y:S01]  /*f6280*/  LDL.128 R124, [R1+0x48e0] ;  /* 0x0048e000017c7983 */ /* 0x001f220000100c00 */
[----:B------:R-:W-:Y:S01]  /*f6290*/  MOV R156, 0x1 ;  /* 0x00000001009c7802 */ /* 0x000fe20000000f00 */
[----:B------:R-:W-:Y:S01]  /*f62a0*/  BSSY.RECONVERGENT B3, `(.L_x_5272) ;  /* 0x0000019000037945 */ /* 0x000fe20003800200 */
[----:B--2---:R-:W0:Y:S01]  /*f62b0*/  MUFU.RCP64H R157, R3 ;  /* 0x00000003009d7308 */ /* 0x004e220000001800 */
[----:B---3--:R-:W-:-:S08]  /*f62c0*/  DFMA R116, -R152, R196, R116 ;  /* 0x000000c49874722b */ /* 0x008fd00000000174 */
[----:B------:R-:W-:Y:S02]  /*f62d0*/  DFMA R116, -R154, R132, R116 ;  /* 0x000000849a74722b */ /* 0x000fe40000000174 */
[----:B0-----:R-:W-:-:S06]  /*f62e0*/  DFMA R152, -R2, R156, 1 ;  /* 0x3ff000000298742b */ /* 0x001fcc000000019c */
[----:B----4-:R-:W-:Y:S02]  /*f62f0*/  DFMA R116, -R124, R72, R116 ;  /* 0x000000487c74722b */ /* 0x010fe40000000174 */
        /* <DEDUP_REMOVED lines=17> */
[----:B------:R-:W-:Y:S02]  /*f6410*/  IMAD.MOV.U32 R158, RZ, RZ, R250 ;  /* 0x000000ffff9e7224 */ /* 0x000fe400078e00fa */
[----:B------:R-:W-:-:S07]  /*f6420*/  IMAD.MOV.U32 R159, RZ, RZ, R251 ;  /* 0x000000ffff9f7224 */ /* 0x000fce00078e00fb */
.L_x_5273:
[----:B------:R-:W-:Y:S05]  /*f6430*/  BSYNC.RECONVERGENT B3 ;  /* 0x0000000000037941 */ /* 0x000fea0003800200 */
.L_x_5272:
[----:B------:R-:W2:Y:S04]  /*f6440*/  LDL.64 R126, [R1+0x89b0] ;  /* 0x0089b000017e7983 */ /* 0x000ea80000100a00 */
[----:B------:R-:W3:Y:S04]  /*f6450*/  LDL.64 R156, [R1+0x89b8] ;  /* 0x0089b800019c7983 */ /* 0x000ee80000100a00 */
        /* <DEDUP_REMOVED lines=31> */
.L_x_5275:
[----:B------:R-:W-:Y:S05]  /*f6650*/  BSYNC.RECONVERGENT B3 ;  /* 0x0000000000037941 */ /* 0x000fea0003800200 */
.L_x_5274:
[----:B------:R-:W2:Y:S04]  /*f6660*/  LDL.64 R126, [R1+0x8a88] ;  /* 0x008a8800017e7983 */ /* 0x000ea80000100a00 */
[----:B------:R0:W-:Y:S04]  /*f6670*/  STL.64 [R0+0x298], R116 ;  /* 0x0002987400007387 */ /* 0x0001e80000100a00 */
[----:B------:R-:W3:Y:S04]  /*f6680*/  LDL.64 R124, [R1+0x4888] ;  /* 0x00488800017c7983 */ /* 0x000ee80000100a00 */
[----:B------:R-:W4:Y:S04]  /*f6690*/  LDL.64 R154, [R1+0x8e50] ;  /* 0x008e5000019a7983 */ /* 0x000f280000100a00 */
[----:B------:R-:W4:Y:S01]  /*f66a0*/  LDL.64 R152, [R1+0x8e58] ;  /* 0x008e580001987983 */ /* 0x000f220000100a00 */
[----:B------:R-:W-:Y:S01]  /*f66b0*/  IMAD.MOV.U32 R2, RZ, RZ, 0x1 ;  /* 0x00000001ff027424 */ /* 0x000fe200078e00ff */
[----:B------:R-:W-:Y:S01]  /*f66c0*/  BSSY.RECONVERGENT B3, `(.L_x_5276) ;  /* 0x0000019000037945 */ /* 0x000fe20003800200 */
[----:B--2---:R-:W1:Y:S04]  /*f66d0*/  MUFU.RCP64H R3, R127 ;  /* 0x0000007f00037308 */ /* 0x004e680000001800 */
        /* <DEDUP_REMOVED lines=23> */
.L_x_5277:
[----:B------:R-:W-:Y:S05]  /*f6850*/  BSYNC.RECONVERGENT B3 ;  /* 0x0000000000037941 */ /* 0x000fea0003800200 */
.L_x_5276:
[----:B------:R-:W2:Y:S04]  /*f6860*/  LDL.64 R124, [R1+0x8a80] ;  /* 0x008a8000017c7983 */ /* 0x000ea80000100a00 */
[----:B------:R-:W3:Y:S04]  /*f6870*/  LDL.64 R156, [R1+0x9e50] ;  /* 0x009e5000019c7983 */ /* 0x000ee80000100a00 */
[----:B------:R0:W-:Y:S04]  /*f6880*/  STL.64 [R0+0x290], R112 ;  /* 0x0002907000007387 */ /* 0x0001e80000100a00 */
        /* <DEDUP_REMOVED lines=34> */
.L_x_5279:
[----:B------:R-:W-:Y:S05]  /*f6ab0*/  BSYNC.RECONVERGENT B3 ;  /* 0x0000000000037941 */ /* 0x000fea0003800200 */
.L_x_5278:
[----:B------:R0:W-:Y:S04]  /*f6ac0*/  STL.64 [R0+0x288], R156 ;  /* 0x0002889c00007387 */ /* 0x0001e80000100a00 */
[----:B------:R-:W2:Y:S04]  /*f6ad0*/  LDL.128 R152, [R1+0x4810] ;  /* 0x0048100001987983 */ /* 0x000ea80000100c00 */
[----:B------:R-:W3:Y:S04]  /*f6ae0*/  LDL.128 R124, [R1+0x4820] ;  /* 0x00482000017c7983 */ /* 0x000ee80000100c00 */
[----:B------:R-:W4:Y:S01]  /*f6af0*/  LDL.128 R112, [R1+0x4800] ;  /* 0x0048000001707983 */ /* 0x000f220000100c00 */
[----:B--2---:R-:W-:-:S03]  /*f6b00*/  DFMA R2, -R152, R130, R108 ;  /* 0x000000829802722b */ /* 0x004fc6000000016c */
[----:B------:R-:W2:Y:S04]  /*f6b10*/  LDL.128 R108, [R1+0x4830] ;  /* 0x00483000016c7983 */ /* 0x000ea80000100c00 */
[----:B------:R-:W2:Y:S01]  /*f6b20*/  LDL.64 R130, [R1+0x4840] ;  /* 0x0048400001827983 */ /* 0x000ea20000100a00 */
[----:B------:R-:W-:-:S08]  /*f6b30*/  DFMA R2, -R154, R194, R2 ;  /* 0x000000c29a02722b */ /* 0x000fd00000000102 */
[----:B---3--:R-:W-:Y:S01]  /*f6b40*/  DFMA R2, -R124, R174, R2 ;  /* 0x000000ae7c02722b */ /* 0x008fe20000000102 */
[----:B----4-:R-:W1:Y:S01]  /*f6b50*/  MUFU.RCP64H R125, R115 ;  /* 0x00000073007d7308 */ /* 0x010e620000001800 */
[----:B------:R-:W-:-:S06]  /*f6b60*/  MOV R124, 0x1 ;  /* 0x00000001007c7802 */ /* 0x000fcc0000000f00 */
        /* <DEDUP_REMOVED lines=25> */
.L_x_5281:
[----:B------:R-:W-:Y:S05]  /*f6d00*/  BSYNC.RECONVERGENT B3 ;  /* 0x0000000000037941 */ /* 0x000fea0003800200 */
.L_x_5280:
[----:B------:R0:W-:Y:S04]  /*f6d10*/  STL.64 [R0+0x280], R108 ;  /* 0x0002806c00007387 */ /* 0x0001e80000100a00 */
[----:B------:R-:W2:Y:S04]  /*f6d20*/  LDL.128 R124, [R1+0x47f0] ;  /* 0x0047f000017c7983 */ /* 0x000ea80000100c00 */
[----:B0-----:R-:W3:Y:S01]  /*f6d30*/  LDL.128 R108, [R1+0x47e0] ;  /* 0x0047e000016c7983 */ /* 0x001ee20000100c00 */
[----:B------:R-:W-:Y:S01]  /*f6d40*/  IMAD.MOV.U32 R2, RZ, RZ, 0x1 ;  /* 0x00000001ff027424 */ /* 0x000fe200078e00ff */
[----:B------:R-:W-:Y:S01]  /*f6d50*/  BSSY.RECONVERGENT B3, `(.L_x_5282) ;  /* 0x0000019000037945 */ /* 0x000fe20003800200 */
[----:B---3--:R-:W0:Y:S01]  /*f6d60*/  MUFU.RCP64H R3, R111 ;  /* 0x0000006f00037308 */ /* 0x008e220000001800 */
[----:B--2---:R-:W-:-:S03]  /*f6d70*/  DFMA R106, -R124, R190, R106 ;  /* 0x000000be7c6a722b */ /* 0x004fc6000000016a */
        /* <DEDUP_REMOVED lines=22> */
.L_x_5283:
[----:B------:R-:W-:Y:S05]  /*f6ee0*/  BSYNC.RECONVERGENT B3 ;  /* 0x0000000000037941 */ /* 0x000fea0003800200 */
.L_x_5282:
[----:B------:R-:W2:Y:S04]  /*f6ef0*/  LDL.64 R2, [R1+0x8ad8] ;  /* 0x008ad80001027983 */ /* 0x000ea80000100a00 */
[----:B------:R-:W3:Y:S04]  /*f6f00*/  LDL.64 R110, [R1+0x8ad0] ;  /* 0x008ad000016e7983 */ /* 0x000ee80000100a00 */
[----:B------:R0:W-:Y:S04]  /*f6f10*/  STL.64 [R0+0x278], R106 ;  /* 0x0002786a00007387 */ /* 0x0001e80000100a00 */
[----:B------:R-:W4:Y:S04]  /*f6f20*/  LDL.128 R124, [R1+0x47c0] ;  /* 0x0047c000017c7983 */ /* 0x000f280000100c00 */
[----:B------:R-:W4:Y:S01]  /*f6f30*/  LDL.128 R112, [R1+0x47d0] ;  /* 0x0047d00001707983 */ /* 0x000f220000100c00 */
[----:B------:R-:W-:Y:S01]  /*f6f40*/  BSSY.RECONVERGENT B3, `(.L_x_5284) ;  /* 0x000001d000037945 */ /* 0x000fe20003800200 */
[----:B--2---:R-:W-:Y:S01]  /*f6f50*/  DFMA R2, -R2, R202, R104 ;  /* 0x000000ca0202722b */ /* 0x004fe20000000168 */
[----:B------:R-:W-:Y:S01]  /*f6f60*/  IMAD.MOV.U32 R104, RZ, RZ, 0x1 ;  /* 0x00000001ff687424 */ /* 0x000fe200078e00ff */
[----:B---3--:R-:W0:Y:S06]  /*f6f70*/  MUFU.RCP64H R105, R111 ;  /* 0x0000006f00697308 */ /* 0x008e2c0000001800 */
[----:B----4-:R-:W-:-:S08]  /*f6f80*/  DFMA R2, -R124, R192, R2 ;  /* 0x000000c07c02722b */ /* 0x010fd00000000102 */
        /* <DEDUP_REMOVED lines=24> */
.L_x_5285:
[----:B------:R-:W-:Y:S05]  /*f7110*/  BSYNC.RECONVERGENT B3 ;  /* 0x0000000000037941 */ /* 0x000fea0003800200 */
.L_x_5284:
[----:B------:R0:W-:Y:S04]  /*f7120*/  STL.64 [R0+0x270], R104 ;  /* 0x0002706800007387 */ /* 0x0001e80000100a00 */
[----:B------:R-:W2:Y:S04]  /*f7130*/  LDL.128 R108, [R1+0x47a0] ;  /* 0x0047a000016c7983 */ /* 0x000ea80000100c00 */
[----:B0-----:R-:W3:Y:S01]  /*f7140*/  LDL.128 R104, [R1+0x4790] ;  /* 0x0047900001687983 */ /* 0x001ee20000100c00 */
[----:B------:R-:W-:Y:S01]  /*f7150*/  MOV R2, 0x1 ;  /* 0x0000000100027802 */ /* 0x000fe20000000f00 */
[----:B------:R-:W-:Y:S01]  /*f7160*/  BSSY.RECONVERGENT B3, `(.L_x_5286) ;  /* 0x0000019000037945 */ /* 0x000fe20003800200 */
[----:B---3--:R-:W0:Y:S01]  /*f7170*/  MUFU.RCP64H R3, R105 ;  /* 0x0000006900037308 */ /* 0x008e220000001800 */
[----:B------:R-:W-:-:S03]  /*f7180*/  DFMA R102, -R106, R168, R102 ;  /* 0x000000a86a66722b */ /* 0x000fc60000000166 */
[----:B0-----:R-:W-:-:S08]  /*f7190*/  DFMA R106, -R104, R2, 1 ;  /* 0x3ff00000686a742b */ /* 0x001fd00000000102 */
[----:B------:R-:W-:Y:S02]  /*f71a0*/  DFMA R106, R106, R106, R106 ;  /* 0x0000006a6a6a722b */ /* 0x000fe4000000006a */
[----:B--2---:R-:W-:-:S06]  /*f71b0*/  DFMA R102, -R108, R122, R102 ;  /* 0x0000007a6c66722b */ /* 0x004fcc0000000166 */
        /* <DEDUP_REMOVED lines=19> */
.L_x_5287:
[----:B------:R-:W-:Y:S05]  /*f72f0*/  BSYNC.RECONVERGENT B3 ;  /* 0x0000000000037941 */ /* 0x000fea0003800200 */
.L_x_5286:
[----:B------:R0:W-:Y:S04]  /*f7300*/  STL.64 [R0+0x268], R102 ;  /* 0x0002686600007387 */ /* 0x0001e80000100a00 */
[----:B------:R-:W2:Y:S04]  /*f7310*/  LDL.128 R104, [R1+0x4760] ;  /* 0x0047600001687983 */ /* 0x000ea80000100c00 */
[----:B------:R-:W3:Y:S04]  /*f7320*/  LDL.128 R112, [R1+0x4770] ;  /* 0x0047700001707983 */ /* 0x000ee80000100c00 */
[----:B------:R-:W4:Y:S01]  /*f7330*/  LDL.128 R108, [R1+0x4780] ;  /* 0x00478000016c7983 */ /* 0x000f220000100c00 */
[----:B------:R-:W-:Y:S01]  /*f7340*/  IMAD.MOV.U32 R2, RZ, RZ, 0x1 ;  /* 0x00000001ff027424 */ /* 0x000fe200078e00ff */
[----:B------:R-:W-:Y:S01]  /*f7350*/  BSSY.RECONVERGENT B3, `(.L_x_5288) ;  /* 0x000001a000037945 */ /* 0x000fe20003800200 */
[----:B--2---:R-:W0:Y:S01]  /*f7360*/  MUFU.RCP64H R3, R107 ;  /* 0x0000006b00037308 */ /* 0x004e220000001800 */
[----:B---3--:R-:W-:-:S08]  /*f7370*/  DFMA R100, -R112, R144, R100 ;  /* 0x000000907064722b */ /* 0x008fd00000000164 */
[----:B------:R-:W-:Y:S02]  /*f7380*/  DFMA R100, -R114, R122, R100 ;  /* 0x0000007a7264722b */ /* 0x000fe40000000164 */
[----:B0-----:R-:W-:-:S06]  /*f7390*/  DFMA R102, -R106, R2, 1 ;  /* 0x3ff000006a66742b */ /* 0x001fcc0000000102 */
[----:B----4-:R-:W-:Y:S02]  /*f73a0*/  DFMA R100, -R108, R118, R100 ;  /* 0x000000766c64722b */ /* 0x010fe40000000164 */
        /* <DEDUP_REMOVED lines=20> */
.L_x_5289:
[----:B------:R-:W-:Y:S05]  /*f74f0*/  BSYNC.RECONVERGENT B3 ;  /* 0x0000000000037941 */ /* 0x000fea0003800200 */
.L_x_5288:
[----:B------:R0:W-:Y:S04]  /*f7500*/  STL.64 [R0+0x260], R114 ;  /* 0x0002607200007387 */ /* 0x0001e80000100a00 */
[----:B------:R-:W2:Y:S01]  /*f7510*/  LDL.128 R100, [R1+0x4750] ;  /* 0x0047500001647983 */ /* 0x000ea20000100c00 */
[----:B------:R-:W-:Y:S01]  /*f7520*/  IMAD.MOV.U32 R2, RZ, RZ, 0x1 ;  /* 0x00000001ff027424 */ /* 0x000fe200078e00ff */
[----:B------:R-:W-:Y:S01]  /*f7530*/  BSSY.RECONVERGENT B3, `(.L_x_5290) ;  /* 0x0000018000037945 */ /* 0x000fe20003800200 */
[----:B--2---:R-:W1:Y:S01]  /*f7540*/  MUFU.RCP64H R3, R101 ;  /* 0x0000006500037308 */ /* 0x004e620000001800 */
[----:B------:R-:W-:-:S03]  /*f7550*/  DFMA R98, -R102, R134, R98 ;  /* 0x000000866662722b */ /* 0x000fc60000000162 */
        /* <DEDUP_REMOVED lines=21> */
.L_x_5291:
[----:B------:R-:W-:Y:S05]  /*f76b0*/  BSYNC.RECONVERGENT B3 ;  /* 0x0000000000037941 */ /* 0x000fea0003800200 */
.L_x_5290:
[----:B------:R0:W-:Y:S04]  /*f76c0*/  STL.64 [R0+0x258], R112 ;  /* 0x0002587000007387 */ /* 0x0001e80000100a00 */
[----:B------:R-:W2:Y:S04]  /*f76d0*/  LDL.128 R100, [R1+0x4720] ;  /* 0x0047200001647983 */ /* 0x000ea80000100c00 */
[----:B------:R-:W3:Y:S04]  /*f76e0*/  LDL.128 R104, [R1+0x4730] ;  /* 0x0047300001687983 */ /* 0x000ee80000100c00 */
[----:B------:R-:W4:Y:S01]  /*f76f0*/  LDL.128 R108, [R1+0x4740] ;  /* 0x00474000016c7983 */ /* 0x000f220000100c00 */
[----:B------:R-:W-:Y:S01]  /*f7700*/  BSSY.RECONVERGENT B3, `(.L_x_5292) ;  /* 0x000001c000037945 */ /* 0x000fe20003800200 */
[----:B--2---:R-:W-:Y:S01]  /*f7710*/  DFMA R2, -R102, R188, R96 ;  /* 0x000000bc6602722b */ /* 0x004fe20000000160 */
[----:B------:R-:W1:Y:S01]  /*f7720*/  MUFU.RCP64H R97, R101 ;  /* 0x0000006500617308 */ /* 0x000e620000001800 */
[----:B------:R-:W-:-:S06]  /*f7730*/  MOV R96, 0x1 ;  /* 0x0000000100607802 */ /* 0x000fcc0000000f00 */
[----:B---3--:R-:W-:-:S08]  /*f7740*/  DFMA R2, -R104, R168, R2 ;  /* 0x000000a86802722b */ /* 0x008fd00000000102 */
[----:B------:R-:W-:Y:S02]  /*f7750*/  DFMA R2, -R106, R128, R2 ;  /* 0x000000806a02722b */ /* 0x000fe40000000102 */
[----:B-1----:R-:W-:-:S06]  /*f7760*/  DFMA R98, -R100, R96, 1 ;  /* 0x3ff000006462742b */ /* 0x002fcc0000000160 */
        /* <DEDUP_REMOVED lines=21> */
.L_x_5293:
[----:B------:R-:W-:Y:S05]  /*f78c0*/  BSYNC.RECONVERGENT B3 ;  /* 0x0000000000037941 */ /* 0x000fea0003800200 */
.L_x_5292:
[----:B------:R0:W-:Y:S04]  /*f78d0*/  STL.64 [R0+0x250], R96 ;  /* 0x0002506000007387 */ /* 0x0001e80000100a00 */
[----:B------:R-:W2:Y:S04]  /*f78e0*/  LDL.64 R104, [R1+0x8f30] ;  /* 0x008f300001687983 */ /* 0x000ea80000100a00 */
[----:B------:R-:W3:Y:S04]  /*f78f0*/  LDL.64 R102, [R1+0x8f38] ;  /* 0x008f380001667983 */ /* 0x000ee80000100a00 */
[----:B0-----:R-:W4:Y:S01]  /*f7900*/  LDL.128 R96, [R1+0x4700] ;  /* 0x0047000001607983 */ /* 0x001f220000100c00 */
[----:B------:R-:W-:Y:S01]  /*f7910*/  IMAD.MOV.U32 R2, RZ, RZ, 0x1 ;  /* 0x00000001ff027424 */ /* 0x000fe200078e00ff */
[----:B------:R-:W-:Y:S01]  /*f7920*/  BSSY.RECONVERGENT B3, `(.L_x_5294) ;  /* 0x0000019000037945 */ /* 0x000fe20003800200 */
[----:B----4-:R-:W0:Y:S01]  /*f7930*/  MUFU.RCP64H R3, R97 ;  /* 0x0000006100037308 */ /* 0x010e220000001800 */
[----:B------:R-:W-:-:S03]  /*f7940*/  DFMA R94, -R98, R122, R94 ;  /* 0x0000007a625e722b */ /* 0x000fc6000000015e */
[----:B0-----:R-:W-:-:S08]  /*f7950*/  DFMA R100, -R96, R2, 1 ;  /* 0x3ff000006064742b */ /* 0x001fd00000000102 */
[----:B------:R-:W-:-:S08]  /*f7960*/  DFMA R100, R100, R100, R100 ;  /* 0x000000646464722b */ /* 0x000fd00000000064 */
[----:B------:R-:W-:Y:S02]  /*f7970*/  DFMA R98, R2, R100, R2 ;  /* 0x000000640262722b */ /* 0x000fe40000000002 */
[----:B--2---:R-:W-:-:S06]  /*f7980*/  DFMA R2, -R104, R72, R94 ;  /* 0x000000486802722b */ /* 0x004fcc000000015e */
[----:B------:R-:W-:Y:S02]  /*f7990*/  DFMA R94, -R96, R98, 1 ;  /* 0x3ff00000605e742b */ /* 0x000fe40000000162 */
[----:B---3--:R-:W-:-:S06]  /*f79a0*/  DFMA R2, -R102, R16, R2 ;  /* 0x000000106602722b */ /* 0x008fcc0000000102 */
        /* <DEDUP_REMOVED lines=16> */
.L_x_5295:
[----:B------:R-:W-:Y:S05]  /*f7ab0*/  BSYNC.RECONVERGENT B3 ;  /* 0x0000000000037941 */ /* 0x000fea0003800200 */
.L_x_5294:
[----:B------:R0:W-:Y:S04]  /*f7ac0*/  STL.64 [R0+0x248], R106 ;  /* 0x0002486a00007387 */ /* 0x0001e80000100a00 */
[----:B------:R-:W2:Y:S04]  /*f7ad0*/  LDL.128 R96, [R1+0x46e0] ;  /* 0x0046e00001607983 */ /* 0x000ea80000100c00 */
[----:B------:R-:W3:Y:S01]  /*f7ae0*/  LDL.128 R100, [R1+0x46f0] ;  /* 0x0046f00001647983 */ /* 0x000ee20000100c00 */
[----:B------:R-:W-:Y:S01]  /*f7af0*/  IMAD.MOV.U32 R2, RZ, RZ, 0x1 ;  /* 0x00000001ff027424 */ /* 0x000fe200078e00ff */
[----:B------:R-:W-:Y:S01]  /*f7b00*/  BSSY.RECONVERGENT B3, `(.L_x_5296) ;  /* 0x0000019000037945 */ /* 0x000fe20003800200 */
[----:B--2---:R-:W1:Y:S01]  /*f7b10*/  MUFU.RCP64H R3, R97 ;  /* 0x0000006100037308 */ /* 0x004e620000001800 */
[----:B------:R-:W-:-:S08]  /*f7b20*/  DFMA R92, -R98, R198, R92 ;  /* 0x000000c6625c722b */ /* 0x000fd0000000015c */
[----:B---3--:R-:W-:Y:S02]  /*f7b30*/  DFMA R92, -R100, R122, R92 ;  /* 0x0000007a645c722b */ /* 0x008fe4000000015c */
        /* <DEDUP_REMOVED lines=21> */
.L_x_5297:
[----:B------:R-:W-:Y:S05]  /*f7c90*/  BSYNC.RECONVERGENT B3 ;  /* 0x0000000000037941 */ /* 0x000fea0003800200 */
.L_x_5296:
[----:B------:R0:W-:Y:S04]  /*f7ca0*/  STL.64 [R0+0x240], R92 ;  /* 0x0002405c00007387 */ /* 0x0001e80000100a00 */
[----:B------:R-:W2:Y:S04]  /*f7cb0*/  LDL.LU.64 R102, [R1+0x8448] ;  /* 0x0084480001667983 */ /* 0x000ea80000300a00 */
[----:B------:R-:W3:Y:S04]  /*f7cc0*/  LDL.64 R100, [R1+0x9b70] ;  /* 0x009b700001647983 */ /* 0x000ee80000100a00 */
[----:B0-----:R-:W4:Y:S04]  /*f7cd0*/  LDL.128 R92, [R1+0x46c0] ;  /* 0x0046c000015c7983 */ /* 0x001f280000100c00 */
[----:B------:R-:W3:Y:S01]  /*f7ce0*/  LDL.64 R98, [R1+0x9b78] ;  /* 0x009b780001627983 */ /* 0x000ee20000100a00 */
[----:B------:R-:W-:Y:S01]  /*f7cf0*/  MOV R2, 0x1 ;  /* 0x0000000100027802 */ /* 0x000fe20000000f00 */
[----:B------:R-:W-:Y:S01]  /*f7d00*/  BSSY.RECONVERGENT B3, `(.L_x_5298) ;  /* 0x0000019000037945 */ /* 0x000fe20003800200 */
[----:B----4-:R-:W0:Y:S01]  /*f7d10*/  MUFU.RCP64H R3, R93 ;  /* 0x0000005d00037308 */ /* 0x010e220000001800 */
[----:B--2---:R-:W-:-:S03]  /*f7d20*/  DFMA R94, -R94, R188, R102 ;  /* 0x000000bc5e5e722b */ /* 0x004fc60000000166 */
[----:B0-----:R-:W-:-:S08]  /*f7d30*/  DFMA R96, -R92, R2, 1 ;  /* 0x3ff000005c60742b */ /* 0x001fd00000000102 */
        /* <DEDUP_REMOVED lines=21> */
.L_x_5299:
[----:B------:R-:W-:Y:S05]  /*f7e90*/  BSYNC.RECONVERGENT B3 ;  /* 0x0000000000037941 */ /* 0x000fea0003800200 */
.L_x_5298:
[----:B------:R0:W-:Y:S04]  /*f7ea0*/  STL.64 [R0+0x238], R94 ;  /* 0x0002385e00007387 */ /* 0x0001e80000100a00 */
[----:B------:R-:W2:Y:S04]  /*f7eb0*/  LDL.LU.64 R100, [R1+0x85d0] ;  /* 0x0085d00001647983 */ /* 0x000ea80000300a00 */
[----:B------:R-:W3:Y:S04]  /*f7ec0*/  LDL.128 R96, [R1+0x46b0] ;  /* 0x0046b00001607983 */ /* 0x000ee80000100c00 */
[----:B0-----:R-:W4:Y:S01]  /*f7ed0*/  LDL.128 R92, [R1+0x46a0] ;  /* 0x0046a000015c7983 */ /* 0x001f220000100c00 */
[----:B------:R-:W-:Y:S01]  /*f7ee0*/  IMAD.MOV.U32 R2, RZ, RZ, 0x1 ;  /* 0x00000001ff027424 */ /* 0x000fe200078e00ff */
[----:B------:R-:W-:Y:S01]  /*f7ef0*/  BSSY.RECONVERGENT B3, `(.L_x_5300) ;  /* 0x0000019000037945 */ /* 0x000fe20003800200 */
[----:B----4-:R-:W0:Y:S01]  /*f7f00*/  MUFU.RCP64H R3, R93 ;  /* 0x0000005d00037308 */ /* 0x010e220000001800 */
[----:B--2---:R-:W-:-:S03]  /*f7f10*/  DFMA R94, -R94, R158, R100 ;  /* 0x0000009e5e5e722b */ /* 0x004fc60000000164 */
[----:B0-----:R-:W-:-:S08]  /*f7f20*/  DFMA R100, -R92, R2, 1 ;  /* 0x3ff000005c64742b */ /* 0x001fd00000000102 */
        /* <DEDUP_REMOVED lines=21> */
.L_x_5301:
[----:B------:R-:W-:Y:S05]  /*f8080*/  BSYNC.RECONVERGENT B3 ;  /* 0x0000000000037941 */ /* 0x000fea0003800200 */
.L_x_5300:
[----:B------:R0:W-:Y:S04]  /*f8090*/  STL.64 [R0+0x230], R104 ;  /* 0x0002306800007387 */ /* 0x0001e80000100a00 */
[----:B------:R-:W2:Y:S04]  /*f80a0*/  LDL.128 R92, [R1+0x4670] ;  /* 0x00467000015c7983 */ /* 0x000ea80000100c00 */
[----:B------:R-:W3:Y:S04]  /*f80b0*/  LDL.64 R102, [R1+0x8ea0] ;  /* 0x008ea00001667983 */ /* 0x000ee80000100a00 */
[----:B------:R-:W4:Y:S04]  /*f80c0*/  LDL.64 R100, [R1+0x8ea8] ;  /* 0x008ea80001647983 */ /* 0x000f280000100a00 */
[----:B------:R-:W4:Y:S01]  /*f80d0*/  LDL.LU.64 R98, [R1+0x8660] ;  /* 0x0086600001627983 */ /* 0x000f220000300a00 */
        /* <DEDUP_REMOVED lines=26> */
.L_x_5303:
[----:B------:R-:W-:Y:S05]  /*f8280*/  BSYNC.RECONVERGENT B3 ;  /* 0x0000000000037941 */ /* 0x000fea0003800200 */
.L_x_5302:
[----:B------:R0:W-:Y:S04]  /*f8290*/  STL.64 [R0+0x228], R90 ;  /* 0x0002285a00007387 */ /* 0x0001e80000100a00 */
[----:B------:R-:W2:Y:S04]  /*f82a0*/  LDL.128 R96, [R1+0x4650] ;  /* 0x0046500001607983 */ /* 0x000ea80000100c00 */
[----:B------:R-:W3:Y:S01]  /*f82b0*/  LDL.128 R100, [R1+0x4660] ;  /* 0x0046600001647983 */ /* 0x000ee20000100c00 */
[----:B------:R-:W-:Y:S01]  /*f82c0*/  MOV R2, 0x1 ;  /* 0x0000000100027802 */ /* 0x000fe20000000f00 */
[----:B------:R-:W-:Y:S01]  /*f82d0*/  BSSY.RECONVERGENT B3, `(.L_x_5304) ;  /* 0x0000019000037945 */ /* 0x000fe20003800200 */
[----:B--2---:R-:W0:Y:S01]  /*f82e0*/  MUFU.RCP64H R3, R99 ;  /* 0x0000006300037308 */ /* 0x004e220000001800 */
[----:B---3--:R-:W-:-:S08]  /*f82f0*/  DFMA R88, -R100, R214, R88 ;  /* 0x000000d66458722b */ /* 0x008fd00000000158 */
[----:B------:R-:W-:Y:S02]  /*f8300*/  DFMA R88, -R102, R122, R88 ;  /* 0x0000007a6658722b */ /* 0x000fe40000000158 */
        /* <DEDUP_REMOVED lines=21> */
.L_x_5305:
[----:B------:R-:W-:Y:S05]  /*f8460*/  BSYNC.RECONVERGENT B3 ;  /* 0x0000000000037941 */ /* 0x000fea0003800200 */
.L_x_5304:
[----:B------:R0:W-:Y:S04]  /*f8470*/  STL.64 [R0+0x220], R102 ;  /* 0x0002206600007387 */ /* 0x0001e80000100a00 */
[----:B------:R-:W2:Y:S04]  /*f8480*/  LDL.128 R92, [R1+0x4630] ;  /* 0x00463000015c7983 */ /* 0x000ea80000100c00 */
[----:B------:R-:W3:Y:S01]  /*f8490*/  LDL.128 R88, [R1+0x4640] ;  /* 0x0046400001587983 */ /* 0x000ee20000100c00 */
[----:B------:R-:W-:Y:S01]  /*f84a0*/  IMAD.MOV.U32 R2, RZ, RZ, 0x1 ;  /* 0x00000001ff027424 */ /* 0x000fe200078e00ff */
[----:B------:R-:W-:Y:S01]  /*f84b0*/  BSSY.RECONVERGENT B3, `(.L_x_5306) ;  /* 0x0000019000037945 */ /* 0x000fe20003800200 */
[----:B--2---:R-:W1:Y:S01]  /*f84c0*/  MUFU.RCP64H R3, R95 ;  /* 0x0000005f00037308 */ /* 0x004e620000001800 */
[----:B---3--:R-:W-:-:S08]  /*f84d0*/  DFMA R86, -R88, R200, R86 ;  /* 0x000000c85856722b */ /* 0x008fd00000000156 */
[----:B------:R-:W-:Y:S02]  /*f84e0*/  DFMA R86, -R90, R122, R86 ;  /* 0x0000007a5a56722b */ /* 0x000fe40000000156 */
        /* <DEDUP_REMOVED lines=21> */
.L_x_5307:
[----:B------:R-:W-:Y:S05]  /*f8640*/  BSYNC.RECONVERGENT B3 ;  /* 0x0000000000037941 */ /* 0x000fea0003800200 */
.L_x_5306:
[----:B------:R0:W-:Y:S04]  /*f8650*/  STL.64 [R0+0x218], R86 ;  /* 0x0002185600007387 */ /* 0x0001e80000100a00 */
[----:B------:R-:W2:Y:S04]  /*f8660*/  LDL.128 R88, [R1+0x4610] ;  /* 0x0046100001587983 */ /* 0x000ea80000100c00 */
[----:B------:R-:W3:Y:S01]  /*f8670*/  LDL.128 R96, [R1+0x4620] ;  /* 0x0046200001607983 */ /* 0x000ee20000100c00 */
[----:B------:R-:W-:Y:S01]  /*f8680*/  IMAD.MOV.U32 R2, RZ, RZ, 0x1 ;  /* 0x00000001ff027424 */ /* 0x000fe200078e00ff */
        /* <DEDUP_REMOVED lines=25> */
.L_x_5309:
[----:B------:R-:W-:Y:S05]  /*f8820*/  BSYNC.RECONVERGENT B3 ;  /* 0x0000000000037941 */ /* 0x000fea0003800200 */
.L_x_5308:
[----:B------:R-:W2:Y:S04]  /*f8830*/  LDL.64 R90, [R1+0x8af8] ;  /* 0x008af800015a7983 */ /* 0x000ea80000100a00 */
[----:B------:R0:W-:Y:S04]  /*f8840*/  STL.64 [R0+0x210], R84 ;  /* 0x0002105400007387 */ /* 0x0001e80000100a00 */
[----:B0-----:R-:W3:Y:S01]  /*f8850*/  LDL.128 R84, [R1+0x4600] ;  /* 0x0046000001547983 */ /* 0x001ee20000100c00 */
[----:B------:R-:W-:Y:S01]  /*f8860*/  MOV R2, 0x1 ;  /* 0x0000000100027802 */ /* 0x000fe20000000f00 */
[----:B------:R-:W-:Y:S01]  /*f8870*/  BSSY.RECONVERGENT B3, `(.L_x_5310) ;  /* 0x0000019000037945 */ /* 0x000fe20003800200 */
[----:B--2---:R-:W0:Y:S01]  /*f8880*/  MUFU.RCP64H R3, R91 ;  /* 0x0000005b00037308 */ /* 0x004e220000001800 */
[----:B---3--:R-:W-:-:S03]  /*f8890*/  DFMA R82, -R84, R208, R82 ;  /* 0x000000d05452722b */ /* 0x008fc60000000152 */
[----:B0-----:R-:W-:-:S05]  /*f88a0*/  DFMA R84, -R90, R2, 1 ;  /* 0x3ff000005a54742b */ /* 0x001fca0000000102 */
[----:B------:R-:W-:-:S03]  /*f88b0*/  DFMA R82, -R86, R122, R82 ;  /* 0x0000007a5652722b */ /* 0x000fc60000000152 */
        /* <DEDUP_REMOVED lines=20> */
.L_x_5311:
[----:B------:R-:W-:Y:S05]  /*f8a00*/  BSYNC.RECONVERGENT B3 ;  /* 0x0000000000037941 */ /* 0x000fea0003800200 */
.L_x_5310:
[----:B------:R0:W-:Y:S04]  /*f8a10*/  STL.64 [R0+0x208], R98 ;  /* 0x0002086200007387 */ /* 0x0001e80000100a00 */
[----:B------:R-:W2:Y:S04]  /*f8a20*/  LDL.128 R84, [R1+0x45d0] ;  /* 0x0045d00001547983 */ /* 0x000ea80000100c00 */
[----:B------:R-:W3:Y:S04]  /*f8a30*/  LDL.128 R88, [R1+0x45e0] ;  /* 0x0045e00001587983 */ /* 0x000ee80000100c00 */
        /* <DEDUP_REMOVED lines=8> */
[----:B------:R-:W-:-:S06]  /*f8ac0*/  DFMA R82, -R90, R122, R80 ;  /* 0x0000007a5a52722b */ /* 0x000fcc0000000150 */
        /* <DEDUP_REMOVED lines=18> */
.L_x_5313:
[----:B------:R-:W-:Y:S05]  /*f8bf0*/  BSYNC.RECONVERGENT B3 ;  /* 0x0000000000037941 */ /* 0x000fea0003800200 */
.L_x_5312:
        /* <DEDUP_REMOVED lines=29> */
.L_x_5315:
[----:B------:R-:W-:Y:S05]  /*f8dd0*/  BSYNC.RECONVERGENT B3 ;  /* 0x0000000000037941 */ /* 0x000fea0003800200 */
.L_x_5314:
[----:B------:R0:W-:Y:S04]  /*f8de0*/  STL.64 [R0+0x1f8], R78 ;  /* 0x0001f84e00007387 */ /* 0x0001e80000100a00 */
[----:B------:R-:W2:Y:S04]  /*f8df0*/  LDL.128 R84, [R1+0x4590] ;  /* 0x0045900001547983 */ /* 0x000ea80000100c00 */
[----:B------:R-:W3:Y:S04]  /*f8e00*/  LDL.64 R88, [R1+0x9080] ;  /* 0x0090800001587983 */ /* 0x000ee80000100a00 */
[----:B------:R-:W4:Y:S01]  /*f8e10*/  LDL.64 R82, [R1+0x9088] ;  /* 0x0090880001527983 */ /* 0x000f220000100a00 */
[----:B------:R-:W-:Y:S01]  /*f8e20*/  MOV R2, 0x1 ;  /* 0x0000000100027802 */ /* 0x000fe20000000f00 */
[----:B------:R-:W-:Y:S01]  /*f8e30*/  BSSY.RECONVERGENT B3, `(.L_x_5316) ;  /* 0x0000019000037945 */ /* 0x000fe20003800200 */
[----:B--2---:R-:W0:Y:S04]  /*f8e40*/  MUFU.RCP64H R3, R87 ;  /* 0x0000005700037308 */ /* 0x004e280000001800 */
[----:B0-----:R-:W-:-:S08]  /*f8e50*/  DFMA R78, -R86, R2, 1 ;  /* 0x3ff00000564e742b */ /* 0x001fd00000000102 */
        /* <DEDUP_REMOVED lines=22> */
.L_x_5317:
[----:B------:R-:W-:Y:S05]  /*f8fc0*/  BSYNC.RECONVERGENT B3 ;  /* 0x0000000000037941 */ /* 0x000fea0003800200 */
.L_x_5316:
[----:B------:R0:W-:Y:S04]  /*f8fd0*/  STL.64 [R0+0x1f0], R2 ;  /* 0x0001f00200007387 */ /* 0x0001e80000100a00 */
[----:B------:R-:W2:Y:S04]  /*f8fe0*/  LDL.128 R76, [R1+0x4570] ;  /* 0x00457000014c7983 */ /* 0x000ea80000100c00 */
[----:B------:R-:W3:Y:S01]  /*f8ff0*/  LDL.128 R80, [R1+0x4580] ;  /* 0x0045800001507983 */ /* 0x000ee20000100c00 */
[----:B------:R-:W-:Y:S01]  /*f9000*/  BSSY.RECONVERGENT B3, `(.L_x_5318) ;  /* 0x000001a000037945 */ /* 0x000fe20003800200 */
[----:B0-----:R-:W-:Y:S01]  /*f9010*/  IMAD.MOV.U32 R2, RZ, RZ, 0x1 ;  /* 0x00000001ff027424 */ /* 0x001fe200078e00ff */
        /* <DEDUP_REMOVED lines=24> */
.L_x_5319:
[----:B------:R-:W-:Y:S05]  /*f91a0*/  BSYNC.RECONVERGENT B3 ;  /* 0x0000000000037941 */ /* 0x000fea0003800200 */
.L_x_5318:
[----:B------:R0:W-:Y:S04]  /*f91b0*/  STL.64 [R0+0x1e8], R74 ;  /* 0x0001e84a00007387 */ /* 0x0001e80000100a00 */
[----:B------:R-:W2:Y:S04]  /*f91c0*/  LDL.128 R80, [R1+0x4550] ;  /* 0x0045500001507983 */ /* 0x000ea80000100c00 */
[----:B------:R-:W0:Y:S04]  /*f91d0*/  LDL.LU.64 R78, [R1+0x8610] ;  /* 0x00861000014e7983 */ /* 0x000e280000300a00 */
[----:B------:R-:W3:Y:S01]  /*f91e0*/  LDL.128 R84, [R1+0x4560] ;  /* 0x0045600001547983 */ /* 0x000ee20000100c00 */
[----:B------:R-:W-:Y:S01]  /*f91f0*/  IMAD.MOV.U32 R2, RZ, RZ, 0x1 ;  /* 0x00000001ff027424 */ /* 0x000fe200078e00ff */
[----:B------:R-:W-:Y:S01]  /*f9200*/  BSSY.RECONVERGENT B3, `(.L_x_5320) ;  /* 0x000001a000037945 */ /* 0x000fe20003800200 */
[----:B--2---:R-:W1:Y:S01]  /*f9210*/  MUFU.RCP64H R3, R81 ;  /* 0x0000005100037308 */ /* 0x004e620000001800 */
[----:B0-----:R-:W-:-:S03]  /*f9220*/  DFMA R74, -R82, R196, R78 ;  /* 0x000000c4524a722b */ /* 0x001fc6000000014e */
[----:B-1----:R-:W-:-:S05]  /*f9230*/  DFMA R78, -R80, R2, 1 ;  /* 0x3ff00000504e742b */ /* 0x002fca0000000102 */
[----:B---3--:R-:W-:-:S03]  /*f9240*/  DFMA R74, -R84, R134, R74 ;  /* 0x00000086544a722b */ /* 0x008fc6000000014a */
[----:B------:R-:W-:-:S05]  /*f9250*/  DFMA R78, R78, R78, R78 ;  /* 0x0000004e4e4e722b */ /* 0x000fca000000004e */
[----:B------:R-:W-:-:S03]  /*f9260*/  DFMA R74, -R86, R118, R74 ;  /* 0x00000076564a722b */ /* 0x000fc6000000014a */
[----:B------:R-:W-:-:S05]  /*f9270*/  DFMA R78, R2, R78, R2 ;  /* 0x0000004e024e722b */ /* 0x000fca0000000002 */
[----:B------:R-:W-:-:S03]  /*f9280*/  DFMA R2, -R76, R72, R74 ;  /* 0x000000484c02722b */ /* 0x000fc6000000014a */
        /* <DEDUP_REMOVED lines=17> */
.L_x_5321:
[----:B------:R-:W-:Y:S05]  /*f93a0*/  BSYNC.RECONVERGENT B3 ;  /* 0x0000000000037941 */ /* 0x000fea0003800200 */
.L_x_5320:
[----:B------:R0:W-:Y:S04]  /*f93b0*/  STL.64 [R0+0x1e0], R74 ;  /* 0x0001e04a00007387 */ /* 0x0001e80000100a00 */
[----:B------:R-:W2:Y:S04]  /*f93c0*/  LDL.128 R76, [R1+0x4530] ;  /* 0x00453000014c7983 */ /* 0x000ea80000100c00 */
[----:B------:R-:W3:Y:S01]  /*f93d0*/  LDL.LU.64 R82, [R1+0x8670] ;  /* 0x0086700001527983 */ /* 0x000ee20000300a00 */
[----:B------:R-:W-:Y:S01]  /*f93e0*/  MOV R2, 0x1 ;  /* 0x0000000100027802 */ /* 0x000fe20000000f00 */
[----:B------:R-:W-:Y:S01]  /*f93f0*/  BSSY.RECONVERGENT B3, `(.L_x_5322) ;  /* 0x0000018000037945 */ /* 0x000fe20003800200 */
[----:B--2---:R-:W1:Y:S01]  /*f9400*/  MUFU.RCP64H R3, R77 ;  /* 0x0000004d00037308 */ /* 0x004e620000001800 */
[----:B------:R-:W-:-:S03]  /*f9410*/  DFMA R70, -R78, R118, R70 ;  /* 0x000000764e46722b */ /* 0x000fc60000000146 */
        /* <DEDUP_REMOVED lines=21> */
.L_x_5323:
[----:B------:R-:W-:Y:S05]  /*f9570*/  BSYNC.RECONVERGENT B3 ;  /* 0x0000000000037941 */ /* 0x000fea0003800200 */
.L_x_5322:
[----:B------:R0:W-:Y:S04]  /*f9580*/  STL.64 [R0+0x1d8], R86 ;  /* 0x0001d85600007387 */ /* 0x0001e80000100a00 */
[----:B------:R-:W2:Y:S04]  /*f9590*/  LDL.128 R76, [R1+0x4510] ;  /* 0x00451000014c7983 */ /* 0x000ea80000100c00 */
[----:B------:R-:W3:Y:S01]  /*f95a0*/  LDL.128 R80, [R1+0x4520] ;  /* 0x0045200001507983 */ /* 0x000ee20000100c00 */
[----:B------:R-:W-:Y:S01]  /*f95b0*/  IMAD.MOV.U32 R2, RZ, RZ, 0x1 ;  /* 0x00000001ff027424 */ /* 0x000fe200078e00ff */
[----:B------:R-:W-:Y:S01]  /*f95c0*/  BSSY.RECONVERGENT B3, `(.L_x_5324) ;  /* 0x0000018000037945 */ /* 0x000fe20003800200 */
[----:B--2---:R-:W1:Y:S01]  /*f95d0*/  MUFU.RCP64H R3, R79 ;  /* 0x0000004f00037308 */ /* 0x004e620000001800 */
[----:B---3--:R-:W-:-:S03]  /*f95e0*/  DFMA R68, -R80, R212, R68 ;  /* 0x000000d45044722b */ /* 0x008fc60000000144 */
        /* <DEDUP_REMOVED lines=21> */
.L_x_5325:
[----:B------:R-:W-:Y:S05]  /*f9740*/  BSYNC.RECONVERGENT B3 ;  /* 0x0000000000037941 */ /* 0x000fea0003800200 */
.L_x_5324:
[----:B------:R0:W-:Y:S04]  /*f9750*/  STL.64 [R0+0x1d0], R68 ;  /* 0x0001d04400007387 */ /* 0x0001e80000100a00 */
[----:B0-----:R-:W2:Y:S01]  /*f9760*/  LDL.128 R68, [R1+0x4500] ;  /* 0x0045000001447983 */ /* 0x001ea20000100c00 */
[----:B------:R-:W-:Y:S01]  /*f9770*/  IMAD.MOV.U32 R2, RZ, RZ, 0x1 ;  /* 0x00000001ff027424 */ /* 0x000fe200078e00ff */
[----:B------:R-:W-:Y:S01]  /*f9780*/  BSSY.RECONVERGENT B3, `(.L_x_5326) ;  /* 0x0000018000037945 */ /* 0x000fe20003800200 */
[----:B--2---:R-:W0:Y:S01]  /*f9790*/  MUFU.RCP64H R3, R69 ;  /* 0x0000004500037308 */ /* 0x004e220000001800 */
[----:B------:R-:W-:-:S03]  /*f97a0*/  DFMA R66, -R70, R134, R66 ;  /* 0x000000864642722b */ /* 0x000fc60000000142 */
        /* <DEDUP_REMOVED lines=21> */
.L_x_5327:
[----:B------:R-:W-:Y:S05]  /*f9900*/  BSYNC.RECONVERGENT B3 ;  /* 0x0000000000037941 */ /* 0x000fea0003800200 */
.L_x_5326:
[----:B------:R0:W-:Y:S04]  /*f9910*/  STL.64 [R0+0x1c8], R66 ;  /* 0x0001c84200007387 */ /* 0x0001e80000100a00 */
[----:B------:R-:W2:Y:S04]  /*f9920*/  LDL.128 R68, [R1+0x44e0] ;  /* 0x0044e00001447983 */ /* 0x000ea80000100c00 */
[----:B------:R-:W3:Y:S01]  /*f9930*/  LDL.128 R76, [R1+0x44f0] ;  /* 0x0044f000014c7983 */ /* 0x000ee20000100c00 */
[----:B------:R-:W-:Y:S01]  /*f9940*/  MOV R2, 0x1 ;  /* 0x0000000100027802 */ /* 0x000fe20000000f00 */
        /* <DEDUP_REMOVED lines=25> */
.L_x_5329:
[----:B------:R-:W-:Y:S05]  /*f9ae0*/  BSYNC.RECONVERGENT B3 ;  /* 0x0000000000037941 */ /* 0x000fea0003800200 */
.L_x_5328:
[----:B------:R0:W-:Y:S04]  /*f9af0*/  STL.64 [R0+0x1c0], R104 ;  /* 0x0001c06800007387 */ /* 0x0001e80000100a00 */
[----:B------:R-:W2:Y:S01]  /*f9b00*/  LDL.128 R68, [R1+0x44d0] ;  /* 0x0044d00001447983 */ /* 0x000ea20000100c00 */
[----:B------:R-:W-:Y:S01]  /*f9b10*/  IMAD.MOV.U32 R2, RZ, RZ, 0x1 ;  /* 0x00000001ff027424 */ /* 0x000fe200078e00ff */
[----:B------:R-:W-:Y:S01]  /*f9b20*/  BSSY.RECONVERGENT B3, `(.L_x_5330) ;  /* 0x0000017000037945 */ /* 0x000fe20003800200 */
[----:B--2---:R-:W1:Y:S04]  /*f9b30*/  MUFU.RCP64H R3, R69 ;  /* 0x0000004500037308 */ /* 0x004e680000001800 */
        /* <DEDUP_REMOVED lines=21> */
.L_x_5331:
[----:B------:R-:W-:Y:S05]  /*f9c90*/  BSYNC.RECONVERGENT B3 ;  /* 0x0000000000037941 */ /* 0x000fea0003800200 */
.L_x_5330:
        /* <DEDUP_REMOVED lines=26> */
.L_x_5333:
[----:B------:R-:W-:Y:S05]  /*f9e40*/  BSYNC.RECONVERGENT B3 ;  /* 0x0000000000037941 */ /* 0x000fea0003800200 */
.L_x_5332:
[----:B------:R0:W-:Y:S04]  /*f9e50*/  STL.64 [R0+0x1b0], R62 ;  /* 0x0001b03e00007387 */ /* 0x0001e80000100a00 */
[----:B------:R-:W2:Y:S01]  /*f9e60*/  LDL.128 R68, [R1+0x44b0] ;  /* 0x0044b00001447983 */ /* 0x000ea20000100c00 */
[----:B------:R-:W-:Y:S01]  /*f9e70*/  MOV R2, 0x1 ;  /* 0x0000000100027802 */ /* 0x000fe20000000f00 */
        /* <DEDUP_REMOVED lines=23> */
.L_x_5335:
[----:B------:R-:W-:Y:S05]  /*f9ff0*/  BSYNC.RECONVERGENT B3 ;  /* 0x0000000000037941 */ /* 0x000fea0003800200 */
.L_x_5334:
        /* <DEDUP_REMOVED lines=26> */
.L_x_5337:
[----:B------:R-:W-:Y:S05]  /*fa1a0*/  BSYNC.RECONVERGENT B3 ;  /* 0x0000000000037941 */ /* 0x000fea0003800200 */
.L_x_5336:
        /* <DEDUP_REMOVED lines=28> */
.L_x_5339:
[----:B------:R-:W-:Y:S05]  /*fa370*/  BSYNC.RECONVERGENT B3 ;  /* 0x0000000000037941 */ /* 0x000fea0003800200 */
.L_x_5338:
[----:B------:R0:W-:Y:S04]  /*fa380*/  STL.64 [R0+0x198], R84 ;  /* 0x0001985400007387 */ /* 0x0001e80000100a00 */
[----:B------:R-:W2:Y:S01]  /*fa390*/  LDL.128 R68, [R1+0x4470] ;  /* 0x0044700001447983 */ /* 0x000ea20000100c00 */
[----:B------:R-:W-:Y:S01]  /*fa3a0*/  MOV R2, 0x1 ;  /* 0x0000000100027802 */ /* 0x000fe20000000f00 */
        /* <DEDUP_REMOVED lines=24> */
.L_x_5341:
[----:B------:R-:W-:Y:S05]  /*fa530*/  BSYNC.RECONVERGENT B3 ;  /* 0x0000000000037941 */ /* 0x000fea0003800200 */
.L_x_5340:
        /* <DEDUP_REMOVED lines=26> */
.L_x_5343:
[----:B------:R-:W-:Y:S05]  /*fa6e0*/  BSYNC.RECONVERGENT B3 ;  /* 0x0000000000037941 */ /* 0x000fea0003800200 */
.L_x_5342:
[----:B------:R0:W-:Y:S04]  /*fa6f0*/  STL.64 [R0+0x188], R54 ;  /* 0x0001883600007387 */ /* 0x0001e80000100a00 */
[----:B0-----:R-:W2:Y:S01]  /*fa700*/  LDL.128 R52, [R1+0x4450] ;  /* 0x0044500001347983 */ /* 0x001ea20000100c00 */
[----:B------:R-:W-:Y:S01]  /*fa710*/  IMAD.MOV.U32 R2, RZ, RZ, 0x1 ;  /* 0x00000001ff027424 */ /* 0x000fe200078e00ff */
[----:B------:R-:W-:Y:S01]  /*fa720*/  BSSY.RECONVERGENT B3, `(.L_x_5344) ;  /* 0x0000017000037945 */ /* 0x000fe20003800200 */
[----:B--2---:R-:W0:Y:S04]  /*fa730*/  MUFU.RCP64H R3, R53 ;  /* 0x0000003500037308 */ /* 0x004e280000001800 */
        /* <DEDUP_REMOVED lines=21> */
.L_x_5345:
[----:B------:R-:W-:Y:S05]  /*fa890*/  BSYNC.RECONVERGENT B3 ;  /* 0x0000000000037941 */ /* 0x000fea0003800200 */
.L_x_5344:
[----:B------:R0:W-:Y:S04]  /*fa8a0*/  STL.64 [R0+0x180], R54 ;  /* 0x0001803600007387 */ /* 0x0001e80000100a00 */
[----:B0-----:R-:W2:Y:S01]  /*fa8b0*/  LDL.128 R52, [R1+0x4440] ;  /* 0x0044400001347983 */ /* 0x001ea20000100c00 */
[----:B------:R-:W-:Y:S01]  /*fa8c0*/  MOV R2, 0x1 ;  /* 0x0000000100027802 */ /* 0x000fe20000000f00 */
        /* <DEDUP_REMOVED lines=23> */
.L_x_5347:
[----:B------:R-:W-:Y:S05]  /*faa40*/  BSYNC.RECONVERGENT B3 ;  /* 0x0000000000037941 */ /* 0x000fea0003800200 */
.L_x_5346:
        /* <DEDUP_REMOVED lines=31> */
.L_x_5349:
[----:B------:R-:W-:Y:S05]  /*fac40*/  BSYNC.RECONVERGENT B3 ;  /* 0x0000000000037941 */ /* 0x000fea0003800200 */
.L_x_5348:
        /* <DEDUP_REMOVED lines=26> */
.L_x_5351:
[----:B------:R-:W-:Y:S05]  /*fadf0*/  BSYNC.RECONVERGENT B3 ;  /* 0x0000000000037941 */ /* 0x000fea0003800200 */
.L_x_5350:
        /* <DEDUP_REMOVED lines=26> */
.L_x_5353:
[----:B------:R-:W-:Y:S05]  /*fafa0*/  BSYNC.RECONVERGENT B3 ;  /* 0x0000000000037941 */ /* 0x000fea0003800200 */
.L_x_5352:
        /* <DEDUP_REMOVED lines=26> */
.L_x_5355:
[----:B------:R-:W-:Y:S05]  /*fb150*/  BSYNC.RECONVERGENT B3 ;  /* 0x0000000000037941 */ /* 0x000fea0003800200 */
.L_x_5354:
        /* <DEDUP_REMOVED lines=26> */
.L_x_5357:
[----:B------:R-:W-:Y:S05]  /*fb300*/  BSYNC.RECONVERGENT B3 ;  /* 0x0000000000037941 */ /* 0x000fea0003800200 */
.L_x_5356:
        /* <DEDUP_REMOVED lines=26> */
.L_x_5359:
[----:B------:R-:W-:Y:S05]  /*fb4b0*/  BSYNC.RECONVERGENT B3 ;  /* 0x0000000000037941 */ /* 0x000fea0003800200 */
.L_x_5358:
        /* <DEDUP_REMOVED lines=26> */
.L_x_5361:
[----:B------:R-:W-:Y:S05]  /*fb660*/  BSYNC.RECONVERGENT B3 ;  /* 0x0000000000037941 */ /* 0x000fea0003800200 */
.L_x_5360:
        /* <DEDUP_REMOVED lines=26> */
.L_x_5363:
[----:B------:R-:W-:Y:S05]  /*fb810*/  BSYNC.RECONVERGENT B3 ;  /* 0x0000000000037941 */ /* 0x000fea0003800200 */
.L_x_5362:
[----:B------:R0:W-:Y:S04]  /*fb820*/  STL.64 [R0+0x138], R52 ;  /* 0x0001383400007387 */ /* 0x0001e80000100a00 */
[----:B------:R-:W2:Y:S04]  /*fb830*/  LDL.128 R44, [R1+0x4390] ;  /* 0x00439000012c7983 */ /* 0x000ea80000100c00 */
[----:B------:R-:W3:Y:S01]  /*fb840*/  LDL.128 R76, [R1+0x43a0] ;  /* 0x0043a000014c7983 */ /* 0x000ee20000100c00 */
[----:B------:R-:W-:Y:S01]  /*fb850*/  MOV R2, 0x1 ;  /* 0x0000000100027802 */ /* 0x000fe20000000f00 */
[----:B------:R-:W-:Y:S01]  /*fb860*/  BSSY.RECONVERGENT B3, `(.L_x_5364) ;  /* 0x0000018000037945 */ /* 0x000fe20003800200 */
[----:B--2---:R-:W1:Y:S01]  /*fb870*/  MUFU.RCP64H R3, R47 ;  /* 0x0000002f00037308 */ /* 0x004e620000001800 */
[----:B---3-5:R-:W-:-:S03]  /*fb880*/  DFMA R40, -R76, R102, R40 ;  /* 0x000000664c28722b */ /* 0x028fc60000000128 */
        /* <DEDUP_REMOVED lines=21> */
.L_x_5365:
[----:B------:R-:W-:Y:S05]  /*fb9e0*/  BSYNC.RECONVERGENT B3 ;  /* 0x0000000000037941 */ /* 0x000fea0003800200 */
.L_x_5364:
        /* <DEDUP_REMOVED lines=29> */
.L_x_5367:
[----:B------:R-:W-:Y:S05]  /*fbbc0*/  BSYNC.RECONVERGENT B3 ;  /* 0x0000000000037941 */ /* 0x000fea0003800200 */
.L_x_5366:
[----:B------:R0:W-:Y:S04]  /*fbbd0*/  STL.64 [R0+0x128], R38 ;  /* 0x0001282600007387 */ /* 0x0001e80000100a00 */
[----:B------:R-:W2:Y:S04]  /*fbbe0*/  LDL.128 R44, [R1+0x4340] ;  /* 0x00434000012c7983 */ /* 0x000ea80000100c00 */
[----:B------:R-:W3:Y:S04]  /*fbbf0*/  LDL.128 R76, [R1+0x4350] ;  /* 0x00435000014c7983 */ /* 0x000ee80000100c00 */
[----:B------:R-:W4:Y:S01]  /*fbc00*/  LDL.128 R80, [R1+0x4360] ;  /* 0x0043600001507983 */ /* 0x000f220000100c00 */
[----:B------:R-:W-:Y:S01]  /*fbc10*/  BSSY.RECONVERGENT B3, `(.L_x_5368) ;  /* 0x000001d000037945 */ /* 0x000fe20003800200 */
[----:B--2---:R-:W-:Y:S01]  /*fbc20*/  DFMA R2, -R46, R56, R36 ;  /* 0x000000382e02722b */ /* 0x004fe20000000124 */
[----:B------:R-:W0:Y:S01]  /*fbc30*/  MUFU.RCP64H R37, R45 ;  /* 0x0000002d00257308 */ /* 0x000e220000001800 */
[----:B------:R-:W-:-:S06]  /*fbc40*/  IMAD.MOV.U32 R36, RZ, RZ, 0x1 ;  /* 0x00000001ff247424 */ /* 0x000fcc00078e00ff */
[----:B---3--:R-:W-:-:S08]  /*fbc50*/  DFMA R2, -R76, R58, R2 ;  /* 0x0000003a4c02722b */ /* 0x008fd00000000102 */
[----:B------:R-:W-:Y:S02]  /*fbc60*/  DFMA R2, -R78, R60, R2 ;  /* 0x0000003c4e02722b */ /* 0x000fe40000000102 */
[----:B0-----:R-:W-:-:S06]  /*fbc70*/  DFMA R38, -R44, R36, 1 ;  /* 0x3ff000002c26742b */ /* 0x001fcc0000000124 */
[----:B----4-:R-:W-:Y:S02]  /*fbc80*/  DFMA R2, -R80, R62, R2 ;  /* 0x0000003e5002722b */ /* 0x010fe40000000102 */
[----:B------:R-:W-:-:S06]  /*fbc90*/  DFMA R38, R38, R38, R38 ;  /* 0x000000262626722b */ /* 0x000fcc0000000026 */
[----:B------:R-:W-:Y:S02]  /*fbca0*/  DFMA R2, -R82, R64, R2 ;  /* 0x000000405202722b */ /* 0x000fe40000000102 */
[----:B------:R-:W-:-:S06]  /*fbcb0*/  DFMA R38, R36, R38, R36 ;  /* 0x000000262426722b */ /* 0x000fcc0000000024 */
[----:B------:R-:W-:Y:S02]  /*fbcc0*/  DFMA R2, -R40, R122, R2 ;  /* 0x0000007a2802722b */ /* 0x000fe40000000102 */
[----:B------:R-:W-:-:S08]  /*fbcd0*/  DFMA R36, -R44, R38, 1 ;  /* 0x3ff000002c24742b */ /* 0x000fd00000000126 */
[----:B------:R-:W-:Y:S01]  /*fbce0*/  FSETP.GEU.AND P2, PT, |R3|, 6.5827683646048100446e-37, PT ;  /* 0x036000000300780b */ /* 0x000fe20003f4e200 */
        /* <DEDUP_REMOVED lines=15> */
.L_x_5369:
[----:B------:R-:W-:Y:S05]  /*fbde0*/  BSYNC.RECONVERGENT B3 ;  /* 0x0000000000037941 */ /* 0x000fea0003800200 */
.L_x_5368:
[----:B------:R0:W-:Y:S04]  /*fbdf0*/  STL.64 [R0+0x120], R36 ;  /* 0x0001202400007387 */ /* 0x0001e80000100a00 */
[----:B------:R-:W2:Y:S04]  /*fbe00*/  LDL.128 R40, [R1+0x4300] ;  /* 0x0043000001287983 */ /* 0x000ea80000100c00 */
[----:B------:R-:W3:Y:S04]  /*fbe10*/  LDL.128 R76, [R1+0x4310] ;  /* 0x00431000014c7983 */ /* 0x000ee80000100c00 */
[----:B0-----:R-:W4:Y:S04]  /*fbe20*/  LDL.128 R36, [R1+0x42f0] ;  /* 0x0042f00001247983 */ /* 0x001f280000100c00 */
[----:B------:R-:W5:Y:S01]  /*fbe30*/  LDL.128 R44, [R1+0x4320] ;  /* 0x00432000012c7983 */ /* 0x000f620000100c00 */
[----:B----4-:R-:W-:-:S08]  /*fbe40*/  DFMA R2, -R36, R142, R34 ;  /* 0x0000008e2402722b */ /* 0x010fd00000000122 */
[----:B------:R-:W-:Y:S01]  /*fbe50*/  DFMA R2, -R38, R198, R2 ;  /* 0x000000c62602722b */ /* 0x000fe20000000102 */
[----:B------:R-:W4:Y:S07]  /*fbe60*/  LDL.128 R36, [R1+0x42e0] ;  /* 0x0042e00001247983 */ /* 0x000f2e0000100c00 */
[----:B--2---:R-:W-:-:S08]  /*fbe70*/  DFMA R2, -R40, R214, R2 ;  /* 0x000000d62802722b */ /* 0x004fd00000000102 */
[----:B------:R-:W-:Y:S01]  /*fbe80*/  DFMA R2, -R42, R190, R2 ;  /* 0x000000be2a02722b */ /* 0x000fe20000000102 */
[----:B------:R-:W2:Y:S07]  /*fbe90*/  LDL.128 R40, [R1+0x4330] ;  /* 0x0043300001287983 */ /* 0x000eae0000100c00 */
[----:B---3--:R-:W-:Y:S01]  /*fbea0*/  DFMA R2, -R76, R172, R2 ;  /* 0x000000ac4c02722b */ /* 0x008fe20000000102 */
[----:B------:R-:W-:-:S07]  /*fbeb0*/  MOV R34, 0x1 ;  /* 0x0000000100227802 */ /* 0x000fce0000000f00 */
[----:B------:R-:W-:-:S08]  /*fbec0*/  DFMA R2, -R78, R180, R2 ;  /* 0x000000b44e02722b */ /* 0x000fd00000000102 */
[----:B-----5:R-:W-:-:S08]  /*fbed0*/  DFMA R2, -R44, R200, R2 ;  /* 0x000000c82c02722b */ /* 0x020fd00000000102 */
[----:B------:R-:W-:Y:S01]  /*fbee0*/  DFMA R2, -R46, R188, R2 ;  /* 0x000000bc2e02722b */ /* 0x000fe20000000102 */
[----:B------:R-:W-:Y:S01]  /*fbef0*/  BSSY.RECONVERGENT B3, `(.L_x_5370) ;  /* 0x0000018000037945 */ /* 0x000fe20003800200 */
[----:B----4-:R-:W0:Y:S02]  /*fbf00*/  MUFU.RCP64H R35, R39 ;  /* 0x0000002700237308 */ /* 0x010e240000001800 */
[----:B0-----:R-:W-:-:S08]  /*fbf10*/  DFMA R44, -R38, R34, 1 ;  /* 0x3ff00000262c742b */ /* 0x001fd00000000122 */
[----:B------:R-:W-:-:S08]  /*fbf20*/  DFMA R44, R44, R44, R44 ;  /* 0x0000002c2c2c722b */ /* 0x000fd0000000002c */
[----:B------:R-:W-:Y:S02]  /*fbf30*/  DFMA R34, R34, R44, R34 ;  /* 0x0000002c2222722b */ /* 0x000fe40000000022 */
[----:B--2---:R-:W-:-:S06]  /*fbf40*/  DFMA R2, -R40, R168, R2 ;  /* 0x000000a82802722b */ /* 0x004fcc0000000102 */
        /* <DEDUP_REMOVED lines=18> */
.L_x_5371:
[----:B------:R-:W-:Y:S05]  /*fc070*/  BSYNC.RECONVERGENT B3 ;  /* 0x0000000000037941 */ /* 0x000fea0003800200 */
.L_x_5370:
[----:B------:R0:W-:Y:S04]  /*fc080*/  STL.64 [R0+0x118], R34 ;  /* 0x0001182200007387 */ /* 0x0001e80000100a00 */
[----:B------:R-:W2:Y:S04]  /*fc090*/  LDL.LU.64 R2, [R1+0x8618] ;  /* 0x0086180001027983 */ /* 0x000ea80000300a00 */
[----:B------:R-:W2:Y:S04]  /*fc0a0*/  LDL.128 R76, [R1+0x4210] ;  /* 0x00421000014c7983 */ /* 0x000ea80000100c00 */
[----:B------:R-:W3:Y:S04]  /*fc0b0*/  LDL.128 R44, [R1+0x4220] ;  /* 0x00422000012c7983 */ /* 0x000ee80000100c00 */
[----:B------:R-:W4:Y:S04]  /*fc0c0*/  LDL.128 R40, [R1+0x4230] ;  /* 0x0042300001287983 */ /* 0x000f280000100c00 */
[----:B------:R-:W5:Y:S04]  /*fc0d0*/  LDL.128 R80, [R1+0x4260] ;  /* 0x0042600001507983 */ /* 0x000f680000100c00 */
[----:B------:R-:W5:Y:S04]  /*fc0e0*/  LDL.LU.64 R38, [R1+0x8428] ;  /* 0x0084280001267983 */ /* 0x000f680000300a00 */
[----:B------:R-:W5:Y:S04]  /*fc0f0*/  LDL.128 R88, [R1+0x42c0] ;  /* 0x0042c00001587983 */ /* 0x000f680000100c00 */
[----:B------:R-:W5:Y:S01]  /*fc100*/  LDL.128 R92, [R1+0x42d0] ;  /* 0x0042d000015c7983 */ /* 0x000f620000100c00 */
[----:B--2---:R-:W-:-:S03]  /*fc110*/  DFMA R2, -R78, R70, R2 ;  /* 0x000000464e02722b */ /* 0x004fc60000000102 */
[----:B------:R-:W2:Y:S05]  /*fc120*/  LDL.128 R68, [R1+0x4250] ;  /* 0x0042500001447983 */ /* 0x000eaa0000100c00 */
[----:B---3--:R-:W-:-:S08]  /*fc130*/  DFMA R2, -R44, R84, R2 ;  /* 0x000000542c02722b */ /* 0x008fd00000000102 */
[----:B------:R-:W-:Y:S01]  /*fc140*/  DFMA R2, -R46, R86, R2 ;  /* 0x000000562e02722b */ /* 0x000fe20000000102 */
[----:B------:R-:W3:Y:S04]  /*fc150*/  LDL.128 R44, [R1+0x4240] ;  /* 0x00424000012c7983 */ /* 0x000ee80000100c00 */
[----:B------:R-:W5:Y:S03]  /*fc160*/  LDL.128 R84, [R1+0x42b0] ;  /* 0x0042b00001547983 */ /* 0x000f660000100c00 */
        /* <DEDUP_REMOVED lines=9> */
[----:B-----5:R-:W-:-:S08]  /*fc200*/  DFMA R2, -R80, R214, R2 ;  /* 0x000000d65002722b */ /* 0x020fd00000000102 */
[----:B------:R-:W-:Y:S01]  /*fc210*/  DFMA R2, -R82, R246, R2 ;  /* 0x000000f65202722b */ /* 0x000fe20000000102 */
[----:B------:R-:W5:Y:S07]  /*fc220*/  LDL.128 R80, [R1+0x42a0] ;  /* 0x0042a00001507983 */ /* 0x000f6e0000100c00 */
[----:B----4-:R-:W-:-:S08]  /*fc230*/  DFMA R2, -R40, R38, R2 ;  /* 0x000000262802722b */ /* 0x010fd00000000102 */
[----:B------:R-:W-:Y:S01]  /*fc240*/  DFMA R2, -R42, R190, R2 ;  /* 0x000000be2a02722b */ /* 0x000fe20000000102 */
[----:B0-----:R-:W0:Y:S01]  /*fc250*/  MUFU.RCP64H R35, R77 ;  /* 0x0000004d00237308 */ /* 0x001e220000001800 */
[----:B------:R-:W-:-:S06]  /*fc260*/  IMAD.MOV.U32 R34, RZ, RZ, 0x1 ;  /* 0x00000001ff227424 */ /* 0x000fcc00078e00ff */
[----:B0-----:R-:W-:-:S08]  /*fc270*/  DFMA R38, -R76, R34, 1 ;  /* 0x3ff000004c26742b */ /* 0x001fd00000000122 */
[----:B------:R-:W-:-:S08]  /*fc280*/  DFMA R38, R38, R38, R38 ;  /* 0x000000262626722b */ /* 0x000fd00000000026 */
[----:B------:R-:W-:Y:S01]  /*fc290*/  DFMA R34, R34, R38, R34 ;  /* 0x000000262222722b */ /* 0x000fe20000000022 */
[----:B------:R-:W-:Y:S01]  /*fc2a0*/  BSSY.RECONVERGENT B3, `(.L_x_5372) ;  /* 0x000001f000037945 */ /* 0x000fe20003800200 */
[----:B---3--:R-:W-:-:S08]  /*fc2b0*/  DFMA R2, -R44, R172, R2 ;  /* 0x000000ac2c02722b */ /* 0x008fd00000000102 */
[----:B------:R-:W-:-:S08]  /*fc2c0*/  DFMA R2, -R46, R180, R2 ;  /* 0x000000b42e02722b */ /* 0x000fd00000000102 */
[----:B--2---:R-:W-:-:S08]  /*fc2d0*/  DFMA R2, -R68, R208, R2 ;  /* 0x000000d04402722b */ /* 0x004fd00000000102 */
[----:B------:R-:W-:-:S08]  /*fc2e0*/  DFMA R2, -R70, R200, R2 ;  /* 0x000000c84602722b */ /* 0x000fd00000000102 */
[----:B-----5:R-:W-:-:S08]  /*fc2f0*/  DFMA R2, -R80, R188, R2 ;  /* 0x000000bc5002722b */ /* 0x020fd00000000102 */
        /* <DEDUP_REMOVED lines=25> */
.L_x_5373:
[----:B------:R-:W-:Y:S05]  /*fc490*/  BSYNC.RECONVERGENT B3 ;  /* 0x0000000000037941 */ /* 0x000fea0003800200 */
.L_x_5372:
[----:B------:R0:W-:Y:S04]  /*fc4a0*/  STL.64 [R0+0x110], R34 ;  /* 0x0001102200007387 */ /* 0x0001e80000100a00 */
[----:B------:R-:W2:Y:S04]  /*fc4b0*/  LDL.128 R36, [R1+0x41f0] ;  /* 0x0041f00001247983 */ /* 0x000ea80000100c00 */
[----:B------:R-:W3:Y:S04]  /*fc4c0*/  LDL.LU.64 R42, [R1+0x8488] ;  /* 0x00848800012a7983 */ /* 0x000ee80000300a00 */
[----:B------:R-:W4:Y:S01]  /*fc4d0*/  LDL.LU.64 R40, [R1+0x8680] ;  /* 0x0086800001287983 */ /* 0x000f220000300a00 */
[----:B------:R-:W-:Y:S01]  /*fc4e0*/  IMAD.MOV.U32 R2, RZ, RZ, 0x1 ;  /* 0x00000001ff027424 */ /* 0x000fe200078e00ff */
[----:B------:R-:W-:Y:S01]  /*fc4f0*/  BSSY.RECONVERGENT B3, `(.L_x_5374) ;  /* 0x0000018000037945 */ /* 0x000fe20003800200 */
[----:B--2---:R-:W0:Y:S04]  /*fc500*/  MUFU.RCP64H R3, R37 ;  /* 0x0000002500037308 */ /* 0x004e280000001800 */
[----:B0-----:R-:W-:-:S08]  /*fc510*/  DFMA R34, -R36, R2, 1 ;  /* 0x3ff000002422742b */ /* 0x001fd00000000102 */
        /* <DEDUP_REMOVED lines=21> */
.L_x_5375:
[----:B------:R-:W-:Y:S05]  /*fc670*/  BSYNC.RECONVERGENT B3 ;  /* 0x0000000000037941 */ /* 0x000fea0003800200 */
.L_x_5374:
[----:B------:R0:W-:Y:S04]  /*fc680*/  STL.64 [R0+0x108], R34 ;  /* 0x0001082200007387 */ /* 0x0001e80000100a00 */
[----:B------:R-:W2:Y:S04]  /*fc690*/  LDL.LU.64 R2, [R1+0x8638] ;  /* 0x0086380001027983 */ /* 0x000ea80000300a00 */
[----:B------:R-:W2:Y:S04]  /*fc6a0*/  LDL.128 R36, [R1+0x41b0] ;  /* 0x0041b00001247983 */ /* 0x000ea80000100c00 */
[----:B------:R-:W3:Y:S04]  /*fc6b0*/  LDL.128 R40, [R1+0x41c0] ;  /* 0x0041c00001287983 */ /* 0x000ee80000100c00 */
[----:B------:R-:W4:Y:S04]  /*fc6c0*/  LDL.128 R44, [R1+0x41d0] ;  /* 0x0041d000012c7983 */ /* 0x000f280000100c00 */
[----:B------:R-:W5:Y:S01]  /*fc6d0*/  LDL.128 R68, [R1+0x41e0] ;  /* 0x0041e00001447983 */ /* 0x000f620000100c00 */
[----:B------:R-:W-:Y:S01]  /*fc6e0*/  BSSY.RECONVERGENT B3, `(.L_x_5376) ;  /* 0x000001e000037945 */ /* 0x000fe20003800200 */
[----:B--2---:R-:W-:-:S08]  /*fc6f0*/  DFMA R2, -R38, R54, R2 ;  /* 0x000000362602722b */ /* 0x004fd00000000102 */
[----:B---3--:R-:W-:-:S08]  /*fc700*/  DFMA R2, -R40, R48, R2 ;  /* 0x000000302802722b */ /* 0x008fd00000000102 */
[----:B0-----:R-:W-:Y:S02]  /*fc710*/  DFMA R34, -R42, R50, R2 ;  /* 0x000000322a22722b */ /* 0x001fe40000000102 */
[----:B------:R-:W0:Y:S01]  /*fc720*/  MUFU.RCP64H R3, R37 ;  /* 0x0000002500037308 */ /* 0x000e220000001800 */
[----:B------:R-:W-:-:S05]  /*fc730*/  MOV R2, 0x1 ;  /* 0x0000000100027802 */ /* 0x000fca0000000f00 */
[----:B----4-:R-:W-:-:S08]  /*fc740*/  DFMA R34, -R44, R66, R34 ;  /* 0x000000422c22722b */ /* 0x010fd00000000122 */
[----:B------:R-:W-:Y:S02]  /*fc750*/  DFMA R34, -R46, R112, R34 ;  /* 0x000000702e22722b */ /* 0x000fe40000000122 */
[----:B0-----:R-:W-:-:S06]  /*fc760*/  DFMA R38, -R36, R2, 1 ;  /* 0x3ff000002426742b */ /* 0x001fcc0000000102 */
[----:B-----5:R-:W-:Y:S02]  /*fc770*/  DFMA R34, -R68, R134, R34 ;  /* 0x000000864422722b */ /* 0x020fe40000000122 */
        /* <DEDUP_REMOVED lines=20> */
.L_x_5377:
[----:B------:R-:W-:Y:S05]  /*fc8c0*/  BSYNC.RECONVERGENT B3 ;  /* 0x0000000000037941 */ /* 0x000fea0003800200 */
.L_x_5376:
[----:B------:R0:W-:Y:S04]  /*fc8d0*/  STL.64 [R0+0x100], R2 ;  /* 0x0001000200007387 */ /* 0x0001e80000100a00 */
[----:B------:R-:W2:Y:S04]  /*fc8e0*/  LDL.128 R36, [R1+0x4190] ;  /* 0x0041900001247983 */ /* 0x000ea80000100c00 */
[----:B------:R-:W3:Y:S04]  /*fc8f0*/  LDL.LU.64 R42, [R1+0x86a8] ;  /* 0x0086a800012a7983 */ /* 0x000ee80000300a00 */
[----:B------:R-:W4:Y:S01]  /*fc900*/  LDL.LU.64 R40, [R1+0x8690] ;  /* 0x0086900001287983 */ /* 0x000f220000300a00 */
[----:B0-----:R-:W-:Y:S01]  /*fc910*/  IMAD.MOV.U32 R2, RZ, RZ, 0x1 ;  /* 0x00000001ff027424 */ /* 0x001fe200078e00ff */
        /* <DEDUP_REMOVED lines=24> */
.L_x_5379:
[----:B------:R-:W-:Y:S05]  /*fcaa0*/  BSYNC.RECONVERGENT B3 ;  /* 0x0000000000037941 */ /* 0x000fea0003800200 */
.L_x_5378:
[----:B------:R0:W-:Y:S04]  /*fcab0*/  STL.64 [R0+0xf8], R34 ;  /* 0x0000f82200007387 */ /* 0x0001e80000100a00 */
[----:B------:R-:W2:Y:S04]  /*fcac0*/  LDL.128 R36, [R1+0x4160] ;  /* 0x0041600001247983 */ /* 0x000ea80000100c00 */
[----:B------:R-:W0:Y:S04]  /*fcad0*/  LDL.LU.64 R44, [R1+0x84a0] ;  /* 0x0084a000012c7983 */ /* 0x000e280000300a00 */
[----:B------:R-:W0:Y:S01]  /*fcae0*/  LDL.128 R40, [R1+0x4170] ;  /* 0x0041700001287983 */ /* 0x000e220000100c00 */
[----:B------:R-:W-:Y:S01]  /*fcaf0*/  IMAD.MOV.U32 R2, RZ, RZ, 0x1 ;  /* 0x00000001ff027424 */ /* 0x000fe200078e00ff */
[----:B------:R-:W-:Y:S01]  /*fcb00*/  BSSY.RECONVERGENT B3, `(.L_x_5380) ;  /* 0x0000018000037945 */ /* 0x000fe20003800200 */
[----:B--2---:R-:W1:Y:S01]  /*fcb10*/  MUFU.RCP64H R3, R39 ;  /* 0x0000002700037308 */ /* 0x004e620000001800 */
[----:B0-----:R-:W-:-:S03]  /*fcb20*/  DFMA R34, -R40, R118, R44 ;  /* 0x000000762822722b */ /* 0x001fc6000000012c */
        /* <DEDUP_REMOVED lines=21> */
.L_x_5381:
[----:B------:R-:W-:Y:S05]  /*fcc80*/  BSYNC.RECONVERGENT B3 ;  /* 0x0000000000037941 */ /* 0x000fea0003800200 */
.L_x_5380:
[----:B------:R0:W-:Y:S04]  /*fcc90*/  STL.64 [R0+0xf0], R34 ;  /* 0x0000f02200007387 */ /* 0x0001e80000100a00 */
[----:B------:R-:W2:Y:S04]  /*fcca0*/  LDL.128 R40, [R1+0x4150] ;  /* 0x0041500001287983 */ /* 0x000ea80000100c00 */
[----:B------:R-:W3:Y:S01]  /*fccb0*/  LDL.LU.64 R38, [R1+0x84c8] ;  /* 0x0084c80001267983 */ /* 0x000ee20000300a00 */
[----:B------:R-:W-:Y:S01]  /*fccc0*/  MOV R2, 0x1 ;  /* 0x0000000100027802 */ /* 0x000fe20000000f00 */
[----:B------:R-:W-:Y:S01]  /*fccd0*/  BSSY.RECONVERGENT B3, `(.L_x_5382) ;  /* 0x0000018000037945 */ /* 0x000fe20003800200 */
[----:B--2---:R-:W0:Y:S04]  /*fcce0*/  MUFU.RCP64H R3, R41 ;  /* 0x0000002900037308 */ /* 0x004e280000001800 */
        /* <DEDUP_REMOVED lines=22> */
.L_x_5383:
[----:B------:R-:W-:Y:S05]  /*fce50*/  BSYNC.RECONVERGENT B3 ;  /* 0x0000000000037941 */ /* 0x000fea0003800200 */
.L_x_5382:
[----:B------:R0:W-:Y:S04]  /*fce60*/  STL.64 [R0+0xe8], R34 ;  /* 0x0000e82200007387 */ /* 0x0001e80000100a00 */
[----:B------:R-:W2:Y:S04]  /*fce70*/  LDL.LU.64 R2, [R1+0x84c0] ;  /* 0x0084c00001027983 */ /* 0x000ea80000300a00 */
[----:B------:R-:W2:Y:S04]  /*fce80*/  LDL.128 R36, [R1+0x40f0] ;  /* 0x0040f00001247983 */ /* 0x000ea80000100c00 */
[----:B------:R-:W3:Y:S04]  /*fce90*/  LDL.128 R68, [R1+0x4100] ;  /* 0x0041000001447983 */ /* 0x000ee80000100c00 */
[----:B------:R-:W4:Y:S04]  /*fcea0*/  LDL.128 R44, [R1+0x4110] ;  /* 0x00411000012c7983 */ /* 0x000f280000100c00 */
[----:B------:R-:W5:Y:S04]  /*fceb0*/  LDL.128 R40, [R1+0x4120] ;  /* 0x0041200001287983 */ /* 0x000f680000100c00 */
[----:B------:R-:W5:Y:S01]  /*fcec0*/  LDL.128 R76, [R1+0x4140] ;  /* 0x00414000014c7983 */ /* 0x000f620000100c00 */
[----:B--2---:R-:W-:-:S08]  /*fced0*/  DFMA R2, -R38, R202, R2 ;  /* 0x000000ca2602722b */ /* 0x004fd00000000102 */
[----:B---3--:R-:W-:-:S08]  /*fcee0*/  DFMA R2, -R68, R192, R2 ;  /* 0x000000c04402722b */ /* 0x008fd00000000102 */
[----:B------:R-:W-:Y:S01]  /*fcef0*/  DFMA R2, -R70, R184, R2 ;  /* 0x000000b84602722b */ /* 0x000fe20000000102 */
[----:B------:R-:W2:Y:S07]  /*fcf00*/  LDL.128 R68, [R1+0x4130] ;  /* 0x0041300001447983 */ /* 0x000eae0000100c00 */
[----:B----4-:R-:W-:-:S08]  /*fcf10*/  DFMA R2, -R44, R204, R2 ;  /* 0x000000cc2c02722b */ /* 0x010fd00000000102 */
[----:B------:R-:W-:-:S08]  /*fcf20*/  DFMA R2, -R46, R188, R2 ;  /* 0x000000bc2e02722b */ /* 0x000fd00000000102 */
[----:B-----5:R-:W-:-:S08]  /*fcf30*/  DFMA R2, -R40, R218, R2 ;  /* 0x000000da2802722b */ /* 0x020fd00000000102 */
[----:B0-----:R-:W-:Y:S02]  /*fcf40*/  DFMA R34, -R42, R168, R2 ;  /* 0x000000a82a22722b */ /* 0x001fe40000000102 */
        /* <DEDUP_REMOVED lines=27> */
.L_x_5385:
[----:B------:R-:W-:Y:S05]  /*fd100*/  BSYNC.RECONVERGENT B3 ;  /* 0x0000000000037941 */ /* 0x000fea0003800200 */
.L_x_5384:
[----:B------:R0:W-:Y:S04]  /*fd110*/  STL.64 [R0+0xe0], R2 ;  /* 0x0000e00200007387 */ /* 0x0001e80000100a00 */
[----:B------:R-:W0:Y:S04]  /*fd120*/  LDL.128 R68, [R1+0x40c0] ;  /* 0x0040c00001447983 */ /* 0x000e280000100c00 */
[----:B------:R-:W2:Y:S04]  /*fd130*/  LDL.128 R36, [R1+0x40b0] ;  /* 0x0040b00001247983 */ /* 0x000ea80000100c00 */
[----:B------:R-:W3:Y:S04]  /*fd140*/  LDL.128 R40, [R1+0x40d0] ;  /* 0x0040d00001287983 */ /* 0x000ee80000100c00 */
[----:B------:R-:W4:Y:S01]  /*fd150*/  LDL.128 R44, [R1+0x40e0] ;  /* 0x0040e000012c7983 */ /* 0x000f220000100c00 */
[----:B------:R-:W-:Y:S01]  /*fd160*/  BSSY.RECONVERGENT B3, `(.L_x_5386) ;  /* 0x000001d000037945 */ /* 0x000fe20003800200 */
[----:B0-----:R-:W-:-:S08]  /*fd170*/  DFMA R2, -R68, R74, R30 ;  /* 0x0000004a4402722b */ /* 0x001fd0000000011e */
[----:B------:R-:W-:Y:S02]  /*fd180*/  DFMA R30, -R70, R216, R2 ;  /* 0x000000d8461e722b */ /* 0x000fe40000000102 */
[----:B--2---:R-:W0:Y:S01]  /*fd190*/  MUFU.RCP64H R3, R39 ;  /* 0x0000002700037308 */ /* 0x004e220000001800 */
[----:B------:R-:W-:-:S05]  /*fd1a0*/  IMAD.MOV.U32 R2, RZ, RZ, 0x1 ;  /* 0x00000001ff027424 */ /* 0x000fca00078e00ff */
        /* <DEDUP_REMOVED lines=24> */
.L_x_5387:
[----:B------:R-:W-:Y:S05]  /*fd330*/  BSYNC.RECONVERGENT B3 ;  /* 0x0000000000037941 */ /* 0x000fea0003800200 */
.L_x_5386:
[----:B------:R0:W-:Y:S04]  /*fd340*/  STL.64 [R0+0xd8], R2 ;  /* 0x0000d80200007387 */ /* 0x0001e80000100a00 */
[----:B------:R-:W0:Y:S04]  /*fd350*/  LDL.128 R40, [R1+0x4040] ;  /* 0x0040400001287983 */ /* 0x000e280000100c00 */
[----:B------:R-:W2:Y:S04]  /*fd360*/  LDL.128 R68, [R1+0x4050] ;  /* 0x0040500001447983 */ /* 0x000ea80000100c00 */
[----:B------:R-:W3:Y:S04]  /*fd370*/  LDL.128 R76, [R1+0x4060] ;  /* 0x00406000014c7983 */ /* 0x000ee80000100c00 */
[----:B------:R-:W4:Y:S01]  /*fd380*/  LDL.128 R44, [R1+0x4070] ;  /* 0x00407000012c7983 */ /* 0x000f220000100c00 */
[----:B0-----:R-:W-:-:S03]  /*fd390*/  DFMA R2, -R42, R116, R28 ;  /* 0x000000742a02722b */ /* 0x001fc6000000011c */
[----:B------:R-:W5:Y:S05]  /*fd3a0*/  LDL.128 R28, [R1+0x4080] ;  /* 0x00408000011c7983 */ /* 0x000f6a0000100c00 */
        /* <DEDUP_REMOVED lines=8> */
[----:B------:R-:W-:Y:S07]  /*fd430*/  BSSY.RECONVERGENT B3, `(.L_x_5388) ;  /* 0x000001e000037945 */ /* 0x000fee0003800200 */
[----:B-----5:R-:W-:Y:S01]  /*fd440*/  DFMA R2, -R28, R132, R2 ;  /* 0x000000841c02722b */ /* 0x020fe20000000102 */
[----:B------:R-:W0:Y:S01]  /*fd450*/  MUFU.RCP64H R29, R41 ;  /* 0x00000029001d7308 */ /* 0x000e220000001800 */
[----:B------:R-:W-:-:S06]  /*fd460*/  MOV R28, 0x1 ;  /* 0x00000001001c7802 */ /* 0x000fcc0000000f00 */
[----:B------:R-:W-:-:S08]  /*fd470*/  DFMA R2, -R30, R146, R2 ;  /* 0x000000921e02722b */ /* 0x000fd00000000102 */
[----:B--2---:R-:W-:Y:S02]  /*fd480*/  DFMA R2, -R68, R148, R2 ;  /* 0x000000944402722b */ /* 0x004fe40000000102 */
[----:B0-----:R-:W-:-:S06]  /*fd490*/  DFMA R30, -R40, R28, 1 ;  /* 0x3ff00000281e742b */ /* 0x001fcc000000011c */
[----:B------:R-:W-:Y:S02]  /*fd4a0*/  DFMA R2, -R70, R72, R2 ;  /* 0x000000484602722b */ /* 0x000fe40000000102 */
[----:B------:R-:W-:-:S06]  /*fd4b0*/  DFMA R30, R30, R30, R30 ;  /* 0x0000001e1e1e722b */ /* 0x000fcc000000001e */
[----:B---3--:R-:W-:Y:S02]  /*fd4c0*/  DFMA R2, -R76, R32, R2 ;  /* 0x000000204c02722b */ /* 0x008fe40000000102 */
        /* <DEDUP_REMOVED lines=20> */
.L_x_5389:
[----:B------:R-:W-:Y:S05]  /*fd610*/  BSYNC.RECONVERGENT B3 ;  /* 0x0000000000037941 */ /* 0x000fea0003800200 */
.L_x_5388:
[----:B------:R0:W-:Y:S04]  /*fd620*/  STL.64 [R0+0xd0], R28 ;  /* 0x0000d01c00007387 */ /* 0x0001e80000100a00 */
[----:B------:R-:W2:Y:S04]  /*fd630*/  LDL.64 R2, [R1+0x8420] ;  /* 0x0084200001027983 */ /* 0x000ea80000100a00 */
[----:B------:R-:W3:Y:S04]  /*fd640*/  LDL.128 R36, [R1+0x4010] ;  /* 0x0040100001247983 */ /* 0x000ee80000100c00 */
[----:B0-----:R-:W2:Y:S04]  /*fd650*/  LDL.128 R28, [R1+0x4000] ;  /* 0x00400000011c7983 */ /* 0x001ea80000100c00 */
[----:B------:R-:W4:Y:S04]  /*fd660*/  LDL.128 R40, [R1+0x4020] ;  /* 0x0040200001287983 */ /* 0x000f280000100c00 */
[----:B------:R-:W5:Y:S01]  /*fd670*/  LDL.128 R44, [R1+0x4030] ;  /* 0x00403000012c7983 */ /* 0x000f620000100c00 */
        /* <DEDUP_REMOVED lines=30> */
.L_x_5391:
[----:B------:R-:W-:Y:S05]  /*fd860*/  BSYNC.RECONVERGENT B3 ;  /* 0x0000000000037941 */ /* 0x000fea0003800200 */
.L_x_5390:
[----:B------:R0:W-:Y:S04]  /*fd870*/  STL.64 [R0+0xc8], R26 ;  /* 0x0000c81a00007387 */ /* 0x0001e80000100a00 */
[----:B------:R-:W2:Y:S04]  /*fd880*/  LDL.128 R44, [R1+0x3f80] ;  /* 0x003f8000012c7983 */ /* 0x000ea80000100c00 */
[----:B------:R-:W3:Y:S04]  /*fd890*/  LDL.128 R28, [R1+0x3f90] ;  /* 0x003f9000011c7983 */ /* 0x000ee80000100c00 */
[----:B------:R-:W4:Y:S04]  /*fd8a0*/  LDL.128 R36, [R1+0x3fa0] ;  /* 0x003fa00001247983 */ /* 0x000f280000100c00 */
[----:B------:R-:W5:Y:S01]  /*fd8b0*/  LDL.128 R40, [R1+0x3fb0] ;  /* 0x003fb00001287983 */ /* 0x000f620000100c00 */
[----:B--2---:R-:W-:-:S03]  /*fd8c0*/  DFMA R2, -R44, R52, R24 ;  /* 0x000000342c02722b */ /* 0x004fc60000000118 */
[----:B0-----:R-:W2:Y:S05]  /*fd8d0*/  LDL.128 R24, [R1+0x3f70] ;  /* 0x003f700001187983 */ /* 0x001eaa0000100c00 */
        /* <DEDUP_REMOVED lines=9> */
[----:B------:R-:W-:Y:S01]  /*fd970*/  DFMA R2, -R42, R206, R2 ;  /* 0x000000ce2a02722b */ /* 0x000fe20000000102 */
[----:B------:R-:W5:Y:S01]  /*fd980*/  LDL.128 R40, [R1+0x3ff0] ;  /* 0x003ff00001287983 */ /* 0x000f620000100c00 */
[----:B------:R-:W-:Y:S01]  /*fd990*/  IMAD.MOV.U32 R34, RZ, RZ, 0x1 ;  /* 0x00000001ff227424 */ /* 0x000fe200078e00ff */
[----:B------:R-:W-:Y:S05]  /*fd9a0*/  BSSY.RECONVERGENT B3, `(.L_x_5392) ;  /* 0x000001e000037945 */ /* 0x000fea0003800200 */
[----:B--2---:R-:W-:-:S08]  /*fd9b0*/  DFMA R2, -R44, R134, R2 ;  /* 0x000000862c02722b */ /* 0x004fd00000000102 */
[----:B------:R-:W-:Y:S01]  /*fd9c0*/  DFMA R2, -R46, R170, R2 ;  /* 0x000000aa2e02722b */ /* 0x000fe20000000102 */
[----:B------:R-:W0:Y:S07]  /*fd9d0*/  MUFU.RCP64H R35, R27 ;  /* 0x0000001b00237308 */ /* 0x000e2e0000001800 */
[----:B----4-:R-:W-:-:S08]  /*fd9e0*/  DFMA R2, -R36, R128, R2 ;  /* 0x000000802402722b */ /* 0x010fd00000000102 */
[----:B------:R-:W-:-:S08]  /*fd9f0*/  DFMA R2, -R38, R122, R2 ;  /* 0x0000007a2602722b */ /* 0x000fd00000000102 */
[----:B---3--:R-:W-:Y:S02]  /*fda00*/  DFMA R2, -R28, R148, R2 ;  /* 0x000000941c02722b */ /* 0x008fe40000000102 */
[----:B0-----:R-:W-:-:S08]  /*fda10*/  DFMA R28, -R26, R34, 1 ;  /* 0x3ff000001a1c742b */ /* 0x001fd00000000122 */
[----:B------:R-:W-:Y:S02]  /*fda20*/  DFMA R28, R28, R28, R28 ;  /* 0x0000001c1c1c722b */ /* 0x000fe4000000001c */
[----:B------:R-:W-:-:S06]  /*fda30*/  DFMA R2, -R30, R140, R2 ;  /* 0x0000008c1e02722b */ /* 0x000fcc0000000102 */
        /* <DEDUP_REMOVED lines=20> */
.L_x_5393:
[----:B------:R-:W-:Y:S05]  /*fdb80*/  BSYNC.RECONVERGENT B3 ;  /* 0x0000000000037941 */ /* 0x000fea0003800200 */
.L_x_5392:
[----:B------:R0:W-:Y:S04]  /*fdb90*/  STL.64 [R0+0xc0], R28 ;  /* 0x0000c01c00007387 */ /* 0x0001e80000100a00 */
[----:B------:R-:W2:Y:S04]  /*fdba0*/  LDL.128 R36, [R1+0x3f20] ;  /* 0x003f200001247983 */ /* 0x000ea80000100c00 */
[----:B------:R-:W3:Y:S04]  /*fdbb0*/  LDL.128 R40, [R1+0x3f40] ;  /* 0x003f400001287983 */ /* 0x000ee80000100c00 */
[----:B0-----:R-:W4:Y:S04]  /*fdbc0*/  LDL.128 R28, [R1+0x3f30] ;  /* 0x003f3000011c7983 */ /* 0x001f280000100c00 */
[----:B------:R-:W5:Y:S04]  /*fdbd0*/  LDL.128 R44, [R1+0x3f50] ;  /* 0x003f5000012c7983 */ /* 0x000f680000100c00 */
[----:B------:R-:W5:Y:S01]  /*fdbe0*/  LDL.128 R68, [R1+0x3f60] ;  /* 0x003f600001447983 */ /* 0x000f620000100c00 */
[----:B------:R-:W-:Y:S01]  /*fdbf0*/  BSSY.RECONVERGENT B3, `(.L_x_5394) ;  /* 0x0000021000037945 */ /* 0x000fe20003800200 */
[----:B--2---:R-:W-:-:S08]  /*fdc00*/  DFMA R2, -R38, R182, R22 ;  /* 0x000000b62602722b */ /* 0x004fd00000000116 */
[----:B----4-:R-:W-:-:S08]  /*fdc10*/  DFMA R2, -R28, R194, R2 ;  /* 0x000000c21c02722b */ /* 0x010fd00000000102 */
[----:B------:R-:W-:-:S08]  /*fdc20*/  DFMA R2, -R30, R174, R2 ;  /* 0x000000ae1e02722b */ /* 0x000fd00000000102 */
[----:B---3--:R-:W-:Y:S01]  /*fdc30*/  DFMA R2, -R40, R206, R2 ;  /* 0x000000ce2802722b */ /* 0x008fe20000000102 */
[----:B------:R-:W0:Y:S07]  /*fdc40*/  MUFU.RCP64H R23, R37 ;  /* 0x0000002500177308 */ /* 0x000e2e0000001800 */
[----:B------:R-:W-:Y:S01]  /*fdc50*/  DFMA R2, -R42, R170, R2 ;  /* 0x000000aa2a02722b */ /* 0x000fe20000000102 */
[----:B------:R-:W-:-:S07]  /*fdc60*/  MOV R22, 0x1 ;  /* 0x0000000100167802 */ /* 0x000fce0000000f00 */
        /* <DEDUP_REMOVED lines=25> */
.L_x_5395:
[----:B------:R-:W-:Y:S05]  /*fde00*/  BSYNC.RECONVERGENT B3 ;  /* 0x0000000000037941 */ /* 0x000fea0003800200 */
.L_x_5394:
[----:B------:R0:W-:Y:S04]  /*fde10*/  STL.64 [R0+0xb8], R22 ;  /* 0x0000b81600007387 */ /* 0x0001e80000100a00 */
[----:B------:R-:W2:Y:S04]  /*fde20*/  LDL.128 R24, [R1+0x3e00] ;  /* 0x003e000001187983 */ /* 0x000ea80000100c00 */
[----:B------:R-:W3:Y:S04]  /*fde30*/  LDL.128 R28, [R1+0x3e20] ;  /* 0x003e2000011c7983 */ /* 0x000ee80000100c00 */
[----:B------:R-:W4:Y:S04]  /*fde40*/  LDL.128 R36, [R1+0x3e30] ;  /* 0x003e300001247983 */ /* 0x000f280000100c00 */
[----:B------:R-:W5:Y:S04]  /*fde50*/  LDL.LU.64 R34, [R1+0x8420] ;  /* 0x0084200001227983 */ /* 0x000f680000300a00 */
[----:B------:R-:W5:Y:S04]  /*fde60*/  LDL.128 R40, [R1+0x3e70] ;  /* 0x003e700001287983 */ /* 0x000f680000100c00 */
[----:B------:R-:W5:Y:S04]  /*fde70*/  LDL.128 R44, [R1+0x3ec0] ;  /* 0x003ec000012c7983 */ /* 0x000f680000100c00 */
[----:B------:R-:W5:Y:S04]  /*fde80*/  LDL.128 R68, [R1+0x3ed0] ;  /* 0x003ed00001447983 */ /* 0x000f680000100c00 */
[----:B------:R-:W5:Y:S04]  /*fde90*/  LDL.128 R76, [R1+0x3ee0] ;  /* 0x003ee000014c7983 */ /* 0x000f680000100c00 */
[----:B------:R-:W5:Y:S04]  /*fdea0*/  LDL.128 R80, [R1+0x3ef0] ;  /* 0x003ef00001507983 */ /* 0x000f680000100c00 */
[----:B------:R-:W5:Y:S01]  /*fdeb0*/  LDL.128 R84, [R1+0x3f00] ;  /* 0x003f000001547983 */ /* 0x000f620000100c00 */
[----:B--2---:R-:W-:-:S03]  /*fdec0*/  DFMA R2, -R24, R52, R20 ;  /* 0x000000341802722b */ /* 0x004fc60000000114 */
[----:B0-----:R-:W2:Y:S05]  /*fded0*/  LDL.128 R20, [R1+0x3e10] ;  /* 0x003e100001147983 */ /* 0x001eaa0000100c00 */
[----:B------:R-:W-:Y:S01]  /*fdee0*/  DFMA R2, -R26, R66, R2 ;  /* 0x000000421a02722b */ /* 0x000fe20000000102 */
[----:B------:R-:W5:Y:S07]  /*fdef0*/  LDL.128 R24, [R1+0x3e80] ;  /* 0x003e800001187983 */ /* 0x000f6e0000100c00 */
[----:B--2---:R-:W-:-:S08]  /*fdf00*/  DFMA R2, -R20, R74, R2 ;  /* 0x0000004a1402722b */ /* 0x004fd00000000102 */
[----:B------:R-:W-:Y:S01]  /*fdf10*/  DFMA R2, -R22, R112, R2 ;  /* 0x000000701602722b */ /* 0x000fe20000000102 */
[----:B------:R-:W5:Y:S07]  /*fdf20*/  LDL.128 R20, [R1+0x3e40] ;  /* 0x003e400001147983 */ /* 0x000f6e0000100c00 */
[----:B---3--:R-:W-:-:S08]  /*fdf30*/  DFMA R2, -R28, R116, R2 ;  /* 0x000000741c02722b */ /* 0x008fd00000000102 */
[----:B------:R-:W-:Y:S01]  /*fdf40*/  DFMA R2, -R30, R158, R2 ;  /* 0x0000009e1e02722b */ /* 0x000fe20000000102 */
[----:B------:R-:W2:Y:S07]  /*fdf50*/  LDL.128 R28, [R1+0x3e50] ;  /* 0x003e5000011c7983 */ /* 0x000eae0000100c00 */
[----:B----4-:R-:W-:-:S08]  /*fdf60*/  DFMA R2, -R36, R144, R2 ;  /* 0x000000902402722b */ /* 0x010fd00000000102 */
[----:B------:R-:W-:Y:S01]  /*fdf70*/  DFMA R2, -R38, R196, R2 ;  /* 0x000000c42602722b */ /* 0x000fe20000000102 */
[----:B------:R-:W3:Y:S07]  /*fdf80*/  LDL.128 R36, [R1+0x3e60] ;  /* 0x003e600001247983 */ /* 0x000eee0000100c00 */
[----:B-----5:R-:W-:-:S08]  /*fdf90*/  DFMA R2, -R20, R34, R2 ;  /* 0x000000221402722b */ /* 0x020fd00000000102 */
        /* <DEDUP_REMOVED lines=10> */
[----:B------:R-:W5:Y:S07]  /*fe040*/  LDL.128 R40, [R1+0x3eb0] ;  /* 0x003eb00001287983 */ /* 0x000f6e0000100c00 */
[----:B------:R-:W-:-:S08]  /*fe050*/  DFMA R2, -R24, R174, R2 ;  /* 0x000000ae1802722b */ /* 0x000fd00000000102 */
[----:B------:R-:W-:Y:S01]  /*fe060*/  DFMA R2, -R26, R188, R2 ;  /* 0x000000bc1a02722b */ /* 0x000fe20000000102 */
[----:B------:R-:W4:Y:S01]  /*fe070*/  LDL.128 R24, [R1+0x3f10] ;  /* 0x003f100001187983 */ /* 0x000f220000100c00 */
[----:B------:R-:W-:Y:S06]  /*fe080*/  BSSY.RECONVERGENT B3, `(.L_x_5396) ;  /* 0x0000029000037945 */ /* 0x000fec0003800200 */
[----:B--2---:R-:W-:-:S08]  /*fe090*/  DFMA R2, -R28, R206, R2 ;  /* 0x000000ce1c02722b */ /* 0x004fd00000000102 */
[----:B------:R-:W-:-:S08]  /*fe0a0*/  DFMA R2, -R30, R218, R2 ;  /* 0x000000da1e02722b */ /* 0x000fd00000000102 */
[----:B---3--:R-:W-:-:S08]  /*fe0b0*/  DFMA R2, -R36, R134, R2 ;  /* 0x000000862402722b */ /* 0x008fd00000000102 */
        /* <DEDUP_REMOVED lines=9> */
[----:B----4-:R-:W0:Y:S07]  /*fe150*/  MUFU.RCP64H R29, R23 ;  /* 0x00000017001d7308 */ /* 0x010e2e0000001800 */
[----:B------:R-:W-:Y:S01]  /*fe160*/  DFMA R2, -R80, R140, R2 ;  /* 0x0000008c5002722b */ /* 0x000fe20000000102 */
[----:B------:R-:W-:-:S07]  /*fe170*/  IMAD.MOV.U32 R28, RZ, RZ, 0x1 ;  /* 0x00000001ff1c7424 */ /* 0x000fce00078e00ff */
[----:B------:R-:W-:Y:S02]  /*fe180*/  DFMA R2, -R82, R138, R2 ;  /* 0x0000008a5202722b */ /* 0x000fe40000000102 */
[----:B0-----:R-:W-:-:S06]  /*fe190*/  DFMA R30, -R22, R28, 1 ;  /* 0x3ff00000161e742b */ /* 0x001fcc000000011c */
[----:B------:R-:W-:Y:S02]  /*fe1a0*/  DFMA R2, -R84, R72, R2 ;  /* 0x000000485402722b */ /* 0x000fe40000000102 */
[----:B------:R-:W-:-:S06]  /*fe1b0*/  DFMA R30, R30, R30, R30 ;  /* 0x0000001e1e1e722b */ /* 0x000fcc000000001e */
[----:B------:R-:W-:-:S08]  /*fe1c0*/  DFMA R2, -R86, R32, R2 ;  /* 0x000000205602722b */ /* 0x000fd00000000102 */
        /* <DEDUP_REMOVED lines=20> */
.L_x_5397:
[----:B------:R-:W-:Y:S05]  /*fe310*/  BSYNC.RECONVERGENT B3 ;  /* 0x0000000000037941 */ /* 0x000fea0003800200 */
.L_x_5396:
[----:B------:R0:W-:Y:S04]  /*fe320*/  STL.64 [R0+0xb0], R4 ;  /* 0x0000b00400007387 */ /* 0x0001e80000100a00 */
[----:B------:R-:W2:Y:S04]  /*fe330*/  LDL.128 R24, [R1+0x3de0] ;  /* 0x003de00001187983 */ /* 0x000ea80000100c00 */
[----:B------:R-:W3:Y:S01]  /*fe340*/  LDL.LU.64 R22, [R1+0x8478] ;  /* 0x0084780001167983 */ /* 0x000ee20000300a00 */
[----:B------:R-:W-:Y:S01]  /*fe350*/  IMAD.MOV.U32 R2, RZ, RZ, 0x1 ;  /* 0x00000001ff027424 */ /* 0x000fe200078e00ff */
        /* <DEDUP_REMOVED lines=24> */
.L_x_5399:
[----:B------:R-:W-:Y:S05]  /*fe4e0*/  BSYNC.RECONVERGENT B3 ;  /* 0x0000000000037941 */ /* 0x000fea0003800200 */
.L_x_5398:
[----:B------:R0:W-:Y:S04]  /*fe4f0*/  STL.64 [R0+0xa8], R4 ;  /* 0x0000a80400007387 */ /* 0x0001e80000100a00 */
[----:B------:R-:W2:Y:S04]  /*fe500*/  LDL.128 R20, [R1+0x3dc0] ;  /* 0x003dc00001147983 */ /* 0x000ea80000100c00 */
[----:B------:R-:W0:Y:S04]  /*fe510*/  LDL.LU.64 R28, [R1+0x8470] ;  /* 0x00847000011c7983 */ /* 0x000e280000300a00 */
[----:B------:R-:W0:Y:S01]  /*fe520*/  LDL.128 R24, [R1+0x3dd0] ;  /* 0x003dd00001187983 */ /* 0x000e220000100c00 */
[----:B------:R-:W-:Y:S01]  /*fe530*/  MOV R2, 0x1 ;  /* 0x0000000100027802 */ /* 0x000fe20000000f00 */
        /* <DEDUP_REMOVED lines=24> */
.L_x_5401:
[----:B------:R-:W-:Y:S05]  /*fe6c0*/  BSYNC.RECONVERGENT B3 ;  /* 0x0000000000037941 */ /* 0x000fea0003800200 */
.L_x_5400:
        /* <DEDUP_REMOVED lines=14> */
[----:B-1----:R-:W-:-:S05]  /*fe7b0*/  FFMA R4, RZ, R21, R3 ;  /* 0x00000015ff047223 */ /* 0x002fca0000000003 */
        /* <DEDUP_REMOVED lines=10> */
.L_x_5403:
[----:B------:R-:W-:Y:S05]  /*fe860*/  BSYNC.RECONVERGENT B3 ;  /* 0x0000000000037941 */ /* 0x000fea0003800200 */
.L_x_5402:
        /* <DEDUP_REMOVED lines=29> */
.L_x_5405:
[----:B------:R-:W-:Y:S05]  /*fea40*/  BSYNC.RECONVERGENT B3 ;  /* 0x0000000000037941 */ /* 0x000fea0003800200 */
.L_x_5404:
[----:B------:R0:W-:Y:S04]  /*fea50*/  STL.64 [R0+0x90], R4 ;  /* 0x0000900400007387 */ /* 0x0001e80000100a00 */
[----:B------:R-:W2:Y:S04]  /*fea60*/  LDL.128 R24, [R1+0x3d90] ;  /* 0x003d900001187983 */ /* 0x000ea80000100c00 */
[----:B------:R-:W3:Y:S01]  /*fea70*/  LDL.LU.64 R22, [R1+0x84b8] ;  /* 0x0084b80001167983 */ /* 0x000ee20000300a00 */
[----:B------:R-:W-:Y:S01]  /*fea80*/  MOV R2, 0x1 ;  /* 0x0000000100027802 */ /* 0x000fe20000000f00 */
[----:B------:R-:W-:Y:S01]  /*fea90*/  BSSY.RECONVERGENT B3, `(.L_x_5406) ;  /* 0x0000017000037945 */ /* 0x000fe20003800200 */
[----:B--2---:R-:W1:Y:S04]  /*feaa0*/  MUFU.RCP64H R3, R25 ;  /* 0x0000001900037308 */ /* 0x004e680000001800 */
        /* <DEDUP_REMOVED lines=21> */
.L_x_5407:
[----:B------:R-:W-:Y:S05]  /*fec00*/  BSYNC.RECONVERGENT B3 ;  /* 0x0000000000037941 */ /* 0x000fea0003800200 */
.L_x_5406:
[----:B------:R0:W-:Y:S04]  /*fec10*/  STL.64 [R0+0x88], R20 ;  /* 0x0000881400007387 */ /* 0x0001e80000100a00 */
[----:B------:R-:W2:Y:S04]  /*fec20*/  LDL.128 R24, [R1+0x3d80] ;  /* 0x003d800001187983 */ /* 0x000ea80000100c00 */
[----:B------:R-:W3:Y:S01]  /*fec30*/  LDL.LU.64 R28, [R1+0x84b0] ;  /* 0x0084b000011c7983 */ /* 0x000ee20000300a00 */
[----:B------:R-:W-:Y:S01]  /*fec40*/  IMAD.MOV.U32 R2, RZ, RZ, 0x1 ;  /* 0x00000001ff027424 */ /* 0x000fe200078e00ff */
        /* <DEDUP_REMOVED lines=23> */
.L_x_5409:
[----:B------:R-:W-:Y:S05]  /*fedc0*/  BSYNC.RECONVERGENT B3 ;  /* 0x0000000000037941 */ /* 0x000fea0003800200 */
.L_x_5408:
[----:B------:R0:W-:Y:S04]  /*fedd0*/  STL.64 [R0+0x80], R22 ;  /* 0x0000801600007387 */ /* 0x0001e80000100a00 */
[----:B------:R-:W2:Y:S01]  /*fede0*/  LDL.128 R24, [R1+0x3d70] ;  /* 0x003d700001187983 */ /* 0x000ea20000100c00 */
[----:B------:R-:W-:Y:S01]  /*fedf0*/  IMAD.MOV.U32 R2, RZ, RZ, 0x1 ;  /* 0x00000001ff027424 */ /* 0x000fe200078e00ff */
[----:B------:R-:W-:Y:S01]  /*fee00*/  BSSY.RECONVERGENT B3, `(.L_x_5410) ;  /* 0x0000017000037945 */ /* 0x000fe20003800200 */
[----:B--2---:R-:W1:Y:S01]  /*fee10*/  MUFU.RCP64H R3, R25 ;  /* 0x0000001900037308 */ /* 0x004e620000001800 */
[----:B------:R-:W-:-:S10]  /*fee20*/  DFMA R18, -R26, R134, R18 ;  /* 0x000000861a12722b */ /* 0x000fd40000000112 */
[----:B------:R-:W-:Y:S01]  /*fee30*/  FSETP.GEU.AND P2, PT, |R19|, 6.5827683646048100446e-37, PT ;  /* 0x036000001300780b */ /* 0x000fe20003f4e200 */
        /* <DEDUP_REMOVED lines=19> */
.L_x_5411:
[----:B------:R-:W-:Y:S05]  /*fef70*/  BSYNC.RECONVERGENT B3 ;  /* 0x0000000000037941 */ /* 0x000fea0003800200 */
.L_x_5410:
[----:B------:R0:W-:Y:S04]  /*fef80*/  STL.64 [R0+0x78], R2 ;  /* 0x0000780200007387 */ /* 0x0001e80000100a00 */
[----:B------:R-:W0:Y:S04]  /*fef90*/  LDL.LU.64 R36, [R1+0x86b8] ;  /* 0x0086b80001247983 */ /* 0x000e280000300a00 */
[----:B------:R-:W0:Y:S04]  /*fefa0*/  LDL.128 R24, [R1+0x3d40] ;  /* 0x003d400001187983 */ /* 0x000e280000100c00 */
[----:B------:R-:W2:Y:S04]  /*fefb0*/  LDL.128 R28, [R1+0x3d50] ;  /* 0x003d5000011c7983 */ /* 0x000ea80000100c00 */
[----:B------:R-:W3:Y:S01]  /*fefc0*/  LDL.128 R32, [R1+0x3d60] ;  /* 0x003d600001207983 */ /* 0x000ee20000100c00 */
[----:B------:R-:W-:Y:S01]  /*fefd0*/  MOV R18, 0x1 ;  /* 0x0000000100127802 */ /* 0x000fe20000000f00 */
[----:B------:R-:W-:Y:S01]  /*fefe0*/  BSSY.RECONVERGENT B3, `(.L_x_5412) ;  /* 0x000001b000037945 */ /* 0x000fe20003800200 */
[----:B0-----:R-:W-:Y:S01]  /*feff0*/  DFMA R2, R26, -R2, R36 ;  /* 0x800000021a02722b */ /* 0x001fe20000000024 */
[----:B------:R-:W0:Y:S07]  /*ff000*/  MUFU.RCP64H R19, R25 ;  /* 0x0000001900137308 */ /* 0x000e2e0000001800 */
[----:B--2---:R-:W-:-:S08]  /*ff010*/  DFMA R2, -R28, R22, R2 ;  /* 0x000000161c02722b */ /* 0x004fd00000000102 */
[----:B------:R-:W-:-:S08]  /*ff020*/  DFMA R2, -R30, R20, R2 ;  /* 0x000000141e02722b */ /* 0x000fd00000000102 */
[----:B---3--:R-:W-:Y:S02]  /*ff030*/  DFMA R2, -R32, R4, R2 ;  /* 0x000000042002722b */ /* 0x008fe40000000102 */
[----:B0-----:R-:W-:-:S06]  /*ff040*/  DFMA R4, -R24, R18, 1 ;  /* 0x3ff000001804742b */ /* 0x001fcc0000000112 */
[----:B------:R-:W-:Y:S02]  /*ff050*/  DFMA R2, -R34, R134, R2 ;  /* 0x000000862202722b */ /* 0x000fe40000000102 */
        /* <DEDUP_REMOVED lines=19> */
.L_x_5413:
[----:B------:R-:W-:Y:S05]  /*ff190*/  BSYNC.RECONVERGENT B3 ;  /* 0x0000000000037941 */ /* 0x000fea0003800200 */
.L_x_5412:
[----:B------:R0:W-:Y:S04]  /*ff1a0*/  STL.64 [R0+0x70], R4 ;  /* 0x0000700400007387 */ /* 0x0001e80000100a00 */
[----:B------:R-:W2:Y:S01]  /*ff1b0*/  LDL.128 R20, [R1+0x3d20] ;  /* 0x003d200001147983 */ /* 0x000ea20000100c00 */
        /* <DEDUP_REMOVED lines=24> */
.L_x_5415:
[----:B------:R-:W-:Y:S05]  /*ff340*/  BSYNC.RECONVERGENT B3 ;  /* 0x0000000000037941 */ /* 0x000fea0003800200 */
.L_x_5414:
        /* <DEDUP_REMOVED lines=26> */
.L_x_5417:
[----:B------:R-:W-:Y:S05]  /*ff4f0*/  BSYNC.RECONVERGENT B3 ;  /* 0x0000000000037941 */ /* 0x000fea0003800200 */
.L_x_5416:
[----:B------:R0:W-:Y:S04]  /*ff500*/  STL.64 [R0+0x60], R2 ;  /* 0x0000600200007387 */ /* 0x0001e80000100a00 */
[----:B------:R-:W2:Y:S04]  /*ff510*/  LDL.128 R12, [R1+0x3cf0] ;  /* 0x003cf000010c7983 */ /* 0x000ea80000100c00 */
[----:B------:R-:W3:Y:S01]  /*ff520*/  LDL.128 R20, [R1+0x3d00] ;  /* 0x003d000001147983 */ /* 0x000ee20000100c00 */
[----:B------:R-:W-:Y:S01]  /*ff530*/  BSSY.RECONVERGENT B3, `(.L_x_5418) ;  /* 0x0000019000037945 */ /* 0x000fe20003800200 */
[----:B0-----:R-:W-:Y:S01]  /*ff540*/  MOV R2, 0x1 ;  /* 0x0000000100027802 */ /* 0x001fe20000000f00 */
[----:B--2---:R-:W0:Y:S01]  /*ff550*/  MUFU.RCP64H R3, R15 ;  /* 0x0000000f00037308 */ /* 0x004e220000001800 */
[----:B---3--:R-:W-:-:S04]  /*ff560*/  DFMA R4, -R20, R104, R10 ;  /* 0x000000681404722b */ /* 0x008fc8000000010a */
        /* <DEDUP_REMOVED lines=21> */
.L_x_5419:
[----:B------:R-:W-:Y:S05]  /*ff6c0*/  BSYNC.RECONVERGENT B3 ;  /* 0x0000000000037941 */ /* 0x000fea0003800200 */
.L_x_5418:
[----:B------:R0:W-:Y:S04]  /*ff6d0*/  STL.64 [R0+0x58], R4 ;  /* 0x0000580400007387 */ /* 0x0001e80000100a00 */
[----:B------:R-:W2:Y:S04]  /*ff6e0*/  LDL.128 R20, [R1+0x3cd0] ;  /* 0x003cd00001147983 */ /* 0x000ea80000100c00 */
[----:B------:R-:W3:Y:S01]  /*ff6f0*/  LDL.128 R24, [R1+0x3ce0] ;  /* 0x003ce00001187983 */ /* 0x000ee20000100c00 */
[----:B------:R-:W-:Y:S01]  /*ff700*/  BSSY.RECONVERGENT B3, `(.L_x_5420) ;  /* 0x000001b000037945 */ /* 0x000fe20003800200 */
[----:B0-----:R-:W-:Y:S01]  /*ff710*/  IMAD.MOV.U32 R4, RZ, RZ, 0x1 ;  /* 0x00000001ff047424 */ /* 0x001fe200078e00ff */
[----:B--2---:R-:W0:Y:S01]  /*ff720*/  MUFU.RCP64H R5, R21 ;  /* 0x0000001500057308 */ /* 0x004e220000001800 */
[----:B------:R-:W-:-:S08]  /*ff730*/  DFMA R2, -R22, R100, R8 ;  /* 0x000000641602722b */ /* 0x000fd00000000108 */
[----:B---3--:R-:W-:Y:S02]  /*ff740*/  DFMA R2, -R24, R98, R2 ;  /* 0x000000621802722b */ /* 0x008fe40000000102 */
[----:B0-----:R-:W-:-:S06]  /*ff750*/  DFMA R8, -R20, R4, 1 ;  /* 0x3ff000001408742b */ /* 0x001fcc0000000104 */
        /* <DEDUP_REMOVED lines=21> */
.L_x_5421:
[----:B------:R-:W-:Y:S05]  /*ff8b0*/  BSYNC.RECONVERGENT B3 ;  /* 0x0000000000037941 */ /* 0x000fea0003800200 */
.L_x_5420:
[----:B------:R0:W-:Y:S04]  /*ff8c0*/  STL.64 [R0+0x50], R4 ;  /* 0x0000500400007387 */ /* 0x0001e80000100a00 */
[----:B------:R-:W2:Y:S04]  /*ff8d0*/  LDL.128 R20, [R1+0x3c90] ;  /* 0x003c900001147983 */ /* 0x000ea80000100c00 */
[----:B------:R-:W3:Y:S04]  /*ff8e0*/  LDL.128 R12, [R1+0x3ca0] ;  /* 0x003ca000010c7983 */ /* 0x000ee80000100c00 */
[----:B------:R-:W4:Y:S04]  /*ff8f0*/  LDL.128 R8, [R1+0x3c80] ;  /* 0x003c800001087983 */ /* 0x000f280000100c00 */
[----:B------:R-:W5:Y:S01]  /*ff900*/  LDL.128 R16, [R1+0x3cb0] ;  /* 0x003cb00001107983 */ /* 0x000f620000100c00 */
[----:B--2---:R-:W-:-:S03]  /*ff910*/  DFMA R2, -R20, R48, R6 ;  /* 0x000000301402722b */ /* 0x004fc60000000106 */
[----:B0-----:R-:W2:Y:S05]  /*ff920*/  LDL.128 R4, [R1+0x3cc0] ;  /* 0x003cc00001047983 */ /* 0x001eaa0000100c00 */
[----:B------:R-:W-:-:S08]  /*ff930*/  DFMA R2, -R22, R50, R2 ;  /* 0x000000321602722b */ /* 0x000fd00000000102 */
[----:B---3--:R-:W-:-:S08]  /*ff940*/  DFMA R2, -R12, R60, R2 ;  /* 0x0000003c0c02722b */ /* 0x008fd00000000102 */
[----:B------:R-:W-:Y:S02]  /*ff950*/  DFMA R14, -R14, R62, R2 ;  /* 0x0000003e0e0e722b */ /* 0x000fe40000000102 */
[----:B----4-:R-:W0:Y:S01]  /*ff960*/  MUFU.RCP64H R3, R11 ;  /* 0x0000000b00037308 */ /* 0x010e220000001800 */
[----:B------:R-:W-:-:S05]  /*ff970*/  IMAD.MOV.U32 R2, RZ, RZ, 0x1 ;  /* 0x00000001ff027424 */ /* 0x000fca00078e00ff */
[----:B-----5:R-:W-:Y:S02]  /*ff980*/  DFMA R12, -R16, R64, R14 ;  /* 0x00000040100c722b */ /* 0x020fe4000000010e */
[----:B0-----:R-:W-:-:S06]  /*ff990*/  DFMA R14, -R10, R2, 1 ;  /* 0x3ff000000a0e742b */ /* 0x001fcc0000000102 */
[----:B------:R-:W-:Y:S02]  /*ff9a0*/  DFMA R12, -R18, R112, R12 ;  /* 0x00000070120c722b */ /* 0x000fe4000000010c */
[----:B------:R-:W-:-:S08]  /*ff9b0*/  DFMA R14, R14, R14, R14 ;  /* 0x0000000e0e0e722b */ /* 0x000fd0000000000e */
[----:B------:R-:W-:Y:S01]  /*ff9c0*/  DFMA R2, R2, R14, R2 ;  /* 0x0000000e0202722b */ /* 0x000fe20000000002 */
        /* <DEDUP_REMOVED lines=20> */
.L_x_5423:
[----:B------:R-:W-:Y:S05]  /*ffb10*/  BSYNC.RECONVERGENT B3 ;  /* 0x0000000000037941 */ /* 0x000fea0003800200 */
.L_x_5422:
[----:B------:R-:W2:Y:S04]  /*ffb20*/  LDL.64 R12, [R1+0x85d8] ;  /* 0x0085d800010c7983 */ /* 0x000ea80000100a00 */
[----:B------:R0:W-:Y:S04]  /*ffb30*/  STL.64 [R0+0x48], R2 ;  /* 0x0000480200007387 */ /* 0x0001e80000100a00 */
[----:B------:R-:W3:Y:S04]  /*ffb40*/  LDL.LU.64 R10, [R1+0x86c0] ;  /* 0x0086c000010a7983 */ /* 0x000ee80000300a00 */
[----:B------:R-:W3:Y:S01]  /*ffb50*/  LDL.128 R4, [R1+0x3c70] ;  /* 0x003c700001047983 */ /* 0x000ee20000100c00 */
[----:B0-----:R-:W-:Y:S01]  /*ffb60*/  MOV R2, 0x1 ;  /* 0x0000000100027802 */ /* 0x001fe20000000f00 */
        /* <DEDUP_REMOVED lines=25> */
.L_x_5425:
[----:B------:R-:W-:Y:S05]  /*ffd00*/  BSYNC.RECONVERGENT B3 ;  /* 0x0000000000037941 */ /* 0x000fea0003800200 */
.L_x_5424:
[----:B------:R0:W-:Y:S04]  /*ffd10*/  STL.64 [R0+0x40], R4 ;  /* 0x0000400400007387 */ /* 0x0001e80000100a00 */
[----:B------:R-:W2:Y:S04]  /*ffd20*/  LDL.LU.64 R2, [R1+0x86c8] ;  /* 0x0086c80001027983 */ /* 0x000ea80000300a00 */
[----:B------:R-:W2:Y:S04]  /*ffd30*/  LDL.128 R8, [R1+0x3bf0] ;  /* 0x003bf00001087983 */ /* 0x000ea80000100c00 */
[----:B0-----:R-:W3:Y:S04]  /*ffd40*/  LDL.128 R4, [R1+0x3c00] ;  /* 0x003c000001047983 */ /* 0x001ee80000100c00 */
[----:B------:R-:W4:Y:S04]  /*ffd50*/  LDL.64 R20, [R1+0x85e8] ;  /* 0x0085e80001147983 */ /* 0x000f280000100a00 */
[----:B------:R-:W5:Y:S04]  /*ffd60*/  LDL.128 R12, [R1+0x3c30] ;  /* 0x003c3000010c7983 */ /* 0x000f680000100c00 */
[----:B------:R-:W5:Y:S04]  /*ffd70*/  LDL.128 R16, [R1+0x3c40] ;  /* 0x003c400001107983 */ /* 0x000f680000100c00 */
[----:B------:R-:W5:Y:S01]  /*ffd80*/  LDL.LU.64 R22, [R1+0x86b0] ;  /* 0x0086b00001167983 */ /* 0x000f620000300a00 */
[----:B--2---:R-:W-:-:S08]  /*ffd90*/  DFMA R2, -R8, R54, R2 ;  /* 0x000000360802722b */ /* 0x004fd00000000102 */
[----:B------:R-:W-:Y:S01]  /*ffda0*/  DFMA R2, -R10, R48, R2 ;  /* 0x000000300a02722b */ /* 0x000fe20000000102 */
[----:B------:R-:W2:Y:S07]  /*ffdb0*/  LDL.128 R8, [R1+0x3c20] ;  /* 0x003c200001087983 */ /* 0x000eae0000100c00 */
[----:B---3--:R-:W-:-:S08]  /*ffdc0*/  DFMA R2, -R4, R50, R2 ;  /* 0x000000320402722b */ /* 0x008fd00000000102 */
[----:B------:R-:W-:Y:S01]  /*ffdd0*/  DFMA R2, -R6, R56, R2 ;  /* 0x000000380602722b */ /* 0x000fe20000000102 */
[----:B------:R-:W3:Y:S01]  /*ffde0*/  LDL.128 R4, [R1+0x3c10] ;  /* 0x003c100001047983 */ /* 0x000ee20000100c00 */
[----:B------:R-:W-:Y:S06]  /*ffdf0*/  BSSY.RECONVERGENT B3, `(.L_x_5426) ;  /* 0x0000020000037945 */ /* 0x000fec0003800200 */
[----:B---3--:R-:W-:-:S08]  /*ffe00*/  DFMA R2, -R4, R58, R2 ;  /* 0x0000003a0402722b */ /* 0x008fd00000000102 */
[----:B------:R-:W-:-:S08]  /*ffe10*/  DFMA R2, -R6, R60, R2 ;  /* 0x0000003c0602722b */ /* 0x000fd00000000102 */
[----:B--2---:R-:W-:Y:S01]  /*ffe20*/  DFMA R2, -R8, R96, R2 ;  /* 0x000000600802722b */ /* 0x004fe20000000102 */
[----:B----4-:R-:W0:Y:S07]  /*ffe30*/  MUFU.RCP64H R5, R21 ;  /* 0x0000001500057308 */ /* 0x010e2e0000001800 */
[----:B------:R-:W-:Y:S01]  /*ffe40*/  DFMA R2, -R10, R62, R2 ;  /* 0x0000003e0a02722b */ /* 0x000fe20000000102 */
[----:B------:R-:W-:-:S07]  /*ffe50*/  IMAD.MOV.U32 R4, RZ, RZ, 0x1 ;  /* 0x00000001ff047424 */ /* 0x000fce00078e00ff */
        /* <DEDUP_REMOVED lines=25> */
.L_x_5427:
[----:B------:R-:W-:Y:S05]  /*ffff0*/  BSYNC.RECONVERGENT B3 ;  /* 0x0000000000037941 */ /* 0x000fea0003800200 */
.L_x_5426:
[----:B------:R-:W2:Y:S01]  /*100000*/  LDL.64 R10, [R1+0x85c0] ;  /* 0x0085c000010a7983 */ /* 0x000ea20000100a00 */
        /* <DEDUP_REMOVED lines=13> */
[----:B0-----:R-:W-:-:S05]  /*1000e0*/  FFMA R2, RZ, R11, R5 ;  /* 0x0000000bff027223 */ /* 0x001fca0000000005 */
        /* <DEDUP_REMOVED lines=10> */
.L_x_5429:
[----:B------:R-:W-:Y:S05]  /*100190*/  BSYNC.RECONVERGENT B3 ;  /* 0x0000000000037941 */ /* 0x000fea0003800200 */
.L_x_5428:
[----:B------:R0:W-:Y:S04]  /*1001a0*/  STL.64 [R0+0x30], R4 ;  /* 0x0000300400007387 */ /* 0x0001e80000100a00 */
[----:B0-----:R-:W2:Y:S01]  /*1001b0*/  LDL.128 R4, [R1+0x3bc0] ;  /* 0x003bc00001047983 */ /* 0x001ea20000100c00 */
[----:B------:R-:W-:Y:S01]  /*1001c0*/  MOV R2, 0x1 ;  /* 0x0000000100027802 */ /* 0x000fe20000000f00 */
[----:B------:R-:W-:Y:S01]  /*1001d0*/  BSSY.RECONVERGENT B3, `(.L_x_5430) ;  /* 0x0000016000037945 */ /* 0x000fe20003800200 */
[----:B------:R-:W-:Y:S01]  /*1001e0*/  FSETP.GEU.AND P2, PT, |R227|, 6.5827683646048100446e-37, PT ;  /* 0x03600000e300780b */ /* 0x000fe20003f4e200 */
        /* <DEDUP_REMOVED lines=20> */
.L_x_5431:
[----:B------:R-:W-:Y:S05]  /*100330*/  BSYNC.RECONVERGENT B3 ;  /* 0x0000000000037941 */ /* 0x000fea0003800200 */
.L_x_5430:
        /* <DEDUP_REMOVED lines=24> */
.L_x_5433:
[----:B------:R-:W-:Y:S05]  /*1004c0*/  BSYNC.RECONVERGENT B3 ;  /* 0x0000000000037941 */ /* 0x000fea0003800200 */
.L_x_5432:
[----:B------:R0:W-:Y:S04]  /*1004d0*/  STL.64 [R0+0x20], R6 ;  /* 0x0000200600007387 */ /* 0x0001e80000100a00 */
[----:B0-----:R-:W2:Y:S01]  /*1004e0*/  LDL.128 R4, [R1+0x3bb0] ;  /* 0x003bb00001047983 */ /* 0x001ea20000100c00 */
[----:B------:R-:W-:Y:S01]  /*1004f0*/  IMAD.MOV.U32 R2, RZ, RZ, 0x1 ;  /* 0x00000001ff027424 */ /* 0x000fe200078e00ff */
        /* <DEDUP_REMOVED lines=22> */
.L_x_5435:
[----:B------:R-:W-:Y:S05]  /*100660*/  BSYNC.RECONVERGENT B3 ;  /* 0x0000000000037941 */ /* 0x000fea0003800200 */
.L_x_5434:
[----:B------:R-:W0:Y:S01]  /*100670*/  MUFU.RCP64H R7, R5 ;  /* 0x0000000500077308 */ /* 0x000e220000001800 */
[----:B------:R-:W-:Y:S01]  /*100680*/  MOV R6, 0x1 ;  /* 0x0000000100067802 */ /* 0x000fe20000000f00 */
        /* <DEDUP_REMOVED lines=22> */
.L_x_5437:
[----:B------:R-:W-:Y:S05]  /*1007f0*/  BSYNC.RECONVERGENT B3 ;  /* 0x0000000000037941 */ /* 0x000fea0003800200 */
.L_x_5436:
        /* <DEDUP_REMOVED lines=25> */
.L_x_5439:
[----:B------:R-:W-:Y:S05]  /*100990*/  BSYNC.RECONVERGENT B3 ;  /* 0x0000000000037941 */ /* 0x000fea0003800200 */
.L_x_5438:
        /* <DEDUP_REMOVED lines=24> */
.L_x_5441:
[----:B------:R-:W-:Y:S05]  /*100b20*/  BSYNC.RECONVERGENT B3 ;  /* 0x0000000000037941 */ /* 0x000fea0003800200 */
.L_x_5440:
[----:B------:R-:W2:Y:S01]  /*100b30*/  LDL.LU R3, [R1+0x8528] ;  /* 0x0085280001037983 */ /* 0x000ea20000300800 */
[----:B------:R-:W0:Y:S01]  /*100b40*/  LDC R2, c[0x0][0x3b4] ;  /* 0x0000ed00ff027b82 */ /* 0x000e220000000800 */
[----:B------:R-:W-:-:S05]  /*100b50*/  MOV R4, 0x10 ;  /* 0x0000001000047802 */ /* 0x000fca0000000f00 */
[----:B0-----:R-:W-:-:S06]  /*100b60*/  IMAD R2, R2, 0x1e0, -R4 ;  /* 0x000001e002027824 */ /* 0x001fcc00078e0a04 */
[----:B------:R-:W0:Y:S01]  /*100b70*/  LDC R2, c[0x3][R2+0x8] ;  /* 0x00c0020002027b82 */ /* 0x000e220000000800 */
[----:B------:R1:W-:Y:S01]  /*100b80*/  STL.64 [R0], R6 ;  /* 0x0000000600007387 */ /* 0x0003e20000100a00 */
[----:B--2---:R-:W-:-:S05]  /*100b90*/  VIADD R3, R3, 0x1 ;  /* 0x0000000103037836 */ /* 0x004fca0000000000 */
[----:B------:R1:W-:Y:S01]  /*100ba0*/  STL [R1+0x8528], R3 ;  /* 0x0085280301007387 */ /* 0x0003e20000100800 */
[----:B0-----:R-:W-:-:S13]  /*100bb0*/  ISETP.NE.AND P1, PT, R3, R2, PT ;  /* 0x000000020300720c */ /* 0x001fda0003f25270 */
[----:B-1----:R-:W-:Y:S05]  /*100bc0*/  @P1 BRA `(.L_x_5442) ;  /* 0xfffffd2c008c1947 */ /* 0x002fea000383ffff */
.L_x_5154:
[----:B0-----:R-:W0:Y:S01]  /*100bd0*/  LDC R0, c[0x0][0x3b4] ;  /* 0x0000ed00ff007b82 */ /* 0x001e220000000800 */
[----:B------:R-:W-:-:S04]  /*100be0*/  IMAD.MOV.U32 R2, RZ, RZ, 0x10 ;  /* 0x00000010ff027424 */ /* 0x000fc800078e00ff */
[----:B0-----:R-:W-:-:S06]  /*100bf0*/  IMAD R0, R0, 0x1e0, -R2 ;  /* 0x000001e000007824 */ /* 0x001fcc00078e0a02 */
[----:B------:R-:W0:Y:S02]  /*100c00*/  LDC R0, c[0x3][R0+0x8] ;  /* 0x00c0020000007b82 */ /* 0x000e240000000800 */
[----:B0-----:R-:W-:-:S13]  /*100c10*/  ISETP.GE.AND P1, PT, R0, 0x1, PT ;  /* 0x000000010000780c */ /* 0x001fda0003f26270 */
[----:B------:R-:W-:Y:S05]  /*100c20*/  @!P1 BRA `(.L_x_5443) ;  /* 0x0000000800689947 */ /* 0x000fea0003800000 */
[----:B------:R-:W-:-:S07]  /*100c30*/  HFMA2 R0, -RZ, RZ, 0, 0 ;  /* 0x00000000ff007431 */ /* 0x000fce00000001ff */
.L_x_5449:
[----:B------:R-:W0:Y:S01]  /*100c40*/  LDC R3, c[0x0][0x3b4] ;  /* 0x0000ed00ff037b82 */ /* 0x000e220000000800 */
[----:B-1----:R-:W-:Y:S02]  /*100c50*/  VIADD R2, R1, 0x460 ;  /* 0x0000046001027836 */ /* 0x002fe40000000000 */
[----:B------:R-:W-:-:S03]  /*100c60*/  IMAD.MOV.U32 R4, RZ, RZ, 0x10 ;  /* 0x00000010ff047424 */ /* 0x000fc600078e00ff */
[----:B------:R-:W-:-:S05]  /*100c70*/  LEA R2, R0, R2, 0x3 ;  /* 0x0000000200027211 */ /* 0x000fca00078e18ff */
[----:B------:R1:W5:Y:S01]  /*100c80*/  LDL.64 R16, [R2] ;  /* 0x0000000002107983 */ /* 0x0003620000100a00 */
[----:B0-----:R-:W-:-:S04]  /*100c90*/  IMAD R3, R3, 0x1e0, -R4 ;  /* 0x000001e003037824 */ /* 0x001fc800078e0a04 */
[----:B-1----:R0:W1:Y:S01]  /*100ca0*/  LDC R2, c[0x3][R3+0x8] ;  /* 0x00c0020003027b82 */ /* 0x0020620000000800 */
[----:B------:R-:W-:Y:S01]  /*100cb0*/  CS2R R12, SRZ ;  /* 0x00000000000c7805 */ /* 0x000fe2000001ff00 */
[----:B0-----:R-:W-:Y:S01]  /*100cc0*/  IMAD.MOV.U32 R3, RZ, RZ, RZ ;  /* 0x000000ffff037224 */ /* 0x001fe200078e00ff */
[----:B-1----:R-:W-:-:S13]  /*100cd0*/  ISETP.GE.U32.AND P1, PT, R2, 0x8, PT ;  /* 0x000000080200780c */ /* 0x002fda0003f26070 */
[----:B------:R-:W-:Y:S05]  /*100ce0*/  @!P1 BRA `(.L_x_5444) ;  /* 0x0000000000fc9947 */ /* 0x000fea0003800000 */
[----:B------:R-:W-:Y:S01]  /*100cf0*/  IMAD.MOV.U32 R3, RZ, RZ, RZ ;  /* 0x000000ffff037224 */ /* 0x000fe200078e00ff */
[----:B------:R-:W-:-:S07]  /*100d00*/  CS2R R12, SRZ ;  /* 0x00000000000c7805 */ /* 0x000fce000001ff00 */
.L_x_5445:
[----:B------:R-:W-:Y:S01]  /*100d10*/  IADD3 R25, PT, PT, R1, 0x6a10, RZ ;  /* 0x00006a1001197810 */ /* 0x000fe20007ffe0ff */
[----:B------:R-:W-:-:S04]  /*100d20*/  IMAD R4, R3, 0x8b, R0 ;  /* 0x0000008b03047824 */ /* 0x000fc800078e0200 */
[----:B------:R-:W-:-:S05]  /*100d30*/  IMAD R7, R4, 0x8, R25 ;  /* 0x0000000804077824 */ /* 0x000fca00078e0219 */
[----:B------:R-:W2:Y:S04]  /*100d40*/  LDL.64 R18, [R7] ;  /* 0x0000000007127983 */ /* 0x000ea80000100a00 */
[----:B------:R-:W3:Y:S01]  /*100d50*/  LDL.64 R22, [R7+0x458] ;  /* 0x0004580007167983 */ /* 0x000ee20000100a00 */
[----:B------:R-:W-:-:S05]  /*100d60*/  VIADD R5, R4, 0x116 ;  /* 0x0000011604057836 */ /* 0x000fca0000000000 */
[----:B------:R-:W-:-:S05]  /*100d70*/  LEA R5, R5, R25, 0x3 ;  /* 0x0000001905057211 */ /* 0x000fca00078e18ff */
[----:B------:R0:W4:Y:S01]  /*100d80*/  LDL.64 R10, [R5] ;  /* 0x00000000050a7983 */ /* 0x0001220000100a00 */
[----:B------:R-:W-:-:S04]  /*100d90*/  VIADD R6, R4, 0x1a1 ;  /* 0x000001a104067836 */ /* 0x000fc80000000000 */
[----:B------:R-:W-:Y:S01]  /*100da0*/  IMAD R6, R6, 0x8, R25 ;  /* 0x0000000806067824 */ /* 0x000fe200078e0219 */
[----:B0-----:R-:W0:Y:S04]  /*100db0*/  LDC R5, c[0x0][0x3b4] ;  /* 0x0000ed00ff057b82 */ /* 0x001e280000000800 */
[----:B------:R1:W4:Y:S01]  /*100dc0*/  LDL.64 R8, [R6] ;  /* 0x0000000006087983 */ /* 0x0003220000100a00 */
[----:B0-----:R-:W-:-:S05]  /*100dd0*/  IMAD R5, R5, 0x1e0, RZ ;  /* 0x000001e005057824 */ /* 0x001fca00078e02ff */
[----:B------:R-:W-:-:S04]  /*100de0*/  LEA R5, R3, R5, 0x3 ;  /* 0x0000000503057211 */ /* 0x000fc800078e18ff */
[----:B------:R-:W2:Y:S08]  /*100df0*/  LDC.64 R20, c[0x3][R5+-0xd0] ;  /* 0x00ffcc0005147b82 */ /* 0x000eb00000000a00 */
[----:B-1----:R-:W0:Y:S08]  /*100e00*/  LDC.64 R6, c[0x3][R5+-0xa0] ;  /* 0x00ffd80005067b82 */ /* 0x002e300000000a00 */
[----:B------:R-:W3:Y:S01]  /*100e10*/  LDC.64 R14, c[0x3][R5+-0xc8] ;  /* 0x00ffce00050e7b82 */ /* 0x000ee20000000a00 */
[----:B------:R-:W-:-:S05]  /*100e20*/  IADD3 R24, PT, PT, R4, 0x2b7, RZ ;  /* 0x000002b704187810 */ /* 0x000fca0007ffe0ff */
[----:B------:R-:W-:Y:S01]  /*100e30*/  IMAD R24, R24, 0x8, R25 ;  /* 0x0000000818187824 */ /* 0x000fe200078e0219 */
[C---:B--2--5:R-:W-:Y:S02]  /*100e40*/  DFMA R16, R18.reuse, R20, R16 ;  /* 0x000000141210722b */ /* 0x064fe40000000010 */
[----:B0-----:R-:W-:Y:S01]  /*100e50*/  DFMA R20, R18, R6, R12 ;  /* 0x000000061214722b */ /* 0x001fe2000000000c */
[----:B------:R-:W0:Y:S01]  /*100e60*/  LDC.64 R12, c[0x3][R5+-0x98] ;  /* 0x00ffda00050c7b82 */ /* 0x000e220000000a00 */
[----:B------:R-:W-:-:S04]  /*100e70*/  VIADD R18, R4, 0x22c ;  /* 0x0000022c04127836 */ /* 0x000fc80000000000 */
[----:B---3--:R-:W-:Y:S01]  /*100e80*/  DFMA R14, R22, R14, R16 ;  /* 0x0000000e160e722b */ /* 0x008fe20000000010 */
[----:B------:R-:W-:-:S05]  /*100e90*/  IMAD R18, R18, 0x8, R25 ;  /* 0x0000000812127824 */ /* 0x000fca00078e0219 */
[----:B------:R1:W2:Y:S02]  /*100ea0*/  LDL.64 R16, [R18] ;  /* 0x0000000012107983 */ /* 0x0002a40000100a00 */
[----:B-1----:R-:W4:Y:S01]  /*100eb0*/  LDC.64 R18, c[0x3][R5+-0xc0] ;  /* 0x00ffd00005127b82 */ /* 0x002f220000000a00 */
[----:B0-----:R-:W-:-:S07]  /*100ec0*/  DFMA R22, R22, R12, R20 ;  /* 0x0000000c1616722b */ /* 0x001fce0000000014 */
[----:B------:R-:W0:Y:S01]  /*100ed0*/  LDC.64 R20, c[0x3][R5+-0x90] ;  /* 0x00ffdc0005147b82 */ /* 0x000e220000000a00 */
[C---:B----4-:R-:W-:Y:S01]  /*100ee0*/  DFMA R14, R10.reuse, R18, R14 ;  /* 0x000000120a0e722b */ /* 0x050fe2000000000e */
[----:B------:R1:W3:Y:S01]  /*100ef0*/  LDL.64 R18, [R24] ;  /* 0x0000000018127983 */ /* 0x0002e20000100a00 */
[----:B0-----:R-:W-:Y:S01]  /*100f00*/  DFMA R20, R10, R20, R22 ;  /* 0x000000140a14722b */ /* 0x001fe20000000016 */
[C---:B------:R-:W-:Y:S02]  /*100f10*/  VIADD R10, R4.reuse, 0x342 ;  /* 0x00000342040a7836 */ /* 0x040fe40000000000 */
[----:B------:R-:W-:-:S03]  /*100f20*/  VIADD R4, R4, 0x3cd ;  /* 0x000003cd04047836 */ /* 0x000fc60000000000 */
[----:B------:R-:W-:Y:S01]  /*100f30*/  LEA R10, R10, R25, 0x3 ;  /* 0x000000190a0a7211 */ /* 0x000fe200078e18ff */
[----:B------:R-:W-:-:S04]  /*100f40*/  IMAD R4, R4, 0x8, R25 ;  /* 0x0000000804047824 */ /* 0x000fc800078e0219 */
[----:B------:R-:W4:Y:S04]  /*100f50*/  LDL.64 R22, [R10] ;  /* 0x000000000a167983 */ /* 0x000f280000100a00 */
[----:B------:R0:W4:Y:S01]  /*100f60*/  LDL.64 R10, [R4] ;  /* 0x00000000040a7983 */ /* 0x0001220000100a00 */
[----:B-1----:R-:W1:Y:S01]  /*100f70*/  LDC.64 R24, c[0x3][R5+-0xb8] ;  /* 0x00ffd20005187b82 */ /* 0x002e620000000a00 */
[----:B------:R-:W-:Y:S01]  /*100f80*/  IADD3 R3, PT, PT, R3, 0x8, RZ ;  /* 0x0000000803037810 */ /* 0x000fe20007ffe0ff */
[----:B-1----:R-:W-:-:S06]  /*100f90*/  DFMA R14, R8, R24, R14 ;  /* 0x00000018080e722b */ /* 0x002fcc000000000e */
[----:B------:R-:W1:Y:S02]  /*100fa0*/  LDC.64 R24, c[0x3][R5+-0x88] ;  /* 0x00ffde0005187b82 */ /* 0x000e640000000a00 */
[----:B-1----:R-:W-:-:S06]  /*100fb0*/  DFMA R8, R8, R24, R20 ;  /* 0x000000180808722b */ /* 0x002fcc0000000014 */
[----:B------:R-:W2:Y:S08]  /*100fc0*/  LDC.64 R20, c[0x3][R5+-0xb0] ;  /* 0x00ffd40005147b82 */ /* 0x000eb00000000a00 */
[----:B------:R-:W1:Y:S01]  /*100fd0*/  LDC.64 R24, c[0x3][R5+-0x80] ;  /* 0x00ffe00005187b82 */ /* 0x000e620000000a00 */
[C---:B--2---:R-:W-:Y:S02]  /*100fe0*/  DFMA R14, R16.reuse, R20, R14 ;  /* 0x00000014100e722b */ /* 0x044fe4000000000e */
[----:B-1----:R-:W-:-:S05]  /*100ff0*/  DFMA R16, R16, R24, R8 ;  /* 0x000000181010722b */ /* 0x002fca0000000008 */
[----:B------:R-:W3:Y:S08]  /*101000*/  LDC.64 R20, c[0x3][R5+-0xa8] ;  /* 0x00ffd60005147b82 */ /* 0x000ef00000000a00 */
[----:B------:R-:W1:Y:S01]  /*101010*/  LDC.64 R8, c[0x3][R5+-0x78] ;  /* 0x00ffe20005087b82 */ /* 0x000e620000000a00 */
[C---:B---3--:R-:W-:Y:S02]  /*101020*/  DFMA R14, R18.reuse, R20, R14 ;  /* 0x00000014120e722b */ /* 0x048fe4000000000e */
[----:B-1----:R-:W-:-:S05]  /*101030*/  DFMA R8, R18, R8, R16 ;  /* 0x000000081208722b */ /* 0x002fca0000000010 */
[----:B------:R0:W1:Y:S08]  /*101040*/  LDC.64 R16, c[0x3][R5+-0x70] ;  /* 0x00ffe40005107b82 */ /* 0x0000700000000a00 */
[----:B0-----:R-:W0:Y:S01]  /*101050*/  LDC.64 R4, c[0x3][R5+-0x68] ;  /* 0x00ffe60005047b82 */ /* 0x001e220000000a00 */
[----:B----4-:R-:W-:Y:S02]  /*101060*/  DFMA R6, R6, R22, R14 ;  /* 0x000000160606722b */ /* 0x010fe4000000000e */
[----:B-1----:R-:W-:-:S06]  /*101070*/  DFMA R8, R22, R16, R8 ;  /* 0x000000101608722b */ /* 0x002fcc0000000008 */
[----:B------:R-:W-:Y:S02]  /*101080*/  DFMA R16, R12, R10, R6 ;  /* 0x0000000a0c10722b */ /* 0x000fe40000000006 */
[----:B0-----:R-:W-:Y:S01]  /*101090*/  DFMA R12, R10, R4, R8 ;  /* 0x000000040a0c722b */ /* 0x001fe20000000008 */
[----:B------:R-:W-:-:S04]  /*1010a0*/  LOP3.LUT R4, R2, 0x7ffffff8, RZ, 0xc0, !PT ;  /* 0x7ffffff802047812 */ /* 0x000fc800078ec0ff */
[----:B------:R-:W-:-:S13]  /*1010b0*/  ISETP.NE.AND P1, PT, R3, R4, PT ;  /* 0x000000040300720c */ /* 0x000fda0003f25270 */
[----:B------:R-:W-:Y:S05]  /*1010c0*/  @P1 BRA `(.L_x_5445) ;  /* 0xfffffffc00101947 */ /* 0x000fea000383ffff */
[----:B------:R-:W-:-:S07]  /*1010d0*/  IMAD.MOV.U32 R3, RZ, RZ, R4 ;  /* 0x000000ffff037224 */ /* 0x000fce00078e0004 */
.L_x_5444:
[----:B------:R-:W-:-:S13]  /*1010e0*/  LOP3.LUT P1, RZ, R2, 0x7, RZ, 0xc0, !PT ;  /* 0x0000000702ff7812 */ /* 0x000fda000782c0ff */
[----:B------:R-:W-:Y:S05]  /*1010f0*/  @!P1 BRA `(.L_x_5446) ;  /* 0x0000000400189947 */ /* 0x000fea0003800000 */
[----:B------:R-:W-:Y:S02]  /*101100*/  LOP3.LUT R4, R2, 0x7, RZ, 0xc0, !PT ;  /* 0x0000000702047812 */ /* 0x000fe400078ec0ff */
[----:B------:R-:W-:-:S03]  /*101110*/  IADD3 R22, PT, PT, R1, 0x6a10, RZ ;  /* 0x00006a1001167810 */ /* 0x000fc60007ffe0ff */
[----:B------:R-:W-:-:S05]  /*101120*/  VIADD R4, R4, 0xffffffff ;  /* 0xffffffff04047836 */ /* 0x000fca0000000000 */
[----:B------:R-:W-:-:S13]  /*101130*/  ISETP.GE.U32.AND P1, PT, R4, 0x3, PT ;  /* 0x000000030400780c */ /* 0x000fda0003f26070 */
[----:B------:R-:W-:Y:S05]  /*101140*/  @!P1 BRA `(.L_x_5447) ;  /* 0x0000000000809947 */ /* 0x000fea0003800000 */
[----:B------:R-:W-:-:S04]  /*101150*/  IMAD R4, R3, 0x8b, R0 ;  /* 0x0000008b03047824 */ /* 0x000fc800078e0200 */
[----:B------:R-:W-:-:S05]  /*101160*/  IMAD R5, R4, 0x8, R22 ;  /* 0x0000000804057824 */ /* 0x000fca00078e0216 */
[----:B------:R0:W2:Y:S02]  /*101170*/  LDL.64 R14, [R5] ;  /* 0x00000000050e7983 */ /* 0x0000a40000100a00 */
[----:B0-----:R-:W-:-:S05]  /*101180*/  VIADD R5, R4, 0x8b ;  /* 0x0000008b04057836 */ /* 0x001fca0000000000 */
[----:B------:R-:W-:-:S05]  /*101190*/  LEA R5, R5, R22, 0x3 ;  /* 0x0000001605057211 */ /* 0x000fca00078e18ff */
[----:B------:R0:W3:Y:S02]  /*1011a0*/  LDL.64 R10, [R5] ;  /* 0x00000000050a7983 */ /* 0x0000e40000100a00 */
[C---:B0-----:R-:W-:Y:S01]  /*1011b0*/  VIADD R5, R4.reuse, 0x116 ;  /* 0x0000011604057836 */ /* 0x041fe20000000000 */
[----:B------:R-:W-:-:S03]  /*1011c0*/  IADD3 R4, PT, PT, R4, 0x1a1, RZ ;  /* 0x000001a104047810 */ /* 0x000fc60007ffe0ff */
[--C-:B------:R-:W-:Y:S02]  /*1011d0*/  IMAD R5, R5, 0x8, R22.reuse ;  /* 0x0000000805057824 */ /* 0x100fe400078e0216 */
[----:B------:R-:W-:-:S03]  /*1011e0*/  IMAD R4, R4, 0x8, R22 ;  /* 0x0000000804047824 */ /* 0x000fc600078e0216 */
[----:B------:R0:W4:Y:S04]  /*1011f0*/  LDL.64 R8, [R5] ;  /* 0x0000000005087983 */ /* 0x0001280000100a00 */
[----:B------:R1:W4:Y:S01]  /*101200*/  LDL.64 R6, [R4] ;  /* 0x0000000004067983 */ /* 0x0003220000100a00 */
[----:B0-----:R-:W0:Y:S01]  /*101210*/  LDC R5, c[0x0][0x3b4] ;  /* 0x0000ed00ff057b82 */ /* 0x001e220000000800 */
[C---:B-1----:R-:W-:Y:S01]  /*101220*/  IMAD.SHL.U32 R4, R3.reuse, 0x8, RZ ;  /* 0x0000000803047824 */ /* 0x042fe200078e00ff */
[----:B------:R-:W-:-:S03]  /*101230*/  IADD3 R3, PT, PT, R3, 0x4, RZ ;  /* 0x0000000403037810 */ /* 0x000fc60007ffe0ff */
[----:B0-----:R-:W-:-:S04]  /*101240*/  IMAD R4, R5, 0x1e0, R4 ;  /* 0x000001e005047824 */ /* 0x001fc800078e0204 */
[----:B------:R-:W2:Y:S08]  /*101250*/  LDC.64 R18, c[0x3][R4+-0xd0] ;  /* 0x00ffcc0004127b82 */ /* 0x000eb00000000a00 */
[----:B------:R-:W0:Y:S01]  /*101260*/  LDC.64 R20, c[0x3][R4+-0xa0] ;  /* 0x00ffd80004147b82 */ /* 0x000e220000000a00 */
[C---:B--2--5:R-:W-:Y:S02]  /*101270*/  DFMA R18, R14.reuse, R18, R16 ;  /* 0x000000120e12722b */ /* 0x064fe40000000010 */
[----:B0-----:R-:W-:-:S05]  /*101280*/  DFMA R14, R14, R20, R12 ;  /* 0x000000140e0e722b */ /* 0x001fca000000000c */
[----:B------:R-:W0:Y:S08]  /*101290*/  LDC.64 R16, c[0x3][R4+-0x98] ;  /* 0x00ffda0004107b82 */ /* 0x000e300000000a00 */
[----:B------:R-:W3:Y:S02]  /*1012a0*/  LDC.64 R12, c[0x3][R4+-0xc8] ;  /* 0x00ffce00040c7b82 */ /* 0x000ee40000000a00 */
[----:B---3--:R-:W-:-:S02]  /*1012b0*/  DFMA R12, R10, R12, R18 ;  /* 0x0000000c0a0c722b */ /* 0x008fc40000000012 */
[----:B0-----:R-:W-:-:S04]  /*1012c0*/  DFMA R10, R10, R16, R14 ;  /* 0x000000100a0a722b */ /* 0x001fc8000000000e */
[----:B------:R0:W1:Y:S08]  /*1012d0*/  LDC.64 R18, c[0x3][R4+-0xb8] ;  /* 0x00ffd20004127b82 */ /* 0x0000700000000a00 */
[----:B------:R0:W4:Y:S08]  /*1012e0*/  LDC.64 R14, c[0x3][R4+-0xc0] ;  /* 0x00ffd000040e7b82 */ /* 0x0001300000000a00 */
[----:B------:R0:W2:Y:S08]  /*1012f0*/  LDC.64 R16, c[0x3][R4+-0x90] ;  /* 0x00ffdc0004107b82 */ /* 0x0000b00000000a00 */
[----:B0-----:R-:W0:Y:S01]  /*101300*/  LDC.64 R4, c[0x3][R4+-0x88] ;  /* 0x00ffde0004047b82 */ /* 0x001e220000000a00 */
[----:B----4-:R-:W-:-:S02]  /*101310*/  DFMA R12, R8, R14, R12 ;  /* 0x0000000e080c722b */ /* 0x010fc4000000000c */
[----:B--2---:R-:W-:-:S06]  /*101320*/  DFMA R10, R8, R16, R10 ;  /* 0x00000010080a722b */ /* 0x004fcc000000000a */
[C---:B-1----:R-:W-:Y:S02]  /*101330*/  DFMA R16, R6.reuse, R18, R12 ;  /* 0x000000120610722b */ /* 0x042fe4000000000c */
[----:B0-----:R-:W-:-:S11]  /*101340*/  DFMA R12, R6, R4, R10 ;  /* 0x00000004060c722b */ /* 0x001fd6000000000a */
.L_x_5447:
[----:B------:R-:W-:-:S13]  /*101350*/  LOP3.LUT P1, R4, R2, 0x3, RZ, 0xc0, !PT ;  /* 0x0000000302047812 */ /* 0x000fda000782c0ff */
[----:B------:R-:W-:Y:S05]  /*101360*/  @!P1 BRA `(.L_x_5446) ;  /* 0x00000000007c9947 */ /* 0x000fea0003800000 */
[----:B------:R-:W-:Y:S02]  /*101370*/  ISETP.NE.AND P1, PT, R4, 0x1, PT ;  /* 0x000000010400780c */ /* 0x000fe40003f25270 */
[----:B------:R-:W-:-:S11]  /*101380*/  LOP3.LUT R2, R2, 0x1, RZ, 0xc0, !PT ;  /* 0x0000000102027812 */ /* 0x000fd600078ec0ff */
[----:B------:R-:W-:-:S04]  /*101390*/  @P1 IMAD R4, R3, 0x8b, R0 ;  /* 0x0000008b03041824 */ /* 0x000fc800078e0200 */
[----:B------:R-:W-:Y:S01]  /*1013a0*/  @P1 IMAD R6, R4, 0x8, R22 ;  /* 0x0000000804061824 */ /* 0x000fe200078e0216 */
[----:B------:R-:W-:-:S05]  /*1013b0*/  ISETP.NE.U32.AND P2, PT, R2, 0x1, PT ;  /* 0x000000010200780c */ /* 0x000fca0003f45070 */
[----:B------:R-:W2:Y:S01]  /*1013c0*/  @P1 LDL.64 R6, [R6] ;  /* 0x0000000006061983 */ /* 0x000ea20000100a00 */
[----:B------:R-:W-:Y:S01]  /*1013d0*/  @P1 VIADD R5, R4, 0x8b ;  /* 0x0000008b04051836 */ /* 0x000fe20000000000 */
[C---:B------:R-:W-:Y:S01]  /*1013e0*/  @P1 SHF.L.U32 R2, R3.reuse, 0x3, RZ ;  /* 0x0000000303021819 */ /* 0x040fe200000006ff */
[----:B------:R-:W-:Y:S02]  /*1013f0*/  @P1 VIADD R3, R3, 0x2 ;  /* 0x0000000203031836 */ /* 0x000fe40000000000 */
[----:B------:R-:W-:-:S03]  /*101400*/  @P1 IMAD R5, R5, 0x8, R22 ;  /* 0x0000000805051824 */ /* 0x000fc600078e0216 */
[----:B------:R-:W-:Y:S02]  /*101410*/  @!P2 IMAD R4, R3, 0x8b, R0 ;  /* 0x0000008b0304a824 */ /* 0x000fe400078e0200 */
[----:B------:R-:W3:Y:S03]  /*101420*/  @P1 LDL.64 R14, [R5] ;  /* 0x00000000050e1983 */ /* 0x000ee60000100a00 */
[----:B------:R-:W-:-:S05]  /*101430*/  @!P2 LEA R4, R4, R22, 0x3 ;  /* 0x000000160404a211 */ /* 0x000fca00078e18ff */
[----:B------:R0:W4:Y:S01]  /*101440*/  @!P2 LDL.64 R8, [R4] ;  /* 0x000000000408a983 */ /* 0x0001220000100a00 */
[----:B------:R-:W-:Y:S01]  /*101450*/  @!P2 IMAD.SHL.U32 R3, R3, 0x8, RZ ;  /* 0x000000080303a824 */ /* 0x000fe200078e00ff */
[----:B0-----:R-:W0:Y:S02]  /*101460*/  @P1 LDC R4, c[0x0][0x3b4] ;  /* 0x0000ed00ff041b82 */ /* 0x001e240000000800 */
[----:B0-----:R-:W-:-:S06]  /*101470*/  @P1 IMAD R2, R4, 0x1e0, R2 ;  /* 0x000001e004021824 */ /* 0x001fcc00078e0202 */
[----:B------:R-:W0:Y:S08]  /*101480*/  @!P2 LDC R4, c[0x0][0x3b4] ;  /* 0x0000ed00ff04ab82 */ /* 0x000e300000000800 */
[----:B------:R-:W2:Y:S08]  /*101490*/  @P1 LDC.64 R18, c[0x3][R2+-0xd0] ;  /* 0x00ffcc0002121b82 */ /* 0x000eb00000000a00 */
[----:B------:R-:W1:Y:S01]  /*1014a0*/  @P1 LDC.64 R10, c[0x3][R2+-0xa0] ;  /* 0x00ffd800020a1b82 */ /* 0x000e620000000a00 */
[----:B0-----:R-:W-:-:S07]  /*1014b0*/  @!P2 IMAD R3, R4, 0x1e0, R3 ;  /* 0x000001e00403a824 */ /* 0x001fce00078e0203 */
[----:B------:R0:W0:Y:S08]  /*1014c0*/  @P1 LDC.64 R20, c[0x3][R2+-0x98] ;  /* 0x00ffda0002141b82 */ /* 0x0000300000000a00 */
[----:B------:R-:W3:Y:S01]  /*1014d0*/  @P1 LDC.64 R4, c[0x3][R2+-0xc8] ;  /* 0x00ffce0002041b82 */ /* 0x000ee20000000a00 */
[C---:B--2--5:R-:W-:Y:S02]  /*1014e0*/  @P1 DFMA R18, R6.reuse, R18, R16 ;  /* 0x000000120612122b */ /* 0x064fe40000000010 */
[----:B-1----:R-:W-:-:S05]  /*1014f0*/  @P1 DFMA R6, R6, R10, R12 ;  /* 0x0000000a0606122b */ /* 0x002fca000000000c */
[----:B------:R0:W4:Y:S01]  /*101500*/  @!P2 LDC.64 R10, c[0x3][R3+-0xd0] ;  /* 0x00ffcc00030aab82 */ /* 0x0001220000000a00 */
[----:B---3--:R-:W-:-:S07]  /*101510*/  @P1 DFMA R16, R14, R4, R18 ;  /* 0x000000040e10122b */ /* 0x008fce0000000012 */
[----:B0-----:R-:W0:Y:S01]  /*101520*/  @!P2 LDC.64 R2, c[0x3][R3+-0xa0] ;  /* 0x00ffd8000302ab82 */ /* 0x001e220000000a00 */
[----:B------:R-:W-:Y:S02]  /*101530*/  @P1 DFMA R12, R14, R20, R6 ;  /* 0x000000140e0c122b */ /* 0x000fe40000000006 */
[----:B----4-:R-:W-:-:S06]  /*101540*/  @!P2 DFMA R16, R8, R10, R16 ;  /* 0x0000000a0810a22b */ /* 0x010fcc0000000010 */
[----:B0-----:R-:W-:-:S11]  /*101550*/  @!P2 DFMA R12, R8, R2, R12 ;  /* 0x00000002080ca22b */ /* 0x001fd6000000000c */
.L_x_5446:
[C---:B------:R-:W-:Y:S01]  /*101560*/  IMAD R2, R0.reuse, 0x8, R1 ;  /* 0x0000000800027824 */ /* 0x040fe200078e0201 */
[----:B------:R-:W-:-:S04]  /*101570*/  IADD3 R0, PT, PT, R0, 0x1, RZ ;  /* 0x0000000100007810 */ /* 0x000fc80007ffe0ff */
[----:B-----5:R1:W-:Y:S01]  /*101580*/  STL.64 [R2], R16 ;  /* 0x0000001002007387 */ /* 0x0203e20000100a00 */
[----:B------:R-:W-:-:S03]  /*101590*/  ISETP.NE.AND P1, PT, R0, 0x8b, PT ;  /* 0x0000008b0000780c */ /* 0x000fc60003f25270 */
[----:B------:R1:W-:Y:S10]  /*1015a0*/  STL.64 [R2+0x8d0], R12 ;  /* 0x0008d00c02007387 */ /* 0x0003f40000100a00 */
[----:B------:R-:W-:Y:S05]  /*1015b0*/  @!P1 BRA `(.L_x_5448) ;  /* 0x0000001400749947 */ /* 0x000fea0003800000 */
[----:B------:R-:W-:Y:S05]  /*1015c0*/  BRA `(.L_x_5449) ;  /* 0xfffffff4009c7947 */ /* 0x000fea000383ffff */
.L_x_5443:
[----:B------:R-:W2:Y:S04]  /*1015d0*/  LDL.128 R12, [R1+0x480] ;  /* 0x00048000010c7983 */ /* 0x000ea80000100c00 */
[----:B------:R-:W3:Y:S04]  /*1015e0*/  LDL.128 R16, [R1+0x490] ;  /* 0x0004900001107983 */ /* 0x000ee80000100c00 */
[----:B------:R-:W4:Y:S04]  /*1015f0*/  LDL.128 R4, [R1+0x460] ;  /* 0x0004600001047983 */ /* 0x000f280000100c00 */
[----:B------:R-:W5:Y:S04]  /*101600*/  LDL.128 R8, [R1+0x470] ;  /* 0x0004700001087983 */ /* 0x000f680000100c00 */
[----:B--2---:R-:W-:Y:S04]  /*101610*/  STL.64 [R1+0x20], R12 ;  /* 0x0000200c01007387 */ /* 0x004fe80000100a00 */
[----:B------:R0:W-:Y:S04]  /*101620*/  STL.64 [R1+0x28], R14 ;  /* 0x0000280e01007387 */ /* 0x0001e80000100a00 */
[----:B---3--:R-:W-:Y:S04]  /*101630*/  STL.64 [R1+0x30], R16 ;  /* 0x0000301001007387 */ /* 0x008fe80000100a00 */
[----:B------:R1:W-:Y:S04]  /*101640*/  STL.64 [R1+0x38], R18 ;  /* 0x0000381201007387 */ /* 0x0003e80000100a00 */
[----:B0-----:R-:W2:Y:S04]  /*101650*/  LDL.128 R12, [R1+0x4b0] ;  /* 0x0004b000010c7983 */ /* 0x001ea80000100c00 */
[----:B----4-:R-:W-:Y:S04]  /*101660*/  STL.64 [R1], R4 ;  /* 0x0000000401007387 */ /* 0x010fe80000100a00 */
[----:B-1----:R-:W3:Y:S04]  /*101670*/  LDL.128 R16, [R1+0x4c0] ;  /* 0x0004c00001107983 */ /* 0x002ee80000100c00 */
[----:B------:R0:W-:Y:S04]  /*101680*/  STL.64 [R1+0x8], R6 ;  /* 0x0000080601007387 */ /* 0x0001e80000100a00 */
[----:B-----5:R-:W-:Y:S04]  /*101690*/  STL.64 [R1+0x10], R8 ;  /* 0x0000100801007387 */ /* 0x020fe80000100a00 */
[----:B------:R1:W-:Y:S04]  /*1016a0*/  STL.64 [R1+0x18], R10 ;  /* 0x0000180a01007387 */ /* 0x0003e80000100a00 */
[----:B0-----:R-:W4:Y:S04]  /*1016b0*/  LDL.128 R4, [R1+0x4a0] ;  /* 0x0004a00001047983 */ /* 0x001f280000100c00 */
[----:B-1----:R-:W5:Y:S04]  /*1016c0*/  LDL.128 R8, [R1+0x4d0] ;  /* 0x0004d00001087983 */ /* 0x002f680000100c00 */
[----:B--2---:R-:W-:Y:S04]  /*1016d0*/  STL.64 [R1+0x50], R12 ;  /* 0x0000500c01007387 */ /* 0x004fe80000100a00 */
[----:B------:R0:W-:Y:S04]  /*1016e0*/  STL.64 [R1+0x58], R14 ;  /* 0x0000580e01007387 */ /* 0x0001e80000100a00 */
[----:B---3--:R-:W-:Y:S04]  /*1016f0*/  STL.64 [R1+0x60], R16 ;  /* 0x0000601001007387 */ /* 0x008fe80000100a00 */
[----:B------:R1:W-:Y:S04]  /*101700*/  STL.64 [R1+0x68], R18 ;  /* 0x0000681201007387 */ /* 0x0003e80000100a00 */
[----:B0-----:R-:W2:Y:S04]  /*101710*/  LDL.128 R12, [R1+0x4e0] ;  /* 0x0004e000010c7983 */ /* 0x001ea80000100c00 */
[----:B-1----:R-:W3:Y:S04]  /*101720*/  LDL.128 R16, [R1+0x4f0] ;  /* 0x0004f00001107983 */ /* 0x002ee80000100c00 */
        /* <DEDUP_REMOVED lines=36> */
[----:B----4-:R-:W-:Y:S04]  /*101970*/  STL.64 [R1+0x40], R4 ;  /* 0x0000400401007387 */ /* 0x010fe80000100a00 */
        /* <DEDUP_REMOVED lines=84> */
[----:B------:R-:W-:Y:S04]  /*101ec0*/  STL.64 [R1+0x2e8], R6 ;  /* 0x0002e80601007387 */ /* 0x000fe80000100a00 */
[----:B-----5:R-:W-:Y:S04]  /*101ed0*/  STL.64 [R1+0x2f0], R8 ;  /* 0x0002f00801007387 */ /* 0x020fe80000100a00 */
[----:B------:R0:W-:Y:S04]  /*101ee0*/  STL.64 [R1+0x2f8], R10 ;  /* 0x0002f80a01007387 */ /* 0x0001e80000100a00 */
[----:B------:R-:W-:Y:S04]  /*101ef0*/  STL.64 [R1+0x8d0], RZ ;  /* 0x0008d0ff01007387 */ /* 0x000fe80000100a00 */
        /* <DEDUP_REMOVED lines=67> */
[----:B--2---:R-:W-:Y:S04]  /*102330*/  STL.64 [R1+0x300], R12 ;  /* 0x0003000c01007387 */ /* 0x004fe80000100a00 */
[----:B------:R1:W-:Y:S04]  /*102340*/  STL.64 [R1+0x308], R14 ;  /* 0x0003080e01007387 */ /* 0x0003e80000100a00 */
[----:B---3--:R-:W-:Y:S04]  /*102350*/  STL.64 [R1+0x310], R16 ;  /* 0x0003101001007387 */ /* 0x008fe80000100a00 */
        /* <DEDUP_REMOVED lines=33> */
[----:B0-----:R-:W3:Y:S04]  /*102570*/  LDL.128 R8, [R1+0x780] ;  /* 0x0007800001087983 */ /* 0x001ee80000100c00 */
[----:B---3--:R-:W-:Y:S04]  /*102580*/  STL.64 [R1+0x320], R8 ;  /* 0x0003200801007387 */ /* 0x008fe80000100a00 */
[----:B-1----:R-:W3:Y:S04]  /*102590*/  LDL.128 R12, [R1+0x790] ;  /* 0x00079000010c7983 */ /* 0x002ee80000100c00 */
[----:B--2---:R-:W2:Y:S04]  /*1025a0*/  LDL.128 R16, [R1+0x7a0] ;  /* 0x0007a00001107983 */ /* 0x004ea80000100c00 */
[----:B------:R-:W4:Y:S04]  /*1025b0*/  LDL.128 R4, [R1+0x7b0] ;  /* 0x0007b00001047983 */ /* 0x000f280000100c00 */
[----:B------:R-:W5:Y:S04]  /*1025c0*/  LDL.64 R2, [R1+0x8b0] ;  /* 0x0008b00001027983 */ /* 0x000f680000100a00 */
[----:B---3--:R-:W-:Y:S04]  /*1025d0*/  STL.64 [R1+0x330], R12 ;  /* 0x0003300c01007387 */ /* 0x008fe80000100a00 */
[----:B------:R0:W-:Y:S04]  /*1025e0*/  STL.64 [R1+0x338], R14 ;  /* 0x0003380e01007387 */ /* 0x0001e80000100a00 */
[----:B0-----:R-:W3:Y:S04]  /*1025f0*/  LDL.128 R12, [R1+0x7c0] ;  /* 0x0007c000010c7983 */ /* 0x001ee80000100c00 */
[----:B--2---:R-:W-:Y:S04]  /*102600*/  STL.64 [R1+0x340], R16 ;  /* 0x0003401001007387 */ /* 0x004fe80000100a00 */
[----:B------:R0:W-:Y:S04]  /*102610*/  STL.64 [R1+0x348], R18 ;  /* 0x0003481201007387 */ /* 0x0001e80000100a00 */
[----:B0-----:R-:W2:Y:S04]  /*102620*/  LDL.128 R16, [R1+0x7d0] ;  /* 0x0007d00001107983 */ /* 0x001ea80000100c00 */
[----:B---3--:R-:W-:Y:S04]  /*102630*/  STL.64 [R1+0x360], R12 ;  /* 0x0003600c01007387 */ /* 0x008fe80000100a00 */
[----:B------:R0:W-:Y:S04]  /*102640*/  STL.64 [R1+0x368], R14 ;  /* 0x0003680e01007387 */ /* 0x0001e80000100a00 */
[----:B0-----:R-:W3:Y:S04]  /*102650*/  LDL.128 R12, [R1+0x7f0] ;  /* 0x0007f000010c7983 */ /* 0x001ee80000100c00 */
[----:B------:R0:W-:Y:S04]  /*102660*/  STL.64 [R1+0x328], R10 ;  /* 0x0003280a01007387 */ /* 0x0001e80000100a00 */
[----:B----4-:R-:W-:Y:S04]  /*102670*/  STL.64 [R1+0x350], R4 ;  /* 0x0003500401007387 */ /* 0x010fe80000100a00 */
[----:B------:R1:W-:Y:S04]  /*102680*/  STL.64 [R1+0x358], R6 ;  /* 0x0003580601007387 */ /* 0x0003e80000100a00 */
[----:B--2---:R-:W-:Y:S04]  /*102690*/  STL.64 [R1+0x370], R16 ;  /* 0x0003701001007387 */ /* 0x004fe80000100a00 */
[----:B------:R2:W-:Y:S04]  /*1026a0*/  STL.64 [R1+0x378], R18 ;  /* 0x0003781201007387 */ /* 0x0005e80000100a00 */
[----:B0-----:R-:W4:Y:S04]  /*1026b0*/  LDL.128 R8, [R1+0x7e0] ;  /* 0x0007e00001087983 */ /* 0x001f280000100c00 */
[----:B-1----:R-:W5:Y:S04]  /*1026c0*/  LDL.128 R4, [R1+0x810] ;  /* 0x0008100001047983 */ /* 0x002f680000100c00 */
[----:B--2---:R-:W2:Y:S04]  /*1026d0*/  LDL.128 R16, [R1+0x800] ;  /* 0x0008000001107983 */ /* 0x004ea80000100c00 */
[----:B---3--:R-:W-:Y:S04]  /*1026e0*/  STL.64 [R1+0x390], R12 ;  /* 0x0003900c01007387 */ /* 0x008fe80000100a00 */
[----:B------:R0:W-:Y:S04]  /*1026f0*/  STL.64 [R1+0x398], R14 ;  /* 0x0003980e01007387 */ /* 0x0001e80000100a00 */
[----:B0-----:R-:W3:Y:S04]  /*102700*/  LDL.128 R12, [R1+0x820] ;  /* 0x00082000010c7983 */ /* 0x001ee80000100c00 */
[----:B----4-:R-:W-:Y:S04]  /*102710*/  STL.64 [R1+0x380], R8 ;  /* 0x0003800801007387 */ /* 0x010fe80000100a00 */
[----:B------:R-:W-:Y:S04]  /*102720*/  STL.64 [R1+0x388], R10 ;  /* 0x0003880a01007387 */ /* 0x000fe80000100a00 */
[----:B--2---:R-:W-:Y:S04]  /*102730*/  STL.64 [R1+0x3a0], R16 ;  /* 0x0003a01001007387 */ /* 0x004fe80000100a00 */
[----:B------:R0:W-:Y:S04]  /*102740*/  STL.64 [R1+0x3a8], R18 ;  /* 0x0003a81201007387 */ /* 0x0001e80000100a00 */
[----:B-----5:R-:W-:Y:S04]  /*102750*/  STL.64 [R1+0x3b0], R4 ;  /* 0x0003b00401007387 */ /* 0x020fe80000100a00 */
[----:B------:R1:W-:Y:S04]  /*102760*/  STL.64 [R1+0x3b8], R6 ;  /* 0x0003b80601007387 */ /* 0x0003e80000100a00 */
[----:B0-----:R-:W2:Y:S04]  /*102770*/  LDL.128 R16, [R1+0x830] ;  /* 0x0008300001107983 */ /* 0x001ea80000100c00 */
[----:B------:R-:W4:Y:S04]  /*102780*/  LDL.128 R8, [R1+0x840] ;  /* 0x0008400001087983 */ /* 0x000f280000100c00 */
[----:B-1----:R-:W5:Y:S04]  /*102790*/  LDL.128 R4, [R1+0x850] ;  /* 0x0008500001047983 */ /* 0x002f680000100c00 */
[----:B---3--:R-:W-:Y:S04]  /*1027a0*/  STL.64 [R1+0x3c0], R12 ;  /* 0x0003c00c01007387 */ /* 0x008fe80000100a00 */
[----:B------:R0:W-:Y:S04]  /*1027b0*/  STL.64 [R1+0x3c8], R14 ;  /* 0x0003c80e01007387 */ /* 0x0001e80000100a00 */
[----:B0-----:R-:W3:Y:S04]  /*1027c0*/  LDL.128 R12, [R1+0x860] ;  /* 0x00086000010c7983 */ /* 0x001ee80000100c00 */
[----:B--2---:R-:W-:Y:S04]  /*1027d0*/  STL.64 [R1+0x3d0], R16 ;  /* 0x0003d01001007387 */ /* 0x004fe80000100a00 */
[----:B------:R0:W-:Y:S04]  /*1027e0*/  STL.64 [R1+0x3d8], R18 ;  /* 0x0003d81201007387 */ /* 0x0001e80000100a00 */
[----:B----4-:R-:W-:Y:S04]  /*1027f0*/  STL.64 [R1+0x3e0], R8 ;  /* 0x0003e00801007387 */ /* 0x010fe80000100a00 */
[----:B------:R1:W-:Y:S04]  /*102800*/  STL.64 [R1+0x3e8], R10 ;  /* 0x0003e80a01007387 */ /* 0x0003e80000100a00 */
[----:B-----5:R-:W-:Y:S04]  /*102810*/  STL.64 [R1+0x3f0], R4 ;  /* 0x0003f00401007387 */ /* 0x020fe80000100a00 */
[----:B------:R2:W-:Y:S04]  /*102820*/  STL.64 [R1+0x3f8], R6 ;  /* 0x0003f80601007387 */ /* 0x0005e80000100a00 */
[----:B0-----:R-:W4:Y:S04]  /*102830*/  LDL.128 R16, [R1+0x870] ;  /* 0x0008700001107983 */ /* 0x001f280000100c00 */
[----:B-1----:R-:W5:Y:S04]  /*102840*/  LDL.128 R8, [R1+0x890] ;  /* 0x0008900001087983 */ /* 0x002f680000100c00 */
[----:B--2---:R-:W2:Y:S04]  /*102850*/  LDL.128 R4, [R1+0x880] ;  /* 0x0008800001047983 */ /* 0x004ea80000100c00 */
[----:B---3--:R-:W-:Y:S04]  /*102860*/  STL.64 [R1+0x400], R12 ;  /* 0x0004000c01007387 */ /* 0x008fe80000100a00 */
[----:B------:R0:W-:Y:S04]  /*102870*/  STL.64 [R1+0x408], R14 ;  /* 0x0004080e01007387 */ /* 0x0001e80000100a00 */
[----:B0-----:R-:W3:Y:S04]  /*102880*/  LDL.128 R12, [R1+0x8a0] ;  /* 0x0008a000010c7983 */ /* 0x001ee80000100c00 */
[----:B------:R0:W-:Y:S04]  /*102890*/  STL.64 [R1+0x450], R2 ;  /* 0x0004500201007387 */ /* 0x0001e80000100a00 */
[----:B------:R0:W-:Y:S04]  /*1028a0*/  STL.64 [R1+0xbf0], RZ ;  /* 0x000bf0ff01007387 */ /* 0x0001e80000100a00 */
[----:B------:R0:W-:Y:S04]  /*1028b0*/  STL.64 [R1+0xbf8], RZ ;  /* 0x000bf8ff01007387 */ /* 0x0001e80000100a00 */
[----:B------:R0:W-:Y:S04]  /*1028c0*/  STL.64 [R1+0xc00], RZ ;  /* 0x000c00ff01007387 */ /* 0x0001e80000100a00 */
[----:B------:R0:W-:Y:S04]  /*1028d0*/  STL.64 [R1+0xc08], RZ ;  /* 0x000c08ff01007387 */ /* 0x0001e80000100a00 */
[----:B----4-:R0:W-:Y:S04]  /*1028e0*/  STL.64 [R1+0x410], R16 ;  /* 0x0004101001007387 */ /* 0x0101e80000100a00 */
[----:B------:R0:W-:Y:S04]  /*1028f0*/  STL.64 [R1+0x418], R18 ;  /* 0x0004181201007387 */ /* 0x0001e80000100a00 */
[----:B--2---:R0:W-:Y:S04]  /*102900*/  STL.64 [R1+0x420], R4 ;  /* 0x0004200401007387 */ /* 0x0041e80000100a00 */
[----:B------:R0:W-:Y:S04]  /*102910*/  STL.64 [R1+0x428], R6 ;  /* 0x0004280601007387 */ /* 0x0001e80000100a00 */
[----:B-----5:R0:W-:Y:S04]  /*102920*/  STL.64 [R1+0x430], R8 ;  /* 0x0004300801007387 */ /* 0x0201e80000100a00 */
[----:B------:R0:W-:Y:S04]  /*102930*/  STL.64 [R1+0x438], R10 ;  /* 0x0004380a01007387 */ /* 0x0001e80000100a00 */
[----:B------:R0:W-:Y:S04]  /*102940*/  STL.64 [R1+0xc10], RZ ;  /* 0x000c10ff01007387 */ /* 0x0001e80000100a00 */
        /* <DEDUP_REMOVED lines=34> */
[----:B---3--:R0:W-:Y:S04]  /*102b70*/  STL.64 [R1+0x440], R12 ;  /* 0x0004400c01007387 */ /* 0x0081e80000100a00 */
[----:B------:R0:W-:Y:S02]  /*102b80*/  STL.64 [R1+0x448], R14 ;  /* 0x0004480e01007387 */ /* 0x0001e40000100a00 */
.L_x_5448:
[----:B------:R-:W2:Y:S02]  /*102b90*/  LDCU UR4, c[0x0][0x3ac] ;  /* 0x00007580ff0477ac */ /* 0x000ea40008000800 */
[----:B--2---:R-:W-:-:S09]  /*102ba0*/  UISETP.NE.AND UP0, UPT, UR4, URZ, UPT ;  /* 0x000000ff0400728c */ /* 0x004fd2000bf05270 */
[----:B------:R-:W-:Y:S05]  /*102bb0*/  BRA.U !UP0, `(.L_x_5450) ;  /* 0x00000015088c7547 */ /* 0x000fea000b800000 */
[----:B------:R-:W-:Y:S01]  /*102bc0*/  IMAD.MOV.U32 R0, RZ, RZ, RZ ;  /* 0x000000ffff007224 */ /* 0x000fe200078e00ff */
[----:B0-----:R-:W-:-:S07]  /*102bd0*/  CS2R R4, SRZ ;  /* 0x0000000000047805 */ /* 0x001fce000001ff00 */
.L_x_5475:
[----:B-1----:R-:W0:Y:S01]  /*102be0*/  LDC.64 R2, c[0x0][0x400] ;  /* 0x00010000ff027b82 */ /* 0x002e220000000a00 */
[----:B------:R-:W-:-:S05]  /*102bf0*/  IMAD R8, R0, 0x8, R1 ;  /* 0x0000000800087824 */ /* 0x000fca00078e0201 */
[----:B------:R-:W2:Y:S02]  /*102c00*/  LDL.64 R12, [R8+0x460] ;  /* 0x00046000080c7983 */ /* 0x000ea40000100a00 */
[----:B------:R-:W1:Y:S02]  /*102c10*/  LDC.64 R6, c[0x0][0x408] ;  /* 0x00010200ff067b82 */ /* 0x000e640000000a00 */
[----:B------:R-:W2:Y:S04]  /*102c20*/  LDL.64 R10, [R8] ;  /* 0x00000000080a7983 */ /* 0x000ea80000100a00 */
[----:B------:R-:W3:Y:S01]  /*102c30*/  LDL.64 R8, [R8+0x8d0] ;  /* 0x0008d00008087983 */ /* 0x000ee20000100a00 */
[----:B0-----:R-:W-:-:S06]  /*102c40*/  IMAD.WIDE.U32 R2, R0, 0x8, R2 ;  /* 0x0000000800027825 */ /* 0x001fcc00078e0002 */
[----:B------:R-:W4:Y:S01]  /*102c50*/  LDG.E.64.CONSTANT R2, desc[UR10][R2.64] ;  /* 0x0000000a02027981 */ /* 0x000f22000c1e9b00 */
[----:B-1----:R-:W-:-:S06]  /*102c60*/  IMAD.WIDE.U32 R6, R0, 0x8, R6 ;  /* 0x0000000800067825 */ /* 0x002fcc00078e0006 */
[----:B------:R-:W4:Y:S01]  /*102c70*/  LDG.E.64.CONSTANT R6, desc[UR10][R6.64] ;  /* 0x0000000a06067981 */ /* 0x000f22000c1e9b00 */
[----:B------:R-:W-:Y:S01]  /*102c80*/  BSSY.RECONVERGENT B3, `(.L_x_5451) ;  /* 0x0000020000037945 */ /* 0x000fe20003800200 */
[----:B--2---:R-:W-:Y:S01]  /*102c90*/  DSETP.MAX.AND P1, P2, |R12|, |R10|, PT ;  /* 0x4000000a0c00722a */ /* 0x004fe20003a2f200 */
[----:B------:R-:W-:Y:S01]  /*102ca0*/  MOV R14, R12 ;  /* 0x0000000c000e7202 */ /* 0x000fe20000000f00 */
[----:B------:R-:W-:Y:S02]  /*102cb0*/  IMAD.MOV.U32 R12, RZ, RZ, R13 ;  /* 0x000000ffff0c7224 */ /* 0x000fe400078e000d */
[----:B------:R-:W-:Y:S01]  /*102cc0*/  IMAD.MOV.U32 R13, RZ, RZ, R10 ;  /* 0x000000ffff0d7224 */ /* 0x000fe200078e000a */
[----:B------:R-:W-:-:S04]  /*102cd0*/  MOV R10, R11 ;  /* 0x0000000b000a7202 */ /* 0x000fc80000000f00 */
[----:B------:R-:W-:-:S05]  /*102ce0*/  FSEL R11, |R12|, |R10|, P1 ;  /* 0x4000000a0c0b7208 */ /* 0x000fca0000800200 */
[----:B------:R-:W-:Y:S02]  /*102cf0*/  @P2 LOP3.LUT R11, R10, 0x80000, RZ, 0xfc, !PT ;  /* 0x000800000a0b2812 */ /* 0x000fe400078efcff */
[----:B------:R-:W-:-:S03]  /*102d00*/  SEL R14, R14, R13, P1 ;  /* 0x0000000d0e0e7207 */ /* 0x000fc60000800000 */
[----:B------:R-:W-:-:S06]  /*102d10*/  IMAD.MOV.U32 R15, RZ, RZ, R11 ;  /* 0x000000ffff0f7224 */ /* 0x000fcc00078e000b */
[----:B----4-:R-:W-:-:S06]  /*102d20*/  DFMA R2, R14, R6, R2 ;  /* 0x000000060e02722b */ /* 0x010fcc0000000002 */
[----:B------:R-:W0:Y:S01]  /*102d30*/  MUFU.RCP64H R7, R3 ;  /* 0x0000000300077308 */ /* 0x000e220000001800 */
[----:B------:R-:W-:-:S06]  /*102d40*/  IMAD.MOV.U32 R6, RZ, RZ, 0x1 ;  /* 0x00000001ff067424 */ /* 0x000fcc00078e00ff */
[----:B0-----:R-:W-:-:S08]  /*102d50*/  DFMA R10, -R2, R6, 1 ;  /* 0x3ff00000020a742b */ /* 0x001fd00000000106 */
        /* <DEDUP_REMOVED lines=18> */
.L_x_5452:
[----:B------:R-:W-:Y:S05]  /*102e80*/  BSYNC.RECONVERGENT B3 ;  /* 0x0000000000037941 */ /* 0x000fea0003800200 */
.L_x_5451:
        /* <DEDUP_REMOVED lines=9> */
.L_x_5453:
        /* <DEDUP_REMOVED lines=13> */
[----:B0-----:R-:W-:Y:S01]  /*102ff0*/  IMAD.MOV.U32 R2, RZ, RZ, R14 ;  /* 0x000000ffff027224 */ /* 0x001fe200078e000e */
[----:B------:R-:W-:Y:S01]  /*103000*/  MOV R14, R8 ;  /* 0x00000008000e7202 */ /* 0x000fe20000000f00 */
[----:B------:R-:W-:-:S02]  /*103010*/  IMAD.MOV.U32 R3, RZ, RZ, R15 ;  /* 0x000000ffff037224 */ /* 0x000fc400078e000f */
[----:B------:R-:W-:Y:S01]  /*103020*/  IMAD.MOV.U32 R8, RZ, RZ, R9 ;  /* 0x000000ffff087224 */ /* 0x000fe200078e0009 */
[----:B------:R-:W-:-:S04]  /*103030*/  SEL R2, R2, R14, P1 ;  /* 0x0000000e02027207 */ /* 0x000fc80000800000 */
[----:B------:R-:W-:-:S04]  /*103040*/  FSEL R3, |R3|, |R8|, P1 ;  /* 0x4000000803037208 */ /* 0x000fc80000800200 */
[----:B------:R-:W-:-:S06]  /*103050*/  @P2 LOP3.LUT R3, R8, 0x80000, RZ, 0xfc, !PT ;  /* 0x0008000008032812 */ /* 0x000fcc00078efcff */
        /* <DEDUP_REMOVED lines=24> */
.L_x_5455:
[----:B------:R-:W-:Y:S05]  /*1031e0*/  BSYNC.RECONVERGENT B0 ;  /* 0x0000000000007941 */ /* 0x000fea0003800200 */
.L_x_5454:
[----:B------:R-:W-:Y:S01]  /*1031f0*/  FSEL R6, R12, RZ, P3 ;  /* 0x000000ff0c067208 */ /* 0x000fe20001800000 */
[----:B------:R-:W-:Y:S01]  /*103200*/  BSSY.RECONVERGENT B3, `(.L_x_5456) ;  /* 0x000000f000037945 */ /* 0x000fe20003800200 */
[----:B------:R-:W-:Y:S02]  /*103210*/  FSEL R7, R13, 1.875, P3 ;  /* 0x3ff000000d077808 */ /* 0x000fe40001800000 */
[----:B------:R-:W-:-:S04]  /*103220*/  FSETP.GEU.AND P2, PT, |R11|, 6.5827683646048100446e-37, PT ;  /* 0x036000000b00780b */ /* 0x000fc80003f4e200 */
[----:B------:R-:W-:Y:S01]  /*103230*/  DADD R4, R4, R6 ;  /* 0x0000000004047229 */ /* 0x000fe20000000006 */
        /* <DEDUP_REMOVED lines=11> */
.L_x_5457:
[----:B------:R-:W-:Y:S05]  /*1032f0*/  BSYNC.RECONVERGENT B3 ;  /* 0x0000000000037941 */ /* 0x000fea0003800200 */
.L_x_5456:
        /* <DEDUP_REMOVED lines=9> */
.L_x_5458:
        /* <DEDUP_REMOVED lines=15> */
.L_x_5461:
[----:B------:R-:W-:-:S11]  /*103480*/  DADD R10, R2, 2 ;  /* 0x40000000020a7429 */ /* 0x000fd60000000000 */
.L_x_5460:
[----:B------:R-:W-:Y:S05]  /*103490*/  BSYNC.RECONVERGENT B0 ;  /* 0x0000000000007941 */ /* 0x000fea0003800200 */
.L_x_5459:
[----:B------:R-:W0:Y:S01]  /*1034a0*/  LDC.64 R6, c[0x0][0x400] ;  /* 0x00010000ff067b82 */ /* 0x000e220000000a00 */
[----:B------:R-:W-:-:S05]  /*1034b0*/  IMAD R8, R0, 0x8, R1 ;  /* 0x0000000800087824 */ /* 0x000fca00078e0201 */
[----:B------:R-:W2:Y:S02]  /*1034c0*/  LDL.64 R16, [R8+0x470] ;  /* 0x0004700008107983 */ /* 0x000ea40000100a00 */
[----:B------:R-:W1:Y:S02]  /*1034d0*/  LDC.64 R12, c[0x0][0x408] ;  /* 0x00010200ff0c7b82 */ /* 0x000e640000000a00 */
[----:B------:R-:W2:Y:S04]  /*1034e0*/  LDL.64 R14, [R8+0x10] ;  /* 0x00001000080e7983 */ /* 0x000ea80000100a00 */
        /* <DEDUP_REMOVED lines=22> */
[----:B------:R-:W-:Y:S02]  /*103650*/  DFMA R12, R14, R12, R14 ;  /* 0x0000000c0e0c722b */ /* 0x000fe4000000000e */
[----:B------:R-:W-:-:S06]  /*103660*/  DSETP.NEU.AND P1, PT, R2, 1, PT ;  /* 0x3ff000000200742a */ /* 0x000fcc0003f2d000 */
[----:B---3--:R-:W-:-:S08]  /*103670*/  DMUL R2, R8, R12 ;  /* 0x0000000c08027228 */ /* 0x008fd00000000000 */
[----:B------:R-:W-:Y:S01]  /*103680*/  DFMA R14, -R6, R2, R8 ;  /* 0x00000002060e722b */ /* 0x000fe20000000108 */
[----:B------:R-:W-:Y:S02]  /*103690*/  FSEL R10, R10, RZ, P1 ;  /* 0x000000ff0a0a7208 */ /* 0x000fe40000800000 */
[----:B------:R-:W-:-:S05]  /*1036a0*/  FSEL R11, R11, 1.875, P1 ;  /* 0x3ff000000b0b7808 */ /* 0x000fca0000800000 */
[----:B------:R-:W-:Y:S02]  /*1036b0*/  DFMA R2, R12, R14, R2 ;  /* 0x0000000e0c02722b */ /* 0x000fe40000000002 */
[----:B------:R-:W-:Y:S01]  /*1036c0*/  DADD R4, R4, R10 ;  /* 0x0000000004047229 */ /* 0x000fe2000000000a */
[----:B------:R-:W-:-:S07]  /*1036d0*/  FSETP.GEU.AND P2, PT, |R9|, 6.5827683646048100446e-37, PT ;  /* 0x036000000900780b */ /* 0x000fce0003f4e200 */
        /* <DEDUP_REMOVED lines=11> */
.L_x_5463:
[----:B------:R-:W-:Y:S05]  /*103790*/  BSYNC.RECONVERGENT B3 ;  /* 0x0000000000037941 */ /* 0x000fea0003800200 */
.L_x_5462:
[----:B------:R-:W-:Y:S01]  /*1037a0*/  DADD R6, -RZ, |R2| ;  /* 0x00000000ff067229 */ /* 0x000fe20000000502 */
[----:B------:R-:W-:Y:S01]  /*1037b0*/  HFMA2 R33, -RZ, RZ, 2, 0 ;  /* 0x40000000ff217431 */ /* 0x000fe200000001ff */
[----:B------:R-:W-:Y:S01]  /*1037c0*/  BSSY.RECONVERGENT B0, `(.L_x_5464) ;  /* 0x0000006000007945 */ /* 0x000fe20003800200 */
[----:B------:R-:W-:Y:S01]  /*1037d0*/  IMAD.MOV.U32 R34, RZ, RZ, RZ ;  /* 0x000000ffff227224 */ /* 0x000fe200078e00ff */
[----:B------:R-:W-:-:S06]  /*1037e0*/  MOV R32, 0x103820 ;  /* 0x0010382000207802 */ /* 0x000fcc0000000f00 */
[----:B------:R-:W-:Y:S01]  /*1037f0*/  MOV R14, R6 ;  /* 0x00000006000e7202 */ /* 0x000fe20000000f00 */
[----:B------:R-:W-:-:S07]  /*103800*/  IMAD.MOV.U32 R35, RZ, RZ, R7 ;  /* 0x000000ffff237224 */ /* 0x000fce00078e0007 */
[----:B------:R-:W-:Y:S05]  /*103810*/  CALL.REL.NOINC `($_Z10RosenbrockPdddS_PiiiiiiddddddddPKdS2_S2_S2_S2_S2_S2_S2_i$__internal_accurate_pow) ;  /* 0x000000b000e87944 */ /* 0x000fea0003c00000 */
[----:B------:R-:W-:Y:S05]  /*103820*/  BSYNC.RECONVERGENT B0 ;  /* 0x0000000000007941 */ /* 0x000fea0003800200 */
.L_x_5464:
[C---:B------:R-:W-:Y:S01]  /*103830*/  DADD R6, R2.reuse, 2 ;  /* 0x4000000002067429 */ /* 0x040fe20000000000 */
[----:B------:R-:W-:Y:S01]  /*103840*/  BSSY.RECONVERGENT B0, `(.L_x_5465) ;  /* 0x000000f000007945 */ /* 0x000fe20003800200 */
[----:B------:R-:W-:-:S08]  /*103850*/  DSETP.NEU.AND P1, PT, R2, RZ, PT ;  /* 0x000000ff0200722a */ /* 0x000fd00003f2d000 */
[----:B------:R-:W-:Y:S02]  /*103860*/  LOP3.LUT R6, R7, 0x7ff00000, RZ, 0xc0, !PT ;  /* 0x7ff0000007067812 */ /* 0x000fe400078ec0ff */
[----:B------:R-:W-:Y:S02]  /*103870*/  FSEL R7, R13, RZ, P1 ;  /* 0x000000ff0d077208 */ /* 0x000fe40000800000 */
[----:B------:R-:W-:Y:S02]  /*103880*/  ISETP.NE.AND P2, PT, R6, 0x7ff00000, PT ;  /* 0x7ff000000600780c */ /* 0x000fe40003f45270 */
[----:B------:R-:W-:-:S11]  /*103890*/  FSEL R6, R12, RZ, P1 ;  /* 0x000000ff0c067208 */ /* 0x000fd60000800000 */
[----:B------:R-:W-:Y:S05]  /*1038a0*/  @P2 BRA `(.L_x_5466) ;  /* 0x0000000000202947 */ /* 0x000fea0003800000 */
[----:B------:R-:W-:-:S14]  /*1038b0*/  DSETP.NAN.AND P1, PT, R2, R2, PT ;  /* 0x000000020200722a */ /* 0x000fdc0003f28000 */
[----:B------:R-:W-:Y:S05]  /*1038c0*/  @P1 BRA `(.L_x_5467) ;  /* 0x0000000000141947 */ /* 0x000fea0003800000 */
[----:B------:R-:W-:-:S14]  /*1038d0*/  DSETP.NEU.AND P1, PT, |R2|, +INF , PT ;  /* 0x7ff000000200742a */ /* 0x000fdc0003f2d200 */
[----:B------:R-:W-:Y:S05]  /*1038e0*/  @P1 BRA `(.L_x_5466) ;  /* 0x0000000000101947 */ /* 0x000fea0003800000 */
[----:B------:R-:W-:Y:S02]  /*1038f0*/  IMAD.MOV.U32 R6, RZ, RZ, 0x0 ;  /* 0x00000000ff067424 */ /* 0x000fe400078e00ff */
[----:B------:R-:W-:Y:S01]  /*103900*/  IMAD.MOV.U32 R7, RZ, RZ, 0x7ff00000 ;  /* 0x7ff00000ff077424 */ /* 0x000fe200078e00ff */
[----:B------:R-:W-:Y:S06]  /*103910*/  BRA `(.L_x_5466) ;  /* 0x0000000000047947 */ /* 0x000fec0003800000 */
.L_x_5467:
[----:B------:R-:W-:-:S11]  /*103920*/  DADD R6, R2, 2 ;  /* 0x4000000002067429 */ /* 0x000fd60000000000 */
.L_x_5466:
[----:B------:R-:W-:Y:S05]  /*103930*/  BSYNC.RECONVERGENT B0 ;  /* 0x0000000000007941 */ /* 0x000fea0003800200 */
.L_x_5465:
[----:B------:R-:W-:-:S06]  /*103940*/  DSETP.NEU.AND P1, PT, R2, 1, PT ;  /* 0x3ff000000200742a */ /* 0x000fcc0003f2d000 */
[----:B------:R-:W-:Y:S02]  /*103950*/  FSEL R2, R6, RZ, P1 ;  /* 0x000000ff06027208 */ /* 0x000fe40000800000 */
[----:B------:R-:W-:Y:S02]  /*103960*/  FSEL R3, R7, 1.875, P1 ;  /* 0x3ff0000007037808 */ /* 0x000fe40000800000 */
[----:B------:R-:W-:-:S04]  /*103970*/  ISETP.NE.AND P1, PT, R0, 0x88, PT ;  /* 0x000000880000780c */ /* 0x000fc80003f25270 */
[----:B------:R-:W-:-:S09]  /*103980*/  DADD R4, R4, R2 ;  /* 0x0000000004047229 */ /* 0x000fd20000000002 */
[----:B------:R-:W-:Y:S05]  /*103990*/  @!P1 BRA `(.L_x_5468) ;  /* 0x0000000400309947 */ /* 0x000fea0003800000 */
[----:B------:R-:W0:Y:S01]  /*1039a0*/  LDC.64 R2, c[0x0][0x400] ;  /* 0x00010000ff027b82 */ /* 0x000e220000000a00 */
[----:B------:R-:W-:-:S05]  /*1039b0*/  LEA R8, R0, R1, 0x3 ;  /* 0x0000000100087211 */ /* 0x000fca00078e18ff */
        /* <DEDUP_REMOVED lines=10> */
[----:B------:R-:W-:Y:S02]  /*103a60*/  IMAD.MOV.U32 R14, RZ, RZ, R12 ;  /* 0x000000ffff0e7224 */ /* 0x000fe400078e000c */
[----:B------:R-:W-:Y:S01]  /*103a70*/  IMAD.MOV.U32 R12, RZ, RZ, R13 ;  /* 0x000000ffff0c7224 */ /* 0x000fe200078e000d */
[----:B------:R-:W-:Y:S01]  /*103a80*/  MOV R13, R10 ;  /* 0x0000000a000d7202 */ /* 0x000fe20000000f00 */
[----:B------:R-:W-:-:S05]  /*103a90*/  IMAD.MOV.U32 R10, RZ, RZ, R11 ;  /* 0x000000ffff0a7224 */ /* 0x000fca00078e000b */
[----:B------:R-:W-:-:S04]  /*103aa0*/  FSEL R11, |R12|, |R10|, P1 ;  /* 0x4000000a0c0b7208 */ /* 0x000fc80000800200 */
[----:B------:R-:W-:Y:S02]  /*103ab0*/  @P2 LOP3.LUT R11, R10, 0x80000, RZ, 0xfc, !PT ;  /* 0x000800000a0b2812 */ /* 0x000fe400078efcff */
[----:B------:R-:W-:-:S03]  /*103ac0*/  SEL R14, R14, R13, P1 ;  /* 0x0000000d0e0e7207 */ /* 0x000fc60000800000 */
[----:B------:R-:W-:-:S06]  /*103ad0*/  IMAD.MOV.U32 R15, RZ, RZ, R11 ;  /* 0x000000ffff0f7224 */ /* 0x000fcc00078e000b */
[----:B----4-:R-:W-:-:S06]  /*103ae0*/  DFMA R6, R14, R6, R2 ;  /* 0x000000060e06722b */ /* 0x010fcc0000000002 */
[----:B------:R-:W0:Y:S01]  /*103af0*/  MUFU.RCP64H R3, R7 ;  /* 0x0000000700037308 */ /* 0x000e220000001800 */
[----:B------:R-:W-:-:S06]  /*103b00*/  MOV R2, 0x1 ;  /* 0x0000000100027802 */ /* 0x000fcc0000000f00 */
        /* <DEDUP_REMOVED lines=20> */
.L_x_5470:
[----:B------:R-:W-:Y:S05]  /*103c50*/  BSYNC.RECONVERGENT B3 ;  /* 0x0000000000037941 */ /* 0x000fea0003800200 */
.L_x_5469:
        /* <DEDUP_REMOVED lines=9> */
.L_x_5471:
        /* <DEDUP_REMOVED lines=15> */
.L_x_5474:
[----:B------:R-:W-:-:S11]  /*103de0*/  DADD R6, R2, 2 ;  /* 0x4000000002067429 */ /* 0x000fd60000000000 */
.L_x_5473:
[----:B------:R-:W-:Y:S05]  /*103df0*/  BSYNC.RECONVERGENT B0 ;  /* 0x0000000000007941 */ /* 0x000fea0003800200 */
.L_x_5472:
[----:B------:R-:W-:Y:S01]  /*103e00*/  DSETP.NEU.AND P1, PT, R2, 1, PT ;  /* 0x3ff000000200742a */ /* 0x000fe20003f2d000 */
[----:B------:R-:W-:-:S05]  /*103e10*/  VIADD R0, R0, 0x4 ;  /* 0x0000000400007836 */ /* 0x000fca0000000000 */
[----:B------:R-:W-:Y:S02]  /*103e20*/  FSEL R2, R6, RZ, P1 ;  /* 0x000000ff06027208 */ /* 0x000fe40000800000 */
[----:B------:R-:W-:-:S06]  /*103e30*/  FSEL R3, R7, 1.875, P1 ;  /* 0x3ff0000007037808 */ /* 0x000fcc0000800000 */
[----:B------:R-:W-:Y:S01]  /*103e40*/  DADD R4, R4, R2 ;  /* 0x0000000004047229 */ /* 0x000fe20000000002 */
[----:B------:R-:W-:Y:S10]  /*103e50*/  BRA `(.L_x_5475) ;  /* 0xffffffec00607947 */ /* 0x000ff4000383ffff */
.L_x_5468:
        /* <DEDUP_REMOVED lines=20> */
[----:B------:R-:W-:Y:S01]  /*103fa0*/  MOV R252, 0x103fd0 ;  /* 0x00103fd000fc7802 */ /* 0x000fe20000000f00 */
[----:B------:R-:W-:-:S07]  /*103fb0*/  IMAD.MOV.U32 R251, RZ, RZ, 0x40616000 ;  /* 0x40616000fffb7424 */ /* 0x000fce00078e00ff */
[----:B------:R-:W-:Y:S05]  /*103fc0*/  CALL.REL.NOINC `($__internal_4_$__cuda_sm20_div_rn_f64_full) ;  /* 0x0000009c00e07944 */ /* 0x000fea0003c00000 */
[----:B------:R-:W-:Y:S01]  /*103fd0*/  MOV R2, R250 ;  /* 0x000000fa00027202 */ /* 0x000fe20000000f00 */
[----:B------:R-:W-:-:S07]  /*103fe0*/  IMAD.MOV.U32 R3, RZ, RZ, R251 ;  /* 0x000000ffff037224 */ /* 0x000fce00078e00fb */
.L_x_5477:
[----:B------:R-:W-:Y:S05]  /*103ff0*/  BSYNC.RECONVERGENT B3 ;  /* 0x0000000000037941 */ /* 0x000fea0003800200 */
.L_x_5476:
[----:B------:R-:W0:Y:S01]  /*104000*/  MUFU.RSQ64H R7, R3 ;  /* 0x0000000300077308 */ /* 0x000e220000001c00 */
[----:B------:R-:W-:Y:S01]  /*104010*/  VIADD R6, R3, 0xfcb00000 ;  /* 0xfcb0000003067836 */ /* 0x000fe20000000000 */
[----:B------:R-:W-:Y:S04]  /*104020*/  BSSY.RECONVERGENT B0, `(.L_x_5478) ;  /* 0x0000019000007945 */ /* 0x000fe80003800200 */
[----:B------:R-:W-:Y:S01]  /*104030*/  ISETP.GE.U32.AND P1, PT, R6, 0x7ca00000, PT ;  /* 0x7ca000000600780c */ /* 0x000fe20003f26070 */
[----:B0-----:R-:W-:-:S08]  /*104040*/  DMUL R4, R6, R6 ;  /* 0x0000000606047228 */ /* 0x001fd00000000000 */
[----:B------:R-:W-:Y:S01]  /*104050*/  DFMA R8, -R4, R2, 1 ;  /* 0x3ff000000408742b */ /* 0x000fe20000000102 */
[----:B------:R-:W-:Y:S01]  /*104060*/  MOV R4, 0x0 ;  /* 0x0000000000047802 */ /* 0x000fe20000000f00 */
[----:B------:R-:W-:-:S06]  /*104070*/  IMAD.MOV.U32 R5, RZ, RZ, 0x3fd80000 ;  /* 0x3fd80000ff057424 */ /* 0x000fcc00078e00ff */
        /* <DEDUP_REMOVED lines=11> */
[----:B------:R-:W-:Y:S02]  /*104130*/  IMAD.MOV.U32 R5, RZ, RZ, R8 ;  /* 0x000000ffff057224 */ /* 0x000fe400078e0008 */
[----:B------:R-:W-:Y:S01]  /*104140*/  IMAD.MOV.U32 R2, RZ, RZ, R12 ;  /* 0x000000ffff027224 */ /* 0x000fe200078e000c */
[----:B------:R-:W-:Y:S01]  /*104150*/  MOV R12, 0x104190 ;  /* 0x00104190000c7802 */ /* 0x000fe20000000f00 */
[----:B------:R-:W-:Y:S01]  /*104160*/  IMAD.MOV.U32 R8, RZ, RZ, R9 ;  /* 0x000000ffff087224 */ /* 0x000fe200078e0009 */
[----:B------:R-:W-:-:S07]  /*104170*/  MOV R9, R11 ;  /* 0x0000000b00097202 */ /* 0x000fce0000000f00 */
[----:B------:R-:W-:Y:S05]  /*104180*/  CALL.REL.NOINC `($__internal_5_$__cuda_sm20_dsqrt_rn_f64_mediumpath_v1) ;  /* 0x000000a400c47944 */ /* 0x000fea0003c00000 */
[----:B------:R-:W-:Y:S02]  /*104190*/  IMAD.MOV.U32 R14, RZ, RZ, R0 ;  /* 0x000000ffff0e7224 */ /* 0x000fe400078e0000 */
[----:B------:R-:W-:-:S07]  /*1041a0*/  IMAD.MOV.U32 R15, RZ, RZ, R2 ;  /* 0x000000ffff0f7224 */ /* 0x000fce00078e0002 */
.L_x_5479:
[----:B------:R-:W-:Y:S05]  /*1041b0*/  BSYNC.RECONVERGENT B0 ;  /* 0x0000000000007941 */ /* 0x000fea0003800200 */
.L_x_5478:
[----:B------:R-:W-:Y:S01]  /*1041c0*/  MOV R4, R14 ;  /* 0x0000000e00047202 */ /* 0x000fe20000000f00 */
[----:B------:R-:W-:Y:S01]  /*1041d0*/  IMAD.MOV.U32 R5, RZ, RZ, R15 ;  /* 0x000000ffff057224 */ /* 0x000fe200078e000f */
[----:B------:R-:W-:Y:S06]  /*1041e0*/  BRA `(.L_x_5480) ;  /* 0x00000014003c7947 */ /* 0x000fec0003800000 */
.L_x_5450:
[----:B01----:R-:W0:Y:S08]  /*1041f0*/  LDC.64 R2, c[0x0][0x400] ;  /* 0x00010000ff027b82 */ /* 0x003e300000000a00 */
[----:B------:R-:W1:Y:S01]  /*104200*/  LDC.64 R4, c[0x0][0x408] ;  /* 0x00010200ff047b82 */ /* 0x000e620000000a00 */
[----:B0-----:R0:W5:Y:S04]  /*104210*/  LDG.E.64.CONSTANT R6, desc[UR10][R2.64] ;  /* 0x0000000a02067981 */ /* 0x001168000c1e9b00 */
[----:B-1----:R-:W5:Y:S01]  /*104220*/  LDG.E.64.CONSTANT R4, desc[UR10][R4.64] ;  /* 0x0000000a04047981 */ /* 0x002f62000c1e9b00 */
[----:B------:R-:W-:Y:S01]  /*104230*/  IMAD.MOV.U32 R0, RZ, RZ, RZ ;  /* 0x000000ffff007224 */ /* 0x000fe200078e00ff */
[----:B0-----:R-:W-:-:S07]  /*104240*/  CS2R R8, SRZ ;  /* 0x0000000000087805 */ /* 0x001fce000001ff00 */
.L_x_5505:
[----:B------:R-:W-:-:S05]  /*104250*/  LEA R12, R0, R1, 0x3 ;  /* 0x00000001000c7211 */ /* 0x000fca00078e18ff */
[----:B------:R-:W2:Y:S04]  /*104260*/  LDL.64 R10, [R12+0x460] ;  /* 0x000460000c0a7983 */ /* 0x000ea80000100a00 */
[----:B------:R-:W3:Y:S04]  /*104270*/  LDL.64 R2, [R12] ;  /* 0x000000000c027983 */ /* 0x000ee80000100a00 */
[----:B------:R-:W4:Y:S01]  /*104280*/  LDL.64 R12, [R12+0x8d0] ;  /* 0x0008d0000c0c7983 */ /* 0x000f220000100a00 */
[----:B------:R-:W-:Y:S01]  /*104290*/  BSSY.RECONVERGENT B3, `(.L_x_5481) ;  /* 0x0000020000037945 */ /* 0x000fe20003800200 */
[----:B--2---:R-:W-:Y:S01]  /*1042a0*/  IMAD.MOV.U32 R14, RZ, RZ, R10 ;  /* 0x000000ffff0e7224 */ /* 0x004fe200078e000a */
[----:B---3--:R-:W-:Y:S01]  /*1042b0*/  DSETP.MAX.AND P1, P2, |R10|, |R2|, PT ;  /* 0x400000020a00722a */ /* 0x008fe20003a2f200 */
[----:B------:R-:W-:Y:S01]  /*1042c0*/  IMAD.MOV.U32 R10, RZ, RZ, R11 ;  /* 0x000000ffff0a7224 */ /* 0x000fe200078e000b */
[----:B------:R-:W-:Y:S01]  /*1042d0*/  MOV R11, R2 ;  /* 0x00000002000b7202 */ /* 0x000fe20000000f00 */
[----:B------:R-:W-:-:S05]  /*1042e0*/  IMAD.MOV.U32 R2, RZ, RZ, R3 ;  /* 0x000000ffff027224 */ /* 0x000fca00078e0003 */
[----:B------:R-:W-:Y:S02]  /*1042f0*/  FSEL R3, |R10|, |R2|, P1 ;  /* 0x400000020a037208 */ /* 0x000fe40000800200 */
[----:B------:R-:W-:-:S04]  /*104300*/  SEL R10, R14, R11, P1 ;  /* 0x0000000b0e0a7207 */ /* 0x000fc80000800000 */
[----:B------:R-:W-:Y:S02]  /*104310*/  @P2 LOP3.LUT R3, R2, 0x80000, RZ, 0xfc, !PT ;  /* 0x0008000002032812 */ /* 0x000fe400078efcff */
[----:B----4-:R-:W-:-:S03]  /*104320*/  FSETP.GEU.AND P2, PT, |R13|, 6.5827683646048100446e-37, PT ;  /* 0x036000000d00780b */ /* 0x010fc60003f4e200 */
[----:B------:R-:W-:-:S06]  /*104330*/  IMAD.MOV.U32 R11, RZ, RZ, R3 ;  /* 0x000000ffff0b7224 */ /* 0x000fcc00078e0003 */
[----:B-----5:R-:W-:Y:S01]  /*104340*/  DFMA R2, R4, R10, R6 ;  /* 0x0000000a0402722b */ /* 0x020fe20000000006 */
        /* <DEDUP_REMOVED lines=20> */
.L_x_5482:
[----:B------:R-:W-:Y:S05]  /*104490*/  BSYNC.RECONVERGENT B3 ;  /* 0x0000000000037941 */ /* 0x000fea0003800200 */
.L_x_5481:
        /* <DEDUP_REMOVED lines=9> */
.L_x_5483:
[----:B------:R-:W-:-:S05]  /*104530*/  IMAD R16, R0, 0x8, R1 ;  /* 0x0000000800107824 */ /* 0x000fca00078e0201 */
[----:B------:R-:W2:Y:S04]  /*104540*/  LDL.64 R2, [R16+0x468] ;  /* 0x0004680010027983 */ /* 0x000ea80000100a00 */
[----:B------:R-:W3:Y:S04]  /*104550*/  LDL.64 R14, [R16+0x8] ;  /* 0x00000800100e7983 */ /* 0x000ee80000100a00 */
[----:B------:R-:W4:Y:S01]  /*104560*/  LDL.64 R16, [R16+0x8d8] ;  /* 0x0008d80010107983 */ /* 0x000f220000100a00 */
[----:B------:R-:W-:Y:S01]  /*104570*/  BSSY.RECONVERGENT B0, `(.L_x_5484) ;  /* 0x0000023000007945 */ /* 0x000fe20003800200 */
[----:B------:R-:W-:Y:S01]  /*104580*/  DSETP.NEU.AND P3, PT, R10, 1, PT ;  /* 0x3ff000000a00742a */ /* 0x000fe20003f6d000 */
[----:B--2---:R-:W-:Y:S01]  /*104590*/  IMAD.MOV.U32 R18, RZ, RZ, R2 ;  /* 0x000000ffff127224 */ /* 0x004fe200078e0002 */
[----:B---3--:R-:W-:Y:S01]  /*1045a0*/  DSETP.MAX.AND P1, P2, |R2|, |R14|, PT ;  /* 0x4000000e0200722a */ /* 0x008fe20003a2f200 */
[----:B------:R-:W-:Y:S01]  /*1045b0*/  MOV R2, R3 ;  /* 0x0000000300027202 */ /* 0x000fe20000000f00 */
[----:B------:R-:W-:-:S02]  /*1045c0*/  IMAD.MOV.U32 R3, RZ, RZ, R14 ;  /* 0x000000ffff037224 */ /* 0x000fc400078e000e */
[----:B------:R-:W-:-:S05]  /*1045d0*/  IMAD.MOV.U32 R14, RZ, RZ, R15 ;  /* 0x000000ffff0e7224 */ /* 0x000fca00078e000f */
[----:B------:R-:W-:Y:S02]  /*1045e0*/  FSEL R15, |R2|, |R14|, P1 ;  /* 0x4000000e020f7208 */ /* 0x000fe40000800200 */
[----:B------:R-:W-:Y:S01]  /*1045f0*/  SEL R2, R18, R3, P1 ;  /* 0x0000000312027207 */ /* 0x000fe20000800000 */
[----:B------:R-:W-:Y:S02]  /*104600*/  DSETP.NEU.AND P1, PT, R10, RZ, PT ;  /* 0x000000ff0a00722a */ /* 0x000fe40003f2d000 */
[----:B------:R-:W-:-:S04]  /*104610*/  @P2 LOP3.LUT R15, R14, 0x80000, RZ, 0xfc, !PT ;  /* 0x000800000e0f2812 */ /* 0x000fc800078efcff */
[----:B------:R-:W-:Y:S02]  /*104620*/  MOV R3, R15 ;  /* 0x0000000f00037202 */ /* 0x000fe40000000f00 */
[----:B------:R-:W-:Y:S02]  /*104630*/  FSEL R12, R12, RZ, P1 ;  /* 0x000000ff0c0c7208 */ /* 0x000fe40000800000 */
[----:B------:R-:W-:Y:S02]  /*104640*/  FSEL R13, R13, RZ, P1 ;  /* 0x000000ff0d0d7208 */ /* 0x000fe40000800000 */
[----:B------:R-:W-:Y:S01]  /*104650*/  DFMA R14, R4, R2, R6 ;  /* 0x00000002040e722b */ /* 0x000fe20000000006 */
[----:B------:R-:W-:-:S05]  /*104660*/  IMAD.MOV.U32 R2, RZ, RZ, 0x1 ;  /* 0x00000001ff027424 */ /* 0x000fca00078e00ff */
        /* <DEDUP_REMOVED lines=19> */
.L_x_5485:
[----:B------:R-:W-:Y:S05]  /*1047a0*/  BSYNC.RECONVERGENT B0 ;  /* 0x0000000000007941 */ /* 0x000fea0003800200 */
.L_x_5484:
        /* <DEDUP_REMOVED lines=16> */
.L_x_5487:
[----:B------:R-:W-:Y:S05]  /*1048b0*/  BSYNC.RECONVERGENT B3 ;  /* 0x0000000000037941 */ /* 0x000fea0003800200 */
.L_x_5486:
        /* <DEDUP_REMOVED lines=9> */
.L_x_5488:
        /* <DEDUP_REMOVED lines=15> */
.L_x_5491:
[----:B------:R-:W-:-:S11]  /*104a40*/  DADD R14, R2, 2 ;  /* 0x40000000020e7429 */ /* 0x000fd60000000000 */
.L_x_5490:
[----:B------:R-:W-:Y:S05]  /*104a50*/  BSYNC.RECONVERGENT B0 ;  /* 0x0000000000007941 */ /* 0x000fea0003800200 */
.L_x_5489:
[----:B------:R-:W-:-:S05]  /*104a60*/  IMAD R12, R0, 0x8, R1 ;  /* 0x00000008000c7824 */ /* 0x000fca00078e0201 */
[----:B------:R-:W2:Y:S04]  /*104a70*/  LDL.64 R16, [R12+0x470] ;  /* 0x000470000c107983 */ /* 0x000ea80000100a00 */
[----:B------:R-:W3:Y:S04]  /*104a80*/  LDL.64 R10, [R12+0x10] ;  /* 0x000010000c0a7983 */ /* 0x000ee80000100a00 */
[----:B------:R-:W4:Y:S01]  /*104a90*/  LDL.64 R12, [R12+0x8e0] ;  /* 0x0008e0000c0c7983 */ /* 0x000f220000100a00 */
[----:B------:R-:W-:Y:S01]  /*104aa0*/  BSSY.RECONVERGENT B3, `(.L_x_5492) ;  /* 0x0000025000037945 */ /* 0x000fe20003800200 */
[----:B--2---:R-:W-:Y:S01]  /*104ab0*/  IMAD.MOV.U32 R18, RZ, RZ, R16 ;  /* 0x000000ffff127224 */ /* 0x004fe200078e0010 */
[----:B---3--:R-:W-:Y:S01]  /*104ac0*/  DSETP.MAX.AND P1, P2, |R16|, |R10|, PT ;  /* 0x4000000a1000722a */ /* 0x008fe20003a2f200 */
[----:B------:R-:W-:Y:S01]  /*104ad0*/  MOV R16, R17 ;  /* 0x0000001100107202 */ /* 0x000fe20000000f00 */
[----:B------:R-:W-:-:S02]  /*104ae0*/  IMAD.MOV.U32 R17, RZ, RZ, R10 ;  /* 0x000000ffff117224 */ /* 0x000fc400078e000a */
[----:B------:R-:W-:-:S03]  /*104af0*/  IMAD.MOV.U32 R10, RZ, RZ, R11 ;  /* 0x000000ffff0a7224 */ /* 0x000fc600078e000b */
[----:B------:R-:W-:Y:S02]  /*104b00*/  SEL R18, R18, R17, P1 ;  /* 0x0000001112127207 */ /* 0x000fe40000800000 */
[----:B------:R-:W-:Y:S01]  /*104b10*/  FSEL R11, |R16|, |R10|, P1 ;  /* 0x4000000a100b7208 */ /* 0x000fe20000800200 */
[----:B------:R-:W-:Y:S01]  /*104b20*/  IMAD.MOV.U32 R16, RZ, RZ, 0x1 ;  /* 0x00000001ff107424 */ /* 0x000fe200078e00ff */
[----:B------:R-:W-:-:S03]  /*104b30*/  DSETP.NEU.AND P1, PT, R2, 1, PT ;  /* 0x3ff000000200742a */ /* 0x000fc60003f2d000 */
[----:B------:R-:W-:Y:S02]  /*104b40*/  @P2 LOP3.LUT R11, R10, 0x80000, RZ, 0xfc, !PT ;  /* 0x000800000a0b2812 */ /* 0x000fe400078efcff */
[----:B----4-:R-:W-:Y:S02]  /*104b50*/  FSETP.GEU.AND P2, PT, |R13|, 6.5827683646048100446e-37, PT ;  /* 0x036000000d00780b */ /* 0x010fe40003f4e200 */
[----:B------:R-:W-:Y:S02]  /*104b60*/  MOV R19, R11 ;  /* 0x0000000b00137202 */ /* 0x000fe40000000f00 */
[----:B------:R-:W-:Y:S02]  /*104b70*/  FSEL R14, R14, RZ, P1 ;  /* 0x000000ff0e0e7208 */ /* 0x000fe40000800000 */
[----:B------:R-:W-:Y:S02]  /*104b80*/  FSEL R15, R15, 1.875, P1 ;  /* 0x3ff000000f0f7808 */ /* 0x000fe40000800000 */
[----:B------:R-:W-:-:S04]  /*104b90*/  DFMA R10, R4, R18, R6 ;  /* 0x00000012040a722b */ /* 0x000fc80000000006 */
[----:B------:R-:W-:Y:S02]  /*104ba0*/  DADD R8, R8, R14 ;  /* 0x0000000008087229 */ /* 0x000fe4000000000e */
        /* <DEDUP_REMOVED lines=20> */
.L_x_5493:
[----:B------:R-:W-:Y:S05]  /*104cf0*/  BSYNC.RECONVERGENT B3 ;  /* 0x0000000000037941 */ /* 0x000fea0003800200 */
.L_x_5492:
        /* <DEDUP_REMOVED lines=9> */
.L_x_5494:
        /* <DEDUP_REMOVED lines=15> */
.L_x_5497:
[----:B------:R-:W-:-:S11]  /*104e80*/  DADD R10, R2, 2 ;  /* 0x40000000020a7429 */ /* 0x000fd60000000000 */
.L_x_5496:
[----:B------:R-:W-:Y:S05]  /*104e90*/  BSYNC.RECONVERGENT B0 ;  /* 0x0000000000007941 */ /* 0x000fea0003800200 */
.L_x_5495:
[----:B------:R-:W-:-:S06]  /*104ea0*/  DSETP.NEU.AND P1, PT, R2, 1, PT ;  /* 0x3ff000000200742a */ /* 0x000fcc0003f2d000 */
[----:B------:R-:W-:Y:S02]  /*104eb0*/  FSEL R2, R10, RZ, P1 ;  /* 0x000000ff0a027208 */ /* 0x000fe40000800000 */
[----:B------:R-:W-:Y:S02]  /*104ec0*/  FSEL R3, R11, 1.875, P1 ;  /* 0x3ff000000b037808 */ /* 0x000fe40000800000 */
[----:B------:R-:W-:-:S04]  /*104ed0*/  ISETP.NE.AND P1, PT, R0, 0x88, PT ;  /* 0x000000880000780c */ /* 0x000fc80003f25270 */
[----:B------:R-:W-:-:S09]  /*104ee0*/  DADD R8, R8, R2 ;  /* 0x0000000008087229 */ /* 0x000fd20000000002 */
[----:B------:R-:W-:Y:S05]  /*104ef0*/  @!P1 BRA `(.L_x_5498) ;  /* 0x0000000400189947 */ /* 0x000fea0003800000 */
[----:B------:R-:W-:-:S05]  /*104f00*/  IMAD R12, R0, 0x8, R1 ;  /* 0x00000008000c7824 */ /* 0x000fca00078e0201 */
[----:B------:R-:W2:Y:S04]  /*104f10*/  LDL.64 R10, [R12+0x478] ;  /* 0x000478000c0a7983 */ /* 0x000ea80000100a00 */
[----:B------:R-:W3:Y:S04]  /*104f20*/  LDL.64 R2, [R12+0x18] ;  /* 0x000018000c027983 */ /* 0x000ee80000100a00 */
[----:B------:R-:W4:Y:S01]  /*104f30*/  LDL.64 R12, [R12+0x8e8] ;  /* 0x0008e8000c0c7983 */ /* 0x000f220000100a00 */
[----:B------:R-:W-:Y:S01]  /*104f40*/  BSSY.RECONVERGENT B3, `(.L_x_5499) ;  /* 0x0000021000037945 */ /* 0x000fe20003800200 */
[----:B--2---:R-:W-:Y:S01]  /*104f50*/  MOV R14, R10 ;  /* 0x0000000a000e7202 */ /* 0x004fe20000000f00 */
[----:B---3--:R-:W-:Y:S01]  /*104f60*/  DSETP.MAX.AND P1, P2, |R10|, |R2|, PT ;  /* 0x400000020a00722a */ /* 0x008fe20003a2f200 */
[----:B------:R-:W-:-:S02]  /*104f70*/  IMAD.MOV.U32 R10, RZ, RZ, R11 ;  /* 0x000000ffff0a7224 */ /* 0x000fc400078e000b */
[----:B------:R-:W-:Y:S01]  /*104f80*/  IMAD.MOV.U32 R11, RZ, RZ, R2 ;  /* 0x000000ffff0b7224 */ /* 0x000fe200078e0002 */
[----:B------:R-:W-:-:S04]  /*104f90*/  MOV R2, R3 ;  /* 0x0000000300027202 */ /* 0x000fc80000000f00 */
[----:B------:R-:W-:Y:S02]  /*104fa0*/  FSEL R3, |R10|, |R2|, P1 ;  /* 0x400000020a037208 */ /* 0x000fe40000800200 */
[----:B------:R-:W-:-:S04]  /*104fb0*/  SEL R10, R14, R11, P1 ;  /* 0x0000000b0e0a7207 */ /* 0x000fc80000800000 */
[----:B------:R-:W-:Y:S01]  /*104fc0*/  @P2 LOP3.LUT R3, R2, 0x80000, RZ, 0xfc, !PT ;  /* 0x0008000002032812 */ /* 0x000fe200078efcff */
[----:B------:R-:W-:Y:S01]  /*104fd0*/  IMAD.MOV.U32 R2, RZ, RZ, 0x1 ;  /* 0x00000001ff027424 */ /* 0x000fe200078e00ff */
[----:B----4-:R-:W-:-:S03]  /*104fe0*/  FSETP.GEU.AND P2, PT, |R13|, 6.5827683646048100446e-37, PT ;  /* 0x036000000d00780b */ /* 0x010fc60003f4e200 */
        /* <DEDUP_REMOVED lines=22> */
.L_x_5500:
[----:B------:R-:W-:Y:S05]  /*105150*/  BSYNC.RECONVERGENT B3 ;  /* 0x0000000000037941 */ /* 0x000fea0003800200 */
.L_x_5499:
        /* <DEDUP_REMOVED lines=9> */
.L_x_5501:
        /* <DEDUP_REMOVED lines=15> */
.L_x_5504:
[----:B------:R-:W-:-:S11]  /*1052e0*/  DADD R10, R2, 2 ;  /* 0x40000000020a7429 */ /* 0x000fd60000000000 */
.L_x_5503:
[----:B------:R-:W-:Y:S05]  /*1052f0*/  BSYNC.RECONVERGENT B0 ;  /* 0x0000000000007941 */ /* 0x000fea0003800200 */
.L_x_5502:
[----:B------:R-:W-:Y:S01]  /*105300*/  DSETP.NEU.AND P1, PT, R2, 1, PT ;  /* 0x3ff000000200742a */ /* 0x000fe20003f2d000 */
[----:B------:R-:W-:-:S05]  /*105310*/  IADD3 R0, PT, PT, R0, 0x4, RZ ;  /* 0x0000000400007810 */ /* 0x000fca0007ffe0ff */
[----:B------:R-:W-:Y:S02]  /*105320*/  FSEL R2, R10, RZ, P1 ;  /* 0x000000ff0a027208 */ /* 0x000fe40000800000 */
[----:B------:R-:W-:-:S06]  /*105330*/  FSEL R3, R11, 1.875, P1 ;  /* 0x3ff000000b037808 */ /* 0x000fcc0000800000 */
[----:B------:R-:W-:Y:S01]  /*105340*/  DADD R8, R8, R2 ;  /* 0x0000000008087229 */ /* 0x000fe20000000002 */
[----:B------:R-:W-:Y:S10]  /*105350*/  BRA `(.L_x_5505) ;  /* 0xffffffec00bc7947 */ /* 0x000ff4000383ffff */
.L_x_5498:
        /* <DEDUP_REMOVED lines=18> */
[----:B------:R-:W-:Y:S01]  /*105480*/  MOV R2, RZ ;  /* 0x000000ff00027202 */ /* 0x000fe20000000f00 */
[----:B------:R-:W-:Y:S01]  /*105490*/  IMAD.MOV.U32 R249, RZ, RZ, R9 ;  /* 0x000000fffff97224 */ /* 0x000fe200078e0009 */
[----:B------:R-:W-:Y:S01]  /*1054a0*/  MOV R252, 0x1054d0 ;  /* 0x001054d000fc7802 */ /* 0x000fe20000000f00 */
[----:B------:R-:W-:-:S07]  /*1054b0*/  IMAD.MOV.U32 R251, RZ, RZ, 0x40616000 ;  /* 0x40616000fffb7424 */ /* 0x000fce00078e00ff */
[----:B------:R-:W-:Y:S05]  /*1054c0*/  CALL.REL.NOINC `($__internal_4_$__cuda_sm20_div_rn_f64_full) ;  /* 0x0000008800a07944 */ /* 0x000fea0003c00000 */
[----:B------:R-:W-:Y:S01]  /*1054d0*/  IMAD.MOV.U32 R2, RZ, RZ, R250 ;  /* 0x000000ffff027224 */ /* 0x000fe200078e00fa */
[----:B------:R-:W-:-:S07]  /*1054e0*/  MOV R3, R251 ;  /* 0x000000fb00037202 */ /* 0x000fce0000000f00 */
.L_x_5507:
[----:B------:R-:W-:Y:S05]  /*1054f0*/  BSYNC.RECONVERGENT B3 ;  /* 0x0000000000037941 */ /* 0x000fea0003800200 */
.L_x_5506:
[----:B------:R-:W0:Y:S01]  /*105500*/  MUFU.RSQ64H R7, R3 ;  /* 0x0000000300077308 */ /* 0x000e220000001c00 */
[----:B------:R-:W-:Y:S01]  /*105510*/  VIADD R6, R3, 0xfcb00000 ;  /* 0xfcb0000003067836 */ /* 0x000fe20000000000 */
[----:B------:R-:W-:Y:S04]  /*105520*/  BSSY.RECONVERGENT B0, `(.L_x_5508) ;  /* 0x0000019000007945 */ /* 0x000fe80003800200 */
[----:B------:R-:W-:Y:S01]  /*105530*/  ISETP.GE.U32.AND P1, PT, R6, 0x7ca00000, PT ;  /* 0x7ca000000600780c */ /* 0x000fe20003f26070 */
[----:B0-----:R-:W-:-:S08]  /*105540*/  DMUL R4, R6, R6 ;  /* 0x0000000606047228 */ /* 0x001fd00000000000 */
[----:B------:R-:W-:Y:S01]  /*105550*/  DFMA R8, -R4, R2, 1 ;  /* 0x3ff000000408742b */ /* 0x000fe20000000102 */
[----:B------:R-:W-:Y:S01]  /*105560*/  IMAD.MOV.U32 R4, RZ, RZ, 0x0 ;  /* 0x00000000ff047424 */ /* 0x000fe200078e00ff */
[----:B------:R-:W-:-:S06]  /*105570*/  MOV R5, 0x3fd80000 ;  /* 0x3fd8000000057802 */ /* 0x000fcc0000000f00 */
[----:B------:R-:W-:Y:S02]  /*105580*/  DFMA R4, R8, R4, 0.5 ;  /* 0x3fe000000804742b */ /* 0x000fe40000000004 */
[----:B------:R-:W-:-:S08]  /*105590*/  DMUL R8, R6, R8 ;  /* 0x0000000806087228 */ /* 0x000fd00000000000 */
[----:B------:R-:W-:-:S08]  /*1055a0*/  DFMA R4, R4, R8, R6 ;  /* 0x000000080404722b */ /* 0x000fd00000000006 */
[----:B------:R-:W-:Y:S02]  /*1055b0*/  DMUL R8, R4, R2 ;  /* 0x0000000204087228 */ /* 0x000fe40000000000 */
[----:B------:R-:W-:Y:S02]  /*1055c0*/  VIADD R11, R5, 0xfff00000 ;  /* 0xfff00000050b7836 */ /* 0x000fe40000000000 */
[----:B------:R-:W-:-:S04]  /*1055d0*/  IMAD.MOV.U32 R10, RZ, RZ, R4 ;  /* 0x000000ffff0a7224 */ /* 0x000fc800078e0004 */
[----:B------:R-:W-:-:S08]  /*1055e0*/  DFMA R12, R8, -R8, R2 ;  /* 0x80000008080c722b */ /* 0x000fd00000000002 */
[----:B------:R-:W-:Y:S01]  /*1055f0*/  DFMA R14, R12, R10, R8 ;  /* 0x0000000a0c0e722b */ /* 0x000fe20000000008 */
[----:B------:R-:W-:Y:S10]  /*105600*/  @!P1 BRA `(.L_x_5509) ;  /* 0x0000000000289947 */ /* 0x000ff40003800000 */
[----:B------:R-:W-:Y:S01]  /*105610*/  MOV R0, R2 ;  /* 0x0000000200007202 */ /* 0x000fe20000000f00 */
[----:B------:R-:W-:Y:S01]  /*105620*/  IMAD.MOV.U32 R2, RZ, RZ, R12 ;  /* 0x000000ffff027224 */ /* 0x000fe200078e000c */
[----:B------:R-:W-:Y:S01]  /*105630*/  MOV R5, R8 ;  /* 0x0000000800057202 */ /* 0x000fe20000000f00 */
[----:B------:R-:W-:Y:S01]  /*105640*/  IMAD.MOV.U32 R8, RZ, RZ, R9 ;  /* 0x000000ffff087224 */ /* 0x000fe200078e0009 */
[----:B------:R-:W-:Y:S01]  /*105650*/  MOV R12, 0x105690 ;  /* 0x00105690000c7802 */ /* 0x000fe20000000f00 */
[----:B------:R-:W-:Y:S02]  /*105660*/  IMAD.MOV.U32 R7, RZ, RZ, R13 ;  /* 0x000000ffff077224 */ /* 0x000fe400078e000d */
[----:B------:R-:W-:-:S07]  /*105670*/  IMAD.MOV.U32 R9, RZ, RZ, R11 ;  /* 0x000000ffff097224 */ /* 0x000fce00078e000b */
[----:B------:R-:W-:Y:S05]  /*105680*/  CALL.REL.NOINC `($__internal_5_$__cuda_sm20_dsqrt_rn_f64_mediumpath_v1) ;  /* 0x0000009000847944 */ /* 0x000fea0003c00000 */
[----:B------:R-:W-:Y:S01]  /*105690*/  MOV R14, R0 ;  /* 0x00000000000e7202 */ /* 0x000fe20000000f00 */
[----:B------:R-:W-:-:S07]  /*1056a0*/  IMAD.MOV.U32 R15, RZ, RZ, R2 ;  /* 0x000000ffff0f7224 */ /* 0x000fce00078e0002 */
.L_x_5509:
[----:B------:R-:W-:Y:S05]  /*1056b0*/  BSYNC.RECONVERGENT B0 ;  /* 0x0000000000007941 */ /* 0x000fea0003800200 */
.L_x_5508:
[----:B------:R-:W-:Y:S01]  /*1056c0*/  IMAD.MOV.U32 R4, RZ, RZ, R14 ;  /* 0x000000ffff047224 */ /* 0x000fe200078e000e */
[----:B------:R-:W-:-:S07]  /*1056d0*/  MOV R5, R15 ;  /* 0x0000000f00057202 */ /* 0x000fce0000000f00 */
.L_x_5480:
[----:B------:R-:W2:Y:S01]  /*1056e0*/  LDL.64 R6, [R1+0xa1d8] ;  /* 0x00a1d80001067983 */ /* 0x000ea20000100a00 */
[----:B------:R-:W-:Y:S01]  /*1056f0*/  DSETP.NEU.AND P1, PT, R4, RZ, PT ;  /* 0x000000ff0400722a */ /* 0x000fe20003f2d000 */
[----:B------:R-:W-:Y:S05]  /*105700*/  BSSY.RECONVERGENT B0, `(.L_x_5510) ;  /* 0x0000028000007945 */ /* 0x000fea0003800200 */
[----:B--2---:R-:W-:-:S08]  /*105710*/  ISETP.GE.OR P3, PT, R7, RZ, P1 ;  /* 0x000000ff0700720c */ /* 0x004fd00000f66670 */
[----:B------:R-:W-:-:S06]  /*105720*/  @!P1 DSETP.NEU.AND P2, PT, |R6|, 0.5, !P5 ;  /* 0x3fe000000600942a */ /* 0x000fcc0006f4d200 */
[----:B------:R-:W-:-:S04]  /*105730*/  @!P1 SEL R2, R5, RZ, P2 ;  /* 0x000000ff05029207 */ /* 0x000fc80001000000 */
[----:B------:R-:W-:-:S05]  /*105740*/  @!P3 LOP3.LUT R2, R2, 0x7ff00000, RZ, 0xfc, !PT ;  /* 0x7ff000000202b812 */ /* 0x000fca00078efcff */
[----:B------:R-:W-:Y:S02]  /*105750*/  @!P1 IMAD.MOV.U32 R3, RZ, RZ, R2 ;  /* 0x000000ffff039224 */ /* 0x000fe400078e0002 */
[----:B------:R-:W-:Y:S01]  /*105760*/  @!P1 IMAD.MOV.U32 R2, RZ, RZ, RZ ;  /* 0x000000ffff029224 */ /* 0x000fe200078e00ff */
[----:B------:R-:W-:Y:S06]  /*105770*/  @!P1 BRA `(.L_x_5511) ;  /* 0x0000000000809947 */ /* 0x000fec0003800000 */
[----:B------:R-:W-:Y:S01]  /*105780*/  DADD R2, -RZ, |R4| ;  /* 0x00000000ff027229 */ /* 0x000fe20000000504 */
[----:B------:R-:W-:Y:S01]  /*105790*/  BSSY.RECONVERGENT B3, `(.L_x_5512) ;  /* 0x0000007000037945 */ /* 0x000fe20003800200 */
[----:B------:R-:W-:Y:S01]  /*1057a0*/  IMAD.MOV.U32 R34, RZ, RZ, R6 ;  /* 0x000000ffff227224 */ /* 0x000fe200078e0006 */
[----:B------:R-:W-:Y:S02]  /*1057b0*/  MOV R33, R7 ;  /* 0x0000000700217202 */ /* 0x000fe40000000f00 */
[----:B------:R-:W-:-:S05]  /*1057c0*/  MOV R32, 0x105800 ;  /* 0x0010580000207802 */ /* 0x000fca0000000f00 */
[----:B------:R-:W-:Y:S01]  /*1057d0*/  MOV R14, R2 ;  /* 0x00000002000e7202 */ /* 0x000fe20000000f00 */
[----:B------:R-:W-:-:S07]  /*1057e0*/  IMAD.MOV.U32 R35, RZ, RZ, R3 ;  /* 0x000000ffff237224 */ /* 0x000fce00078e0003 */
[----:B------:R-:W-:Y:S05]  /*1057f0*/  CALL.REL.NOINC `($_Z10RosenbrockPdddS_PiiiiiiddddddddPKdS2_S2_S2_S2_S2_S2_S2_i$__internal_accurate_pow) ;  /* 0x0000009000f07944 */ /* 0x000fea0003c00000 */
[----:B------:R-:W-:Y:S05]  /*105800*/  BSYNC.RECONVERGENT B3 ;  /* 0x0000000000037941 */ /* 0x000fea0003800200 */
.L_x_5512:
[----:B------:R-:W2:Y:S04]  /*105810*/  LDL.64 R6, [R1+0xa1d8] ;  /* 0x00a1d80001067983 */ /* 0x000ea80000100a00 */
[----:B------:R-:W3:Y:S01]  /*105820*/  LDL.64 R8, [R1+0xa8e8] ;  /* 0x00a8e80001087983 */ /* 0x000ee20000100a00 */
[----:B------:R-:W-:Y:S02]  /*105830*/  MOV R3, R13 ;  /* 0x0000000d00037202 */ /* 0x000fe40000000f00 */
[----:B------:R-:W-:Y:S02]  /*105840*/  ISETP.GE.AND P3, PT, R5, RZ, PT ;  /* 0x000000ff0500720c */ /* 0x000fe40003f66270 */
[----:B------:R-:W-:Y:S02]  /*105850*/  PLOP3.LUT P2, PT, P5, PT, PT, 0x8, 0x80 ;  /* 0x000000000080781c */ /* 0x000fe40002f4e170 */
[----:B--2---:R-:W-:-:S04]  /*105860*/  SHF.R.U32.HI R0, RZ, 0x14, R7 ;  /* 0x00000014ff007819 */ /* 0x004fc80000011607 */
[----:B------:R-:W-:-:S05]  /*105870*/  LOP3.LUT R0, R0, 0x7ff, RZ, 0xc0, !PT ;  /* 0x000007ff00007812 */ /* 0x000fca00078ec0ff */
[----:B------:R-:W-:-:S05]  /*105880*/  VIADD R0, R0, 0xfffffc0c ;  /* 0xfffffc0c00007836 */ /* 0x000fca0000000000 */
[----:B------:R-:W-:-:S04]  /*105890*/  SHF.L.U32 R2, R6, R0, RZ ;  /* 0x0000000006027219 */ /* 0x000fc800000006ff */
[----:B------:R-:W-:Y:S01]  /*1058a0*/  ISETP.NE.U32.AND P1, PT, R2, RZ, PT ;  /* 0x000000ff0200720c */ /* 0x000fe20003f25070 */
[----:B------:R-:W-:Y:S01]  /*1058b0*/  IMAD.MOV.U32 R2, RZ, RZ, R12 ;  /* 0x000000ffff027224 */ /* 0x000fe200078e000c */
[----:B------:R-:W-:-:S05]  /*1058c0*/  SHF.L.U64.HI R0, R6, R0, R7 ;  /* 0x0000000006007219 */ /* 0x000fca0000010207 */
[----:B------:R-:W-:Y:S01]  /*1058d0*/  DADD R2, -RZ, -R2 ;  /* 0x00000000ff027229 */ /* 0x000fe20000000902 */
[----:B------:R-:W-:-:S09]  /*1058e0*/  ISETP.NE.AND.EX P1, PT, R0, -0x80000000, PT, P1 ;  /* 0x800000000000780c */ /* 0x000fd20003f25310 */
[-C--:B------:R-:W-:Y:S02]  /*1058f0*/  FSEL R0, R2, R12.reuse, !P1 ;  /* 0x0000000c02007208 */ /* 0x080fe40004800000 */
[-C--:B------:R-:W-:Y:S01]  /*105900*/  FSEL R2, R3, R13.reuse, !P1 ;  /* 0x0000000d03027208 */ /* 0x080fe20004800000 */
[----:B---3--:R-:W-:Y:S01]  /*105910*/  DSETP.NEU.AND P1, PT, R6, R8, PT ;  /* 0x000000080600722a */ /* 0x008fe20003f2d000 */
[----:B------:R-:W-:Y:S02]  /*105920*/  FSEL R0, R0, R12, !P3 ;  /* 0x0000000c00007208 */ /* 0x000fe40005800000 */
[----:B------:R-:W-:-:S03]  /*105930*/  FSEL R2, R2, R13, !P3 ;  /* 0x0000000d02027208 */ /* 0x000fc60005800000 */
[----:B------:R-:W-:Y:S02]  /*105940*/  @!P3 FSEL R0, R0, RZ, !P1 ;  /* 0x000000ff0000b208 */ /* 0x000fe40004800000 */
[----:B------:R-:W-:-:S05]  /*105950*/  @!P3 FSEL R2, R2, -QNAN , !P1 ;  /* 0xfff800000202b808 */ /* 0x000fca0004800000 */
[----:B------:R-:W-:Y:S02]  /*105960*/  IMAD.MOV.U32 R3, RZ, RZ, R2 ;  /* 0x000000ffff037224 */ /* 0x000fe400078e0002 */
[----:B------:R-:W-:-:S07]  /*105970*/  IMAD.MOV.U32 R2, RZ, RZ, R0 ;  /* 0x000000ffff027224 */ /* 0x000fce00078e0000 */
.L_x_5511:
[----:B------:R-:W-:Y:S05]  /*105980*/  BSYNC.RECONVERGENT B0 ;  /* 0x0000000000007941 */ /* 0x000fea0003800200 */
.L_x_5510:
[----:B------:R-:W2:Y:S01]  /*105990*/  LDL.64 R8, [R1+0xa1d8] ;  /* 0x00a1d80001087983 */ /* 0x000ea20000100a00 */
[----:B------:R-:W-:Y:S01]  /*1059a0*/  BSSY.RECONVERGENT B0, `(.L_x_5513) ;  /* 0x000001d000007945 */ /* 0x000fe20003800200 */
[----:B--2---:R-:W-:-:S10]  /*1059b0*/  DADD R6, R4, R8 ;  /* 0x0000000004067229 */ /* 0x004fd40000000008 */
[----:B------:R-:W-:-:S04]  /*1059c0*/  LOP3.LUT R0, R7, 0x7ff00000, RZ, 0xc0, !PT ;  /* 0x7ff0000007007812 */ /* 0x000fc800078ec0ff */
[----:B------:R-:W-:-:S13]  /*1059d0*/  ISETP.NE.AND P1, PT, R0, 0x7ff00000, PT ;  /* 0x7ff000000000780c */ /* 0x000fda0003f25270 */
[----:B------:R-:W-:Y:S05]  /*1059e0*/  @P1 BRA `(.L_x_5514) ;  /* 0x0000000000601947 */ /* 0x000fea0003800000 */
[----:B------:R-:W-:-:S06]  /*1059f0*/  DSETP.NAN.AND P1, PT, R8, R8, PT ;  /* 0x000000080800722a */ /* 0x000fcc0003f28000 */
[----:B------:R-:W-:-:S14]  /*105a00*/  DSETP.NUM.AND P1, PT, R4, R4, !P1 ;  /* 0x000000040400722a */ /* 0x000fdc0004f27000 */
[----:B------:R-:W-:Y:S01]  /*105a10*/  @!P1 DADD R2, R4, R8 ;  /* 0x0000000004029229 */ /* 0x000fe20000000008 */
[----:B------:R-:W-:Y:S10]  /*105a20*/  @!P1 BRA `(.L_x_5514) ;  /* 0x0000000000509947 */ /* 0x000ff40003800000 */
[----:B------:R-:W-:-:S06]  /*105a30*/  DSETP.NEU.AND P3, PT, |R8|, +INF , PT ;  /* 0x7ff000000800742a */ /* 0x000fcc0003f6d200 */
[----:B------:R-:W-:-:S08]  /*105a40*/  ISETP.GE.OR P4, PT, R9, RZ, P3 ;  /* 0x000000ff0900720c */ /* 0x000fd00001f86670 */
[----:B------:R-:W-:Y:S01]  /*105a50*/  @!P3 DSETP.GT.AND P1, PT, |R4|, 1, PT ;  /* 0x3ff000000400b42a */ /* 0x000fe20003f24200 */
[----:B------:R-:W-:-:S05]  /*105a60*/  @!P3 MOV R2, RZ ;  /* 0x000000ff0002b202 */ /* 0x000fca0000000f00 */
[----:B------:R-:W-:-:S04]  /*105a70*/  @!P3 SEL R0, RZ, 0x7ff00000, !P1 ;  /* 0x7ff00000ff00b807 */ /* 0x000fc80004800000 */
[----:B------:R-:W-:-:S05]  /*105a80*/  @!P4 LOP3.LUT R0, R0, 0x7ff00000, RZ, 0x3c, !PT ;  /* 0x7ff000000000c812 */ /* 0x000fca00078e3cff */
[----:B------:R-:W-:Y:S01]  /*105a90*/  @!P3 IMAD.MOV.U32 R3, RZ, RZ, R0 ;  /* 0x000000ffff03b224 */ /* 0x000fe200078e0000 */
[----:B------:R-:W-:Y:S06]  /*105aa0*/  @!P3 BRA `(.L_x_5514) ;  /* 0x000000000030b947 */ /* 0x000fec0003800000 */
[----:B------:R-:W-:-:S14]  /*105ab0*/  DSETP.NEU.AND P1, PT, |R4|, +INF , PT ;  /* 0x7ff000000400742a */ /* 0x000fdc0003f2d200 */
[----:B------:R-:W-:Y:S05]  /*105ac0*/  @P1 BRA `(.L_x_5514) ;  /* 0x0000000000281947 */ /* 0x000fea0003800000 */
[C---:B------:R-:W-:Y:S02]  /*105ad0*/  ISETP.GE.AND P4, PT, R9.reuse, RZ, PT ;  /* 0x000000ff0900720c */ /* 0x040fe40003f86270 */
[----:B------:R-:W-:Y:S02]  /*105ae0*/  LOP3.LUT R0, R9, 0x7fffffff, RZ, 0xc0, !PT ;  /* 0x7fffffff09007812 */ /* 0x000fe400078ec0ff */
[----:B------:R-:W-:Y:S02]  /*105af0*/  SEL R2, RZ, 0x7ff00000, !P4 ;  /* 0x7ff00000ff027807 */ /* 0x000fe40006000000 */
[----:B------:R-:W-:Y:S02]  /*105b00*/  ISETP.GE.AND P3, PT, R5, RZ, PT ;  /* 0x000000ff0500720c */ /* 0x000fe40003f66270 */
[----:B------:R-:W-:Y:S01]  /*105b10*/  ISETP.NE.AND P1, PT, R0, 0x3fe00000, PT ;  /* 0x3fe000000000780c */ /* 0x000fe20003f25270 */
[----:B------:R-:W-:-:S05]  /*105b20*/  VIADD R0, R2, 0x80000000 ;  /* 0x8000000002007836 */ /* 0x000fca0000000000 */
[----:B------:R-:W-:-:S05]  /*105b30*/  SEL R0, R0, R2, P1 ;  /* 0x0000000200007207 */ /* 0x000fca0000800000 */
[----:B------:R-:W-:-:S04]  /*105b40*/  @!P3 SEL R2, R0, R2, P2 ;  /* 0x000000020002b207 */ /* 0x000fc80001000000 */
[----:B------:R-:W-:Y:S01]  /*105b50*/  MOV R3, R2 ;  /* 0x0000000200037202 */ /* 0x000fe20000000f00 */
[----:B------:R-:W-:-:S07]  /*105b60*/  IMAD.MOV.U32 R2, RZ, RZ, RZ ;  /* 0x000000ffff027224 */ /* 0x000fce00078e00ff */
.L_x_5514:
[----:B------:R-:W-:Y:S05]  /*105b70*/  BSYNC.RECONVERGENT B0 ;  /* 0x0000000000007941 */ /* 0x000fea0003800200 */
.L_x_5513:
[----:B------:R-:W-:Y:S01]  /*105b80*/  DSETP.NEU.AND P1, PT, R8, RZ, PT ;  /* 0x000000ff0800722a */ /* 0x000fe20003f2d000 */
[----:B------:R-:W-:Y:S01]  /*105b90*/  IMAD.MOV.U32 R6, RZ, RZ, 0x1 ;  /* 0x00000001ff067424 */ /* 0x000fe200078e00ff */
[----:B------:R-:W-:Y:S01]  /*105ba0*/  DSETP.NEU.AND P2, PT, R4, 1, PT ;  /* 0x3ff000000400742a */ /* 0x000fe20003f4d000 */
[----:B------:R-:W0:Y:S01]  /*105bb0*/  LDCU.64 UR4, c[0x0][0x3f0] ;  /* 0x00007e00ff0477ac */ /* 0x000e220008000a00 */
[----:B------:R-:W-:Y:S02]  /*105bc0*/  BSSY.RECONVERGENT B3, `(.L_x_5515) ;  /* 0x000001b000037945 */ /* 0x000fe40003800200 */
[----:B------:R-:W-:Y:S02]  /*105bd0*/  FSEL R3, R3, 1.875, P1 ;  /* 0x3ff0000003037808 */ /* 0x000fe40000800000 */
[----:B------:R-:W-:Y:S02]  /*105be0*/  FSEL R0, R2, RZ, P1 ;  /* 0x000000ff02007208 */ /* 0x000fe40000800000 */
[----:B------:R-:W-:-:S02]  /*105bf0*/  FSEL R3, R3, 1.875, P2 ;  /* 0x3ff0000003037808 */ /* 0x000fc40001000000 */
[----:B------:R-:W-:Y:S02]  /*105c00*/  FSEL R2, R0, RZ, P2 ;  /* 0x000000ff00027208 */ /* 0x000fe40001000000 */
[----:B------:R-:W1:Y:S04]  /*105c10*/  MUFU.RCP64H R7, R3 ;  /* 0x0000000300077308 */ /* 0x000e680000001800 */
        /* <DEDUP_REMOVED lines=14> */
[----:B------:R-:W-:Y:S02]  /*105d00*/  MOV R251, R3 ;  /* 0x0000000300fb7202 */ /* 0x000fe40000000f00 */
[----:B------:R-:W-:Y:S01]  /*105d10*/  MOV R252, 0x105d50 ;  /* 0x00105d5000fc7802 */ /* 0x000fe20000000f00 */
[----:B0-----:R-:W-:Y:S02]  /*105d20*/  IMAD.U32 R248, RZ, RZ, UR4 ;  /* 0x00000004fff87e24 */ /* 0x001fe4000f8e00ff */
[----:B------:R-:W-:-:S07]  /*105d30*/  IMAD.U32 R249, RZ, RZ, UR5 ;  /* 0x00000005fff97e24 */ /* 0x000fce000f8e00ff */
[----:B------:R-:W-:Y:S05]  /*105d40*/  CALL.REL.NOINC `($__internal_4_$__cuda_sm20_div_rn_f64_full) ;  /* 0x0000008000807944 */ /* 0x000fea0003c00000 */
[----:B------:R-:W-:Y:S01]  /*105d50*/  MOV R6, R250 ;  /* 0x000000fa00067202 */ /* 0x000fe20000000f00 */
[----:B------:R-:W-:-:S07]  /*105d60*/  IMAD.MOV.U32 R7, RZ, RZ, R251 ;  /* 0x000000ffff077224 */ /* 0x000fce00078e00fb */
.L_x_5516:
[----:B------:R-:W-:Y:S05]  /*105d70*/  BSYNC.RECONVERGENT B3 ;  /* 0x0000000000037941 */ /* 0x000fea0003800200 */
.L_x_5515:
[----:B------:R-:W2:Y:S01]  /*105d80*/  LDL.LU R8, [R1+0xa888] ;  /* 0x00a8880001087983 */ /* 0x000ea20000300800 */
[----:B------:R-:W0:Y:S01]  /*105d90*/  LDCU.64 UR4, c[0x0][0x3d8] ;  /* 0x00007b00ff0477ac */ /* 0x000e220008000a00 */
[----:B------:R-:W1:Y:S02]  /*105da0*/  LDC.64 R20, c[0x0][0x3c0] ;  /* 0x0000f000ff147b82 */ /* 0x000e640000000a00 */
[----:B------:R-:W1:Y:S01]  /*105db0*/  LDL.64 R28, [R1+0x9b10] ;  /* 0x009b1000011c7983 */ /* 0x000e620000100a00 */
[----:B------:R-:W3:Y:S03]  /*105dc0*/  LDCU.64 UR6, c[0x0][0x3e0] ;  /* 0x00007c00ff0677ac */ /* 0x000ee60008000a00 */
[----:B------:R4:W5:Y:S01]  /*105dd0*/  LDL R22, [R1+0xa8e4] ;  /* 0x00a8e40001167983 */ /* 0x0009620000100800 */
[----:B------:R-:W-:Y:S01]  /*105de0*/  MOV R2, R7 ;  /* 0x0000000700027202 */ /* 0x000fe20000000f00 */
[----:B------:R-:W-:Y:S01]  /*105df0*/  IMAD.MOV.U32 R0, RZ, RZ, R6 ;  /* 0x000000ffff007224 */ /* 0x000fe200078e0006 */
[----:B0-----:R-:W-:Y:S01]  /*105e00*/  DSETP.MAX.AND P1, P2, R6, UR4, PT ;  /* 0x0000000406007e2a */ /* 0x001fe2000ba2f000 */
[----:B------:R-:W-:-:S02]  /*105e10*/  UMOV UR8, UR5 ;  /* 0x0000000500087c82 */ /* 0x000fc40008000000 */
[----:B------:R-:W-:-:S03]  /*105e20*/  IMAD.U32 R3, RZ, RZ, UR8 ;  /* 0x00000008ff037e24 */ /* 0x000fc6000f8e00ff */
[----:B------:R-:W-:Y:S02]  /*105e30*/  FSEL R2, R2, UR8, P1 ;  /* 0x0000000802027c08 */ /* 0x000fe40008800000 */
[----:B------:R-:W-:Y:S01]  /*105e40*/  SEL R6, R0, UR4, P1 ;  /* 0x0000000400067c07 */ /* 0x000fe20008800000 */
[----:B---3--:R-:W-:-:S05]  /*105e50*/  UMOV UR4, UR7 ;  /* 0x0000000700047c82 */ /* 0x008fca0008000000 */
[----:B------:R-:W-:Y:S01]  /*105e60*/  @P2 LOP3.LUT R2, R3, 0x80000, RZ, 0xfc, !PT ;  /* 0x0008000003022812 */ /* 0x000fe200078efcff */
[----:B------:R-:W-:-:S04]  /*105e70*/  IMAD.U32 R3, RZ, RZ, UR4 ;  /* 0x00000004ff037e24 */ /* 0x000fc8000f8e00ff */
[----:B------:R-:W-:Y:S01]  /*105e80*/  IMAD.MOV.U32 R7, RZ, RZ, R2 ;  /* 0x000000ffff077224 */ /* 0x000fe200078e0002 */
[----:B------:R-:W-:-:S03]  /*105e90*/  MOV R2, R6 ;  /* 0x0000000600027202 */ /* 0x000fc60000000f00 */
[----:B------:R-:W-:Y:S02]  /*105ea0*/  IMAD.MOV.U32 R0, RZ, RZ, R7 ;  /* 0x000000ffff007224 */ /* 0x000fe400078e0007 */
[----:B------:R-:W-:-:S06]  /*105eb0*/  DSETP.MIN.AND P2, P3, R6, UR6, PT ;  /* 0x0000000606007e2a */ /* 0x000fcc000bb40000 */
[----:B------:R-:W-:Y:S02]  /*105ec0*/  FSEL R0, R0, UR4, P2 ;  /* 0x0000000400007c08 */ /* 0x000fe40009000000 */
[----:B------:R-:W-:-:S06]  /*105ed0*/  SEL R2, R2, UR6, P2 ;  /* 0x0000000602027c07 */ /* 0x000fcc0009000000 */
[----:B------:R-:W-:-:S04]  /*105ee0*/  @P3 LOP3.LUT R0, R3, 0x80000, RZ, 0xfc, !PT ;  /* 0x0008000003003812 */ /* 0x000fc800078efcff */
[----:B------:R-:W-:Y:S01]  /*105ef0*/  MOV R3, R0 ;  /* 0x0000000000037202 */ /* 0x000fe20000000f00 */
[----:B--2---:R-:W-:Y:S01]  /*105f00*/  VIADD R8, R8, 0x1 ;  /* 0x0000000108087836 */ /* 0x004fe20000000000 */
[----:B-1----:R-:W-:-:S04]  /*105f10*/  DSETP.GTU.AND P1, PT, R28, R20, PT ;  /* 0x000000141c00722a */ /* 0x002fc80003f2c000 */
[----:B------:R4:W-:Y:S01]  /*105f20*/  STL [R1+0xa888], R8 ;  /* 0x00a8880801007387 */ /* 0x0009e20000100800 */
[----:B------:R-:W-:Y:S02]  /*105f30*/  DMUL R2, R2, R28 ;  /* 0x0000001c02027228 */ /* 0x000fe40000000000 */
[----:B------:R-:W-:-:S14]  /*105f40*/  DSETP.GTU.AND P1, PT, R4, 1, P1 ;  /* 0x3ff000000400742a */ /* 0x000fdc0000f2c000 */
[----:B----4-:R-:W-:Y:S05]  /*105f50*/  @!P1 BRA `(.L_x_5517) ;  /* 0x00000000004c9947 */ /* 0x010fea0003800000 */
        /* <DEDUP_REMOVED lines=10> */
[----:B------:R-:W-:Y:S01]  /*106000*/  IMAD.MOV.U32 R28, RZ, RZ, R2 ;  /* 0x000000ffff1c7224 */ /* 0x000fe200078e0002 */
[----:B------:R-:W-:Y:S02]  /*106010*/  @!P0 IADD3 R0, PT, PT, R8, RZ, RZ ;  /* 0x000000ff08008210 */ /* 0x000fe40007ffe0ff */
[----:B------:R-:W-:Y:S02]  /*106020*/  MOV R29, R3 ;  /* 0x00000003001d7202 */ /* 0x000fe40000000f00 */
[----:B------:R-:W-:-:S03]  /*106030*/  PLOP3.LUT P0, PT, PT, PT, PT, 0x8, 0x80 ;  /* 0x000000000080781c */ /* 0x000fc60003f0e170 */
[----:B------:R-:W-:Y:S04]  /*106040*/  STL.64 [R1+0x9b10], R28 ;  /* 0x009b101c01007387 */ /* 0x000fe80000100a00 */
[----:B------:R0:W-:Y:S02]  /*106050*/  STL [R1+0xa1e4], R0 ;  /* 0x00a1e40001007387 */ /* 0x0001e40000100800 */
[----:B0-----:R-:W-:Y:S02]  /*106060*/  IMAD.MOV.U32 R0, RZ, RZ, 0x1 ;  /* 0x00000001ff007424 */ /* 0x001fe400078e00ff */
[----:B--2---:R0:W-:Y:S01]  /*106070*/  STL [R1+0x9b38], R4 ;  /* 0x009b380401007387 */ /* 0x0041e20000100800 */
[----:B------:R-:W-:Y:S05]  /*106080*/  BRA `(.L_x_5518) ;  /* 0xfffff61c00c47947 */ /* 0x000fea000383ffff */
.L_x_5517:
[----:B------:R-:W-:Y:S05]  /*106090*/  BSYNC.RECONVERGENT B2 ;  /* 0x0000000000027941 */ /* 0x000fea0003800200 */
.L_x_3908:
[----:B------:R-:W2:Y:S04]  /*1060a0*/  LDL.128 R4, [R1] ;  /* 0x0000000001047983 */ /* 0x000ea80000100c00 */
[----:B------:R-:W3:Y:S01]  /*1060b0*/  LDL.128 R8, [R1+0x10] ;  /* 0x0000100001087983 */ /* 0x000ee20000100c00 */
[----:B------:R-:W-:Y:S01]  /*1060c0*/  IMAD.MOV.U32 R12, RZ, RZ, RZ ;  /* 0x000000ffff0c7224 */ /* 0x000fe200078e00ff */
[----:B------:R-:W-:Y:S01]  /*1060d0*/  CS2R R14, SRZ ;  /* 0x00000000000e7805 */ /* 0x000fe2000001ff00 */
[----:B------:R-:W0:Y:S01]  /*1060e0*/  LDCU.64 UR4, c[0x0][0x3c8] ;  /* 0x00007900ff0477ac */ /* 0x000e220008000a00 */
[----:B------:R-:W4:Y:S04]  /*1060f0*/  LDL.LU.64 R26, [R1+0x84f0] ;  /* 0x0084f000011a7983 */ /* 0x000f280000300a00 */
[----:B------:R-:W4:Y:S04]  /*106100*/  LDL.LU.64 R24, [R1+0xa8f0] ;  /* 0x00a8f00001187983 */ /* 0x000f280000300a00 */
[----:B------:R1:W5:Y:S01]  /*106110*/  LDL.LU R252, [R1+0xa1e0] ;  /* 0x00a1e00001fc7983 */ /* 0x0003620000300800 */
[----:B--2---:R-:W-:Y:S01]  /*106120*/  DSETP.MAX.AND P1, P2, RZ, R4, PT ;  /* 0x00000004ff00722a */ /* 0x004fe20003a2f000 */
[----:B------:R-:W-:Y:S01]  /*106130*/  IMAD.MOV.U32 R13, RZ, RZ, R4 ;  /* 0x000000ffff0d7224 */ /* 0x000fe200078e0004 */
[----:B------:R-:W-:Y:S01]  /*106140*/  DSETP.MAX.AND P3, P4, RZ, R6, PT ;  /* 0x00000006ff00722a */ /* 0x000fe20003c6f000 */
[----:B------:R-:W-:Y:S01]  /*106150*/  IMAD.MOV.U32 R4, RZ, RZ, R5 ;  /* 0x000000ffff047224 */ /* 0x000fe200078e0005 */
[----:B------:R-:W-:Y:S01]  /*106160*/  MOV R5, R6 ;  /* 0x0000000600057202 */ /* 0x000fe20000000f00 */
[----:B------:R-:W-:-:S03]  /*106170*/  IMAD.MOV.U32 R0, RZ, RZ, R7 ;  /* 0x000000ffff007224 */ /* 0x000fc600078e0007 */
[----:B------:R-:W-:Y:S02]  /*106180*/  FSEL R12, R12, R4, P1 ;  /* 0x000000040c0c7208 */ /* 0x000fe40000800000 */
[----:B------:R-:W-:-:S04]  /*106190*/  SEL R15, R15, R5, P3 ;  /* 0x000000050f0f7207 */ /* 0x000fc80001800000 */
[----:B------:R-:W-:Y:S02]  /*1061a0*/  @P2 LOP3.LUT R12, R4, 0x80000, RZ, 0xfc, !PT ;  /* 0x00080000040c2812 */ /* 0x000fe400078efcff */
[----:B------:R-:W2:Y:S01]  /*1061b0*/  LDL.128 R4, [R1+0x20] ;  /* 0x0000200001047983 */ /* 0x000ea20000100c00 */
[----:B------:R-:W-:Y:S02]  /*1061c0*/  FSEL R14, R14, R0, P3 ;  /* 0x000000000e0e7208 */ /* 0x000fe40001800000 */
[----:B------:R-:W-:Y:S01]  /*1061d0*/  @P4 LOP3.LUT R14, R0, 0x80000, RZ, 0xfc, !PT ;  /* 0x00080000000e4812 */ /* 0x000fe200078efcff */
[----:B------:R-:W-:-:S03]  /*1061e0*/  HFMA2 R0, -RZ, RZ, 0, 0 ;  /* 0x00000000ff007431 */ /* 0x000fc600000001ff */
[----:B------:R-:W-:-:S04]  /*1061f0*/  LOP3.LUT R15, R15, R14, RZ, 0x3c, !PT ;  /* 0x0000000e0f0f7212 */ /* 0x000fc800078e3cff */
[C---:B------:R-:W-:Y:S02]  /*106200*/  LOP3.LUT R14, R15.reuse, R14, RZ, 0x3c, !PT ;  /* 0x0000000e0f0e7212 */ /* 0x040fe400078e3cff */
[----:B------:R-:W-:Y:S01]  /*106210*/  SEL R0, R0, R13, P1 ;  /* 0x0000000d00007207 */ /* 0x000fe20000800000 */
[----:B------:R-:W-:Y:S01]  /*106220*/  IMAD.MOV.U32 R13, RZ, RZ, R12 ;  /* 0x000000ffff0d7224 */ /* 0x000fe200078e000c */
[----:B------:R-:W-:Y:S01]  /*106230*/  LOP3.LUT R15, R15, R14, RZ, 0x3c, !PT ;  /* 0x0000000e0f0f7212 */ /* 0x000fe200078e3cff */
[----:B---3--:R-:W-:Y:S02]  /*106240*/  DSETP.MAX.AND P3, P4, RZ, R10, PT ;  /* 0x0000000aff00722a */ /* 0x008fe40003c6f000 */
[----:B------:R-:W-:Y:S01]  /*106250*/  IMAD.MOV.U32 R12, RZ, RZ, R0 ;  /* 0x000000ffff0c7224 */ /* 0x000fe200078e0000 */
[----:B------:R-:W-:Y:S01]  /*106260*/  DSETP.MAX.AND P1, P2, RZ, R8, PT ;  /* 0x00000008ff00722a */ /* 0x000fe20003a2f000 */
[----:B------:R-:W-:-:S03]  /*106270*/  IMAD.MOV.U32 R0, RZ, RZ, R11 ;  /* 0x000000ffff007224 */ /* 0x000fc600078e000b */
[----:B------:R3:W-:Y:S02]  /*106280*/  STL.128 [R1+0x460], R12 ;  /* 0x0004600c01007387 */ /* 0x0007e40000100c00 */
[----:B---3--:R-:W-:Y:S01]  /*106290*/  IMAD.MOV.U32 R12, RZ, RZ, R10 ;  /* 0x000000ffff0c7224 */ /* 0x008fe200078e000a */
[----:B------:R-:W-:Y:S02]  /*1062a0*/  CS2R R10, SRZ ;  /* 0x00000000000a7805 */ /* 0x000fe4000001ff00 */
[----:B------:R-:W-:Y:S01]  /*1062b0*/  MOV R13, R8 ;  /* 0x00000008000d7202 */ /* 0x000fe20000000f00 */
[----:B------:R-:W-:-:S03]  /*1062c0*/  HFMA2 R8, -RZ, RZ, 0, 0 ;  /* 0x00000000ff087431 */ /* 0x000fc600000001ff */
[----:B------:R-:W-:Y:S02]  /*1062d0*/  FSEL R10, R10, R0, P3 ;  /* 0x000000000a0a7208 */ /* 0x000fe40001800000 */
[----:B------:R-:W-:Y:S02]  /*1062e0*/  @P4 LOP3.LUT R10, R0, 0x80000, RZ, 0xfc, !PT ;  /* 0x00080000000a4812 */ /* 0x000fe400078efcff */
[----:B------:R-:W-:Y:S01]  /*1062f0*/  SEL R11, R11, R12, P3 ;  /* 0x0000000c0b0b7207 */ /* 0x000fe20001800000 */
[----:B------:R-:W-:Y:S01]  /*106300*/  IMAD.MOV.U32 R0, RZ, RZ, RZ ;  /* 0x000000ffff007224 */ /* 0x000fe200078e00ff */
[----:B------:R-:W-:Y:S02]  /*106310*/  FSEL R8, R8, R9, P1 ;  /* 0x0000000908087208 */ /* 0x000fe40000800000 */
[----:B------:R-:W-:Y:S02]  /*106320*/  LOP3.LUT R11, R11, R10, RZ, 0x3c, !PT ;  /* 0x0000000a0b0b7212 */ /* 0x000fe400078e3cff */
[----:B------:R-:W-:-:S02]  /*106330*/  @P2 LOP3.LUT R8, R9, 0x80000, RZ, 0xfc, !PT ;  /* 0x0008000009082812 */ /* 0x000fc400078efcff */
[----:B------:R-:W-:Y:S02]  /*106340*/  SEL R0, R0, R13, P1 ;  /* 0x0000000d00007207 */ /* 0x000fe40000800000 */
[C---:B------:R-:W-:Y:S01]  /*106350*/  LOP3.LUT R10, R11.reuse, R10, RZ, 0x3c, !PT ;  /* 0x0000000a0b0a7212 */ /* 0x040fe200078e3cff */
[----:B------:R-:W-:Y:S01]  /*106360*/  IMAD.MOV.U32 R9, RZ, RZ, R8 ;  /* 0x000000ffff097224 */ /* 0x000fe200078e0008 */
[----:B------:R-:W-:Y:S02]  /*106370*/  MOV R8, R0 ;  /* 0x0000000000087202 */ /* 0x000fe40000000f00 */
[----:B------:R-:W-:-:S05]  /*106380*/  LOP3.LUT R11, R11, R10, RZ, 0x3c, !PT ;  /* 0x0000000a0b0b7212 */ /* 0x000fca00078e3cff */
[----:B------:R3:W-:Y:S04]  /*106390*/  STL.128 [R1+0x470], R8 ;  /* 0x0004700801007387 */ /* 0x0007e80000100c00 */
[----:B---3--:R-:W3:Y:S01]  /*1063a0*/  LDL.128 R8, [R1+0x30] ;  /* 0x0000300001087983 */ /* 0x008ee20000100c00 */
[----:B--2---:R-:W-:Y:S01]  /*1063b0*/  DSETP.MAX.AND P3, P4, RZ, R6, PT ;  /* 0x00000006ff00722a */ /* 0x004fe20003c6f000 */
[----:B------:R-:W-:Y:S01]  /*1063c0*/  MOV R12, R6 ;  /* 0x00000006000c7202 */ /* 0x000fe20000000f00 */
[----:B------:R-:W-:Y:S01]  /*1063d0*/  IMAD.MOV.U32 R0, RZ, RZ, R7 ;  /* 0x000000ffff007224 */ /* 0x000fe200078e0007 */
[----:B------:R-:W-:-:S06]  /*1063e0*/  CS2R R6, SRZ ;  /* 0x0000000000067805 */ /* 0x000fcc000001ff00 */
[----:B------:R-:W-:-:S05]  /*1063f0*/  FSEL R6, R6, R0, P3 ;  /* 0x0000000006067208 */ /* 0x000fca0001800000 */
[----:B------:R-:W-:Y:S01]  /*106400*/  @P4 LOP3.LUT R6, R0, 0x80000, RZ, 0xfc, !PT ;  /* 0x0008000000064812 */ /* 0x000fe200078efcff */
[----:B------:R-:W-:Y:S01]  /*106410*/  HFMA2 R0, -RZ, RZ, 0, 0 ;  /* 0x00000000ff007431 */ /* 0x000fe200000001ff */
[----:B------:R-:W-:Y:S01]  /*106420*/  DSETP.MAX.AND P1, P2, RZ, R4, PT ;  /* 0x00000004ff00722a */ /* 0x000fe20003a2f000 */
[----:B------:R-:W-:Y:S01]  /*106430*/  IMAD.MOV.U32 R13, RZ, RZ, R4 ;  /* 0x000000ffff0d7224 */ /* 0x000fe200078e0004 */
[----:B------:R-:W-:-:S04]  /*106440*/  SEL R7, R7, R12, P3 ;  /* 0x0000000c07077207 */ /* 0x000fc80001800000 */
[----:B------:R-:W-:Y:S02]  /*106450*/  SEL R0, R0, R13, P1 ;  /* 0x0000000d00007207 */ /* 0x000fe40000800000 */
[----:B------:R-:W2:Y:S01]  /*106460*/  LDL.128 R12, [R1+0x40] ;  /* 0x00004000010c7983 */ /* 0x000ea20000100c00 */
[----:B------:R-:W-:Y:S01]  /*106470*/  IMAD.MOV.U32 R4, RZ, RZ, R5 ;  /* 0x000000ffff047224 */ /* 0x000fe200078e0005 */
[----:B------:R-:W-:Y:S01]  /*106480*/  LOP3.LUT R7, R7, R6, RZ, 0x3c, !PT ;  /* 0x0000000607077212 */ /* 0x000fe200078e3cff */
[----:B------:R-:W-:-:S03]  /*106490*/  IMAD.MOV.U32 R5, RZ, RZ, RZ ;  /* 0x000000ffff057224 */ /* 0x000fc600078e00ff */
[----:B------:R-:W-:Y:S02]  /*1064a0*/  LOP3.LUT R6, R7, R6, RZ, 0x3c, !PT ;  /* 0x0000000607067212 */ /* 0x000fe400078e3cff */
[----:B------:R-:W-:Y:S02]  /*1064b0*/  FSEL R5, R5, R4, P1 ;  /* 0x0000000405057208 */ /* 0x000fe40000800000 */
[----:B------:R-:W-:Y:S01]  /*1064c0*/  @P2 LOP3.LUT R5, R4, 0x80000, RZ, 0xfc, !PT ;  /* 0x0008000004052812 */ /* 0x000fe200078efcff */
[----:B------:R-:W-:Y:S01]  /*1064d0*/  IMAD.MOV.U32 R4, RZ, RZ, R0 ;  /* 0x000000ffff047224 */ /* 0x000fe200078e0000 */
[----:B------:R-:W-:-:S05]  /*1064e0*/  LOP3.LUT R7, R7, R6, RZ, 0x3c, !PT ;  /* 0x0000000607077212 */ /* 0x000fca00078e3cff */
[----:B------:R1:W-:Y:S04]  /*1064f0*/  STL.128 [R1+0x480], R4 ;  /* 0x0004800401007387 */ /* 0x0003e80000100c00 */
[----:B-1----:R-:W4:Y:S01]  /*106500*/  LDL.128 R4, [R1+0x50] ;  /* 0x0000500001047983 */ /* 0x002f220000100c00 */
[----:B---3--:R-:W-:Y:S01]  /*106510*/  DSETP.MAX.AND P3, P4, RZ, R10, PT ;  /* 0x0000000aff00722a */ /* 0x008fe20003c6f000 */
[----:B------:R-:W-:Y:S01]  /*106520*/  MOV R16, R10 ;  /* 0x0000000a00107202 */ /* 0x000fe20000000f00 */
[----:B------:R-:W-:Y:S01]  /*106530*/  IMAD.MOV.U32 R0, RZ, RZ, R11 ;  /* 0x000000ffff007224 */ /* 0x000fe200078e000b */
[----:B------:R-:W-:Y:S01]  /*106540*/  CS2R R10, SRZ ;  /* 0x00000000000a7805 */ /* 0x000fe2000001ff00 */
[----:B------:R-:W-:Y:S01]  /*106550*/  DSETP.MAX.AND P1, P2, RZ, R8, PT ;  /* 0x00000008ff00722a */ /* 0x000fe20003a2f000 */
[----:B------:R-:W-:-:S04]  /*106560*/  IMAD.MOV.U32 R17, RZ, RZ, R8 ;  /* 0x000000ffff117224 */ /* 0x000fc800078e0008 */
[----:B------:R-:W-:Y:S01]  /*106570*/  FSEL R10, R10, R0, P3 ;  /* 0x000000000a0a7208 */ /* 0x000fe20001800000 */
[----:B------:R-:W-:-:S04]  /*106580*/  IMAD.MOV.U32 R8, RZ, RZ, RZ ;  /* 0x000000ffff087224 */ /* 0x000fc800078e00ff */
[----:B------:R-:W-:Y:S01]  /*106590*/  @P4 LOP3.LUT R10, R0, 0x80000, RZ, 0xfc, !PT ;  /* 0x00080000000a4812 */ /* 0x000fe200078efcff */
[----:B------:R-:W-:Y:S01]  /*1065a0*/  HFMA2 R0, -RZ, RZ, 0, 0 ;  /* 0x00000000ff007431 */ /* 0x000fe200000001ff */
[----:B------:R-:W-:Y:S02]  /*1065b0*/  SEL R11, R11, R16, P3 ;  /* 0x000000100b0b7207 */ /* 0x000fe40001800000 */
[----:B------:R-:W-:Y:S02]  /*1065c0*/  FSEL R8, R8, R9, P1 ;  /* 0x0000000908087208 */ /* 0x000fe40000800000 */
[-C--:B------:R-:W-:Y:S02]  /*1065d0*/  LOP3.LUT R11, R11, R10.reuse, RZ, 0x3c, !PT ;  /* 0x0000000a0b0b7212 */ /* 0x080fe400078e3cff */
[----:B------:R-:W-:Y:S02]  /*1065e0*/  @P2 LOP3.LUT R8, R9, 0x80000, RZ, 0xfc, !PT ;  /* 0x0008000009082812 */ /* 0x000fe400078efcff */
[----:B------:R-:W-:-:S02]  /*1065f0*/  LOP3.LUT R10, R11, R10, RZ, 0x3c, !PT ;  /* 0x0000000a0b0a7212 */ /* 0x000fc400078e3cff */
[----:B------:R-:W-:Y:S01]  /*106600*/  SEL R0, R0, R17, P1 ;  /* 0x0000001100007207 */ /* 0x000fe20000800000 */
[----:B------:R-:W-:Y:S01]  /*106610*/  IMAD.MOV.U32 R9, RZ, RZ, R8 ;  /* 0x000000ffff097224 */ /* 0x000fe200078e0008 */
[----:B------:R-:W-:-:S03]  /*106620*/  LOP3.LUT R11, R11, R10, RZ, 0x3c, !PT ;  /* 0x0000000a0b0b7212 */ /* 0x000fc600078e3cff */
[----:B------:R-:W-:-:S05]  /*106630*/  IMAD.MOV.U32 R8, RZ, RZ, R0 ;  /* 0x000000ffff087224 */ /* 0x000fca00078e0000 */
[----:B------:R1:W-:Y:S02]  /*106640*/  STL.128 [R1+0x490], R8 ;  /* 0x0004900801007387 */ /* 0x0003e40000100c00 */
[----:B-1----:R-:W-:Y:S02]  /*106650*/  IMAD.MOV.U32 R8, RZ, RZ, RZ ;  /* 0x000000ffff087224 */ /* 0x002fe400078e00ff */
[----:B------:R-:W-:Y:S01]  /*106660*/  IMAD.MOV.U32 R10, RZ, RZ, RZ ;  /* 0x000000ffff0a7224 */ /* 0x000fe200078e00ff */
[----:B--2---:R-:W-:Y:S02]  /*106670*/  DSETP.MAX.AND P1, P2, RZ, R12, PT ;  /* 0x0000000cff00722a */ /* 0x004fe40003a2f000 */
[----:B------:R-:W-:Y:S01]  /*106680*/  DSETP.MAX.AND P3, P4, RZ, R14, PT ;  /* 0x0000000eff00722a */ /* 0x000fe20003c6f000 */
[----:B------:R-:W-:Y:S01]  /*106690*/  IMAD.MOV.U32 R9, RZ, RZ, R13 ;  /* 0x000000ffff097224 */ /* 0x000fe200078e000d */
[----:B------:R-:W-:Y:S01]  /*1066a0*/  MOV R0, R15 ;  /* 0x0000000f00007202 */ /* 0x000fe20000000f00 */
[----:B------:R-:W-:-:S03]  /*1066b0*/  IMAD.MOV.U32 R11, RZ, RZ, R14 ;  /* 0x000000ffff0b7224 */ /* 0x000fc600078e000e */
[----:B------:R-:W-:Y:S02]  /*1066c0*/  FSEL R8, R8, R9, P1 ;  /* 0x0000000908087208 */ /* 0x000fe40000800000 */
[----:B------:R-:W-:-:S04]  /*1066d0*/  FSEL R10, R10, R0, P3 ;  /* 0x000000000a0a7208 */ /* 0x000fc80001800000 */
[----:B------:R-:W-:Y:S01]  /*1066e0*/  @P2 LOP3.LUT R8, R9, 0x80000, RZ, 0xfc, !PT ;  /* 0x0008000009082812 */ /* 0x000fe200078efcff */
[----:B------:R-:W-:Y:S01]  /*1066f0*/  IMAD.MOV.U32 R9, RZ, RZ, RZ ;  /* 0x000000ffff097224 */ /* 0x000fe200078e00ff */
[----:B------:R-:W-:Y:S01]  /*106700*/  @P4 LOP3.LUT R10, R0, 0x80000, RZ, 0xfc, !PT ;  /* 0x00080000000a4812 */ /* 0x000fe200078efcff */
[----:B------:R-:W-:-:S03]  /*106710*/  HFMA2 R0, -RZ, RZ, 0, 0 ;  /* 0x00000000ff007431 */ /* 0x000fc600000001ff */
[----:B------:R-:W-:Y:S02]  /*106720*/  SEL R11, R9, R11, P3 ;  /* 0x0000000b090b7207 */ /* 0x000fe40001800000 */
[----:B------:R-:W-:Y:S02]  /*106730*/  MOV R16, R12 ;  /* 0x0000000c00107202 */ /* 0x000fe40000000f00 */
[----:B------:R-:W-:Y:S02]  /*106740*/  LOP3.LUT R11, R11, R10, RZ, 0x3c, !PT ;  /* 0x0000000a0b0b7212 */ /* 0x000fe400078e3cff */
[----:B------:R-:W-:Y:S02]  /*106750*/  SEL R0, R0, R16, P1 ;  /* 0x0000001000007207 */ /* 0x000fe40000800000 */
[----:B------:R-:W-:Y:S01]  /*106760*/  LOP3.LUT R10, R11, R10, RZ, 0x3c, !PT ;  /* 0x0000000a0b0a7212 */ /* 0x000fe200078e3cff */
[----:B------:R-:W-:Y:S01]  /*106770*/  IMAD.MOV.U32 R9, RZ, RZ, R8 ;  /* 0x000000ffff097224 */ /* 0x000fe200078e0008 */
[----:B------:R-:W-:-:S02]  /*106780*/  MOV R8, R0 ;  /* 0x0000000000087202 */ /* 0x000fc40000000f00 */
[----:B------:R-:W-:Y:S01]  /*106790*/  LOP3.LUT R11, R11, R10, RZ, 0x3c, !PT ;  /* 0x0000000a0b0b7212 */ /* 0x000fe200078e3cff */
[----:B----4-:R-:W-:-:S04]  /*1067a0*/  DSETP.MAX.AND P3, P4, RZ, R6, PT ;  /* 0x00000006ff00722a */ /* 0x010fc80003c6f000 */
[----:B------:R1:W-:Y:S01]  /*1067b0*/  STL.128 [R1+0x4a0], R8 ;  /* 0x0004a00801007387 */ /* 0x0003e20000100c00 */
[----:B------:R-:W-:Y:S01]  /*1067c0*/  MOV R12, R6 ;  /* 0x00000006000c7202 */ /* 0x000fe20000000f00 */
[----:B------:R-:W-:Y:S01]  /*1067d0*/  IMAD.MOV.U32 R0, RZ, RZ, R7 ;  /* 0x000000ffff007224 */ /* 0x000fe200078e0007 */
[----:B------:R-:W-:Y:S01]  /*1067e0*/  CS2R R6, SRZ ;  /* 0x0000000000067805 */ /* 0x000fe2000001ff00 */
[----:B-1----:R-:W2:Y:S05]  /*1067f0*/  LDL.128 R8, [R1+0x60] ;  /* 0x0000600001087983 */ /* 0x002eaa0000100c00 */
[----:B------:R-:W-:Y:S02]  /*106800*/  FSEL R6, R6, R0, P3 ;  /* 0x0000000006067208 */ /* 0x000fe40001800000 */
[----:B------:R-:W-:Y:S01]  /*106810*/  @P4 LOP3.LUT R6, R0, 0x80000, RZ, 0xfc, !PT ;  /* 0x0008000000064812 */ /* 0x000fe200078efcff */
[----:B------:R-:W-:Y:S01]  /*106820*/  HFMA2 R0, -RZ, RZ, 0, 0 ;  /* 0x00000000ff007431 */ /* 0x000fe200000001ff */
[----:B------:R-:W-:Y:S01]  /*106830*/  DSETP.MAX.AND P1, P2, RZ, R4, PT ;  /* 0x00000004ff00722a */ /* 0x000fe20003a2f000 */
[----:B------:R-:W-:Y:S01]  /*106840*/  IMAD.MOV.U32 R13, RZ, RZ, R4 ;  /* 0x000000ffff0d7224 */ /* 0x000fe200078e0004 */
[----:B------:R-:W-:-:S04]  /*106850*/  SEL R7, R7, R12, P3 ;  /* 0x0000000c07077207 */ /* 0x000fc80001800000 */
[----:B------:R-:W-:Y:S02]  /*106860*/  SEL R0, R0, R13, P1 ;  /* 0x0000000d00007207 */ /* 0x000fe40000800000 */
[----:B------:R-:W3:Y:S01]  /*106870*/  LDL.128 R12, [R1+0x70] ;  /* 0x00007000010c7983 */ /* 0x000ee20000100c00 */
        /* <DEDUP_REMOVED lines=10> */
[----:B--2---:R-:W-:Y:S01]  /*106920*/  DSETP.MAX.AND P3, P4, RZ, R10, PT ;  /* 0x0000000aff00722a */ /* 0x004fe20003c6f000 */
        /* <DEDUP_REMOVED lines=15> */
[----:B---3--:R-:W-:Y:S01]  /*106a20*/  DSETP.MAX.AND P1, P2, RZ, R12, PT ;  /* 0x0000000cff00722a */ /* 0x008fe20003a2f000 */
[----:B------:R-:W-:Y:S01]  /*106a30*/  IMAD.MOV.U32 R9, RZ, RZ, R8 ;  /* 0x000000ffff097224 */ /* 0x000fe200078e0008 */
[----:B------:R-:W-:Y:S01]  /*106a40*/  LOP3.LUT R11, R11, R10, RZ, 0x3c, !PT ;  /* 0x0000000a0b0b7212 */ /* 0x000fe200078e3cff */
[----:B------:R-:W-:Y:S01]  /*106a50*/  DSETP.MAX.AND P3, P4, RZ, R14, PT ;  /* 0x0000000eff00722a */ /* 0x000fe20003c6f000 */
[----:B------:R-:W-:-:S05]  /*106a60*/  IMAD.MOV.U32 R8, RZ, RZ, R0 ;  /* 0x000000ffff087224 */ /* 0x000fca00078e0000 */
[----:B------:R1:W-:Y:S01]  /*106a70*/  STL.128 [R1+0x4c0], R8 ;  /* 0x0004c00801007387 */ /* 0x0003e20000100c00 */
[----:B------:R-:W-:Y:S01]  /*106a80*/  MOV R0, R15 ;  /* 0x0000000f00007202 */ /* 0x000fe20000000f00 */
[----:B-1----:R-:W-:Y:S02]  /*106a90*/  IMAD.MOV.U32 R9, RZ, RZ, R13 ;  /* 0x000000ffff097224 */ /* 0x002fe400078e000d */
[----:B------:R-:W-:Y:S02]  /*106aa0*/  IMAD.MOV.U32 R8, RZ, RZ, RZ ;  /* 0x000000ffff087224 */ /* 0x000fe400078e00ff */
[----:B------:R-:W-:-:S03]  /*106ab0*/  IMAD.MOV.U32 R10, RZ, RZ, RZ ;  /* 0x000000ffff0a7224 */ /* 0x000fc600078e00ff */
[----:B------:R-:W-:Y:S01]  /*106ac0*/  FSEL R8, R8, R9, P1 ;  /* 0x0000000908087208 */ /* 0x000fe20000800000 */
[----:B------:R-:W-:Y:S01]  /*106ad0*/  IMAD.MOV.U32 R11, RZ, RZ, R14 ;  /* 0x000000ffff0b7224 */ /* 0x000fe200078e000e */
[----:B------:R-:W-:Y:S01]  /*106ae0*/  @P2 LOP3.LUT R8, R9, 0x80000, RZ, 0xfc, !PT ;  /* 0x0008000009082812 */ /* 0x000fe200078efcff */
[----:B------:R-:W-:Y:S01]  /*106af0*/  IMAD.MOV.U32 R9, RZ, RZ, RZ ;  /* 0x000000ffff097224 */ /* 0x000fe200078e00ff */
[----:B------:R-:W-:Y:S02]  /*106b00*/  FSEL R10, R10, R0, P3 ;  /* 0x000000000a0a7208 */ /* 0x000fe40001800000 */
[----:B------:R-:W-:Y:S01]  /*106b10*/  @P4 LOP3.LUT R10, R0, 0x80000, RZ, 0xfc, !PT ;  /* 0x00080000000a4812 */ /* 0x000fe200078efcff */
[----:B------:R-:W-:Y:S01]  /*106b20*/  HFMA2 R0, -RZ, RZ, 0, 0 ;  /* 0x00000000ff007431 */ /* 0x000fe200000001ff */
[----:B------:R-:W-:Y:S02]  /*106b30*/  SEL R11, R9, R11, P3 ;  /* 0x0000000b090b7207 */ /* 0x000fe40001800000 */
[----:B------:R-:W-:-:S02]  /*106b40*/  MOV R16, R12 ;  /* 0x0000000c00107202 */ /* 0x000fc40000000f00 */
[----:B------:R-:W-:Y:S01]  /*106b50*/  LOP3.LUT R11, R11, R10, RZ, 0x3c, !PT ;  /* 0x0000000a0b0b7212 */ /* 0x000fe200078e3cff */
[----:B------:R-:W-:-:S03]  /*106b60*/  IMAD.MOV.U32 R9, RZ, RZ, R8 ;  /* 0x000000ffff097224 */ /* 0x000fc600078e0008 */
[C---:B------:R-:W-:Y:S02]  /*106b70*/  LOP3.LUT R10, R11.reuse, R10, RZ, 0x3c, !PT ;  /* 0x0000000a0b0a7212 */ /* 0x040fe400078e3cff */
[----:B------:R-:W-:Y:S02]  /*106b80*/  SEL R0, R0, R16, P1 ;  /* 0x0000001000007207 */ /* 0x000fe40000800000 */
[----:B------:R-:W-:Y:S02]  /*106b90*/  LOP3.LUT R11, R11, R10, RZ, 0x3c, !PT ;  /* 0x0000000a0b0b7212 */ /* 0x000fe400078e3cff */
[----:B------:R-:W-:Y:S01]  /*106ba0*/  MOV R8, R0 ;  /* 0x0000000000087202 */ /* 0x000fe20000000f00 */
        /* <DEDUP_REMOVED lines=324> */
[----:B------:R-:W-:-:S05]  /*107ff0*/  MOV R8, R0 ;  /* 0x0000000000087202 */ /* 0x000fca0000000f00 */
[----:B------:R1:W-:Y:S01]  /*108000*/  STL.128 [R1+0x5c0], R8 ;  /* 0x0005c00801007387 */ /* 0x0003e20000100c00 */
[----:B----4-:R-:W-:Y:S01]  /*108010*/  DSETP.MAX.AND P3, P4, RZ, R6, PT ;  /* 0x00000006ff00722a */ /* 0x010fe20003c6f000 */
[----:B------:R-:W-:Y:S01]  /*108020*/  MOV R12, R6 ;  /* 0x00000006000c7202 */ /* 0x000fe20000000f00 */
[----:B------:R-:W-:Y:S01]  /*108030*/  IMAD.MOV.U32 R0, RZ, RZ, R7 ;  /* 0x000000ffff007224 */ /* 0x000fe200078e0007 */
[----:B-1----:R-:W2:Y:S01]  /*108040*/  LDL.128 R8, [R1+0x180] ;  /* 0x0001800001087983 */ /* 0x002ea20000100c00 */
[----:B------:R-:W-:-:S06]  /*108050*/  CS2R R6, SRZ ;  /* 0x0000000000067805 */ /* 0x000fcc000001ff00 */
[----:B------:R-:W-:-:S04]  /*108060*/  FSEL R6, R6, R0, P3 ;  /* 0x0000000006067208 */ /* 0x000fc80001800000 */
        /* <DEDUP_REMOVED lines=35> */
[----:B------:R-:W-:Y:S01]  /*1082a0*/  IMAD.MOV.U32 R8, RZ, RZ, R0 ;  /* 0x000000ffff087224 */ /* 0x000fe200078e0000 */
[----:B---3--:R-:W-:-:S04]  /*1082b0*/  DSETP.MAX.AND P1, P2, RZ, R12, PT ;  /* 0x0000000cff00722a */ /* 0x008fc80003a2f000 */
[----:B------:R1:W-:Y:S01]  /*1082c0*/  STL.128 [R1+0x5e0], R8 ;  /* 0x0005e00801007387 */ /* 0x0003e20000100c00 */
[----:B------:R-:W-:Y:S01]  /*1082d0*/  DSETP.MAX.AND P3, P4, RZ, R14, PT ;  /* 0x0000000eff00722a */ /* 0x000fe20003c6f000 */
[----:B------:R-:W-:Y:S02]  /*1082e0*/  IMAD.MOV.U32 R0, RZ, RZ, R15 ;  /* 0x000000ffff007224 */ /* 0x000fe400078e000f */
[----:B-1----:R-:W-:Y:S02]  /*1082f0*/  HFMA2 R8, -RZ, RZ, 0, 0 ;  /* 0x00000000ff087431 */ /* 0x002fe400000001ff */
[----:B------:R-:W-:Y:S02]  /*108300*/  IMAD.MOV.U32 R9, RZ, RZ, R13 ;  /* 0x000000ffff097224 */ /* 0x000fe400078e000d */
[----:B------:R-:W-:Y:S01]  /*108310*/  IMAD.MOV.U32 R10, RZ, RZ, RZ ;  /* 0x000000ffff0a7224 */ /* 0x000fe200078e00ff */
[----:B------:R-:W-:Y:S02]  /*108320*/  MOV R11, R14 ;  /* 0x0000000e000b7202 */ /* 0x000fe40000000f00 */
[----:B------:R-:W-:-:S02]  /*108330*/  FSEL R8, R8, R9, P1 ;  /* 0x0000000908087208 */ /* 0x000fc40000800000 */
[----:B------:R-:W-:Y:S01]  /*108340*/  @P2 LOP3.LUT R8, R9, 0x80000, RZ, 0xfc, !PT ;  /* 0x0008000009082812 */ /* 0x000fe200078efcff */
[----:B------:R-:W-:Y:S01]  /*108350*/  IMAD.MOV.U32 R9, RZ, RZ, RZ ;  /* 0x000000ffff097224 */ /* 0x000fe200078e00ff */
[----:B------:R-:W-:Y:S02]  /*108360*/  FSEL R10, R10, R0, P3 ;  /* 0x000000000a0a7208 */ /* 0x000fe40001800000 */
[----:B------:R-:W-:Y:S02]  /*108370*/  @P4 LOP3.LUT R10, R0, 0x80000, RZ, 0xfc, !PT ;  /* 0x00080000000a4812 */ /* 0x000fe400078efcff */
[----:B------:R-:W-:Y:S02]  /*108380*/  SEL R11, R9, R11, P3 ;  /* 0x0000000b090b7207 */ /* 0x000fe40001800000 */
[----:B------:R-:W-:Y:S02]  /*108390*/  MOV R16, R12 ;  /* 0x0000000c00107202 */ /* 0x000fe40000000f00 */
[----:B------:R-:W-:-:S02]  /*1083a0*/  MOV R0, RZ ;  /* 0x000000ff00007202 */ /* 0x000fc40000000f00 */
[----:B------:R-:W-:Y:S02]  /*1083b0*/  LOP3.LUT R11, R11, R10, RZ, 0x3c, !PT ;  /* 0x0000000a0b0b7212 */ /* 0x000fe400078e3cff */
[----:B------:R-:W-:Y:S02]  /*1083c0*/  SEL R0, R0, R16, P1 ;  /* 0x0000001000007207 */ /* 0x000fe40000800000 */
[C---:B------:R-:W-:Y:S02]  /*1083d0*/  LOP3.LUT R10, R11.reuse, R10, RZ, 0x3c, !PT ;  /* 0x0000000a0b0a7212 */ /* 0x040fe400078e3cff */
[----:B------:R-:W-:Y:S01]  /*1083e0*/  MOV R9, R8 ;  /* 0x0000000800097202 */ /* 0x000fe20000000f00 */
[----:B------:R-:W-:Y:S01]  /*1083f0*/  IMAD.MOV.U32 R8, RZ, RZ, R0 ;  /* 0x000000ffff087224 */ /* 0x000fe200078e0000 */
[----:B------:R-:W-:-:S05]  /*108400*/  LOP3.LUT R11, R11, R10, RZ, 0x3c, !PT ;  /* 0x0000000a0b0b7212 */ /* 0x000fca00078e3cff */
[----:B------:R1:W-:Y:S01]  /*108410*/  STL.128 [R1+0x5f0], R8 ;  /* 0x0005f00801007387 */ /* 0x0003e20000100c00 */
[----:B----4-:R-:W-:Y:S01]  /*108420*/  DSETP.MAX.AND P3, P4, RZ, R6, PT ;  /* 0x00000006ff00722a */ /* 0x010fe20003c6f000 */
[----:B------:R-:W-:Y:S02]  /*108430*/  MOV R12, R6 ;  /* 0x00000006000c7202 */ /* 0x000fe40000000f00 */
[----:B-1----:R-:W2:Y:S01]  /*108440*/  LDL.128 R8, [R1+0x1b0] ;  /* 0x0001b00001087983 */ /* 0x002ea20000100c00 */
[----:B------:R-:W-:Y:S01]  /*108450*/  IMAD.MOV.U32 R0, RZ, RZ, R7 ;  /* 0x000000ffff007224 */ /* 0x000fe200078e0007 */
[----:B------:R-:W-:Y:S01]  /*108460*/  CS2R R6, SRZ ;  /* 0x0000000000067805 */ /* 0x000fe2000001ff00 */
[----:B------:R-:W-:Y:S01]  /*108470*/  DSETP.MAX.AND P1, P2, RZ, R4, PT ;  /* 0x00000004ff00722a */ /* 0x000fe20003a2f000 */
[----:B------:R-:W-:-:S04]  /*108480*/  MOV R13, R4 ;  /* 0x00000004000d7202 */ /* 0x000fc80000000f00 */
[----:B------:R-:W-:-:S03]  /*108490*/  FSEL R6, R6, R0, P3 ;  /* 0x0000000006067208 */ /* 0x000fc60001800000 */
[----:B------:R-:W-:Y:S01]  /*1084a0*/  @P4 LOP3.LUT R6, R0, 0x80000, RZ, 0xfc, !PT ;  /* 0x0008000000064812 */ /* 0x000fe200078efcff */
[----:B------:R-:W-:Y:S01]  /*1084b0*/  IMAD.MOV.U32 R0, RZ, RZ, RZ ;  /* 0x000000ffff007224 */ /* 0x000fe200078e00ff */
[----:B------:R-:W-:-:S04]  /*1084c0*/  SEL R7, R7, R12, P3 ;  /* 0x0000000c07077207 */ /* 0x000fc80001800000 */
[----:B------:R-:W-:Y:S02]  /*1084d0*/  SEL R0, R0, R13, P1 ;  /* 0x0000000d00007207 */ /* 0x000fe40000800000 */
[----:B------:R-:W3:Y:S01]  /*1084e0*/  LDL.128 R12, [R1+0x1c0] ;  /* 0x0001c000010c7983 */ /* 0x000ee20000100c00 */
[----:B------:R-:W-:Y:S02]  /*1084f0*/  IMAD.MOV.U32 R4, RZ, RZ, R5 ;  /* 0x000000ffff047224 */ /* 0x000fe400078e0005 */
[----:B------:R-:W-:Y:S01]  /*108500*/  HFMA2 R5, -RZ, RZ, 0, 0 ;  /* 0x00000000ff057431 */ /* 0x000fe200000001ff */
[----:B------:R-:W-:-:S04]  /*108510*/  LOP3.LUT R7, R7, R6, RZ, 0x3c, !PT ;  /* 0x0000000607077212 */ /* 0x000fc800078e3cff */
[----:B------:R-:W-:Y:S02]  /*108520*/  LOP3.LUT R6, R7, R6, RZ, 0x3c, !PT ;  /* 0x0000000607067212 */ /* 0x000fe400078e3cff */
[----:B------:R-:W-:Y:S02]  /*108530*/  FSEL R5, R5, R4, P1 ;  /* 0x0000000405057208 */ /* 0x000fe40000800000 */
[----:B------:R-:W-:Y:S02]  /*108540*/  @P2 LOP3.LUT R5, R4, 0x80000, RZ, 0xfc, !PT ;  /* 0x0008000004052812 */ /* 0x000fe400078efcff */
[----:B------:R-:W-:Y:S02]  /*108550*/  MOV R4, R0 ;  /* 0x0000000000047202 */ /* 0x000fe40000000f00 */
[----:B------:R-:W-:-:S05]  /*108560*/  LOP3.LUT R7, R7, R6, RZ, 0x3c, !PT ;  /* 0x0000000607077212 */ /* 0x000fca00078e3cff */
[----:B------:R1:W-:Y:S04]  /*108570*/  STL.128 [R1+0x600], R4 ;  /* 0x0006000401007387 */ /* 0x0003e80000100c00 */
[----:B-1----:R-:W4:Y:S01]  /*108580*/  LDL.128 R4, [R1+0x1d0] ;  /* 0x0001d00001047983 */ /* 0x002f220000100c00 */
[----:B--2---:R-:W-:Y:S01]  /*108590*/  DSETP.MAX.AND P3, P4, RZ, R10, PT ;  /* 0x0000000aff00722a */ /* 0x004fe20003c6f000 */
[----:B------:R-:W-:Y:S01]  /*1085a0*/  MOV R16, R10 ;  /* 0x0000000a00107202 */ /* 0x000fe20000000f00 */
[----:B------:R-:W-:Y:S01]  /*1085b0*/  IMAD.MOV.U32 R0, RZ, RZ, R11 ;  /* 0x000000ffff007224 */ /* 0x000fe200078e000b */
[----:B------:R-:W-:Y:S01]  /*1085c0*/  DSETP.MAX.AND P1, P2, RZ, R8, PT ;  /* 0x00000008ff00722a */ /* 0x000fe20003a2f000 */
[----:B------:R-:W-:Y:S01]  /*1085d0*/  CS2R R10, SRZ ;  /* 0x00000000000a7805 */ /* 0x000fe2000001ff00 */
[----:B------:R-:W-:-:S02]  /*1085e0*/  IMAD.MOV.U32 R17, RZ, RZ, R8 ;  /* 0x000000ffff117224 */ /* 0x000fc400078e0008 */
[----:B------:R-:W-:-:S03]  /*1085f0*/  HFMA2 R8, -RZ, RZ, 0, 0 ;  /* 0x00000000ff087431 */ /* 0x000fc600000001ff */
[----:B------:R-:W-:Y:S02]  /*108600*/  FSEL R10, R10, R0, P3 ;  /* 0x000000000a0a7208 */ /* 0x000fe40001800000 */
[----:B------:R-:W-:Y:S02]  /*108610*/  SEL R11, R11, R16, P3 ;  /* 0x000000100b0b7207 */ /* 0x000fe40001800000 */
[----:B------:R-:W-:Y:S01]  /*108620*/  @P4 LOP3.LUT R10, R0, 0x80000, RZ, 0xfc, !PT ;  /* 0x00080000000a4812 */ /* 0x000fe200078efcff */
[----:B------:R-:W-:Y:S01]  /*108630*/  IMAD.MOV.U32 R0, RZ, RZ, RZ ;  /* 0x000000ffff007224 */ /* 0x000fe200078e00ff */
[----:B------:R-:W-:Y:S02]  /*108640*/  FSEL R8, R8, R9, P1 ;  /* 0x0000000908087208 */ /* 0x000fe40000800000 */
[----:B------:R-:W-:Y:S02]  /*108650*/  LOP3.LUT R11, R11, R10, RZ, 0x3c, !PT ;  /* 0x0000000a0b0b7212 */ /* 0x000fe400078e3cff */
[----:B------:R-:W-:-:S02]  /*108660*/  @P2 LOP3.LUT R8, R9, 0x80000, RZ, 0xfc, !PT ;  /* 0x0008000009082812 */ /* 0x000fc400078efcff */
[----:B------:R-:W-:Y:S02]  /*108670*/  SEL R0, R0, R17, P1 ;  /* 0x0000001100007207 */ /* 0x000fe40000800000 */
[C---:B------:R-:W-:Y:S02]  /*108680*/  LOP3.LUT R10, R11.reuse, R10, RZ, 0x3c, !PT ;  /* 0x0000000a0b0a7212 */ /* 0x040fe400078e3cff */
[----:B------:R-:W-:Y:S01]  /*108690*/  MOV R9, R8 ;  /* 0x0000000800097202 */ /* 0x000fe20000000f00 */
[----:B------:R-:W-:Y:S01]  /*1086a0*/  IMAD.MOV.U32 R8, RZ, RZ, R0 ;  /* 0x000000ffff087224 */ /* 0x000fe200078e0000 */
[----:B------:R-:W-:Y:S01]  /*1086b0*/  LOP3.LUT R11, R11, R10, RZ, 0x3c, !PT ;  /* 0x0000000a0b0b7212 */ /* 0x000fe200078e3cff */
        /* <DEDUP_REMOVED lines=801> */
[----:B------:R-:W-:Y:S01]  /*10b8d0*/  LOP3.LUT R11, R11, R10, RZ, 0x3c, !PT ;  /* 0x0000000a0b0b7212 */ /* 0x000fe200078e3cff */
[----:B----4-:R-:W-:Y:S01]  /*10b8e0*/  DSETP.MAX.AND P3, P4, RZ, R6, PT ;  /* 0x00000006ff00722a */ /* 0x010fe20003c6f000 */
[----:B------:R-:W-:Y:S01]  /*10b8f0*/  MOV R12, R6 ;  /* 0x00000006000c7202 */ /* 0x000fe20000000f00 */
[----:B------:R-:W-:Y:S01]  /*10b900*/  DSETP.MAX.AND P1, P2, RZ, R4, PT ;  /* 0x00000004ff00722a */ /* 0x000fe20003a2f000 */
[----:B------:R-:W-:Y:S01]  /*10b910*/  MOV R13, R4 ;  /* 0x00000004000d7202 */ /* 0x000fe20000000f00 */
[----:B------:R1:W-:Y:S01]  /*10b920*/  STL.128 [R1+0x860], R8 ;  /* 0x0008600801007387 */ /* 0x0003e20000100c00 */
[----:B------:R-:W-:-:S03]  /*10b930*/  IMAD.MOV.U32 R0, RZ, RZ, R7 ;  /* 0x000000ffff007224 */ /* 0x000fc600078e0007 */
[----:B------:R-:W2:Y:S04]  /*10b940*/  LDL.64 R16, [R1+0x450] ;  /* 0x0004500001107983 */ /* 0x000ea80000100a00 */
[----:B-1----:R-:W3:Y:S01]  /*10b950*/  LDL.128 R8, [R1+0x420] ;  /* 0x0004200001087983 */ /* 0x002ee20000100c00 */
[----:B------:R-:W-:-:S06]  /*10b960*/  CS2R R6, SRZ ;  /* 0x0000000000067805 */ /* 0x000fcc000001ff00 */
[----:B------:R-:W-:Y:S02]  /*10b970*/  FSEL R6, R6, R0, P3 ;  /* 0x0000000006067208 */ /* 0x000fe40001800000 */
[----:B------:R-:W-:Y:S01]  /*10b980*/  @P4 LOP3.LUT R6, R0, 0x80000, RZ, 0xfc, !PT ;  /* 0x0008000000064812 */ /* 0x000fe200078efcff */
[----:B------:R-:W-:Y:S01]  /*10b990*/  IMAD.MOV.U32 R0, RZ, RZ, RZ ;  /* 0x000000ffff007224 */ /* 0x000fe200078e00ff */
[----:B------:R-:W-:-:S04]  /*10b9a0*/  SEL R7, R7, R12, P3 ;  /* 0x0000000c07077207 */ /* 0x000fc80001800000 */
[----:B------:R-:W-:Y:S02]  /*10b9b0*/  SEL R0, R0, R13, P1 ;  /* 0x0000000d00007207 */ /* 0x000fe40000800000 */
[----:B------:R-:W4:Y:S01]  /*10b9c0*/  LDL.128 R12, [R1+0x430] ;  /* 0x00043000010c7983 */ /* 0x000f220000100c00 */
        /* <DEDUP_REMOVED lines=9> */
[----:B-1----:R-:W2:Y:S01]  /*10ba60*/  LDL.128 R4, [R1+0x440] ;  /* 0x0004400001047983 */ /* 0x002ea20000100c00 */
[----:B0-----:R-:W-:Y:S01]  /*10ba70*/  UMOV UR6, UR5 ;  /* 0x0000000500067c82 */ /* 0x001fe20008000000 */
[----:B---3--:R-:W-:Y:S01]  /*10ba80*/  DSETP.MAX.AND P3, P4, RZ, R10, PT ;  /* 0x0000000aff00722a */ /* 0x008fe20003c6f000 */
        /* <DEDUP_REMOVED lines=18> */
[----:B----4-:R-:W-:-:S04]  /*10bbb0*/  DSETP.MAX.AND P1, P2, RZ, R12, PT ;  /* 0x0000000cff00722a */ /* 0x010fc80003a2f000 */
[----:B------:R0:W-:Y:S01]  /*10bbc0*/  STL.128 [R1+0x880], R8 ;  /* 0x0008800801007387 */ /* 0x0001e20000100c00 */
[----:B------:R-:W-:Y:S01]  /*10bbd0*/  DSETP.MAX.AND P3, P4, RZ, R14, PT ;  /* 0x0000000eff00722a */ /* 0x000fe20003c6f000 */
[----:B------:R-:W-:Y:S02]  /*10bbe0*/  IMAD.MOV.U32 R0, RZ, RZ, R15 ;  /* 0x000000ffff007224 */ /* 0x000fe400078e000f */
[----:B0-----:R-:W-:Y:S02]  /*10bbf0*/  HFMA2 R8, -RZ, RZ, 0, 0 ;  /* 0x00000000ff087431 */ /* 0x001fe400000001ff */
        /* <DEDUP_REMOVED lines=13> */
[C---:B------:R-:W-:Y:S01]  /*10bcd0*/  LOP3.LUT R10, R11.reuse, R10, RZ, 0x3c, !PT ;  /* 0x0000000a0b0a7212 */ /* 0x040fe200078e3cff */
[----:B--2---:R-:W-:Y:S01]  /*10bce0*/  DSETP.MAX.AND P3, P4, RZ, R6, PT ;  /* 0x00000006ff00722a */ /* 0x004fe20003c6f000 */
[----:B------:R-:W-:Y:S01]  /*10bcf0*/  MOV R9, R8 ;  /* 0x0000000800097202 */ /* 0x000fe20000000f00 */
[----:B------:R-:W-:Y:S01]  /*10bd00*/  IMAD.MOV.U32 R8, RZ, RZ, R0 ;  /* 0x000000ffff087224 */ /* 0x000fe200078e0000 */
[----:B------:R-:W-:Y:S02]  /*10bd10*/  LOP3.LUT R11, R11, R10, RZ, 0x3c, !PT ;  /* 0x0000000a0b0b7212 */ /* 0x000fe400078e3cff */
[----:B------:R-:W-:-:S03]  /*10bd20*/  MOV R0, R7 ;  /* 0x0000000700007202 */ /* 0x000fc60000000f00 */
[----:B------:R0:W-:Y:S01]  /*10bd30*/  STL.128 [R1+0x890], R8 ;  /* 0x0008900801007387 */ /* 0x0001e20000100c00 */
[----:B------:R-:W-:Y:S01]  /*10bd40*/  DSETP.MAX.AND P1, P2, RZ, R4, PT ;  /* 0x00000004ff00722a */ /* 0x000fe20003a2f000 */
[----:B0-----:R-:W-:Y:S01]  /*10bd50*/  IMAD.MOV.U32 R8, RZ, RZ, R6 ;  /* 0x000000ffff087224 */ /* 0x001fe200078e0006 */
[----:B------:R-:W-:Y:S02]  /*10bd60*/  CS2R R6, SRZ ;  /* 0x0000000000067805 */ /* 0x000fe4000001ff00 */
[----:B------:R-:W-:Y:S01]  /*10bd70*/  MOV R9, R4 ;  /* 0x0000000400097202 */ /* 0x000fe20000000f00 */
[----:B------:R-:W-:-:S03]  /*10bd80*/  IMAD.MOV.U32 R4, RZ, RZ, RZ ;  /* 0x000000ffff047224 */ /* 0x000fc600078e00ff */
[----:B------:R-:W-:Y:S02]  /*10bd90*/  FSEL R6, R6, R0, P3 ;  /* 0x0000000006067208 */ /* 0x000fe40001800000 */
[----:B------:R-:W-:Y:S01]  /*10bda0*/  @P4 LOP3.LUT R6, R0, 0x80000, RZ, 0xfc, !PT ;  /* 0x0008000000064812 */ /* 0x000fe200078efcff */
[----:B------:R-:W-:Y:S01]  /*10bdb0*/  HFMA2 R0, -RZ, RZ, 0, 0 ;  /* 0x00000000ff007431 */ /* 0x000fe200000001ff */
[----:B------:R-:W-:Y:S02]  /*10bdc0*/  SEL R7, R7, R8, P3 ;  /* 0x0000000807077207 */ /* 0x000fe40001800000 */
[----:B------:R-:W-:Y:S02]  /*10bdd0*/  FSEL R4, R4, R5, P1 ;  /* 0x0000000504047208 */ /* 0x000fe40000800000 */
[----:B------:R-:W-:Y:S02]  /*10bde0*/  LOP3.LUT R7, R7, R6, RZ, 0x3c, !PT ;  /* 0x0000000607077212 */ /* 0x000fe400078e3cff */
[----:B------:R-:W-:-:S02]  /*10bdf0*/  @P2 LOP3.LUT R4, R5, 0x80000, RZ, 0xfc, !PT ;  /* 0x0008000005042812 */ /* 0x000fc400078efcff */
[C---:B------:R-:W-:Y:S02]  /*10be00*/  LOP3.LUT R6, R7.reuse, R6, RZ, 0x3c, !PT ;  /* 0x0000000607067212 */ /* 0x040fe400078e3cff */
[----:B------:R-:W-:Y:S01]  /*10be10*/  SEL R0, R0, R9, P1 ;  /* 0x0000000900007207 */ /* 0x000fe20000800000 */
[----:B------:R-:W-:Y:S01]  /*10be20*/  DSETP.MIN.AND P1, P2, R2, UR4, PT ;  /* 0x0000000402007e2a */ /* 0x000fe2000ba20000 */
[----:B------:R-:W-:Y:S01]  /*10be30*/  IMAD.MOV.U32 R5, RZ, RZ, R4 ;  /* 0x000000ffff057224 */ /* 0x000fe200078e0004 */
[----:B------:R-:W-:Y:S02]  /*10be40*/  LOP3.LUT R7, R7, R6, RZ, 0x3c, !PT ;  /* 0x0000000607077212 */ /* 0x000fe400078e3cff */
[----:B------:R-:W-:Y:S02]  /*10be50*/  MOV R4, R0 ;  /* 0x0000000000047202 */ /* 0x000fe40000000f00 */
[----:B------:R-:W-:-:S03]  /*10be60*/  MOV R0, R3 ;  /* 0x0000000300007202 */ /* 0x000fc60000000f00 */
[----:B------:R0:W-:Y:S01]  /*10be70*/  STL.128 [R1+0x8a0], R4 ;  /* 0x0008a00401007387 */ /* 0x0001e20000100c00 */
[----:B------:R-:W-:Y:S01]  /*10be80*/  FSEL R0, R0, UR6, P1 ;  /* 0x0000000600007c08 */ /* 0x000fe20008800000 */
[----:B0-----:R-:W-:Y:S02]  /*10be90*/  IMAD.MOV.U32 R4, RZ, RZ, R2 ;  /* 0x000000ffff047224 */ /* 0x001fe400078e0002 */
[----:B------:R-:W-:-:S05]  /*10bea0*/  IMAD.U32 R2, RZ, RZ, UR6 ;  /* 0x00000006ff027e24 */ /* 0x000fca000f8e00ff */
[----:B------:R-:W-:Y:S02]  /*10beb0*/  @P2 LOP3.LUT R0, R2, 0x80000, RZ, 0xfc, !PT ;  /* 0x0008000002002812 */ /* 0x000fe400078efcff */
[----:B------:R-:W-:Y:S01]  /*10bec0*/  SEL R2, R4, UR4, P1 ;  /* 0x0000000404027c07 */ /* 0x000fe20008800000 */
[----:B------:R-:W-:Y:S01]  /*10bed0*/  DSETP.MAX.AND P1, P2, RZ, R16, PT ;  /* 0x00000010ff00722a */ /* 0x000fe20003a2f000 */
[----:B------:R-:W-:-:S03]  /*10bee0*/  MOV R3, R0 ;  /* 0x0000000000037202 */ /* 0x000fc60000000f00 */
[----:B------:R-:W-:Y:S01]  /*10bef0*/  IMAD.MOV.U32 R4, RZ, RZ, R2 ;  /* 0x000000ffff047224 */ /* 0x000fe200078e0002 */
[----:B------:R-:W-:Y:S02]  /*10bf00*/  MOV R0, R3 ;  /* 0x0000000300007202 */ /* 0x000fe40000000f00 */
[----:B------:R-:W-:Y:S01]  /*10bf10*/  DSETP.MAX.AND P3, P4, R2, R20, PT ;  /* 0x000000140200722a */ /* 0x000fe20003c6f000 */
[----:B------:R-:W-:Y:S01]  /*10bf20*/  IMAD.MOV.U32 R3, RZ, RZ, RZ ;  /* 0x000000ffff037224 */ /* 0x000fe200078e00ff */
[----:B------:R-:W-:Y:S02]  /*10bf30*/  MOV R2, R17 ;  /* 0x0000001100027202 */ /* 0x000fe40000000f00 */
[----:B------:R-:W-:Y:S02]  /*10bf40*/  MOV R5, R21 ;  /* 0x0000001500057202 */ /* 0x000fe40000000f00 */
[----:B------:R-:W-:Y:S02]  /*10bf50*/  FSEL R3, R3, R2, P1 ;  /* 0x0000000203037208 */ /* 0x000fe40000800000 */
[----:B------:R-:W-:Y:S01]  /*10bf60*/  @P2 LOP3.LUT R3, R2, 0x80000, RZ, 0xfc, !PT ;  /* 0x0008000002032812 */ /* 0x000fe200078efcff */
[----:B------:R-:W-:Y:S01]  /*10bf70*/  HFMA2 R2, -RZ, RZ, 0, 0 ;  /* 0x00000000ff027431 */ /* 0x000fe200000001ff */
[----:B------:R-:W-:Y:S01]  /*10bf80*/  FSEL R0, R0, R5, P3 ;  /* 0x0000000500007208 */ /* 0x000fe20001800000 */
[----:B------:R-:W-:-:S03]  /*10bf90*/  IMAD.MOV.U32 R6, RZ, RZ, R20 ;  /* 0x000000ffff067224 */ /* 0x000fc600078e0014 */
[----:B------:R-:W-:Y:S01]  /*10bfa0*/  @P4 LOP3.LUT R0, R5, 0x80000, RZ, 0xfc, !PT ;  /* 0x0008000005004812 */ /* 0x000fe200078efcff */
[----:B------:R-:W-:Y:S01]  /*10bfb0*/  IMAD.MOV.U32 R5, RZ, RZ, R16 ;  /* 0x000000ffff057224 */ /* 0x000fe200078e0010 */
[----:B------:R-:W-:-:S04]  /*10bfc0*/  SEL R4, R4, R6, P3 ;  /* 0x0000000604047207 */ /* 0x000fc80001800000 */
[----:B------:R-:W-:Y:S01]  /*10bfd0*/  SEL R2, R2, R5, P1 ;  /* 0x0000000502027207 */ /* 0x000fe20000800000 */
[----:B------:R-:W-:-:S06]  /*10bfe0*/  IMAD.MOV.U32 R5, RZ, RZ, R0 ;  /* 0x000000ffff057224 */ /* 0x000fcc00078e0000 */
[----:B------:R-:W-:Y:S01]  /*10bff0*/  DSETP.MIN.AND P1, P2, R4, R28, PT ;  /* 0x0000001c0400722a */ /* 0x000fe20003a20000 */
[----:B------:R0:W-:Y:S01]  /*10c000*/  STL.64 [R1+0x8b0], R2 ;  /* 0x0008b00201007387 */ /* 0x0001e20000100a00 */
[----:B------:R-:W-:Y:S01]  /*10c010*/  MOV R0, R29 ;  /* 0x0000001d00007202 */ /* 0x000fe20000000f00 */
[----:B0-----:R-:W-:-:S05]  /*10c020*/  IMAD.MOV.U32 R2, RZ, RZ, R5 ;  /* 0x000000ffff027224 */ /* 0x001fca00078e0005 */
[----:B------:R-:W-:-:S06]  /*10c030*/  FSEL R3, R2, R0, P1 ;  /* 0x0000000002037208 */ /* 0x000fcc0000800000 */
[----:B------:R-:W-:Y:S01]  /*10c040*/  @P2 LOP3.LUT R3, R0, 0x80000, RZ, 0xfc, !PT ;  /* 0x0008000000032812 */ /* 0x000fe200078efcff */
[----:B------:R-:W-:Y:S01]  /*10c050*/  IMAD.MOV.U32 R0, RZ, RZ, R4 ;  /* 0x000000ffff007224 */ /* 0x000fe200078e0004 */
[----:B------:R-:W-:-:S04]  /*10c060*/  MOV R2, R28 ;  /* 0x0000001c00027202 */ /* 0x000fc80000000f00 */
[----:B------:R-:W-:Y:S02]  /*10c070*/  SEL R2, R0, R2, P1 ;  /* 0x0000000200027207 */ /* 0x000fe40000800000 */
[----:B------:R-:W-:Y:S02]  /*10c080*/  FSEL R7, R5, R3, P0 ;  /* 0x0000000305077208 */ /* 0x000fe40000000000 */
[----:B------:R-:W-:Y:S02]  /*10c090*/  FSEL R6, R4, R2, P0 ;  /* 0x0000000204067208 */ /* 0x000fe40000000000 */
[----:B------:R0:W5:Y:S01]  /*10c0a0*/  LDL.LU.64 R4, [R1+0xa910] ;  /* 0x00a9100001047983 */ /* 0x0001620000300a00 */
[----:B------:R-:W-:Y:S01]  /*10c0b0*/  DADD R24, R26, R24 ;  /* 0x000000001a187229 */ /* 0x000fe20000000018 */
[----:B-----5:R-:W-:Y:S02]  /*10c0c0*/  IADD3 R22, PT, PT, R22, 0x1, RZ ;  /* 0x0000000116167810 */ /* 0x020fe40007ffe0ff */
[----:B------:R0:W-:Y:S04]  /*10c0d0*/  STL.64 [R1+0x8d30], R6 ;  /* 0x008d300601007387 */ /* 0x0001e80000100a00 */
[----:B------:R0:W-:Y:S04]  /*10c0e0*/  STL.64 [R1+0xa8f0], R24 ;  /* 0x00a8f01801007387 */ /* 0x0001e80000100a00 */
[----:B------:R0:W-:Y:S01]  /*10c0f0*/  STL [R1+0xa8e4], R22 ;  /* 0x00a8e41601007387 */ /* 0x0001e20000100800 */
[----:B------:R-:W-:Y:S05]  /*10c100*/  BRA `(.L_x_5519) ;  /* 0xfffff31c00c47947 */ /* 0x000fea000383ffff */
.L_x_3903:
[----:B------:R-:W-:Y:S05]  /*10c110*/  BSYNC.RECONVERGENT B1 ;  /* 0x0000000000017941 */ /* 0x000fea0003800200 */
.L_x_3901:
[----:B------:R-:W2:Y:S04]  /*10c120*/  LDL.LU.64 R242, [R1+0xa948] ;  /* 0x00a9480001f27983 */ /* 0x000ea80000300a00 */
[----:B------:R-:W3:Y:S04]  /*10c130*/  LDL.128 R112, [R1+0x460] ;  /* 0x0004600001707983 */ /* 0x000ee80000100c00 */
        /* <DEDUP_REMOVED lines=20> */
[----:B------:R-:W5:Y:S04]  /*10c280*/  LDL.128 R172, [R1+0x590] ;  /* 0x0005900001ac7983 */ /* 0x000f680000100c00 */
[----:B------:R-:W5:Y:S04]  /*10c290*/  LDL.128 R20, [R1+0x5a0] ;  /* 0x0005a00001147983 */ /* 0x000f680000100c00 */
[----:B------:R-:W5:Y:S04]  /*10c2a0*/  LDL.128 R8, [R1+0x5b0] ;  /* 0x0005b00001087983 */ /* 0x000f680000100c00 */
[----:B------:R-:W5:Y:S04]  /*10c2b0*/  LDL.128 R16, [R1+0x5c0] ;  /* 0x0005c00001107983 */ /* 0x000f680000100c00 */
[----:B------:R-:W5:Y:S04]  /*10c2c0*/  LDL.128 R116, [R1+0x5d0] ;  /* 0x0005d00001747983 */ /* 0x000f680000100c00 */
[----:B------:R-:W5:Y:S01]  /*10c2d0*/  LDL.128 R108, [R1+0x5e0] ;  /* 0x0005e000016c7983 */ /* 0x000f620000100c00 */
[----:B------:R-:W1:Y:S03]  /*10c2e0*/  S2R R3, SR_TID.X ;  /* 0x0000000000037919 */ /* 0x000e660000002100 */
[----:B------:R-:W5:Y:S01]  /*10c2f0*/  LDL.128 R100, [R1+0x5f0] ;  /* 0x0005f00001647983 */ /* 0x000f620000100c00 */
[----:B------:R-:W1:Y:S03]  /*10c300*/  S2UR UR4, SR_CTAID.X ;  /* 0x00000000000479c3 */ /* 0x000e660000002500 */
[----:B------:R-:W5:Y:S04]  /*10c310*/  LDL.LU.64 R248, [R1+0xa950] ;  /* 0x00a9500001f87983 */ /* 0x000f680000300a00 */
[----:B------:R-:W5:Y:S01]  /*10c320*/  LDL.128 R92, [R1+0x600] ;  /* 0x00060000015c7983 */ /* 0x000f620000100c00 */
[----:B------:R-:W1:Y:S03]  /*10c330*/  LDC R0, c[0x0][0x360] ;  /* 0x0000d800ff007b82 */ /* 0x000e660000000800 */
[----:B------:R-:W5:Y:S04]  /*10c340*/  LDL.128 R84, [R1+0x610] ;  /* 0x0006100001547983 */ /* 0x000f680000100c00 */
[----:B------:R-:W5:Y:S01]  /*10c350*/  LDL.128 R76, [R1+0x620] ;  /* 0x00062000014c7983 */ /* 0x000f620000100c00 */
[----:B0-----:R-:W0:Y:S03]  /*10c360*/  LDC.64 R6, c[0x0][0x380] ;  /* 0x0000e000ff067b82 */ /* 0x001e260000000a00 */
[----:B------:R-:W5:Y:S04]  /*10c370*/  LDL.128 R128, [R1+0x630] ;  /* 0x0006300001807983 */ /* 0x000f680000100c00 */
[----:B------:R-:W5:Y:S01]  /*10c380*/  LDL.128 R148, [R1+0x640] ;  /* 0x0006400001947983 */ /* 0x000f620000100c00 */
[----:B------:R-:W0:Y:S03]  /*10c390*/  LDC R212, c[0x0][0x440] ;  /* 0x00011000ffd47b82 */ /* 0x000e260000000800 */
[----:B------:R-:W5:Y:S04]  /*10c3a0*/  LDL.128 R60, [R1+0x650] ;  /* 0x00065000013c7983 */ /* 0x000f680000100c00 */
[----:B------:R-:W5:Y:S01]  /*10c3b0*/  LDL.128 R24, [R1+0x660] ;  /* 0x0006600001187983 */ /* 0x000f620000100c00 */
[----:B-1----:R-:W-:-:S03]  /*10c3c0*/  IMAD R0, R0, UR4, R3 ;  /* 0x0000000400007c24 */ /* 0x002fc6000f8e0203 */
[----:B------:R-:W5:Y:S04]  /*10c3d0*/  LDL.128 R140, [R1+0x670] ;  /* 0x00067000018c7983 */ /* 0x000f680000100c00 */
[----:B------:R-:W5:Y:S01]  /*10c3e0*/  LDL.128 R160, [R1+0x680] ;  /* 0x0006800001a07983 */ /* 0x000f620000100c00 */
[----:B0-----:R-:W-:-:S03]  /*10c3f0*/  IMAD.WIDE R6, R0, 0x8, R6 ;  /* 0x0000000800067825 */ /* 0x001fc600078e0206 */
        /* <DEDUP_REMOVED lines=13> */
[----:B------:R-:W5:Y:S01]  /*10c4d0*/  LDL.LU R241, [R1+0xa888] ;  /* 0x00a8880001f17983 */ /* 0x000f620000300800 */
[----:B------:R-:W-:-:S03]  /*10c4e0*/  IMAD.WIDE R134, R212, 0x8, R132 ;  /* 0x00000008d4867825 */ /* 0x000fc600078e0284 */
        /* <DEDUP_REMOVED lines=22> */
[----:B---3--:R0:W-:Y:S03]  /*10c650*/  STG.E.64 desc[UR10][R6.64], R112 ;  /* 0x0000007006007986 */ /* 0x0081e6000c101b0a */
[C---:B------:R-:W-:Y:S01]  /*10c660*/  IMAD.WIDE R200, R212.reuse, 0x8, R232 ;  /* 0x00000008d4c87825 */ /* 0x040fe200078e02e8 */
[----:B------:R-:W-:Y:S03]  /*10c670*/  STG.E.64 desc[UR10][R120.64], R114 ;  /* 0x0000007278007986 */ /* 0x000fe6000c101b0a */
[C---:B------:R-:W-:Y:S01]  /*10c680*/  IMAD.WIDE R222, R212.reuse, 0x8, R198 ;  /* 0x00000008d4de7825 */ /* 0x040fe200078e02c6 */
[----:B----4-:R-:W-:Y:S04]  /*10c690*/  STG.E.64 desc[UR10][R122.64], R104 ;  /* 0x000000687a007986 */ /* 0x010fe8000c101b0a */
[----:B------:R-:W-:Y:S01]  /*10c6a0*/  STG.E.64 desc[UR10][R124.64], R106 ;  /* 0x0000006a7c007986 */ /* 0x000fe2000c101b0a */
[----:B------:R-:W-:-:S03]  /*10c6b0*/  IMAD.WIDE R230, R212, 0x8, R200 ;  /* 0x00000008d4e67825 */ /* 0x000fc600078e02c8 */
[----:B-----5:R-:W-:Y:S04]  /*10c6c0*/  STG.E.64 desc[UR10][R126.64], R96 ;  /* 0x000000607e007986 */ /* 0x020fe8000c101b0a */
[----:B------:R-:W-:Y:S04]  /*10c6d0*/  STG.E.64 desc[UR10][R132.64], R98 ;  /* 0x0000006284007986 */ /* 0x000fe8000c101b0a */
[----:B------:R1:W-:Y:S04]  /*10c6e0*/  STG.E.64 desc[UR10][R134.64], R88 ;  /* 0x0000005886007986 */ /* 0x0003e8000c101b0a */
[----:B------:R2:W-:Y:S01]  /*10c6f0*/  STG.E.64 desc[UR10][R196.64], R90 ;  /* 0x0000005ac4007986 */ /* 0x0005e2000c101b0a */
[----:B0-----:R-:W-:-:S03]  /*10c700*/  IMAD.WIDE R6, R212, 0x8, R230 ;  /* 0x00000008d4067825 */ /* 0x001fc600078e02e6 */
[----:B------:R0:W-:Y:S04]  /*10c710*/  STG.E.64 desc[UR10][R236.64], R80 ;  /* 0x00000050ec007986 */ /* 0x0001e8000c101b0a */
[----:B------:R-:W-:Y:S04]  /*10c720*/  STG.E.64 desc[UR10][R238.64], R82 ;  /* 0x00000052ee007986 */ /* 0x000fe8000c101b0a */
[----:B-1----:R-:W3:Y:S01]  /*10c730*/  LDL.128 R132, [R1+0x710] ;  /* 0x0007100001847983 */ /* 0x002ee20000100c00 */
[----:B--2---:R-:W-:-:S03]  /*10c740*/  IMAD.WIDE R196, R212, 0x8, R222 ;  /* 0x00000008d4c47825 */ /* 0x004fc600078e02de */
[----:B------:R1:W-:Y:S01]  /*10c750*/  STG.E.64 desc[UR10][R216.64], R72 ;  /* 0x00000048d8007986 */ /* 0x0003e2000c101b0a */
[----:B0-----:R-:W-:-:S03]  /*10c760*/  IMAD.WIDE R236, R212, 0x8, R6 ;  /* 0x00000008d4ec7825 */ /* 0x001fc600078e0206 */
[----:B------:R0:W-:Y:S04]  /*10c770*/  STG.E.64 desc[UR10][R234.64], R74 ;  /* 0x0000004aea007986 */ /* 0x0001e8000c101b0a */
[----:B------:R2:W-:Y:S04]  /*10c780*/  STG.E.64 desc[UR10][R208.64], R68 ;  /* 0x00000044d0007986 */ /* 0x0005e8000c101b0a */
[----:B------:R-:W4:Y:S01]  /*10c790*/  LDL.128 R124, [R1+0x720] ;  /* 0x00072000017c7983 */ /* 0x000f220000100c00 */
[----:B-1----:R-:W-:-:S03]  /*10c7a0*/  IMAD.WIDE R216, R212, 0x8, R196 ;  /* 0x00000008d4d87825 */ /* 0x002fc600078e02c4 */
[----:B------:R1:W-:Y:S01]  /*10c7b0*/  STG.E.64 desc[UR10][R210.64], R70 ;  /* 0x00000046d2007986 */ /* 0x0003e2000c101b0a */
[----:B0-----:R-:W-:-:S03]  /*10c7c0*/  IMAD.WIDE R234, R212, 0x8, R236 ;  /* 0x00000008d4ea7825 */ /* 0x001fc600078e02ec */
[----:B------:R-:W5:Y:S01]  /*10c7d0*/  LDL.128 R120, [R1+0x730] ;  /* 0x0007300001787983 */ /* 0x000f620000100c00 */
[----:B--2---:R-:W-:-:S03]  /*10c7e0*/  IMAD.WIDE R208, R212, 0x8, R216 ;  /* 0x00000008d4d07825 */ /* 0x004fc600078e02d8 */
[----:B------:R0:W-:Y:S01]  /*10c7f0*/  STG.E.64 desc[UR10][R2.64], R64 ;  /* 0x0000004002007986 */ /* 0x0001e2000c101b0a */
[----:B------:R-:W-:-:S03]  /*10c800*/  IMAD.WIDE R238, R212, 0x8, R234 ;  /* 0x00000008d4ee7825 */ /* 0x000fc600078e02ea */
[----:B------:R-:W2:Y:S01]  /*10c810*/  LDL.128 R112, [R1+0x740] ;  /* 0x0007400001707983 */ /* 0x000ea20000100c00 */
[----:B-1----:R-:W-:-:S03]  /*10c820*/  IMAD.WIDE R210, R212, 0x8, R208 ;  /* 0x00000008d4d27825 */ /* 0x002fc600078e02d0 */
[----:B------:R1:W-:Y:S04]  /*10c830*/  STG.E.64 desc[UR10][R232.64], R66 ;  /* 0x00000042e8007986 */ /* 0x0003e8000c101b0a */
[----:B------:R-:W2:Y:S01]  /*10c840*/  LDL.128 R104, [R1+0x750] ;  /* 0x0007500001687983 */ /* 0x000ea20000100c00 */
[----:B0-----:R-:W-:-:S03]  /*10c850*/  IMAD.WIDE R2, R212, 0x8, R210 ;  /* 0x00000008d4027825 */ /* 0x001fc600078e02d2 */
[----:B------:R-:W-:Y:S04]  /*10c860*/  STG.E.64 desc[UR10][R200.64], R56 ;  /* 0x00000038c8007986 */ /* 0x000fe8000c101b0a */
[----:B------:R0:W-:Y:S01]  /*10c870*/  STG.E.64 desc[UR10][R230.64], R58 ;  /* 0x0000003ae6007986 */ /* 0x0001e2000c101b0a */
[----:B-1----:R-:W-:-:S03]  /*10c880*/  IMAD.WIDE R232, R212, 0x8, R238 ;  /* 0x00000008d4e87825 */ /* 0x002fc600078e02ee */
[----:B------:R1:W-:Y:S04]  /*10c890*/  STG.E.64 desc[UR10][R6.64], R48 ;  /* 0x0000003006007986 */ /* 0x0003e8000c101b0a */
[----:B------:R-:W-:Y:S04]  /*10c8a0*/  STG.E.64 desc[UR10][R236.64], R50 ;  /* 0x00000032ec007986 */ /* 0x000fe8000c101b0a */
[----:B------:R1:W-:Y:S01]  /*10c8b0*/  STG.E.64 desc[UR10][R234.64], R44 ;  /* 0x0000002cea007986 */ /* 0x0003e2000c101b0a */
[----:B0-----:R-:W-:-:S03]  /*10c8c0*/  IMAD.WIDE R230, R212, 0x8, R232 ;  /* 0x00000008d4e67825 */ /* 0x001fc600078e02e8 */
[----:B------:R-:W2:Y:S01]  /*10c8d0*/  LDL.128 R96, [R1+0x760] ;  /* 0x0007600001607983 */ /* 0x000ea20000100c00 */
[----:B-1----:R-:W-:-:S03]  /*10c8e0*/  IMAD.WIDE R6, R212, 0x8, R2 ;  /* 0x00000008d4067825 */ /* 0x002fc600078e0202 */
[----:B------:R0:W-:Y:S01]  /*10c8f0*/  STG.E.64 desc[UR10][R238.64], R46 ;  /* 0x0000002eee007986 */ /* 0x0001e2000c101b0a */
[----:B------:R-:W-:-:S03]  /*10c900*/  IMAD.WIDE R200, R212, 0x8, R6 ;  /* 0x00000008d4c87825 */ /* 0x000fc600078e0206 */
[----:B------:R-:W-:Y:S01]  /*10c910*/  STG.E.64 desc[UR10][R232.64], R40 ;  /* 0x00000028e8007986 */ /* 0x000fe2000c101b0a */
[----:B------:R-:W1:Y:S03]  /*10c920*/  LDC R234, c[0x0][0x440] ;  /* 0x00011000ffea7b82 */ /* 0x000e660000000800 */
[----:B------:R-:W-:Y:S04]  /*10c930*/  STG.E.64 desc[UR10][R230.64], R42 ;  /* 0x0000002ae6007986 */ /* 0x000fe8000c101b0a */
[----:B------:R0:W-:Y:S01]  /*10c940*/  STG.E.64 desc[UR10][R242.64], R36 ;  /* 0x00000024f2007986 */ /* 0x0001e2000c101b0a */
[----:B------:R-:W1:Y:S03]  /*10c950*/  LDC R235, c[0x0][0x440] ;  /* 0x00011000ffeb7b82 */ /* 0x000e660000000800 */
[----:B------:R0:W-:Y:S04]  /*10c960*/  STG.E.64 desc[UR10][R202.64], R38 ;  /* 0x00000026ca007986 */ /* 0x0001e8000c101b0a */
[----:B------:R1:W-:Y:S01]  /*10c970*/  STG.E.64 desc[UR10][R204.64], R32 ;  /* 0x00000020cc007986 */ /* 0x0003e2000c101b0a */
[----:B0-----:R-:W0:Y:S03]  /*10c980*/  LDC R239, c[0x0][0x440] ;  /* 0x00011000ffef7b82 */ /* 0x001e260000000800 */
[----:B------:R-:W2:Y:S04]  /*10c990*/  LDL.128 R88, [R1+0x770] ;  /* 0x0007700001587983 */ /* 0x000ea80000100c00 */
[----:B------:R-:W2:Y:S01]  /*10c9a0*/  LDL.128 R80, [R1+0x780] ;  /* 0x0007800001507983 */ /* 0x000ea20000100c00 */
[----:B------:R-:W-:Y:S01]  /*10c9b0*/  IMAD.MOV.U32 R246, RZ, RZ, R241 ;  /* 0x000000fffff67224 */ /* 0x000fe200078e00f1 */
[----:B------:R-:W3:Y:S01]  /*10c9c0*/  LDC R243, c[0x0][0x440] ;  /* 0x00011000fff37b82 */ /* 0x000ee20000000800 */
[----:B------:R-:W-:Y:S01]  /*10c9d0*/  IMAD.WIDE R202, R212, 0x8, R200 ;  /* 0x00000008d4ca7825 */ /* 0x000fe200078e02c8 */
[----:B------:R-:W-:Y:S01]  /*10c9e0*/  STG.E.64 desc[UR10][R228.64], R34 ;  /* 0x00000022e4007986 */ /* 0x000fe2000c101b0a */
[----:B------:R-:W-:-:S03]  /*10c9f0*/  MOV R242, R240 ;  /* 0x000000f000f27202 */ /* 0x000fc60000000f00 */
[----:B------:R-:W2:Y:S01]  /*10ca00*/  LDL.128 R72, [R1+0x790] ;  /* 0x0007900001487983 */ /* 0x000ea20000100c00 */
[C---:B-1----:R-:W-:Y:S01]  /*10ca10*/  IMAD.WIDE R204, R212.reuse, 0x8, R202 ;  /* 0x00000008d4cc7825 */ /* 0x042fe200078e02ca */
[----:B------:R-:W1:Y:S02]  /*10ca20*/  LDC R241, c[0x0][0x440] ;  /* 0x00011000fff17b82 */ /* 0x000e640000000800 */
[----:B------:R0:W-:Y:S04]  /*10ca30*/  STG.E.64 desc[UR10][R206.64], R168 ;  /* 0x000000a8ce007986 */ /* 0x0001e8000c101b0a */
[----:B------:R-:W-:Y:S04]  /*10ca40*/  STG.E.64 desc[UR10][R226.64], R170 ;  /* 0x000000aae2007986 */ /* 0x000fe8000c101b0a */
[----:B------:R0:W-:Y:S04]  /*10ca50*/  STG.E.64 desc[UR10][R214.64], R176 ;  /* 0x000000b0d6007986 */ /* 0x0001e8000c101b0a */
[----:B------:R-:W2:Y:S01]  /*10ca60*/  LDL.128 R68, [R1+0x7a0] ;  /* 0x0007a00001447983 */ /* 0x000ea20000100c00 */
[----:B0-----:R-:W-:-:S03]  /*10ca70*/  IMAD.WIDE R206, R212, 0x8, R204 ;  /* 0x00000008d4ce7825 */ /* 0x001fc600078e02cc */
[----:B------:R0:W-:Y:S01]  /*10ca80*/  STG.E.64 desc[UR10][R218.64], R178 ;  /* 0x000000b2da007986 */ /* 0x0001e2000c101b0a */
[----:B------:R-:W-:-:S03]  /*10ca90*/  IMAD.MOV.U32 R240, RZ, RZ, R213 ;  /* 0x000000fffff07224 */ /* 0x000fc600078e00d5 */
[----:B------:R-:W2:Y:S01]  /*10caa0*/  LDL.128 R64, [R1+0x7b0] ;  /* 0x0007b00001407983 */ /* 0x000ea20000100c00 */
[----:B------:R-:W1:Y:S01]  /*10cab0*/  LDC R213, c[0x0][0x440] ;  /* 0x00011000ffd57b82 */ /* 0x000e620000000800 */
[C---:B------:R-:W-:Y:S02]  /*10cac0*/  IMAD.WIDE R214, R212.reuse, 0x8, R206 ;  /* 0x00000008d4d67825 */ /* 0x040fe400078e02ce */
[----:B------:R0:W-:Y:S04]  /*10cad0*/  STG.E.64 desc[UR10][R220.64], R180 ;  /* 0x000000b4dc007986 */ /* 0x0001e8000c101b0a */
[----:B------:R-:W2:Y:S01]  /*10cae0*/  LDL.128 R56, [R1+0x7c0] ;  /* 0x0007c00001387983 */ /* 0x000ea20000100c00 */
[----:B0-----:R-:W-:-:S03]  /*10caf0*/  IMAD.WIDE R218, R212, 0x8, R214 ;  /* 0x00000008d4da7825 */ /* 0x001fc600078e02d6 */
[----:B------:R0:W-:Y:S04]  /*10cb00*/  STG.E.64 desc[UR10][R224.64], R182 ;  /* 0x000000b6e0007986 */ /* 0x0001e8000c101b0a */
[----:B------:R-:W2:Y:S01]  /*10cb10*/  LDL.128 R48, [R1+0x7d0] ;  /* 0x0007d00001307983 */ /* 0x000ea20000100c00 */
[----:B------:R-:W-:-:S03]  /*10cb20*/  IMAD.WIDE R220, R212, 0x8, R218 ;  /* 0x00000008d4dc7825 */ /* 0x000fc600078e02da */
[----:B------:R-:W-:Y:S04]  /*10cb30*/  STG.E.64 desc[UR10][R188.64], R184 ;  /* 0x000000b8bc007986 */ /* 0x000fe8000c101b0a */
[----:B------:R-:W2:Y:S01]  /*10cb40*/  LDL.128 R44, [R1+0x7e0] ;  /* 0x0007e000012c7983 */ /* 0x000ea20000100c00 */
[----:B0-----:R-:W-:-:S03]  /*10cb50*/  IMAD.WIDE R224, R212, 0x8, R220 ;  /* 0x00000008d4e07825 */ /* 0x001fc600078e02dc */
[----:B------:R-:W-:Y:S04]  /*10cb60*/  STG.E.64 desc[UR10][R190.64], R186 ;  /* 0x000000babe007986 */ /* 0x000fe8000c101b0a */
[----:B------:R-:W-:Y:S04]  /*10cb70*/  STG.E.64 desc[UR10][R198.64], R192 ;  /* 0x000000c0c6007986 */ /* 0x000fe8000c101b0a */
[----:B------:R0:W-:Y:S04]  /*10cb80*/  STG.E.64 desc[UR10][R222.64], R194 ;  /* 0x000000c2de007986 */ /* 0x0001e8000c101b0a */
[----:B------:R-:W2:Y:S04]  /*10cb90*/  LDL.128 R40, [R1+0x7f0] ;  /* 0x0007f00001287983 */ /* 0x000ea80000100c00 */
[----:B------:R-:W2:Y:S04]  /*10cba0*/  LDL.128 R36, [R1+0x800] ;  /* 0x0008000001247983 */ /* 0x000ea80000100c00 */
[----:B------:R-:W2:Y:S01]  /*10cbb0*/  LDL.128 R32, [R1+0x810] ;  /* 0x0008100001207983 */ /* 0x000ea20000100c00 */
[----:B0-----:R-:W-:-:S03]  /*10cbc0*/  IMAD.WIDE R222, R212, 0x8, R224 ;  /* 0x00000008d4de7825 */ /* 0x001fc600078e02e0 */
[----:B------:R-:W2:Y:S01]  /*10cbd0*/  LDL.128 R168, [R1+0x820] ;  /* 0x0008200001a87983 */ /* 0x000ea20000100c00 */
[----:B------:R-:W-:-:S03]  /*10cbe0*/  IMAD.WIDE R226, R212, 0x8, R222 ;  /* 0x00000008d4e27825 */ /* 0x000fc600078e02de */
[----:B------:R-:W-:Y:S04]  /*10cbf0*/  STG.E.64 desc[UR10][R196.64], R172 ;  /* 0x000000acc4007986 */ /* 0x000fe8000c101b0a */
[----:B------:R-:W2:Y:S01]  /*10cc00*/  LDL.128 R176, [R1+0x830] ;  /* 0x0008300001b07983 */ /* 0x000ea20000100c00 */
[----:B------:R-:W-:-:S03]  /*10cc10*/  IMAD.WIDE R228, R212, 0x8, R226 ;  /* 0x00000008d4e47825 */ /* 0x000fc600078e02e2 */
[----:B------:R0:W-:Y:S01]  /*10cc20*/  STG.E.64 desc[UR10][R216.64], R174 ;  /* 0x000000aed8007986 */ /* 0x0001e2000c101b0a */
[----:B------:R-:W-:-:S03]  /*10cc30*/  IMAD.WIDE R232, R212, 0x8, R228 ;  /* 0x00000008d4e87825 */ /* 0x000fc600078e02e4 */
[----:B------:R1:W-:Y:S04]  /*10cc40*/  STG.E.64 desc[UR10][R208.64], R20 ;  /* 0x00000014d0007986 */ /* 0x0003e8000c101b0a */
[----:B------:R1:W-:Y:S04]  /*10cc50*/  STG.E.64 desc[UR10][R210.64], R22 ;  /* 0x00000016d2007986 */ /* 0x0003e8000c101b0a */
[----:B------:R-:W2:Y:S01]  /*10cc60*/  LDL.128 R180, [R1+0x840] ;  /* 0x0008400001b47983 */ /* 0x000ea20000100c00 */
[----:B0-----:R-:W-:-:S03]  /*10cc70*/  IMAD.WIDE R216, R212, 0x8, R248 ;  /* 0x00000008d4d87825 */ /* 0x001fc600078e02f8 */
[----:B------:R-:W2:Y:S01]  /*10cc80*/  LDL.128 R188, [R1+0x850] ;  /* 0x0008500001bc7983 */ /* 0x000ea20000100c00 */
[----:B-1----:R-:W-:-:S03]  /*10cc90*/  IMAD.WIDE R208, R212, 0x8, R232 ;  /* 0x00000008d4d07825 */ /* 0x002fc600078e02e8 */
[----:B------:R-:W2:Y:S01]  /*10cca0*/  LDL.128 R184, [R1+0x860] ;  /* 0x0008600001b87983 */ /* 0x000ea20000100c00 */
[----:B------:R-:W-:-:S03]  /*10ccb0*/  IMAD.WIDE R210, R212, 0x8, R216 ;  /* 0x00000008d4d27825 */ /* 0x000fc600078e02d8 */
[----:B------:R0:W-:Y:S01]  /*10ccc0*/  STG.E.64 desc[UR10][R2.64], R8 ;  /* 0x0000000802007986 */ /* 0x0001e2000c101b0a */
[----:B------:R-:W-:-:S03]  /*10ccd0*/  IMAD.WIDE R236, R212, 0x8, R208 ;  /* 0x00000008d4ec7825 */ /* 0x000fc600078e02d0 */
[----:B------:R1:W-:Y:S04]  /*10cce0*/  STG.E.64 desc[UR10][R6.64], R10 ;  /* 0x0000000a06007986 */ /* 0x0003e8000c101b0a */
[----:B------:R-:W2:Y:S04]  /*10ccf0*/  LDL.128 R192, [R1+0x870] ;  /* 0x0008700001c07983 */ /* 0x000ea80000100c00 */
[----:B------:R-:W2:Y:S01]  /*10cd00*/  LDL.128 R196, [R1+0x880] ;  /* 0x0008800001c47983 */ /* 0x000ea20000100c00 */
[----:B0-----:R-:W0:Y:S01]  /*10cd10*/  LDC R8, c[0x0][0x440] ;  /* 0x00011000ff087b82 */ /* 0x001e220000000800 */
[----:B------:R-:W-:-:S02]  /*10cd20*/  IMAD.WIDE R2, R212, 0x8, R210 ;  /* 0x00000008d4027825 */ /* 0x000fc400078e02d2 */
[----:B------:R-:W2:Y:S02]  /*10cd30*/  LDL.128 R172, [R1+0x890] ;  /* 0x0008900001ac7983 */ /* 0x000ea40000100c00 */
[----:B-1----:R-:W-:Y:S02]  /*10cd40*/  IMAD.WIDE R10, R212, 0x8, R236 ;  /* 0x00000008d40a7825 */ /* 0x002fe400078e02ec */
[----:B------:R-:W2:Y:S02]  /*10cd50*/  LDL.128 R20, [R1+0x8a0] ;  /* 0x0008a00001147983 */ /* 0x000ea40000100c00 */
[----:B------:R-:W-:Y:S02]  /*10cd60*/  IMAD.WIDE R6, R213, 0x8, R2 ;  /* 0x00000008d5067825 */ /* 0x000fe400078e0202 */
[----:B------:R1:W-:Y:S01]  /*10cd70*/  STG.E.64 desc[UR10][R200.64], R16 ;  /* 0x00000010c8007986 */ /* 0x0003e2000c101b0a */
[----:B------:R-:W3:Y:S03]  /*10cd80*/  LDC R213, c[0x0][0x440] ;  /* 0x00011000ffd57b82 */ /* 0x000ee60000000800 */
[----:B------:R1:W-:Y:S04]  /*10cd90*/  STG.E.64 desc[UR10][R202.64], R18 ;  /* 0x00000012ca007986 */ /* 0x0003e8000c101b0a */
[----:B------:R1:W-:Y:S04]  /*10cda0*/  STG.E.64 desc[UR10][R204.64], R116 ;  /* 0x00000074cc007986 */ /* 0x0003e8000c101b0a */
[----:B------:R-:W2:Y:S01]  /*10cdb0*/  LDL.64 R230, [R1+0x8b0] ;  /* 0x0008b00001e67983 */ /* 0x000ea20000100a00 */
[----:B-1----:R-:W-:-:S04]  /*10cdc0*/  IMAD.WIDE R200, R234, 0x8, R6 ;  /* 0x00000008eac87825 */ /* 0x002fc800078e0206 */
[----:B------:R-:W-:-:S04]  /*10cdd0*/  IMAD.WIDE R16, R212, 0x8, R10 ;  /* 0x00000008d4107825 */ /* 0x000fc800078e020a */
[----:B------:R-:W-:Y:S01]  /*10cde0*/  IMAD.WIDE R18, R235, 0x8, R200 ;  /* 0x00000008eb127825 */ /* 0x000fe200078e02c8 */
[----:B------:R0:W-:Y:S01]  /*10cdf0*/  STG.E.64 desc[UR10][R206.64], R118 ;  /* 0x00000076ce007986 */ /* 0x0001e2000c101b0a */
[----:B------:R-:W1:Y:S02]  /*10ce00*/  LDC R235, c[0x0][0x440] ;  /* 0x00011000ffeb7b82 */ /* 0x000e640000000800 */
[----:B------:R-:W-:Y:S01]  /*10ce10*/  IMAD.WIDE R116, R212, 0x8, R16 ;  /* 0x00000008d4747825 */ /* 0x000fe200078e0210 */
[----:B------:R0:W-:Y:S03]  /*10ce20*/  STG.E.64 desc[UR10][R214.64], R108 ;  /* 0x0000006cd6007986 */ /* 0x0001e6000c101b0a */
[----:B0-----:R-:W-:-:S04]  /*10ce30*/  IMAD.WIDE R118, R8, 0x8, R18 ;  /* 0x0000000808767825 */ /* 0x001fc800078e0212 */
[C---:B------:R-:W-:Y:S01]  /*10ce40*/  IMAD.WIDE R8, R212.reuse, 0x8, R116 ;  /* 0x00000008d4087825 */ /* 0x040fe200078e0274 */
[----:B------:R0:W-:Y:S03]  /*10ce50*/  STG.E.64 desc[UR10][R218.64], R110 ;  /* 0x0000006eda007986 */ /* 0x0001e6000c101b0a */
[----:B------:R-:W-:-:S04]  /*10ce60*/  IMAD.WIDE R108, R212, 0x8, R8 ;  /* 0x00000008d46c7825 */ /* 0x000fc800078e0208 */
[C---:B0-----:R-:W-:Y:S01]  /*10ce70*/  IMAD.WIDE R110, R212.reuse, 0x8, R108 ;  /* 0x00000008d46e7825 */ /* 0x041fe200078e026c */
[----:B------:R0:W-:Y:S03]  /*10ce80*/  STG.E.64 desc[UR10][R220.64], R100 ;  /* 0x00000064dc007986 */ /* 0x0001e6000c101b0a */
[----:B------:R-:W-:-:S04]  /*10ce90*/  IMAD.WIDE R214, R212, 0x8, R110 ;  /* 0x00000008d4d67825 */ /* 0x000fc800078e026e */
[C---:B0-----:R-:W-:Y:S01]  /*10cea0*/  IMAD.WIDE R100, R212.reuse, 0x8, R214 ;  /* 0x00000008d4647825 */ /* 0x041fe200078e02d6 */
[----:B------:R-:W-:Y:S03]  /*10ceb0*/  STG.E.64 desc[UR10][R224.64], R102 ;  /* 0x00000066e0007986 */ /* 0x000fe6000c101b0a */
[C---:B------:R-:W-:Y:S01]  /*10cec0*/  IMAD.WIDE R220, R212.reuse, 0x8, R100 ;  /* 0x00000008d4dc7825 */ /* 0x040fe200078e0264 */
[----:B------:R0:W-:Y:S04]  /*10ced0*/  STG.E.64 desc[UR10][R222.64], R92 ;  /* 0x0000005cde007986 */ /* 0x0001e8000c101b0a */
[----:B------:R-:W-:Y:S01]  /*10cee0*/  STG.E.64 desc[UR10][R226.64], R94 ;  /* 0x0000005ee2007986 */ /* 0x000fe2000c101b0a */
[----:B0-----:R-:W-:-:S03]  /*10cef0*/  IMAD.WIDE R92, R212, 0x8, R220 ;  /* 0x00000008d45c7825 */ /* 0x001fc600078e02dc */
[----:B------:R0:W-:Y:S01]  /*10cf00*/  STG.E.64 desc[UR10][R228.64], R84 ;  /* 0x00000054e4007986 */ /* 0x0001e2000c101b0a */
[----:B------:R-:W-:-:S03]  /*10cf10*/  IMAD.WIDE R224, R212, 0x8, R92 ;  /* 0x00000008d4e07825 */ /* 0x000fc600078e025c */
[----:B------:R3:W-:Y:S01]  /*10cf20*/  STG.E.64 desc[UR10][R232.64], R86 ;  /* 0x00000056e8007986 */ /* 0x0007e2000c101b0a */
[----:B0-----:R-:W-:-:S03]  /*10cf30*/  IMAD.WIDE R84, R212, 0x8, R224 ;  /* 0x00000008d4547825 */ /* 0x001fc600078e02e0 */
[----:B------:R0:W-:Y:S04]  /*10cf40*/  STG.E.64 desc[UR10][R208.64], R76 ;  /* 0x0000004cd0007986 */ /* 0x0001e8000c101b0a */
[----:B------:R4:W-:Y:S01]  /*10cf50*/  STG.E.64 desc[UR10][R236.64], R78 ;  /* 0x0000004eec007986 */ /* 0x0009e2000c101b0a */
[----:B------:R-:W-:Y:S01]  /*10cf60*/  IMAD.WIDE R202, R239, 0x8, R118 ;  /* 0x00000008efca7825 */ /* 0x000fe200078e0276 */
[----:B---3--:R-:W3:Y:S03]  /*10cf70*/  LDC R233, c[0x0][0x440] ;  /* 0x00011000ffe97b82 */ /* 0x008ee60000000800 */
[C---:B0-----:R-:W-:Y:S01]  /*10cf80*/  IMAD.WIDE R208, R212.reuse, 0x8, R84 ;  /* 0x00000008d4d07825 */ /* 0x041fe200078e0254 */
[----:B------:R0:W-:Y:S04]  /*10cf90*/  STG.E.64 desc[UR10][R10.64], R128 ;  /* 0x000000800a007986 */ /* 0x0001e8000c101b0a */
[----:B------:R-:W5:Y:S01]  /*10cfa0*/  LDC R239, c[0x0][0x440] ;  /* 0x00011000ffef7b82 */ /* 0x000f620000000800 */
[----:B------:R-:W-:-:S07]  /*10cfb0*/  IMAD.WIDE R76, R212, 0x8, R208 ;  /* 0x00000008d44c7825 */ /* 0x000fce00078e02d0 */
[----:B----4-:R-:W4:Y:S01]  /*10cfc0*/  LDC R237, c[0x0][0x440] ;  /* 0x00011000ffed7b82 */ /* 0x010f220000000800 */
[C---:B0-----:R-:W-:Y:S01]  /*10cfd0*/  IMAD.WIDE R128, R212.reuse, 0x8, R76 ;  /* 0x00000008d4807825 */ /* 0x041fe200078e024c */
[----:B------:R-:W-:Y:S03]  /*10cfe0*/  STG.E.64 desc[UR10][R16.64], R130 ;  /* 0x0000008210007986 */ /* 0x000fe6000c101b0a */
[C---:B------:R-:W-:Y:S01]  /*10cff0*/  IMAD.WIDE R10, R212.reuse, 0x8, R128 ;  /* 0x00000008d40a7825 */ /* 0x040fe200078e0280 */
[----:B------:R0:W-:Y:S04]  /*10d000*/  STG.E.64 desc[UR10][R116.64], R148 ;  /* 0x0000009474007986 */ /* 0x0001e8000c101b0a */
[----:B------:R-:W-:Y:S01]  /*10d010*/  STG.E.64 desc[UR10][R8.64], R150 ;  /* 0x0000009608007986 */ /* 0x000fe2000c101b0a */
[----:B0-----:R-:W-:-:S03]  /*10d020*/  IMAD.WIDE R116, R212, 0x8, R10 ;  /* 0x00000008d4747825 */ /* 0x001fc600078e020a */
[----:B------:R0:W-:Y:S01]  /*10d030*/  STG.E.64 desc[UR10][R108.64], R60 ;  /* 0x0000003c6c007986 */ /* 0x0001e2000c101b0a */
[----:B------:R-:W-:-:S04]  /*10d040*/  IMAD.WIDE R148, R212, 0x8, R116 ;  /* 0x00000008d4947825 */ /* 0x000fc800078e0274 */
[C---:B0-----:R-:W-:Y:S01]  /*10d050*/  IMAD.WIDE R108, R212.reuse, 0x8, R148 ;  /* 0x00000008d46c7825 */ /* 0x041fe200078e0294 */
[----:B------:R-:W-:Y:S03]  /*10d060*/  STG.E.64 desc[UR10][R110.64], R62 ;  /* 0x0000003e6e007986 */ /* 0x000fe6000c101b0a */
[C---:B------:R-:W-:Y:S01]  /*10d070*/  IMAD.WIDE R60, R212.reuse, 0x8, R108 ;  /* 0x00000008d43c7825 */ /* 0x040fe200078e026c */
[----:B------:R0:W-:Y:S04]  /*10d080*/  STG.E.64 desc[UR10][R214.64], R24 ;  /* 0x00000018d6007986 */ /* 0x0001e8000c101b0a */
[----:B------:R1:W-:Y:S01]  /*10d090*/  STG.E.64 desc[UR10][R100.64], R26 ;  /* 0x0000001a64007986 */ /* 0x0003e2000c101b0a */
[----:B0-----:R-:W-:-:S03]  /*10d0a0*/  IMAD.WIDE R214, R212, 0x8, R60 ;  /* 0x00000008d4d67825 */ /* 0x001fc600078e023c */
[----:B------:R0:W-:Y:S01]  /*10d0b0*/  STG.E.64 desc[UR10][R220.64], R140 ;  /* 0x0000008cdc007986 */ /* 0x0001e2000c101b0a */
[----:B-1----:R-:W-:-:S04]  /*10d0c0*/  IMAD.WIDE R26, R212, 0x8, R214 ;  /* 0x00000008d41a7825 */ /* 0x002fc800078e02d6 */
[C---:B0-----:R-:W-:Y:S01]  /*10d0d0*/  IMAD.WIDE R220, R212.reuse, 0x8, R26 ;  /* 0x00000008d4dc7825 */ /* 0x041fe200078e021a */
[----:B------:R-:W-:Y:S03]  /*10d0e0*/  STG.E.64 desc[UR10][R92.64], R142 ;  /* 0x0000008e5c007986 */ /* 0x000fe6000c101b0a */
[C---:B------:R-:W-:Y:S01]  /*10d0f0*/  IMAD.WIDE R140, R212.reuse, 0x8, R220 ;  /* 0x00000008d48c7825 */ /* 0x040fe200078e02dc */
[----:B------:R0:W-:Y:S04]  /*10d100*/  STG.E.64 desc[UR10][R224.64], R160 ;  /* 0x000000a0e0007986 */ /* 0x0001e8000c101b0a */
[----:B------:R1:W-:Y:S04]  /*10d110*/  STG.E.64 desc[UR10][R84.64], R162 ;  /* 0x000000a254007986 */ /* 0x0003e8000c101b0a */
[----:B------:R3:W-:Y:S01]  /*10d120*/  STG.E.64 desc[UR10][R208.64], R28 ;  /* 0x0000001cd0007986 */ /* 0x0007e2000c101b0a */
[----:B0-----:R-:W-:-:S03]  /*10d130*/  IMAD.WIDE R160, R212, 0x8, R140 ;  /* 0x00000008d4a07825 */ /* 0x001fc600078e028c */
[----:B------:R0:W-:Y:S01]  /*10d140*/  STG.E.64 desc[UR10][R76.64], R30 ;  /* 0x0000001e4c007986 */ /* 0x0001e2000c101b0a */
[----:B------:R-:W2:Y:S03]  /*10d150*/  LDC R225, c[0x0][0x440] ;  /* 0x00011000ffe17b82 */ /* 0x000ea60000000800 */
[----:B------:R-:W-:Y:S01]  /*10d160*/  STG.E.64 desc[UR10][R128.64], R12 ;  /* 0x0000000c80007986 */ /* 0x000fe2000c101b0a */
[----:B-1----:R-:W-:-:S03]  /*10d170*/  IMAD.WIDE R162, R212, 0x8, R160 ;  /* 0x00000008d4a27825 */ /* 0x002fc600078e02a0 */
[----:B------:R-:W-:Y:S01]  /*10d180*/  STG.E.64 desc[UR10][R10.64], R14 ;  /* 0x0000000e0a007986 */ /* 0x000fe2000c101b0a */
[----:B------:R-:W-:Y:S01]  /*10d190*/  IMAD.WIDE R204, R213, 0x8, R202 ;  /* 0x00000008d5cc7825 */ /* 0x000fe200078e02ca */
[----:B---3--:R-:W1:Y:S02]  /*10d1a0*/  LDC R209, c[0x0][0x440] ;  /* 0x00011000ffd17b82 */ /* 0x008e640000000800 */
[----:B------:R3:W-:Y:S04]  /*10d1b0*/  STG.E.64 desc[UR10][R116.64], R52 ;  /* 0x0000003474007986 */ /* 0x0007e8000c101b0a */
[----:B------:R5:W-:Y:S01]  /*10d1c0*/  STG.E.64 desc[UR10][R148.64], R54 ;  /* 0x0000003694007986 */ /* 0x000be2000c101b0a */
[C---:B0-----:R-:W-:Y:S01]  /*10d1d0*/  IMAD.WIDE R76, R212.reuse, 0x8, R162 ;  /* 0x00000008d44c7825 */ /* 0x041fe200078e02a2 */
[----:B------:R-:W0:Y:S02]  /*10d1e0*/  LDC R213, c[0x0][0x440] ;  /* 0x00011000ffd57b82 */ /* 0x000e240000000800 */
[----:B------:R-:W-:Y:S04]  /*10d1f0*/  STG.E.64 desc[UR10][R108.64], R164 ;  /* 0x000000a46c007986 */ /* 0x000fe8000c101b0a */
[----:B------:R4:W-:Y:S01]  /*10d200*/  STG.E.64 desc[UR10][R60.64], R166 ;  /* 0x000000a63c007986 */ /* 0x0009e2000c101b0a */
[----:B------:R-:W-:Y:S01]  /*10d210*/  IMAD.WIDE R206, R241, 0x8, R204 ;  /* 0x00000008f1ce7825 */ /* 0x000fe200078e02cc */
[----:B---3--:R-:W3:Y:S02]  /*10d220*/  LDC R117, c[0x0][0x440] ;  /* 0x00011000ff757b82 */ /* 0x008ee40000000800 */
[----:B------:R-:W-:Y:S04]  /*10d230*/  STG.E.64 desc[UR10][R214.64], R156 ;  /* 0x0000009cd6007986 */ /* 0x000fe8000c101b0a */
[----:B------:R-:W-:Y:S01]  /*10d240*/  STG.E.64 desc[UR10][R26.64], R158 ;  /* 0x0000009e1a007986 */ /* 0x000fe2000c101b0a */
[----:B------:R-:W-:Y:S01]  /*10d250*/  IMAD.WIDE R128, R212, 0x8, R76 ;  /* 0x00000008d4807825 */ /* 0x000fe200078e024c */
[----:B------:R-:W1:Y:S02]  /*10d260*/  LDC R241, c[0x0][0x440] ;  /* 0x00011000fff17b82 */ /* 0x000e640000000800 */
[----:B------:R-:W-:Y:S04]  /*10d270*/  STG.E.64 desc[UR10][R220.64], R152 ;  /* 0x00000098dc007986 */ /* 0x000fe8000c101b0a */
[----:B------:R-:W-:Y:S02]  /*10d280*/  STG.E.64 desc[UR10][R140.64], R154 ;  /* 0x0000009a8c007986 */ /* 0x000fe4000c101b0a */
[----:B-----5:R-:W5:Y:S02]  /*10d290*/  LDC R55, c[0x0][0x440] ;  /* 0x00011000ff377b82 */ /* 0x020f640000000800 */
[----:B------:R-:W-:Y:S04]  /*10d2a0*/  STG.E.64 desc[UR10][R160.64], R144 ;  /* 0x00000090a0007986 */ /* 0x000fe8000c101b0a */
[----:B------:R-:W-:Y:S02]  /*10d2b0*/  STG.E.64 desc[UR10][R162.64], R146 ;  /* 0x00000092a2007986 */ /* 0x000fe4000c101b0a */
[----:B----4-:R-:W4:Y:S02]  /*10d2c0*/  LDC R61, c[0x0][0x440] ;  /* 0x00011000ff3d7b82 */ /* 0x010f240000000800 */
[----:B------:R0:W-:Y:S04]  /*10d2d0*/  STG.E.64 desc[UR10][R76.64], R136 ;  /* 0x000000884c007986 */ /* 0x0001e8000c101b0a */
[----:B------:R-:W3:Y:S02]  /*10d2e0*/  LDL.LU R108, [R1+0xa8e0] ;  /* 0x00a8e000016c7983 */ /* 0x000ee40000300800 */
[----:B------:R-:W4:Y:S02]  /*10d2f0*/  LDC R109, c[0x0][0x440] ;  /* 0x00011000ff6d7b82 */ /* 0x000f240000000800 */
[----:B0-----:R-:W3:Y:S01]  /*10d300*/  LDL.LU R76, [R1+0xa88c] ;  /* 0x00a88c00014c7983 */ /* 0x001ee20000300800 */
[----:B------:R-:W-:-:S05]  /*10d310*/  IMAD.WIDE R102, R235, 0x8, R206 ;  /* 0x00000008eb667825 */ /* 0x000fca00078e02ce */
[----:B------:R-:W0:Y:S01]  /*10d320*/  LDC R77, c[0x0][0x440] ;  /* 0x00011000ff4d7b82 */ /* 0x000e220000000800 */
[----:B------:R-:W-:-:S07]  /*10d330*/  IMAD.WIDE R218, R243, 0x8, R102 ;  /* 0x00000008f3da7825 */ /* 0x000fce00078e0266 */
[----:B------:R-:W2:Y:S01]  /*10d340*/  LDC R235, c[0x0][0x440] ;  /* 0x00011000ffeb7b82 */ /* 0x000ea20000000800 */
[----:B------:R-:W-:-:S07]  /*10d350*/  IMAD.WIDE R94, R239, 0x8, R218 ;  /* 0x00000008ef5e7825 */ /* 0x000fce00078e02da */
[----:B------:R-:W5:Y:S01]  /*10d360*/  LDC R243, c[0x0][0x440] ;  /* 0x00011000fff37b82 */ /* 0x000f620000000800 */
[----:B------:R-:W-:-:S07]  /*10d370*/  IMAD.WIDE R222, R213, 0x8, R94 ;  /* 0x00000008d5de7825 */ /* 0x000fce00078e025e */
[----:B------:R-:W4:Y:S01]  /*10d380*/  LDC R239, c[0x0][0x440] ;  /* 0x00011000ffef7b82 */ /* 0x000f220000000800 */
[----:B-1----:R-:W-:-:S07]  /*10d390*/  IMAD.WIDE R86, R241, 0x8, R222 ;  /* 0x00000008f1567825 */ /* 0x002fce00078e02de */
[----:B------:R-:W1:Y:S01]  /*10d3a0*/  LDC R213, c[0x0][0x440] ;  /* 0x00011000ffd57b82 */ /* 0x000e620000000800 */
[----:B--2---:R-:W-:-:S07]  /*10d3b0*/  IMAD.WIDE R226, R235, 0x8, R86 ;  /* 0x00000008ebe27825 */ /* 0x004fce00078e0256 */
[----:B------:R-:W2:Y:S01]  /*10d3c0*/  LDC R235, c[0x0][0x440] ;  /* 0x00011000ffeb7b82 */ /* 0x000ea20000000800 */
[----:B-----5:R-:W-:-:S04]  /*10d3d0*/  IMAD.WIDE R78, R243, 0x8, R226 ;  /* 0x00000008f34e7825 */ /* 0x020fc800078e02e2 */
[----:B----4-:R-:W-:-:S03]  /*10d3e0*/  IMAD.WIDE R228, R239, 0x8, R78 ;  /* 0x00000008efe47825 */ /* 0x010fc600078e024e */
[----:B------:R-:W4:Y:S01]  /*10d3f0*/  LDC R239, c[0x0][0x440] ;  /* 0x00011000ffef7b82 */ /* 0x000f220000000800 */
[----:B-1----:R-:W-:-:S07]  /*10d400*/  IMAD.WIDE R16, R213, 0x8, R228 ;  /* 0x00000008d5107825 */ /* 0x002fce00078e02e4 */
[----:B------:R-:W1:Y:S01]  /*10d410*/  LDC R213, c[0x0][0x440] ;  /* 0x00011000ffd57b82 */ /* 0x000e620000000800 */
[----:B------:R-:W-:-:S07]  /*10d420*/  IMAD.WIDE R130, R233, 0x8, R16 ;  /* 0x00000008e9827825 */ /* 0x000fce00078e0210 */
[----:B------:R-:W5:Y:S01]  /*10d430*/  LDC R233, c[0x0][0x440] ;  /* 0x00011000ffe97b82 */ /* 0x000f620000000800 */
[----:B--2---:R-:W-:-:S07]  /*10d440*/  IMAD.WIDE R8, R235, 0x8, R130 ;  /* 0x00000008eb087825 */ /* 0x004fce00078e0282 */
[----:B------:R-:W2:Y:S01]  /*10d450*/  LDC R235, c[0x0][0x440] ;  /* 0x00011000ffeb7b82 */ /* 0x000ea20000000800 */
[----:B------:R-:W-:-:S04]  /*10d460*/  IMAD.WIDE R150, R237, 0x8, R8 ;  /* 0x00000008ed967825 */ /* 0x000fc800078e0208 */
[----:B----4-:R-:W-:-:S03]  /*10d470*/  IMAD.WIDE R62, R239, 0x8, R150 ;  /* 0x00000008ef3e7825 */ /* 0x010fc600078e0296 */
[----:B------:R-:W4:Y:S01]  /*10d480*/  LDC R237, c[0x0][0x440] ;  /* 0x00011000ffed7b82 */ /* 0x000f220000000800 */
[----:B-1----:R-:W-:-:S07]  /*10d490*/  IMAD.WIDE R110, R213, 0x8, R62 ;  /* 0x00000008d56e7825 */ /* 0x002fce00078e023e */
[----:B------:R-:W1:Y:S01]  /*10d4a0*/  LDC R239, c[0x0][0x440] ;  /* 0x00011000ffef7b82 */ /* 0x000e620000000800 */
[----:B-----5:R-:W-:-:S07]  /*10d4b0*/  IMAD.WIDE R24, R233, 0x8, R110 ;  /* 0x00000008e9187825 */ /* 0x020fce00078e026e */
[----:B------:R-:W5:Y:S01]  /*10d4c0*/  LDC R213, c[0x0][0x440] ;  /* 0x00011000ffd57b82 */ /* 0x000f620000000800 */
[----:B--2---:R-:W-:-:S07]  /*10d4d0*/  IMAD.WIDE R100, R235, 0x8, R24 ;  /* 0x00000008eb647825 */ /* 0x004fce00078e0218 */
[----:B------:R-:W2:Y:S01]  /*10d4e0*/  LDC R233, c[0x0][0x440] ;  /* 0x00011000ffe97b82 */ /* 0x000ea20000000800 */
[----:B----4-:R-:W-:-:S07]  /*10d4f0*/  IMAD.WIDE R92, R237, 0x8, R100 ;  /* 0x00000008ed5c7825 */ /* 0x010fce00078e0264 */
[----:B------:R-:W4:Y:S01]  /*10d500*/  LDC R235, c[0x0][0x440] ;  /* 0x00011000ffeb7b82 */ /* 0x000f220000000800 */
[----:B-1----:R-:W-:-:S07]  /*10d510*/  IMAD.WIDE R142, R239, 0x8, R92 ;  /* 0x00000008ef8e7825 */ /* 0x002fce00078e025c */
[----:B------:R-:W1:Y:S01]  /*10d520*/  LDC R237, c[0x0][0x440] ;  /* 0x00011000ffed7b82 */ /* 0x000e620000000800 */
[----:B-----5:R-:W-:-:S07]  /*10d530*/  IMAD.WIDE R84, R213, 0x8, R142 ;  /* 0x00000008d5547825 */ /* 0x020fce00078e028e */
[----:B------:R-:W5:Y:S01]  /*10d540*/  LDC R239, c[0x0][0x440] ;  /* 0x00011000ffef7b82 */ /* 0x000f620000000800 */
[----:B--2---:R-:W-:-:S04]  /*10d550*/  IMAD.WIDE R28, R233, 0x8, R84 ;  /* 0x00000008e91c7825 */ /* 0x004fc800078e0254 */
[----:B----4-:R-:W-:-:S03]  /*10d560*/  IMAD.WIDE R30, R235, 0x8, R28 ;  /* 0x00000008eb1e7825 */ /* 0x010fc600078e021c */
[----:B------:R-:W2:Y:S01]  /*10d570*/  LDC R233, c[0x0][0x440] ;  /* 0x00011000ffe97b82 */ /* 0x000ea20000000800 */
[----:B-1----:R-:W-:-:S04]  /*10d580*/  IMAD.WIDE R10, R237, 0x8, R30 ;  /* 0x00000008ed0a7825 */ /* 0x002fc800078e021e */
[----:B------:R-:W-:-:S04]  /*10d590*/  IMAD.WIDE R12, R225, 0x8, R10 ;  /* 0x00000008e10c7825 */ /* 0x000fc800078e020a */
[----:B-----5:R-:W-:-:S04]  /*10d5a0*/  IMAD.WIDE R14, R239, 0x8, R12 ;  /* 0x00000008ef0e7825 */ /* 0x020fc800078e020c */
[----:B------:R-:W-:-:S04]  /*10d5b0*/  IMAD.WIDE R52, R212, 0x8, R128 ;  /* 0x00000008d4347825 */ /* 0x000fc800078e0280 */
[----:B------:R-:W-:Y:S01]  /*10d5c0*/  IMAD.WIDE R26, R209, 0x8, R14 ;  /* 0x00000008d11a7825 */ /* 0x000fe200078e020e */
[----:B------:R-:W-:Y:S03]  /*10d5d0*/  STG.E.64 desc[UR10][R128.64], R138 ;  /* 0x0000008a80007986 */ /* 0x000fe6000c101b0a */
[----:B------:R-:W-:Y:S01]  /*10d5e0*/  IMAD.WIDE R212, R212, 0x8, R52 ;  /* 0x00000008d4d47825 */ /* 0x000fe200078e0234 */
[----:B------:R2:W-:Y:S04]  /*10d5f0*/  STG.E.64 desc[UR10][R52.64], R132 ;  /* 0x0000008434007986 */ /* 0x0005e8000c101b0a */
[----:B------:R-:W-:Y:S04]  /*10d600*/  STG.E.64 desc[UR10][R212.64], R134 ;  /* 0x00000086d4007986 */ /* 0x000fe8000c101b0a */
[----:B------:R-:W-:Y:S01]  /*10d610*/  STG.E.64 desc[UR10][R248.64], R124 ;  /* 0x0000007cf8007986 */ /* 0x000fe2000c101b0a */
[----:B--2---:R-:W-:-:S03]  /*10d620*/  IMAD.WIDE R52, R233, 0x8, R26 ;  /* 0x00000008e9347825 */ /* 0x004fc600078e021a */
[----:B------:R-:W-:Y:S04]  /*10d630*/  STG.E.64 desc[UR10][R216.64], R126 ;  /* 0x0000007ed8007986 */ /* 0x000fe8000c101b0a */
[----:B------:R-:W-:Y:S01]  /*10d640*/  STG.E.64 desc[UR10][R210.64], R120 ;  /* 0x00000078d2007986 */ /* 0x000fe2000c101b0a */
[----:B------:R-:W-:-:S03]  /*10d650*/  IMAD.WIDE R54, R55, 0x8, R52 ;  /* 0x0000000837367825 */ /* 0x000fc600078e0234 */
[----:B------:R1:W-:Y:S04]  /*10d660*/  STG.E.64 desc[UR10][R2.64], R122 ;  /* 0x0000007a02007986 */ /* 0x0003e8000c101b0a */
[----:B------:R2:W-:Y:S04]  /*10d670*/  STG.E.64 desc[UR10][R6.64], R112 ;  /* 0x0000007006007986 */ /* 0x0005e8000c101b0a */
[----:B------:R-:W-:Y:S04]  /*10d680*/  STG.E.64 desc[UR10][R200.64], R114 ;  /* 0x00000072c8007986 */ /* 0x000fe8000c101b0a */
[----:B------:R4:W-:Y:S01]  /*10d690*/  STG.E.64 desc[UR10][R18.64], R104 ;  /* 0x0000006812007986 */ /* 0x0009e2000c101b0a */
[----:B-1----:R-:W1:Y:S03]  /*10d6a0*/  LDC.64 R2, c[0x0][0x3a0] ;  /* 0x0000e800ff027b82 */ /* 0x002e660000000a00 */
[----:B------:R-:W-:Y:S05]  /*10d6b0*/  STG.E.64 desc[UR10][R118.64], R106 ;  /* 0x0000006a76007986 */ /* 0x000fea000c101b0a */
[----:B--2---:R-:W2:Y:S01]  /*10d6c0*/  LDC R7, c[0x0][0x440] ;  /* 0x00011000ff077b82 */ /* 0x004ea20000000800 */
[----:B----4-:R-:W-:Y:S01]  /*10d6d0*/  IMAD.WIDE R18, R61, 0x8, R54 ;  /* 0x000000083d127825 */ /* 0x010fe200078e0236 */
[----:B------:R4:W-:Y:S04]  /*10d6e0*/  STG.E.64 desc[UR10][R202.64], R96 ;  /* 0x00000060ca007986 */ /* 0x0009e8000c101b0a */
[----:B------:R-:W-:Y:S01]  /*10d6f0*/  STG.E.64 desc[UR10][R204.64], R98 ;  /* 0x00000062cc007986 */ /* 0x000fe2000c101b0a */
[----:B------:R-:W-:-:S03]  /*10d700*/  IMAD.WIDE R60, R109, 0x8, R18 ;  /* 0x000000086d3c7825 */ /* 0x000fc600078e0212 */
[----:B------:R-:W-:Y:S04]  /*10d710*/  STG.E.64 desc[UR10][R206.64], R88 ;  /* 0x00000058ce007986 */ /* 0x000fe8000c101b0a */
[----:B------:R-:W-:Y:S01]  /*10d720*/  STG.E.64 desc[UR10][R102.64], R90 ;  /* 0x0000005a66007986 */ /* 0x000fe2000c101b0a */
[----:B----4-:R-:W4:Y:S03]  /*10d730*/  LDC R97, c[0x0][0x440] ;  /* 0x00011000ff617b82 */ /* 0x010f260000000800 */
[----:B------:R5:W-:Y:S04]  /*10d740*/  STG.E.64 desc[UR10][R218.64], R80 ;  /* 0x00000050da007986 */ /* 0x000be8000c101b0a */
[----:B------:R-:W-:Y:S04]  /*10d750*/  STG.E.64 desc[UR10][R94.64], R82 ;  /* 0x000000525e007986 */ /* 0x000fe8000c101b0a */
[----:B------:R0:W-:Y:S04]  /*10d760*/  STG.E.64 desc[UR10][R222.64], R72 ;  /* 0x00000048de007986 */ /* 0x0001e8000c101b0a */
[----:B------:R-:W-:Y:S01]  /*10d770*/  STG.E.64 desc[UR10][R86.64], R74 ;  /* 0x0000004a56007986 */ /* 0x000fe2000c101b0a */
[----:B-----5:R-:W5:Y:S03]  /*10d780*/  LDC R81, c[0x0][0x440] ;  /* 0x00011000ff517b82 */ /* 0x020f660000000800 */
[----:B------:R3:W-:Y:S01]  /*10d790*/  STG.E.64 desc[UR10][R226.64], R68 ;  /* 0x00000044e2007986 */ /* 0x0007e2000c101b0a */
[----:B0-----:R-:W-:-:S03]  /*10d7a0*/  IMAD.WIDE R72, R77, 0x8, R60 ;  /* 0x000000084d487825 */ /* 0x001fc600078e023c */
[----:B------:R0:W-:Y:S04]  /*10d7b0*/  STG.E.64 desc[UR10][R78.64], R70 ;  /* 0x000000464e007986 */ /* 0x0001e8000c101b0a */
[----:B------:R1:W-:Y:S01]  /*10d7c0*/  STG.E.64 desc[UR10][R228.64], R64 ;  /* 0x00000040e4007986 */ /* 0x0003e2000c101b0a */
[----:B---3--:R-:W3:Y:S03]  /*10d7d0*/  LDC R69, c[0x0][0x440] ;  /* 0x00011000ff457b82 */ /* 0x008ee60000000800 */
[----:B------:R2:W-:Y:S04]  /*10d7e0*/  STG.E.64 desc[UR10][R16.64], R66 ;  /* 0x0000004210007986 */ /* 0x0005e8000c101b0a */
[----:B------:R4:W-:Y:S01]  /*10d7f0*/  STG.E.64 desc[UR10][R130.64], R56 ;  /* 0x0000003882007986 */ /* 0x0009e2000c101b0a */
[----:B0-----:R-:W0:Y:S01]  /*10d800*/  LDC R71, c[0x0][0x440] ;  /* 0x00011000ff477b82 */ /* 0x001e220000000800 */
[----:B-1----:R-:W-:-:S02]  /*10d810*/  IMAD.WIDE R64, R117, 0x8, R72 ;  /* 0x0000000875407825 */ /* 0x002fc400078e0248 */
[----:B------:R1:W-:Y:S05]  /*10d820*/  STG.E.64 desc[UR10][R8.64], R58 ;  /* 0x0000003a08007986 */ /* 0x0003ea000c101b0a */
[----:B--2---:R-:W2:Y:S01]  /*10d830*/  LDC R17, c[0x0][0x440] ;  /* 0x00011000ff117b82 */ /* 0x004ea20000000800 */
[----:B----4-:R-:W-:Y:S01]  /*10d840*/  IMAD.WIDE R56, R7, 0x8, R64 ;  /* 0x0000000807387825 */ /* 0x010fe200078e0240 */
[----:B------:R4:W-:Y:S06]  /*10d850*/  STG.E.64 desc[UR10][R150.64], R48 ;  /* 0x0000003096007986 */ /* 0x0009ec000c101b0a */
[----:B------:R-:W2:Y:S01]  /*10d860*/  LDC R67, c[0x0][0x440] ;  /* 0x00011000ff437b82 */ /* 0x000ea20000000800 */
[----:B------:R-:W-:Y:S04]  /*10d870*/  STG.E.64 desc[UR10][R62.64], R50 ;  /* 0x000000323e007986 */ /* 0x000fe8000c101b0a */
[----:B------:R5:W-:Y:S01]  /*10d880*/  STG.E.64 desc[UR10][R110.64], R44 ;  /* 0x0000002c6e007986 */ /* 0x000be2000c101b0a */
[----:B------:R-:W-:-:S02]  /*10d890*/  IMAD.WIDE R2, R0, 0x4, R2 ;  /* 0x0000000400027825 */ /* 0x000fc400078e0202 */
[----:B-1----:R-:W1:Y:S01]  /*10d8a0*/  LDC R59, c[0x0][0x440] ;  /* 0x00011000ff3b7b82 */ /* 0x002e620000000800 */
[----:B------:R3:W-:Y:S07]  /*10d8b0*/  STG.E.64 desc[UR10][R24.64], R46 ;  /* 0x0000002e18007986 */ /* 0x0007ee000c101b0a */
[----:B----4-:R-:W4:Y:S01]  /*10d8c0*/  LDC R49, c[0x0][0x440] ;  /* 0x00011000ff317b82 */ /* 0x010f220000000800 */
[----:B-----5:R-:W-:Y:S01]  /*10d8d0*/  IMAD.WIDE R44, R97, 0x8, R56 ;  /* 0x00000008612c7825 */ /* 0x020fe200078e0238 */
[----:B------:R5:W-:Y:S06]  /*10d8e0*/  STG.E.64 desc[UR10][R100.64], R40 ;  /* 0x0000002864007986 */ /* 0x000bec000c101b0a */
[----:B------:R-:W1:Y:S01]  /*10d8f0*/  LDC R51, c[0x0][0x440] ;  /* 0x00011000ff337b82 */ /* 0x000e620000000800 */
[----:B------:R0:W-:Y:S04]  /*10d900*/  STG.E.64 desc[UR10][R92.64], R42 ;  /* 0x0000002a5c007986 */ /* 0x0001e8000c101b0a */
[----:B------:R2:W-:Y:S03]  /*10d910*/  STG.E.64 desc[UR10][R142.64], R36 ;  /* 0x000000248e007986 */ /* 0x0005e6000c101b0a */
[----:B---3--:R-:W3:Y:S01]  /*10d920*/  LDC R47, c[0x0][0x440] ;  /* 0x00011000ff2f7b82 */ /* 0x008ee20000000800 */
[----:B-----5:R-:W-:Y:S01]  /*10d930*/  IMAD.WIDE R40, R81, 0x8, R44 ;  /* 0x0000000851287825 */ /* 0x020fe200078e022c */
[----:B------:R-:W-:Y:S04]  /*10d940*/  STG.E.64 desc[UR10][R84.64], R38 ;  /* 0x0000002654007986 */ /* 0x000fe8000c101b0a */
[----:B------:R5:W-:Y:S02]  /*10d950*/  STG.E.64 desc[UR10][R28.64], R32 ;  /* 0x000000201c007986 */ /* 0x000be4000c101b0a */
[----:B0-----:R-:W0:Y:S01]  /*10d960*/  LDC R43, c[0x0][0x440] ;  /* 0x00011000ff2b7b82 */ /* 0x001e220000000800 */
[----:B------:R-:W-:Y:S01]  /*10d970*/  IMAD.WIDE R6, R71, 0x4, R2 ;  /* 0x0000000447067825 */ /* 0x000fe200078e0202 */
[----:B------:R4:W-:Y:S06]  /*10d980*/  STG.E.64 desc[UR10][R30.64], R34 ;  /* 0x000000221e007986 */ /* 0x0009ec000c101b0a */
[----:B--2---:R-:W2:Y:S01]  /*10d990*/  LDC R37, c[0x0][0x440] ;  /* 0x00011000ff257b82 */ /* 0x004ea20000000800 */
[----:B-----5:R-:W-:-:S07]  /*10d9a0*/  IMAD.WIDE R28, R69, 0x8, R40 ;  /* 0x00000008451c7825 */ /* 0x020fce00078e0228 */
[----:B------:R-:W5:Y:S01]  /*10d9b0*/  LDC R39, c[0x0][0x440] ;  /* 0x00011000ff277b82 */ /* 0x000f620000000800 */
[----:B------:R-:W-:-:S04]  /*10d9c0*/  IMAD.WIDE R8, R67, 0x4, R6 ;  /* 0x0000000443087825 */ /* 0x000fc800078e0206 */
[----:B----4-:R-:W-:-:S03]  /*10d9d0*/  IMAD.WIDE R30, R17, 0x8, R28 ;  /* 0x00000008111e7825 */ /* 0x010fc600078e021c */
[----:B------:R-:W4:Y:S01]  /*10d9e0*/  LDC R63, c[0x0][0x440] ;  /* 0x00011000ff3f7b82 */ /* 0x000f220000000800 */
[----:B------:R1:W-:Y:S01]  /*10d9f0*/  STG.E.64 desc[UR10][R10.64], R168 ;  /* 0x000000a80a007986 */ /* 0x0003e2000c101b0a */
[----:B------:R-:W-:-:S06]  /*10da00*/  IMAD.WIDE R32, R49, 0x8, R30 ;  /* 0x0000000831207825 */ /* 0x000fcc00078e021e */
[----:B------:R-:W4:Y:S01]  /*10da10*/  LDC.64 R24, c[0x0][0x398] ;  /* 0x0000e600ff187b82 */ /* 0x000f220000000a00 */
[----:B------:R0:W-:Y:S01]  /*10da20*/  STG.E.64 desc[UR10][R12.64], R170 ;  /* 0x000000aa0c007986 */ /* 0x0001e2000c101b0a */
[----:B---3--:R-:W-:-:S04]  /*10da30*/  IMAD.WIDE R34, R47, 0x8, R32 ;  /* 0x000000082f227825 */ /* 0x008fc800078e0220 */
[----:B-1----:R-:W-:Y:S02]  /*10da40*/  IMAD.WIDE R10, R51, 0x4, R8 ;  /* 0x00000004330a7825 */ /* 0x002fe400078e0208 */
[----:B------:R-:W1:Y:S01]  /*10da50*/  LDC R67, c[0x0][0x440] ;  /* 0x00011000ff437b82 */ /* 0x000e620000000800 */
[----:B------:R3:W-:Y:S07]  /*10da60*/  STG.E.64 desc[UR10][R14.64], R176 ;  /* 0x000000b00e007986 */ /* 0x0007ee000c101b0a */
[----:B------:R-:W1:Y:S01]  /*10da70*/  LDC R69, c[0x0][0x440] ;  /* 0x00011000ff457b82 */ /* 0x000e620000000800 */
[----:B------:R-:W-:Y:S01]  /*10da80*/  STG.E.64 desc[UR10][R26.64], R178 ;  /* 0x000000b21a007986 */ /* 0x000fe2000c101b0a */
[----:B0-----:R-:W-:-:S03]  /*10da90*/  IMAD.WIDE R12, R59, 0x4, R10 ;  /* 0x000000043b0c7825 */ /* 0x001fc600078e020a */
[----:B------:R-:W-:Y:S01]  /*10daa0*/  STG.E.64 desc[UR10][R52.64], R180 ;  /* 0x000000b434007986 */ /* 0x000fe2000c101b0a */
[----:B--2---:R-:W-:-:S03]  /*10dab0*/  IMAD.WIDE R36, R37, 0x8, R34 ;  /* 0x0000000825247825 */ /* 0x004fc600078e0222 */
[----:B------:R-:W-:Y:S01]  /*10dac0*/  STG.E.64 desc[UR10][R54.64], R182 ;  /* 0x000000b636007986 */ /* 0x000fe2000c101b0a */
[----:B---3--:R-:W-:-:S03]  /*10dad0*/  IMAD.WIDE R14, R43, 0x4, R12 ;  /* 0x000000042b0e7825 */ /* 0x008fc600078e020c */
[----:B------:R1:W-:Y:S04]  /*10dae0*/  STG.E.64 desc[UR10][R18.64], R188 ;  /* 0x000000bc12007986 */ /* 0x0003e8000c101b0a */
[----:B------:R-:W-:Y:S04]  /*10daf0*/  STG.E.64 desc[UR10][R60.64], R190 ;  /* 0x000000be3c007986 */ /* 0x000fe8000c101b0a */
[----:B------:R-:W-:Y:S04]  /*10db00*/  STG.E.64 desc[UR10][R72.64], R184 ;  /* 0x000000b848007986 */ /* 0x000fe8000c101b0a */
[----:B------:R-:W-:Y:S01]  /*10db10*/  STG.E.64 desc[UR10][R64.64], R186 ;  /* 0x000000ba40007986 */ /* 0x000fe2000c101b0a */
[----:B-----5:R-:W-:-:S03]  /*10db20*/  IMAD.WIDE R38, R39, 0x8, R36 ;  /* 0x0000000827267825 */ /* 0x020fc600078e0224 */
[----:B------:R-:W-:Y:S04]  /*10db30*/  STG.E.64 desc[UR10][R56.64], R192 ;  /* 0x000000c038007986 */ /* 0x000fe8000c101b0a */
[----:B------:R-:W-:Y:S01]  /*10db40*/  STG.E.64 desc[UR10][R44.64], R194 ;  /* 0x000000c22c007986 */ /* 0x000fe2000c101b0a */
[----:B----4-:R-:W-:-:S03]  /*10db50*/  IMAD.WIDE R16, R63, 0x4, R14 ;  /* 0x000000043f107825 */ /* 0x010fc600078e020e */
[----:B------:R-:W-:Y:S04]  /*10db60*/  STG.E.64 desc[UR10][R40.64], R196 ;  /* 0x000000c428007986 */ /* 0x000fe8000c101b0a */
[----:B------:R-:W-:Y:S01]  /*10db70*/  STG.E.64 desc[UR10][R28.64], R198 ;  /* 0x000000c61c007986 */ /* 0x000fe2000c101b0a */
[----:B------:R-:W-:-:S03]  /*10db80*/  IMAD.WIDE R24, R0, 0x8, R24 ;  /* 0x0000000800187825 */ /* 0x000fc600078e0218 */
[----:B------:R-:W-:Y:S04]  /*10db90*/  STG.E.64 desc[UR10][R30.64], R172 ;  /* 0x000000ac1e007986 */ /* 0x000fe8000c101b0a */
[----:B------:R-:W-:Y:S04]  /*10dba0*/  STG.E.64 desc[UR10][R32.64], R174 ;  /* 0x000000ae20007986 */ /* 0x000fe8000c101b0a */
[----:B------:R-:W-:Y:S04]  /*10dbb0*/  STG.E.64 desc[UR10][R34.64], R20 ;  /* 0x0000001422007986 */ /* 0x000fe8000c101b0a */
[----:B------:R-:W-:Y:S01]  /*10dbc0*/  STG.E.64 desc[UR10][R36.64], R22 ;  /* 0x0000001624007986 */ /* 0x000fe2000c101b0a */
[----:B-1----:R-:W-:-:S03]  /*10dbd0*/  IMAD.WIDE R18, R67, 0x4, R16 ;  /* 0x0000000443127825 */ /* 0x002fc600078e0210 */
[----:B------:R-:W-:Y:S04]  /*10dbe0*/  STG.E.64 desc[UR10][R38.64], R230 ;  /* 0x000000e626007986 */ /* 0x000fe8000c101b0a */
[----:B------:R-:W-:Y:S01]  /*10dbf0*/  STG.E desc[UR10][R2.64], R252 ;  /* 0x000000fc02007986 */ /* 0x000fe2000c10190a */
[----:B------:R-:W-:-:S03]  /*10dc00*/  IMAD.WIDE R26, R69, 0x8, R24 ;  /* 0x00000008451a7825 */ /* 0x000fc600078e0218 */
[----:B------:R-:W-:Y:S04]  /*10dc10*/  STG.E desc[UR10][R6.64], R242 ;  /* 0x000000f206007986 */ /* 0x000fe8000c10190a */
[----:B------:R-:W-:Y:S04]  /*10dc20*/  STG.E desc[UR10][R8.64], R246 ;  /* 0x000000f608007986 */ /* 0x000fe8000c10190a */
[----:B------:R-:W-:Y:S04]  /*10dc30*/  STG.E desc[UR10][R10.64], R242 ;  /* 0x000000f20a007986 */ /* 0x000fe8000c10190a */
[----:B------:R-:W-:Y:S04]  /*10dc40*/  STG.E desc[UR10][R12.64], R240 ;  /* 0x000000f00c007986 */ /* 0x000fe8000c10190a */
[----:B------:R-:W-:Y:S04]  /*10dc50*/  STG.E desc[UR10][R14.64], R108 ;  /* 0x0000006c0e007986 */ /* 0x000fe8000c10190a */
[----:B------:R-:W-:Y:S04]  /*10dc60*/  STG.E desc[UR10][R16.64], R76 ;  /* 0x0000004c10007986 */ /* 0x000fe8000c10190a */
[----:B------:R-:W-:Y:S04]  /*10dc70*/  STG.E desc[UR10][R18.64], RZ ;  /* 0x000000ff12007986 */ /* 0x000fe8000c10190a */
[----:B------:R-:W-:Y:S04]  /*10dc80*/  STG.E.64 desc[UR10][R24.64], R244 ;  /* 0x000000f418007986 */ /* 0x000fe8000c101b0a */
[----:B------:R-:W-:Y:S01]  /*10dc90*/  STG.E.64 desc[UR10][R26.64], R4 ;  /* 0x000000041a007986 */ /* 0x000fe2000c101b0a */
[----:B------:R-:W-:Y:S05]  /*10dca0*/  EXIT ;  /* 0x000000000000794d */ /* 0x000fea0003800000 */
        .weak           $__internal_3_$__cuda_sm20_dblrcp_rn_slowpath_v3
        .type           $__internal_3_$__cuda_sm20_dblrcp_rn_slowpath_v3,@function
        .size           $__internal_3_$__cuda_sm20_dblrcp_rn_slowpath_v3,($__internal_4_$__cuda_sm20_div_rn_f64_full - $__internal_3_$__cuda_sm20_dblrcp_rn_slowpath_v3)
$__internal_3_$__cuda_sm20_dblrcp_rn_slowpath_v3:
[----:B------:R-:W-:Y:S01]  /*10dcb0*/  DSETP.GTU.AND P1, PT, |R4|, +INF , PT ;  /* 0x7ff000000400742a */ /* 0x000fe20003f2c200 */
[----:B------:R-:W-:-:S13]  /*10dcc0*/  BSSY.RECONVERGENT B0, `(.L_x_5520) ;  /* 0x0000023000007945 */ /* 0x000fda0003800200 */
[----:B------:R-:W-:Y:S05]  /*10dcd0*/  @P1 BRA `(.L_x_5521) ;  /* 0x00000000007c1947 */ /* 0x000fea0003800000 */
[----:B------:R-:W-:-:S04]  /*10dce0*/  LOP3.LUT R23, R5, 0x7fffffff, RZ, 0xc0, !PT ;  /* 0x7fffffff05177812 */ /* 0x000fc800078ec0ff */
[----:B------:R-:W-:-:S04]  /*10dcf0*/  IADD3 R14, PT, PT, R23, -0x1, RZ ;  /* 0xffffffff170e7810 */ /* 0x000fc80007ffe0ff */
[----:B------:R-:W-:-:S13]  /*10dd00*/  ISETP.GE.U32.AND P1, PT, R14, 0x7fefffff, PT ;  /* 0x7fefffff0e00780c */ /* 0x000fda0003f26070 */
[----:B------:R-:W-:Y:S01]  /*10dd10*/  @P1 LOP3.LUT R15, R5, 0x7ff00000, RZ, 0x3c, !PT ;  /* 0x7ff00000050f1812 */ /* 0x000fe200078e3cff */
[----:B------:R-:W-:Y:S01]  /*10dd20*/  @P1 IMAD.MOV.U32 R14, RZ, RZ, RZ ;  /* 0x000000ffff0e1224 */ /* 0x000fe200078e00ff */
[----:B------:R-:W-:Y:S06]  /*10dd30*/  @P1 BRA `(.L_x_5522) ;  /* 0x00000000006c1947 */ /* 0x000fec0003800000 */
[----:B------:R-:W-:-:S13]  /*10dd40*/  ISETP.GE.U32.AND P1, PT, R23, 0x1000001, PT ;  /* 0x010000011700780c */ /* 0x000fda0003f26070 */
[----:B------:R-:W-:Y:S05]  /*10dd50*/  @!P1 BRA `(.L_x_5523) ;  /* 0x0000000000349947 */ /* 0x000fea0003800000 */
[----:B------:R-:W-:Y:S01]  /*10dd60*/  IADD3 R15, PT, PT, R5, -0x3fe00000, RZ ;  /* 0xc0200000050f7810 */ /* 0x000fe20007ffe0ff */
[----:B------:R-:W-:-:S03]  /*10dd70*/  IMAD.MOV.U32 R14, RZ, RZ, R4 ;  /* 0x000000ffff0e7224 */ /* 0x000fc600078e0004 */
        /* <DEDUP_REMOVED lines=11> */
.L_x_5523:
[----:B------:R-:W-:Y:S01]  /*10de30*/  DMUL R14, R4, 8.11296384146066816958e+31 ;  /* 0x46900000040e7828 */ /* 0x000fe20000000000 */
[----:B------:R-:W-:-:S05]  /*10de40*/  MOV R4, R22 ;  /* 0x0000001600047202 */ /* 0x000fca0000000f00 */
        /* <DEDUP_REMOVED lines=8> */
.L_x_5521:
[----:B------:R-:W-:Y:S01]  /*10ded0*/  LOP3.LUT R15, R5, 0x80000, RZ, 0xfc, !PT ;  /* 0x00080000050f7812 */ /* 0x000fe200078efcff */
[----:B------:R-:W-:-:S07]  /*10dee0*/  IMAD.MOV.U32 R14, RZ, RZ, R4 ;  /* 0x000000ffff0e7224 */ /* 0x000fce00078e0004 */
.L_x_5522:
[----:B------:R-:W-:Y:S05]  /*10def0*/  BSYNC.RECONVERGENT B0 ;  /* 0x0000000000007941 */ /* 0x000fea0003800200 */
.L_x_5520:
[----:B------:R-:W-:Y:S01]  /*10df00*/  MOV R4, R14 ;  /* 0x0000000e00047202 */ /* 0x000fe20000000f00 */
[----:B------:R-:W-:Y:S01]  /*10df10*/  IMAD.MOV.U32 R5, RZ, RZ, R15 ;  /* 0x000000ffff057224 */ /* 0x000fe200078e000f */
[----:B------:R-:W-:Y:S01]  /*10df20*/  MOV R14, R0 ;  /* 0x00000000000e7202 */ /* 0x000fe20000000f00 */
[----:B------:R-:W-:-:S04]  /*10df30*/  IMAD.MOV.U32 R15, RZ, RZ, 0x0 ;  /* 0x00000000ff0f7424 */ /* 0x000fc800078e00ff */
[----:B------:R-:W-:Y:S05]  /*10df40*/  RET.REL.NODEC R14 `(_Z10RosenbrockPdddS_PiiiiiiddddddddPKdS2_S2_S2_S2_S2_S2_S2_i) ;  /* 0xffffef200e2c7950 */ /* 0x000fea0003c3ffff */
        .weak           $__internal_4_$__cuda_sm20_div_rn_f64_full
        .type           $__internal_4_$__cuda_sm20_div_rn_f64_full,@function
        .size           $__internal_4_$__cuda_sm20_div_rn_f64_full,($__internal_5_$__cuda_sm20_dsqrt_rn_f64_mediumpath_v1 - $__internal_4_$__cuda_sm20_div_rn_f64_full)
$__internal_4_$__cuda_sm20_div_rn_f64_full:
[C---:B------:R-:W-:Y:S01]  /*10df50*/  FSETP.GEU.AND P1, PT, |R251|.reuse, 1.469367938527859385e-39, PT ;  /* 0x00100000fb00780b */ /* 0x040fe20003f2e200 */
[----:B------:R0:W-:Y:S01]  /*10df60*/  STL.64 [R1+0xa970], R10 ;  /* 0x00a9700a01007387 */ /* 0x0001e20000100a00 */
[----:B------:R-:W-:Y:S02]  /*10df70*/  LOP3.LUT R3, R251, 0x800fffff, RZ, 0xc0, !PT ;  /* 0x800ffffffb037812 */ /* 0x000fe400078ec0ff */
[----:B------:R-:W-:Y:S01]  /*10df80*/  FSETP.GEU.AND P2, PT, |R249|, 1.469367938527859385e-39, PT ;  /* 0x00100000f900780b */ /* 0x000fe20003f4e200 */
[----:B------:R1:W-:Y:S01]  /*10df90*/  STL.64 [R1+0xa968], R8 ;  /* 0x00a9680801007387 */ /* 0x0003e20000100a00 */
[----:B------:R-:W-:-:S03]  /*10dfa0*/  LOP3.LUT R3, R3, 0x3ff00000, RZ, 0xfc, !PT ;  /* 0x3ff0000003037812 */ /* 0x000fc600078efcff */
[----:B------:R2:W-:Y:S01]  /*10dfb0*/  STL [R1+0xa964], R6 ;  /* 0x00a9640601007387 */ /* 0x0005e20000100800 */
[----:B0-----:R-:W-:Y:S01]  /*10dfc0*/  MOV R10, R2 ;  /* 0x00000002000a7202 */ /* 0x001fe20000000f00 */
[----:B------:R-:W-:Y:S02]  /*10dfd0*/  IMAD.MOV.U32 R11, RZ, RZ, R251 ;  /* 0x000000ffff0b7224 */ /* 0x000fe400078e00fb */
[----:B------:R-:W-:Y:S01]  /*10dfe0*/  STL.64 [R1+0xa978], R12 ;  /* 0x00a9780c01007387 */ /* 0x000fe20000100a00 */
[----:B-1----:R-:W-:Y:S02]  /*10dff0*/  MOV R8, 0x1 ;  /* 0x0000000100087802 */ /* 0x002fe40000000f00 */
[----:B--2---:R-:W-:Y:S01]  /*10e000*/  LOP3.LUT R6, R249, 0x7ff00000, RZ, 0xc0, !PT ;  /* 0x7ff00000f9067812 */ /* 0x004fe200078ec0ff */
[----:B------:R-:W-:Y:S01]  /*10e010*/  @!P1 DMUL R2, R10, 8.98846567431157953865e+307 ;  /* 0x7fe000000a029828 */ /* 0x000fe20000000000 */
[----:B------:R-:W-:Y:S01]  /*10e020*/  @!P2 LOP3.LUT R250, R11, 0x7ff00000, RZ, 0xc0, !PT ;  /* 0x7ff000000bfaa812 */ /* 0x000fe200078ec0ff */
[----:B------:R0:W-:Y:S04]  /*10e030*/  STL.64 [R1+0xa958], R4 ;  /* 0x00a9580401007387 */ /* 0x0001e80000100a00 */
[----:B------:R-:W1:Y:S01]  /*10e040*/  MUFU.RCP64H R9, R3 ;  /* 0x0000000300097308 */ /* 0x000e620000001800 */
[----:B------:R2:W-:Y:S01]  /*10e050*/  STL [R1+0xa960], R0 ;  /* 0x00a9600001007387 */ /* 0x0005e20000100800 */
[----:B------:R-:W-:-:S03]  /*10e060*/  @!P2 ISETP.GE.U32.AND P3, PT, R6, R250, PT ;  /* 0x000000fa0600a20c */ /* 0x000fc60003f66070 */
[----:B------:R3:W-:Y:S01]  /*10e070*/  STL.64 [R1+0x8430], R10 ;  /* 0x0084300a01007387 */ /* 0x0007e20000100a00 */
[----:B0-----:R-:W-:Y:S01]  /*10e080*/  IMAD.MOV.U32 R5, RZ, RZ, 0x1ca00000 ;  /* 0x1ca00000ff057424 */ /* 0x001fe200078e00ff */
[----:B--2---:R-:W-:Y:S01]  /*10e090*/  LOP3.LUT R0, R251, 0x7ff00000, RZ, 0xc0, !PT ;  /* 0x7ff00000fb007812 */ /* 0x004fe200078ec0ff */
[----:B-1----:R-:W-:-:S03]  /*10e0a0*/  DFMA R12, R8, -R2, 1 ;  /* 0x3ff00000080c742b */ /* 0x002fc60000000802 */
[C---:B------:R-:W-:Y:S02]  /*10e0b0*/  @!P2 SEL R250, R5.reuse, 0x63400000, !P3 ;  /* 0x6340000005faa807 */ /* 0x040fe40005800000 */
[----:B------:R-:W-:Y:S02]  /*10e0c0*/  ISETP.GE.U32.AND P4, PT, R6, R0, PT ;  /* 0x000000000600720c */ /* 0x000fe40003f86070 */
[--C-:B------:R-:W-:Y:S01]  /*10e0d0*/  @!P2 LOP3.LUT R251, R250, 0x80000000, R249.reuse, 0xf8, !PT ;  /* 0x80000000fafba812 */ /* 0x100fe200078ef8f9 */
[----:B------:R-:W-:Y:S01]  /*10e0e0*/  DFMA R12, R12, R12, R12 ;  /* 0x0000000c0c0c722b */ /* 0x000fe2000000000c */
[----:B------:R-:W-:Y:S02]  /*10e0f0*/  SEL R250, R5, 0x63400000, !P4 ;  /* 0x6340000005fa7807 */ /* 0x000fe40006000000 */
[----:B------:R-:W-:Y:S02]  /*10e100*/  @!P2 LOP3.LUT R251, R251, 0x100000, RZ, 0xfc, !PT ;  /* 0x00100000fbfba812 */ /* 0x000fe400078efcff */
[----:B------:R-:W-:Y:S01]  /*10e110*/  LOP3.LUT R5, R250, 0x800fffff, R249, 0xf8, !PT ;  /* 0x800ffffffa057812 */ /* 0x000fe200078ef8f9 */
[----:B------:R-:W-:Y:S01]  /*10e120*/  @!P2 IMAD.MOV.U32 R250, RZ, RZ, RZ ;  /* 0x000000fffffaa224 */ /* 0x000fe200078e00ff */
[----:B------:R-:W-:Y:S01]  /*10e130*/  MOV R4, R248 ;  /* 0x000000f800047202 */ /* 0x000fe20000000f00 */
[----:B------:R-:W-:Y:S01]  /*10e140*/  DFMA R8, R8, R12, R8 ;  /* 0x0000000c0808722b */ /* 0x000fe20000000008 */
[----:B------:R-:W-:Y:S04]  /*10e150*/  STL [R1+0x84d0], R6 ;  /* 0x0084d00601007387 */ /* 0x000fe80000100800 */
[----:B------:R-:W-:Y:S01]  /*10e160*/  @!P2 DFMA R4, R4, 2, -R250 ;  /* 0x400000000404a82b */ /* 0x000fe200000008fa */
[----:B------:R0:W5:Y:S02]  /*10e170*/  LDL.LU.64 R12, [R1+0xa978] ;  /* 0x00a97800010c7983 */ /* 0x0001640000300a00 */
[----:B------:R-:W-:-:S04]  /*10e180*/  DFMA R250, R8, -R2, 1 ;  /* 0x3ff0000008fa742b */ /* 0x000fc80000000802 */
[----:B------:R-:W-:Y:S04]  /*10e190*/  STL.64 [R1+0x8438], R4 ;  /* 0x0084380401007387 */ /* 0x000fe80000100a00 */
[----:B------:R-:W-:-:S08]  /*10e1a0*/  DFMA R8, R8, R250, R8 ;  /* 0x000000fa0808722b */ /* 0x000fd00000000008 */
[----:B------:R-:W-:-:S08]  /*10e1b0*/  DMUL R250, R8, R4 ;  /* 0x0000000408fa7228 */ /* 0x000fd00000000000 */
[----:B---3--:R-:W-:-:S08]  /*10e1c0*/  DFMA R10, R250, -R2, R4 ;  /* 0x80000002fa0a722b */ /* 0x008fd00000000004 */
[----:B------:R-:W-:Y:S02]  /*10e1d0*/  DFMA R250, R8, R10, R250 ;  /* 0x0000000a08fa722b */ /* 0x000fe400000000fa */
[----:B------:R0:W5:Y:S04]  /*10e1e0*/  LDL.LU.64 R10, [R1+0xa970] ;  /* 0x00a97000010a7983 */ /* 0x0001680000300a00 */
[----:B------:R0:W5:Y:S04]  /*10e1f0*/  LDL.LU.64 R8, [R1+0xa968] ;  /* 0x00a9680001087983 */ /* 0x0001680000300a00 */
[----:B------:R1:W-:Y:S02]  /*10e200*/  STL.64 [R1+0x8450], R250 ;  /* 0x008450fa01007387 */ /* 0x0003e40000100a00 */
[----:B-1----:R-:W-:Y:S01]  /*10e210*/  MOV R250, R6 ;  /* 0x0000000600fa7202 */ /* 0x002fe20000000f00 */
[----:B------:R-:W-:Y:S01]  /*10e220*/  IMAD.MOV.U32 R251, RZ, RZ, R0 ;  /* 0x000000fffffb7224 */ /* 0x000fe200078e0000 */
[----:B------:R-:W-:Y:S01]  /*10e230*/  @!P2 LOP3.LUT R250, R5, 0x7ff00000, RZ, 0xc0, !PT ;  /* 0x7ff0000005faa812 */ /* 0x000fe200078ec0ff */
[----:B------:R0:W5:Y:S04]  /*10e240*/  LDL.LU R6, [R1+0xa964] ;  /* 0x00a9640001067983 */ /* 0x0001680000300800 */
[----:B------:R0:W5:Y:S04]  /*10e250*/  LDL.LU R0, [R1+0xa960] ;  /* 0x00a9600001007983 */ /* 0x0001680000300800 */
[----:B------:R0:W5:Y:S01]  /*10e260*/  LDL.LU.64 R4, [R1+0xa958] ;  /* 0x00a9580001047983 */ /* 0x0001620000300a00 */
[----:B------:R-:W-:Y:S01]  /*10e270*/  @!P1 LOP3.LUT R251, R3, 0x7ff00000, RZ, 0xc0, !PT ;  /* 0x7ff0000003fb9812 */ /* 0x000fe200078ec0ff */
[----:B------:R-:W-:Y:S02]  /*10e280*/  BSSY.RECONVERGENT B0, `(.L_x_5524) ;  /* 0x000005e000007945 */ /* 0x000fe40003800200 */
[----:B------:R1:W-:Y:S04]  /*10e290*/  STL [R1+0x8458], R250 ;  /* 0x008458fa01007387 */ /* 0x0003e80000100800 */
[----:B------:R0:W-:Y:S01]  /*10e2a0*/  STL [R1+0x845c], R251 ;  /* 0x00845cfb01007387 */ /* 0x0001e20000100800 */
[----:B-1----:R-:W-:-:S04]  /*10e2b0*/  IADD3 R250, PT, PT, R250, -0x1, RZ ;  /* 0xfffffffffafa7810 */ /* 0x002fc80007ffe0ff */
[----:B------:R-:W-:Y:S01]  /*10e2c0*/  ISETP.GT.U32.AND P1, PT, R250, 0x7feffffe, PT ;  /* 0x7feffffefa00780c */ /* 0x000fe20003f24070 */
[----:B------:R-:W-:-:S05]  /*10e2d0*/  VIADD R250, R251, 0xffffffff ;  /* 0xfffffffffbfa7836 */ /* 0x000fca0000000000 */
[----:B------:R-:W-:-:S13]  /*10e2e0*/  ISETP.GT.U32.OR P1, PT, R250, 0x7feffffe, P1 ;  /* 0x7feffffefa00780c */ /* 0x000fda0000f24470 */
[----:B0-----:R-:W-:Y:S05]  /*10e2f0*/  @P1 BRA `(.L_x_5525) ;  /* 0x0000000000e01947 */ /* 0x001fea0003800000 */
[----:B------:R0:W-:Y:S04]  /*10e300*/  STL.64 [R1+0xa958], R2 ;  /* 0x00a9580201007387 */ /* 0x0001e80000100a00 */
[----:B------:R-:W2:Y:S04]  /*10e310*/  LDL.LU R249, [R1+0x84d0] ;  /* 0x0084d00001f97983 */ /* 0x000ea80000300800 */
[----:B------:R-:W3:Y:S04]  /*10e320*/  LDL.64 R250, [R1+0x8450] ;  /* 0x0084500001fa7983 */ /* 0x000ee80000100a00 */
[----:B0-----:R-:W4:Y:S02]  /*10e330*/  LDL.64 R2, [R1+0x8430] ;  /* 0x0084300001027983 */ /* 0x001f240000100a00 */
[----:B----4-:R-:W-:-:S02]  /*10e340*/  LOP3.LUT R248, R3, 0x7ff00000, RZ, 0xc0, !PT ;  /* 0x7ff0000003f87812 */ /* 0x010fc400078ec0ff */
[----:B------:R0:W5:Y:S02]  /*10e350*/  LDL.LU.64 R2, [R1+0xa958] ;  /* 0x00a9580001027983 */ /* 0x0001640000300a00 */
[CC--:B--2---:R-:W-:Y:S02]  /*10e360*/  ISETP.GE.U32.AND P1, PT, R249.reuse, R248.reuse, PT ;  /* 0x000000f8f900720c */ /* 0x0c4fe40003f26070 */
[----:B------:R-:W-:-:S04]  /*10e370*/  VIADDMNMX R248, R249, -R248, 0xb9600000, !PT ;  /* 0xb9600000f9f87446 */ /* 0x000fc800078009f8 */
[----:B------:R-:W-:Y:S02]  /*10e380*/  VIMNMX R249, PT, PT, R248, 0x46a00000, PT ;  /* 0x46a00000f8f97848 */ /* 0x000fe40003fe0100 */
[----:B------:R-:W-:-:S04]  /*10e390*/  MOV R248, 0x1ca00000 ;  /* 0x1ca0000000f87802 */ /* 0x000fc80000000f00 */
[----:B------:R-:W-:-:S05]  /*10e3a0*/  SEL R248, R248, 0x63400000, !P1 ;  /* 0x63400000f8f87807 */ /* 0x000fca0004800000 */
[----:B------:R-:W-:Y:S02]  /*10e3b0*/  IMAD.IADD R249, R249, 0x1, -R248 ;  /* 0x00000001f9f97824 */ /* 0x000fe400078e0af8 */
[----:B------:R-:W-:-:S03]  /*10e3c0*/  IMAD.MOV.U32 R248, RZ, RZ, RZ ;  /* 0x000000fffff87224 */ /* 0x000fc600078e00ff */
[----:B------:R1:W-:Y:S02]  /*10e3d0*/  STL [R1+0x8458], R249 ;  /* 0x008458f901007387 */ /* 0x0003e40000100800 */
[----:B-1----:R-:W-:-:S06]  /*10e3e0*/  IADD3 R249, PT, PT, R249, 0x7fe00000, RZ ;  /* 0x7fe00000f9f97810 */ /* 0x002fcc0007ffe0ff */
[----:B---3--:R-:W-:-:S10]  /*10e3f0*/  DMUL R250, R250, R248 ;  /* 0x000000f8fafa7228 */ /* 0x008fd40000000000 */
[----:B------:R-:W-:-:S13]  /*10e400*/  FSETP.GTU.AND P1, PT, |R251|, 1.469367938527859385e-39, PT ;  /* 0x00100000fb00780b */ /* 0x000fda0003f2c200 */
[----:B0-----:R-:W-:Y:S05]  /*10e410*/  @P1 BRA `(.L_x_5526) ;  /* 0x0000000400101947 */ /* 0x001fea0003800000 */
[----:B-----5:R0:W-:Y:S04]  /*10e420*/  STL.64 [R1+0xa970], R8 ;  /* 0x00a9700801007387 */ /* 0x0201e80000100a00 */
[----:B------:R1:W-:Y:S04]  /*10e430*/  STL.64 [R1+0xa968], R6 ;  /* 0x00a9680601007387 */ /* 0x0003e80000100a00 */
[----:B0-----:R-:W2:Y:S04]  /*10e440*/  LDL.LU.64 R8, [R1+0x8438] ;  /* 0x0084380001087983 */ /* 0x001ea80000300a00 */
[----:B-1----:R-:W2:Y:S04]  /*10e450*/  LDL.64 R6, [R1+0x8450] ;  /* 0x0084500001067983 */ /* 0x002ea80000100a00 */
[----:B------:R0:W-:Y:S04]  /*10e460*/  STL.64 [R1+0xa960], R4 ;  /* 0x00a9600401007387 */ /* 0x0001e80000100a00 */
[----:B0-----:R-:W3:Y:S04]  /*10e470*/  LDL.LU.64 R4, [R1+0x8430] ;  /* 0x0084300001047983 */ /* 0x001ee80000300a00 */
[----:B------:R3:W-:Y:S01]  /*10e480*/  STL [R1+0xa958], R0 ;  /* 0x00a9580001007387 */ /* 0x0007e20000100800 */
[----:B--2---:R-:W-:-:S03]  /*10e490*/  DFMA R2, R6, -R2, R8 ;  /* 0x800000020602722b */ /* 0x004fc60000000008 */
[----:B------:R0:W5:Y:S04]  /*10e4a0*/  LDL.LU.64 R8, [R1+0xa970] ;  /* 0x00a9700001087983 */ /* 0x0001680000300a00 */
[----:B------:R0:W5:Y:S03]  /*10e4b0*/  LDL.LU.64 R6, [R1+0xa968] ;  /* 0x00a9680001067983 */ /* 0x0001660000300a00 */
[C---:B---3--:R-:W-:Y:S02]  /*10e4c0*/  LOP3.LUT R0, R3.reuse, 0x80000000, R5, 0x48, !PT ;  /* 0x8000000003007812 */ /* 0x048fe400078e4805 */
[----:B------:R0:W5:Y:S01]  /*10e4d0*/  LDL.LU.64 R4, [R1+0xa960] ;  /* 0x00a9600001047983 */ /* 0x0001620000300a00 */
[----:B------:R-:W-:-:S02]  /*10e4e0*/  FSETP.NEU.AND P1, PT, R3, RZ, PT ;  /* 0x000000ff0300720b */ /* 0x000fc40003f2d000 */
[----:B------:R-:W-:Y:S01]  /*10e4f0*/  LOP3.LUT R249, R0, R249, RZ, 0xfc, !PT ;  /* 0x000000f900f97212 */ /* 0x000fe200078efcff */
[----:B------:R1:W-:Y:S04]  /*10e500*/  STL [R1+0x8438], R0 ;  /* 0x0084380001007387 */ /* 0x0003e80000100800 */
[----:B-1----:R0:W5:Y:S01]  /*10e510*/  LDL.LU R0, [R1+0xa958] ;  /* 0x00a9580001007983 */ /* 0x0021620000300800 */
[----:B------:R-:W-:-:S05]  /*10e520*/  MOV R248, RZ ;  /* 0x000000ff00f87202 */ /* 0x000fca0000000f00 */
[----:B------:R-:W-:Y:S05]  /*10e530*/  @!P1 BRA `(.L_x_5526) ;  /* 0x0000000000c89947 */ /* 0x000fea0003800000 */
[----:B------:R-:W2:Y:S04]  /*10e540*/  LDL R3, [R1+0x8458] ;  /* 0x0084580001037983 */ /* 0x000ea80000100800 */
[----:B-----5:R1:W-:Y:S04]  /*10e550*/  STL.64 [R1+0xa960], R6 ;  /* 0x00a9600601007387 */ /* 0x0203e80000100a00 */
[----:B-1----:R-:W3:Y:S01]  /*10e560*/  LDL.LU.64 R6, [R1+0x8450] ;  /* 0x0084500001067983 */ /* 0x002ee20000300a00 */
[----:B------:R-:W-:-:S03]  /*10e570*/  MOV R2, RZ ;  /* 0x000000ff00027202 */ /* 0x000fc60000000f00 */
[----:B------:R3:W-:Y:S01]  /*10e580*/  STL.64 [R1+0xa958], R4 ;  /* 0x00a9580401007387 */ /* 0x0007e20000100a00 */
[----:B--2---:R-:W-:-:S06]  /*10e590*/  IMAD.MOV R3, RZ, RZ, -R3 ;  /* 0x000000ffff037224 */ /* 0x004fcc00078e0a03 */
[----:B---3--:R-:W-:Y:S02]  /*10e5a0*/  DFMA R4, R250, -R2, R6 ;  /* 0x80000002fa04722b */ /* 0x008fe40000000006 */
[----:B------:R-:W-:Y:S01]  /*10e5b0*/  DMUL.RP R2, R6, R248 ;  /* 0x000000f806027228 */ /* 0x000fe20000008000 */
[----:B------:R-:W2:Y:S04]  /*10e5c0*/  LDL.LU R248, [R1+0x8458] ;  /* 0x0084580001f87983 */ /* 0x000ea80000300800 */
[----:B------:R-:W3:Y:S04]  /*10e5d0*/  LDL.LU R249, [R1+0x8438] ;  /* 0x0084380001f97983 */ /* 0x000ee80000300800 */
[----:B------:R1:W5:Y:S01]  /*10e5e0*/  LDL.LU.64 R6, [R1+0xa960] ;  /* 0x00a9600001067983 */ /* 0x0003620000300a00 */
[----:B--2---:R-:W-:-:S04]  /*10e5f0*/  IADD3 R248, PT, PT, -R248, -0x43300000, RZ ;  /* 0xbcd00000f8f87810 */ /* 0x004fc80007ffe1ff */
[----:B------:R-:W-:Y:S02]  /*10e600*/  FSETP.NEU.AND P1, PT, |R5|, R248, PT ;  /* 0x000000f80500720b */ /* 0x000fe40003f2d200 */
[----:B------:R1:W5:Y:S01]  /*10e610*/  LDL.LU.64 R4, [R1+0xa958] ;  /* 0x00a9580001047983 */ /* 0x0003620000300a00 */
[----:B---3--:R-:W-:Y:S02]  /*10e620*/  LOP3.LUT R248, R3, R249, RZ, 0x3c, !PT ;  /* 0x000000f903f87212 */ /* 0x008fe400078e3cff */
[----:B------:R-:W-:Y:S02]  /*10e630*/  FSEL R3, R2, R250, !P1 ;  /* 0x000000fa02037208 */ /* 0x000fe40004800000 */
[----:B------:R-:W-:-:S03]  /*10e640*/  FSEL R2, R248, R251, !P1 ;  /* 0x000000fbf8027208 */ /* 0x000fc60004800000 */
[----:B------:R-:W-:Y:S01]  /*10e650*/  IMAD.MOV.U32 R250, RZ, RZ, R3 ;  /* 0x000000fffffa7224 */ /* 0x000fe200078e0003 */
[----:B------:R-:W-:Y:S01]  /*10e660*/  MOV R251, R2 ;  /* 0x0000000200fb7202 */ /* 0x000fe20000000f00 */
[----:B-1----:R-:W-:Y:S06]  /*10e670*/  BRA `(.L_x_5526) ;  /* 0x0000000000787947 */ /* 0x002fec0003800000 */
.L_x_5525:
[----:B------:R-:W-:-:S14]  /*10e680*/  DSETP.NAN.AND P1, PT, R248, R248, PT ;  /* 0x000000f8f800722a */ /* 0x000fdc0003f28000 */
[----:B------:R-:W-:Y:S05]  /*10e690*/  @P1 BRA `(.L_x_5527) ;  /* 0x0000000000641947 */ /* 0x000fea0003800000 */
[----:B------:R-:W2:Y:S02]  /*10e6a0*/  LDL.64 R2, [R1+0x8430] ;  /* 0x0084300001027983 */ /* 0x000ea40000100a00 */
[----:B--2---:R-:W-:-:S14]  /*10e6b0*/  DSETP.NAN.AND P1, PT, R2, R2, PT ;  /* 0x000000020200722a */ /* 0x004fdc0003f28000 */
[----:B------:R-:W-:Y:S05]  /*10e6c0*/  @P1 BRA `(.L_x_5528) ;  /* 0x0000000000441947 */ /* 0x000fea0003800000 */
[----:B------:R-:W2:Y:S04]  /*10e6d0*/  LDL R250, [R1+0x845c] ;  /* 0x00845c0001fa7983 */ /* 0x000ea80000100800 */
[----:B------:R-:W2:Y:S02]  /*10e6e0*/  LDL R251, [R1+0x8458] ;  /* 0x0084580001fb7983 */ /* 0x000ea40000100800 */
[----:B--2---:R-:W-:Y:S01]  /*10e6f0*/  ISETP.NE.AND P1, PT, R251, R250, PT ;  /* 0x000000fafb00720c */ /* 0x004fe20003f25270 */
[----:B------:R-:W-:Y:S01]  /*10e700*/  IMAD.MOV.U32 R250, RZ, RZ, 0x0 ;  /* 0x00000000fffa7424 */ /* 0x000fe200078e00ff */
[----:B------:R-:W-:-:S11]  /*10e710*/  MOV R251, 0xfff80000 ;  /* 0xfff8000000fb7802 */ /* 0x000fd60000000f00 */
[----:B------:R-:W-:Y:S05]  /*10e720*/  @!P1 BRA `(.L_x_5526) ;  /* 0x00000000004c9947 */ /* 0x000fea0003800000 */
[----:B------:R-:W2:Y:S04]  /*10e730*/  LDL.LU R250, [R1+0x8458] ;  /* 0x0084580001fa7983 */ /* 0x000ea80000300800 */
[----:B------:R-:W3:Y:S01]  /*10e740*/  LDL.LU R251, [R1+0x845c] ;  /* 0x00845c0001fb7983 */ /* 0x000ee20000300800 */
[----:B------:R-:W-:Y:S02]  /*10e750*/  LOP3.LUT R2, R249, 0x80000000, R3, 0x48, !PT ;  /* 0x80000000f9027812 */ /* 0x000fe400078e4803 */
[----:B--2---:R-:W-:-:S04]  /*10e760*/  ISETP.NE.AND P1, PT, R250, 0x7ff00000, PT ;  /* 0x7ff00000fa00780c */ /* 0x004fc80003f25270 */
[----:B---3--:R-:W-:-:S13]  /*10e770*/  ISETP.EQ.OR P1, PT, R251, RZ, !P1 ;  /* 0x000000fffb00720c */ /* 0x008fda0004f22670 */
[----:B------:R-:W-:Y:S01]  /*10e780*/  @P1 LOP3.LUT R3, R2, 0x7ff00000, RZ, 0xfc, !PT ;  /* 0x7ff0000002031812 */ /* 0x000fe200078efcff */
[----:B------:R-:W-:Y:S01]  /*10e790*/  @!P1 IMAD.MOV.U32 R250, RZ, RZ, RZ ;  /* 0x000000fffffa9224 */ /* 0x000fe200078e00ff */
[----:B------:R-:W-:Y:S01]  /*10e7a0*/  @!P1 MOV R251, R2 ;  /* 0x0000000200fb9202 */ /* 0x000fe20000000f00 */
[----:B------:R-:W-:Y:S01]  /*10e7b0*/  @P1 IMAD.MOV.U32 R250, RZ, RZ, RZ ;  /* 0x000000fffffa1224 */ /* 0x000fe200078e00ff */
[----:B------:R-:W-:Y:S01]  /*10e7c0*/  @P1 MOV R251, R3 ;  /* 0x0000000300fb1202 */ /* 0x000fe20000000f00 */
[----:B------:R-:W-:Y:S06]  /*10e7d0*/  BRA `(.L_x_5526) ;  /* 0x0000000000207947 */ /* 0x000fec0003800000 */
.L_x_5528:
[----:B------:R-:W2:Y:S02]  /*10e7e0*/  LDL.LU.64 R248, [R1+0x8430] ;  /* 0x0084300001f87983 */ /* 0x000ea40000300a00 */
[----:B--2---:R-:W-:Y:S01]  /*10e7f0*/  LOP3.LUT R2, R249, 0x80000, RZ, 0xfc, !PT ;  /* 0x00080000f9027812 */ /* 0x004fe200078efcff */
[----:B------:R-:W-:-:S03]  /*10e800*/  IMAD.MOV.U32 R250, RZ, RZ, R248 ;  /* 0x000000fffffa7224 */ /* 0x000fc600078e00f8 */
[----:B------:R-:W-:Y:S01]  /*10e810*/  MOV R251, R2 ;  /* 0x0000000200fb7202 */ /* 0x000fe20000000f00 */
[----:B------:R-:W-:Y:S06]  /*10e820*/  BRA `(.L_x_5526) ;  /* 0x00000000000c7947 */ /* 0x000fec0003800000 */
.L_x_5527:
[----:B------:R-:W-:Y:S01]  /*10e830*/  LOP3.LUT R2, R249, 0x80000, RZ, 0xfc, !PT ;  /* 0x00080000f9027812 */ /* 0x000fe200078efcff */
[----:B------:R-:W-:-:S03]  /*10e840*/  IMAD.MOV.U32 R250, RZ, RZ, R248 ;  /* 0x000000fffffa7224 */ /* 0x000fc600078e00f8 */
[----:B------:R-:W-:-:S07]  /*10e850*/  MOV R251, R2 ;  /* 0x0000000200fb7202 */ /* 0x000fce0000000f00 */
.L_x_5526:
[----:B------:R-:W-:Y:S05]  /*10e860*/  BSYNC.RECONVERGENT B0 ;  /* 0x0000000000007941 */ /* 0x000fea0003800200 */
.L_x_5524:
[----:B-----5:R-:W-:Y:S02]  /*10e870*/  HFMA2 R3, -RZ, RZ, 0, 0 ;  /* 0x00000000ff037431 */ /* 0x020fe400000001ff */
[----:B------:R-:W-:-:S04]  /*10e880*/  IMAD.MOV.U32 R2, RZ, RZ, R252 ;  /* 0x000000ffff027224 */ /* 0x000fc800078e00fc */
[----:B0-----:R-:W-:Y:S05]  /*10e890*/  RET.REL.NODEC R2 `(_Z10RosenbrockPdddS_PiiiiiiddddddddPKdS2_S2_S2_S2_S2_S2_S2_i) ;  /* 0xffffef1402d87950 */ /* 0x001fea0003c3ffff */
        .weak           $__internal_5_$__cuda_sm20_dsqrt_rn_f64_mediumpath_v1
        .type           $__internal_5_$__cuda_sm20_dsqrt_rn_f64_mediumpath_v1,@function
        .size           $__internal_5_$__cuda_sm20_dsqrt_rn_f64_mediumpath_v1,($_Z10RosenbrockPdddS_PiiiiiiddddddddPKdS2_S2_S2_S2_S2_S2_S2_i$__internal_accurate_pow - $__internal_5_$__cuda_sm20_dsqrt_rn_f64_mediumpath_v1)
$__internal_5_$__cuda_sm20_dsqrt_rn_f64_mediumpath_v1:
[----:B------:R-:W-:Y:S01]  /*10e8a0*/  ISETP.GE.U32.AND P1, PT, R6, -0x3400000, PT ;  /* 0xfcc000000600780c */ /* 0x000fe20003f26070 */
[----:B------:R-:W-:Y:S01]  /*10e8b0*/  BSSY.RECONVERGENT B3, `(.L_x_5529) ;  /* 0x000002b000037945 */ /* 0x000fe20003800200 */
[----:B------:R-:W-:Y:S01]  /*10e8c0*/  MOV R11, R3 ;  /* 0x00000003000b7202 */ /* 0x000fe20000000f00 */
[----:B------:R-:W-:Y:S01]  /*10e8d0*/  IMAD.MOV.U32 R14, RZ, RZ, R2 ;  /* 0x000000ffff0e7224 */ /* 0x000fe200078e0002 */
[----:B------:R-:W-:Y:S01]  /*10e8e0*/  MOV R15, R7 ;  /* 0x00000007000f7202 */ /* 0x000fe20000000f00 */
[----:B------:R-:W-:Y:S01]  /*10e8f0*/  IMAD.MOV.U32 R10, RZ, RZ, R0 ;  /* 0x000000ffff0a7224 */ /* 0x000fe200078e0000 */
[----:B------:R-:W-:Y:S01]  /*10e900*/  MOV R7, R9 ;  /* 0x0000000900077202 */ /* 0x000fe20000000f00 */
[----:B------:R-:W-:Y:S01]  /*10e910*/  IMAD.MOV.U32 R6, RZ, RZ, R4 ;  /* 0x000000ffff067224 */ /* 0x000fe200078e0004 */
[----:B------:R-:W-:Y:S01]  /*10e920*/  MOV R3, R8 ;  /* 0x0000000800037202 */ /* 0x000fe20000000f00 */
[----:B------:R-:W-:-:S04]  /*10e930*/  IMAD.MOV.U32 R2, RZ, RZ, R5 ;  /* 0x000000ffff027224 */ /* 0x000fc800078e0005 */
        /* <DEDUP_REMOVED lines=9> */
.L_x_5530:
        /* <DEDUP_REMOVED lines=24> */
.L_x_5532:
[----:B------:R-:W-:-:S11]  /*10eb50*/  DADD R2, R10, R10 ;  /* 0x000000000a027229 */ /* 0x000fd6000000000a */
.L_x_5531:
[----:B------:R-:W-:Y:S05]  /*10eb60*/  BSYNC.RECONVERGENT B3 ;  /* 0x0000000000037941 */ /* 0x000fea0003800200 */
.L_x_5529:
[----:B------:R-:W-:Y:S02]  /*10eb70*/  HFMA2 R5, -RZ, RZ, 0, 0 ;  /* 0x00000000ff057431 */ /* 0x000fe400000001ff */
[----:B------:R-:W-:Y:S02]  /*10eb80*/  IMAD.MOV.U32 R4, RZ, RZ, R12 ;  /* 0x000000ffff047224 */ /* 0x000fe400078e000c */
[----:B------:R-:W-:Y:S01]  /*10eb90*/  IMAD.MOV.U32 R0, RZ, RZ, R2 ;  /* 0x000000ffff007224 */ /* 0x000fe200078e0002 */
[----:B------:R-:W-:Y:S01]  /*10eba0*/  MOV R2, R3 ;  /* 0x0000000300027202 */ /* 0x000fe20000000f00 */
[----:B------:R-:W-:Y:S06]  /*10ebb0*/  RET.REL.NODEC R4 `(_Z10RosenbrockPdddS_PiiiiiiddddddddPKdS2_S2_S2_S2_S2_S2_S2_i) ;  /* 0xffffef1404107950 */ /* 0x000fec0003c3ffff */
        .type           $_Z10RosenbrockPdddS_PiiiiiiddddddddPKdS2_S2_S2_S2_S2_S2_S2_i$__internal_accurate_pow,@function
        .size           $_Z10RosenbrockPdddS_PiiiiiiddddddddPKdS2_S2_S2_S2_S2_S2_S2_i$__internal_accurate_pow,(.L_x_5542 - $_Z10RosenbrockPdddS_PiiiiiiddddddddPKdS2_S2_S2_S2_S2_S2_S2_i$__internal_accurate_pow)
$_Z10RosenbrockPdddS_PiiiiiiddddddddPKdS2_S2_S2_S2_S2_S2_S2_i$__internal_accurate_pow:
        /* <DEDUP_REMOVED lines=21> */
[----:B------:R-:W-:-:S06]  /*10ed10*/  DADD R16, R14, 1 ;  /* 0x3ff000000e107429 */ /* 0x000fcc0000000000 */
        /* <DEDUP_REMOVED lines=35> */
[----:B------:R-:W-:Y:S01]  /*10ef50*/  DMUL R24, R14, R14 ;  /* 0x0000000e0e187228 */ /* 0x000fe20000000000 */
[----:B------:R-:W-:Y:S01]  /*10ef60*/  VIADD R23, R17, 0x100000 ;  /* 0x0010000011177836 */ /* 0x000fe20000000000 */
[----:B------:R-:W-:-:S04]  /*10ef70*/  MOV R22, R16 ;  /* 0x0000001000167202 */ /* 0x000fc80000000f00 */
[----:B------:R-:W-:Y:S01]  /*10ef80*/  DADD R20, R20, -UR4 ;  /* 0x8000000414147e29 */ /* 0x000fe20008000000 */
[----:B------:R-:W-:Y:S01]  /*10ef90*/  UMOV UR4, 0x80000000 ;  /* 0x8000000000047882 */ /* 0x000fe20000000000 */
[----:B------:R-:W-:Y:S01]  /*10efa0*/  DFMA R18, R14, R14, -R24 ;  /* 0x0000000e0e12722b */ /* 0x000fe20000000818 */
[----:B------:R-:W-:-:S07]  /*10efb0*/  UMOV UR5, 0x43300000 ;  /* 0x4330000000057882 */ /* 0x000fce0000000000 */
[C---:B------:R-:W-:Y:S02]  /*10efc0*/  DFMA R22, R14.reuse, R22, R18 ;  /* 0x000000160e16722b */ /* 0x040fe40000000012 */
[----:B------:R-:W-:-:S08]  /*10efd0*/  DMUL R18, R14, R24 ;  /* 0x000000180e127228 */ /* 0x000fd00000000000 */
[----:B------:R-:W-:-:S08]  /*10efe0*/  DFMA R26, R14, R24, -R18 ;  /* 0x000000180e1a722b */ /* 0x000fd00000000812 */
[----:B------:R-:W-:Y:S02]  /*10eff0*/  DFMA R26, R16, R24, R26 ;  /* 0x00000018101a722b */ /* 0x000fe4000000001a */
[----:B------:R-:W-:-:S06]  /*10f000*/  DADD R24, R28, R20 ;  /* 0x000000001c187229 */ /* 0x000fcc0000000014 */
[----:B------:R-:W-:Y:S02]  /*10f010*/  DFMA R22, R14, R22, R26 ;  /* 0x000000160e16722b */ /* 0x000fe4000000001a */
        /* <DEDUP_REMOVED lines=14> */
[C---:B------:R-:W-:Y:S01]  /*10f100*/  VIADD R16, R12.reuse, 0xfffffc01 ;  /* 0xfffffc010c107836 */ /* 0x040fe20000000000 */
[----:B------:R-:W-:Y:S01]  /*10f110*/  @P2 IADD3 R16, PT, PT, R12, -0x3fe, RZ ;  /* 0xfffffc020c102810 */ /* 0x000fe20007ffe0ff */
[----:B------:R-:W-:-:S03]  /*10f120*/  IMAD.MOV.U32 R17, RZ, RZ, 0x43300000 ;  /* 0x43300000ff117424 */ /* 0x000fc600078e00ff */
[----:B------:R-:W-:Y:S02]  /*10f130*/  LOP3.LUT R16, R16, 0x80000000, RZ, 0x3c, !PT ;  /* 0x8000000010107812 */ /* 0x000fe400078e3cff */
[----:B------:R-:W-:-:S04]  /*10f140*/  DADD R12, R18, R14 ;  /* 0x00000000120c7229 */ /* 0x000fc8000000000e */
[----:B------:R-:W-:Y:S01]  /*10f150*/  DADD R16, R16, -UR4 ;  /* 0x8000000410107e29 */ /* 0x000fe20008000000 */
[----:B------:R-:W-:Y:S01]  /*10f160*/  UMOV UR4, 0xfefa39ef ;  /* 0xfefa39ef00047882 */ /* 0x000fe20000000000 */
[----:B------:R-:W-:Y:S02]  /*10f170*/  UMOV UR5, 0x3fe62e42 ;  /* 0x3fe62e4200057882 */ /* 0x000fe40000000000 */
        /* <DEDUP_REMOVED lines=12> */
[----:B------:R-:W-:-:S04]  /*10f240*/  SHF.L.U32 R18, R15, 0x1, RZ ;  /* 0x000000010f127819 */ /* 0x000fc800000006ff */
[----:B------:R-:W-:Y:S02]  /*10f250*/  ISETP.GT.U32.AND P1, PT, R18, -0x2000001, PT ;  /* 0xfdffffff1200780c */ /* 0x000fe40003f24070 */
[----:B------:R-:W-:-:S04]  /*10f260*/  LOP3.LUT R18, R15, 0xff0fffff, RZ, 0xc0, !PT ;  /* 0xff0fffff0f127812 */ /* 0x000fc800078ec0ff */
        /* <DEDUP_REMOVED lines=57> */
[----:B------:R-:W-:Y:S01]  /*10f600*/  @!P1 IMAD R21, R12, 0x100000, R21 ;  /* 0x001000000c159824 */ /* 0x000fe200078e0215 */
[----:B------:R-:W-:Y:S02]  /*10f610*/  @!P1 MOV R12, RZ ;  /* 0x000000ff000c9202 */ /* 0x000fe40000000f00 */
[----:B------:R-:W-:-:S06]  /*10f620*/  @!P1 LEA R13, R13, 0x3ff00000, 0x14 ;  /* 0x3ff000000d0d9811 */ /* 0x000fcc00078ea0ff */
[----:B------:R-:W-:-:S11]  /*10f630*/  @!P1 DMUL R22, R20, R12 ;  /* 0x0000000c14169228 */ /* 0x000fd60000000000 */
.L_x_5533:
[----:B------:R-:W-:Y:S02]  /*10f640*/  DADD R14, R14, -R18 ;  /* 0x000000000e0e7229 */ /* 0x000fe40000000812 */
[----:B------:R-:W-:-:S06]  /*10f650*/  DSETP.NEU.AND P1, PT, |R22|, +INF , PT ;  /* 0x7ff000001600742a */ /* 0x000fcc0003f2d200 */
[----:B------:R-:W-:-:S08]  /*10f660*/  DADD R14, R16, R14 ;  /* 0x00000000100e7229 */ /* 0x000fd0000000000e */
[----:B------:R-:W-:-:S10]  /*10f670*/  DFMA R14, R14, R22, R22 ;  /* 0x000000160e0e722b */ /* 0x000fd40000000016 */
[----:B------:R-:W-:Y:S01]  /*10f680*/  FSEL R12, R22, R14, !P1 ;  /* 0x0000000e160c7208 */ /* 0x000fe20004800000 */
[----:B------:R-:W-:Y:S01]  /*10f690*/  IMAD.MOV.U32 R14, RZ, RZ, R32 ;  /* 0x000000ffff0e7224 */ /* 0x000fe200078e0020 */
[----:B------:R-:W-:Y:S02]  /*10f6a0*/  FSEL R13, R23, R15, !P1 ;  /* 0x0000000f170d7208 */ /* 0x000fe40004800000 */
[----:B------:R-:W-:-:S04]  /*10f6b0*/  MOV R15, 0x0 ;  /* 0x00000000000f7802 */ /* 0x000fc80000000f00 */
[----:B------:R-:W-:Y:S05]  /*10f6c0*/  RET.REL.NODEC R14 `(_Z10RosenbrockPdddS_PiiiiiiddddddddPKdS2_S2_S2_S2_S2_S2_S2_i) ;  /* 0xffffef080e4c7950 */ /* 0x000fea0003c3ffff */
.L_x_5534:
        /* <DEDUP_REMOVED lines=11> */
.L_x_5542:


//--------------------- .nv.shared._Z16reduce_istatus_2P4int4S0_Pi --------------------------
	.section	.nv.shared._Z16reduce_istatus_2P4int4S0_Pi,"aw",@nobits
	.sectionflags	@""
	.align	16
.nv.shared._Z16reduce_istatus_2P4int4S0_Pi:
	.zero		2048


//--------------------- .nv.shared.reserved.0     --------------------------
	.section	.nv.shared.reserved.0,"aw",@nobits
	.weak		__nv_reservedSMEM_offset_0_alias
	.size		__nv_reservedSMEM_offset_0_alias, 0, 64
	.other		__nv_reservedSMEM_offset_0_alias,@"STO_CUDA_RESERVED_SHARED STV_DEFAULT"
__nv_reservedSMEM_offset_0_alias:
	.zero		0
	.zero		64


//--------------------- .nv.shared._Z16reduce_istatus_1PiP4int4S1_iS_S_ --------------------------
	.section	.nv.shared._Z16reduce_istatus_1PiP4int4S1_iS_S_,"aw",@nobits
	.sectionflags	@""
	.align	16
.nv.shared._Z16reduce_istatus_1PiP4int4S1_iS_S_:
	.zero		3072


//--------------------- .nv.constant0._Z16reduce_istatus_2P4int4S0_Pi --------------------------
	.section	.nv.constant0._Z16reduce_istatus_2P4int4S0_Pi,"a",@progbits
	.sectionflags	@""
	.align	4
.nv.constant0._Z16reduce_istatus_2P4int4S0_Pi:
	.zero		920


//--------------------- .nv.constant0._Z16reduce_istatus_1PiP4int4S1_iS_S_ --------------------------
	.section	.nv.constant0._Z16reduce_istatus_1PiP4int4S1_iS_S_,"a",@progbits
	.sectionflags	@""
	.align	4
.nv.constant0._Z16reduce_istatus_1PiP4int4S1_iS_S_:
	.zero		944


//--------------------- .nv.constant0._Z15Rosenbrock_ros3PdddS_PiiiiiddddddddPKdS2_S2_S2_S2_S2_S2_S2_i --------------------------
	.section	.nv.constant0._Z15Rosenbrock_ros3PdddS_PiiiiiddddddddPKdS2_S2_S2_S2_S2_S2_S2_i,"a",@progbits
	.sectionflags	@""
	.align	4
.nv.constant0._Z15Rosenbrock_ros3PdddS_PiiiiiddddddddPKdS2_S2_S2_S2_S2_S2_S2_i:
	.zero		1084


//--------------------- .nv.constant0._Z10RosenbrockPdddS_PiiiiiiddddddddPKdS2_S2_S2_S2_S2_S2_S2_i --------------------------
	.section	.nv.constant0._Z10RosenbrockPdddS_PiiiiiiddddddddPKdS2_S2_S2_S2_S2_S2_S2_i,"a",@progbits
	.sectionflags	@""
	.align	4
.nv.constant0._Z10RosenbrockPdddS_PiiiiiiddddddddPKdS2_S2_S2_S2_S2_S2_S2_i:
	.zero		1092


//--------------------- SYMBOLS --------------------------

	.type		.nv.reservedSmem.offset0,@object
	.size		.nv.reservedSmem.offset0,0x4
	.type		.nv.reservedSmem.cap,@object
	.size		.nv.reservedSmem.cap,0x4
